	.target	sm_80

	.elftype	@"ET_EXEC"


//--------------------- .note.nv.tkinfo           --------------------------
	.section	.note.nv.tkinfo,"",@"SHT_NOTE"
	.sectionflags	@"SHF_NOTE_NV_TKINFO"
	.tkinfo
        /*0018*/ 	.word	0x00000002
        /*0030*/ 	.string	""
        /*0030*/ 	.string	"ptxas"
        /*0030*/ 	.string	"Cuda compilation tools, release 13.0, V13.0.88"
        /*0030*/ 	.string	"Build cuda_13.0.r13.0/compiler.36424714_0"
        /*0030*/ 	.string	"-arch sm_80 -m 64 "



//--------------------- .note.nv.cuinfo           --------------------------
	.section	.note.nv.cuinfo,"",@"SHT_NOTE"
	.sectionflags	@"SHF_NOTE_NV_CUINFO"
        /*0018*/ 	.short	0x0002
        /*001a*/ 	.short	0x0050
        /*001c*/ 	.short	0x0082
	.zero		2


//--------------------- .nv.info                  --------------------------
	.section	.nv.info,"",@"SHT_CUDA_INFO"
	.align	4


	//----- nvinfo : EIATTR_REGCOUNT
	.align		4
        /*0000*/ 	.byte	0x04, 0x2f
        /*0002*/ 	.short	(.L_12 - .L_11)
	.align		4
.L_11:
        /*0004*/ 	.word	index@(_ZN7cutlass13device_kernelIN5flash19enable_sm80_to_sm89INS1_16FlashAttnFwdSm80INS1_25CollectiveMainloopFwdSm80ILi8ELi2ELb0EN4cute5tupleIJNS5_1CILi128EEENS7_ILi64EEENS7_ILi192EEEEEELi192ENS_6half_tEfNS_4arch4Sm80ELb1ELb0ELb1ELb1ELb0ELb1ELb1ELb1EEENS1_21CollectiveEpilogueFwdINS6_IJS8_SA_S9_EEENS6_IJNS7_ILi1EEESI_SI_EEESC_SE_Li256ELb1ELb1ELb1ELb0EEENS1_36VarlenDynamicPersistentTileSchedulerILi128ELi64ELi256ELi256ELb1ELb1ELb0ELb1ELb1ELb1EEEEEEEEEvNT_6ParamsE)
        /*0008*/ 	.word	0x000000ff


	//----- nvinfo : EIATTR_FRAME_SIZE
	.align		4
.L_12:
        /*000c*/ 	.byte	0x04, 0x11
        /*000e*/ 	.short	(.L_14 - .L_13)
	.align		4
.L_13:
        /*0010*/ 	.word	index@($__internal_51_$__cuda_sm70_votesync_ballot)
        /*0014*/ 	.word	0x00000000


	//----- nvinfo : EIATTR_FRAME_SIZE
	.align		4
.L_14:
        /*0018*/ 	.byte	0x04, 0x11
        /*001a*/ 	.short	(.L_16 - .L_15)
	.align		4
.L_15:
        /*001c*/ 	.word	index@($__internal_50_$__cuda_sm70_shflsync_up_p)
        /*0020*/ 	.word	0x00000000


	//----- nvinfo : EIATTR_FRAME_SIZE
	.align		4
.L_16:
        /*0024*/ 	.byte	0x04, 0x11
        /*0026*/ 	.short	(.L_18 - .L_17)
	.align		4
.L_17:
        /*0028*/ 	.word	index@($__internal_49_$__cuda_sm70_shflsync_idx_p)
        /*002c*/ 	.word	0x00000000


	//----- nvinfo : EIATTR_FRAME_SIZE
	.align		4
.L_18:
        /*0030*/ 	.byte	0x04, 0x11
        /*0032*/ 	.short	(.L_20 - .L_19)
	.align		4
.L_19:
        /*0034*/ 	.word	index@($__internal_48_$__cuda_sm70_shflsync_bfly_p)
        /*0038*/ 	.word	0x00000000


	//----- nvinfo : EIATTR_FRAME_SIZE
	.align		4
.L_20:
        /*003c*/ 	.byte	0x04, 0x11
        /*003e*/ 	.short	(.L_22 - .L_21)
	.align		4
.L_21:
        /*0040*/ 	.word	index@(_ZN7cutlass13device_kernelIN5flash19enable_sm80_to_sm89INS1_16FlashAttnFwdSm80INS1_25CollectiveMainloopFwdSm80ILi8ELi2ELb0EN4cute5tupleIJNS5_1CILi128EEENS7_ILi64EEENS7_ILi192EEEEEELi192ENS_6half_tEfNS_4arch4Sm80ELb1ELb0ELb1ELb1ELb0ELb1ELb1ELb1EEENS1_21CollectiveEpilogueFwdINS6_IJS8_SA_S9_EEENS6_IJNS7_ILi1EEESI_SI_EEESC_SE_Li256ELb1ELb1ELb1ELb0EEENS1_36VarlenDynamicPersistentTileSchedulerILi128ELi64ELi256ELi256ELb1ELb1ELb0ELb1ELb1ELb1EEEEEEEEEvNT_6ParamsE)
        /*0044*/ 	.word	0x00000000


	//----- nvinfo : EIATTR_REGCOUNT
	.align		4
.L_22:
        /*0048*/ 	.byte	0x04, 0x2f
        /*004a*/ 	.short	(.L_24 - .L_23)
	.align		4
.L_23:
        /*004c*/ 	.word	index@(_ZN7cutlass13device_kernelIN5flash19enable_sm80_to_sm89INS1_16FlashAttnFwdSm80INS1_25CollectiveMainloopFwdSm80ILi8ELi2ELb0EN4cute5tupleIJNS5_1CILi128EEENS7_ILi64EEENS7_ILi192EEEEEELi192ENS_6half_tEfNS_4arch4Sm80ELb1ELb0ELb1ELb1ELb0ELb0ELb1ELb1EEENS1_21CollectiveEpilogueFwdINS6_IJS8_SA_S9_EEENS6_IJNS7_ILi1EEESI_SI_EEESC_SE_Li256ELb1ELb1ELb1ELb0EEENS1_36VarlenDynamicPersistentTileSchedulerILi128ELi64ELi256ELi256ELb1ELb1ELb0ELb1ELb1ELb1EEEEEEEEEvNT_6ParamsE)
        /*0050*/ 	.word	0x000000ff


	//----- nvinfo : EIATTR_FRAME_SIZE
	.align		4
.L_24:
        /*0054*/ 	.byte	0x04, 0x11
        /*0056*/ 	.short	(.L_26 - .L_25)
	.align		4
.L_25:
        /*0058*/ 	.word	index@($__internal_47_$__cuda_sm70_votesync_ballot)
        /*005c*/ 	.word	0x00000000


	//----- nvinfo : EIATTR_FRAME_SIZE
	.align		4
.L_26:
        /*0060*/ 	.byte	0x04, 0x11
        /*0062*/ 	.short	(.L_28 - .L_27)
	.align		4
.L_27:
        /*0064*/ 	.word	index@($__internal_46_$__cuda_sm70_shflsync_up_p)
        /*0068*/ 	.word	0x00000000


	//----- nvinfo : EIATTR_FRAME_SIZE
	.align		4
.L_28:
        /*006c*/ 	.byte	0x04, 0x11
        /*006e*/ 	.short	(.L_30 - .L_29)
	.align		4
.L_29:
        /*0070*/ 	.word	index@($__internal_45_$__cuda_sm70_shflsync_idx_p)
        /*0074*/ 	.word	0x00000000


	//----- nvinfo : EIATTR_FRAME_SIZE
	.align		4
.L_30:
        /*0078*/ 	.byte	0x04, 0x11
        /*007a*/ 	.short	(.L_32 - .L_31)
	.align		4
.L_31:
        /*007c*/ 	.word	index@($__internal_44_$__cuda_sm70_shflsync_bfly_p)
        /*0080*/ 	.word	0x00000000


	//----- nvinfo : EIATTR_FRAME_SIZE
	.align		4
.L_32:
        /*0084*/ 	.byte	0x04, 0x11
        /*0086*/ 	.short	(.L_34 - .L_33)
	.align		4
.L_33:
        /*0088*/ 	.word	index@(_ZN7cutlass13device_kernelIN5flash19enable_sm80_to_sm89INS1_16FlashAttnFwdSm80INS1_25CollectiveMainloopFwdSm80ILi8ELi2ELb0EN4cute5tupleIJNS5_1CILi128EEENS7_ILi64EEENS7_ILi192EEEEEELi192ENS_6half_tEfNS_4arch4Sm80ELb1ELb0ELb1ELb1ELb0ELb0ELb1ELb1EEENS1_21CollectiveEpilogueFwdINS6_IJS8_SA_S9_EEENS6_IJNS7_ILi1EEESI_SI_EEESC_SE_Li256ELb1ELb1ELb1ELb0EEENS1_36VarlenDynamicPersistentTileSchedulerILi128ELi64ELi256ELi256ELb1ELb1ELb0ELb1ELb1ELb1EEEEEEEEEvNT_6ParamsE)
        /*008c*/ 	.word	0x00000000


	//----- nvinfo : EIATTR_REGCOUNT
	.align		4
.L_34:
        /*0090*/ 	.byte	0x04, 0x2f
        /*0092*/ 	.short	(.L_36 - .L_35)
	.align		4
.L_35:
        /*0094*/ 	.word	index@(_ZN7cutlass13device_kernelIN5flash19enable_sm80_to_sm89INS1_16FlashAttnFwdSm80INS1_25CollectiveMainloopFwdSm80ILi8ELi2ELb1EN4cute5tupleIJNS5_1CILi128EEENS7_ILi96EEENS7_ILi192EEEEEELi192ENS_6half_tEfNS_4arch4Sm80ELb1ELb0ELb1ELb0ELb0ELb0ELb1ELb1EEENS1_21CollectiveEpilogueFwdINS6_IJS8_SA_S9_EEENS6_IJNS7_ILi1EEESI_SI_EEESC_SE_Li256ELb0ELb1ELb1ELb0EEENS1_30DynamicPersistentTileSchedulerILi256ELi256ELb1ELb1ELb0EEEEEEEEEvNT_6ParamsE)
        /*0098*/ 	.word	0x000000ff


	//----- nvinfo : EIATTR_FRAME_SIZE
	.align		4
.L_36:
        /*009c*/ 	.byte	0x04, 0x11
        /*009e*/ 	.short	(.L_38 - .L_37)
	.align		4
.L_37:
        /*00a0*/ 	.word	index@($__internal_43_$__cuda_sm70_shflsync_idx_p)
        /*00a4*/ 	.word	0x00000000


	//----- nvinfo : EIATTR_FRAME_SIZE
	.align		4
.L_38:
        /*00a8*/ 	.byte	0x04, 0x11
        /*00aa*/ 	.short	(.L_40 - .L_39)
	.align		4
.L_39:
        /*00ac*/ 	.word	index@($__internal_42_$__cuda_sm70_shflsync_bfly_p)
        /*00b0*/ 	.word	0x00000000


	//----- nvinfo : EIATTR_FRAME_SIZE
	.align		4
.L_40:
        /*00b4*/ 	.byte	0x04, 0x11
        /*00b6*/ 	.short	(.L_42 - .L_41)
	.align		4
.L_41:
        /*00b8*/ 	.word	index@(_ZN7cutlass13device_kernelIN5flash19enable_sm80_to_sm89INS1_16FlashAttnFwdSm80INS1_25CollectiveMainloopFwdSm80ILi8ELi2ELb1EN4cute5tupleIJNS5_1CILi128EEENS7_ILi96EEENS7_ILi192EEEEEELi192ENS_6half_tEfNS_4arch4Sm80ELb1ELb0ELb1ELb0ELb0ELb0ELb1ELb1EEENS1_21CollectiveEpilogueFwdINS6_IJS8_SA_S9_EEENS6_IJNS7_ILi1EEESI_SI_EEESC_SE_Li256ELb0ELb1ELb1ELb0EEENS1_30DynamicPersistentTileSchedulerILi256ELi256ELb1ELb1ELb0EEEEEEEEEvNT_6ParamsE)
        /*00bc*/ 	.word	0x00000088


	//----- nvinfo : EIATTR_REGCOUNT
	.align		4
.L_42:
        /*00c0*/ 	.byte	0x04, 0x2f
        /*00c2*/ 	.short	(.L_44 - .L_43)
	.align		4
.L_43:
        /*00c4*/ 	.word	index@(_ZN7cutlass13device_kernelIN5flash19enable_sm80_to_sm89INS1_16FlashAttnFwdSm80INS1_25CollectiveMainloopFwdSm80ILi8ELi2ELb0EN4cute5tupleIJNS5_1CILi128EEENS7_ILi64EEENS7_ILi192EEEEEELi192ENS_6half_tEfNS_4arch4Sm80ELb0ELb1ELb1ELb1ELb0ELb1ELb1ELb1EEENS1_21CollectiveEpilogueFwdINS6_IJS8_SA_S9_EEENS6_IJNS7_ILi1EEESI_SI_EEESC_SE_Li256ELb1ELb1ELb1ELb0EEENS1_36VarlenDynamicPersistentTileSchedulerILi128ELi64ELi256ELi256ELb1ELb1ELb0ELb1ELb0ELb1EEEEEEEEEvNT_6ParamsE)
        /*00c8*/ 	.word	0x000000ff


	//----- nvinfo : EIATTR_FRAME_SIZE
	.align		4
.L_44:
        /*00cc*/ 	.byte	0x04, 0x11
        /*00ce*/ 	.short	(.L_46 - .L_45)
	.align		4
.L_45:
        /*00d0*/ 	.word	index@($__internal_41_$__cuda_sm70_votesync_ballot)
        /*00d4*/ 	.word	0x00000000


	//----- nvinfo : EIATTR_FRAME_SIZE
	.align		4
.L_46:
        /*00d8*/ 	.byte	0x04, 0x11
        /*00da*/ 	.short	(.L_48 - .L_47)
	.align		4
.L_47:
        /*00dc*/ 	.word	index@($__internal_40_$__cuda_sm70_shflsync_up_p)
        /*00e0*/ 	.word	0x00000000


	//----- nvinfo : EIATTR_FRAME_SIZE
	.align		4
.L_48:
        /*00e4*/ 	.byte	0x04, 0x11
        /*00e6*/ 	.short	(.L_50 - .L_49)
	.align		4
.L_49:
        /*00e8*/ 	.word	index@($__internal_39_$__cuda_sm70_shflsync_idx_p)
        /*00ec*/ 	.word	0x00000000


	//----- nvinfo : EIATTR_FRAME_SIZE
	.align		4
.L_50:
        /*00f0*/ 	.byte	0x04, 0x11
        /*00f2*/ 	.short	(.L_52 - .L_51)
	.align		4
.L_51:
        /*00f4*/ 	.word	index@($__internal_38_$__cuda_sm70_shflsync_bfly_p)
        /*00f8*/ 	.word	0x00000000


	//----- nvinfo : EIATTR_FRAME_SIZE
	.align		4
.L_52:
        /*00fc*/ 	.byte	0x04, 0x11
        /*00fe*/ 	.short	(.L_54 - .L_53)
	.align		4
.L_53:
        /*0100*/ 	.word	index@(_ZN7cutlass13device_kernelIN5flash19enable_sm80_to_sm89INS1_16FlashAttnFwdSm80INS1_25CollectiveMainloopFwdSm80ILi8ELi2ELb0EN4cute5tupleIJNS5_1CILi128EEENS7_ILi64EEENS7_ILi192EEEEEELi192ENS_6half_tEfNS_4arch4Sm80ELb0ELb1ELb1ELb1ELb0ELb1ELb1ELb1EEENS1_21CollectiveEpilogueFwdINS6_IJS8_SA_S9_EEENS6_IJNS7_ILi1EEESI_SI_EEESC_SE_Li256ELb1ELb1ELb1ELb0EEENS1_36VarlenDynamicPersistentTileSchedulerILi128ELi64ELi256ELi256ELb1ELb1ELb0ELb1ELb0ELb1EEEEEEEEEvNT_6ParamsE)
        /*0104*/ 	.word	0x00000000


	//----- nvinfo : EIATTR_REGCOUNT
	.align		4
.L_54:
        /*0108*/ 	.byte	0x04, 0x2f
        /*010a*/ 	.short	(.L_56 - .L_55)
	.align		4
.L_55:
        /*010c*/ 	.word	index@(_ZN7cutlass13device_kernelIN5flash19enable_sm80_to_sm89INS1_16FlashAttnFwdSm80INS1_25CollectiveMainloopFwdSm80ILi8ELi2ELb0EN4cute5tupleIJNS5_1CILi128EEENS7_ILi64EEENS7_ILi192EEEEEELi192ENS_6half_tEfNS_4arch4Sm80ELb0ELb1ELb1ELb1ELb0ELb0ELb1ELb1EEENS1_21CollectiveEpilogueFwdINS6_IJS8_SA_S9_EEENS6_IJNS7_ILi1EEESI_SI_EEESC_SE_Li256ELb1ELb1ELb1ELb0EEENS1_36VarlenDynamicPersistentTileSchedulerILi128ELi64ELi256ELi256ELb1ELb1ELb0ELb1ELb0ELb1EEEEEEEEEvNT_6ParamsE)
        /*0110*/ 	.word	0x000000ff


	//----- nvinfo : EIATTR_FRAME_SIZE
	.align		4
.L_56:
        /*0114*/ 	.byte	0x04, 0x11
        /*0116*/ 	.short	(.L_58 - .L_57)
	.align		4
.L_57:
        /*0118*/ 	.word	index@($__internal_37_$__cuda_sm70_votesync_ballot)
        /*011c*/ 	.word	0x00000000


	//----- nvinfo : EIATTR_FRAME_SIZE
	.align		4
.L_58:
        /*0120*/ 	.byte	0x04, 0x11
        /*0122*/ 	.short	(.L_60 - .L_59)
	.align		4
.L_59:
        /*0124*/ 	.word	index@($__internal_36_$__cuda_sm70_shflsync_up_p)
        /*0128*/ 	.word	0x00000000


	//----- nvinfo : EIATTR_FRAME_SIZE
	.align		4
.L_60:
        /*012c*/ 	.byte	0x04, 0x11
        /*012e*/ 	.short	(.L_62 - .L_61)
	.align		4
.L_61:
        /*0130*/ 	.word	index@($__internal_35_$__cuda_sm70_shflsync_idx_p)
        /*0134*/ 	.word	0x00000000


	//----- nvinfo : EIATTR_FRAME_SIZE
	.align		4
.L_62:
        /*0138*/ 	.byte	0x04, 0x11
        /*013a*/ 	.short	(.L_64 - .L_63)
	.align		4
.L_63:
        /*013c*/ 	.word	index@($__internal_34_$__cuda_sm70_shflsync_bfly_p)
        /*0140*/ 	.word	0x00000000


	//----- nvinfo : EIATTR_FRAME_SIZE
	.align		4
.L_64:
        /*0144*/ 	.byte	0x04, 0x11
        /*0146*/ 	.short	(.L_66 - .L_65)
	.align		4
.L_65:
        /*0148*/ 	.word	index@(_ZN7cutlass13device_kernelIN5flash19enable_sm80_to_sm89INS1_16FlashAttnFwdSm80INS1_25CollectiveMainloopFwdSm80ILi8ELi2ELb0EN4cute5tupleIJNS5_1CILi128EEENS7_ILi64EEENS7_ILi192EEEEEELi192ENS_6half_tEfNS_4arch4Sm80ELb0ELb1ELb1ELb1ELb0ELb0ELb1ELb1EEENS1_21CollectiveEpilogueFwdINS6_IJS8_SA_S9_EEENS6_IJNS7_ILi1EEESI_SI_EEESC_SE_Li256ELb1ELb1ELb1ELb0EEENS1_36VarlenDynamicPersistentTileSchedulerILi128ELi64ELi256ELi256ELb1ELb1ELb0ELb1ELb0ELb1EEEEEEEEEvNT_6ParamsE)
        /*014c*/ 	.word	0x00000038


	//----- nvinfo : EIATTR_REGCOUNT
	.align		4
.L_66:
        /*0150*/ 	.byte	0x04, 0x2f
        /*0152*/ 	.short	(.L_68 - .L_67)
	.align		4
.L_67:
        /*0154*/ 	.word	index@(_ZN7cutlass13device_kernelIN5flash19enable_sm80_to_sm89INS1_16FlashAttnFwdSm80INS1_25CollectiveMainloopFwdSm80ILi8ELi2ELb0EN4cute5tupleIJNS5_1CILi128EEENS7_ILi64EEENS7_ILi192EEEEEELi192ENS_6half_tEfNS_4arch4Sm80ELb0ELb1ELb1ELb0ELb0ELb0ELb1ELb1EEENS1_21CollectiveEpilogueFwdINS6_IJS8_SA_S9_EEENS6_IJNS7_ILi1EEESI_SI_EEESC_SE_Li256ELb0ELb1ELb1ELb0EEENS1_19SingleTileSchedulerILb0ELb1ELb1ELi128EEEEEEEEEvNT_6ParamsE)
        /*0158*/ 	.word	0x000000f4


	//----- nvinfo : EIATTR_FRAME_SIZE
	.align		4
.L_68:
        /*015c*/ 	.byte	0x04, 0x11
        /*015e*/ 	.short	(.L_70 - .L_69)
	.align		4
.L_69:
        /*0160*/ 	.word	index@(_ZN7cutlass13device_kernelIN5flash19enable_sm80_to_sm89INS1_16FlashAttnFwdSm80INS1_25CollectiveMainloopFwdSm80ILi8ELi2ELb0EN4cute5tupleIJNS5_1CILi128EEENS7_ILi64EEENS7_ILi192EEEEEELi192ENS_6half_tEfNS_4arch4Sm80ELb0ELb1ELb1ELb0ELb0ELb0ELb1ELb1EEENS1_21CollectiveEpilogueFwdINS6_IJS8_SA_S9_EEENS6_IJNS7_ILi1EEESI_SI_EEESC_SE_Li256ELb0ELb1ELb1ELb0EEENS1_19SingleTileSchedulerILb0ELb1ELb1ELi128EEEEEEEEEvNT_6ParamsE)
        /*0164*/ 	.word	0x00000000


	//----- nvinfo : EIATTR_REGCOUNT
	.align		4
.L_70:
        /*0168*/ 	.byte	0x04, 0x2f
        /*016a*/ 	.short	(.L_72 - .L_71)
	.align		4
.L_71:
        /*016c*/ 	.word	index@(_ZN7cutlass13device_kernelIN5flash19enable_sm80_to_sm89INS1_16FlashAttnFwdSm80INS1_25CollectiveMainloopFwdSm80ILi8ELi2ELb0EN4cute5tupleIJNS5_1CILi128EEENS7_ILi64EEENS7_ILi192EEEEEELi192ENS_6half_tEfNS_4arch4Sm80ELb0ELb0ELb1ELb1ELb0ELb1ELb1ELb1EEENS1_21CollectiveEpilogueFwdINS6_IJS8_SA_S9_EEENS6_IJNS7_ILi1EEESI_SI_EEESC_SE_Li256ELb1ELb1ELb1ELb0EEENS1_36VarlenDynamicPersistentTileSchedulerILi128ELi64ELi256ELi256ELb1ELb1ELb0ELb0ELb1ELb1EEEEEEEEEvNT_6ParamsE)
        /*0170*/ 	.word	0x000000fc


	//----- nvinfo : EIATTR_FRAME_SIZE
	.align		4
.L_72:
        /*0174*/ 	.byte	0x04, 0x11
        /*0176*/ 	.short	(.L_74 - .L_73)
	.align		4
.L_73:
        /*0178*/ 	.word	index@($__internal_33_$__cuda_sm70_votesync_ballot)
        /*017c*/ 	.word	0x00000000


	//----- nvinfo : EIATTR_FRAME_SIZE
	.align		4
.L_74:
        /*0180*/ 	.byte	0x04, 0x11
        /*0182*/ 	.short	(.L_76 - .L_75)
	.align		4
.L_75:
        /*0184*/ 	.word	index@($__internal_32_$__cuda_sm70_shflsync_up_p)
        /*0188*/ 	.word	0x00000000


	//----- nvinfo : EIATTR_FRAME_SIZE
	.align		4
.L_76:
        /*018c*/ 	.byte	0x04, 0x11
        /*018e*/ 	.short	(.L_78 - .L_77)
	.align		4
.L_77:
        /*0190*/ 	.word	index@($__internal_31_$__cuda_sm70_shflsync_idx_p)
        /*0194*/ 	.word	0x00000000


	//----- nvinfo : EIATTR_FRAME_SIZE
	.align		4
.L_78:
        /*0198*/ 	.byte	0x04, 0x11
        /*019a*/ 	.short	(.L_80 - .L_79)
	.align		4
.L_79:
        /*019c*/ 	.word	index@($__internal_30_$__cuda_sm70_shflsync_bfly_p)
        /*01a0*/ 	.word	0x00000000


	//----- nvinfo : EIATTR_FRAME_SIZE
	.align		4
.L_80:
        /*01a4*/ 	.byte	0x04, 0x11
        /*01a6*/ 	.short	(.L_82 - .L_81)
	.align		4
.L_81:
        /*01a8*/ 	.word	index@(_ZN7cutlass13device_kernelIN5flash19enable_sm80_to_sm89INS1_16FlashAttnFwdSm80INS1_25CollectiveMainloopFwdSm80ILi8ELi2ELb0EN4cute5tupleIJNS5_1CILi128EEENS7_ILi64EEENS7_ILi192EEEEEELi192ENS_6half_tEfNS_4arch4Sm80ELb0ELb0ELb1ELb1ELb0ELb1ELb1ELb1EEENS1_21CollectiveEpilogueFwdINS6_IJS8_SA_S9_EEENS6_IJNS7_ILi1EEESI_SI_EEESC_SE_Li256ELb1ELb1ELb1ELb0EEENS1_36VarlenDynamicPersistentTileSchedulerILi128ELi64ELi256ELi256ELb1ELb1ELb0ELb0ELb1ELb1EEEEEEEEEvNT_6ParamsE)
        /*01ac*/ 	.word	0x00000000


	//----- nvinfo : EIATTR_REGCOUNT
	.align		4
.L_82:
        /*01b0*/ 	.byte	0x04, 0x2f
        /*01b2*/ 	.short	(.L_84 - .L_83)
	.align		4
.L_83:
        /*01b4*/ 	.word	index@(_ZN7cutlass13device_kernelIN5flash19enable_sm80_to_sm89INS1_16FlashAttnFwdSm80INS1_25CollectiveMainloopFwdSm80ILi8ELi2ELb0EN4cute5tupleIJNS5_1CILi128EEENS7_ILi64EEENS7_ILi192EEEEEELi192ENS_6half_tEfNS_4arch4Sm80ELb0ELb0ELb1ELb1ELb0ELb0ELb1ELb1EEENS1_21CollectiveEpilogueFwdINS6_IJS8_SA_S9_EEENS6_IJNS7_ILi1EEESI_SI_EEESC_SE_Li256ELb1ELb1ELb1ELb0EEENS1_36VarlenDynamicPersistentTileSchedulerILi128ELi64ELi256ELi256ELb1ELb1ELb0ELb0ELb1ELb1EEEEEEEEEvNT_6ParamsE)
        /*01b8*/ 	.word	0x000000ff


	//----- nvinfo : EIATTR_FRAME_SIZE
	.align		4
.L_84:
        /*01bc*/ 	.byte	0x04, 0x11
        /*01be*/ 	.short	(.L_86 - .L_85)
	.align		4
.L_85:
        /*01c0*/ 	.word	index@($__internal_29_$__cuda_sm70_votesync_ballot)
        /*01c4*/ 	.word	0x00000000


	//----- nvinfo : EIATTR_FRAME_SIZE
	.align		4
.L_86:
        /*01c8*/ 	.byte	0x04, 0x11
        /*01ca*/ 	.short	(.L_88 - .L_87)
	.align		4
.L_87:
        /*01cc*/ 	.word	index@($__internal_28_$__cuda_sm70_shflsync_up_p)
        /*01d0*/ 	.word	0x00000000


	//----- nvinfo : EIATTR_FRAME_SIZE
	.align		4
.L_88:
        /*01d4*/ 	.byte	0x04, 0x11
        /*01d6*/ 	.short	(.L_90 - .L_89)
	.align		4
.L_89:
        /*01d8*/ 	.word	index@($__internal_27_$__cuda_sm70_shflsync_idx_p)
        /*01dc*/ 	.word	0x00000000


	//----- nvinfo : EIATTR_FRAME_SIZE
	.align		4
.L_90:
        /*01e0*/ 	.byte	0x04, 0x11
        /*01e2*/ 	.short	(.L_92 - .L_91)
	.align		4
.L_91:
        /*01e4*/ 	.word	index@($__internal_26_$__cuda_sm70_shflsync_bfly_p)
        /*01e8*/ 	.word	0x00000000


	//----- nvinfo : EIATTR_FRAME_SIZE
	.align		4
.L_92:
        /*01ec*/ 	.byte	0x04, 0x11
        /*01ee*/ 	.short	(.L_94 - .L_93)
	.align		4
.L_93:
        /*01f0*/ 	.word	index@(_ZN7cutlass13device_kernelIN5flash19enable_sm80_to_sm89INS1_16FlashAttnFwdSm80INS1_25CollectiveMainloopFwdSm80ILi8ELi2ELb0EN4cute5tupleIJNS5_1CILi128EEENS7_ILi64EEENS7_ILi192EEEEEELi192ENS_6half_tEfNS_4arch4Sm80ELb0ELb0ELb1ELb1ELb0ELb0ELb1ELb1EEENS1_21CollectiveEpilogueFwdINS6_IJS8_SA_S9_EEENS6_IJNS7_ILi1EEESI_SI_EEESC_SE_Li256ELb1ELb1ELb1ELb0EEENS1_36VarlenDynamicPersistentTileSchedulerILi128ELi64ELi256ELi256ELb1ELb1ELb0ELb0ELb1ELb1EEEEEEEEEvNT_6ParamsE)
        /*01f4*/ 	.word	0x00000038


	//----- nvinfo : EIATTR_REGCOUNT
	.align		4
.L_94:
        /*01f8*/ 	.byte	0x04, 0x2f
        /*01fa*/ 	.short	(.L_96 - .L_95)
	.align		4
.L_95:
        /*01fc*/ 	.word	index@(_ZN7cutlass13device_kernelIN5flash19enable_sm80_to_sm89INS1_16FlashAttnFwdSm80INS1_25CollectiveMainloopFwdSm80ILi8ELi2ELb1EN4cute5tupleIJNS5_1CILi128EEENS7_ILi96EEENS7_ILi192EEEEEELi192ENS_6half_tEfNS_4arch4Sm80ELb0ELb0ELb1ELb0ELb0ELb0ELb1ELb1EEENS1_21CollectiveEpilogueFwdINS6_IJS8_SA_S9_EEENS6_IJNS7_ILi1EEESI_SI_EEESC_SE_Li256ELb0ELb1ELb1ELb0EEENS1_19SingleTileSchedulerILb0ELb1ELb1ELi128EEEEEEEEEvNT_6ParamsE)
        /*0200*/ 	.word	0x000000ff


	//----- nvinfo : EIATTR_FRAME_SIZE
	.align		4
.L_96:
        /*0204*/ 	.byte	0x04, 0x11
        /*0206*/ 	.short	(.L_98 - .L_97)
	.align		4
.L_97:
        /*0208*/ 	.word	index@(_ZN7cutlass13device_kernelIN5flash19enable_sm80_to_sm89INS1_16FlashAttnFwdSm80INS1_25CollectiveMainloopFwdSm80ILi8ELi2ELb1EN4cute5tupleIJNS5_1CILi128EEENS7_ILi96EEENS7_ILi192EEEEEELi192ENS_6half_tEfNS_4arch4Sm80ELb0ELb0ELb1ELb0ELb0ELb0ELb1ELb1EEENS1_21CollectiveEpilogueFwdINS6_IJS8_SA_S9_EEENS6_IJNS7_ILi1EEESI_SI_EEESC_SE_Li256ELb0ELb1ELb1ELb0EEENS1_19SingleTileSchedulerILb0ELb1ELb1ELi128EEEEEEEEEvNT_6ParamsE)
        /*020c*/ 	.word	0x00000038


	//----- nvinfo : EIATTR_REGCOUNT
	.align		4
.L_98:
        /*0210*/ 	.byte	0x04, 0x2f
        /*0212*/ 	.short	(.L_100 - .L_99)
	.align		4
.L_99:
        /*0214*/ 	.word	index@(_ZN7cutlass13device_kernelIN5flash19enable_sm80_to_sm89INS1_16FlashAttnFwdSm80INS1_25CollectiveMainloopFwdSm80ILi8ELi1ELb0EN4cute5tupleIJNS5_1CILi128EEENS7_ILi64EEENS7_ILi192EEEEEELi192ENS_6half_tEfNS_4arch4Sm80ELb1ELb0ELb1ELb1ELb0ELb1ELb1ELb1EEENS1_21CollectiveEpilogueFwdINS6_IJS8_SA_S9_EEENS6_IJNS7_ILi1EEESI_SI_EEESC_SE_Li256ELb1ELb1ELb1ELb0EEENS1_36VarlenDynamicPersistentTileSchedulerILi128ELi64ELi256ELi256ELb1ELb1ELb0ELb1ELb1ELb1EEEEEEEEEvNT_6ParamsE)
        /*0218*/ 	.word	0x000000ff


	//----- nvinfo : EIATTR_FRAME_SIZE
	.align		4
.L_100:
        /*021c*/ 	.byte	0x04, 0x11
        /*021e*/ 	.short	(.L_102 - .L_101)
	.align		4
.L_101:
        /*0220*/ 	.word	index@($__internal_25_$__cuda_sm70_votesync_ballot)
        /*0224*/ 	.word	0x00000000


	//----- nvinfo : EIATTR_FRAME_SIZE
	.align		4
.L_102:
        /*0228*/ 	.byte	0x04, 0x11
        /*022a*/ 	.short	(.L_104 - .L_103)
	.align		4
.L_103:
        /*022c*/ 	.word	index@($__internal_24_$__cuda_sm70_shflsync_up_p)
        /*0230*/ 	.word	0x00000000


	//----- nvinfo : EIATTR_FRAME_SIZE
	.align		4
.L_104:
        /*0234*/ 	.byte	0x04, 0x11
        /*0236*/ 	.short	(.L_106 - .L_105)
	.align		4
.L_105:
        /*0238*/ 	.word	index@($__internal_23_$__cuda_sm70_shflsync_idx_p)
        /*023c*/ 	.word	0x00000000


	//----- nvinfo : EIATTR_FRAME_SIZE
	.align		4
.L_106:
        /*0240*/ 	.byte	0x04, 0x11
        /*0242*/ 	.short	(.L_108 - .L_107)
	.align		4
.L_107:
        /*0244*/ 	.word	index@($__internal_22_$__cuda_sm70_shflsync_bfly_p)
        /*0248*/ 	.word	0x00000000


	//----- nvinfo : EIATTR_FRAME_SIZE
	.align		4
.L_108:
        /*024c*/ 	.byte	0x04, 0x11
        /*024e*/ 	.short	(.L_110 - .L_109)
	.align		4
.L_109:
        /*0250*/ 	.word	index@(_ZN7cutlass13device_kernelIN5flash19enable_sm80_to_sm89INS1_16FlashAttnFwdSm80INS1_25CollectiveMainloopFwdSm80ILi8ELi1ELb0EN4cute5tupleIJNS5_1CILi128EEENS7_ILi64EEENS7_ILi192EEEEEELi192ENS_6half_tEfNS_4arch4Sm80ELb1ELb0ELb1ELb1ELb0ELb1ELb1ELb1EEENS1_21CollectiveEpilogueFwdINS6_IJS8_SA_S9_EEENS6_IJNS7_ILi1EEESI_SI_EEESC_SE_Li256ELb1ELb1ELb1ELb0EEENS1_36VarlenDynamicPersistentTileSchedulerILi128ELi64ELi256ELi256ELb1ELb1ELb0ELb1ELb1ELb1EEEEEEEEEvNT_6ParamsE)
        /*0254*/ 	.word	0x00000050


	//----- nvinfo : EIATTR_REGCOUNT
	.align		4
.L_110:
        /*0258*/ 	.byte	0x04, 0x2f
        /*025a*/ 	.short	(.L_112 - .L_111)
	.align		4
.L_111:
        /*025c*/ 	.word	index@(_ZN7cutlass13device_kernelIN5flash19enable_sm80_to_sm89INS1_16FlashAttnFwdSm80INS1_25CollectiveMainloopFwdSm80ILi8ELi1ELb0EN4cute5tupleIJNS5_1CILi128EEENS7_ILi64EEENS7_ILi192EEEEEELi192ENS_6half_tEfNS_4arch4Sm80ELb1ELb0ELb1ELb1ELb0ELb0ELb1ELb1EEENS1_21CollectiveEpilogueFwdINS6_IJS8_SA_S9_EEENS6_IJNS7_ILi1EEESI_SI_EEESC_SE_Li256ELb1ELb1ELb1ELb0EEENS1_36VarlenDynamicPersistentTileSchedulerILi128ELi64ELi256ELi256ELb1ELb1ELb0ELb1ELb1ELb1EEEEEEEEEvNT_6ParamsE)
        /*0260*/ 	.word	0x000000ff


	//----- nvinfo : EIATTR_FRAME_SIZE
	.align		4
.L_112:
        /*0264*/ 	.byte	0x04, 0x11
        /*0266*/ 	.short	(.L_114 - .L_113)
	.align		4
.L_113:
        /*0268*/ 	.word	index@($__internal_21_$__cuda_sm70_votesync_ballot)
        /*026c*/ 	.word	0x00000000


	//----- nvinfo : EIATTR_FRAME_SIZE
	.align		4
.L_114:
        /*0270*/ 	.byte	0x04, 0x11
        /*0272*/ 	.short	(.L_116 - .L_115)
	.align		4
.L_115:
        /*0274*/ 	.word	index@($__internal_20_$__cuda_sm70_shflsync_up_p)
        /*0278*/ 	.word	0x00000000


	//----- nvinfo : EIATTR_FRAME_SIZE
	.align		4
.L_116:
        /*027c*/ 	.byte	0x04, 0x11
        /*027e*/ 	.short	(.L_118 - .L_117)
	.align		4
.L_117:
        /*0280*/ 	.word	index@($__internal_19_$__cuda_sm70_shflsync_idx_p)
        /*0284*/ 	.word	0x00000000


	//----- nvinfo : EIATTR_FRAME_SIZE
	.align		4
.L_118:
        /*0288*/ 	.byte	0x04, 0x11
        /*028a*/ 	.short	(.L_120 - .L_119)
	.align		4
.L_119:
        /*028c*/ 	.word	index@($__internal_18_$__cuda_sm70_shflsync_bfly_p)
        /*0290*/ 	.word	0x00000000


	//----- nvinfo : EIATTR_FRAME_SIZE
	.align		4
.L_120:
        /*0294*/ 	.byte	0x04, 0x11
        /*0296*/ 	.short	(.L_122 - .L_121)
	.align		4
.L_121:
        /*0298*/ 	.word	index@(_ZN7cutlass13device_kernelIN5flash19enable_sm80_to_sm89INS1_16FlashAttnFwdSm80INS1_25CollectiveMainloopFwdSm80ILi8ELi1ELb0EN4cute5tupleIJNS5_1CILi128EEENS7_ILi64EEENS7_ILi192EEEEEELi192ENS_6half_tEfNS_4arch4Sm80ELb1ELb0ELb1ELb1ELb0ELb0ELb1ELb1EEENS1_21CollectiveEpilogueFwdINS6_IJS8_SA_S9_EEENS6_IJNS7_ILi1EEESI_SI_EEESC_SE_Li256ELb1ELb1ELb1ELb0EEENS1_36VarlenDynamicPersistentTileSchedulerILi128ELi64ELi256ELi256ELb1ELb1ELb0ELb1ELb1ELb1EEEEEEEEEvNT_6ParamsE)
        /*029c*/ 	.word	0x00000050


	//----- nvinfo : EIATTR_REGCOUNT
	.align		4
.L_122:
        /*02a0*/ 	.byte	0x04, 0x2f
        /*02a2*/ 	.short	(.L_124 - .L_123)
	.align		4
.L_123:
        /*02a4*/ 	.word	index@(_ZN7cutlass13device_kernelIN5flash19enable_sm80_to_sm89INS1_16FlashAttnFwdSm80INS1_25CollectiveMainloopFwdSm80ILi8ELi1ELb1EN4cute5tupleIJNS5_1CILi128EEENS7_ILi96EEENS7_ILi192EEEEEELi192ENS_6half_tEfNS_4arch4Sm80ELb1ELb0ELb1ELb0ELb0ELb0ELb1ELb1EEENS1_21CollectiveEpilogueFwdINS6_IJS8_SA_S9_EEENS6_IJNS7_ILi1EEESI_SI_EEESC_SE_Li256ELb0ELb1ELb1ELb0EEENS1_30DynamicPersistentTileSchedulerILi256ELi256ELb1ELb1ELb0EEEEEEEEEvNT_6ParamsE)
        /*02a8*/ 	.word	0x000000ff


	//----- nvinfo : EIATTR_FRAME_SIZE
	.align		4
.L_124:
        /*02ac*/ 	.byte	0x04, 0x11
        /*02ae*/ 	.short	(.L_126 - .L_125)
	.align		4
.L_125:
        /*02b0*/ 	.word	index@($__internal_17_$__cuda_sm70_shflsync_idx_p)
        /*02b4*/ 	.word	0x00000000


	//----- nvinfo : EIATTR_FRAME_SIZE
	.align		4
.L_126:
        /*02b8*/ 	.byte	0x04, 0x11
        /*02ba*/ 	.short	(.L_128 - .L_127)
	.align		4
.L_127:
        /*02bc*/ 	.word	index@($__internal_16_$__cuda_sm70_shflsync_bfly_p)
        /*02c0*/ 	.word	0x00000000


	//----- nvinfo : EIATTR_FRAME_SIZE
	.align		4
.L_128:
        /*02c4*/ 	.byte	0x04, 0x11
        /*02c6*/ 	.short	(.L_130 - .L_129)
	.align		4
.L_129:
        /*02c8*/ 	.word	index@(_ZN7cutlass13device_kernelIN5flash19enable_sm80_to_sm89INS1_16FlashAttnFwdSm80INS1_25CollectiveMainloopFwdSm80ILi8ELi1ELb1EN4cute5tupleIJNS5_1CILi128EEENS7_ILi96EEENS7_ILi192EEEEEELi192ENS_6half_tEfNS_4arch4Sm80ELb1ELb0ELb1ELb0ELb0ELb0ELb1ELb1EEENS1_21CollectiveEpilogueFwdINS6_IJS8_SA_S9_EEENS6_IJNS7_ILi1EEESI_SI_EEESC_SE_Li256ELb0ELb1ELb1ELb0EEENS1_30DynamicPersistentTileSchedulerILi256ELi256ELb1ELb1ELb0EEEEEEEEEvNT_6ParamsE)
        /*02cc*/ 	.word	0x000000a8


	//----- nvinfo : EIATTR_REGCOUNT
	.align		4
.L_130:
        /*02d0*/ 	.byte	0x04, 0x2f
        /*02d2*/ 	.short	(.L_132 - .L_131)
	.align		4
.L_131:
        /*02d4*/ 	.word	index@(_ZN7cutlass13device_kernelIN5flash19enable_sm80_to_sm89INS1_16FlashAttnFwdSm80INS1_25CollectiveMainloopFwdSm80ILi8ELi1ELb0EN4cute5tupleIJNS5_1CILi128EEENS7_ILi64EEENS7_ILi192EEEEEELi192ENS_6half_tEfNS_4arch4Sm80ELb0ELb1ELb1ELb1ELb0ELb1ELb1ELb1EEENS1_21CollectiveEpilogueFwdINS6_IJS8_SA_S9_EEENS6_IJNS7_ILi1EEESI_SI_EEESC_SE_Li256ELb1ELb1ELb1ELb0EEENS1_36VarlenDynamicPersistentTileSchedulerILi128ELi64ELi256ELi256ELb1ELb1ELb0ELb1ELb0ELb1EEEEEEEEEvNT_6ParamsE)
        /*02d8*/ 	.word	0x000000ff


	//----- nvinfo : EIATTR_FRAME_SIZE
	.align		4
.L_132:
        /*02dc*/ 	.byte	0x04, 0x11
        /*02de*/ 	.short	(.L_134 - .L_133)
	.align		4
.L_133:
        /*02e0*/ 	.word	index@($__internal_15_$__cuda_sm70_votesync_ballot)
        /*02e4*/ 	.word	0x00000000


	//----- nvinfo : EIATTR_FRAME_SIZE
	.align		4
.L_134:
        /*02e8*/ 	.byte	0x04, 0x11
        /*02ea*/ 	.short	(.L_136 - .L_135)
	.align		4
.L_135:
        /*02ec*/ 	.word	index@($__internal_14_$__cuda_sm70_shflsync_up_p)
        /*02f0*/ 	.word	0x00000000


	//----- nvinfo : EIATTR_FRAME_SIZE
	.align		4
.L_136:
        /*02f4*/ 	.byte	0x04, 0x11
        /*02f6*/ 	.short	(.L_138 - .L_137)
	.align		4
.L_137:
        /*02f8*/ 	.word	index@($__internal_13_$__cuda_sm70_shflsync_idx_p)
        /*02fc*/ 	.word	0x00000000


	//----- nvinfo : EIATTR_FRAME_SIZE
	.align		4
.L_138:
        /*0300*/ 	.byte	0x04, 0x11
        /*0302*/ 	.short	(.L_140 - .L_139)
	.align		4
.L_139:
        /*0304*/ 	.word	index@($__internal_12_$__cuda_sm70_shflsync_bfly_p)
        /*0308*/ 	.word	0x00000000


	//----- nvinfo : EIATTR_FRAME_SIZE
	.align		4
.L_140:
        /*030c*/ 	.byte	0x04, 0x11
        /*030e*/ 	.short	(.L_142 - .L_141)
	.align		4
.L_141:
        /*0310*/ 	.word	index@(_ZN7cutlass13device_kernelIN5flash19enable_sm80_to_sm89INS1_16FlashAttnFwdSm80INS1_25CollectiveMainloopFwdSm80ILi8ELi1ELb0EN4cute5tupleIJNS5_1CILi128EEENS7_ILi64EEENS7_ILi192EEEEEELi192ENS_6half_tEfNS_4arch4Sm80ELb0ELb1ELb1ELb1ELb0ELb1ELb1ELb1EEENS1_21CollectiveEpilogueFwdINS6_IJS8_SA_S9_EEENS6_IJNS7_ILi1EEESI_SI_EEESC_SE_Li256ELb1ELb1ELb1ELb0EEENS1_36VarlenDynamicPersistentTileSchedulerILi128ELi64ELi256ELi256ELb1ELb1ELb0ELb1ELb0ELb1EEEEEEEEEvNT_6ParamsE)
        /*0314*/ 	.word	0x00000058


	//----- nvinfo : EIATTR_REGCOUNT
	.align		4
.L_142:
        /*0318*/ 	.byte	0x04, 0x2f
        /*031a*/ 	.short	(.L_144 - .L_143)
	.align		4
.L_143:
        /*031c*/ 	.word	index@(_ZN7cutlass13device_kernelIN5flash19enable_sm80_to_sm89INS1_16FlashAttnFwdSm80INS1_25CollectiveMainloopFwdSm80ILi8ELi1ELb0EN4cute5tupleIJNS5_1CILi128EEENS7_ILi64EEENS7_ILi192EEEEEELi192ENS_6half_tEfNS_4arch4Sm80ELb0ELb1ELb1ELb1ELb0ELb0ELb1ELb1EEENS1_21CollectiveEpilogueFwdINS6_IJS8_SA_S9_EEENS6_IJNS7_ILi1EEESI_SI_EEESC_SE_Li256ELb1ELb1ELb1ELb0EEENS1_36VarlenDynamicPersistentTileSchedulerILi128ELi64ELi256ELi256ELb1ELb1ELb0ELb1ELb0ELb1EEEEEEEEEvNT_6ParamsE)
        /*0320*/ 	.word	0x000000ff


	//----- nvinfo : EIATTR_FRAME_SIZE
	.align		4
.L_144:
        /*0324*/ 	.byte	0x04, 0x11
        /*0326*/ 	.short	(.L_146 - .L_145)
	.align		4
.L_145:
        /*0328*/ 	.word	index@($__internal_11_$__cuda_sm70_votesync_ballot)
        /*032c*/ 	.word	0x00000000


	//----- nvinfo : EIATTR_FRAME_SIZE
	.align		4
.L_146:
        /*0330*/ 	.byte	0x04, 0x11
        /*0332*/ 	.short	(.L_148 - .L_147)
	.align		4
.L_147:
        /*0334*/ 	.word	index@($__internal_10_$__cuda_sm70_shflsync_up_p)
        /*0338*/ 	.word	0x00000000


	//----- nvinfo : EIATTR_FRAME_SIZE
	.align		4
.L_148:
        /*033c*/ 	.byte	0x04, 0x11
        /*033e*/ 	.short	(.L_150 - .L_149)
	.align		4
.L_149:
        /*0340*/ 	.word	index@($__internal_9_$__cuda_sm70_shflsync_idx_p)
        /*0344*/ 	.word	0x00000000


	//----- nvinfo : EIATTR_FRAME_SIZE
	.align		4
.L_150:
        /*0348*/ 	.byte	0x04, 0x11
        /*034a*/ 	.short	(.L_152 - .L_151)
	.align		4
.L_151:
        /*034c*/ 	.word	index@($__internal_8_$__cuda_sm70_shflsync_bfly_p)
        /*0350*/ 	.word	0x00000000


	//----- nvinfo : EIATTR_FRAME_SIZE
	.align		4
.L_152:
        /*0354*/ 	.byte	0x04, 0x11
        /*0356*/ 	.short	(.L_154 - .L_153)
	.align		4
.L_153:
        /*0358*/ 	.word	index@(_ZN7cutlass13device_kernelIN5flash19enable_sm80_to_sm89INS1_16FlashAttnFwdSm80INS1_25CollectiveMainloopFwdSm80ILi8ELi1ELb0EN4cute5tupleIJNS5_1CILi128EEENS7_ILi64EEENS7_ILi192EEEEEELi192ENS_6half_tEfNS_4arch4Sm80ELb0ELb1ELb1ELb1ELb0ELb0ELb1ELb1EEENS1_21CollectiveEpilogueFwdINS6_IJS8_SA_S9_EEENS6_IJNS7_ILi1EEESI_SI_EEESC_SE_Li256ELb1ELb1ELb1ELb0EEENS1_36VarlenDynamicPersistentTileSchedulerILi128ELi64ELi256ELi256ELb1ELb1ELb0ELb1ELb0ELb1EEEEEEEEEvNT_6ParamsE)
        /*035c*/ 	.word	0x00000040


	//----- nvinfo : EIATTR_REGCOUNT
	.align		4
.L_154:
        /*0360*/ 	.byte	0x04, 0x2f
        /*0362*/ 	.short	(.L_156 - .L_155)
	.align		4
.L_155:
        /*0364*/ 	.word	index@(_ZN7cutlass13device_kernelIN5flash19enable_sm80_to_sm89INS1_16FlashAttnFwdSm80INS1_25CollectiveMainloopFwdSm80ILi8ELi1ELb0EN4cute5tupleIJNS5_1CILi128EEENS7_ILi64EEENS7_ILi192EEEEEELi192ENS_6half_tEfNS_4arch4Sm80ELb0ELb1ELb1ELb0ELb0ELb0ELb1ELb1EEENS1_21CollectiveEpilogueFwdINS6_IJS8_SA_S9_EEENS6_IJNS7_ILi1EEESI_SI_EEESC_SE_Li256ELb0ELb1ELb1ELb0EEENS1_19SingleTileSchedulerILb0ELb1ELb1ELi128EEEEEEEEEvNT_6ParamsE)
        /*0368*/ 	.word	0x000000ff


	//----- nvinfo : EIATTR_FRAME_SIZE
	.align		4
.L_156:
        /*036c*/ 	.byte	0x04, 0x11
        /*036e*/ 	.short	(.L_158 - .L_157)
	.align		4
.L_157:
        /*0370*/ 	.word	index@(_ZN7cutlass13device_kernelIN5flash19enable_sm80_to_sm89INS1_16FlashAttnFwdSm80INS1_25CollectiveMainloopFwdSm80ILi8ELi1ELb0EN4cute5tupleIJNS5_1CILi128EEENS7_ILi64EEENS7_ILi192EEEEEELi192ENS_6half_tEfNS_4arch4Sm80ELb0ELb1ELb1ELb0ELb0ELb0ELb1ELb1EEENS1_21CollectiveEpilogueFwdINS6_IJS8_SA_S9_EEENS6_IJNS7_ILi1EEESI_SI_EEESC_SE_Li256ELb0ELb1ELb1ELb0EEENS1_19SingleTileSchedulerILb0ELb1ELb1ELi128EEEEEEEEEvNT_6ParamsE)
        /*0374*/ 	.word	0x00000000


	//----- nvinfo : EIATTR_REGCOUNT
	.align		4
.L_158:
        /*0378*/ 	.byte	0x04, 0x2f
        /*037a*/ 	.short	(.L_160 - .L_159)
	.align		4
.L_159:
        /*037c*/ 	.word	index@(_ZN7cutlass13device_kernelIN5flash19enable_sm80_to_sm89INS1_16FlashAttnFwdSm80INS1_25CollectiveMainloopFwdSm80ILi8ELi1ELb0EN4cute5tupleIJNS5_1CILi128EEENS7_ILi64EEENS7_ILi192EEEEEELi192ENS_6half_tEfNS_4arch4Sm80ELb0ELb0ELb1ELb1ELb0ELb1ELb1ELb1EEENS1_21CollectiveEpilogueFwdINS6_IJS8_SA_S9_EEENS6_IJNS7_ILi1EEESI_SI_EEESC_SE_Li256ELb1ELb1ELb1ELb0EEENS1_36VarlenDynamicPersistentTileSchedulerILi128ELi64ELi256ELi256ELb1ELb1ELb0ELb0ELb1ELb1EEEEEEEEEvNT_6ParamsE)
        /*0380*/ 	.word	0x000000ff


	//----- nvinfo : EIATTR_FRAME_SIZE
	.align		4
.L_160:
        /*0384*/ 	.byte	0x04, 0x11
        /*0386*/ 	.short	(.L_162 - .L_161)
	.align		4
.L_161:
        /*0388*/ 	.word	index@($__internal_7_$__cuda_sm70_votesync_ballot)
        /*038c*/ 	.word	0x00000000


	//----- nvinfo : EIATTR_FRAME_SIZE
	.align		4
.L_162:
        /*0390*/ 	.byte	0x04, 0x11
        /*0392*/ 	.short	(.L_164 - .L_163)
	.align		4
.L_163:
        /*0394*/ 	.word	index@($__internal_6_$__cuda_sm70_shflsync_up_p)
        /*0398*/ 	.word	0x00000000


	//----- nvinfo : EIATTR_FRAME_SIZE
	.align		4
.L_164:
        /*039c*/ 	.byte	0x04, 0x11
        /*039e*/ 	.short	(.L_166 - .L_165)
	.align		4
.L_165:
        /*03a0*/ 	.word	index@($__internal_5_$__cuda_sm70_shflsync_idx_p)
        /*03a4*/ 	.word	0x00000000


	//----- nvinfo : EIATTR_FRAME_SIZE
	.align		4
.L_166:
        /*03a8*/ 	.byte	0x04, 0x11
        /*03aa*/ 	.short	(.L_168 - .L_167)
	.align		4
.L_167:
        /*03ac*/ 	.word	index@($__internal_4_$__cuda_sm70_shflsync_bfly_p)
        /*03b0*/ 	.word	0x00000000


	//----- nvinfo : EIATTR_FRAME_SIZE
	.align		4
.L_168:
        /*03b4*/ 	.byte	0x04, 0x11
        /*03b6*/ 	.short	(.L_170 - .L_169)
	.align		4
.L_169:
        /*03b8*/ 	.word	index@(_ZN7cutlass13device_kernelIN5flash19enable_sm80_to_sm89INS1_16FlashAttnFwdSm80INS1_25CollectiveMainloopFwdSm80ILi8ELi1ELb0EN4cute5tupleIJNS5_1CILi128EEENS7_ILi64EEENS7_ILi192EEEEEELi192ENS_6half_tEfNS_4arch4Sm80ELb0ELb0ELb1ELb1ELb0ELb1ELb1ELb1EEENS1_21CollectiveEpilogueFwdINS6_IJS8_SA_S9_EEENS6_IJNS7_ILi1EEESI_SI_EEESC_SE_Li256ELb1ELb1ELb1ELb0EEENS1_36VarlenDynamicPersistentTileSchedulerILi128ELi64ELi256ELi256ELb1ELb1ELb0ELb0ELb1ELb1EEEEEEEEEvNT_6ParamsE)
        /*03bc*/ 	.word	0x00000058


	//----- nvinfo : EIATTR_REGCOUNT
	.align		4
.L_170:
        /*03c0*/ 	.byte	0x04, 0x2f
        /*03c2*/ 	.short	(.L_172 - .L_171)
	.align		4
.L_171:
        /*03c4*/ 	.word	index@(_ZN7cutlass13device_kernelIN5flash19enable_sm80_to_sm89INS1_16FlashAttnFwdSm80INS1_25CollectiveMainloopFwdSm80ILi8ELi1ELb0EN4cute5tupleIJNS5_1CILi128EEENS7_ILi64EEENS7_ILi192EEEEEELi192ENS_6half_tEfNS_4arch4Sm80ELb0ELb0ELb1ELb1ELb0ELb0ELb1ELb1EEENS1_21CollectiveEpilogueFwdINS6_IJS8_SA_S9_EEENS6_IJNS7_ILi1EEESI_SI_EEESC_SE_Li256ELb1ELb1ELb1ELb0EEENS1_36VarlenDynamicPersistentTileSchedulerILi128ELi64ELi256ELi256ELb1ELb1ELb0ELb0ELb1ELb1EEEEEEEEEvNT_6ParamsE)
        /*03c8*/ 	.word	0x000000ff


	//----- nvinfo : EIATTR_FRAME_SIZE
	.align		4
.L_172:
        /*03cc*/ 	.byte	0x04, 0x11
        /*03ce*/ 	.short	(.L_174 - .L_173)
	.align		4
.L_173:
        /*03d0*/ 	.word	index@($__internal_3_$__cuda_sm70_votesync_ballot)
        /*03d4*/ 	.word	0x00000000


	//----- nvinfo : EIATTR_FRAME_SIZE
	.align		4
.L_174:
        /*03d8*/ 	.byte	0x04, 0x11
        /*03da*/ 	.short	(.L_176 - .L_175)
	.align		4
.L_175:
        /*03dc*/ 	.word	index@($__internal_2_$__cuda_sm70_shflsync_up_p)
        /*03e0*/ 	.word	0x00000000


	//----- nvinfo : EIATTR_FRAME_SIZE
	.align		4
.L_176:
        /*03e4*/ 	.byte	0x04, 0x11
        /*03e6*/ 	.short	(.L_178 - .L_177)
	.align		4
.L_177:
        /*03e8*/ 	.word	index@($__internal_1_$__cuda_sm70_shflsync_idx_p)
        /*03ec*/ 	.word	0x00000000


	//----- nvinfo : EIATTR_FRAME_SIZE
	.align		4
.L_178:
        /*03f0*/ 	.byte	0x04, 0x11
        /*03f2*/ 	.short	(.L_180 - .L_179)
	.align		4
.L_179:
        /*03f4*/ 	.word	index@($__internal_0_$__cuda_sm70_shflsync_bfly_p)
        /*03f8*/ 	.word	0x00000000


	//----- nvinfo : EIATTR_FRAME_SIZE
	.align		4
.L_180:
        /*03fc*/ 	.byte	0x04, 0x11
        /*03fe*/ 	.short	(.L_182 - .L_181)
	.align		4
.L_181:
        /*0400*/ 	.word	index@(_ZN7cutlass13device_kernelIN5flash19enable_sm80_to_sm89INS1_16FlashAttnFwdSm80INS1_25CollectiveMainloopFwdSm80ILi8ELi1ELb0EN4cute5tupleIJNS5_1CILi128EEENS7_ILi64EEENS7_ILi192EEEEEELi192ENS_6half_tEfNS_4arch4Sm80ELb0ELb0ELb1ELb1ELb0ELb0ELb1ELb1EEENS1_21CollectiveEpilogueFwdINS6_IJS8_SA_S9_EEENS6_IJNS7_ILi1EEESI_SI_EEESC_SE_Li256ELb1ELb1ELb1ELb0EEENS1_36VarlenDynamicPersistentTileSchedulerILi128ELi64ELi256ELi256ELb1ELb1ELb0ELb0ELb1ELb1EEEEEEEEEvNT_6ParamsE)
        /*0404*/ 	.word	0x00000040


	//----- nvinfo : EIATTR_REGCOUNT
	.align		4
.L_182:
        /*0408*/ 	.byte	0x04, 0x2f
        /*040a*/ 	.short	(.L_184 - .L_183)
	.align		4
.L_183:
        /*040c*/ 	.word	index@(_ZN7cutlass13device_kernelIN5flash19enable_sm80_to_sm89INS1_16FlashAttnFwdSm80INS1_25CollectiveMainloopFwdSm80ILi8ELi1ELb1EN4cute5tupleIJNS5_1CILi128EEENS7_ILi96EEENS7_ILi192EEEEEELi192ENS_6half_tEfNS_4arch4Sm80ELb0ELb0ELb1ELb0ELb0ELb0ELb1ELb1EEENS1_21CollectiveEpilogueFwdINS6_IJS8_SA_S9_EEENS6_IJNS7_ILi1EEESI_SI_EEESC_SE_Li256ELb0ELb1ELb1ELb0EEENS1_19SingleTileSchedulerILb0ELb1ELb1ELi128EEEEEEEEEvNT_6ParamsE)
        /*0410*/ 	.word	0x000000ff


	//----- nvinfo : EIATTR_FRAME_SIZE
	.align		4
.L_184:
        /*0414*/ 	.byte	0x04, 0x11
        /*0416*/ 	.short	(.L_186 - .L_185)
	.align		4
.L_185:
        /*0418*/ 	.word	index@(_ZN7cutlass13device_kernelIN5flash19enable_sm80_to_sm89INS1_16FlashAttnFwdSm80INS1_25CollectiveMainloopFwdSm80ILi8ELi1ELb1EN4cute5tupleIJNS5_1CILi128EEENS7_ILi96EEENS7_ILi192EEEEEELi192ENS_6half_tEfNS_4arch4Sm80ELb0ELb0ELb1ELb0ELb0ELb0ELb1ELb1EEENS1_21CollectiveEpilogueFwdINS6_IJS8_SA_S9_EEENS6_IJNS7_ILi1EEESI_SI_EEESC_SE_Li256ELb0ELb1ELb1ELb0EEENS1_19SingleTileSchedulerILb0ELb1ELb1ELi128EEEEEEEEEvNT_6ParamsE)
        /*041c*/ 	.word	0x00000048


	//----- nvinfo : EIATTR_MIN_STACK_SIZE
	.align		4
.L_186:
        /*0420*/ 	.byte	0x04, 0x12
        /*0422*/ 	.short	(.L_188 - .L_187)
	.align		4
.L_187:
        /*0424*/ 	.word	index@(_ZN7cutlass13device_kernelIN5flash19enable_sm80_to_sm89INS1_16FlashAttnFwdSm80INS1_25CollectiveMainloopFwdSm80ILi8ELi1ELb1EN4cute5tupleIJNS5_1CILi128EEENS7_ILi96EEENS7_ILi192EEEEEELi192ENS_6half_tEfNS_4arch4Sm80ELb0ELb0ELb1ELb0ELb0ELb0ELb1ELb1EEENS1_21CollectiveEpilogueFwdINS6_IJS8_SA_S9_EEENS6_IJNS7_ILi1EEESI_SI_EEESC_SE_Li256ELb0ELb1ELb1ELb0EEENS1_19SingleTileSchedulerILb0ELb1ELb1ELi128EEEEEEEEEvNT_6ParamsE)
        /*0428*/ 	.word	0x00000048


	//----- nvinfo : EIATTR_MIN_STACK_SIZE
	.align		4
.L_188:
        /*042c*/ 	.byte	0x04, 0x12
        /*042e*/ 	.short	(.L_190 - .L_189)
	.align		4
.L_189:
        /*0430*/ 	.word	index@(_ZN7cutlass13device_kernelIN5flash19enable_sm80_to_sm89INS1_16FlashAttnFwdSm80INS1_25CollectiveMainloopFwdSm80ILi8ELi1ELb0EN4cute5tupleIJNS5_1CILi128EEENS7_ILi64EEENS7_ILi192EEEEEELi192ENS_6half_tEfNS_4arch4Sm80ELb0ELb0ELb1ELb1ELb0ELb0ELb1ELb1EEENS1_21CollectiveEpilogueFwdINS6_IJS8_SA_S9_EEENS6_IJNS7_ILi1EEESI_SI_EEESC_SE_Li256ELb1ELb1ELb1ELb0EEENS1_36VarlenDynamicPersistentTileSchedulerILi128ELi64ELi256ELi256ELb1ELb1ELb0ELb0ELb1ELb1EEEEEEEEEvNT_6ParamsE)
        /*0434*/ 	.word	0x00000040


	//----- nvinfo : EIATTR_MIN_STACK_SIZE
	.align		4
.L_190:
        /*0438*/ 	.byte	0x04, 0x12
        /*043a*/ 	.short	(.L_192 - .L_191)
	.align		4
.L_191:
        /*043c*/ 	.word	index@(_ZN7cutlass13device_kernelIN5flash19enable_sm80_to_sm89INS1_16FlashAttnFwdSm80INS1_25CollectiveMainloopFwdSm80ILi8ELi1ELb0EN4cute5tupleIJNS5_1CILi128EEENS7_ILi64EEENS7_ILi192EEEEEELi192ENS_6half_tEfNS_4arch4Sm80ELb0ELb0ELb1ELb1ELb0ELb1ELb1ELb1EEENS1_21CollectiveEpilogueFwdINS6_IJS8_SA_S9_EEENS6_IJNS7_ILi1EEESI_SI_EEESC_SE_Li256ELb1ELb1ELb1ELb0EEENS1_36VarlenDynamicPersistentTileSchedulerILi128ELi64ELi256ELi256ELb1ELb1ELb0ELb0ELb1ELb1EEEEEEEEEvNT_6ParamsE)
        /*0440*/ 	.word	0x00000058


	//----- nvinfo : EIATTR_MIN_STACK_SIZE
	.align		4
.L_192:
        /*0444*/ 	.byte	0x04, 0x12
        /*0446*/ 	.short	(.L_194 - .L_193)
	.align		4
.L_193:
        /*0448*/ 	.word	index@(_ZN7cutlass13device_kernelIN5flash19enable_sm80_to_sm89INS1_16FlashAttnFwdSm80INS1_25CollectiveMainloopFwdSm80ILi8ELi1ELb0EN4cute5tupleIJNS5_1CILi128EEENS7_ILi64EEENS7_ILi192EEEEEELi192ENS_6half_tEfNS_4arch4Sm80ELb0ELb1ELb1ELb0ELb0ELb0ELb1ELb1EEENS1_21CollectiveEpilogueFwdINS6_IJS8_SA_S9_EEENS6_IJNS7_ILi1EEESI_SI_EEESC_SE_Li256ELb0ELb1ELb1ELb0EEENS1_19SingleTileSchedulerILb0ELb1ELb1ELi128EEEEEEEEEvNT_6ParamsE)
        /*044c*/ 	.word	0x00000000


	//----- nvinfo : EIATTR_MIN_STACK_SIZE
	.align		4
.L_194:
        /*0450*/ 	.byte	0x04, 0x12
        /*0452*/ 	.short	(.L_196 - .L_195)
	.align		4
.L_195:
        /*0454*/ 	.word	index@(_ZN7cutlass13device_kernelIN5flash19enable_sm80_to_sm89INS1_16FlashAttnFwdSm80INS1_25CollectiveMainloopFwdSm80ILi8ELi1ELb0EN4cute5tupleIJNS5_1CILi128EEENS7_ILi64EEENS7_ILi192EEEEEELi192ENS_6half_tEfNS_4arch4Sm80ELb0ELb1ELb1ELb1ELb0ELb0ELb1ELb1EEENS1_21CollectiveEpilogueFwdINS6_IJS8_SA_S9_EEENS6_IJNS7_ILi1EEESI_SI_EEESC_SE_Li256ELb1ELb1ELb1ELb0EEENS1_36VarlenDynamicPersistentTileSchedulerILi128ELi64ELi256ELi256ELb1ELb1ELb0ELb1ELb0ELb1EEEEEEEEEvNT_6ParamsE)
        /*0458*/ 	.word	0x00000040


	//----- nvinfo : EIATTR_MIN_STACK_SIZE
	.align		4
.L_196:
        /*045c*/ 	.byte	0x04, 0x12
        /*045e*/ 	.short	(.L_198 - .L_197)
	.align		4
.L_197:
        /*0460*/ 	.word	index@(_ZN7cutlass13device_kernelIN5flash19enable_sm80_to_sm89INS1_16FlashAttnFwdSm80INS1_25CollectiveMainloopFwdSm80ILi8ELi1ELb0EN4cute5tupleIJNS5_1CILi128EEENS7_ILi64EEENS7_ILi192EEEEEELi192ENS_6half_tEfNS_4arch4Sm80ELb0ELb1ELb1ELb1ELb0ELb1ELb1ELb1EEENS1_21CollectiveEpilogueFwdINS6_IJS8_SA_S9_EEENS6_IJNS7_ILi1EEESI_SI_EEESC_SE_Li256ELb1ELb1ELb1ELb0EEENS1_36VarlenDynamicPersistentTileSchedulerILi128ELi64ELi256ELi256ELb1ELb1ELb0ELb1ELb0ELb1EEEEEEEEEvNT_6ParamsE)
        /*0464*/ 	.word	0x00000058


	//----- nvinfo : EIATTR_MIN_STACK_SIZE
	.align		4
.L_198:
        /*0468*/ 	.byte	0x04, 0x12
        /*046a*/ 	.short	(.L_200 - .L_199)
	.align		4
.L_199:
        /*046c*/ 	.word	index@(_ZN7cutlass13device_kernelIN5flash19enable_sm80_to_sm89INS1_16FlashAttnFwdSm80INS1_25CollectiveMainloopFwdSm80ILi8ELi1ELb1EN4cute5tupleIJNS5_1CILi128EEENS7_ILi96EEENS7_ILi192EEEEEELi192ENS_6half_tEfNS_4arch4Sm80ELb1ELb0ELb1ELb0ELb0ELb0ELb1ELb1EEENS1_21CollectiveEpilogueFwdINS6_IJS8_SA_S9_EEENS6_IJNS7_ILi1EEESI_SI_EEESC_SE_Li256ELb0ELb1ELb1ELb0EEENS1_30DynamicPersistentTileSchedulerILi256ELi256ELb1ELb1ELb0EEEEEEEEEvNT_6ParamsE)
        /*0470*/ 	.word	0x000000a8


	//----- nvinfo : EIATTR_MIN_STACK_SIZE
	.align		4
.L_200:
        /*0474*/ 	.byte	0x04, 0x12
        /*0476*/ 	.short	(.L_202 - .L_201)
	.align		4
.L_201:
        /*0478*/ 	.word	index@(_ZN7cutlass13device_kernelIN5flash19enable_sm80_to_sm89INS1_16FlashAttnFwdSm80INS1_25CollectiveMainloopFwdSm80ILi8ELi1ELb0EN4cute5tupleIJNS5_1CILi128EEENS7_ILi64EEENS7_ILi192EEEEEELi192ENS_6half_tEfNS_4arch4Sm80ELb1ELb0ELb1ELb1ELb0ELb0ELb1ELb1EEENS1_21CollectiveEpilogueFwdINS6_IJS8_SA_S9_EEENS6_IJNS7_ILi1EEESI_SI_EEESC_SE_Li256ELb1ELb1ELb1ELb0EEENS1_36VarlenDynamicPersistentTileSchedulerILi128ELi64ELi256ELi256ELb1ELb1ELb0ELb1ELb1ELb1EEEEEEEEEvNT_6ParamsE)
        /*047c*/ 	.word	0x00000050


	//----- nvinfo : EIATTR_MIN_STACK_SIZE
	.align		4
.L_202:
        /*0480*/ 	.byte	0x04, 0x12
        /*0482*/ 	.short	(.L_204 - .L_203)
	.align		4
.L_203:
        /*0484*/ 	.word	index@(_ZN7cutlass13device_kernelIN5flash19enable_sm80_to_sm89INS1_16FlashAttnFwdSm80INS1_25CollectiveMainloopFwdSm80ILi8ELi1ELb0EN4cute5tupleIJNS5_1CILi128EEENS7_ILi64EEENS7_ILi192EEEEEELi192ENS_6half_tEfNS_4arch4Sm80ELb1ELb0ELb1ELb1ELb0ELb1ELb1ELb1EEENS1_21CollectiveEpilogueFwdINS6_IJS8_SA_S9_EEENS6_IJNS7_ILi1EEESI_SI_EEESC_SE_Li256ELb1ELb1ELb1ELb0EEENS1_36VarlenDynamicPersistentTileSchedulerILi128ELi64ELi256ELi256ELb1ELb1ELb0ELb1ELb1ELb1EEEEEEEEEvNT_6ParamsE)
        /*0488*/ 	.word	0x00000050


	//----- nvinfo : EIATTR_MIN_STACK_SIZE
	.align		4
.L_204:
        /*048c*/ 	.byte	0x04, 0x12
        /*048e*/ 	.short	(.L_206 - .L_205)
	.align		4
.L_205:
        /*0490*/ 	.word	index@(_ZN7cutlass13device_kernelIN5flash19enable_sm80_to_sm89INS1_16FlashAttnFwdSm80INS1_25CollectiveMainloopFwdSm80ILi8ELi2ELb1EN4cute5tupleIJNS5_1CILi128EEENS7_ILi96EEENS7_ILi192EEEEEELi192ENS_6half_tEfNS_4arch4Sm80ELb0ELb0ELb1ELb0ELb0ELb0ELb1ELb1EEENS1_21CollectiveEpilogueFwdINS6_IJS8_SA_S9_EEENS6_IJNS7_ILi1EEESI_SI_EEESC_SE_Li256ELb0ELb1ELb1ELb0EEENS1_19SingleTileSchedulerILb0ELb1ELb1ELi128EEEEEEEEEvNT_6ParamsE)
        /*0494*/ 	.word	0x00000038


	//----- nvinfo : EIATTR_MIN_STACK_SIZE
	.align		4
.L_206:
        /*0498*/ 	.byte	0x04, 0x12
        /*049a*/ 	.short	(.L_208 - .L_207)
	.align		4
.L_207:
        /*049c*/ 	.word	index@(_ZN7cutlass13device_kernelIN5flash19enable_sm80_to_sm89INS1_16FlashAttnFwdSm80INS1_25CollectiveMainloopFwdSm80ILi8ELi2ELb0EN4cute5tupleIJNS5_1CILi128EEENS7_ILi64EEENS7_ILi192EEEEEELi192ENS_6half_tEfNS_4arch4Sm80ELb0ELb0ELb1ELb1ELb0ELb0ELb1ELb1EEENS1_21CollectiveEpilogueFwdINS6_IJS8_SA_S9_EEENS6_IJNS7_ILi1EEESI_SI_EEESC_SE_Li256ELb1ELb1ELb1ELb0EEENS1_36VarlenDynamicPersistentTileSchedulerILi128ELi64ELi256ELi256ELb1ELb1ELb0ELb0ELb1ELb1EEEEEEEEEvNT_6ParamsE)
        /*04a0*/ 	.word	0x00000038


	//----- nvinfo : EIATTR_MIN_STACK_SIZE
	.align		4
.L_208:
        /*04a4*/ 	.byte	0x04, 0x12
        /*04a6*/ 	.short	(.L_210 - .L_209)
	.align		4
.L_209:
        /*04a8*/ 	.word	index@(_ZN7cutlass13device_kernelIN5flash19enable_sm80_to_sm89INS1_16FlashAttnFwdSm80INS1_25CollectiveMainloopFwdSm80ILi8ELi2ELb0EN4cute5tupleIJNS5_1CILi128EEENS7_ILi64EEENS7_ILi192EEEEEELi192ENS_6half_tEfNS_4arch4Sm80ELb0ELb0ELb1ELb1ELb0ELb1ELb1ELb1EEENS1_21CollectiveEpilogueFwdINS6_IJS8_SA_S9_EEENS6_IJNS7_ILi1EEESI_SI_EEESC_SE_Li256ELb1ELb1ELb1ELb0EEENS1_36VarlenDynamicPersistentTileSchedulerILi128ELi64ELi256ELi256ELb1ELb1ELb0ELb0ELb1ELb1EEEEEEEEEvNT_6ParamsE)
        /*04ac*/ 	.word	0x00000000


	//----- nvinfo : EIATTR_MIN_STACK_SIZE
	.align		4
.L_210:
        /*04b0*/ 	.byte	0x04, 0x12
        /*04b2*/ 	.short	(.L_212 - .L_211)
	.align		4
.L_211:
        /*04b4*/ 	.word	index@(_ZN7cutlass13device_kernelIN5flash19enable_sm80_to_sm89INS1_16FlashAttnFwdSm80INS1_25CollectiveMainloopFwdSm80ILi8ELi2ELb0EN4cute5tupleIJNS5_1CILi128EEENS7_ILi64EEENS7_ILi192EEEEEELi192ENS_6half_tEfNS_4arch4Sm80ELb0ELb1ELb1ELb0ELb0ELb0ELb1ELb1EEENS1_21CollectiveEpilogueFwdINS6_IJS8_SA_S9_EEENS6_IJNS7_ILi1EEESI_SI_EEESC_SE_Li256ELb0ELb1ELb1ELb0EEENS1_19SingleTileSchedulerILb0ELb1ELb1ELi128EEEEEEEEEvNT_6ParamsE)
        /*04b8*/ 	.word	0x00000000


	//----- nvinfo : EIATTR_MIN_STACK_SIZE
	.align		4
.L_212:
        /*04bc*/ 	.byte	0x04, 0x12
        /*04be*/ 	.short	(.L_214 - .L_213)
	.align		4
.L_213:
        /*04c0*/ 	.word	index@(_ZN7cutlass13device_kernelIN5flash19enable_sm80_to_sm89INS1_16FlashAttnFwdSm80INS1_25CollectiveMainloopFwdSm80ILi8ELi2ELb0EN4cute5tupleIJNS5_1CILi128EEENS7_ILi64EEENS7_ILi192EEEEEELi192ENS_6half_tEfNS_4arch4Sm80ELb0ELb1ELb1ELb1ELb0ELb0ELb1ELb1EEENS1_21CollectiveEpilogueFwdINS6_IJS8_SA_S9_EEENS6_IJNS7_ILi1EEESI_SI_EEESC_SE_Li256ELb1ELb1ELb1ELb0EEENS1_36VarlenDynamicPersistentTileSchedulerILi128ELi64ELi256ELi256ELb1ELb1ELb0ELb1ELb0ELb1EEEEEEEEEvNT_6ParamsE)
        /*04c4*/ 	.word	0x00000038


	//----- nvinfo : EIATTR_MIN_STACK_SIZE
	.align		4
.L_214:
        /*04c8*/ 	.byte	0x04, 0x12
        /*04ca*/ 	.short	(.L_216 - .L_215)
	.align		4
.L_215:
        /*04cc*/ 	.word	index@(_ZN7cutlass13device_kernelIN5flash19enable_sm80_to_sm89INS1_16FlashAttnFwdSm80INS1_25CollectiveMainloopFwdSm80ILi8ELi2ELb0EN4cute5tupleIJNS5_1CILi128EEENS7_ILi64EEENS7_ILi192EEEEEELi192ENS_6half_tEfNS_4arch4Sm80ELb0ELb1ELb1ELb1ELb0ELb1ELb1ELb1EEENS1_21CollectiveEpilogueFwdINS6_IJS8_SA_S9_EEENS6_IJNS7_ILi1EEESI_SI_EEESC_SE_Li256ELb1ELb1ELb1ELb0EEENS1_36VarlenDynamicPersistentTileSchedulerILi128ELi64ELi256ELi256ELb1ELb1ELb0ELb1ELb0ELb1EEEEEEEEEvNT_6ParamsE)
        /*04d0*/ 	.word	0x00000000


	//----- nvinfo : EIATTR_MIN_STACK_SIZE
	.align		4
.L_216:
        /*04d4*/ 	.byte	0x04, 0x12
        /*04d6*/ 	.short	(.L_218 - .L_217)
	.align		4
.L_217:
        /*04d8*/ 	.word	index@(_ZN7cutlass13device_kernelIN5flash19enable_sm80_to_sm89INS1_16FlashAttnFwdSm80INS1_25CollectiveMainloopFwdSm80ILi8ELi2ELb1EN4cute5tupleIJNS5_1CILi128EEENS7_ILi96EEENS7_ILi192EEEEEELi192ENS_6half_tEfNS_4arch4Sm80ELb1ELb0ELb1ELb0ELb0ELb0ELb1ELb1EEENS1_21CollectiveEpilogueFwdINS6_IJS8_SA_S9_EEENS6_IJNS7_ILi1EEESI_SI_EEESC_SE_Li256ELb0ELb1ELb1ELb0EEENS1_30DynamicPersistentTileSchedulerILi256ELi256ELb1ELb1ELb0EEEEEEEEEvNT_6ParamsE)
        /*04dc*/ 	.word	0x00000088


	//----- nvinfo : EIATTR_MIN_STACK_SIZE
	.align		4
.L_218:
        /*04e0*/ 	.byte	0x04, 0x12
        /*04e2*/ 	.short	(.L_220 - .L_219)
	.align		4
.L_219:
        /*04e4*/ 	.word	index@(_ZN7cutlass13device_kernelIN5flash19enable_sm80_to_sm89INS1_16FlashAttnFwdSm80INS1_25CollectiveMainloopFwdSm80ILi8ELi2ELb0EN4cute5tupleIJNS5_1CILi128EEENS7_ILi64EEENS7_ILi192EEEEEELi192ENS_6half_tEfNS_4arch4Sm80ELb1ELb0ELb1ELb1ELb0ELb0ELb1ELb1EEENS1_21CollectiveEpilogueFwdINS6_IJS8_SA_S9_EEENS6_IJNS7_ILi1EEESI_SI_EEESC_SE_Li256ELb1ELb1ELb1ELb0EEENS1_36VarlenDynamicPersistentTileSchedulerILi128ELi64ELi256ELi256ELb1ELb1ELb0ELb1ELb1ELb1EEEEEEEEEvNT_6ParamsE)
        /*04e8*/ 	.word	0x00000000


	//----- nvinfo : EIATTR_MIN_STACK_SIZE
	.align		4
.L_220:
        /*04ec*/ 	.byte	0x04, 0x12
        /*04ee*/ 	.short	(.L_222 - .L_221)
	.align		4
.L_221:
        /*04f0*/ 	.word	index@(_ZN7cutlass13device_kernelIN5flash19enable_sm80_to_sm89INS1_16FlashAttnFwdSm80INS1_25CollectiveMainloopFwdSm80ILi8ELi2ELb0EN4cute5tupleIJNS5_1CILi128EEENS7_ILi64EEENS7_ILi192EEEEEELi192ENS_6half_tEfNS_4arch4Sm80ELb1ELb0ELb1ELb1ELb0ELb1ELb1ELb1EEENS1_21CollectiveEpilogueFwdINS6_IJS8_SA_S9_EEENS6_IJNS7_ILi1EEESI_SI_EEESC_SE_Li256ELb1ELb1ELb1ELb0EEENS1_36VarlenDynamicPersistentTileSchedulerILi128ELi64ELi256ELi256ELb1ELb1ELb0ELb1ELb1ELb1EEEEEEEEEvNT_6ParamsE)
        /*04f4*/ 	.word	0x00000000
.L_222:


//--------------------- .nv.info._ZN7cutlass13device_kernelIN5flash19enable_sm80_to_sm89INS1_16FlashAttnFwdSm80INS1_25CollectiveMainloopFwdSm80ILi8ELi1ELb1EN4cute5tupleIJNS5_1CILi128EEENS7_ILi96EEENS7_ILi192EEEEEELi192ENS_6half_tEfNS_4arch4Sm80ELb0ELb0ELb1ELb0ELb0ELb0ELb1ELb1EEENS1_21CollectiveEpilogueFwdINS6_IJS8_SA_S9_EEENS6_IJNS7_ILi1EEESI_SI_EEESC_SE_Li256ELb0ELb1ELb1ELb0EEENS1_19SingleTileSchedulerILb0ELb1ELb1ELi128EEEEEEEEEvNT_6ParamsE --------------------------
	.section	.nv.info._ZN7cutlass13device_kernelIN5flash19enable_sm80_to_sm89INS1_16FlashAttnFwdSm80INS1_25CollectiveMainloopFwdSm80ILi8ELi1ELb1EN4cute5tupleIJNS5_1CILi128EEENS7_ILi96EEENS7_ILi192EEEEEELi192ENS_6half_tEfNS_4arch4Sm80ELb0ELb0ELb1ELb0ELb0ELb0ELb1ELb1EEENS1_21CollectiveEpilogueFwdINS6_IJS8_SA_S9_EEENS6_IJNS7_ILi1EEESI_SI_EEESC_SE_Li256ELb0ELb1ELb1ELb0EEENS1_19SingleTileSchedulerILb0ELb1ELb1ELi128EEEEEEEEEvNT_6ParamsE,"",@"SHT_CUDA_INFO"
	.sectionflags	@""
	.align	4


	//----- nvinfo : EIATTR_CUDA_API_VERSION
	.align		4
        /*0000*/ 	.byte	0x04, 0x37
        /*0002*/ 	.short	(.L_224 - .L_223)
.L_223:
        /*0004*/ 	.word	0x00000082


	//----- nvinfo : EIATTR_SW2861232_WAR
	.align		4
.L_224:
        /*0008*/ 	.byte	0x01, 0x35
	.zero		2


	//----- nvinfo : EIATTR_PARAM_CBANK
	.align		4
        /*000c*/ 	.byte	0x04, 0x0a
        /*000e*/ 	.short	(.L_226 - .L_225)
	.align		4
.L_225:
        /*0010*/ 	.word	index@(.nv.constant0._ZN7cutlass13device_kernelIN5flash19enable_sm80_to_sm89INS1_16FlashAttnFwdSm80INS1_25CollectiveMainloopFwdSm80ILi8ELi1ELb1EN4cute5tupleIJNS5_1CILi128EEENS7_ILi96EEENS7_ILi192EEEEEELi192ENS_6half_tEfNS_4arch4Sm80ELb0ELb0ELb1ELb0ELb0ELb0ELb1ELb1EEENS1_21CollectiveEpilogueFwdINS6_IJS8_SA_S9_EEENS6_IJNS7_ILi1EEESI_SI_EEESC_SE_Li256ELb0ELb1ELb1ELb0EEENS1_19SingleTileSchedulerILb0ELb1ELb1ELi128EEEEEEEEEvNT_6ParamsE)
        /*0014*/ 	.short	0x0160
        /*0016*/ 	.short	0x0418


	//----- nvinfo : EIATTR_CBANK_PARAM_SIZE
	.align		4
.L_226:
        /*0018*/ 	.byte	0x03, 0x19
        /*001a*/ 	.short	0x0418


	//----- nvinfo : EIATTR_KPARAM_INFO
	.align		4
        /*001c*/ 	.byte	0x04, 0x17
        /*001e*/ 	.short	(.L_228 - .L_227)
.L_227:
        /*0020*/ 	.word	0x00000000
        /*0024*/ 	.short	0x0000
        /*0026*/ 	.short	0x0000
        /*0028*/ 	.byte	0x00, 0xf0, 0x61, 0x10


	//----- nvinfo : EIATTR_MAXREG_COUNT
	.align		4
.L_228:
        /*002c*/ 	.byte	0x03, 0x1b
        /*002e*/ 	.short	0x00ff


	//----- nvinfo : EIATTR_NUM_BARRIERS
	.align		4
        /*0030*/ 	.byte	0x02, 0x4c
        /*0032*/ 	.byte	0x02
	.zero		1


	//----- nvinfo : EIATTR_ANNOTATIONS
	.align		4
        /*0034*/ 	.byte	0x04, 0x55
        /*0036*/ 	.short	(.L_230 - .L_229)


	//   ....[0]....
.L_229:
        /*0038*/ 	.word	0x00000001
        /*003c*/ 	.byte	0x70, 0x11, 0x00, 0x00, 0x01, 0x00, 0x00, 0x00, 0xe0, 0x13, 0x00, 0x00, 0x01, 0x00, 0x00, 0x00
        /* <DEDUP_REMOVED lines=12> */
        /*010c*/ 	.byte	0x10, 0xa1, 0x00, 0x00, 0x01, 0x00, 0x00, 0x00, 0x20, 0xa1, 0x00, 0x00


	//----- nvinfo : EIATTR_MERCURY_ISA_VERSION
	.align		4
.L_230:
        /*0118*/ 	.byte	0x03, 0x5f
        /*011a*/ 	.short	0x0000


	//----- nvinfo : EIATTR_COOP_GROUP_MASK_REGIDS
	.align		4
        /*011c*/ 	.byte	0x04, 0x29
        /*011e*/ 	.short	(.L_232 - .L_231)


	//   ....[0]....
.L_231:
        /*0120*/ 	.word	0xffffffff


	//   ....[1]....
        /*0124*/ 	.word	0xffffffff


	//   ....[2]....
        /*0128*/ 	.word	0xffffffff


	//   ....[3]....
        /*012c*/ 	.word	0xffffffff


	//   ....[4]....
        /*0130*/ 	.word	0xffffffff


	//   ....[5]....
        /*0134*/ 	.word	0xffffffff


	//   ....[6]....
        /*0138*/ 	.word	0xffffffff


	//   ....[7]....
        /*013c*/ 	.word	0xffffffff


	//   ....[8]....
        /*0140*/ 	.word	0xffffffff


	//   ....[9]....
        /*0144*/ 	.word	0xffffffff


	//   ....[10]....
        /*0148*/ 	.word	0xffffffff


	//   ....[11]....
        /*014c*/ 	.word	0xffffffff


	//   ....[12]....
        /*0150*/ 	.word	0xffffffff


	//   ....[13]....
        /*0154*/ 	.word	0xffffffff


	//   ....[14]....
        /*0158*/ 	.word	0xffffffff


	//   ....[15]....
        /*015c*/ 	.word	0xffffffff


	//   ....[16]....
        /*0160*/ 	.word	0xffffffff


	//   ....[17]....
        /*0164*/ 	.word	0xffffffff


	//   ....[18]....
        /*0168*/ 	.word	0xffffffff


	//   ....[19]....
        /*016c*/ 	.word	0xffffffff


	//   ....[20]....
        /*0170*/ 	.word	0xffffffff


	//   ....[21]....
        /*0174*/ 	.word	0xffffffff


	//   ....[22]....
        /*0178*/ 	.word	0xffffffff


	//   ....[23]....
        /*017c*/ 	.word	0xffffffff


	//   ....[24]....
        /*0180*/ 	.word	0xffffffff


	//   ....[25]....
        /*0184*/ 	.word	0xffffffff


	//   ....[26]....
        /*0188*/ 	.word	0xffffffff


	//   ....[27]....
        /*018c*/ 	.word	0xffffffff


	//   ....[28]....
        /*0190*/ 	.word	0xffffffff


	//----- nvinfo : EIATTR_COOP_GROUP_INSTR_OFFSETS
	.align		4
.L_232:
        /*0194*/ 	.byte	0x04, 0x28
        /*0196*/ 	.short	(.L_234 - .L_233)


	//   ....[0]....
.L_233:
        /*0198*/ 	.word	0x00000060


	//   ....[1]....
        /*019c*/ 	.word	0x00000d80


	//   ....[2]....
        /*01a0*/ 	.word	0x00000db0


	//   ....[3]....
        /*01a4*/ 	.word	0x00000e90


	//   ....[4]....
        /*01a8*/ 	.word	0x00000ed0


	//   ....[5]....
        /*01ac*/ 	.word	0x00000f90


	//   ....[6]....
        /*01b0*/ 	.word	0x00000fc0


	//   ....[7]....
        /*01b4*/ 	.word	0x00001000


	//   ....[8]....
        /*01b8*/ 	.word	0x00001020


	//   ....[9]....
        /*01bc*/ 	.word	0x00003d30


	//   ....[10]....
        /*01c0*/ 	.word	0x00003e00


	//   ....[11]....
        /*01c4*/ 	.word	0x00003e10


	//   ....[12]....
        /*01c8*/ 	.word	0x00003e60


	//   ....[13]....
        /*01cc*/ 	.word	0x00007b50


	//   ....[14]....
        /*01d0*/ 	.word	0x00007bb0


	//   ....[15]....
        /*01d4*/ 	.word	0x00007bd0


	//   ....[16]....
        /*01d8*/ 	.word	0x00007bf0


	//   ....[17]....
        /*01dc*/ 	.word	0x0000a160


	//   ....[18]....
        /*01e0*/ 	.word	0x0000a170


	//   ....[19]....
        /*01e4*/ 	.word	0x0000a1a0


	//   ....[20]....
        /*01e8*/ 	.word	0x0000a1c0


	//   ....[21]....
        /*01ec*/ 	.word	0x0000aea0


	//   ....[22]....
        /*01f0*/ 	.word	0x0000aee0


	//   ....[23]....
        /*01f4*/ 	.word	0x0000af10


	//   ....[24]....
        /*01f8*/ 	.word	0x0000af40


	//   ....[25]....
        /*01fc*/ 	.word	0x0000b030


	//   ....[26]....
        /*0200*/ 	.word	0x0000b040


	//   ....[27]....
        /*0204*/ 	.word	0x0000b950


	//   ....[28]....
        /*0208*/ 	.word	0x0000b960


	//----- nvinfo : EIATTR_EXIT_INSTR_OFFSETS
	.align		4
.L_234:
        /*020c*/ 	.byte	0x04, 0x1c
        /*020e*/ 	.short	(.L_236 - .L_235)


	//   ....[0]....
.L_235:
        /*0210*/ 	.word	0x000001c0


	//   ....[1]....
        /*0214*/ 	.word	0x0000b970


	//   ....[2]....
        /*0218*/ 	.word	0x0000c210


	//   ....[3]....
        /*021c*/ 	.word	0x0000c260


	//   ....[4]....
        /*0220*/ 	.word	0x0000c290


	//   ....[5]....
        /*0224*/ 	.word	0x0000c2f0


	//   ....[6]....
        /*0228*/ 	.word	0x0000c580


	//----- nvinfo : EIATTR_CTAIDZ_USED
	.align		4
.L_236:
        /*022c*/ 	.byte	0x01, 0x04
	.zero		2


	//----- nvinfo : EIATTR_MAX_THREADS
	.align		4
        /*0230*/ 	.byte	0x04, 0x05
        /*0232*/ 	.short	(.L_238 - .L_237)
.L_237:
        /*0234*/ 	.word	0x00000100
        /*0238*/ 	.word	0x00000001
        /*023c*/ 	.word	0x00000001


	//----- nvinfo : EIATTR_CRS_STACK_SIZE
	.align		4
.L_238:
        /*0240*/ 	.byte	0x04, 0x1e
        /*0242*/ 	.short	(.L_240 - .L_239)
.L_239:
        /*0244*/ 	.word	0x00000000
.L_240:


//--------------------- .nv.info._ZN7cutlass13device_kernelIN5flash19enable_sm80_to_sm89INS1_16FlashAttnFwdSm80INS1_25CollectiveMainloopFwdSm80ILi8ELi1ELb0EN4cute5tupleIJNS5_1CILi128EEENS7_ILi64EEENS7_ILi192EEEEEELi192ENS_6half_tEfNS_4arch4Sm80ELb0ELb0ELb1ELb1ELb0ELb0ELb1ELb1EEENS1_21CollectiveEpilogueFwdINS6_IJS8_SA_S9_EEENS6_IJNS7_ILi1EEESI_SI_EEESC_SE_Li256ELb1ELb1ELb1ELb0EEENS1_36VarlenDynamicPersistentTileSchedulerILi128ELi64ELi256ELi256ELb1ELb1ELb0ELb0ELb1ELb1EEEEEEEEEvNT_6ParamsE --------------------------
	.section	.nv.info._ZN7cutlass13device_kernelIN5flash19enable_sm80_to_sm89INS1_16FlashAttnFwdSm80INS1_25CollectiveMainloopFwdSm80ILi8ELi1ELb0EN4cute5tupleIJNS5_1CILi128EEENS7_ILi64EEENS7_ILi192EEEEEELi192ENS_6half_tEfNS_4arch4Sm80ELb0ELb0ELb1ELb1ELb0ELb0ELb1ELb1EEENS1_21CollectiveEpilogueFwdINS6_IJS8_SA_S9_EEENS6_IJNS7_ILi1EEESI_SI_EEESC_SE_Li256ELb1ELb1ELb1ELb0EEENS1_36VarlenDynamicPersistentTileSchedulerILi128ELi64ELi256ELi256ELb1ELb1ELb0ELb0ELb1ELb1EEEEEEEEEvNT_6ParamsE,"",@"SHT_CUDA_INFO"
	.sectionflags	@""
	.align	4


	//----- nvinfo : EIATTR_CUDA_API_VERSION
	.align		4
        /*0000*/ 	.byte	0x04, 0x37
        /*0002*/ 	.short	(.L_242 - .L_241)
.L_241:
        /*0004*/ 	.word	0x00000082


	//----- nvinfo : EIATTR_SW2861232_WAR
	.align		4
.L_242:
        /*0008*/ 	.byte	0x01, 0x35
	.zero		2


	//----- nvinfo : EIATTR_PARAM_CBANK
	.align		4
        /*000c*/ 	.byte	0x04, 0x0a
        /*000e*/ 	.short	(.L_244 - .L_243)
	.align		4
.L_243:
        /*0010*/ 	.word	index@(.nv.constant0._ZN7cutlass13device_kernelIN5flash19enable_sm80_to_sm89INS1_16FlashAttnFwdSm80INS1_25CollectiveMainloopFwdSm80ILi8ELi1ELb0EN4cute5tupleIJNS5_1CILi128EEENS7_ILi64EEENS7_ILi192EEEEEELi192ENS_6half_tEfNS_4arch4Sm80ELb0ELb0ELb1ELb1ELb0ELb0ELb1ELb1EEENS1_21CollectiveEpilogueFwdINS6_IJS8_SA_S9_EEENS6_IJNS7_ILi1EEESI_SI_EEESC_SE_Li256ELb1ELb1ELb1ELb0EEENS1_36VarlenDynamicPersistentTileSchedulerILi128ELi64ELi256ELi256ELb1ELb1ELb0ELb0ELb1ELb1EEEEEEEEEvNT_6ParamsE)
        /*0014*/ 	.short	0x0160
        /*0016*/ 	.short	0x0438


	//----- nvinfo : EIATTR_CBANK_PARAM_SIZE
	.align		4
.L_244:
        /*0018*/ 	.byte	0x03, 0x19
        /*001a*/ 	.short	0x0438


	//----- nvinfo : EIATTR_KPARAM_INFO
	.align		4
        /*001c*/ 	.byte	0x04, 0x17
        /*001e*/ 	.short	(.L_246 - .L_245)
.L_245:
        /*0020*/ 	.word	0x00000000
        /*0024*/ 	.short	0x0000
        /*0026*/ 	.short	0x0000
        /*0028*/ 	.byte	0x00, 0xf0, 0xe1, 0x10


	//----- nvinfo : EIATTR_MAXREG_COUNT
	.align		4
.L_246:
        /*002c*/ 	.byte	0x03, 0x1b
        /*002e*/ 	.short	0x00ff


	//----- nvinfo : EIATTR_NUM_BARRIERS
	.align		4
        /*0030*/ 	.byte	0x02, 0x4c
        /*0032*/ 	.byte	0x06
	.zero		1


	//----- nvinfo : EIATTR_ANNOTATIONS
	.align		4
        /*0034*/ 	.byte	0x04, 0x55
        /*0036*/ 	.short	(.L_248 - .L_247)


	//   ....[0]....
.L_247:
        /* <DEDUP_REMOVED lines=25> */


	//----- nvinfo : EIATTR_MERCURY_ISA_VERSION
	.align		4
.L_248:
        /*01b8*/ 	.byte	0x03, 0x5f
        /*01ba*/ 	.short	0x0000


	//----- nvinfo : EIATTR_INT_WARP_WIDE_INSTR_OFFSETS
	.align		4
        /*01bc*/ 	.byte	0x04, 0x31
        /*01be*/ 	.short	(.L_250 - .L_249)


	//   ....[0]....
.L_249:
        /*01c0*/ 	.word	0x000089a0


	//   ....[1]....
        /*01c4*/ 	.word	0x00008a20


	//----- nvinfo : EIATTR_COOP_GROUP_MASK_REGIDS
	.align		4
.L_250:
        /*01c8*/ 	.byte	0x04, 0x29
        /*01ca*/ 	.short	(.L_252 - .L_251)


	//   ....[0]....
.L_251:
        /*01cc*/ 	.word	0xffffffff


	//   ....[1]....
        /*01d0*/ 	.word	0xffffffff


	//   ....[2]....
        /*01d4*/ 	.word	0xffffffff


	//   ....[3]....
        /*01d8*/ 	.word	0xffffffff


	//   ....[4]....
        /*01dc*/ 	.word	0xffffffff


	//   ....[5]....
        /*01e0*/ 	.word	0xffffffff


	//   ....[6]....
        /*01e4*/ 	.word	0xffffffff


	//   ....[7]....
        /*01e8*/ 	.word	0xffffffff


	//   ....[8]....
        /*01ec*/ 	.word	0xffffffff


	//   ....[9]....
        /*01f0*/ 	.word	0xffffffff


	//   ....[10]....
        /*01f4*/ 	.word	0xffffffff


	//   ....[11]....
        /*01f8*/ 	.word	0xffffffff


	//   ....[12]....
        /*01fc*/ 	.word	0xffffffff


	//   ....[13]....
        /*0200*/ 	.word	0xffffffff


	//   ....[14]....
        /*0204*/ 	.word	0xffffffff


	//   ....[15]....
        /*0208*/ 	.word	0xffffffff


	//   ....[16]....
        /*020c*/ 	.word	0xffffffff


	//   ....[17]....
        /*0210*/ 	.word	0xffffffff


	//   ....[18]....
        /*0214*/ 	.word	0xffffffff


	//   ....[19]....
        /*0218*/ 	.word	0xffffffff


	//   ....[20]....
        /*021c*/ 	.word	0xffffffff


	//   ....[21]....
        /*0220*/ 	.word	0xffffffff


	//   ....[22]....
        /*0224*/ 	.word	0xffffffff


	//   ....[23]....
        /*0228*/ 	.word	0xffffffff


	//   ....[24]....
        /*022c*/ 	.word	0xffffffff


	//   ....[25]....
        /*0230*/ 	.word	0xffffffff


	//   ....[26]....
        /*0234*/ 	.word	0xffffffff


	//   ....[27]....
        /*0238*/ 	.word	0xffffffff


	//   ....[28]....
        /*023c*/ 	.word	0xffffffff


	//   ....[29]....
        /*0240*/ 	.word	0xffffffff


	//   ....[30]....
        /*0244*/ 	.word	0xffffffff


	//   ....[31]....
        /*0248*/ 	.word	0xffffffff


	//   ....[32]....
        /*024c*/ 	.word	0xffffffff


	//   ....[33]....
        /*0250*/ 	.word	0xffffffff


	//   ....[34]....
        /*0254*/ 	.word	0xffffffff


	//   ....[35]....
        /*0258*/ 	.word	0xffffffff


	//   ....[36]....
        /*025c*/ 	.word	0xffffffff


	//   ....[37]....
        /*0260*/ 	.word	0xffffffff


	//   ....[38]....
        /*0264*/ 	.word	0xffffffff


	//   ....[39]....
        /*0268*/ 	.word	0xffffffff


	//   ....[40]....
        /*026c*/ 	.word	0xffffffff


	//   ....[41]....
        /*0270*/ 	.word	0xffffffff


	//   ....[42]....
        /*0274*/ 	.word	0xffffffff


	//   ....[43]....
        /*0278*/ 	.word	0xffffffff


	//   ....[44]....
        /*027c*/ 	.word	0xffffffff


	//   ....[45]....
        /*0280*/ 	.word	0xffffffff


	//   ....[46]....
        /*0284*/ 	.word	0xffffffff


	//   ....[47]....
        /*0288*/ 	.word	0xffffffff


	//   ....[48]....
        /*028c*/ 	.word	0xffffffff


	//   ....[49]....
        /*0290*/ 	.word	0xffffffff


	//   ....[50]....
        /*0294*/ 	.word	0xffffffff


	//   ....[51]....
        /*0298*/ 	.word	0xffffffff


	//   ....[52]....
        /*029c*/ 	.word	0xffffffff


	//   ....[53]....
        /*02a0*/ 	.word	0xffffffff


	//   ....[54]....
        /*02a4*/ 	.word	0xffffffff


	//   ....[55]....
        /*02a8*/ 	.word	0xffffffff


	//   ....[56]....
        /*02ac*/ 	.word	0xffffffff


	//   ....[57]....
        /*02b0*/ 	.word	0xffffffff


	//   ....[58]....
        /*02b4*/ 	.word	0xffffffff


	//   ....[59]....
        /*02b8*/ 	.word	0xffffffff


	//   ....[60]....
        /*02bc*/ 	.word	0xffffffff


	//   ....[61]....
        /*02c0*/ 	.word	0xffffffff


	//   ....[62]....
        /*02c4*/ 	.word	0xffffffff


	//   ....[63]....
        /*02c8*/ 	.word	0xffffffff


	//   ....[64]....
        /*02cc*/ 	.word	0xffffffff


	//   ....[65]....
        /*02d0*/ 	.word	0xffffffff


	//   ....[66]....
        /*02d4*/ 	.word	0xffffffff


	//   ....[67]....
        /*02d8*/ 	.word	0xffffffff


	//   ....[68]....
        /*02dc*/ 	.word	0xffffffff


	//   ....[69]....
        /*02e0*/ 	.word	0xffffffff


	//   ....[70]....
        /*02e4*/ 	.word	0xffffffff


	//   ....[71]....
        /*02e8*/ 	.word	0xffffffff


	//   ....[72]....
        /*02ec*/ 	.word	0xffffffff


	//   ....[73]....
        /*02f0*/ 	.word	0xffffffff


	//   ....[74]....
        /*02f4*/ 	.word	0xffffffff


	//   ....[75]....
        /*02f8*/ 	.word	0xffffffff


	//   ....[76]....
        /*02fc*/ 	.word	0xffffffff


	//   ....[77]....
        /*0300*/ 	.word	0xffffffff


	//   ....[78]....
        /*0304*/ 	.word	0xffffffff


	//   ....[79]....
        /*0308*/ 	.word	0xffffffff


	//   ....[80]....
        /*030c*/ 	.word	0xffffffff


	//   ....[81]....
        /*0310*/ 	.word	0xffffffff


	//   ....[82]....
        /*0314*/ 	.word	0xffffffff


	//   ....[83]....
        /*0318*/ 	.word	0xffffffff


	//   ....[84]....
        /*031c*/ 	.word	0xffffffff


	//   ....[85]....
        /*0320*/ 	.word	0xffffffff


	//   ....[86]....
        /*0324*/ 	.word	0xffffffff


	//   ....[87]....
        /*0328*/ 	.word	0xffffffff


	//   ....[88]....
        /*032c*/ 	.word	0xffffffff


	//   ....[89]....
        /*0330*/ 	.word	0xffffffff


	//   ....[90]....
        /*0334*/ 	.word	0xffffffff


	//   ....[91]....
        /*0338*/ 	.word	0xffffffff


	//   ....[92]....
        /*033c*/ 	.word	0xffffffff


	//   ....[93]....
        /*0340*/ 	.word	0xffffffff


	//   ....[94]....
        /*0344*/ 	.word	0xffffffff


	//   ....[95]....
        /*0348*/ 	.word	0xffffffff


	//   ....[96]....
        /*034c*/ 	.word	0xffffffff


	//   ....[97]....
        /*0350*/ 	.word	0xffffffff


	//   ....[98]....
        /*0354*/ 	.word	0xffffffff


	//   ....[99]....
        /*0358*/ 	.word	0xffffffff


	//   ....[100]....
        /*035c*/ 	.word	0xffffffff


	//   ....[101]....
        /*0360*/ 	.word	0xffffffff


	//   ....[102]....
        /*0364*/ 	.word	0xffffffff


	//   ....[103]....
        /*0368*/ 	.word	0xffffffff


	//   ....[104]....
        /*036c*/ 	.word	0xffffffff


	//   ....[105]....
        /*0370*/ 	.word	0xffffffff


	//   ....[106]....
        /*0374*/ 	.word	0xffffffff


	//   ....[107]....
        /*0378*/ 	.word	0xffffffff


	//   ....[108]....
        /*037c*/ 	.word	0xffffffff


	//   ....[109]....
        /*0380*/ 	.word	0xffffffff


	//   ....[110]....
        /*0384*/ 	.word	0xffffffff


	//   ....[111]....
        /*0388*/ 	.word	0xffffffff


	//   ....[112]....
        /*038c*/ 	.word	0xffffffff


	//   ....[113]....
        /*0390*/ 	.word	0xffffffff


	//   ....[114]....
        /*0394*/ 	.word	0xffffffff


	//   ....[115]....
        /*0398*/ 	.word	0xffffffff


	//   ....[116]....
        /*039c*/ 	.word	0xffffffff


	//   ....[117]....
        /*03a0*/ 	.word	0xffffffff


	//   ....[118]....
        /*03a4*/ 	.word	0xffffffff


	//   ....[119]....
        /*03a8*/ 	.word	0xffffffff


	//   ....[120]....
        /*03ac*/ 	.word	0xffffffff


	//   ....[121]....
        /*03b0*/ 	.word	0xffffffff


	//   ....[122]....
        /*03b4*/ 	.word	0xffffffff


	//   ....[123]....
        /*03b8*/ 	.word	0xffffffff


	//   ....[124]....
        /*03bc*/ 	.word	0xffffffff


	//   ....[125]....
        /*03c0*/ 	.word	0xffffffff


	//   ....[126]....
        /*03c4*/ 	.word	0xffffffff


	//   ....[127]....
        /*03c8*/ 	.word	0xffffffff


	//   ....[128]....
        /*03cc*/ 	.word	0xffffffff


	//   ....[129]....
        /*03d0*/ 	.word	0xffffffff


	//   ....[130]....
        /*03d4*/ 	.word	0xffffffff


	//   ....[131]....
        /*03d8*/ 	.word	0xffffffff


	//   ....[132]....
        /*03dc*/ 	.word	0xffffffff


	//   ....[133]....
        /*03e0*/ 	.word	0xffffffff


	//   ....[134]....
        /*03e4*/ 	.word	0xffffffff


	//   ....[135]....
        /*03e8*/ 	.word	0xffffffff


	//   ....[136]....
        /*03ec*/ 	.word	0xffffffff


	//   ....[137]....
        /*03f0*/ 	.word	0xffffffff


	//   ....[138]....
        /*03f4*/ 	.word	0xffffffff


	//----- nvinfo : EIATTR_COOP_GROUP_INSTR_OFFSETS
	.align		4
.L_252:
        /*03f8*/ 	.byte	0x04, 0x28
        /*03fa*/ 	.short	(.L_254 - .L_253)


	//   ....[0]....
.L_253:
        /*03fc*/ 	.word	0x00000050


	//   ....[1]....
        /*0400*/ 	.word	0x000001e0


	//   ....[2]....
        /*0404*/ 	.word	0x00000210


	//   ....[3]....
        /*0408*/ 	.word	0x00000240


	//   ....[4]....
        /*040c*/ 	.word	0x00000270


	//   ....[5]....
        /*0410*/ 	.word	0x000002a0


	//   ....[6]....
        /*0414*/ 	.word	0x000002d0


	//   ....[7]....
        /*0418*/ 	.word	0x00000440


	//   ....[8]....
        /*041c*/ 	.word	0x00000480


	//   ....[9]....
        /*0420*/ 	.word	0x000004b0


	//   ....[10]....
        /*0424*/ 	.word	0x000004e0


	//   ....[11]....
        /*0428*/ 	.word	0x00000510


	//   ....[12]....
        /*042c*/ 	.word	0x00000540


	//   ....[13]....
        /*0430*/ 	.word	0x000005d0


	//   ....[14]....
        /*0434*/ 	.word	0x00000600


	//   ....[15]....
        /*0438*/ 	.word	0x00000610


	//   ....[16]....
        /*043c*/ 	.word	0x00000680


	//   ....[17]....
        /*0440*/ 	.word	0x00002420


	//   ....[18]....
        /*0444*/ 	.word	0x00002440


	//   ....[19]....
        /*0448*/ 	.word	0x00002580


	//   ....[20]....
        /*044c*/ 	.word	0x00002590


	//   ....[21]....
        /*0450*/ 	.word	0x000026d0


	//   ....[22]....
        /*0454*/ 	.word	0x000026f0


	//   ....[23]....
        /*0458*/ 	.word	0x00002830


	//   ....[24]....
        /*045c*/ 	.word	0x00002840


	//   ....[25]....
        /*0460*/ 	.word	0x00004270


	//   ....[26]....
        /*0464*/ 	.word	0x00004310


	//   ....[27]....
        /*0468*/ 	.word	0x00004330


	//   ....[28]....
        /*046c*/ 	.word	0x00004350


	//   ....[29]....
        /*0470*/ 	.word	0x00006790


	//   ....[30]....
        /*0474*/ 	.word	0x000067b0


	//   ....[31]....
        /*0478*/ 	.word	0x000067d0


	//   ....[32]....
        /*047c*/ 	.word	0x000067f0


	//   ....[33]....
        /*0480*/ 	.word	0x00008190


	//   ....[34]....
        /*0484*/ 	.word	0x000081a0


	//   ....[35]....
        /*0488*/ 	.word	0x000081d0


	//   ....[36]....
        /*048c*/ 	.word	0x000081e0


	//   ....[37]....
        /*0490*/ 	.word	0x00009620


	//   ....[38]....
        /*0494*/ 	.word	0x00009640


	//   ....[39]....
        /*0498*/ 	.word	0x00009650


	//   ....[40]....
        /*049c*/ 	.word	0x00009660


	//   ....[41]....
        /*04a0*/ 	.word	0x00009a20


	//   ....[42]....
        /*04a4*/ 	.word	0x00009a40


	//   ....[43]....
        /*04a8*/ 	.word	0x00009b70


	//   ....[44]....
        /*04ac*/ 	.word	0x00009b80


	//   ....[45]....
        /*04b0*/ 	.word	0x00009cc0


	//   ....[46]....
        /*04b4*/ 	.word	0x00009ce0


	//   ....[47]....
        /*04b8*/ 	.word	0x00009e20


	//   ....[48]....
        /*04bc*/ 	.word	0x00009e30


	//   ....[49]....
        /*04c0*/ 	.word	0x0000a160


	//   ....[50]....
        /*04c4*/ 	.word	0x0000a180


	//   ....[51]....
        /*04c8*/ 	.word	0x0000ab30


	//   ....[52]....
        /*04cc*/ 	.word	0x0000ab40


	//   ....[53]....
        /*04d0*/ 	.word	0x0000ba20


	//   ....[54]....
        /*04d4*/ 	.word	0x0000ba40


	//   ....[55]....
        /*04d8*/ 	.word	0x0000bb80


	//   ....[56]....
        /*04dc*/ 	.word	0x0000bb90


	//   ....[57]....
        /*04e0*/ 	.word	0x0000bcd0


	//   ....[58]....
        /*04e4*/ 	.word	0x0000bcf0


	//   ....[59]....
        /*04e8*/ 	.word	0x0000be30


	//   ....[60]....
        /*04ec*/ 	.word	0x0000be40


	//   ....[61]....
        /*04f0*/ 	.word	0x0000c020


	//   ....[62]....
        /*04f4*/ 	.word	0x0000c040


	//   ....[63]....
        /*04f8*/ 	.word	0x0000c160


	//   ....[64]....
        /*04fc*/ 	.word	0x0000c1a0


	//   ....[65]....
        /*0500*/ 	.word	0x0000c1d0


	//   ....[66]....
        /*0504*/ 	.word	0x0000c200


	//   ....[67]....
        /*0508*/ 	.word	0x0000c230


	//   ....[68]....
        /*050c*/ 	.word	0x0000c260


	//   ....[69]....
        /*0510*/ 	.word	0x0000c3b0


	//   ....[70]....
        /*0514*/ 	.word	0x0000c3f0


	//   ....[71]....
        /*0518*/ 	.word	0x0000c420


	//   ....[72]....
        /*051c*/ 	.word	0x0000c450


	//   ....[73]....
        /*0520*/ 	.word	0x0000c480


	//   ....[74]....
        /*0524*/ 	.word	0x0000c4b0


	//   ....[75]....
        /*0528*/ 	.word	0x0000c540


	//   ....[76]....
        /*052c*/ 	.word	0x0000c570


	//   ....[77]....
        /*0530*/ 	.word	0x0000c580


	//   ....[78]....
        /*0534*/ 	.word	0x0000c5e0


	//   ....[79]....
        /*0538*/ 	.word	0x0000cb20


	//   ....[80]....
        /*053c*/ 	.word	0x0000cb80


	//   ....[81]....
        /*0540*/ 	.word	0x0000cbd0


	//   ....[82]....
        /*0544*/ 	.word	0x0000cc20


	//   ....[83]....
        /*0548*/ 	.word	0x0000cc70


	//   ....[84]....
        /*054c*/ 	.word	0x0000cce0


	//   ....[85]....
        /*0550*/ 	.word	0x0000cd20


	//   ....[86]....
        /*0554*/ 	.word	0x0000cd90


	//   ....[87]....
        /*0558*/ 	.word	0x0000ce00


	//   ....[88]....
        /*055c*/ 	.word	0x0000ce60


	//   ....[89]....
        /*0560*/ 	.word	0x0000ced0


	//   ....[90]....
        /*0564*/ 	.word	0x0000cf40


	//   ....[91]....
        /*0568*/ 	.word	0x0000cfa0


	//   ....[92]....
        /*056c*/ 	.word	0x0000d000


	//   ....[93]....
        /*0570*/ 	.word	0x0000d060


	//   ....[94]....
        /*0574*/ 	.word	0x0000d0d0


	//   ....[95]....
        /*0578*/ 	.word	0x0000d130


	//   ....[96]....
        /*057c*/ 	.word	0x0000d190


	//   ....[97]....
        /*0580*/ 	.word	0x0000d200


	//   ....[98]....
        /*0584*/ 	.word	0x0000d250


	//   ....[99]....
        /*0588*/ 	.word	0x0000d2a0


	//   ....[100]....
        /*058c*/ 	.word	0x0000d2f0


	//   ....[101]....
        /*0590*/ 	.word	0x0000d360


	//   ....[102]....
        /*0594*/ 	.word	0x0000d3d0


	//   ....[103]....
        /*0598*/ 	.word	0x0000d430


	//   ....[104]....
        /*059c*/ 	.word	0x0000d490


	//   ....[105]....
        /*05a0*/ 	.word	0x0000d4f0


	//   ....[106]....
        /*05a4*/ 	.word	0x0000d560


	//   ....[107]....
        /*05a8*/ 	.word	0x0000d5c0


	//   ....[108]....
        /*05ac*/ 	.word	0x0000d620


	//   ....[109]....
        /*05b0*/ 	.word	0x0000d680


	//   ....[110]....
        /*05b4*/ 	.word	0x0000d6f0


	//   ....[111]....
        /*05b8*/ 	.word	0x0000d750


	//   ....[112]....
        /*05bc*/ 	.word	0x0000d7b0


	//   ....[113]....
        /*05c0*/ 	.word	0x0000d810


	//   ....[114]....
        /*05c4*/ 	.word	0x0000d880


	//   ....[115]....
        /*05c8*/ 	.word	0x0000d8e0


	//   ....[116]....
        /*05cc*/ 	.word	0x0000d940


	//   ....[117]....
        /*05d0*/ 	.word	0x0000d9a0


	//   ....[118]....
        /*05d4*/ 	.word	0x0000da10


	//   ....[119]....
        /*05d8*/ 	.word	0x0000da70


	//   ....[120]....
        /*05dc*/ 	.word	0x0000dad0


	//   ....[121]....
        /*05e0*/ 	.word	0x0000db30


	//   ....[122]....
        /*05e4*/ 	.word	0x0000dba0


	//   ....[123]....
        /*05e8*/ 	.word	0x0000dbf0


	//   ....[124]....
        /*05ec*/ 	.word	0x0000dc30


	//   ....[125]....
        /*05f0*/ 	.word	0x0000dc80


	//   ....[126]....
        /*05f4*/ 	.word	0x0000dcd0


	//   ....[127]....
        /*05f8*/ 	.word	0x0000dd20


	//   ....[128]....
        /*05fc*/ 	.word	0x0000dd90


	//   ....[129]....
        /*0600*/ 	.word	0x0000ddd0


	//   ....[130]....
        /*0604*/ 	.word	0x0000de20


	//   ....[131]....
        /*0608*/ 	.word	0x0000de70


	//   ....[132]....
        /*060c*/ 	.word	0x0000dec0


	//   ....[133]....
        /*0610*/ 	.word	0x0000df10


	//   ....[134]....
        /*0614*/ 	.word	0x0000df80


	//   ....[135]....
        /*0618*/ 	.word	0x0000dfc0


	//   ....[136]....
        /*061c*/ 	.word	0x0000e030


	//   ....[137]....
        /*0620*/ 	.word	0x0000e090


	//   ....[138]....
        /*0624*/ 	.word	0x0000e0f0


	//----- nvinfo : EIATTR_EXIT_INSTR_OFFSETS
	.align		4
.L_254:
        /*0628*/ 	.byte	0x04, 0x1c
        /*062a*/ 	.short	(.L_256 - .L_255)


	//   ....[0]....
.L_255:
        /*062c*/ 	.word	0x00000b40


	//   ....[1]....
        /*0630*/ 	.word	0x0000cae0


	//----- nvinfo : EIATTR_MAX_THREADS
	.align		4
.L_256:
        /*0634*/ 	.byte	0x04, 0x05
        /*0636*/ 	.short	(.L_258 - .L_257)
.L_257:
        /*0638*/ 	.word	0x00000100
        /*063c*/ 	.word	0x00000001
        /*0640*/ 	.word	0x00000001


	//----- nvinfo : EIATTR_CRS_STACK_SIZE
	.align		4
.L_258:
        /*0644*/ 	.byte	0x04, 0x1e
        /*0646*/ 	.short	(.L_260 - .L_259)
.L_259:
        /*0648*/ 	.word	0x00000000
.L_260:


//--------------------- .nv.info._ZN7cutlass13device_kernelIN5flash19enable_sm80_to_sm89INS1_16FlashAttnFwdSm80INS1_25CollectiveMainloopFwdSm80ILi8ELi1ELb0EN4cute5tupleIJNS5_1CILi128EEENS7_ILi64EEENS7_ILi192EEEEEELi192ENS_6half_tEfNS_4arch4Sm80ELb0ELb0ELb1ELb1ELb0ELb1ELb1ELb1EEENS1_21CollectiveEpilogueFwdINS6_IJS8_SA_S9_EEENS6_IJNS7_ILi1EEESI_SI_EEESC_SE_Li256ELb1ELb1ELb1ELb0EEENS1_36VarlenDynamicPersistentTileSchedulerILi128ELi64ELi256ELi256ELb1ELb1ELb0ELb0ELb1ELb1EEEEEEEEEvNT_6ParamsE --------------------------
	.section	.nv.info._ZN7cutlass13device_kernelIN5flash19enable_sm80_to_sm89INS1_16FlashAttnFwdSm80INS1_25CollectiveMainloopFwdSm80ILi8ELi1ELb0EN4cute5tupleIJNS5_1CILi128EEENS7_ILi64EEENS7_ILi192EEEEEELi192ENS_6half_tEfNS_4arch4Sm80ELb0ELb0ELb1ELb1ELb0ELb1ELb1ELb1EEENS1_21CollectiveEpilogueFwdINS6_IJS8_SA_S9_EEENS6_IJNS7_ILi1EEESI_SI_EEESC_SE_Li256ELb1ELb1ELb1ELb0EEENS1_36VarlenDynamicPersistentTileSchedulerILi128ELi64ELi256ELi256ELb1ELb1ELb0ELb0ELb1ELb1EEEEEEEEEvNT_6ParamsE,"",@"SHT_CUDA_INFO"
	.sectionflags	@""
	.align	4


	//----- nvinfo : EIATTR_CUDA_API_VERSION
	.align		4
        /*0000*/ 	.byte	0x04, 0x37
        /*0002*/ 	.short	(.L_262 - .L_261)
.L_261:
        /*0004*/ 	.word	0x00000082


	//----- nvinfo : EIATTR_SW2861232_WAR
	.align		4
.L_262:
        /*0008*/ 	.byte	0x01, 0x35
	.zero		2


	//----- nvinfo : EIATTR_PARAM_CBANK
	.align		4
        /*000c*/ 	.byte	0x04, 0x0a
        /*000e*/ 	.short	(.L_264 - .L_263)
	.align		4
.L_263:
        /*0010*/ 	.word	index@(.nv.constant0._ZN7cutlass13device_kernelIN5flash19enable_sm80_to_sm89INS1_16FlashAttnFwdSm80INS1_25CollectiveMainloopFwdSm80ILi8ELi1ELb0EN4cute5tupleIJNS5_1CILi128EEENS7_ILi64EEENS7_ILi192EEEEEELi192ENS_6half_tEfNS_4arch4Sm80ELb0ELb0ELb1ELb1ELb0ELb1ELb1ELb1EEENS1_21CollectiveEpilogueFwdINS6_IJS8_SA_S9_EEENS6_IJNS7_ILi1EEESI_SI_EEESC_SE_Li256ELb1ELb1ELb1ELb0EEENS1_36VarlenDynamicPersistentTileSchedulerILi128ELi64ELi256ELi256ELb1ELb1ELb0ELb0ELb1ELb1EEEEEEEEEvNT_6ParamsE)
        /*0014*/ 	.short	0x0160
        /*0016*/ 	.short	0x0438


	//----- nvinfo : EIATTR_CBANK_PARAM_SIZE
	.align		4
.L_264:
        /*0018*/ 	.byte	0x03, 0x19
        /*001a*/ 	.short	0x0438


	//----- nvinfo : EIATTR_KPARAM_INFO
	.align		4
        /*001c*/ 	.byte	0x04, 0x17
        /*001e*/ 	.short	(.L_266 - .L_265)
.L_265:
        /*0020*/ 	.word	0x00000000
        /*0024*/ 	.short	0x0000
        /*0026*/ 	.short	0x0000
        /*0028*/ 	.byte	0x00, 0xf0, 0xe1, 0x10


	//----- nvinfo : EIATTR_MAXREG_COUNT
	.align		4
.L_266:
        /*002c*/ 	.byte	0x03, 0x1b
        /*002e*/ 	.short	0x00ff


	//----- nvinfo : EIATTR_NUM_BARRIERS
	.align		4
        /*0030*/ 	.byte	0x02, 0x4c
        /*0032*/ 	.byte	0x06
	.zero		1


	//----- nvinfo : EIATTR_ANNOTATIONS
	.align		4
        /*0034*/ 	.byte	0x04, 0x55
        /*0036*/ 	.short	(.L_268 - .L_267)


	//   ....[0]....
.L_267:
        /* <DEDUP_REMOVED lines=30> */
        /*020c*/ 	.byte	0x80, 0x71, 0x01, 0x00


	//----- nvinfo : EIATTR_MERCURY_ISA_VERSION
	.align		4
.L_268:
        /*0210*/ 	.byte	0x03, 0x5f
        /*0212*/ 	.short	0x0000


	//----- nvinfo : EIATTR_INT_WARP_WIDE_INSTR_OFFSETS
	.align		4
        /*0214*/ 	.byte	0x04, 0x31
        /*0216*/ 	.short	(.L_270 - .L_269)


	//   ....[0]....
.L_269:
        /*0218*/ 	.word	0x00013b70


	//   ....[1]....
        /*021c*/ 	.word	0x00013bf0


	//----- nvinfo : EIATTR_COOP_GROUP_MASK_REGIDS
	.align		4
.L_270:
        /*0220*/ 	.byte	0x04, 0x29
        /*0222*/ 	.short	(.L_272 - .L_271)


	//   ....[0]....
.L_271:
        /*0224*/ 	.word	0xffffffff


	//   ....[1]....
        /*0228*/ 	.word	0xffffffff


	//   ....[2]....
        /*022c*/ 	.word	0xffffffff


	//   ....[3]....
        /*0230*/ 	.word	0xffffffff


	//   ....[4]....
        /*0234*/ 	.word	0xffffffff


	//   ....[5]....
        /*0238*/ 	.word	0xffffffff


	//   ....[6]....
        /*023c*/ 	.word	0xffffffff


	//   ....[7]....
        /*0240*/ 	.word	0xffffffff


	//   ....[8]....
        /*0244*/ 	.word	0xffffffff


	//   ....[9]....
        /*0248*/ 	.word	0xffffffff


	//   ....[10]....
        /*024c*/ 	.word	0xffffffff


	//   ....[11]....
        /*0250*/ 	.word	0xffffffff


	//   ....[12]....
        /*0254*/ 	.word	0xffffffff


	//   ....[13]....
        /*0258*/ 	.word	0xffffffff


	//   ....[14]....
        /*025c*/ 	.word	0xffffffff


	//   ....[15]....
        /*0260*/ 	.word	0xffffffff


	//   ....[16]....
        /*0264*/ 	.word	0xffffffff


	//   ....[17]....
        /*0268*/ 	.word	0xffffffff


	//   ....[18]....
        /*026c*/ 	.word	0xffffffff


	//   ....[19]....
        /*0270*/ 	.word	0xffffffff


	//   ....[20]....
        /*0274*/ 	.word	0xffffffff


	//   ....[21]....
        /*0278*/ 	.word	0xffffffff


	//   ....[22]....
        /*027c*/ 	.word	0xffffffff


	//   ....[23]....
        /*0280*/ 	.word	0xffffffff


	//   ....[24]....
        /*0284*/ 	.word	0xffffffff


	//   ....[25]....
        /*0288*/ 	.word	0xffffffff


	//   ....[26]....
        /*028c*/ 	.word	0xffffffff


	//   ....[27]....
        /*0290*/ 	.word	0xffffffff


	//   ....[28]....
        /*0294*/ 	.word	0xffffffff


	//   ....[29]....
        /*0298*/ 	.word	0xffffffff


	//   ....[30]....
        /*029c*/ 	.word	0xffffffff


	//   ....[31]....
        /*02a0*/ 	.word	0xffffffff


	//   ....[32]....
        /*02a4*/ 	.word	0xffffffff


	//   ....[33]....
        /*02a8*/ 	.word	0xffffffff


	//   ....[34]....
        /*02ac*/ 	.word	0xffffffff


	//   ....[35]....
        /*02b0*/ 	.word	0xffffffff


	//   ....[36]....
        /*02b4*/ 	.word	0xffffffff


	//   ....[37]....
        /*02b8*/ 	.word	0xffffffff


	//   ....[38]....
        /*02bc*/ 	.word	0xffffffff


	//   ....[39]....
        /*02c0*/ 	.word	0xffffffff


	//   ....[40]....
        /*02c4*/ 	.word	0xffffffff


	//   ....[41]....
        /*02c8*/ 	.word	0xffffffff


	//   ....[42]....
        /*02cc*/ 	.word	0xffffffff


	//   ....[43]....
        /*02d0*/ 	.word	0xffffffff


	//   ....[44]....
        /*02d4*/ 	.word	0xffffffff


	//   ....[45]....
        /*02d8*/ 	.word	0xffffffff


	//   ....[46]....
        /*02dc*/ 	.word	0xffffffff


	//   ....[47]....
        /*02e0*/ 	.word	0xffffffff


	//   ....[48]....
        /*02e4*/ 	.word	0xffffffff


	//   ....[49]....
        /*02e8*/ 	.word	0xffffffff


	//   ....[50]....
        /*02ec*/ 	.word	0xffffffff


	//   ....[51]....
        /*02f0*/ 	.word	0xffffffff


	//   ....[52]....
        /*02f4*/ 	.word	0xffffffff


	//   ....[53]....
        /*02f8*/ 	.word	0xffffffff


	//   ....[54]....
        /*02fc*/ 	.word	0xffffffff


	//   ....[55]....
        /*0300*/ 	.word	0xffffffff


	//   ....[56]....
        /*0304*/ 	.word	0xffffffff


	//   ....[57]....
        /*0308*/ 	.word	0xffffffff


	//   ....[58]....
        /*030c*/ 	.word	0xffffffff


	//   ....[59]....
        /*0310*/ 	.word	0xffffffff


	//   ....[60]....
        /*0314*/ 	.word	0xffffffff


	//   ....[61]....
        /*0318*/ 	.word	0xffffffff


	//   ....[62]....
        /*031c*/ 	.word	0xffffffff


	//   ....[63]....
        /*0320*/ 	.word	0xffffffff


	//   ....[64]....
        /*0324*/ 	.word	0xffffffff


	//   ....[65]....
        /*0328*/ 	.word	0xffffffff


	//   ....[66]....
        /*032c*/ 	.word	0xffffffff


	//   ....[67]....
        /*0330*/ 	.word	0xffffffff


	//   ....[68]....
        /*0334*/ 	.word	0xffffffff


	//   ....[69]....
        /*0338*/ 	.word	0xffffffff


	//   ....[70]....
        /*033c*/ 	.word	0xffffffff


	//   ....[71]....
        /*0340*/ 	.word	0xffffffff


	//   ....[72]....
        /*0344*/ 	.word	0xffffffff


	//   ....[73]....
        /*0348*/ 	.word	0xffffffff


	//   ....[74]....
        /*034c*/ 	.word	0xffffffff


	//   ....[75]....
        /*0350*/ 	.word	0xffffffff


	//   ....[76]....
        /*0354*/ 	.word	0xffffffff


	//   ....[77]....
        /*0358*/ 	.word	0xffffffff


	//   ....[78]....
        /*035c*/ 	.word	0xffffffff


	//   ....[79]....
        /*0360*/ 	.word	0xffffffff


	//   ....[80]....
        /*0364*/ 	.word	0xffffffff


	//   ....[81]....
        /*0368*/ 	.word	0xffffffff


	//   ....[82]....
        /*036c*/ 	.word	0xffffffff


	//   ....[83]....
        /*0370*/ 	.word	0xffffffff


	//   ....[84]....
        /*0374*/ 	.word	0xffffffff


	//   ....[85]....
        /*0378*/ 	.word	0xffffffff


	//   ....[86]....
        /*037c*/ 	.word	0xffffffff


	//   ....[87]....
        /*0380*/ 	.word	0xffffffff


	//   ....[88]....
        /*0384*/ 	.word	0xffffffff


	//   ....[89]....
        /*0388*/ 	.word	0xffffffff


	//   ....[90]....
        /*038c*/ 	.word	0xffffffff


	//   ....[91]....
        /*0390*/ 	.word	0xffffffff


	//   ....[92]....
        /*0394*/ 	.word	0xffffffff


	//   ....[93]....
        /*0398*/ 	.word	0xffffffff


	//   ....[94]....
        /*039c*/ 	.word	0xffffffff


	//   ....[95]....
        /*03a0*/ 	.word	0xffffffff


	//   ....[96]....
        /*03a4*/ 	.word	0xffffffff


	//   ....[97]....
        /*03a8*/ 	.word	0xffffffff


	//   ....[98]....
        /*03ac*/ 	.word	0xffffffff


	//   ....[99]....
        /*03b0*/ 	.word	0xffffffff


	//   ....[100]....
        /*03b4*/ 	.word	0xffffffff


	//   ....[101]....
        /*03b8*/ 	.word	0xffffffff


	//   ....[102]....
        /*03bc*/ 	.word	0xffffffff


	//   ....[103]....
        /*03c0*/ 	.word	0xffffffff


	//   ....[104]....
        /*03c4*/ 	.word	0xffffffff


	//   ....[105]....
        /*03c8*/ 	.word	0xffffffff


	//   ....[106]....
        /*03cc*/ 	.word	0xffffffff


	//   ....[107]....
        /*03d0*/ 	.word	0xffffffff


	//   ....[108]....
        /*03d4*/ 	.word	0xffffffff


	//   ....[109]....
        /*03d8*/ 	.word	0xffffffff


	//   ....[110]....
        /*03dc*/ 	.word	0xffffffff


	//   ....[111]....
        /*03e0*/ 	.word	0xffffffff


	//   ....[112]....
        /*03e4*/ 	.word	0xffffffff


	//   ....[113]....
        /*03e8*/ 	.word	0xffffffff


	//   ....[114]....
        /*03ec*/ 	.word	0xffffffff


	//   ....[115]....
        /*03f0*/ 	.word	0xffffffff


	//   ....[116]....
        /*03f4*/ 	.word	0xffffffff


	//   ....[117]....
        /*03f8*/ 	.word	0xffffffff


	//   ....[118]....
        /*03fc*/ 	.word	0xffffffff


	//   ....[119]....
        /*0400*/ 	.word	0xffffffff


	//   ....[120]....
        /*0404*/ 	.word	0xffffffff


	//   ....[121]....
        /*0408*/ 	.word	0xffffffff


	//   ....[122]....
        /*040c*/ 	.word	0xffffffff


	//   ....[123]....
        /*0410*/ 	.word	0xffffffff


	//   ....[124]....
        /*0414*/ 	.word	0xffffffff


	//   ....[125]....
        /*0418*/ 	.word	0xffffffff


	//   ....[126]....
        /*041c*/ 	.word	0xffffffff


	//   ....[127]....
        /*0420*/ 	.word	0xffffffff


	//   ....[128]....
        /*0424*/ 	.word	0xffffffff


	//   ....[129]....
        /*0428*/ 	.word	0xffffffff


	//   ....[130]....
        /*042c*/ 	.word	0xffffffff


	//   ....[131]....
        /*0430*/ 	.word	0xffffffff


	//   ....[132]....
        /*0434*/ 	.word	0xffffffff


	//   ....[133]....
        /*0438*/ 	.word	0xffffffff


	//   ....[134]....
        /*043c*/ 	.word	0xffffffff


	//   ....[135]....
        /*0440*/ 	.word	0xffffffff


	//   ....[136]....
        /*0444*/ 	.word	0xffffffff


	//   ....[137]....
        /*0448*/ 	.word	0xffffffff


	//   ....[138]....
        /*044c*/ 	.word	0xffffffff


	//   ....[139]....
        /*0450*/ 	.word	0xffffffff


	//   ....[140]....
        /*0454*/ 	.word	0xffffffff


	//   ....[141]....
        /*0458*/ 	.word	0xffffffff


	//   ....[142]....
        /*045c*/ 	.word	0xffffffff


	//   ....[143]....
        /*0460*/ 	.word	0xffffffff


	//   ....[144]....
        /*0464*/ 	.word	0xffffffff


	//   ....[145]....
        /*0468*/ 	.word	0xffffffff


	//   ....[146]....
        /*046c*/ 	.word	0xffffffff


	//----- nvinfo : EIATTR_COOP_GROUP_INSTR_OFFSETS
	.align		4
.L_272:
        /*0470*/ 	.byte	0x04, 0x28
        /*0472*/ 	.short	(.L_274 - .L_273)


	//   ....[0]....
.L_273:
        /*0474*/ 	.word	0x00000050


	//   ....[1]....
        /*0478*/ 	.word	0x000001f0


	//   ....[2]....
        /*047c*/ 	.word	0x00000220


	//   ....[3]....
        /*0480*/ 	.word	0x00000250


	//   ....[4]....
        /*0484*/ 	.word	0x00000280


	//   ....[5]....
        /*0488*/ 	.word	0x000002b0


	//   ....[6]....
        /*048c*/ 	.word	0x000002e0


	//   ....[7]....
        /*0490*/ 	.word	0x00000450


	//   ....[8]....
        /*0494*/ 	.word	0x00000490


	//   ....[9]....
        /*0498*/ 	.word	0x000004c0


	//   ....[10]....
        /*049c*/ 	.word	0x000004f0


	//   ....[11]....
        /*04a0*/ 	.word	0x00000520


	//   ....[12]....
        /*04a4*/ 	.word	0x00000550


	//   ....[13]....
        /*04a8*/ 	.word	0x000005e0


	//   ....[14]....
        /*04ac*/ 	.word	0x00000610


	//   ....[15]....
        /*04b0*/ 	.word	0x00000630


	//   ....[16]....
        /*04b4*/ 	.word	0x00000690


	//   ....[17]....
        /*04b8*/ 	.word	0x00007a20


	//   ....[18]....
        /*04bc*/ 	.word	0x00007a40


	//   ....[19]....
        /*04c0*/ 	.word	0x00007b90


	//   ....[20]....
        /*04c4*/ 	.word	0x00007ba0


	//   ....[21]....
        /*04c8*/ 	.word	0x00007cd0


	//   ....[22]....
        /*04cc*/ 	.word	0x00007cf0


	//   ....[23]....
        /*04d0*/ 	.word	0x00007e20


	//   ....[24]....
        /*04d4*/ 	.word	0x00007e30


	//   ....[25]....
        /*04d8*/ 	.word	0x00008310


	//   ....[26]....
        /*04dc*/ 	.word	0x00008350


	//   ....[27]....
        /*04e0*/ 	.word	0x00008390


	//   ....[28]....
        /*04e4*/ 	.word	0x000083d0


	//   ....[29]....
        /*04e8*/ 	.word	0x0000adc0


	//   ....[30]....
        /*04ec*/ 	.word	0x0000ae00


	//   ....[31]....
        /*04f0*/ 	.word	0x0000ae40


	//   ....[32]....
        /*04f4*/ 	.word	0x0000ae80


	//   ....[33]....
        /*04f8*/ 	.word	0x0000f2b0


	//   ....[34]....
        /*04fc*/ 	.word	0x0000f340


	//   ....[35]....
        /*0500*/ 	.word	0x0000f360


	//   ....[36]....
        /*0504*/ 	.word	0x0000f380


	//   ....[37]....
        /*0508*/ 	.word	0x00011940


	//   ....[38]....
        /*050c*/ 	.word	0x00011960


	//   ....[39]....
        /*0510*/ 	.word	0x00011980


	//   ....[40]....
        /*0514*/ 	.word	0x000119a0


	//   ....[41]....
        /*0518*/ 	.word	0x00013360


	//   ....[42]....
        /*051c*/ 	.word	0x00013370


	//   ....[43]....
        /*0520*/ 	.word	0x000133a0


	//   ....[44]....
        /*0524*/ 	.word	0x000133b0


	//   ....[45]....
        /*0528*/ 	.word	0x00014900


	//   ....[46]....
        /*052c*/ 	.word	0x00014910


	//   ....[47]....
        /*0530*/ 	.word	0x00014930


	//   ....[48]....
        /*0534*/ 	.word	0x00014950


	//   ....[49]....
        /*0538*/ 	.word	0x00014d20


	//   ....[50]....
        /*053c*/ 	.word	0x00014d40


	//   ....[51]....
        /*0540*/ 	.word	0x00014e90


	//   ....[52]....
        /*0544*/ 	.word	0x00014ea0


	//   ....[53]....
        /*0548*/ 	.word	0x00014fd0


	//   ....[54]....
        /*054c*/ 	.word	0x00014ff0


	//   ....[55]....
        /*0550*/ 	.word	0x00015120


	//   ....[56]....
        /*0554*/ 	.word	0x00015130


	//   ....[57]....
        /*0558*/ 	.word	0x00015460


	//   ....[58]....
        /*055c*/ 	.word	0x00015480


	//   ....[59]....
        /*0560*/ 	.word	0x00015e60


	//   ....[60]....
        /*0564*/ 	.word	0x00015e70


	//   ....[61]....
        /*0568*/ 	.word	0x00016c50


	//   ....[62]....
        /*056c*/ 	.word	0x00016c70


	//   ....[63]....
        /*0570*/ 	.word	0x00016dd0


	//   ....[64]....
        /*0574*/ 	.word	0x00016de0


	//   ....[65]....
        /*0578*/ 	.word	0x00016f10


	//   ....[66]....
        /*057c*/ 	.word	0x00016f30


	//   ....[67]....
        /*0580*/ 	.word	0x00017060


	//   ....[68]....
        /*0584*/ 	.word	0x00017070


	//   ....[69]....
        /*0588*/ 	.word	0x00017240


	//   ....[70]....
        /*058c*/ 	.word	0x00017260


	//   ....[71]....
        /*0590*/ 	.word	0x00017380


	//   ....[72]....
        /*0594*/ 	.word	0x000173c0


	//   ....[73]....
        /*0598*/ 	.word	0x000173f0


	//   ....[74]....
        /*059c*/ 	.word	0x00017420


	//   ....[75]....
        /*05a0*/ 	.word	0x00017450


	//   ....[76]....
        /*05a4*/ 	.word	0x00017480


	//   ....[77]....
        /*05a8*/ 	.word	0x000175d0


	//   ....[78]....
        /*05ac*/ 	.word	0x00017610


	//   ....[79]....
        /*05b0*/ 	.word	0x00017640


	//   ....[80]....
        /*05b4*/ 	.word	0x00017670


	//   ....[81]....
        /*05b8*/ 	.word	0x000176a0


	//   ....[82]....
        /*05bc*/ 	.word	0x000176d0


	//   ....[83]....
        /*05c0*/ 	.word	0x00017760


	//   ....[84]....
        /*05c4*/ 	.word	0x00017790


	//   ....[85]....
        /*05c8*/ 	.word	0x000177a0


	//   ....[86]....
        /*05cc*/ 	.word	0x00017800


	//   ....[87]....
        /*05d0*/ 	.word	0x00017d30


	//   ....[88]....
        /*05d4*/ 	.word	0x00017d90


	//   ....[89]....
        /*05d8*/ 	.word	0x00017df0


	//   ....[90]....
        /*05dc*/ 	.word	0x00017e50


	//   ....[91]....
        /*05e0*/ 	.word	0x00017eb0


	//   ....[92]....
        /*05e4*/ 	.word	0x00017f20


	//   ....[93]....
        /*05e8*/ 	.word	0x00017f60


	//   ....[94]....
        /*05ec*/ 	.word	0x00017fd0


	//   ....[95]....
        /*05f0*/ 	.word	0x00018040


	//   ....[96]....
        /*05f4*/ 	.word	0x000180a0


	//   ....[97]....
        /*05f8*/ 	.word	0x00018110


	//   ....[98]....
        /*05fc*/ 	.word	0x00018180


	//   ....[99]....
        /*0600*/ 	.word	0x000181e0


	//   ....[100]....
        /*0604*/ 	.word	0x00018240


	//   ....[101]....
        /*0608*/ 	.word	0x000182a0


	//   ....[102]....
        /*060c*/ 	.word	0x00018310


	//   ....[103]....
        /*0610*/ 	.word	0x00018370


	//   ....[104]....
        /*0614*/ 	.word	0x000183d0


	//   ....[105]....
        /*0618*/ 	.word	0x00018440


	//   ....[106]....
        /*061c*/ 	.word	0x00018490


	//   ....[107]....
        /*0620*/ 	.word	0x000184e0


	//   ....[108]....
        /*0624*/ 	.word	0x00018530


	//   ....[109]....
        /*0628*/ 	.word	0x000185a0


	//   ....[110]....
        /*062c*/ 	.word	0x00018610


	//   ....[111]....
        /*0630*/ 	.word	0x00018670


	//   ....[112]....
        /*0634*/ 	.word	0x000186d0


	//   ....[113]....
        /*0638*/ 	.word	0x00018730


	//   ....[114]....
        /*063c*/ 	.word	0x000187a0


	//   ....[115]....
        /*0640*/ 	.word	0x00018800


	//   ....[116]....
        /*0644*/ 	.word	0x00018860


	//   ....[117]....
        /*0648*/ 	.word	0x000188c0


	//   ....[118]....
        /*064c*/ 	.word	0x00018930


	//   ....[119]....
        /*0650*/ 	.word	0x00018990


	//   ....[120]....
        /*0654*/ 	.word	0x000189f0


	//   ....[121]....
        /*0658*/ 	.word	0x00018a50


	//   ....[122]....
        /*065c*/ 	.word	0x00018ac0


	//   ....[123]....
        /*0660*/ 	.word	0x00018b20


	//   ....[124]....
        /*0664*/ 	.word	0x00018b80


	//   ....[125]....
        /*0668*/ 	.word	0x00018be0


	//   ....[126]....
        /*066c*/ 	.word	0x00018c50


	//   ....[127]....
        /*0670*/ 	.word	0x00018cb0


	//   ....[128]....
        /*0674*/ 	.word	0x00018d10


	//   ....[129]....
        /*0678*/ 	.word	0x00018d70


	//   ....[130]....
        /*067c*/ 	.word	0x00018de0


	//   ....[131]....
        /*0680*/ 	.word	0x00018e40


	//   ....[132]....
        /*0684*/ 	.word	0x00018e90


	//   ....[133]....
        /*0688*/ 	.word	0x00018ef0


	//   ....[134]....
        /*068c*/ 	.word	0x00018f50


	//   ....[135]....
        /*0690*/ 	.word	0x00018fb0


	//   ....[136]....
        /*0694*/ 	.word	0x00019020


	//   ....[137]....
        /*0698*/ 	.word	0x00019060


	//   ....[138]....
        /*069c*/ 	.word	0x000190b0


	//   ....[139]....
        /*06a0*/ 	.word	0x00019100


	//   ....[140]....
        /*06a4*/ 	.word	0x00019160


	//   ....[141]....
        /*06a8*/ 	.word	0x000191c0


	//   ....[142]....
        /*06ac*/ 	.word	0x00019230


	//   ....[143]....
        /*06b0*/ 	.word	0x00019270


	//   ....[144]....
        /*06b4*/ 	.word	0x000192e0


	//   ....[145]....
        /*06b8*/ 	.word	0x00019340


	//   ....[146]....
        /*06bc*/ 	.word	0x000193a0


	//----- nvinfo : EIATTR_EXIT_INSTR_OFFSETS
	.align		4
.L_274:
        /*06c0*/ 	.byte	0x04, 0x1c
        /*06c2*/ 	.short	(.L_276 - .L_275)


	//   ....[0]....
.L_275:
        /*06c4*/ 	.word	0x00000b50


	//   ....[1]....
        /*06c8*/ 	.word	0x00017cf0


	//----- nvinfo : EIATTR_MAX_THREADS
	.align		4
.L_276:
        /*06cc*/ 	.byte	0x04, 0x05
        /*06ce*/ 	.short	(.L_278 - .L_277)
.L_277:
        /*06d0*/ 	.word	0x00000100
        /*06d4*/ 	.word	0x00000001
        /*06d8*/ 	.word	0x00000001


	//----- nvinfo : EIATTR_CRS_STACK_SIZE
	.align		4
.L_278:
        /*06dc*/ 	.byte	0x04, 0x1e
        /*06de*/ 	.short	(.L_280 - .L_279)
.L_279:
        /*06e0*/ 	.word	0x00000000
.L_280:


//--------------------- .nv.info._ZN7cutlass13device_kernelIN5flash19enable_sm80_to_sm89INS1_16FlashAttnFwdSm80INS1_25CollectiveMainloopFwdSm80ILi8ELi1ELb0EN4cute5tupleIJNS5_1CILi128EEENS7_ILi64EEENS7_ILi192EEEEEELi192ENS_6half_tEfNS_4arch4Sm80ELb0ELb1ELb1ELb0ELb0ELb0ELb1ELb1EEENS1_21CollectiveEpilogueFwdINS6_IJS8_SA_S9_EEENS6_IJNS7_ILi1EEESI_SI_EEESC_SE_Li256ELb0ELb1ELb1ELb0EEENS1_19SingleTileSchedulerILb0ELb1ELb1ELi128EEEEEEEEEvNT_6ParamsE --------------------------
	.section	.nv.info._ZN7cutlass13device_kernelIN5flash19enable_sm80_to_sm89INS1_16FlashAttnFwdSm80INS1_25CollectiveMainloopFwdSm80ILi8ELi1ELb0EN4cute5tupleIJNS5_1CILi128EEENS7_ILi64EEENS7_ILi192EEEEEELi192ENS_6half_tEfNS_4arch4Sm80ELb0ELb1ELb1ELb0ELb0ELb0ELb1ELb1EEENS1_21CollectiveEpilogueFwdINS6_IJS8_SA_S9_EEENS6_IJNS7_ILi1EEESI_SI_EEESC_SE_Li256ELb0ELb1ELb1ELb0EEENS1_19SingleTileSchedulerILb0ELb1ELb1ELi128EEEEEEEEEvNT_6ParamsE,"",@"SHT_CUDA_INFO"
	.sectionflags	@""
	.align	4


	//----- nvinfo : EIATTR_CUDA_API_VERSION
	.align		4
        /*0000*/ 	.byte	0x04, 0x37
        /*0002*/ 	.short	(.L_282 - .L_281)
.L_281:
        /*0004*/ 	.word	0x00000082


	//----- nvinfo : EIATTR_SW2861232_WAR
	.align		4
.L_282:
        /*0008*/ 	.byte	0x01, 0x35
	.zero		2


	//----- nvinfo : EIATTR_PARAM_CBANK
	.align		4
        /*000c*/ 	.byte	0x04, 0x0a
        /*000e*/ 	.short	(.L_284 - .L_283)
	.align		4
.L_283:
        /*0010*/ 	.word	index@(.nv.constant0._ZN7cutlass13device_kernelIN5flash19enable_sm80_to_sm89INS1_16FlashAttnFwdSm80INS1_25CollectiveMainloopFwdSm80ILi8ELi1ELb0EN4cute5tupleIJNS5_1CILi128EEENS7_ILi64EEENS7_ILi192EEEEEELi192ENS_6half_tEfNS_4arch4Sm80ELb0ELb1ELb1ELb0ELb0ELb0ELb1ELb1EEENS1_21CollectiveEpilogueFwdINS6_IJS8_SA_S9_EEENS6_IJNS7_ILi1EEESI_SI_EEESC_SE_Li256ELb0ELb1ELb1ELb0EEENS1_19SingleTileSchedulerILb0ELb1ELb1ELi128EEEEEEEEEvNT_6ParamsE)
        /*0014*/ 	.short	0x0160
        /*0016*/ 	.short	0x0418


	//----- nvinfo : EIATTR_CBANK_PARAM_SIZE
	.align		4
.L_284:
        /*0018*/ 	.byte	0x03, 0x19
        /*001a*/ 	.short	0x0418


	//----- nvinfo : EIATTR_KPARAM_INFO
	.align		4
        /*001c*/ 	.byte	0x04, 0x17
        /*001e*/ 	.short	(.L_286 - .L_285)
.L_285:
        /*0020*/ 	.word	0x00000000
        /*0024*/ 	.short	0x0000
        /*0026*/ 	.short	0x0000
        /*0028*/ 	.byte	0x00, 0xf0, 0x61, 0x10


	//----- nvinfo : EIATTR_MAXREG_COUNT
	.align		4
.L_286:
        /*002c*/ 	.byte	0x03, 0x1b
        /*002e*/ 	.short	0x00ff


	//----- nvinfo : EIATTR_NUM_BARRIERS
	.align		4
        /*0030*/ 	.byte	0x02, 0x4c
        /*0032*/ 	.byte	0x02
	.zero		1


	//----- nvinfo : EIATTR_MERCURY_ISA_VERSION
	.align		4
        /*0034*/ 	.byte	0x03, 0x5f
        /*0036*/ 	.short	0x0000


	//----- nvinfo : EIATTR_COOP_GROUP_MASK_REGIDS
	.align		4
        /*0038*/ 	.byte	0x04, 0x29
        /*003a*/ 	.short	(.L_288 - .L_287)


	//   ....[0]....
.L_287:
        /*003c*/ 	.word	0xffffffff


	//   ....[1]....
        /*0040*/ 	.word	0xffffffff


	//   ....[2]....
        /*0044*/ 	.word	0xffffffff


	//   ....[3]....
        /*0048*/ 	.word	0xffffffff


	//   ....[4]....
        /*004c*/ 	.word	0xffffffff


	//   ....[5]....
        /*0050*/ 	.word	0xffffffff


	//   ....[6]....
        /*0054*/ 	.word	0xffffffff


	//   ....[7]....
        /*0058*/ 	.word	0xffffffff


	//   ....[8]....
        /*005c*/ 	.word	0xffffffff


	//   ....[9]....
        /*0060*/ 	.word	0xffffffff


	//   ....[10]....
        /*0064*/ 	.word	0xffffffff


	//   ....[11]....
        /*0068*/ 	.word	0xffffffff


	//   ....[12]....
        /*006c*/ 	.word	0xffffffff


	//   ....[13]....
        /*0070*/ 	.word	0xffffffff


	//   ....[14]....
        /*0074*/ 	.word	0xffffffff


	//   ....[15]....
        /*0078*/ 	.word	0xffffffff


	//   ....[16]....
        /*007c*/ 	.word	0xffffffff


	//   ....[17]....
        /*0080*/ 	.word	0xffffffff


	//   ....[18]....
        /*0084*/ 	.word	0xffffffff


	//   ....[19]....
        /*0088*/ 	.word	0xffffffff


	//   ....[20]....
        /*008c*/ 	.word	0xffffffff


	//   ....[21]....
        /*0090*/ 	.word	0xffffffff


	//   ....[22]....
        /*0094*/ 	.word	0xffffffff


	//   ....[23]....
        /*0098*/ 	.word	0xffffffff


	//   ....[24]....
        /*009c*/ 	.word	0xffffffff


	//   ....[25]....
        /*00a0*/ 	.word	0xffffffff


	//   ....[26]....
        /*00a4*/ 	.word	0xffffffff


	//   ....[27]....
        /*00a8*/ 	.word	0xffffffff


	//   ....[28]....
        /*00ac*/ 	.word	0xffffffff


	//   ....[29]....
        /*00b0*/ 	.word	0xffffffff


	//   ....[30]....
        /*00b4*/ 	.word	0xffffffff


	//   ....[31]....
        /*00b8*/ 	.word	0xffffffff


	//   ....[32]....
        /*00bc*/ 	.word	0xffffffff


	//   ....[33]....
        /*00c0*/ 	.word	0xffffffff


	//   ....[34]....
        /*00c4*/ 	.word	0xffffffff


	//   ....[35]....
        /*00c8*/ 	.word	0xffffffff


	//   ....[36]....
        /*00cc*/ 	.word	0xffffffff


	//   ....[37]....
        /*00d0*/ 	.word	0xffffffff


	//   ....[38]....
        /*00d4*/ 	.word	0xffffffff


	//   ....[39]....
        /*00d8*/ 	.word	0xffffffff


	//   ....[40]....
        /*00dc*/ 	.word	0xffffffff


	//   ....[41]....
        /*00e0*/ 	.word	0xffffffff


	//   ....[42]....
        /*00e4*/ 	.word	0xffffffff


	//----- nvinfo : EIATTR_COOP_GROUP_INSTR_OFFSETS
	.align		4
.L_288:
        /*00e8*/ 	.byte	0x04, 0x28
        /*00ea*/ 	.short	(.L_290 - .L_289)


	//   ....[0]....
.L_289:
        /*00ec*/ 	.word	0x00000050


	//   ....[1]....
        /*00f0*/ 	.word	0x00001360


	//   ....[2]....
        /*00f4*/ 	.word	0x00001450


	//   ....[3]....
        /*00f8*/ 	.word	0x00001710


	//   ....[4]....
        /*00fc*/ 	.word	0x00001740


	//   ....[5]....
        /*0100*/ 	.word	0x00001880


	//   ....[6]....
        /*0104*/ 	.word	0x000018b0


	//   ....[7]....
        /*0108*/ 	.word	0x000019e0


	//   ....[8]....
        /*010c*/ 	.word	0x00001a20


	//   ....[9]....
        /*0110*/ 	.word	0x00003030


	//   ....[10]....
        /*0114*/ 	.word	0x00003410


	//   ....[11]....
        /*0118*/ 	.word	0x00004000


	//   ....[12]....
        /*011c*/ 	.word	0x00004160


	//   ....[13]....
        /*0120*/ 	.word	0x00004170


	//   ....[14]....
        /*0124*/ 	.word	0x000041c0


	//   ....[15]....
        /*0128*/ 	.word	0x00006690


	//   ....[16]....
        /*012c*/ 	.word	0x00006a50


	//   ....[17]....
        /*0130*/ 	.word	0x000072a0


	//   ....[18]....
        /*0134*/ 	.word	0x00007470


	//   ....[19]....
        /*0138*/ 	.word	0x000074c0


	//   ....[20]....
        /*013c*/ 	.word	0x00007550


	//   ....[21]....
        /*0140*/ 	.word	0x0000a2f0


	//   ....[22]....
        /*0144*/ 	.word	0x0000a310


	//   ....[23]....
        /*0148*/ 	.word	0x0000a330


	//   ....[24]....
        /*014c*/ 	.word	0x0000a350


	//   ....[25]....
        /*0150*/ 	.word	0x0000d110


	//   ....[26]....
        /*0154*/ 	.word	0x0000d4a0


	//   ....[27]....
        /*0158*/ 	.word	0x0000dc20


	//   ....[28]....
        /*015c*/ 	.word	0x0000de00


	//   ....[29]....
        /*0160*/ 	.word	0x0000de40


	//   ....[30]....
        /*0164*/ 	.word	0x0000dec0


	//   ....[31]....
        /*0168*/ 	.word	0x0000f590


	//   ....[32]....
        /*016c*/ 	.word	0x0000f5c0


	//   ....[33]....
        /*0170*/ 	.word	0x0000f600


	//   ....[34]....
        /*0174*/ 	.word	0x0000f610


	//   ....[35]....
        /*0178*/ 	.word	0x00010320


	//   ....[36]....
        /*017c*/ 	.word	0x00010360


	//   ....[37]....
        /*0180*/ 	.word	0x00010380


	//   ....[38]....
        /*0184*/ 	.word	0x000103b0


	//   ....[39]....
        /*0188*/ 	.word	0x00010420


	//   ....[40]....
        /*018c*/ 	.word	0x00010490


	//   ....[41]....
        /*0190*/ 	.word	0x00010da0


	//   ....[42]....
        /*0194*/ 	.word	0x00010db0


	//----- nvinfo : EIATTR_EXIT_INSTR_OFFSETS
	.align		4
.L_290:
        /*0198*/ 	.byte	0x04, 0x1c
        /*019a*/ 	.short	(.L_292 - .L_291)


	//   ....[0]....
.L_291:
        /*019c*/ 	.word	0x000001b0


	//   ....[1]....
        /*01a0*/ 	.word	0x00010dc0


	//   ....[2]....
        /*01a4*/ 	.word	0x00011660


	//   ....[3]....
        /*01a8*/ 	.word	0x000116b0


	//   ....[4]....
        /*01ac*/ 	.word	0x000116e0


	//   ....[5]....
        /*01b0*/ 	.word	0x00011740


	//   ....[6]....
        /*01b4*/ 	.word	0x000119d0


	//----- nvinfo : EIATTR_CTAIDZ_USED
	.align		4
.L_292:
        /*01b8*/ 	.byte	0x01, 0x04
	.zero		2


	//----- nvinfo : EIATTR_MAX_THREADS
	.align		4
        /*01bc*/ 	.byte	0x04, 0x05
        /*01be*/ 	.short	(.L_294 - .L_293)
.L_293:
        /*01c0*/ 	.word	0x00000100
        /*01c4*/ 	.word	0x00000001
        /*01c8*/ 	.word	0x00000001


	//----- nvinfo : EIATTR_CRS_STACK_SIZE
	.align		4
.L_294:
        /*01cc*/ 	.byte	0x04, 0x1e
        /*01ce*/ 	.short	(.L_296 - .L_295)
.L_295:
        /*01d0*/ 	.word	0x00000000
.L_296:


//--------------------- .nv.info._ZN7cutlass13device_kernelIN5flash19enable_sm80_to_sm89INS1_16FlashAttnFwdSm80INS1_25CollectiveMainloopFwdSm80ILi8ELi1ELb0EN4cute5tupleIJNS5_1CILi128EEENS7_ILi64EEENS7_ILi192EEEEEELi192ENS_6half_tEfNS_4arch4Sm80ELb0ELb1ELb1ELb1ELb0ELb0ELb1ELb1EEENS1_21CollectiveEpilogueFwdINS6_IJS8_SA_S9_EEENS6_IJNS7_ILi1EEESI_SI_EEESC_SE_Li256ELb1ELb1ELb1ELb0EEENS1_36VarlenDynamicPersistentTileSchedulerILi128ELi64ELi256ELi256ELb1ELb1ELb0ELb1ELb0ELb1EEEEEEEEEvNT_6ParamsE --------------------------
	.section	.nv.info._ZN7cutlass13device_kernelIN5flash19enable_sm80_to_sm89INS1_16FlashAttnFwdSm80INS1_25CollectiveMainloopFwdSm80ILi8ELi1ELb0EN4cute5tupleIJNS5_1CILi128EEENS7_ILi64EEENS7_ILi192EEEEEELi192ENS_6half_tEfNS_4arch4Sm80ELb0ELb1ELb1ELb1ELb0ELb0ELb1ELb1EEENS1_21CollectiveEpilogueFwdINS6_IJS8_SA_S9_EEENS6_IJNS7_ILi1EEESI_SI_EEESC_SE_Li256ELb1ELb1ELb1ELb0EEENS1_36VarlenDynamicPersistentTileSchedulerILi128ELi64ELi256ELi256ELb1ELb1ELb0ELb1ELb0ELb1EEEEEEEEEvNT_6ParamsE,"",@"SHT_CUDA_INFO"
	.sectionflags	@""
	.align	4


	//----- nvinfo : EIATTR_CUDA_API_VERSION
	.align		4
        /*0000*/ 	.byte	0x04, 0x37
        /*0002*/ 	.short	(.L_298 - .L_297)
.L_297:
        /*0004*/ 	.word	0x00000082


	//----- nvinfo : EIATTR_SW2861232_WAR
	.align		4
.L_298:
        /*0008*/ 	.byte	0x01, 0x35
	.zero		2


	//----- nvinfo : EIATTR_PARAM_CBANK
	.align		4
        /*000c*/ 	.byte	0x04, 0x0a
        /*000e*/ 	.short	(.L_300 - .L_299)
	.align		4
.L_299:
        /*0010*/ 	.word	index@(.nv.constant0._ZN7cutlass13device_kernelIN5flash19enable_sm80_to_sm89INS1_16FlashAttnFwdSm80INS1_25CollectiveMainloopFwdSm80ILi8ELi1ELb0EN4cute5tupleIJNS5_1CILi128EEENS7_ILi64EEENS7_ILi192EEEEEELi192ENS_6half_tEfNS_4arch4Sm80ELb0ELb1ELb1ELb1ELb0ELb0ELb1ELb1EEENS1_21CollectiveEpilogueFwdINS6_IJS8_SA_S9_EEENS6_IJNS7_ILi1EEESI_SI_EEESC_SE_Li256ELb1ELb1ELb1ELb0EEENS1_36VarlenDynamicPersistentTileSchedulerILi128ELi64ELi256ELi256ELb1ELb1ELb0ELb1ELb0ELb1EEEEEEEEEvNT_6ParamsE)
        /*0014*/ 	.short	0x0160
        /*0016*/ 	.short	0x0438


	//----- nvinfo : EIATTR_CBANK_PARAM_SIZE
	.align		4
.L_300:
        /*0018*/ 	.byte	0x03, 0x19
        /*001a*/ 	.short	0x0438


	//----- nvinfo : EIATTR_KPARAM_INFO
	.align		4
        /*001c*/ 	.byte	0x04, 0x17
        /*001e*/ 	.short	(.L_302 - .L_301)
.L_301:
        /*0020*/ 	.word	0x00000000
        /*0024*/ 	.short	0x0000
        /*0026*/ 	.short	0x0000
        /*0028*/ 	.byte	0x00, 0xf0, 0xe1, 0x10


	//----- nvinfo : EIATTR_MAXREG_COUNT
	.align		4
.L_302:
        /*002c*/ 	.byte	0x03, 0x1b
        /*002e*/ 	.short	0x00ff


	//----- nvinfo : EIATTR_NUM_BARRIERS
	.align		4
        /*0030*/ 	.byte	0x02, 0x4c
        /*0032*/ 	.byte	0x06
	.zero		1


	//----- nvinfo : EIATTR_ANNOTATIONS
	.align		4
        /*0034*/ 	.byte	0x04, 0x55
        /*0036*/ 	.short	(.L_304 - .L_303)


	//   ....[0]....
.L_303:
        /* <DEDUP_REMOVED lines=31> */


	//----- nvinfo : EIATTR_MERCURY_ISA_VERSION
	.align		4
.L_304:
        /*0210*/ 	.byte	0x03, 0x5f
        /*0212*/ 	.short	0x0000


	//----- nvinfo : EIATTR_INT_WARP_WIDE_INSTR_OFFSETS
	.align		4
        /*0214*/ 	.byte	0x04, 0x31
        /*0216*/ 	.short	(.L_306 - .L_305)


	//   ....[0]....
.L_305:
        /*0218*/ 	.word	0x00010ec0


	//   ....[1]....
        /*021c*/ 	.word	0x00010f40


	//----- nvinfo : EIATTR_COOP_GROUP_MASK_REGIDS
	.align		4
.L_306:
        /*0220*/ 	.byte	0x04, 0x29
        /*0222*/ 	.short	(.L_308 - .L_307)


	//   ....[0]....
.L_307:
        /*0224*/ 	.word	0xffffffff


	//   ....[1]....
        /*0228*/ 	.word	0xffffffff


	//   ....[2]....
        /*022c*/ 	.word	0xffffffff


	//   ....[3]....
        /*0230*/ 	.word	0xffffffff


	//   ....[4]....
        /*0234*/ 	.word	0xffffffff


	//   ....[5]....
        /*0238*/ 	.word	0xffffffff


	//   ....[6]....
        /*023c*/ 	.word	0xffffffff


	//   ....[7]....
        /*0240*/ 	.word	0xffffffff


	//   ....[8]....
        /*0244*/ 	.word	0xffffffff


	//   ....[9]....
        /*0248*/ 	.word	0xffffffff


	//   ....[10]....
        /*024c*/ 	.word	0xffffffff


	//   ....[11]....
        /*0250*/ 	.word	0xffffffff


	//   ....[12]....
        /*0254*/ 	.word	0xffffffff


	//   ....[13]....
        /*0258*/ 	.word	0xffffffff


	//   ....[14]....
        /*025c*/ 	.word	0xffffffff


	//   ....[15]....
        /*0260*/ 	.word	0xffffffff


	//   ....[16]....
        /*0264*/ 	.word	0xffffffff


	//   ....[17]....
        /*0268*/ 	.word	0xffffffff


	//   ....[18]....
        /*026c*/ 	.word	0xffffffff


	//   ....[19]....
        /*0270*/ 	.word	0xffffffff


	//   ....[20]....
        /*0274*/ 	.word	0xffffffff


	//   ....[21]....
        /*0278*/ 	.word	0xffffffff


	//   ....[22]....
        /*027c*/ 	.word	0xffffffff


	//   ....[23]....
        /*0280*/ 	.word	0xffffffff


	//   ....[24]....
        /*0284*/ 	.word	0xffffffff


	//   ....[25]....
        /*0288*/ 	.word	0xffffffff


	//   ....[26]....
        /*028c*/ 	.word	0xffffffff


	//   ....[27]....
        /*0290*/ 	.word	0xffffffff


	//   ....[28]....
        /*0294*/ 	.word	0xffffffff


	//   ....[29]....
        /*0298*/ 	.word	0xffffffff


	//   ....[30]....
        /*029c*/ 	.word	0xffffffff


	//   ....[31]....
        /*02a0*/ 	.word	0xffffffff


	//   ....[32]....
        /*02a4*/ 	.word	0xffffffff


	//   ....[33]....
        /*02a8*/ 	.word	0xffffffff


	//   ....[34]....
        /*02ac*/ 	.word	0xffffffff


	//   ....[35]....
        /*02b0*/ 	.word	0xffffffff


	//   ....[36]....
        /*02b4*/ 	.word	0xffffffff


	//   ....[37]....
        /*02b8*/ 	.word	0xffffffff


	//   ....[38]....
        /*02bc*/ 	.word	0xffffffff


	//   ....[39]....
        /*02c0*/ 	.word	0xffffffff


	//   ....[40]....
        /*02c4*/ 	.word	0xffffffff


	//   ....[41]....
        /*02c8*/ 	.word	0xffffffff


	//   ....[42]....
        /*02cc*/ 	.word	0xffffffff


	//   ....[43]....
        /*02d0*/ 	.word	0xffffffff


	//   ....[44]....
        /*02d4*/ 	.word	0xffffffff


	//   ....[45]....
        /*02d8*/ 	.word	0xffffffff


	//   ....[46]....
        /*02dc*/ 	.word	0xffffffff


	//   ....[47]....
        /*02e0*/ 	.word	0xffffffff


	//   ....[48]....
        /*02e4*/ 	.word	0xffffffff


	//   ....[49]....
        /*02e8*/ 	.word	0xffffffff


	//   ....[50]....
        /*02ec*/ 	.word	0xffffffff


	//   ....[51]....
        /*02f0*/ 	.word	0xffffffff


	//   ....[52]....
        /*02f4*/ 	.word	0xffffffff


	//   ....[53]....
        /*02f8*/ 	.word	0xffffffff


	//   ....[54]....
        /*02fc*/ 	.word	0xffffffff


	//   ....[55]....
        /*0300*/ 	.word	0xffffffff


	//   ....[56]....
        /*0304*/ 	.word	0xffffffff


	//   ....[57]....
        /*0308*/ 	.word	0xffffffff


	//   ....[58]....
        /*030c*/ 	.word	0xffffffff


	//   ....[59]....
        /*0310*/ 	.word	0xffffffff


	//   ....[60]....
        /*0314*/ 	.word	0xffffffff


	//   ....[61]....
        /*0318*/ 	.word	0xffffffff


	//   ....[62]....
        /*031c*/ 	.word	0xffffffff


	//   ....[63]....
        /*0320*/ 	.word	0xffffffff


	//   ....[64]....
        /*0324*/ 	.word	0xffffffff


	//   ....[65]....
        /*0328*/ 	.word	0xffffffff


	//   ....[66]....
        /*032c*/ 	.word	0xffffffff


	//   ....[67]....
        /*0330*/ 	.word	0xffffffff


	//   ....[68]....
        /*0334*/ 	.word	0xffffffff


	//   ....[69]....
        /*0338*/ 	.word	0xffffffff


	//   ....[70]....
        /*033c*/ 	.word	0xffffffff


	//   ....[71]....
        /*0340*/ 	.word	0xffffffff


	//   ....[72]....
        /*0344*/ 	.word	0xffffffff


	//   ....[73]....
        /*0348*/ 	.word	0xffffffff


	//   ....[74]....
        /*034c*/ 	.word	0xffffffff


	//   ....[75]....
        /*0350*/ 	.word	0xffffffff


	//   ....[76]....
        /*0354*/ 	.word	0xffffffff


	//   ....[77]....
        /*0358*/ 	.word	0xffffffff


	//   ....[78]....
        /*035c*/ 	.word	0xffffffff


	//   ....[79]....
        /*0360*/ 	.word	0xffffffff


	//   ....[80]....
        /*0364*/ 	.word	0xffffffff


	//   ....[81]....
        /*0368*/ 	.word	0xffffffff


	//   ....[82]....
        /*036c*/ 	.word	0xffffffff


	//   ....[83]....
        /*0370*/ 	.word	0xffffffff


	//   ....[84]....
        /*0374*/ 	.word	0xffffffff


	//   ....[85]....
        /*0378*/ 	.word	0xffffffff


	//   ....[86]....
        /*037c*/ 	.word	0xffffffff


	//   ....[87]....
        /*0380*/ 	.word	0xffffffff


	//   ....[88]....
        /*0384*/ 	.word	0xffffffff


	//   ....[89]....
        /*0388*/ 	.word	0xffffffff


	//   ....[90]....
        /*038c*/ 	.word	0xffffffff


	//   ....[91]....
        /*0390*/ 	.word	0xffffffff


	//   ....[92]....
        /*0394*/ 	.word	0xffffffff


	//   ....[93]....
        /*0398*/ 	.word	0xffffffff


	//   ....[94]....
        /*039c*/ 	.word	0xffffffff


	//   ....[95]....
        /*03a0*/ 	.word	0xffffffff


	//   ....[96]....
        /*03a4*/ 	.word	0xffffffff


	//   ....[97]....
        /*03a8*/ 	.word	0xffffffff


	//   ....[98]....
        /*03ac*/ 	.word	0xffffffff


	//   ....[99]....
        /*03b0*/ 	.word	0xffffffff


	//   ....[100]....
        /*03b4*/ 	.word	0xffffffff


	//   ....[101]....
        /*03b8*/ 	.word	0xffffffff


	//   ....[102]....
        /*03bc*/ 	.word	0xffffffff


	//   ....[103]....
        /*03c0*/ 	.word	0xffffffff


	//   ....[104]....
        /*03c4*/ 	.word	0xffffffff


	//   ....[105]....
        /*03c8*/ 	.word	0xffffffff


	//   ....[106]....
        /*03cc*/ 	.word	0xffffffff


	//   ....[107]....
        /*03d0*/ 	.word	0xffffffff


	//   ....[108]....
        /*03d4*/ 	.word	0xffffffff


	//   ....[109]....
        /*03d8*/ 	.word	0xffffffff


	//   ....[110]....
        /*03dc*/ 	.word	0xffffffff


	//   ....[111]....
        /*03e0*/ 	.word	0xffffffff


	//   ....[112]....
        /*03e4*/ 	.word	0xffffffff


	//   ....[113]....
        /*03e8*/ 	.word	0xffffffff


	//   ....[114]....
        /*03ec*/ 	.word	0xffffffff


	//   ....[115]....
        /*03f0*/ 	.word	0xffffffff


	//   ....[116]....
        /*03f4*/ 	.word	0xffffffff


	//   ....[117]....
        /*03f8*/ 	.word	0xffffffff


	//   ....[118]....
        /*03fc*/ 	.word	0xffffffff


	//   ....[119]....
        /*0400*/ 	.word	0xffffffff


	//   ....[120]....
        /*0404*/ 	.word	0xffffffff


	//   ....[121]....
        /*0408*/ 	.word	0xffffffff


	//   ....[122]....
        /*040c*/ 	.word	0xffffffff


	//   ....[123]....
        /*0410*/ 	.word	0xffffffff


	//   ....[124]....
        /*0414*/ 	.word	0xffffffff


	//   ....[125]....
        /*0418*/ 	.word	0xffffffff


	//   ....[126]....
        /*041c*/ 	.word	0xffffffff


	//   ....[127]....
        /*0420*/ 	.word	0xffffffff


	//   ....[128]....
        /*0424*/ 	.word	0xffffffff


	//   ....[129]....
        /*0428*/ 	.word	0xffffffff


	//   ....[130]....
        /*042c*/ 	.word	0xffffffff


	//   ....[131]....
        /*0430*/ 	.word	0xffffffff


	//   ....[132]....
        /*0434*/ 	.word	0xffffffff


	//   ....[133]....
        /*0438*/ 	.word	0xffffffff


	//   ....[134]....
        /*043c*/ 	.word	0xffffffff


	//   ....[135]....
        /*0440*/ 	.word	0xffffffff


	//   ....[136]....
        /*0444*/ 	.word	0xffffffff


	//   ....[137]....
        /*0448*/ 	.word	0xffffffff


	//   ....[138]....
        /*044c*/ 	.word	0xffffffff


	//   ....[139]....
        /*0450*/ 	.word	0xffffffff


	//   ....[140]....
        /*0454*/ 	.word	0xffffffff


	//   ....[141]....
        /*0458*/ 	.word	0xffffffff


	//   ....[142]....
        /*045c*/ 	.word	0xffffffff


	//   ....[143]....
        /*0460*/ 	.word	0xffffffff


	//   ....[144]....
        /*0464*/ 	.word	0xffffffff


	//   ....[145]....
        /*0468*/ 	.word	0xffffffff


	//   ....[146]....
        /*046c*/ 	.word	0xffffffff


	//   ....[147]....
        /*0470*/ 	.word	0xffffffff


	//   ....[148]....
        /*0474*/ 	.word	0xffffffff


	//   ....[149]....
        /*0478*/ 	.word	0xffffffff


	//   ....[150]....
        /*047c*/ 	.word	0xffffffff


	//   ....[151]....
        /*0480*/ 	.word	0xffffffff


	//   ....[152]....
        /*0484*/ 	.word	0xffffffff


	//----- nvinfo : EIATTR_COOP_GROUP_INSTR_OFFSETS
	.align		4
.L_308:
        /*0488*/ 	.byte	0x04, 0x28
        /*048a*/ 	.short	(.L_310 - .L_309)


	//   ....[0]....
.L_309:
        /*048c*/ 	.word	0x00000050


	//   ....[1]....
        /*0490*/ 	.word	0x000001e0


	//   ....[2]....
        /*0494*/ 	.word	0x00000210


	//   ....[3]....
        /*0498*/ 	.word	0x00000240


	//   ....[4]....
        /*049c*/ 	.word	0x00000270


	//   ....[5]....
        /*04a0*/ 	.word	0x000002a0


	//   ....[6]....
        /*04a4*/ 	.word	0x000002d0


	//   ....[7]....
        /*04a8*/ 	.word	0x00000430


	//   ....[8]....
        /*04ac*/ 	.word	0x00000470


	//   ....[9]....
        /*04b0*/ 	.word	0x000004a0


	//   ....[10]....
        /*04b4*/ 	.word	0x000004d0


	//   ....[11]....
        /*04b8*/ 	.word	0x00000500


	//   ....[12]....
        /*04bc*/ 	.word	0x00000530


	//   ....[13]....
        /*04c0*/ 	.word	0x000005c0


	//   ....[14]....
        /*04c4*/ 	.word	0x00000600


	//   ....[15]....
        /*04c8*/ 	.word	0x00000620


	//   ....[16]....
        /*04cc*/ 	.word	0x00000680


	//   ....[17]....
        /*04d0*/ 	.word	0x00002bd0


	//   ....[18]....
        /*04d4*/ 	.word	0x00002bf0


	//   ....[19]....
        /*04d8*/ 	.word	0x00002d90


	//   ....[20]....
        /*04dc*/ 	.word	0x00002da0


	//   ....[21]....
        /*04e0*/ 	.word	0x00002f40


	//   ....[22]....
        /*04e4*/ 	.word	0x00002f60


	//   ....[23]....
        /*04e8*/ 	.word	0x00003100


	//   ....[24]....
        /*04ec*/ 	.word	0x00003110


	//   ....[25]....
        /*04f0*/ 	.word	0x00004750


	//   ....[26]....
        /*04f4*/ 	.word	0x00004930


	//   ....[27]....
        /*04f8*/ 	.word	0x00005060


	//   ....[28]....
        /*04fc*/ 	.word	0x00005320


	//   ....[29]....
        /*0500*/ 	.word	0x00005330


	//   ....[30]....
        /*0504*/ 	.word	0x00005380


	//   ....[31]....
        /*0508*/ 	.word	0x00007a50


	//   ....[32]....
        /*050c*/ 	.word	0x00007c90


	//   ....[33]....
        /*0510*/ 	.word	0x000084d0


	//   ....[34]....
        /*0514*/ 	.word	0x00008630


	//   ....[35]....
        /*0518*/ 	.word	0x000086a0


	//   ....[36]....
        /*051c*/ 	.word	0x00008740


	//   ....[37]....
        /*0520*/ 	.word	0x0000b3a0


	//   ....[38]....
        /*0524*/ 	.word	0x0000b3c0


	//   ....[39]....
        /*0528*/ 	.word	0x0000b3f0


	//   ....[40]....
        /*052c*/ 	.word	0x0000b450


	//   ....[41]....
        /*0530*/ 	.word	0x0000e290


	//   ....[42]....
        /*0534*/ 	.word	0x0000e4d0


	//   ....[43]....
        /*0538*/ 	.word	0x0000ed10


	//   ....[44]....
        /*053c*/ 	.word	0x0000ee70


	//   ....[45]....
        /*0540*/ 	.word	0x0000eee0


	//   ....[46]....
        /*0544*/ 	.word	0x0000ef80


	//   ....[47]....
        /*0548*/ 	.word	0x000106a0


	//   ....[48]....
        /*054c*/ 	.word	0x000106d0


	//   ....[49]....
        /*0550*/ 	.word	0x000106e0


	//   ....[50]....
        /*0554*/ 	.word	0x00010710


	//   ....[51]....
        /*0558*/ 	.word	0x00011b30


	//   ....[52]....
        /*055c*/ 	.word	0x00011b50


	//   ....[53]....
        /*0560*/ 	.word	0x00011b60


	//   ....[54]....
        /*0564*/ 	.word	0x00011b70


	//   ....[55]....
        /*0568*/ 	.word	0x00011f30


	//   ....[56]....
        /*056c*/ 	.word	0x00011f50


	//   ....[57]....
        /*0570*/ 	.word	0x00012090


	//   ....[58]....
        /*0574*/ 	.word	0x000120a0


	//   ....[59]....
        /*0578*/ 	.word	0x000121f0


	//   ....[60]....
        /*057c*/ 	.word	0x00012210


	//   ....[61]....
        /*0580*/ 	.word	0x00012360


	//   ....[62]....
        /*0584*/ 	.word	0x00012370


	//   ....[63]....
        /*0588*/ 	.word	0x000126b0


	//   ....[64]....
        /*058c*/ 	.word	0x000126d0


	//   ....[65]....
        /*0590*/ 	.word	0x00013030


	//   ....[66]....
        /*0594*/ 	.word	0x00013040


	//   ....[67]....
        /*0598*/ 	.word	0x00013e20


	//   ....[68]....
        /*059c*/ 	.word	0x00013e40


	//   ....[69]....
        /*05a0*/ 	.word	0x00013f90


	//   ....[70]....
        /*05a4*/ 	.word	0x00013fa0


	//   ....[71]....
        /*05a8*/ 	.word	0x000140f0


	//   ....[72]....
        /*05ac*/ 	.word	0x00014110


	//   ....[73]....
        /*05b0*/ 	.word	0x00014260


	//   ....[74]....
        /*05b4*/ 	.word	0x00014270


	//   ....[75]....
        /*05b8*/ 	.word	0x00014460


	//   ....[76]....
        /*05bc*/ 	.word	0x00014480


	//   ....[77]....
        /*05c0*/ 	.word	0x000145a0


	//   ....[78]....
        /*05c4*/ 	.word	0x000145e0


	//   ....[79]....
        /*05c8*/ 	.word	0x00014610


	//   ....[80]....
        /*05cc*/ 	.word	0x00014640


	//   ....[81]....
        /*05d0*/ 	.word	0x00014670


	//   ....[82]....
        /*05d4*/ 	.word	0x000146a0


	//   ....[83]....
        /*05d8*/ 	.word	0x000147f0


	//   ....[84]....
        /*05dc*/ 	.word	0x00014830


	//   ....[85]....
        /*05e0*/ 	.word	0x00014860


	//   ....[86]....
        /*05e4*/ 	.word	0x00014890


	//   ....[87]....
        /*05e8*/ 	.word	0x000148c0


	//   ....[88]....
        /*05ec*/ 	.word	0x000148f0


	//   ....[89]....
        /*05f0*/ 	.word	0x00014980


	//   ....[90]....
        /*05f4*/ 	.word	0x000149c0


	//   ....[91]....
        /*05f8*/ 	.word	0x000149d0


	//   ....[92]....
        /*05fc*/ 	.word	0x00014a30


	//   ....[93]....
        /*0600*/ 	.word	0x000153e0


	//   ....[94]....
        /*0604*/ 	.word	0x00015440


	//   ....[95]....
        /*0608*/ 	.word	0x00015490


	//   ....[96]....
        /*060c*/ 	.word	0x000154e0


	//   ....[97]....
        /*0610*/ 	.word	0x00015530


	//   ....[98]....
        /*0614*/ 	.word	0x000155a0


	//   ....[99]....
        /*0618*/ 	.word	0x000155e0


	//   ....[100]....
        /*061c*/ 	.word	0x00015650


	//   ....[101]....
        /*0620*/ 	.word	0x000156c0


	//   ....[102]....
        /*0624*/ 	.word	0x00015720


	//   ....[103]....
        /*0628*/ 	.word	0x00015790


	//   ....[104]....
        /*062c*/ 	.word	0x00015800


	//   ....[105]....
        /*0630*/ 	.word	0x00015860


	//   ....[106]....
        /*0634*/ 	.word	0x000158c0


	//   ....[107]....
        /*0638*/ 	.word	0x00015920


	//   ....[108]....
        /*063c*/ 	.word	0x00015990


	//   ....[109]....
        /*0640*/ 	.word	0x000159f0


	//   ....[110]....
        /*0644*/ 	.word	0x00015a50


	//   ....[111]....
        /*0648*/ 	.word	0x00015aa0


	//   ....[112]....
        /*064c*/ 	.word	0x00015b00


	//   ....[113]....
        /*0650*/ 	.word	0x00015b50


	//   ....[114]....
        /*0654*/ 	.word	0x00015ba0


	//   ....[115]....
        /*0658*/ 	.word	0x00015c10


	//   ....[116]....
        /*065c*/ 	.word	0x00015c80


	//   ....[117]....
        /*0660*/ 	.word	0x00015ce0


	//   ....[118]....
        /*0664*/ 	.word	0x00015d40


	//   ....[119]....
        /*0668*/ 	.word	0x00015da0


	//   ....[120]....
        /*066c*/ 	.word	0x00015e10


	//   ....[121]....
        /*0670*/ 	.word	0x00015e70


	//   ....[122]....
        /*0674*/ 	.word	0x00015ed0


	//   ....[123]....
        /*0678*/ 	.word	0x00015f30


	//   ....[124]....
        /*067c*/ 	.word	0x00015fa0


	//   ....[125]....
        /*0680*/ 	.word	0x00016000


	//   ....[126]....
        /*0684*/ 	.word	0x00016060


	//   ....[127]....
        /*0688*/ 	.word	0x000160c0


	//   ....[128]....
        /*068c*/ 	.word	0x00016130


	//   ....[129]....
        /*0690*/ 	.word	0x00016190


	//   ....[130]....
        /*0694*/ 	.word	0x000161f0


	//   ....[131]....
        /*0698*/ 	.word	0x00016250


	//   ....[132]....
        /*069c*/ 	.word	0x000162c0


	//   ....[133]....
        /*06a0*/ 	.word	0x00016320


	//   ....[134]....
        /*06a4*/ 	.word	0x00016380


	//   ....[135]....
        /*06a8*/ 	.word	0x000163e0


	//   ....[136]....
        /*06ac*/ 	.word	0x00016450


	//   ....[137]....
        /*06b0*/ 	.word	0x000164a0


	//   ....[138]....
        /*06b4*/ 	.word	0x000164e0


	//   ....[139]....
        /*06b8*/ 	.word	0x00016530


	//   ....[140]....
        /*06bc*/ 	.word	0x00016580


	//   ....[141]....
        /*06c0*/ 	.word	0x000165d0


	//   ....[142]....
        /*06c4*/ 	.word	0x00016640


	//   ....[143]....
        /*06c8*/ 	.word	0x00016680


	//   ....[144]....
        /*06cc*/ 	.word	0x000166d0


	//   ....[145]....
        /*06d0*/ 	.word	0x00016720


	//   ....[146]....
        /*06d4*/ 	.word	0x00016770


	//   ....[147]....
        /*06d8*/ 	.word	0x000167c0


	//   ....[148]....
        /*06dc*/ 	.word	0x00016830


	//   ....[149]....
        /*06e0*/ 	.word	0x00016870


	//   ....[150]....
        /*06e4*/ 	.word	0x000168e0


	//   ....[151]....
        /*06e8*/ 	.word	0x00016940


	//   ....[152]....
        /*06ec*/ 	.word	0x000169a0


	//----- nvinfo : EIATTR_EXIT_INSTR_OFFSETS
	.align		4
.L_310:
        /*06f0*/ 	.byte	0x04, 0x1c
        /*06f2*/ 	.short	(.L_312 - .L_311)


	//   ....[0]....
.L_311:
        /*06f4*/ 	.word	0x00000fe0


	//   ....[1]....
        /*06f8*/ 	.word	0x000153a0


	//----- nvinfo : EIATTR_MAX_THREADS
	.align		4
.L_312:
        /*06fc*/ 	.byte	0x04, 0x05
        /*06fe*/ 	.short	(.L_314 - .L_313)
.L_313:
        /*0700*/ 	.word	0x00000100
        /*0704*/ 	.word	0x00000001
        /*0708*/ 	.word	0x00000001


	//----- nvinfo : EIATTR_CRS_STACK_SIZE
	.align		4
.L_314:
        /*070c*/ 	.byte	0x04, 0x1e
        /*070e*/ 	.short	(.L_316 - .L_315)
.L_315:
        /*0710*/ 	.word	0x00000000
.L_316:


//--------------------- .nv.info._ZN7cutlass13device_kernelIN5flash19enable_sm80_to_sm89INS1_16FlashAttnFwdSm80INS1_25CollectiveMainloopFwdSm80ILi8ELi1ELb0EN4cute5tupleIJNS5_1CILi128EEENS7_ILi64EEENS7_ILi192EEEEEELi192ENS_6half_tEfNS_4arch4Sm80ELb0ELb1ELb1ELb1ELb0ELb1ELb1ELb1EEENS1_21CollectiveEpilogueFwdINS6_IJS8_SA_S9_EEENS6_IJNS7_ILi1EEESI_SI_EEESC_SE_Li256ELb1ELb1ELb1ELb0EEENS1_36VarlenDynamicPersistentTileSchedulerILi128ELi64ELi256ELi256ELb1ELb1ELb0ELb1ELb0ELb1EEEEEEEEEvNT_6ParamsE --------------------------
	.section	.nv.info._ZN7cutlass13device_kernelIN5flash19enable_sm80_to_sm89INS1_16FlashAttnFwdSm80INS1_25CollectiveMainloopFwdSm80ILi8ELi1ELb0EN4cute5tupleIJNS5_1CILi128EEENS7_ILi64EEENS7_ILi192EEEEEELi192ENS_6half_tEfNS_4arch4Sm80ELb0ELb1ELb1ELb1ELb0ELb1ELb1ELb1EEENS1_21CollectiveEpilogueFwdINS6_IJS8_SA_S9_EEENS6_IJNS7_ILi1EEESI_SI_EEESC_SE_Li256ELb1ELb1ELb1ELb0EEENS1_36VarlenDynamicPersistentTileSchedulerILi128ELi64ELi256ELi256ELb1ELb1ELb0ELb1ELb0ELb1EEEEEEEEEvNT_6ParamsE,"",@"SHT_CUDA_INFO"
	.sectionflags	@""
	.align	4


	//----- nvinfo : EIATTR_CUDA_API_VERSION
	.align		4
        /*0000*/ 	.byte	0x04, 0x37
        /*0002*/ 	.short	(.L_318 - .L_317)
.L_317:
        /*0004*/ 	.word	0x00000082


	//----- nvinfo : EIATTR_SW2861232_WAR
	.align		4
.L_318:
        /*0008*/ 	.byte	0x01, 0x35
	.zero		2


	//----- nvinfo : EIATTR_PARAM_CBANK
	.align		4
        /*000c*/ 	.byte	0x04, 0x0a
        /*000e*/ 	.short	(.L_320 - .L_319)
	.align		4
.L_319:
        /*0010*/ 	.word	index@(.nv.constant0._ZN7cutlass13device_kernelIN5flash19enable_sm80_to_sm89INS1_16FlashAttnFwdSm80INS1_25CollectiveMainloopFwdSm80ILi8ELi1ELb0EN4cute5tupleIJNS5_1CILi128EEENS7_ILi64EEENS7_ILi192EEEEEELi192ENS_6half_tEfNS_4arch4Sm80ELb0ELb1ELb1ELb1ELb0ELb1ELb1ELb1EEENS1_21CollectiveEpilogueFwdINS6_IJS8_SA_S9_EEENS6_IJNS7_ILi1EEESI_SI_EEESC_SE_Li256ELb1ELb1ELb1ELb0EEENS1_36VarlenDynamicPersistentTileSchedulerILi128ELi64ELi256ELi256ELb1ELb1ELb0ELb1ELb0ELb1EEEEEEEEEvNT_6ParamsE)
        /*0014*/ 	.short	0x0160
        /*0016*/ 	.short	0x0438


	//----- nvinfo : EIATTR_CBANK_PARAM_SIZE
	.align		4
.L_320:
        /*0018*/ 	.byte	0x03, 0x19
        /*001a*/ 	.short	0x0438


	//----- nvinfo : EIATTR_KPARAM_INFO
	.align		4
        /*001c*/ 	.byte	0x04, 0x17
        /*001e*/ 	.short	(.L_322 - .L_321)
.L_321:
        /*0020*/ 	.word	0x00000000
        /*0024*/ 	.short	0x0000
        /*0026*/ 	.short	0x0000
        /*0028*/ 	.byte	0x00, 0xf0, 0xe1, 0x10


	//----- nvinfo : EIATTR_MAXREG_COUNT
	.align		4
.L_322:
        /*002c*/ 	.byte	0x03, 0x1b
        /*002e*/ 	.short	0x00ff


	//----- nvinfo : EIATTR_NUM_BARRIERS
	.align		4
        /*0030*/ 	.byte	0x02, 0x4c
        /*0032*/ 	.byte	0x06
	.zero		1


	//----- nvinfo : EIATTR_ANNOTATIONS
	.align		4
        /*0034*/ 	.byte	0x04, 0x55
        /*0036*/ 	.short	(.L_324 - .L_323)


	//   ....[0]....
.L_323:
        /* <DEDUP_REMOVED lines=57> */


	//----- nvinfo : EIATTR_MERCURY_ISA_VERSION
	.align		4
.L_324:
        /*03b8*/ 	.byte	0x03, 0x5f
        /*03ba*/ 	.short	0x0000


	//----- nvinfo : EIATTR_INT_WARP_WIDE_INSTR_OFFSETS
	.align		4
        /*03bc*/ 	.byte	0x04, 0x31
        /*03be*/ 	.short	(.L_326 - .L_325)


	//   ....[0]....
.L_325:
        /*03c0*/ 	.word	0x0001d540


	//   ....[1]....
        /*03c4*/ 	.word	0x0001d5c0


	//----- nvinfo : EIATTR_COOP_GROUP_MASK_REGIDS
	.align		4
.L_326:
        /*03c8*/ 	.byte	0x04, 0x29
        /*03ca*/ 	.short	(.L_328 - .L_327)


	//   ....[0]....
.L_327:
        /*03cc*/ 	.word	0xffffffff


	//   ....[1]....
        /*03d0*/ 	.word	0xffffffff


	//   ....[2]....
        /*03d4*/ 	.word	0xffffffff


	//   ....[3]....
        /*03d8*/ 	.word	0xffffffff


	//   ....[4]....
        /*03dc*/ 	.word	0xffffffff


	//   ....[5]....
        /*03e0*/ 	.word	0xffffffff


	//   ....[6]....
        /*03e4*/ 	.word	0xffffffff


	//   ....[7]....
        /*03e8*/ 	.word	0xffffffff


	//   ....[8]....
        /*03ec*/ 	.word	0xffffffff


	//   ....[9]....
        /*03f0*/ 	.word	0xffffffff


	//   ....[10]....
        /*03f4*/ 	.word	0xffffffff


	//   ....[11]....
        /*03f8*/ 	.word	0xffffffff


	//   ....[12]....
        /*03fc*/ 	.word	0xffffffff


	//   ....[13]....
        /*0400*/ 	.word	0xffffffff


	//   ....[14]....
        /*0404*/ 	.word	0xffffffff


	//   ....[15]....
        /*0408*/ 	.word	0xffffffff


	//   ....[16]....
        /*040c*/ 	.word	0xffffffff


	//   ....[17]....
        /*0410*/ 	.word	0xffffffff


	//   ....[18]....
        /*0414*/ 	.word	0xffffffff


	//   ....[19]....
        /*0418*/ 	.word	0xffffffff


	//   ....[20]....
        /*041c*/ 	.word	0xffffffff


	//   ....[21]....
        /*0420*/ 	.word	0xffffffff


	//   ....[22]....
        /*0424*/ 	.word	0xffffffff


	//   ....[23]....
        /*0428*/ 	.word	0xffffffff


	//   ....[24]....
        /*042c*/ 	.word	0xffffffff


	//   ....[25]....
        /*0430*/ 	.word	0xffffffff


	//   ....[26]....
        /*0434*/ 	.word	0xffffffff


	//   ....[27]....
        /*0438*/ 	.word	0xffffffff


	//   ....[28]....
        /*043c*/ 	.word	0xffffffff


	//   ....[29]....
        /*0440*/ 	.word	0xffffffff


	//   ....[30]....
        /*0444*/ 	.word	0xffffffff


	//   ....[31]....
        /*0448*/ 	.word	0xffffffff


	//   ....[32]....
        /*044c*/ 	.word	0xffffffff


	//   ....[33]....
        /*0450*/ 	.word	0xffffffff


	//   ....[34]....
        /*0454*/ 	.word	0xffffffff


	//   ....[35]....
        /*0458*/ 	.word	0xffffffff


	//   ....[36]....
        /*045c*/ 	.word	0xffffffff


	//   ....[37]....
        /*0460*/ 	.word	0xffffffff


	//   ....[38]....
        /*0464*/ 	.word	0xffffffff


	//   ....[39]....
        /*0468*/ 	.word	0xffffffff


	//   ....[40]....
        /*046c*/ 	.word	0xffffffff


	//   ....[41]....
        /*0470*/ 	.word	0xffffffff


	//   ....[42]....
        /*0474*/ 	.word	0xffffffff


	//   ....[43]....
        /*0478*/ 	.word	0xffffffff


	//   ....[44]....
        /*047c*/ 	.word	0xffffffff


	//   ....[45]....
        /*0480*/ 	.word	0xffffffff


	//   ....[46]....
        /*0484*/ 	.word	0xffffffff


	//   ....[47]....
        /*0488*/ 	.word	0xffffffff


	//   ....[48]....
        /*048c*/ 	.word	0xffffffff


	//   ....[49]....
        /*0490*/ 	.word	0xffffffff


	//   ....[50]....
        /*0494*/ 	.word	0xffffffff


	//   ....[51]....
        /*0498*/ 	.word	0xffffffff


	//   ....[52]....
        /*049c*/ 	.word	0xffffffff


	//   ....[53]....
        /*04a0*/ 	.word	0xffffffff


	//   ....[54]....
        /*04a4*/ 	.word	0xffffffff


	//   ....[55]....
        /*04a8*/ 	.word	0xffffffff


	//   ....[56]....
        /*04ac*/ 	.word	0xffffffff


	//   ....[57]....
        /*04b0*/ 	.word	0xffffffff


	//   ....[58]....
        /*04b4*/ 	.word	0xffffffff


	//   ....[59]....
        /*04b8*/ 	.word	0xffffffff


	//   ....[60]....
        /*04bc*/ 	.word	0xffffffff


	//   ....[61]....
        /*04c0*/ 	.word	0xffffffff


	//   ....[62]....
        /*04c4*/ 	.word	0xffffffff


	//   ....[63]....
        /*04c8*/ 	.word	0xffffffff


	//   ....[64]....
        /*04cc*/ 	.word	0xffffffff


	//   ....[65]....
        /*04d0*/ 	.word	0xffffffff


	//   ....[66]....
        /*04d4*/ 	.word	0xffffffff


	//   ....[67]....
        /*04d8*/ 	.word	0xffffffff


	//   ....[68]....
        /*04dc*/ 	.word	0xffffffff


	//   ....[69]....
        /*04e0*/ 	.word	0xffffffff


	//   ....[70]....
        /*04e4*/ 	.word	0xffffffff


	//   ....[71]....
        /*04e8*/ 	.word	0xffffffff


	//   ....[72]....
        /*04ec*/ 	.word	0xffffffff


	//   ....[73]....
        /*04f0*/ 	.word	0xffffffff


	//   ....[74]....
        /*04f4*/ 	.word	0xffffffff


	//   ....[75]....
        /*04f8*/ 	.word	0xffffffff


	//   ....[76]....
        /*04fc*/ 	.word	0xffffffff


	//   ....[77]....
        /*0500*/ 	.word	0xffffffff


	//   ....[78]....
        /*0504*/ 	.word	0xffffffff


	//   ....[79]....
        /*0508*/ 	.word	0xffffffff


	//   ....[80]....
        /*050c*/ 	.word	0xffffffff


	//   ....[81]....
        /*0510*/ 	.word	0xffffffff


	//   ....[82]....
        /*0514*/ 	.word	0xffffffff


	//   ....[83]....
        /*0518*/ 	.word	0xffffffff


	//   ....[84]....
        /*051c*/ 	.word	0xffffffff


	//   ....[85]....
        /*0520*/ 	.word	0xffffffff


	//   ....[86]....
        /*0524*/ 	.word	0xffffffff


	//   ....[87]....
        /*0528*/ 	.word	0xffffffff


	//   ....[88]....
        /*052c*/ 	.word	0xffffffff


	//   ....[89]....
        /*0530*/ 	.word	0xffffffff


	//   ....[90]....
        /*0534*/ 	.word	0xffffffff


	//   ....[91]....
        /*0538*/ 	.word	0xffffffff


	//   ....[92]....
        /*053c*/ 	.word	0xffffffff


	//   ....[93]....
        /*0540*/ 	.word	0xffffffff


	//   ....[94]....
        /*0544*/ 	.word	0xffffffff


	//   ....[95]....
        /*0548*/ 	.word	0xffffffff


	//   ....[96]....
        /*054c*/ 	.word	0xffffffff


	//   ....[97]....
        /*0550*/ 	.word	0xffffffff


	//   ....[98]....
        /*0554*/ 	.word	0xffffffff


	//   ....[99]....
        /*0558*/ 	.word	0xffffffff


	//   ....[100]....
        /*055c*/ 	.word	0xffffffff


	//   ....[101]....
        /*0560*/ 	.word	0xffffffff


	//   ....[102]....
        /*0564*/ 	.word	0xffffffff


	//   ....[103]....
        /*0568*/ 	.word	0xffffffff


	//   ....[104]....
        /*056c*/ 	.word	0xffffffff


	//   ....[105]....
        /*0570*/ 	.word	0xffffffff


	//   ....[106]....
        /*0574*/ 	.word	0xffffffff


	//   ....[107]....
        /*0578*/ 	.word	0xffffffff


	//   ....[108]....
        /*057c*/ 	.word	0xffffffff


	//   ....[109]....
        /*0580*/ 	.word	0xffffffff


	//   ....[110]....
        /*0584*/ 	.word	0xffffffff


	//   ....[111]....
        /*0588*/ 	.word	0xffffffff


	//   ....[112]....
        /*058c*/ 	.word	0xffffffff


	//   ....[113]....
        /*0590*/ 	.word	0xffffffff


	//   ....[114]....
        /*0594*/ 	.word	0xffffffff


	//   ....[115]....
        /*0598*/ 	.word	0xffffffff


	//   ....[116]....
        /*059c*/ 	.word	0xffffffff


	//   ....[117]....
        /*05a0*/ 	.word	0xffffffff


	//   ....[118]....
        /*05a4*/ 	.word	0xffffffff


	//   ....[119]....
        /*05a8*/ 	.word	0xffffffff


	//   ....[120]....
        /*05ac*/ 	.word	0xffffffff


	//   ....[121]....
        /*05b0*/ 	.word	0xffffffff


	//   ....[122]....
        /*05b4*/ 	.word	0xffffffff


	//   ....[123]....
        /*05b8*/ 	.word	0xffffffff


	//   ....[124]....
        /*05bc*/ 	.word	0xffffffff


	//   ....[125]....
        /*05c0*/ 	.word	0xffffffff


	//   ....[126]....
        /*05c4*/ 	.word	0xffffffff


	//   ....[127]....
        /*05c8*/ 	.word	0xffffffff


	//   ....[128]....
        /*05cc*/ 	.word	0xffffffff


	//   ....[129]....
        /*05d0*/ 	.word	0xffffffff


	//   ....[130]....
        /*05d4*/ 	.word	0xffffffff


	//   ....[131]....
        /*05d8*/ 	.word	0xffffffff


	//   ....[132]....
        /*05dc*/ 	.word	0xffffffff


	//   ....[133]....
        /*05e0*/ 	.word	0xffffffff


	//   ....[134]....
        /*05e4*/ 	.word	0xffffffff


	//   ....[135]....
        /*05e8*/ 	.word	0xffffffff


	//   ....[136]....
        /*05ec*/ 	.word	0xffffffff


	//   ....[137]....
        /*05f0*/ 	.word	0xffffffff


	//   ....[138]....
        /*05f4*/ 	.word	0xffffffff


	//   ....[139]....
        /*05f8*/ 	.word	0xffffffff


	//   ....[140]....
        /*05fc*/ 	.word	0xffffffff


	//   ....[141]....
        /*0600*/ 	.word	0xffffffff


	//   ....[142]....
        /*0604*/ 	.word	0xffffffff


	//   ....[143]....
        /*0608*/ 	.word	0xffffffff


	//   ....[144]....
        /*060c*/ 	.word	0xffffffff


	//   ....[145]....
        /*0610*/ 	.word	0xffffffff


	//   ....[146]....
        /*0614*/ 	.word	0xffffffff


	//   ....[147]....
        /*0618*/ 	.word	0xffffffff


	//   ....[148]....
        /*061c*/ 	.word	0xffffffff


	//   ....[149]....
        /*0620*/ 	.word	0xffffffff


	//   ....[150]....
        /*0624*/ 	.word	0xffffffff


	//   ....[151]....
        /*0628*/ 	.word	0xffffffff


	//   ....[152]....
        /*062c*/ 	.word	0xffffffff


	//   ....[153]....
        /*0630*/ 	.word	0xffffffff


	//   ....[154]....
        /*0634*/ 	.word	0xffffffff


	//   ....[155]....
        /*0638*/ 	.word	0xffffffff


	//   ....[156]....
        /*063c*/ 	.word	0xffffffff


	//   ....[157]....
        /*0640*/ 	.word	0xffffffff


	//   ....[158]....
        /*0644*/ 	.word	0xffffffff


	//   ....[159]....
        /*0648*/ 	.word	0xffffffff


	//   ....[160]....
        /*064c*/ 	.word	0xffffffff


	//   ....[161]....
        /*0650*/ 	.word	0xffffffff


	//   ....[162]....
        /*0654*/ 	.word	0xffffffff


	//   ....[163]....
        /*0658*/ 	.word	0xffffffff


	//   ....[164]....
        /*065c*/ 	.word	0xffffffff


	//   ....[165]....
        /*0660*/ 	.word	0xffffffff


	//   ....[166]....
        /*0664*/ 	.word	0xffffffff


	//   ....[167]....
        /*0668*/ 	.word	0xffffffff


	//   ....[168]....
        /*066c*/ 	.word	0xffffffff


	//----- nvinfo : EIATTR_COOP_GROUP_INSTR_OFFSETS
	.align		4
.L_328:
        /*0670*/ 	.byte	0x04, 0x28
        /*0672*/ 	.short	(.L_330 - .L_329)


	//   ....[0]....
.L_329:
        /*0674*/ 	.word	0x00000050


	//   ....[1]....
        /*0678*/ 	.word	0x00000210


	//   ....[2]....
        /*067c*/ 	.word	0x00000240


	//   ....[3]....
        /*0680*/ 	.word	0x00000270


	//   ....[4]....
        /*0684*/ 	.word	0x000002a0


	//   ....[5]....
        /*0688*/ 	.word	0x000002d0


	//   ....[6]....
        /*068c*/ 	.word	0x00000300


	//   ....[7]....
        /*0690*/ 	.word	0x00000470


	//   ....[8]....
        /*0694*/ 	.word	0x000004b0


	//   ....[9]....
        /*0698*/ 	.word	0x000004e0


	//   ....[10]....
        /*069c*/ 	.word	0x00000510


	//   ....[11]....
        /*06a0*/ 	.word	0x00000540


	//   ....[12]....
        /*06a4*/ 	.word	0x00000570


	//   ....[13]....
        /*06a8*/ 	.word	0x00000600


	//   ....[14]....
        /*06ac*/ 	.word	0x00000650


	//   ....[15]....
        /*06b0*/ 	.word	0x00000670


	//   ....[16]....
        /*06b4*/ 	.word	0x000006d0


	//   ....[17]....
        /*06b8*/ 	.word	0x00008590


	//   ....[18]....
        /*06bc*/ 	.word	0x000085b0


	//   ....[19]....
        /*06c0*/ 	.word	0x00008730


	//   ....[20]....
        /*06c4*/ 	.word	0x00008740


	//   ....[21]....
        /*06c8*/ 	.word	0x000088a0


	//   ....[22]....
        /*06cc*/ 	.word	0x000088c0


	//   ....[23]....
        /*06d0*/ 	.word	0x00008a20


	//   ....[24]....
        /*06d4*/ 	.word	0x00008a30


	//   ....[25]....
        /*06d8*/ 	.word	0x00009190


	//   ....[26]....
        /*06dc*/ 	.word	0x000091b0


	//   ....[27]....
        /*06e0*/ 	.word	0x000091c0


	//   ....[28]....
        /*06e4*/ 	.word	0x000091d0


	//   ....[29]....
        /*06e8*/ 	.word	0x00009640


	//   ....[30]....
        /*06ec*/ 	.word	0x000098b0


	//   ....[31]....
        /*06f0*/ 	.word	0x000098f0


	//   ....[32]....
        /*06f4*/ 	.word	0x00009910


	//   ....[33]....
        /*06f8*/ 	.word	0x0000c4a0


	//   ....[34]....
        /*06fc*/ 	.word	0x0000c540


	//   ....[35]....
        /*0700*/ 	.word	0x0000c560


	//   ....[36]....
        /*0704*/ 	.word	0x0000c570


	//   ....[37]....
        /*0708*/ 	.word	0x0000c890


	//   ....[38]....
        /*070c*/ 	.word	0x0000ca60


	//   ....[39]....
        /*0710*/ 	.word	0x0000caa0


	//   ....[40]....
        /*0714*/ 	.word	0x0000cae0


	//   ....[41]....
        /*0718*/ 	.word	0x00010b70


	//   ....[42]....
        /*071c*/ 	.word	0x00010d40


	//   ....[43]....
        /*0720*/ 	.word	0x000115d0


	//   ....[44]....
        /*0724*/ 	.word	0x00011730


	//   ....[45]....
        /*0728*/ 	.word	0x00011740


	//   ....[46]....
        /*072c*/ 	.word	0x00011790


	//   ....[47]....
        /*0730*/ 	.word	0x00014040


	//   ....[48]....
        /*0734*/ 	.word	0x00014280


	//   ....[49]....
        /*0738*/ 	.word	0x00014ac0


	//   ....[50]....
        /*073c*/ 	.word	0x00014c20


	//   ....[51]....
        /*0740*/ 	.word	0x00014c90


	//   ....[52]....
        /*0744*/ 	.word	0x00014d30


	//   ....[53]....
        /*0748*/ 	.word	0x000179d0


	//   ....[54]....
        /*074c*/ 	.word	0x000179f0


	//   ....[55]....
        /*0750*/ 	.word	0x00017a20


	//   ....[56]....
        /*0754*/ 	.word	0x00017a80


	//   ....[57]....
        /*0758*/ 	.word	0x0001a900


	//   ....[58]....
        /*075c*/ 	.word	0x0001ab40


	//   ....[59]....
        /*0760*/ 	.word	0x0001b380


	//   ....[60]....
        /*0764*/ 	.word	0x0001b4e0


	//   ....[61]....
        /*0768*/ 	.word	0x0001b550


	//   ....[62]....
        /*076c*/ 	.word	0x0001b5f0


	//   ....[63]....
        /*0770*/ 	.word	0x0001cd10


	//   ....[64]....
        /*0774*/ 	.word	0x0001cd40


	//   ....[65]....
        /*0778*/ 	.word	0x0001cd50


	//   ....[66]....
        /*077c*/ 	.word	0x0001cd80


	//   ....[67]....
        /*0780*/ 	.word	0x0001e2c0


	//   ....[68]....
        /*0784*/ 	.word	0x0001e2d0


	//   ....[69]....
        /*0788*/ 	.word	0x0001e2f0


	//   ....[70]....
        /*078c*/ 	.word	0x0001e310


	//   ....[71]....
        /*0790*/ 	.word	0x0001e6d0


	//   ....[72]....
        /*0794*/ 	.word	0x0001e6f0


	//   ....[73]....
        /*0798*/ 	.word	0x0001e850


	//   ....[74]....
        /*079c*/ 	.word	0x0001e860


	//   ....[75]....
        /*07a0*/ 	.word	0x0001e9a0


	//   ....[76]....
        /*07a4*/ 	.word	0x0001e9c0


	//   ....[77]....
        /*07a8*/ 	.word	0x0001eb00


	//   ....[78]....
        /*07ac*/ 	.word	0x0001eb10


	//   ....[79]....
        /*07b0*/ 	.word	0x0001ee50


	//   ....[80]....
        /*07b4*/ 	.word	0x0001ee70


	//   ....[81]....
        /*07b8*/ 	.word	0x0001f7b0


	//   ....[82]....
        /*07bc*/ 	.word	0x0001f7c0


	//   ....[83]....
        /*07c0*/ 	.word	0x00020580


	//   ....[84]....
        /*07c4*/ 	.word	0x000205a0


	//   ....[85]....
        /*07c8*/ 	.word	0x00020710


	//   ....[86]....
        /*07cc*/ 	.word	0x00020720


	//   ....[87]....
        /*07d0*/ 	.word	0x00020860


	//   ....[88]....
        /*07d4*/ 	.word	0x00020880


	//   ....[89]....
        /*07d8*/ 	.word	0x000209c0


	//   ....[90]....
        /*07dc*/ 	.word	0x000209d0


	//   ....[91]....
        /*07e0*/ 	.word	0x00020bd0


	//   ....[92]....
        /*07e4*/ 	.word	0x00020bf0


	//   ....[93]....
        /*07e8*/ 	.word	0x00020d20


	//   ....[94]....
        /*07ec*/ 	.word	0x00020d60


	//   ....[95]....
        /*07f0*/ 	.word	0x00020d90


	//   ....[96]....
        /*07f4*/ 	.word	0x00020dc0


	//   ....[97]....
        /*07f8*/ 	.word	0x00020df0


	//   ....[98]....
        /*07fc*/ 	.word	0x00020e20


	//   ....[99]....
        /*0800*/ 	.word	0x00020f80


	//   ....[100]....
        /*0804*/ 	.word	0x00020fc0


	//   ....[101]....
        /*0808*/ 	.word	0x00020ff0


	//   ....[102]....
        /*080c*/ 	.word	0x00021020


	//   ....[103]....
        /*0810*/ 	.word	0x00021050


	//   ....[104]....
        /*0814*/ 	.word	0x00021080


	//   ....[105]....
        /*0818*/ 	.word	0x00021110


	//   ....[106]....
        /*081c*/ 	.word	0x00021170


	//   ....[107]....
        /*0820*/ 	.word	0x00021180


	//   ....[108]....
        /*0824*/ 	.word	0x000211e0


	//   ....[109]....
        /*0828*/ 	.word	0x00021c30


	//   ....[110]....
        /*082c*/ 	.word	0x00021c90


	//   ....[111]....
        /*0830*/ 	.word	0x00021cf0


	//   ....[112]....
        /*0834*/ 	.word	0x00021d50


	//   ....[113]....
        /*0838*/ 	.word	0x00021db0


	//   ....[114]....
        /*083c*/ 	.word	0x00021e20


	//   ....[115]....
        /*0840*/ 	.word	0x00021e70


	//   ....[116]....
        /*0844*/ 	.word	0x00021ee0


	//   ....[117]....
        /*0848*/ 	.word	0x00021f50


	//   ....[118]....
        /*084c*/ 	.word	0x00021fb0


	//   ....[119]....
        /*0850*/ 	.word	0x00022020


	//   ....[120]....
        /*0854*/ 	.word	0x00022090


	//   ....[121]....
        /*0858*/ 	.word	0x00022100


	//   ....[122]....
        /*085c*/ 	.word	0x00022160


	//   ....[123]....
        /*0860*/ 	.word	0x000221d0


	//   ....[124]....
        /*0864*/ 	.word	0x00022240


	//   ....[125]....
        /*0868*/ 	.word	0x000222b0


	//   ....[126]....
        /*086c*/ 	.word	0x00022310


	//   ....[127]....
        /*0870*/ 	.word	0x00022370


	//   ....[128]....
        /*0874*/ 	.word	0x000223d0


	//   ....[129]....
        /*0878*/ 	.word	0x00022420


	//   ....[130]....
        /*087c*/ 	.word	0x00022470


	//   ....[131]....
        /*0880*/ 	.word	0x000224e0


	//   ....[132]....
        /*0884*/ 	.word	0x00022550


	//   ....[133]....
        /*0888*/ 	.word	0x000225c0


	//   ....[134]....
        /*088c*/ 	.word	0x00022620


	//   ....[135]....
        /*0890*/ 	.word	0x00022690


	//   ....[136]....
        /*0894*/ 	.word	0x00022700


	//   ....[137]....
        /*0898*/ 	.word	0x00022770


	//   ....[138]....
        /*089c*/ 	.word	0x000227d0


	//   ....[139]....
        /*08a0*/ 	.word	0x00022840


	//   ....[140]....
        /*08a4*/ 	.word	0x000228b0


	//   ....[141]....
        /*08a8*/ 	.word	0x00022920


	//   ....[142]....
        /*08ac*/ 	.word	0x00022980


	//   ....[143]....
        /*08b0*/ 	.word	0x000229f0


	//   ....[144]....
        /*08b4*/ 	.word	0x00022a60


	//   ....[145]....
        /*08b8*/ 	.word	0x00022ad0


	//   ....[146]....
        /*08bc*/ 	.word	0x00022b30


	//   ....[147]....
        /*08c0*/ 	.word	0x00022ba0


	//   ....[148]....
        /*08c4*/ 	.word	0x00022c10


	//   ....[149]....
        /*08c8*/ 	.word	0x00022c80


	//   ....[150]....
        /*08cc*/ 	.word	0x00022ce0


	//   ....[151]....
        /*08d0*/ 	.word	0x00022d50


	//   ....[152]....
        /*08d4*/ 	.word	0x00022dc0


	//   ....[153]....
        /*08d8*/ 	.word	0x00022e20


	//   ....[154]....
        /*08dc*/ 	.word	0x00022e70


	//   ....[155]....
        /*08e0*/ 	.word	0x00022ed0


	//   ....[156]....
        /*08e4*/ 	.word	0x00022f30


	//   ....[157]....
        /*08e8*/ 	.word	0x00022f90


	//   ....[158]....
        /*08ec*/ 	.word	0x00023000


	//   ....[159]....
        /*08f0*/ 	.word	0x00023050


	//   ....[160]....
        /*08f4*/ 	.word	0x000230a0


	//   ....[161]....
        /*08f8*/ 	.word	0x000230f0


	//   ....[162]....
        /*08fc*/ 	.word	0x00023150


	//   ....[163]....
        /*0900*/ 	.word	0x000231b0


	//   ....[164]....
        /*0904*/ 	.word	0x00023220


	//   ....[165]....
        /*0908*/ 	.word	0x00023270


	//   ....[166]....
        /*090c*/ 	.word	0x000232e0


	//   ....[167]....
        /*0910*/ 	.word	0x00023340


	//   ....[168]....
        /*0914*/ 	.word	0x000233b0


	//----- nvinfo : EIATTR_EXIT_INSTR_OFFSETS
	.align		4
.L_330:
        /*0918*/ 	.byte	0x04, 0x1c
        /*091a*/ 	.short	(.L_332 - .L_331)


	//   ....[0]....
.L_331:
        /*091c*/ 	.word	0x000010f0


	//   ....[1]....
        /*0920*/ 	.word	0x00021bf0


	//----- nvinfo : EIATTR_MAX_THREADS
	.align		4
.L_332:
        /*0924*/ 	.byte	0x04, 0x05
        /*0926*/ 	.short	(.L_334 - .L_333)
.L_333:
        /*0928*/ 	.word	0x00000100
        /*092c*/ 	.word	0x00000001
        /*0930*/ 	.word	0x00000001


	//----- nvinfo : EIATTR_CRS_STACK_SIZE
	.align		4
.L_334:
        /*0934*/ 	.byte	0x04, 0x1e
        /*0936*/ 	.short	(.L_336 - .L_335)
.L_335:
        /*0938*/ 	.word	0x00000000
.L_336:


//--------------------- .nv.info._ZN7cutlass13device_kernelIN5flash19enable_sm80_to_sm89INS1_16FlashAttnFwdSm80INS1_25CollectiveMainloopFwdSm80ILi8ELi1ELb1EN4cute5tupleIJNS5_1CILi128EEENS7_ILi96EEENS7_ILi192EEEEEELi192ENS_6half_tEfNS_4arch4Sm80ELb1ELb0ELb1ELb0ELb0ELb0ELb1ELb1EEENS1_21CollectiveEpilogueFwdINS6_IJS8_SA_S9_EEENS6_IJNS7_ILi1EEESI_SI_EEESC_SE_Li256ELb0ELb1ELb1ELb0EEENS1_30DynamicPersistentTileSchedulerILi256ELi256ELb1ELb1ELb0EEEEEEEEEvNT_6ParamsE --------------------------
	.section	.nv.info._ZN7cutlass13device_kernelIN5flash19enable_sm80_to_sm89INS1_16FlashAttnFwdSm80INS1_25CollectiveMainloopFwdSm80ILi8ELi1ELb1EN4cute5tupleIJNS5_1CILi128EEENS7_ILi96EEENS7_ILi192EEEEEELi192ENS_6half_tEfNS_4arch4Sm80ELb1ELb0ELb1ELb0ELb0ELb0ELb1ELb1EEENS1_21CollectiveEpilogueFwdINS6_IJS8_SA_S9_EEENS6_IJNS7_ILi1EEESI_SI_EEESC_SE_Li256ELb0ELb1ELb1ELb0EEENS1_30DynamicPersistentTileSchedulerILi256ELi256ELb1ELb1ELb0EEEEEEEEEvNT_6ParamsE,"",@"SHT_CUDA_INFO"
	.sectionflags	@""
	.align	4


	//----- nvinfo : EIATTR_CUDA_API_VERSION
	.align		4
        /*0000*/ 	.byte	0x04, 0x37
        /*0002*/ 	.short	(.L_338 - .L_337)
.L_337:
        /*0004*/ 	.word	0x00000082


	//----- nvinfo : EIATTR_SW2861232_WAR
	.align		4
.L_338:
        /*0008*/ 	.byte	0x01, 0x35
	.zero		2


	//----- nvinfo : EIATTR_PARAM_CBANK
	.align		4
        /*000c*/ 	.byte	0x04, 0x0a
        /*000e*/ 	.short	(.L_340 - .L_339)
	.align		4
.L_339:
        /*0010*/ 	.word	index@(.nv.constant0._ZN7cutlass13device_kernelIN5flash19enable_sm80_to_sm89INS1_16FlashAttnFwdSm80INS1_25CollectiveMainloopFwdSm80ILi8ELi1ELb1EN4cute5tupleIJNS5_1CILi128EEENS7_ILi96EEENS7_ILi192EEEEEELi192ENS_6half_tEfNS_4arch4Sm80ELb1ELb0ELb1ELb0ELb0ELb0ELb1ELb1EEENS1_21CollectiveEpilogueFwdINS6_IJS8_SA_S9_EEENS6_IJNS7_ILi1EEESI_SI_EEESC_SE_Li256ELb0ELb1ELb1ELb0EEENS1_30DynamicPersistentTileSchedulerILi256ELi256ELb1ELb1ELb0EEEEEEEEEvNT_6ParamsE)
        /*0014*/ 	.short	0x0160
        /*0016*/ 	.short	0x0428


	//----- nvinfo : EIATTR_CBANK_PARAM_SIZE
	.align		4
.L_340:
        /*0018*/ 	.byte	0x03, 0x19
        /*001a*/ 	.short	0x0428


	//----- nvinfo : EIATTR_KPARAM_INFO
	.align		4
        /*001c*/ 	.byte	0x04, 0x17
        /*001e*/ 	.short	(.L_342 - .L_341)
.L_341:
        /*0020*/ 	.word	0x00000000
        /*0024*/ 	.short	0x0000
        /*0026*/ 	.short	0x0000
        /*0028*/ 	.byte	0x00, 0xf0, 0xa1, 0x10


	//----- nvinfo : EIATTR_MAXREG_COUNT
	.align		4
.L_342:
        /*002c*/ 	.byte	0x03, 0x1b
        /*002e*/ 	.short	0x00ff


	//----- nvinfo : EIATTR_NUM_BARRIERS
	.align		4
        /*0030*/ 	.byte	0x02, 0x4c
        /*0032*/ 	.byte	0x06
	.zero		1


	//----- nvinfo : EIATTR_ANNOTATIONS
	.align		4
        /*0034*/ 	.byte	0x04, 0x55
        /*0036*/ 	.short	(.L_344 - .L_343)


	//   ....[0]....
.L_343:
        /* <DEDUP_REMOVED lines=62> */


	//----- nvinfo : EIATTR_MERCURY_ISA_VERSION
	.align		4
.L_344:
        /*0408*/ 	.byte	0x03, 0x5f
        /*040a*/ 	.short	0x0000


	//----- nvinfo : EIATTR_INT_WARP_WIDE_INSTR_OFFSETS
	.align		4
        /*040c*/ 	.byte	0x04, 0x31
        /*040e*/ 	.short	(.L_346 - .L_345)


	//   ....[0]....
.L_345:
        /*0410*/ 	.word	0x00010520


	//   ....[1]....
        /*0414*/ 	.word	0x000105a0


	//----- nvinfo : EIATTR_COOP_GROUP_MASK_REGIDS
	.align		4
.L_346:
        /*0418*/ 	.byte	0x04, 0x29
        /*041a*/ 	.short	(.L_348 - .L_347)


	//   ....[0]....
.L_347:
        /*041c*/ 	.word	0xffffffff


	//   ....[1]....
        /*0420*/ 	.word	0xffffffff


	//   ....[2]....
        /*0424*/ 	.word	0xffffffff


	//   ....[3]....
        /*0428*/ 	.word	0xffffffff


	//   ....[4]....
        /*042c*/ 	.word	0xffffffff


	//   ....[5]....
        /*0430*/ 	.word	0xffffffff


	//   ....[6]....
        /*0434*/ 	.word	0xffffffff


	//   ....[7]....
        /*0438*/ 	.word	0xffffffff


	//   ....[8]....
        /*043c*/ 	.word	0xffffffff


	//   ....[9]....
        /*0440*/ 	.word	0xffffffff


	//   ....[10]....
        /*0444*/ 	.word	0xffffffff


	//   ....[11]....
        /*0448*/ 	.word	0xffffffff


	//   ....[12]....
        /*044c*/ 	.word	0xffffffff


	//   ....[13]....
        /*0450*/ 	.word	0xffffffff


	//   ....[14]....
        /*0454*/ 	.word	0xffffffff


	//   ....[15]....
        /*0458*/ 	.word	0xffffffff


	//   ....[16]....
        /*045c*/ 	.word	0xffffffff


	//   ....[17]....
        /*0460*/ 	.word	0xffffffff


	//   ....[18]....
        /*0464*/ 	.word	0xffffffff


	//   ....[19]....
        /*0468*/ 	.word	0xffffffff


	//   ....[20]....
        /*046c*/ 	.word	0xffffffff


	//   ....[21]....
        /*0470*/ 	.word	0xffffffff


	//   ....[22]....
        /*0474*/ 	.word	0xffffffff


	//   ....[23]....
        /*0478*/ 	.word	0xffffffff


	//   ....[24]....
        /*047c*/ 	.word	0xffffffff


	//   ....[25]....
        /*0480*/ 	.word	0xffffffff


	//   ....[26]....
        /*0484*/ 	.word	0xffffffff


	//   ....[27]....
        /*0488*/ 	.word	0xffffffff


	//   ....[28]....
        /*048c*/ 	.word	0xffffffff


	//   ....[29]....
        /*0490*/ 	.word	0xffffffff


	//   ....[30]....
        /*0494*/ 	.word	0xffffffff


	//   ....[31]....
        /*0498*/ 	.word	0xffffffff


	//   ....[32]....
        /*049c*/ 	.word	0xffffffff


	//   ....[33]....
        /*04a0*/ 	.word	0xffffffff


	//   ....[34]....
        /*04a4*/ 	.word	0xffffffff


	//   ....[35]....
        /*04a8*/ 	.word	0xffffffff


	//   ....[36]....
        /*04ac*/ 	.word	0xffffffff


	//   ....[37]....
        /*04b0*/ 	.word	0xffffffff


	//   ....[38]....
        /*04b4*/ 	.word	0xffffffff


	//   ....[39]....
        /*04b8*/ 	.word	0xffffffff


	//   ....[40]....
        /*04bc*/ 	.word	0xffffffff


	//   ....[41]....
        /*04c0*/ 	.word	0xffffffff


	//   ....[42]....
        /*04c4*/ 	.word	0xffffffff


	//   ....[43]....
        /*04c8*/ 	.word	0xffffffff


	//   ....[44]....
        /*04cc*/ 	.word	0xffffffff


	//----- nvinfo : EIATTR_COOP_GROUP_INSTR_OFFSETS
	.align		4
.L_348:
        /*04d0*/ 	.byte	0x04, 0x28
        /*04d2*/ 	.short	(.L_350 - .L_349)


	//   ....[0]....
.L_349:
        /*04d4*/ 	.word	0x00000050


	//   ....[1]....
        /*04d8*/ 	.word	0x00000060


	//   ....[2]....
        /*04dc*/ 	.word	0x000018c0


	//   ....[3]....
        /*04e0*/ 	.word	0x000018d0


	//   ....[4]....
        /*04e4*/ 	.word	0x00001990


	//   ....[5]....
        /*04e8*/ 	.word	0x000019b0


	//   ....[6]....
        /*04ec*/ 	.word	0x000019c0


	//   ....[7]....
        /*04f0*/ 	.word	0x000019d0


	//   ....[8]....
        /*04f4*/ 	.word	0x000019e0


	//   ....[9]....
        /*04f8*/ 	.word	0x00001a00


	//   ....[10]....
        /*04fc*/ 	.word	0x000039d0


	//   ....[11]....
        /*0500*/ 	.word	0x000039e0


	//   ....[12]....
        /*0504*/ 	.word	0x00004230


	//   ....[13]....
        /*0508*/ 	.word	0x000043e0


	//   ....[14]....
        /*050c*/ 	.word	0x00004430


	//   ....[15]....
        /*0510*/ 	.word	0x000044a0


	//   ....[16]....
        /*0514*/ 	.word	0x00007770


	//   ....[17]....
        /*0518*/ 	.word	0x00008ae0


	//   ....[18]....
        /*051c*/ 	.word	0x00008c20


	//   ....[19]....
        /*0520*/ 	.word	0x00009180


	//   ....[20]....
        /*0524*/ 	.word	0x00009260


	//   ....[21]....
        /*0528*/ 	.word	0x000092d0


	//   ....[22]....
        /*052c*/ 	.word	0x0000d620


	//   ....[23]....
        /*0530*/ 	.word	0x0000d670


	//   ....[24]....
        /*0534*/ 	.word	0x0000d690


	//   ....[25]....
        /*0538*/ 	.word	0x0000d6b0


	//   ....[26]....
        /*053c*/ 	.word	0x0000fcd0


	//   ....[27]....
        /*0540*/ 	.word	0x0000fd20


	//   ....[28]....
        /*0544*/ 	.word	0x0000fd40


	//   ....[29]....
        /*0548*/ 	.word	0x0000fd60


	//   ....[30]....
        /*054c*/ 	.word	0x000106f0


	//   ....[31]....
        /*0550*/ 	.word	0x00010b40


	//   ....[32]....
        /*0554*/ 	.word	0x00010b50


	//   ....[33]....
        /*0558*/ 	.word	0x00010b80


	//   ....[34]....
        /*055c*/ 	.word	0x00010ba0


	//   ....[35]....
        /*0560*/ 	.word	0x00010ca0


	//   ....[36]....
        /*0564*/ 	.word	0x00010d00


	//   ....[37]....
        /*0568*/ 	.word	0x000115b0


	//   ....[38]....
        /*056c*/ 	.word	0x000115c0


	//   ....[39]....
        /*0570*/ 	.word	0x00011f40


	//   ....[40]....
        /*0574*/ 	.word	0x00012020


	//   ....[41]....
        /*0578*/ 	.word	0x00012080


	//   ....[42]....
        /*057c*/ 	.word	0x000120d0


	//   ....[43]....
        /*0580*/ 	.word	0x00012130


	//   ....[44]....
        /*0584*/ 	.word	0x00012180


	//----- nvinfo : EIATTR_EXIT_INSTR_OFFSETS
	.align		4
.L_350:
        /*0588*/ 	.byte	0x04, 0x1c
        /*058a*/ 	.short	(.L_352 - .L_351)


	//   ....[0]....
.L_351:
        /*058c*/ 	.word	0x000000b0


	//   ....[1]....
        /*0590*/ 	.word	0x00011fe0


	//----- nvinfo : EIATTR_MAX_THREADS
	.align		4
.L_352:
        /*0594*/ 	.byte	0x04, 0x05
        /*0596*/ 	.short	(.L_354 - .L_353)
.L_353:
        /*0598*/ 	.word	0x00000100
        /*059c*/ 	.word	0x00000001
        /*05a0*/ 	.word	0x00000001


	//----- nvinfo : EIATTR_CRS_STACK_SIZE
	.align		4
.L_354:
        /*05a4*/ 	.byte	0x04, 0x1e
        /*05a6*/ 	.short	(.L_356 - .L_355)
.L_355:
        /*05a8*/ 	.word	0x00000000
.L_356:


//--------------------- .nv.info._ZN7cutlass13device_kernelIN5flash19enable_sm80_to_sm89INS1_16FlashAttnFwdSm80INS1_25CollectiveMainloopFwdSm80ILi8ELi1ELb0EN4cute5tupleIJNS5_1CILi128EEENS7_ILi64EEENS7_ILi192EEEEEELi192ENS_6half_tEfNS_4arch4Sm80ELb1ELb0ELb1ELb1ELb0ELb0ELb1ELb1EEENS1_21CollectiveEpilogueFwdINS6_IJS8_SA_S9_EEENS6_IJNS7_ILi1EEESI_SI_EEESC_SE_Li256ELb1ELb1ELb1ELb0EEENS1_36VarlenDynamicPersistentTileSchedulerILi128ELi64ELi256ELi256ELb1ELb1ELb0ELb1ELb1ELb1EEEEEEEEEvNT_6ParamsE --------------------------
	.section	.nv.info._ZN7cutlass13device_kernelIN5flash19enable_sm80_to_sm89INS1_16FlashAttnFwdSm80INS1_25CollectiveMainloopFwdSm80ILi8ELi1ELb0EN4cute5tupleIJNS5_1CILi128EEENS7_ILi64EEENS7_ILi192EEEEEELi192ENS_6half_tEfNS_4arch4Sm80ELb1ELb0ELb1ELb1ELb0ELb0ELb1ELb1EEENS1_21CollectiveEpilogueFwdINS6_IJS8_SA_S9_EEENS6_IJNS7_ILi1EEESI_SI_EEESC_SE_Li256ELb1ELb1ELb1ELb0EEENS1_36VarlenDynamicPersistentTileSchedulerILi128ELi64ELi256ELi256ELb1ELb1ELb0ELb1ELb1ELb1EEEEEEEEEvNT_6ParamsE,"",@"SHT_CUDA_INFO"
	.sectionflags	@""
	.align	4


	//----- nvinfo : EIATTR_CUDA_API_VERSION
	.align		4
        /*0000*/ 	.byte	0x04, 0x37
        /*0002*/ 	.short	(.L_358 - .L_357)
.L_357:
        /*0004*/ 	.word	0x00000082


	//----- nvinfo : EIATTR_SW2861232_WAR
	.align		4
.L_358:
        /*0008*/ 	.byte	0x01, 0x35
	.zero		2


	//----- nvinfo : EIATTR_PARAM_CBANK
	.align		4
        /*000c*/ 	.byte	0x04, 0x0a
        /*000e*/ 	.short	(.L_360 - .L_359)
	.align		4
.L_359:
        /*0010*/ 	.word	index@(.nv.constant0._ZN7cutlass13device_kernelIN5flash19enable_sm80_to_sm89INS1_16FlashAttnFwdSm80INS1_25CollectiveMainloopFwdSm80ILi8ELi1ELb0EN4cute5tupleIJNS5_1CILi128EEENS7_ILi64EEENS7_ILi192EEEEEELi192ENS_6half_tEfNS_4arch4Sm80ELb1ELb0ELb1ELb1ELb0ELb0ELb1ELb1EEENS1_21CollectiveEpilogueFwdINS6_IJS8_SA_S9_EEENS6_IJNS7_ILi1EEESI_SI_EEESC_SE_Li256ELb1ELb1ELb1ELb0EEENS1_36VarlenDynamicPersistentTileSchedulerILi128ELi64ELi256ELi256ELb1ELb1ELb0ELb1ELb1ELb1EEEEEEEEEvNT_6ParamsE)
        /*0014*/ 	.short	0x0160
        /*0016*/ 	.short	0x0438


	//----- nvinfo : EIATTR_CBANK_PARAM_SIZE
	.align		4
.L_360:
        /*0018*/ 	.byte	0x03, 0x19
        /*001a*/ 	.short	0x0438


	//----- nvinfo : EIATTR_KPARAM_INFO
	.align		4
        /*001c*/ 	.byte	0x04, 0x17
        /*001e*/ 	.short	(.L_362 - .L_361)
.L_361:
        /*0020*/ 	.word	0x00000000
        /*0024*/ 	.short	0x0000
        /*0026*/ 	.short	0x0000
        /*0028*/ 	.byte	0x00, 0xf0, 0xe1, 0x10


	//----- nvinfo : EIATTR_MAXREG_COUNT
	.align		4
.L_362:
        /*002c*/ 	.byte	0x03, 0x1b
        /*002e*/ 	.short	0x00ff


	//----- nvinfo : EIATTR_NUM_BARRIERS
	.align		4
        /*0030*/ 	.byte	0x02, 0x4c
        /*0032*/ 	.byte	0x06
	.zero		1


	//----- nvinfo : EIATTR_ANNOTATIONS
	.align		4
        /*0034*/ 	.byte	0x04, 0x55
        /*0036*/ 	.short	(.L_364 - .L_363)


	//   ....[0]....
.L_363:
        /* <DEDUP_REMOVED lines=37> */


	//----- nvinfo : EIATTR_MERCURY_ISA_VERSION
	.align		4
.L_364:
        /*0270*/ 	.byte	0x03, 0x5f
        /*0272*/ 	.short	0x0000


	//----- nvinfo : EIATTR_INT_WARP_WIDE_INSTR_OFFSETS
	.align		4
        /*0274*/ 	.byte	0x04, 0x31
        /*0276*/ 	.short	(.L_366 - .L_365)


	//   ....[0]....
.L_365:
        /*0278*/ 	.word	0x0000c540


	//   ....[1]....
        /*027c*/ 	.word	0x0000c5c0


	//----- nvinfo : EIATTR_COOP_GROUP_MASK_REGIDS
	.align		4
.L_366:
        /*0280*/ 	.byte	0x04, 0x29
        /*0282*/ 	.short	(.L_368 - .L_367)


	//   ....[0]....
.L_367:
        /*0284*/ 	.word	0xffffffff


	//   ....[1]....
        /*0288*/ 	.word	0xffffffff


	//   ....[2]....
        /*028c*/ 	.word	0xffffffff


	//   ....[3]....
        /*0290*/ 	.word	0xffffffff


	//   ....[4]....
        /*0294*/ 	.word	0xffffffff


	//   ....[5]....
        /*0298*/ 	.word	0xffffffff


	//   ....[6]....
        /*029c*/ 	.word	0xffffffff


	//   ....[7]....
        /*02a0*/ 	.word	0xffffffff


	//   ....[8]....
        /*02a4*/ 	.word	0xffffffff


	//   ....[9]....
        /*02a8*/ 	.word	0xffffffff


	//   ....[10]....
        /*02ac*/ 	.word	0xffffffff


	//   ....[11]....
        /*02b0*/ 	.word	0xffffffff


	//   ....[12]....
        /*02b4*/ 	.word	0xffffffff


	//   ....[13]....
        /*02b8*/ 	.word	0xffffffff


	//   ....[14]....
        /*02bc*/ 	.word	0xffffffff


	//   ....[15]....
        /*02c0*/ 	.word	0xffffffff


	//   ....[16]....
        /*02c4*/ 	.word	0xffffffff


	//   ....[17]....
        /*02c8*/ 	.word	0xffffffff


	//   ....[18]....
        /*02cc*/ 	.word	0xffffffff


	//   ....[19]....
        /*02d0*/ 	.word	0xffffffff


	//   ....[20]....
        /*02d4*/ 	.word	0xffffffff


	//   ....[21]....
        /*02d8*/ 	.word	0xffffffff


	//   ....[22]....
        /*02dc*/ 	.word	0xffffffff


	//   ....[23]....
        /*02e0*/ 	.word	0xffffffff


	//   ....[24]....
        /*02e4*/ 	.word	0xffffffff


	//   ....[25]....
        /*02e8*/ 	.word	0xffffffff


	//   ....[26]....
        /*02ec*/ 	.word	0xffffffff


	//   ....[27]....
        /*02f0*/ 	.word	0xffffffff


	//   ....[28]....
        /*02f4*/ 	.word	0xffffffff


	//   ....[29]....
        /*02f8*/ 	.word	0xffffffff


	//   ....[30]....
        /*02fc*/ 	.word	0xffffffff


	//   ....[31]....
        /*0300*/ 	.word	0xffffffff


	//   ....[32]....
        /*0304*/ 	.word	0xffffffff


	//   ....[33]....
        /*0308*/ 	.word	0xffffffff


	//   ....[34]....
        /*030c*/ 	.word	0xffffffff


	//   ....[35]....
        /*0310*/ 	.word	0xffffffff


	//   ....[36]....
        /*0314*/ 	.word	0xffffffff


	//   ....[37]....
        /*0318*/ 	.word	0xffffffff


	//   ....[38]....
        /*031c*/ 	.word	0xffffffff


	//   ....[39]....
        /*0320*/ 	.word	0xffffffff


	//   ....[40]....
        /*0324*/ 	.word	0xffffffff


	//   ....[41]....
        /*0328*/ 	.word	0xffffffff


	//   ....[42]....
        /*032c*/ 	.word	0xffffffff


	//   ....[43]....
        /*0330*/ 	.word	0xffffffff


	//   ....[44]....
        /*0334*/ 	.word	0xffffffff


	//   ....[45]....
        /*0338*/ 	.word	0xffffffff


	//   ....[46]....
        /*033c*/ 	.word	0xffffffff


	//   ....[47]....
        /*0340*/ 	.word	0xffffffff


	//   ....[48]....
        /*0344*/ 	.word	0xffffffff


	//   ....[49]....
        /*0348*/ 	.word	0xffffffff


	//   ....[50]....
        /*034c*/ 	.word	0xffffffff


	//   ....[51]....
        /*0350*/ 	.word	0xffffffff


	//   ....[52]....
        /*0354*/ 	.word	0xffffffff


	//   ....[53]....
        /*0358*/ 	.word	0xffffffff


	//   ....[54]....
        /*035c*/ 	.word	0xffffffff


	//   ....[55]....
        /*0360*/ 	.word	0xffffffff


	//   ....[56]....
        /*0364*/ 	.word	0xffffffff


	//   ....[57]....
        /*0368*/ 	.word	0xffffffff


	//   ....[58]....
        /*036c*/ 	.word	0xffffffff


	//   ....[59]....
        /*0370*/ 	.word	0xffffffff


	//   ....[60]....
        /*0374*/ 	.word	0xffffffff


	//   ....[61]....
        /*0378*/ 	.word	0xffffffff


	//   ....[62]....
        /*037c*/ 	.word	0xffffffff


	//   ....[63]....
        /*0380*/ 	.word	0xffffffff


	//   ....[64]....
        /*0384*/ 	.word	0xffffffff


	//   ....[65]....
        /*0388*/ 	.word	0xffffffff


	//   ....[66]....
        /*038c*/ 	.word	0xffffffff


	//   ....[67]....
        /*0390*/ 	.word	0xffffffff


	//   ....[68]....
        /*0394*/ 	.word	0xffffffff


	//   ....[69]....
        /*0398*/ 	.word	0xffffffff


	//   ....[70]....
        /*039c*/ 	.word	0xffffffff


	//   ....[71]....
        /*03a0*/ 	.word	0xffffffff


	//   ....[72]....
        /*03a4*/ 	.word	0xffffffff


	//   ....[73]....
        /*03a8*/ 	.word	0xffffffff


	//   ....[74]....
        /*03ac*/ 	.word	0xffffffff


	//   ....[75]....
        /*03b0*/ 	.word	0xffffffff


	//   ....[76]....
        /*03b4*/ 	.word	0xffffffff


	//   ....[77]....
        /*03b8*/ 	.word	0xffffffff


	//   ....[78]....
        /*03bc*/ 	.word	0xffffffff


	//   ....[79]....
        /*03c0*/ 	.word	0xffffffff


	//   ....[80]....
        /*03c4*/ 	.word	0xffffffff


	//   ....[81]....
        /*03c8*/ 	.word	0xffffffff


	//   ....[82]....
        /*03cc*/ 	.word	0xffffffff


	//   ....[83]....
        /*03d0*/ 	.word	0xffffffff


	//   ....[84]....
        /*03d4*/ 	.word	0xffffffff


	//   ....[85]....
        /*03d8*/ 	.word	0xffffffff


	//   ....[86]....
        /*03dc*/ 	.word	0xffffffff


	//   ....[87]....
        /*03e0*/ 	.word	0xffffffff


	//   ....[88]....
        /*03e4*/ 	.word	0xffffffff


	//   ....[89]....
        /*03e8*/ 	.word	0xffffffff


	//   ....[90]....
        /*03ec*/ 	.word	0xffffffff


	//   ....[91]....
        /*03f0*/ 	.word	0xffffffff


	//   ....[92]....
        /*03f4*/ 	.word	0xffffffff


	//   ....[93]....
        /*03f8*/ 	.word	0xffffffff


	//   ....[94]....
        /*03fc*/ 	.word	0xffffffff


	//   ....[95]....
        /*0400*/ 	.word	0xffffffff


	//   ....[96]....
        /*0404*/ 	.word	0xffffffff


	//   ....[97]....
        /*0408*/ 	.word	0xffffffff


	//   ....[98]....
        /*040c*/ 	.word	0xffffffff


	//   ....[99]....
        /*0410*/ 	.word	0xffffffff


	//   ....[100]....
        /*0414*/ 	.word	0xffffffff


	//   ....[101]....
        /*0418*/ 	.word	0xffffffff


	//   ....[102]....
        /*041c*/ 	.word	0xffffffff


	//   ....[103]....
        /*0420*/ 	.word	0xffffffff


	//   ....[104]....
        /*0424*/ 	.word	0xffffffff


	//   ....[105]....
        /*0428*/ 	.word	0xffffffff


	//   ....[106]....
        /*042c*/ 	.word	0xffffffff


	//   ....[107]....
        /*0430*/ 	.word	0xffffffff


	//   ....[108]....
        /*0434*/ 	.word	0xffffffff


	//   ....[109]....
        /*0438*/ 	.word	0xffffffff


	//   ....[110]....
        /*043c*/ 	.word	0xffffffff


	//   ....[111]....
        /*0440*/ 	.word	0xffffffff


	//   ....[112]....
        /*0444*/ 	.word	0xffffffff


	//   ....[113]....
        /*0448*/ 	.word	0xffffffff


	//   ....[114]....
        /*044c*/ 	.word	0xffffffff


	//   ....[115]....
        /*0450*/ 	.word	0xffffffff


	//   ....[116]....
        /*0454*/ 	.word	0xffffffff


	//   ....[117]....
        /*0458*/ 	.word	0xffffffff


	//   ....[118]....
        /*045c*/ 	.word	0xffffffff


	//   ....[119]....
        /*0460*/ 	.word	0xffffffff


	//   ....[120]....
        /*0464*/ 	.word	0xffffffff


	//   ....[121]....
        /*0468*/ 	.word	0xffffffff


	//   ....[122]....
        /*046c*/ 	.word	0xffffffff


	//   ....[123]....
        /*0470*/ 	.word	0xffffffff


	//   ....[124]....
        /*0474*/ 	.word	0xffffffff


	//   ....[125]....
        /*0478*/ 	.word	0xffffffff


	//   ....[126]....
        /*047c*/ 	.word	0xffffffff


	//   ....[127]....
        /*0480*/ 	.word	0xffffffff


	//   ....[128]....
        /*0484*/ 	.word	0xffffffff


	//   ....[129]....
        /*0488*/ 	.word	0xffffffff


	//   ....[130]....
        /*048c*/ 	.word	0xffffffff


	//   ....[131]....
        /*0490*/ 	.word	0xffffffff


	//   ....[132]....
        /*0494*/ 	.word	0xffffffff


	//   ....[133]....
        /*0498*/ 	.word	0xffffffff


	//   ....[134]....
        /*049c*/ 	.word	0xffffffff


	//   ....[135]....
        /*04a0*/ 	.word	0xffffffff


	//   ....[136]....
        /*04a4*/ 	.word	0xffffffff


	//   ....[137]....
        /*04a8*/ 	.word	0xffffffff


	//   ....[138]....
        /*04ac*/ 	.word	0xffffffff


	//   ....[139]....
        /*04b0*/ 	.word	0xffffffff


	//   ....[140]....
        /*04b4*/ 	.word	0xffffffff


	//   ....[141]....
        /*04b8*/ 	.word	0xffffffff


	//   ....[142]....
        /*04bc*/ 	.word	0xffffffff


	//   ....[143]....
        /*04c0*/ 	.word	0xffffffff


	//   ....[144]....
        /*04c4*/ 	.word	0xffffffff


	//   ....[145]....
        /*04c8*/ 	.word	0xffffffff


	//   ....[146]....
        /*04cc*/ 	.word	0xffffffff


	//----- nvinfo : EIATTR_COOP_GROUP_INSTR_OFFSETS
	.align		4
.L_368:
        /*04d0*/ 	.byte	0x04, 0x28
        /*04d2*/ 	.short	(.L_370 - .L_369)


	//   ....[0]....
.L_369:
        /*04d4*/ 	.word	0x00000050


	//   ....[1]....
        /*04d8*/ 	.word	0x000001e0


	//   ....[2]....
        /*04dc*/ 	.word	0x00000210


	//   ....[3]....
        /*04e0*/ 	.word	0x00000240


	//   ....[4]....
        /*04e4*/ 	.word	0x00000270


	//   ....[5]....
        /*04e8*/ 	.word	0x000002a0


	//   ....[6]....
        /*04ec*/ 	.word	0x000002d0


	//   ....[7]....
        /*04f0*/ 	.word	0x00000430


	//   ....[8]....
        /*04f4*/ 	.word	0x00000470


	//   ....[9]....
        /*04f8*/ 	.word	0x000004a0


	//   ....[10]....
        /*04fc*/ 	.word	0x000004d0


	//   ....[11]....
        /*0500*/ 	.word	0x00000500


	//   ....[12]....
        /*0504*/ 	.word	0x00000530


	//   ....[13]....
        /*0508*/ 	.word	0x000005c0


	//   ....[14]....
        /*050c*/ 	.word	0x00000600


	//   ....[15]....
        /*0510*/ 	.word	0x00000620


	//   ....[16]....
        /*0514*/ 	.word	0x00000680


	//   ....[17]....
        /*0518*/ 	.word	0x00002900


	//   ....[18]....
        /*051c*/ 	.word	0x00002920


	//   ....[19]....
        /*0520*/ 	.word	0x00002a90


	//   ....[20]....
        /*0524*/ 	.word	0x00002aa0


	//   ....[21]....
        /*0528*/ 	.word	0x00002c10


	//   ....[22]....
        /*052c*/ 	.word	0x00002c30


	//   ....[23]....
        /*0530*/ 	.word	0x00002da0


	//   ....[24]....
        /*0534*/ 	.word	0x00002db0


	//   ....[25]....
        /*0538*/ 	.word	0x000043c0


	//   ....[26]....
        /*053c*/ 	.word	0x000043d0


	//   ....[27]....
        /*0540*/ 	.word	0x000049b0


	//   ....[28]....
        /*0544*/ 	.word	0x00004a90


	//   ....[29]....
        /*0548*/ 	.word	0x00004aa0


	//   ....[30]....
        /*054c*/ 	.word	0x00004ad0


	//   ....[31]....
        /*0550*/ 	.word	0x00006ca0


	//   ....[32]....
        /*0554*/ 	.word	0x00006cb0


	//   ....[33]....
        /*0558*/ 	.word	0x000073a0


	//   ....[34]....
        /*055c*/ 	.word	0x00007530


	//   ....[35]....
        /*0560*/ 	.word	0x00007580


	//   ....[36]....
        /*0564*/ 	.word	0x00007690


	//   ....[37]....
        /*0568*/ 	.word	0x0000a2e0


	//   ....[38]....
        /*056c*/ 	.word	0x0000a300


	//   ....[39]....
        /*0570*/ 	.word	0x0000a320


	//   ....[40]....
        /*0574*/ 	.word	0x0000a340


	//   ....[41]....
        /*0578*/ 	.word	0x0000bd20


	//   ....[42]....
        /*057c*/ 	.word	0x0000bd50


	//   ....[43]....
        /*0580*/ 	.word	0x0000bd60


	//   ....[44]....
        /*0584*/ 	.word	0x0000bd90


	//   ....[45]....
        /*0588*/ 	.word	0x0000d1d0


	//   ....[46]....
        /*058c*/ 	.word	0x0000d1f0


	//   ....[47]....
        /*0590*/ 	.word	0x0000d210


	//   ....[48]....
        /*0594*/ 	.word	0x0000d220


	//   ....[49]....
        /*0598*/ 	.word	0x0000d5e0


	//   ....[50]....
        /*059c*/ 	.word	0x0000d600


	//   ....[51]....
        /*05a0*/ 	.word	0x0000d740


	//   ....[52]....
        /*05a4*/ 	.word	0x0000d750


	//   ....[53]....
        /*05a8*/ 	.word	0x0000d8a0


	//   ....[54]....
        /*05ac*/ 	.word	0x0000d8c0


	//   ....[55]....
        /*05b0*/ 	.word	0x0000da10


	//   ....[56]....
        /*05b4*/ 	.word	0x0000da20


	//   ....[57]....
        /*05b8*/ 	.word	0x0000dd70


	//   ....[58]....
        /*05bc*/ 	.word	0x0000dd90


	//   ....[59]....
        /*05c0*/ 	.word	0x0000e6f0


	//   ....[60]....
        /*05c4*/ 	.word	0x0000e700


	//   ....[61]....
        /*05c8*/ 	.word	0x0000f530


	//   ....[62]....
        /*05cc*/ 	.word	0x0000f550


	//   ....[63]....
        /*05d0*/ 	.word	0x0000f6a0


	//   ....[64]....
        /*05d4*/ 	.word	0x0000f6b0


	//   ....[65]....
        /*05d8*/ 	.word	0x0000f800


	//   ....[66]....
        /*05dc*/ 	.word	0x0000f820


	//   ....[67]....
        /*05e0*/ 	.word	0x0000f970


	//   ....[68]....
        /*05e4*/ 	.word	0x0000f980


	//   ....[69]....
        /*05e8*/ 	.word	0x0000fb70


	//   ....[70]....
        /*05ec*/ 	.word	0x0000fb90


	//   ....[71]....
        /*05f0*/ 	.word	0x0000fcb0


	//   ....[72]....
        /*05f4*/ 	.word	0x0000fcf0


	//   ....[73]....
        /*05f8*/ 	.word	0x0000fd20


	//   ....[74]....
        /*05fc*/ 	.word	0x0000fd50


	//   ....[75]....
        /*0600*/ 	.word	0x0000fd80


	//   ....[76]....
        /*0604*/ 	.word	0x0000fdb0


	//   ....[77]....
        /*0608*/ 	.word	0x0000ff00


	//   ....[78]....
        /*060c*/ 	.word	0x0000ff40


	//   ....[79]....
        /*0610*/ 	.word	0x0000ff70


	//   ....[80]....
        /*0614*/ 	.word	0x0000ffa0


	//   ....[81]....
        /*0618*/ 	.word	0x0000ffd0


	//   ....[82]....
        /*061c*/ 	.word	0x00010000


	//   ....[83]....
        /*0620*/ 	.word	0x00010090


	//   ....[84]....
        /*0624*/ 	.word	0x000100d0


	//   ....[85]....
        /*0628*/ 	.word	0x000100e0


	//   ....[86]....
        /*062c*/ 	.word	0x00010140


	//   ....[87]....
        /*0630*/ 	.word	0x00010af0


	//   ....[88]....
        /*0634*/ 	.word	0x00010b50


	//   ....[89]....
        /*0638*/ 	.word	0x00010ba0


	//   ....[90]....
        /*063c*/ 	.word	0x00010bf0


	//   ....[91]....
        /*0640*/ 	.word	0x00010c40


	//   ....[92]....
        /*0644*/ 	.word	0x00010cb0


	//   ....[93]....
        /*0648*/ 	.word	0x00010cf0


	//   ....[94]....
        /*064c*/ 	.word	0x00010d60


	//   ....[95]....
        /*0650*/ 	.word	0x00010dd0


	//   ....[96]....
        /*0654*/ 	.word	0x00010e30


	//   ....[97]....
        /*0658*/ 	.word	0x00010ea0


	//   ....[98]....
        /*065c*/ 	.word	0x00010f10


	//   ....[99]....
        /*0660*/ 	.word	0x00010f70


	//   ....[100]....
        /*0664*/ 	.word	0x00010fd0


	//   ....[101]....
        /*0668*/ 	.word	0x00011030


	//   ....[102]....
        /*066c*/ 	.word	0x000110a0


	//   ....[103]....
        /*0670*/ 	.word	0x00011100


	//   ....[104]....
        /*0674*/ 	.word	0x00011160


	//   ....[105]....
        /*0678*/ 	.word	0x000111b0


	//   ....[106]....
        /*067c*/ 	.word	0x00011210


	//   ....[107]....
        /*0680*/ 	.word	0x00011260


	//   ....[108]....
        /*0684*/ 	.word	0x000112b0


	//   ....[109]....
        /*0688*/ 	.word	0x00011320


	//   ....[110]....
        /*068c*/ 	.word	0x00011390


	//   ....[111]....
        /*0690*/ 	.word	0x000113f0


	//   ....[112]....
        /*0694*/ 	.word	0x00011450


	//   ....[113]....
        /*0698*/ 	.word	0x000114b0


	//   ....[114]....
        /*069c*/ 	.word	0x00011520


	//   ....[115]....
        /*06a0*/ 	.word	0x00011580


	//   ....[116]....
        /*06a4*/ 	.word	0x000115e0


	//   ....[117]....
        /*06a8*/ 	.word	0x00011640


	//   ....[118]....
        /*06ac*/ 	.word	0x000116b0


	//   ....[119]....
        /*06b0*/ 	.word	0x00011710


	//   ....[120]....
        /*06b4*/ 	.word	0x00011770


	//   ....[121]....
        /*06b8*/ 	.word	0x000117d0


	//   ....[122]....
        /*06bc*/ 	.word	0x00011840


	//   ....[123]....
        /*06c0*/ 	.word	0x000118a0


	//   ....[124]....
        /*06c4*/ 	.word	0x00011900


	//   ....[125]....
        /*06c8*/ 	.word	0x00011960


	//   ....[126]....
        /*06cc*/ 	.word	0x000119d0


	//   ....[127]....
        /*06d0*/ 	.word	0x00011a30


	//   ....[128]....
        /*06d4*/ 	.word	0x00011a90


	//   ....[129]....
        /*06d8*/ 	.word	0x00011af0


	//   ....[130]....
        /*06dc*/ 	.word	0x00011b60


	//   ....[131]....
        /*06e0*/ 	.word	0x00011bb0


	//   ....[132]....
        /*06e4*/ 	.word	0x00011bf0


	//   ....[133]....
        /*06e8*/ 	.word	0x00011c40


	//   ....[134]....
        /*06ec*/ 	.word	0x00011c90


	//   ....[135]....
        /*06f0*/ 	.word	0x00011ce0


	//   ....[136]....
        /*06f4*/ 	.word	0x00011d50


	//   ....[137]....
        /*06f8*/ 	.word	0x00011d90


	//   ....[138]....
        /*06fc*/ 	.word	0x00011de0


	//   ....[139]....
        /*0700*/ 	.word	0x00011e30


	//   ....[140]....
        /*0704*/ 	.word	0x00011e80


	//   ....[141]....
        /*0708*/ 	.word	0x00011ed0


	//   ....[142]....
        /*070c*/ 	.word	0x00011f40


	//   ....[143]....
        /*0710*/ 	.word	0x00011f80


	//   ....[144]....
        /*0714*/ 	.word	0x00011ff0


	//   ....[145]....
        /*0718*/ 	.word	0x00012050


	//   ....[146]....
        /*071c*/ 	.word	0x000120b0


	//----- nvinfo : EIATTR_EXIT_INSTR_OFFSETS
	.align		4
.L_370:
        /*0720*/ 	.byte	0x04, 0x1c
        /*0722*/ 	.short	(.L_372 - .L_371)


	//   ....[0]....
.L_371:
        /*0724*/ 	.word	0x00000fe0


	//   ....[1]....
        /*0728*/ 	.word	0x00010ab0


	//----- nvinfo : EIATTR_MAX_THREADS
	.align		4
.L_372:
        /*072c*/ 	.byte	0x04, 0x05
        /*072e*/ 	.short	(.L_374 - .L_373)
.L_373:
        /*0730*/ 	.word	0x00000100
        /*0734*/ 	.word	0x00000001
        /*0738*/ 	.word	0x00000001


	//----- nvinfo : EIATTR_CRS_STACK_SIZE
	.align		4
.L_374:
        /*073c*/ 	.byte	0x04, 0x1e
        /*073e*/ 	.short	(.L_376 - .L_375)
.L_375:
        /*0740*/ 	.word	0x00000000
.L_376:


//--------------------- .nv.info._ZN7cutlass13device_kernelIN5flash19enable_sm80_to_sm89INS1_16FlashAttnFwdSm80INS1_25CollectiveMainloopFwdSm80ILi8ELi1ELb0EN4cute5tupleIJNS5_1CILi128EEENS7_ILi64EEENS7_ILi192EEEEEELi192ENS_6half_tEfNS_4arch4Sm80ELb1ELb0ELb1ELb1ELb0ELb1ELb1ELb1EEENS1_21CollectiveEpilogueFwdINS6_IJS8_SA_S9_EEENS6_IJNS7_ILi1EEESI_SI_EEESC_SE_Li256ELb1ELb1ELb1ELb0EEENS1_36VarlenDynamicPersistentTileSchedulerILi128ELi64ELi256ELi256ELb1ELb1ELb0ELb1ELb1ELb1EEEEEEEEEvNT_6ParamsE --------------------------
	.section	.nv.info._ZN7cutlass13device_kernelIN5flash19enable_sm80_to_sm89INS1_16FlashAttnFwdSm80INS1_25CollectiveMainloopFwdSm80ILi8ELi1ELb0EN4cute5tupleIJNS5_1CILi128EEENS7_ILi64EEENS7_ILi192EEEEEELi192ENS_6half_tEfNS_4arch4Sm80ELb1ELb0ELb1ELb1ELb0ELb1ELb1ELb1EEENS1_21CollectiveEpilogueFwdINS6_IJS8_SA_S9_EEENS6_IJNS7_ILi1EEESI_SI_EEESC_SE_Li256ELb1ELb1ELb1ELb0EEENS1_36VarlenDynamicPersistentTileSchedulerILi128ELi64ELi256ELi256ELb1ELb1ELb0ELb1ELb1ELb1EEEEEEEEEvNT_6ParamsE,"",@"SHT_CUDA_INFO"
	.sectionflags	@""
	.align	4


	//----- nvinfo : EIATTR_CUDA_API_VERSION
	.align		4
        /*0000*/ 	.byte	0x04, 0x37
        /*0002*/ 	.short	(.L_378 - .L_377)
.L_377:
        /*0004*/ 	.word	0x00000082


	//----- nvinfo : EIATTR_SW2861232_WAR
	.align		4
.L_378:
        /*0008*/ 	.byte	0x01, 0x35
	.zero		2


	//----- nvinfo : EIATTR_PARAM_CBANK
	.align		4
        /*000c*/ 	.byte	0x04, 0x0a
        /*000e*/ 	.short	(.L_380 - .L_379)
	.align		4
.L_379:
        /*0010*/ 	.word	index@(.nv.constant0._ZN7cutlass13device_kernelIN5flash19enable_sm80_to_sm89INS1_16FlashAttnFwdSm80INS1_25CollectiveMainloopFwdSm80ILi8ELi1ELb0EN4cute5tupleIJNS5_1CILi128EEENS7_ILi64EEENS7_ILi192EEEEEELi192ENS_6half_tEfNS_4arch4Sm80ELb1ELb0ELb1ELb1ELb0ELb1ELb1ELb1EEENS1_21CollectiveEpilogueFwdINS6_IJS8_SA_S9_EEENS6_IJNS7_ILi1EEESI_SI_EEESC_SE_Li256ELb1ELb1ELb1ELb0EEENS1_36VarlenDynamicPersistentTileSchedulerILi128ELi64ELi256ELi256ELb1ELb1ELb0ELb1ELb1ELb1EEEEEEEEEvNT_6ParamsE)
        /*0014*/ 	.short	0x0160
        /*0016*/ 	.short	0x0438


	//----- nvinfo : EIATTR_CBANK_PARAM_SIZE
	.align		4
.L_380:
        /*0018*/ 	.byte	0x03, 0x19
        /*001a*/ 	.short	0x0438


	//----- nvinfo : EIATTR_KPARAM_INFO
	.align		4
        /*001c*/ 	.byte	0x04, 0x17
        /*001e*/ 	.short	(.L_382 - .L_381)
.L_381:
        /*0020*/ 	.word	0x00000000
        /*0024*/ 	.short	0x0000
        /*0026*/ 	.short	0x0000
        /*0028*/ 	.byte	0x00, 0xf0, 0xe1, 0x10


	//----- nvinfo : EIATTR_MAXREG_COUNT
	.align		4
.L_382:
        /*002c*/ 	.byte	0x03, 0x1b
        /*002e*/ 	.short	0x00ff


	//----- nvinfo : EIATTR_NUM_BARRIERS
	.align		4
        /*0030*/ 	.byte	0x02, 0x4c
        /*0032*/ 	.byte	0x06
	.zero		1


	//----- nvinfo : EIATTR_ANNOTATIONS
	.align		4
        /*0034*/ 	.byte	0x04, 0x55
        /*0036*/ 	.short	(.L_384 - .L_383)


	//   ....[0]....
.L_383:
        /* <DEDUP_REMOVED lines=32> */


	//----- nvinfo : EIATTR_MERCURY_ISA_VERSION
	.align		4
.L_384:
        /*0228*/ 	.byte	0x03, 0x5f
        /*022a*/ 	.short	0x0000


	//----- nvinfo : EIATTR_INT_WARP_WIDE_INSTR_OFFSETS
	.align		4
        /*022c*/ 	.byte	0x04, 0x31
        /*022e*/ 	.short	(.L_386 - .L_385)


	//   ....[0]....
.L_385:
        /*0230*/ 	.word	0x00018790


	//   ....[1]....
        /*0234*/ 	.word	0x00018810


	//----- nvinfo : EIATTR_COOP_GROUP_MASK_REGIDS
	.align		4
.L_386:
        /*0238*/ 	.byte	0x04, 0x29
        /*023a*/ 	.short	(.L_388 - .L_387)


	//   ....[0]....
.L_387:
        /*023c*/ 	.word	0xffffffff


	//   ....[1]....
        /*0240*/ 	.word	0xffffffff


	//   ....[2]....
        /*0244*/ 	.word	0xffffffff


	//   ....[3]....
        /*0248*/ 	.word	0xffffffff


	//   ....[4]....
        /*024c*/ 	.word	0xffffffff


	//   ....[5]....
        /*0250*/ 	.word	0xffffffff


	//   ....[6]....
        /*0254*/ 	.word	0xffffffff


	//   ....[7]....
        /*0258*/ 	.word	0xffffffff


	//   ....[8]....
        /*025c*/ 	.word	0xffffffff


	//   ....[9]....
        /*0260*/ 	.word	0xffffffff


	//   ....[10]....
        /*0264*/ 	.word	0xffffffff


	//   ....[11]....
        /*0268*/ 	.word	0xffffffff


	//   ....[12]....
        /*026c*/ 	.word	0xffffffff


	//   ....[13]....
        /*0270*/ 	.word	0xffffffff


	//   ....[14]....
        /*0274*/ 	.word	0xffffffff


	//   ....[15]....
        /*0278*/ 	.word	0xffffffff


	//   ....[16]....
        /*027c*/ 	.word	0xffffffff


	//   ....[17]....
        /*0280*/ 	.word	0xffffffff


	//   ....[18]....
        /*0284*/ 	.word	0xffffffff


	//   ....[19]....
        /*0288*/ 	.word	0xffffffff


	//   ....[20]....
        /*028c*/ 	.word	0xffffffff


	//   ....[21]....
        /*0290*/ 	.word	0xffffffff


	//   ....[22]....
        /*0294*/ 	.word	0xffffffff


	//   ....[23]....
        /*0298*/ 	.word	0xffffffff


	//   ....[24]....
        /*029c*/ 	.word	0xffffffff


	//   ....[25]....
        /*02a0*/ 	.word	0xffffffff


	//   ....[26]....
        /*02a4*/ 	.word	0xffffffff


	//   ....[27]....
        /*02a8*/ 	.word	0xffffffff


	//   ....[28]....
        /*02ac*/ 	.word	0xffffffff


	//   ....[29]....
        /*02b0*/ 	.word	0xffffffff


	//   ....[30]....
        /*02b4*/ 	.word	0xffffffff


	//   ....[31]....
        /*02b8*/ 	.word	0xffffffff


	//   ....[32]....
        /*02bc*/ 	.word	0xffffffff


	//   ....[33]....
        /*02c0*/ 	.word	0xffffffff


	//   ....[34]....
        /*02c4*/ 	.word	0xffffffff


	//   ....[35]....
        /*02c8*/ 	.word	0xffffffff


	//   ....[36]....
        /*02cc*/ 	.word	0xffffffff


	//   ....[37]....
        /*02d0*/ 	.word	0xffffffff


	//   ....[38]....
        /*02d4*/ 	.word	0xffffffff


	//   ....[39]....
        /*02d8*/ 	.word	0xffffffff


	//   ....[40]....
        /*02dc*/ 	.word	0xffffffff


	//   ....[41]....
        /*02e0*/ 	.word	0xffffffff


	//   ....[42]....
        /*02e4*/ 	.word	0xffffffff


	//   ....[43]....
        /*02e8*/ 	.word	0xffffffff


	//   ....[44]....
        /*02ec*/ 	.word	0xffffffff


	//   ....[45]....
        /*02f0*/ 	.word	0xffffffff


	//   ....[46]....
        /*02f4*/ 	.word	0xffffffff


	//   ....[47]....
        /*02f8*/ 	.word	0xffffffff


	//   ....[48]....
        /*02fc*/ 	.word	0xffffffff


	//   ....[49]....
        /*0300*/ 	.word	0xffffffff


	//   ....[50]....
        /*0304*/ 	.word	0xffffffff


	//   ....[51]....
        /*0308*/ 	.word	0xffffffff


	//   ....[52]....
        /*030c*/ 	.word	0xffffffff


	//   ....[53]....
        /*0310*/ 	.word	0xffffffff


	//   ....[54]....
        /*0314*/ 	.word	0xffffffff


	//   ....[55]....
        /*0318*/ 	.word	0xffffffff


	//   ....[56]....
        /*031c*/ 	.word	0xffffffff


	//   ....[57]....
        /*0320*/ 	.word	0xffffffff


	//   ....[58]....
        /*0324*/ 	.word	0xffffffff


	//   ....[59]....
        /*0328*/ 	.word	0xffffffff


	//   ....[60]....
        /*032c*/ 	.word	0xffffffff


	//   ....[61]....
        /*0330*/ 	.word	0xffffffff


	//   ....[62]....
        /*0334*/ 	.word	0xffffffff


	//   ....[63]....
        /*0338*/ 	.word	0xffffffff


	//   ....[64]....
        /*033c*/ 	.word	0xffffffff


	//   ....[65]....
        /*0340*/ 	.word	0xffffffff


	//   ....[66]....
        /*0344*/ 	.word	0xffffffff


	//   ....[67]....
        /*0348*/ 	.word	0xffffffff


	//   ....[68]....
        /*034c*/ 	.word	0xffffffff


	//   ....[69]....
        /*0350*/ 	.word	0xffffffff


	//   ....[70]....
        /*0354*/ 	.word	0xffffffff


	//   ....[71]....
        /*0358*/ 	.word	0xffffffff


	//   ....[72]....
        /*035c*/ 	.word	0xffffffff


	//   ....[73]....
        /*0360*/ 	.word	0xffffffff


	//   ....[74]....
        /*0364*/ 	.word	0xffffffff


	//   ....[75]....
        /*0368*/ 	.word	0xffffffff


	//   ....[76]....
        /*036c*/ 	.word	0xffffffff


	//   ....[77]....
        /*0370*/ 	.word	0xffffffff


	//   ....[78]....
        /*0374*/ 	.word	0xffffffff


	//   ....[79]....
        /*0378*/ 	.word	0xffffffff


	//   ....[80]....
        /*037c*/ 	.word	0xffffffff


	//   ....[81]....
        /*0380*/ 	.word	0xffffffff


	//   ....[82]....
        /*0384*/ 	.word	0xffffffff


	//   ....[83]....
        /*0388*/ 	.word	0xffffffff


	//   ....[84]....
        /*038c*/ 	.word	0xffffffff


	//   ....[85]....
        /*0390*/ 	.word	0xffffffff


	//   ....[86]....
        /*0394*/ 	.word	0xffffffff


	//   ....[87]....
        /*0398*/ 	.word	0xffffffff


	//   ....[88]....
        /*039c*/ 	.word	0xffffffff


	//   ....[89]....
        /*03a0*/ 	.word	0xffffffff


	//   ....[90]....
        /*03a4*/ 	.word	0xffffffff


	//   ....[91]....
        /*03a8*/ 	.word	0xffffffff


	//   ....[92]....
        /*03ac*/ 	.word	0xffffffff


	//   ....[93]....
        /*03b0*/ 	.word	0xffffffff


	//   ....[94]....
        /*03b4*/ 	.word	0xffffffff


	//   ....[95]....
        /*03b8*/ 	.word	0xffffffff


	//   ....[96]....
        /*03bc*/ 	.word	0xffffffff


	//   ....[97]....
        /*03c0*/ 	.word	0xffffffff


	//   ....[98]....
        /*03c4*/ 	.word	0xffffffff


	//   ....[99]....
        /*03c8*/ 	.word	0xffffffff


	//   ....[100]....
        /*03cc*/ 	.word	0xffffffff


	//   ....[101]....
        /*03d0*/ 	.word	0xffffffff


	//   ....[102]....
        /*03d4*/ 	.word	0xffffffff


	//   ....[103]....
        /*03d8*/ 	.word	0xffffffff


	//   ....[104]....
        /*03dc*/ 	.word	0xffffffff


	//   ....[105]....
        /*03e0*/ 	.word	0xffffffff


	//   ....[106]....
        /*03e4*/ 	.word	0xffffffff


	//   ....[107]....
        /*03e8*/ 	.word	0xffffffff


	//   ....[108]....
        /*03ec*/ 	.word	0xffffffff


	//   ....[109]....
        /*03f0*/ 	.word	0xffffffff


	//   ....[110]....
        /*03f4*/ 	.word	0xffffffff


	//   ....[111]....
        /*03f8*/ 	.word	0xffffffff


	//   ....[112]....
        /*03fc*/ 	.word	0xffffffff


	//   ....[113]....
        /*0400*/ 	.word	0xffffffff


	//   ....[114]....
        /*0404*/ 	.word	0xffffffff


	//   ....[115]....
        /*0408*/ 	.word	0xffffffff


	//   ....[116]....
        /*040c*/ 	.word	0xffffffff


	//   ....[117]....
        /*0410*/ 	.word	0xffffffff


	//   ....[118]....
        /*0414*/ 	.word	0xffffffff


	//   ....[119]....
        /*0418*/ 	.word	0xffffffff


	//   ....[120]....
        /*041c*/ 	.word	0xffffffff


	//   ....[121]....
        /*0420*/ 	.word	0xffffffff


	//   ....[122]....
        /*0424*/ 	.word	0xffffffff


	//   ....[123]....
        /*0428*/ 	.word	0xffffffff


	//   ....[124]....
        /*042c*/ 	.word	0xffffffff


	//   ....[125]....
        /*0430*/ 	.word	0xffffffff


	//   ....[126]....
        /*0434*/ 	.word	0xffffffff


	//   ....[127]....
        /*0438*/ 	.word	0xffffffff


	//   ....[128]....
        /*043c*/ 	.word	0xffffffff


	//   ....[129]....
        /*0440*/ 	.word	0xffffffff


	//   ....[130]....
        /*0444*/ 	.word	0xffffffff


	//   ....[131]....
        /*0448*/ 	.word	0xffffffff


	//   ....[132]....
        /*044c*/ 	.word	0xffffffff


	//   ....[133]....
        /*0450*/ 	.word	0xffffffff


	//   ....[134]....
        /*0454*/ 	.word	0xffffffff


	//   ....[135]....
        /*0458*/ 	.word	0xffffffff


	//   ....[136]....
        /*045c*/ 	.word	0xffffffff


	//   ....[137]....
        /*0460*/ 	.word	0xffffffff


	//   ....[138]....
        /*0464*/ 	.word	0xffffffff


	//   ....[139]....
        /*0468*/ 	.word	0xffffffff


	//   ....[140]....
        /*046c*/ 	.word	0xffffffff


	//   ....[141]....
        /*0470*/ 	.word	0xffffffff


	//   ....[142]....
        /*0474*/ 	.word	0xffffffff


	//   ....[143]....
        /*0478*/ 	.word	0xffffffff


	//   ....[144]....
        /*047c*/ 	.word	0xffffffff


	//   ....[145]....
        /*0480*/ 	.word	0xffffffff


	//   ....[146]....
        /*0484*/ 	.word	0xffffffff


	//   ....[147]....
        /*0488*/ 	.word	0xffffffff


	//   ....[148]....
        /*048c*/ 	.word	0xffffffff


	//   ....[149]....
        /*0490*/ 	.word	0xffffffff


	//   ....[150]....
        /*0494*/ 	.word	0xffffffff


	//   ....[151]....
        /*0498*/ 	.word	0xffffffff


	//   ....[152]....
        /*049c*/ 	.word	0xffffffff


	//   ....[153]....
        /*04a0*/ 	.word	0xffffffff


	//   ....[154]....
        /*04a4*/ 	.word	0xffffffff


	//   ....[155]....
        /*04a8*/ 	.word	0xffffffff


	//   ....[156]....
        /*04ac*/ 	.word	0xffffffff


	//   ....[157]....
        /*04b0*/ 	.word	0xffffffff


	//   ....[158]....
        /*04b4*/ 	.word	0xffffffff


	//   ....[159]....
        /*04b8*/ 	.word	0xffffffff


	//   ....[160]....
        /*04bc*/ 	.word	0xffffffff


	//   ....[161]....
        /*04c0*/ 	.word	0xffffffff


	//   ....[162]....
        /*04c4*/ 	.word	0xffffffff


	//----- nvinfo : EIATTR_COOP_GROUP_INSTR_OFFSETS
	.align		4
.L_388:
        /*04c8*/ 	.byte	0x04, 0x28
        /*04ca*/ 	.short	(.L_390 - .L_389)


	//   ....[0]....
.L_389:
        /*04cc*/ 	.word	0x00000050


	//   ....[1]....
        /*04d0*/ 	.word	0x000001f0


	//   ....[2]....
        /*04d4*/ 	.word	0x00000220


	//   ....[3]....
        /*04d8*/ 	.word	0x00000250


	//   ....[4]....
        /*04dc*/ 	.word	0x00000280


	//   ....[5]....
        /*04e0*/ 	.word	0x000002b0


	//   ....[6]....
        /*04e4*/ 	.word	0x000002e0


	//   ....[7]....
        /*04e8*/ 	.word	0x00000450


	//   ....[8]....
        /*04ec*/ 	.word	0x00000490


	//   ....[9]....
        /*04f0*/ 	.word	0x000004c0


	//   ....[10]....
        /*04f4*/ 	.word	0x000004f0


	//   ....[11]....
        /*04f8*/ 	.word	0x00000520


	//   ....[12]....
        /*04fc*/ 	.word	0x00000550


	//   ....[13]....
        /*0500*/ 	.word	0x000005e0


	//   ....[14]....
        /*0504*/ 	.word	0x00000620


	//   ....[15]....
        /*0508*/ 	.word	0x00000640


	//   ....[16]....
        /*050c*/ 	.word	0x000006a0


	//   ....[17]....
        /*0510*/ 	.word	0x00007ee0


	//   ....[18]....
        /*0514*/ 	.word	0x00007f00


	//   ....[19]....
        /*0518*/ 	.word	0x00008060


	//   ....[20]....
        /*051c*/ 	.word	0x00008070


	//   ....[21]....
        /*0520*/ 	.word	0x000081a0


	//   ....[22]....
        /*0524*/ 	.word	0x000081c0


	//   ....[23]....
        /*0528*/ 	.word	0x000082f0


	//   ....[24]....
        /*052c*/ 	.word	0x00008300


	//   ....[25]....
        /*0530*/ 	.word	0x000089f0


	//   ....[26]....
        /*0534*/ 	.word	0x00008a30


	//   ....[27]....
        /*0538*/ 	.word	0x00008a70


	//   ....[28]....
        /*053c*/ 	.word	0x00008a80


	//   ....[29]....
        /*0540*/ 	.word	0x00008ef0


	//   ....[30]....
        /*0544*/ 	.word	0x00009160


	//   ....[31]....
        /*0548*/ 	.word	0x000091a0


	//   ....[32]....
        /*054c*/ 	.word	0x000091b0


	//   ....[33]....
        /*0550*/ 	.word	0x0000bcc0


	//   ....[34]....
        /*0554*/ 	.word	0x0000bd90


	//   ....[35]....
        /*0558*/ 	.word	0x0000bdd0


	//   ....[36]....
        /*055c*/ 	.word	0x0000be10


	//   ....[37]....
        /*0560*/ 	.word	0x0000c0c0


	//   ....[38]....
        /*0564*/ 	.word	0x0000c330


	//   ....[39]....
        /*0568*/ 	.word	0x0000c370


	//   ....[40]....
        /*056c*/ 	.word	0x0000c3b0


	//   ....[41]....
        /*0570*/ 	.word	0x00010450


	//   ....[42]....
        /*0574*/ 	.word	0x00010460


	//   ....[43]....
        /*0578*/ 	.word	0x00010a40


	//   ....[44]....
        /*057c*/ 	.word	0x00010b20


	//   ....[45]....
        /*0580*/ 	.word	0x00010b30


	//   ....[46]....
        /*0584*/ 	.word	0x00010b60


	//   ....[47]....
        /*0588*/ 	.word	0x00012ed0


	//   ....[48]....
        /*058c*/ 	.word	0x00012ee0


	//   ....[49]....
        /*0590*/ 	.word	0x000135c0


	//   ....[50]....
        /*0594*/ 	.word	0x00013760


	//   ....[51]....
        /*0598*/ 	.word	0x000137b0


	//   ....[52]....
        /*059c*/ 	.word	0x000138d0


	//   ....[53]....
        /*05a0*/ 	.word	0x00016520


	//   ....[54]....
        /*05a4*/ 	.word	0x00016540


	//   ....[55]....
        /*05a8*/ 	.word	0x00016560


	//   ....[56]....
        /*05ac*/ 	.word	0x00016580


	//   ....[57]....
        /*05b0*/ 	.word	0x00017f70


	//   ....[58]....
        /*05b4*/ 	.word	0x00017fa0


	//   ....[59]....
        /*05b8*/ 	.word	0x00017fb0


	//   ....[60]....
        /*05bc*/ 	.word	0x00017fe0


	//   ....[61]....
        /*05c0*/ 	.word	0x00019520


	//   ....[62]....
        /*05c4*/ 	.word	0x00019530


	//   ....[63]....
        /*05c8*/ 	.word	0x00019550


	//   ....[64]....
        /*05cc*/ 	.word	0x00019570


	//   ....[65]....
        /*05d0*/ 	.word	0x00019930


	//   ....[66]....
        /*05d4*/ 	.word	0x00019950


	//   ....[67]....
        /*05d8*/ 	.word	0x00019aa0


	//   ....[68]....
        /*05dc*/ 	.word	0x00019ab0


	//   ....[69]....
        /*05e0*/ 	.word	0x00019be0


	//   ....[70]....
        /*05e4*/ 	.word	0x00019c00


	//   ....[71]....
        /*05e8*/ 	.word	0x00019d30


	//   ....[72]....
        /*05ec*/ 	.word	0x00019d40


	//   ....[73]....
        /*05f0*/ 	.word	0x0001a070


	//   ....[74]....
        /*05f4*/ 	.word	0x0001a090


	//   ....[75]....
        /*05f8*/ 	.word	0x0001a9d0


	//   ....[76]....
        /*05fc*/ 	.word	0x0001a9e0


	//   ....[77]....
        /*0600*/ 	.word	0x0001b7c0


	//   ....[78]....
        /*0604*/ 	.word	0x0001b7e0


	//   ....[79]....
        /*0608*/ 	.word	0x0001b940


	//   ....[80]....
        /*060c*/ 	.word	0x0001b950


	//   ....[81]....
        /*0610*/ 	.word	0x0001ba80


	//   ....[82]....
        /*0614*/ 	.word	0x0001baa0


	//   ....[83]....
        /*0618*/ 	.word	0x0001bbd0


	//   ....[84]....
        /*061c*/ 	.word	0x0001bbe0


	//   ....[85]....
        /*0620*/ 	.word	0x0001bdb0


	//   ....[86]....
        /*0624*/ 	.word	0x0001bdd0


	//   ....[87]....
        /*0628*/ 	.word	0x0001bef0


	//   ....[88]....
        /*062c*/ 	.word	0x0001bf30


	//   ....[89]....
        /*0630*/ 	.word	0x0001bf60


	//   ....[90]....
        /*0634*/ 	.word	0x0001bf90


	//   ....[91]....
        /*0638*/ 	.word	0x0001bfc0


	//   ....[92]....
        /*063c*/ 	.word	0x0001bff0


	//   ....[93]....
        /*0640*/ 	.word	0x0001c140


	//   ....[94]....
        /*0644*/ 	.word	0x0001c180


	//   ....[95]....
        /*0648*/ 	.word	0x0001c1b0


	//   ....[96]....
        /*064c*/ 	.word	0x0001c1e0


	//   ....[97]....
        /*0650*/ 	.word	0x0001c210


	//   ....[98]....
        /*0654*/ 	.word	0x0001c240


	//   ....[99]....
        /*0658*/ 	.word	0x0001c2d0


	//   ....[100]....
        /*065c*/ 	.word	0x0001c310


	//   ....[101]....
        /*0660*/ 	.word	0x0001c320


	//   ....[102]....
        /*0664*/ 	.word	0x0001c380


	//   ....[103]....
        /*0668*/ 	.word	0x0001cd20


	//   ....[104]....
        /*066c*/ 	.word	0x0001cd80


	//   ....[105]....
        /*0670*/ 	.word	0x0001cde0


	//   ....[106]....
        /*0674*/ 	.word	0x0001ce40


	//   ....[107]....
        /*0678*/ 	.word	0x0001cea0


	//   ....[108]....
        /*067c*/ 	.word	0x0001cf10


	//   ....[109]....
        /*0680*/ 	.word	0x0001cf60


	//   ....[110]....
        /*0684*/ 	.word	0x0001cfd0


	//   ....[111]....
        /*0688*/ 	.word	0x0001d040


	//   ....[112]....
        /*068c*/ 	.word	0x0001d0a0


	//   ....[113]....
        /*0690*/ 	.word	0x0001d110


	//   ....[114]....
        /*0694*/ 	.word	0x0001d180


	//   ....[115]....
        /*0698*/ 	.word	0x0001d1f0


	//   ....[116]....
        /*069c*/ 	.word	0x0001d250


	//   ....[117]....
        /*06a0*/ 	.word	0x0001d2c0


	//   ....[118]....
        /*06a4*/ 	.word	0x0001d330


	//   ....[119]....
        /*06a8*/ 	.word	0x0001d3a0


	//   ....[120]....
        /*06ac*/ 	.word	0x0001d400


	//   ....[121]....
        /*06b0*/ 	.word	0x0001d460


	//   ....[122]....
        /*06b4*/ 	.word	0x0001d4c0


	//   ....[123]....
        /*06b8*/ 	.word	0x0001d510


	//   ....[124]....
        /*06bc*/ 	.word	0x0001d560


	//   ....[125]....
        /*06c0*/ 	.word	0x0001d5d0


	//   ....[126]....
        /*06c4*/ 	.word	0x0001d640


	//   ....[127]....
        /*06c8*/ 	.word	0x0001d6b0


	//   ....[128]....
        /*06cc*/ 	.word	0x0001d710


	//   ....[129]....
        /*06d0*/ 	.word	0x0001d780


	//   ....[130]....
        /*06d4*/ 	.word	0x0001d7f0


	//   ....[131]....
        /*06d8*/ 	.word	0x0001d860


	//   ....[132]....
        /*06dc*/ 	.word	0x0001d8c0


	//   ....[133]....
        /*06e0*/ 	.word	0x0001d930


	//   ....[134]....
        /*06e4*/ 	.word	0x0001d9a0


	//   ....[135]....
        /*06e8*/ 	.word	0x0001da10


	//   ....[136]....
        /*06ec*/ 	.word	0x0001da70


	//   ....[137]....
        /*06f0*/ 	.word	0x0001dae0


	//   ....[138]....
        /*06f4*/ 	.word	0x0001db50


	//   ....[139]....
        /*06f8*/ 	.word	0x0001dbc0


	//   ....[140]....
        /*06fc*/ 	.word	0x0001dc20


	//   ....[141]....
        /*0700*/ 	.word	0x0001dc90


	//   ....[142]....
        /*0704*/ 	.word	0x0001dd00


	//   ....[143]....
        /*0708*/ 	.word	0x0001dd70


	//   ....[144]....
        /*070c*/ 	.word	0x0001ddd0


	//   ....[145]....
        /*0710*/ 	.word	0x0001de40


	//   ....[146]....
        /*0714*/ 	.word	0x0001deb0


	//   ....[147]....
        /*0718*/ 	.word	0x0001df10


	//   ....[148]....
        /*071c*/ 	.word	0x0001df60


	//   ....[149]....
        /*0720*/ 	.word	0x0001dfc0


	//   ....[150]....
        /*0724*/ 	.word	0x0001e020


	//   ....[151]....
        /*0728*/ 	.word	0x0001e080


	//   ....[152]....
        /*072c*/ 	.word	0x0001e0f0


	//   ....[153]....
        /*0730*/ 	.word	0x0001e140


	//   ....[154]....
        /*0734*/ 	.word	0x0001e190


	//   ....[155]....
        /*0738*/ 	.word	0x0001e1e0


	//   ....[156]....
        /*073c*/ 	.word	0x0001e240


	//   ....[157]....
        /*0740*/ 	.word	0x0001e2a0


	//   ....[158]....
        /*0744*/ 	.word	0x0001e310


	//   ....[159]....
        /*0748*/ 	.word	0x0001e360


	//   ....[160]....
        /*074c*/ 	.word	0x0001e3d0


	//   ....[161]....
        /*0750*/ 	.word	0x0001e430


	//   ....[162]....
        /*0754*/ 	.word	0x0001e4a0


	//----- nvinfo : EIATTR_EXIT_INSTR_OFFSETS
	.align		4
.L_390:
        /*0758*/ 	.byte	0x04, 0x1c
        /*075a*/ 	.short	(.L_392 - .L_391)


	//   ....[0]....
.L_391:
        /*075c*/ 	.word	0x00001000


	//   ....[1]....
        /*0760*/ 	.word	0x0001cce0


	//----- nvinfo : EIATTR_MAX_THREADS
	.align		4
.L_392:
        /*0764*/ 	.byte	0x04, 0x05
        /*0766*/ 	.short	(.L_394 - .L_393)
.L_393:
        /*0768*/ 	.word	0x00000100
        /*076c*/ 	.word	0x00000001
        /*0770*/ 	.word	0x00000001


	//----- nvinfo : EIATTR_CRS_STACK_SIZE
	.align		4
.L_394:
        /*0774*/ 	.byte	0x04, 0x1e
        /*0776*/ 	.short	(.L_396 - .L_395)
.L_395:
        /*0778*/ 	.word	0x00000000
.L_396:


//--------------------- .nv.info._ZN7cutlass13device_kernelIN5flash19enable_sm80_to_sm89INS1_16FlashAttnFwdSm80INS1_25CollectiveMainloopFwdSm80ILi8ELi2ELb1EN4cute5tupleIJNS5_1CILi128EEENS7_ILi96EEENS7_ILi192EEEEEELi192ENS_6half_tEfNS_4arch4Sm80ELb0ELb0ELb1ELb0ELb0ELb0ELb1ELb1EEENS1_21CollectiveEpilogueFwdINS6_IJS8_SA_S9_EEENS6_IJNS7_ILi1EEESI_SI_EEESC_SE_Li256ELb0ELb1ELb1ELb0EEENS1_19SingleTileSchedulerILb0ELb1ELb1ELi128EEEEEEEEEvNT_6ParamsE --------------------------
	.section	.nv.info._ZN7cutlass13device_kernelIN5flash19enable_sm80_to_sm89INS1_16FlashAttnFwdSm80INS1_25CollectiveMainloopFwdSm80ILi8ELi2ELb1EN4cute5tupleIJNS5_1CILi128EEENS7_ILi96EEENS7_ILi192EEEEEELi192ENS_6half_tEfNS_4arch4Sm80ELb0ELb0ELb1ELb0ELb0ELb0ELb1ELb1EEENS1_21CollectiveEpilogueFwdINS6_IJS8_SA_S9_EEENS6_IJNS7_ILi1EEESI_SI_EEESC_SE_Li256ELb0ELb1ELb1ELb0EEENS1_19SingleTileSchedulerILb0ELb1ELb1ELi128EEEEEEEEEvNT_6ParamsE,"",@"SHT_CUDA_INFO"
	.sectionflags	@""
	.align	4


	//----- nvinfo : EIATTR_CUDA_API_VERSION
	.align		4
        /*0000*/ 	.byte	0x04, 0x37
        /*0002*/ 	.short	(.L_398 - .L_397)
.L_397:
        /*0004*/ 	.word	0x00000082


	//----- nvinfo : EIATTR_SW2861232_WAR
	.align		4
.L_398:
        /*0008*/ 	.byte	0x01, 0x35
	.zero		2


	//----- nvinfo : EIATTR_PARAM_CBANK
	.align		4
        /*000c*/ 	.byte	0x04, 0x0a
        /*000e*/ 	.short	(.L_400 - .L_399)
	.align		4
.L_399:
        /*0010*/ 	.word	index@(.nv.constant0._ZN7cutlass13device_kernelIN5flash19enable_sm80_to_sm89INS1_16FlashAttnFwdSm80INS1_25CollectiveMainloopFwdSm80ILi8ELi2ELb1EN4cute5tupleIJNS5_1CILi128EEENS7_ILi96EEENS7_ILi192EEEEEELi192ENS_6half_tEfNS_4arch4Sm80ELb0ELb0ELb1ELb0ELb0ELb0ELb1ELb1EEENS1_21CollectiveEpilogueFwdINS6_IJS8_SA_S9_EEENS6_IJNS7_ILi1EEESI_SI_EEESC_SE_Li256ELb0ELb1ELb1ELb0EEENS1_19SingleTileSchedulerILb0ELb1ELb1ELi128EEEEEEEEEvNT_6ParamsE)
        /*0014*/ 	.short	0x0160
        /*0016*/ 	.short	0x0418


	//----- nvinfo : EIATTR_CBANK_PARAM_SIZE
	.align		4
.L_400:
        /*0018*/ 	.byte	0x03, 0x19
        /*001a*/ 	.short	0x0418


	//----- nvinfo : EIATTR_KPARAM_INFO
	.align		4
        /*001c*/ 	.byte	0x04, 0x17
        /*001e*/ 	.short	(.L_402 - .L_401)
.L_401:
        /*0020*/ 	.word	0x00000000
        /*0024*/ 	.short	0x0000
        /*0026*/ 	.short	0x0000
        /*0028*/ 	.byte	0x00, 0xf0, 0x61, 0x10


	//----- nvinfo : EIATTR_MAXREG_COUNT
	.align		4
.L_402:
        /*002c*/ 	.byte	0x03, 0x1b
        /*002e*/ 	.short	0x00ff


	//----- nvinfo : EIATTR_NUM_BARRIERS
	.align		4
        /*0030*/ 	.byte	0x02, 0x4c
        /*0032*/ 	.byte	0x02
	.zero		1


	//----- nvinfo : EIATTR_ANNOTATIONS
	.align		4
        /*0034*/ 	.byte	0x04, 0x55
        /*0036*/ 	.short	(.L_404 - .L_403)


	//   ....[0]....
.L_403:
        /* <DEDUP_REMOVED lines=12> */


	//----- nvinfo : EIATTR_MERCURY_ISA_VERSION
	.align		4
.L_404:
        /*00e8*/ 	.byte	0x03, 0x5f
        /*00ea*/ 	.short	0x0000


	//----- nvinfo : EIATTR_COOP_GROUP_MASK_REGIDS
	.align		4
        /*00ec*/ 	.byte	0x04, 0x29
        /*00ee*/ 	.short	(.L_406 - .L_405)


	//   ....[0]....
.L_405:
        /*00f0*/ 	.word	0xffffffff


	//   ....[1]....
        /*00f4*/ 	.word	0xffffffff


	//   ....[2]....
        /*00f8*/ 	.word	0xffffffff


	//   ....[3]....
        /*00fc*/ 	.word	0xffffffff


	//   ....[4]....
        /*0100*/ 	.word	0xffffffff


	//   ....[5]....
        /*0104*/ 	.word	0xffffffff


	//   ....[6]....
        /*0108*/ 	.word	0xffffffff


	//   ....[7]....
        /*010c*/ 	.word	0xffffffff


	//   ....[8]....
        /*0110*/ 	.word	0xffffffff


	//   ....[9]....
        /*0114*/ 	.word	0xffffffff


	//   ....[10]....
        /*0118*/ 	.word	0xffffffff


	//   ....[11]....
        /*011c*/ 	.word	0xffffffff


	//   ....[12]....
        /*0120*/ 	.word	0xffffffff


	//   ....[13]....
        /*0124*/ 	.word	0xffffffff


	//   ....[14]....
        /*0128*/ 	.word	0xffffffff


	//   ....[15]....
        /*012c*/ 	.word	0xffffffff


	//   ....[16]....
        /*0130*/ 	.word	0xffffffff


	//   ....[17]....
        /*0134*/ 	.word	0xffffffff


	//   ....[18]....
        /*0138*/ 	.word	0xffffffff


	//   ....[19]....
        /*013c*/ 	.word	0xffffffff


	//   ....[20]....
        /*0140*/ 	.word	0xffffffff


	//   ....[21]....
        /*0144*/ 	.word	0xffffffff


	//   ....[22]....
        /*0148*/ 	.word	0xffffffff


	//   ....[23]....
        /*014c*/ 	.word	0xffffffff


	//   ....[24]....
        /*0150*/ 	.word	0xffffffff


	//   ....[25]....
        /*0154*/ 	.word	0xffffffff


	//   ....[26]....
        /*0158*/ 	.word	0xffffffff


	//   ....[27]....
        /*015c*/ 	.word	0xffffffff


	//   ....[28]....
        /*0160*/ 	.word	0xffffffff


	//----- nvinfo : EIATTR_COOP_GROUP_INSTR_OFFSETS
	.align		4
.L_406:
        /*0164*/ 	.byte	0x04, 0x28
        /*0166*/ 	.short	(.L_408 - .L_407)


	//   ....[0]....
.L_407:
        /*0168*/ 	.word	0x00000060


	//   ....[1]....
        /*016c*/ 	.word	0x00000ec0


	//   ....[2]....
        /*0170*/ 	.word	0x00000f00


	//   ....[3]....
        /*0174*/ 	.word	0x00000f90


	//   ....[4]....
        /*0178*/ 	.word	0x00001060


	//   ....[5]....
        /*017c*/ 	.word	0x00001180


	//   ....[6]....
        /*0180*/ 	.word	0x000011c0


	//   ....[7]....
        /*0184*/ 	.word	0x000012a0


	//   ....[8]....
        /*0188*/ 	.word	0x00001320


	//   ....[9]....
        /*018c*/ 	.word	0x00003d20


	//   ....[10]....
        /*0190*/ 	.word	0x00003de0


	//   ....[11]....
        /*0194*/ 	.word	0x00003df0


	//   ....[12]....
        /*0198*/ 	.word	0x00003e40


	//   ....[13]....
        /*019c*/ 	.word	0x00007aa0


	//   ....[14]....
        /*01a0*/ 	.word	0x00007b30


	//   ....[15]....
        /*01a4*/ 	.word	0x00007db0


	//   ....[16]....
        /*01a8*/ 	.word	0x00007e00


	//   ....[17]....
        /*01ac*/ 	.word	0x0000a1d0


	//   ....[18]....
        /*01b0*/ 	.word	0x0000a1e0


	//   ....[19]....
        /*01b4*/ 	.word	0x0000a210


	//   ....[20]....
        /*01b8*/ 	.word	0x0000a230


	//   ....[21]....
        /*01bc*/ 	.word	0x0000af10


	//   ....[22]....
        /*01c0*/ 	.word	0x0000af50


	//   ....[23]....
        /*01c4*/ 	.word	0x0000af80


	//   ....[24]....
        /*01c8*/ 	.word	0x0000afb0


	//   ....[25]....
        /*01cc*/ 	.word	0x0000b0a0


	//   ....[26]....
        /*01d0*/ 	.word	0x0000b0b0


	//   ....[27]....
        /*01d4*/ 	.word	0x0000b9c0


	//   ....[28]....
        /*01d8*/ 	.word	0x0000b9d0


	//----- nvinfo : EIATTR_EXIT_INSTR_OFFSETS
	.align		4
.L_408:
        /*01dc*/ 	.byte	0x04, 0x1c
        /*01de*/ 	.short	(.L_410 - .L_409)


	//   ....[0]....
.L_409:
        /*01e0*/ 	.word	0x000001c0


	//   ....[1]....
        /*01e4*/ 	.word	0x0000b9e0


	//   ....[2]....
        /*01e8*/ 	.word	0x0000c280


	//   ....[3]....
        /*01ec*/ 	.word	0x0000c2d0


	//   ....[4]....
        /*01f0*/ 	.word	0x0000c300


	//   ....[5]....
        /*01f4*/ 	.word	0x0000c360


	//   ....[6]....
        /*01f8*/ 	.word	0x0000c5f0


	//----- nvinfo : EIATTR_CTAIDZ_USED
	.align		4
.L_410:
        /*01fc*/ 	.byte	0x01, 0x04
	.zero		2


	//----- nvinfo : EIATTR_MAX_THREADS
	.align		4
        /*0200*/ 	.byte	0x04, 0x05
        /*0202*/ 	.short	(.L_412 - .L_411)
.L_411:
        /*0204*/ 	.word	0x00000100
        /*0208*/ 	.word	0x00000001
        /*020c*/ 	.word	0x00000001


	//----- nvinfo : EIATTR_CRS_STACK_SIZE
	.align		4
.L_412:
        /*0210*/ 	.byte	0x04, 0x1e
        /*0212*/ 	.short	(.L_414 - .L_413)
.L_413:
        /*0214*/ 	.word	0x00000000
.L_414:


//--------------------- .nv.info._ZN7cutlass13device_kernelIN5flash19enable_sm80_to_sm89INS1_16FlashAttnFwdSm80INS1_25CollectiveMainloopFwdSm80ILi8ELi2ELb0EN4cute5tupleIJNS5_1CILi128EEENS7_ILi64EEENS7_ILi192EEEEEELi192ENS_6half_tEfNS_4arch4Sm80ELb0ELb0ELb1ELb1ELb0ELb0ELb1ELb1EEENS1_21CollectiveEpilogueFwdINS6_IJS8_SA_S9_EEENS6_IJNS7_ILi1EEESI_SI_EEESC_SE_Li256ELb1ELb1ELb1ELb0EEENS1_36VarlenDynamicPersistentTileSchedulerILi128ELi64ELi256ELi256ELb1ELb1ELb0ELb0ELb1ELb1EEEEEEEEEvNT_6ParamsE --------------------------
	.section	.nv.info._ZN7cutlass13device_kernelIN5flash19enable_sm80_to_sm89INS1_16FlashAttnFwdSm80INS1_25CollectiveMainloopFwdSm80ILi8ELi2ELb0EN4cute5tupleIJNS5_1CILi128EEENS7_ILi64EEENS7_ILi192EEEEEELi192ENS_6half_tEfNS_4arch4Sm80ELb0ELb0ELb1ELb1ELb0ELb0ELb1ELb1EEENS1_21CollectiveEpilogueFwdINS6_IJS8_SA_S9_EEENS6_IJNS7_ILi1EEESI_SI_EEESC_SE_Li256ELb1ELb1ELb1ELb0EEENS1_36VarlenDynamicPersistentTileSchedulerILi128ELi64ELi256ELi256ELb1ELb1ELb0ELb0ELb1ELb1EEEEEEEEEvNT_6ParamsE,"",@"SHT_CUDA_INFO"
	.sectionflags	@""
	.align	4


	//----- nvinfo : EIATTR_CUDA_API_VERSION
	.align		4
        /*0000*/ 	.byte	0x04, 0x37
        /*0002*/ 	.short	(.L_416 - .L_415)
.L_415:
        /*0004*/ 	.word	0x00000082


	//----- nvinfo : EIATTR_SW2861232_WAR
	.align		4
.L_416:
        /*0008*/ 	.byte	0x01, 0x35
	.zero		2


	//----- nvinfo : EIATTR_PARAM_CBANK
	.align		4
        /*000c*/ 	.byte	0x04, 0x0a
        /*000e*/ 	.short	(.L_418 - .L_417)
	.align		4
.L_417:
        /*0010*/ 	.word	index@(.nv.constant0._ZN7cutlass13device_kernelIN5flash19enable_sm80_to_sm89INS1_16FlashAttnFwdSm80INS1_25CollectiveMainloopFwdSm80ILi8ELi2ELb0EN4cute5tupleIJNS5_1CILi128EEENS7_ILi64EEENS7_ILi192EEEEEELi192ENS_6half_tEfNS_4arch4Sm80ELb0ELb0ELb1ELb1ELb0ELb0ELb1ELb1EEENS1_21CollectiveEpilogueFwdINS6_IJS8_SA_S9_EEENS6_IJNS7_ILi1EEESI_SI_EEESC_SE_Li256ELb1ELb1ELb1ELb0EEENS1_36VarlenDynamicPersistentTileSchedulerILi128ELi64ELi256ELi256ELb1ELb1ELb0ELb0ELb1ELb1EEEEEEEEEvNT_6ParamsE)
        /*0014*/ 	.short	0x0160
        /*0016*/ 	.short	0x0438


	//----- nvinfo : EIATTR_CBANK_PARAM_SIZE
	.align		4
.L_418:
        /*0018*/ 	.byte	0x03, 0x19
        /*001a*/ 	.short	0x0438


	//----- nvinfo : EIATTR_KPARAM_INFO
	.align		4
        /*001c*/ 	.byte	0x04, 0x17
        /*001e*/ 	.short	(.L_420 - .L_419)
.L_419:
        /*0020*/ 	.word	0x00000000
        /*0024*/ 	.short	0x0000
        /*0026*/ 	.short	0x0000
        /*0028*/ 	.byte	0x00, 0xf0, 0xe1, 0x10


	//----- nvinfo : EIATTR_MAXREG_COUNT
	.align		4
.L_420:
        /*002c*/ 	.byte	0x03, 0x1b
        /*002e*/ 	.short	0x00ff


	//----- nvinfo : EIATTR_NUM_BARRIERS
	.align		4
        /*0030*/ 	.byte	0x02, 0x4c
        /*0032*/ 	.byte	0x06
	.zero		1


	//----- nvinfo : EIATTR_ANNOTATIONS
	.align		4
        /*0034*/ 	.byte	0x04, 0x55
        /*0036*/ 	.short	(.L_422 - .L_421)


	//   ....[0]....
.L_421:
        /* <DEDUP_REMOVED lines=15> */


	//----- nvinfo : EIATTR_MERCURY_ISA_VERSION
	.align		4
.L_422:
        /*0118*/ 	.byte	0x03, 0x5f
        /*011a*/ 	.short	0x0000


	//----- nvinfo : EIATTR_INT_WARP_WIDE_INSTR_OFFSETS
	.align		4
        /*011c*/ 	.byte	0x04, 0x31
        /*011e*/ 	.short	(.L_424 - .L_423)


	//   ....[0]....
.L_423:
        /*0120*/ 	.word	0x00008990


	//   ....[1]....
        /*0124*/ 	.word	0x00008a10


	//----- nvinfo : EIATTR_COOP_GROUP_MASK_REGIDS
	.align		4
.L_424:
        /*0128*/ 	.byte	0x04, 0x29
        /*012a*/ 	.short	(.L_426 - .L_425)


	//   ....[0]....
.L_425:
        /*012c*/ 	.word	0xffffffff


	//   ....[1]....
        /*0130*/ 	.word	0xffffffff


	//   ....[2]....
        /*0134*/ 	.word	0xffffffff


	//   ....[3]....
        /*0138*/ 	.word	0xffffffff


	//   ....[4]....
        /*013c*/ 	.word	0xffffffff


	//   ....[5]....
        /*0140*/ 	.word	0xffffffff


	//   ....[6]....
        /*0144*/ 	.word	0xffffffff


	//   ....[7]....
        /*0148*/ 	.word	0xffffffff


	//   ....[8]....
        /*014c*/ 	.word	0xffffffff


	//   ....[9]....
        /*0150*/ 	.word	0xffffffff


	//   ....[10]....
        /*0154*/ 	.word	0xffffffff


	//   ....[11]....
        /*0158*/ 	.word	0xffffffff


	//   ....[12]....
        /*015c*/ 	.word	0xffffffff


	//   ....[13]....
        /*0160*/ 	.word	0xffffffff


	//   ....[14]....
        /*0164*/ 	.word	0xffffffff


	//   ....[15]....
        /*0168*/ 	.word	0xffffffff


	//   ....[16]....
        /*016c*/ 	.word	0xffffffff


	//   ....[17]....
        /*0170*/ 	.word	0xffffffff


	//   ....[18]....
        /*0174*/ 	.word	0xffffffff


	//   ....[19]....
        /*0178*/ 	.word	0xffffffff


	//   ....[20]....
        /*017c*/ 	.word	0xffffffff


	//   ....[21]....
        /*0180*/ 	.word	0xffffffff


	//   ....[22]....
        /*0184*/ 	.word	0xffffffff


	//   ....[23]....
        /*0188*/ 	.word	0xffffffff


	//   ....[24]....
        /*018c*/ 	.word	0xffffffff


	//   ....[25]....
        /*0190*/ 	.word	0xffffffff


	//   ....[26]....
        /*0194*/ 	.word	0xffffffff


	//   ....[27]....
        /*0198*/ 	.word	0xffffffff


	//   ....[28]....
        /*019c*/ 	.word	0xffffffff


	//   ....[29]....
        /*01a0*/ 	.word	0xffffffff


	//   ....[30]....
        /*01a4*/ 	.word	0xffffffff


	//   ....[31]....
        /*01a8*/ 	.word	0xffffffff


	//   ....[32]....
        /*01ac*/ 	.word	0xffffffff


	//   ....[33]....
        /*01b0*/ 	.word	0xffffffff


	//   ....[34]....
        /*01b4*/ 	.word	0xffffffff


	//   ....[35]....
        /*01b8*/ 	.word	0xffffffff


	//   ....[36]....
        /*01bc*/ 	.word	0xffffffff


	//   ....[37]....
        /*01c0*/ 	.word	0xffffffff


	//   ....[38]....
        /*01c4*/ 	.word	0xffffffff


	//   ....[39]....
        /*01c8*/ 	.word	0xffffffff


	//   ....[40]....
        /*01cc*/ 	.word	0xffffffff


	//   ....[41]....
        /*01d0*/ 	.word	0xffffffff


	//   ....[42]....
        /*01d4*/ 	.word	0xffffffff


	//   ....[43]....
        /*01d8*/ 	.word	0xffffffff


	//   ....[44]....
        /*01dc*/ 	.word	0xffffffff


	//   ....[45]....
        /*01e0*/ 	.word	0xffffffff


	//   ....[46]....
        /*01e4*/ 	.word	0xffffffff


	//   ....[47]....
        /*01e8*/ 	.word	0xffffffff


	//   ....[48]....
        /*01ec*/ 	.word	0xffffffff


	//   ....[49]....
        /*01f0*/ 	.word	0xffffffff


	//   ....[50]....
        /*01f4*/ 	.word	0xffffffff


	//   ....[51]....
        /*01f8*/ 	.word	0xffffffff


	//   ....[52]....
        /*01fc*/ 	.word	0xffffffff


	//   ....[53]....
        /*0200*/ 	.word	0xffffffff


	//   ....[54]....
        /*0204*/ 	.word	0xffffffff


	//   ....[55]....
        /*0208*/ 	.word	0xffffffff


	//   ....[56]....
        /*020c*/ 	.word	0xffffffff


	//   ....[57]....
        /*0210*/ 	.word	0xffffffff


	//   ....[58]....
        /*0214*/ 	.word	0xffffffff


	//   ....[59]....
        /*0218*/ 	.word	0xffffffff


	//   ....[60]....
        /*021c*/ 	.word	0xffffffff


	//   ....[61]....
        /*0220*/ 	.word	0xffffffff


	//   ....[62]....
        /*0224*/ 	.word	0xffffffff


	//   ....[63]....
        /*0228*/ 	.word	0xffffffff


	//   ....[64]....
        /*022c*/ 	.word	0xffffffff


	//   ....[65]....
        /*0230*/ 	.word	0xffffffff


	//   ....[66]....
        /*0234*/ 	.word	0xffffffff


	//   ....[67]....
        /*0238*/ 	.word	0xffffffff


	//   ....[68]....
        /*023c*/ 	.word	0xffffffff


	//   ....[69]....
        /*0240*/ 	.word	0xffffffff


	//   ....[70]....
        /*0244*/ 	.word	0xffffffff


	//   ....[71]....
        /*0248*/ 	.word	0xffffffff


	//   ....[72]....
        /*024c*/ 	.word	0xffffffff


	//   ....[73]....
        /*0250*/ 	.word	0xffffffff


	//   ....[74]....
        /*0254*/ 	.word	0xffffffff


	//   ....[75]....
        /*0258*/ 	.word	0xffffffff


	//   ....[76]....
        /*025c*/ 	.word	0xffffffff


	//   ....[77]....
        /*0260*/ 	.word	0xffffffff


	//   ....[78]....
        /*0264*/ 	.word	0xffffffff


	//   ....[79]....
        /*0268*/ 	.word	0xffffffff


	//   ....[80]....
        /*026c*/ 	.word	0xffffffff


	//   ....[81]....
        /*0270*/ 	.word	0xffffffff


	//   ....[82]....
        /*0274*/ 	.word	0xffffffff


	//   ....[83]....
        /*0278*/ 	.word	0xffffffff


	//   ....[84]....
        /*027c*/ 	.word	0xffffffff


	//   ....[85]....
        /*0280*/ 	.word	0xffffffff


	//   ....[86]....
        /*0284*/ 	.word	0xffffffff


	//   ....[87]....
        /*0288*/ 	.word	0xffffffff


	//   ....[88]....
        /*028c*/ 	.word	0xffffffff


	//   ....[89]....
        /*0290*/ 	.word	0xffffffff


	//   ....[90]....
        /*0294*/ 	.word	0xffffffff


	//   ....[91]....
        /*0298*/ 	.word	0xffffffff


	//   ....[92]....
        /*029c*/ 	.word	0xffffffff


	//   ....[93]....
        /*02a0*/ 	.word	0xffffffff


	//   ....[94]....
        /*02a4*/ 	.word	0xffffffff


	//   ....[95]....
        /*02a8*/ 	.word	0xffffffff


	//   ....[96]....
        /*02ac*/ 	.word	0xffffffff


	//   ....[97]....
        /*02b0*/ 	.word	0xffffffff


	//   ....[98]....
        /*02b4*/ 	.word	0xffffffff


	//   ....[99]....
        /*02b8*/ 	.word	0xffffffff


	//   ....[100]....
        /*02bc*/ 	.word	0xffffffff


	//   ....[101]....
        /*02c0*/ 	.word	0xffffffff


	//   ....[102]....
        /*02c4*/ 	.word	0xffffffff


	//   ....[103]....
        /*02c8*/ 	.word	0xffffffff


	//   ....[104]....
        /*02cc*/ 	.word	0xffffffff


	//   ....[105]....
        /*02d0*/ 	.word	0xffffffff


	//   ....[106]....
        /*02d4*/ 	.word	0xffffffff


	//   ....[107]....
        /*02d8*/ 	.word	0xffffffff


	//   ....[108]....
        /*02dc*/ 	.word	0xffffffff


	//   ....[109]....
        /*02e0*/ 	.word	0xffffffff


	//   ....[110]....
        /*02e4*/ 	.word	0xffffffff


	//   ....[111]....
        /*02e8*/ 	.word	0xffffffff


	//   ....[112]....
        /*02ec*/ 	.word	0xffffffff


	//   ....[113]....
        /*02f0*/ 	.word	0xffffffff


	//   ....[114]....
        /*02f4*/ 	.word	0xffffffff


	//   ....[115]....
        /*02f8*/ 	.word	0xffffffff


	//   ....[116]....
        /*02fc*/ 	.word	0xffffffff


	//   ....[117]....
        /*0300*/ 	.word	0xffffffff


	//   ....[118]....
        /*0304*/ 	.word	0xffffffff


	//   ....[119]....
        /*0308*/ 	.word	0xffffffff


	//   ....[120]....
        /*030c*/ 	.word	0xffffffff


	//   ....[121]....
        /*0310*/ 	.word	0xffffffff


	//   ....[122]....
        /*0314*/ 	.word	0xffffffff


	//   ....[123]....
        /*0318*/ 	.word	0xffffffff


	//   ....[124]....
        /*031c*/ 	.word	0xffffffff


	//   ....[125]....
        /*0320*/ 	.word	0xffffffff


	//   ....[126]....
        /*0324*/ 	.word	0xffffffff


	//   ....[127]....
        /*0328*/ 	.word	0xffffffff


	//   ....[128]....
        /*032c*/ 	.word	0xffffffff


	//   ....[129]....
        /*0330*/ 	.word	0xffffffff


	//   ....[130]....
        /*0334*/ 	.word	0xffffffff


	//   ....[131]....
        /*0338*/ 	.word	0xffffffff


	//   ....[132]....
        /*033c*/ 	.word	0xffffffff


	//   ....[133]....
        /*0340*/ 	.word	0xffffffff


	//   ....[134]....
        /*0344*/ 	.word	0xffffffff


	//   ....[135]....
        /*0348*/ 	.word	0xffffffff


	//   ....[136]....
        /*034c*/ 	.word	0xffffffff


	//   ....[137]....
        /*0350*/ 	.word	0xffffffff


	//   ....[138]....
        /*0354*/ 	.word	0xffffffff


	//----- nvinfo : EIATTR_COOP_GROUP_INSTR_OFFSETS
	.align		4
.L_426:
        /*0358*/ 	.byte	0x04, 0x28
        /*035a*/ 	.short	(.L_428 - .L_427)


	//   ....[0]....
.L_427:
        /*035c*/ 	.word	0x00000050


	//   ....[1]....
        /*0360*/ 	.word	0x000001e0


	//   ....[2]....
        /*0364*/ 	.word	0x00000210


	//   ....[3]....
        /*0368*/ 	.word	0x00000240


	//   ....[4]....
        /*036c*/ 	.word	0x00000270


	//   ....[5]....
        /*0370*/ 	.word	0x000002a0


	//   ....[6]....
        /*0374*/ 	.word	0x000002d0


	//   ....[7]....
        /*0378*/ 	.word	0x00000440


	//   ....[8]....
        /*037c*/ 	.word	0x00000480


	//   ....[9]....
        /*0380*/ 	.word	0x000004b0


	//   ....[10]....
        /*0384*/ 	.word	0x000004e0


	//   ....[11]....
        /*0388*/ 	.word	0x00000510


	//   ....[12]....
        /*038c*/ 	.word	0x00000540


	//   ....[13]....
        /*0390*/ 	.word	0x000005d0


	//   ....[14]....
        /*0394*/ 	.word	0x00000600


	//   ....[15]....
        /*0398*/ 	.word	0x00000620


	//   ....[16]....
        /*039c*/ 	.word	0x00000680


	//   ....[17]....
        /*03a0*/ 	.word	0x00002170


	//   ....[18]....
        /*03a4*/ 	.word	0x00002190


	//   ....[19]....
        /*03a8*/ 	.word	0x000022c0


	//   ....[20]....
        /*03ac*/ 	.word	0x000022d0


	//   ....[21]....
        /*03b0*/ 	.word	0x00002400


	//   ....[22]....
        /*03b4*/ 	.word	0x00002420


	//   ....[23]....
        /*03b8*/ 	.word	0x00002550


	//   ....[24]....
        /*03bc*/ 	.word	0x00002560


	//   ....[25]....
        /*03c0*/ 	.word	0x00004110


	//   ....[26]....
        /*03c4*/ 	.word	0x000041a0


	//   ....[27]....
        /*03c8*/ 	.word	0x000041c0


	//   ....[28]....
        /*03cc*/ 	.word	0x000041e0


	//   ....[29]....
        /*03d0*/ 	.word	0x000066d0


	//   ....[30]....
        /*03d4*/ 	.word	0x00006760


	//   ....[31]....
        /*03d8*/ 	.word	0x000067b0


	//   ....[32]....
        /*03dc*/ 	.word	0x000067e0


	//   ....[33]....
        /*03e0*/ 	.word	0x00008180


	//   ....[34]....
        /*03e4*/ 	.word	0x000081b0


	//   ....[35]....
        /*03e8*/ 	.word	0x000081c0


	//   ....[36]....
        /*03ec*/ 	.word	0x000081f0


	//   ....[37]....
        /*03f0*/ 	.word	0x000095e0


	//   ....[38]....
        /*03f4*/ 	.word	0x000095f0


	//   ....[39]....
        /*03f8*/ 	.word	0x00009610


	//   ....[40]....
        /*03fc*/ 	.word	0x00009620


	//   ....[41]....
        /*0400*/ 	.word	0x000099a0


	//   ....[42]....
        /*0404*/ 	.word	0x000099c0


	//   ....[43]....
        /*0408*/ 	.word	0x00009ae0


	//   ....[44]....
        /*040c*/ 	.word	0x00009af0


	//   ....[45]....
        /*0410*/ 	.word	0x00009c20


	//   ....[46]....
        /*0414*/ 	.word	0x00009c40


	//   ....[47]....
        /*0418*/ 	.word	0x00009d70


	//   ....[48]....
        /*041c*/ 	.word	0x00009d80


	//   ....[49]....
        /*0420*/ 	.word	0x0000a0a0


	//   ....[50]....
        /*0424*/ 	.word	0x0000a0c0


	//   ....[51]....
        /*0428*/ 	.word	0x0000aa30


	//   ....[52]....
        /*042c*/ 	.word	0x0000aa40


	//   ....[53]....
        /*0430*/ 	.word	0x0000b7f0


	//   ....[54]....
        /*0434*/ 	.word	0x0000b810


	//   ....[55]....
        /*0438*/ 	.word	0x0000b940


	//   ....[56]....
        /*043c*/ 	.word	0x0000b950


	//   ....[57]....
        /*0440*/ 	.word	0x0000ba80


	//   ....[58]....
        /*0444*/ 	.word	0x0000baa0


	//   ....[59]....
        /*0448*/ 	.word	0x0000bbd0


	//   ....[60]....
        /*044c*/ 	.word	0x0000bbe0


	//   ....[61]....
        /*0450*/ 	.word	0x0000bda0


	//   ....[62]....
        /*0454*/ 	.word	0x0000bdc0


	//   ....[63]....
        /*0458*/ 	.word	0x0000bee0


	//   ....[64]....
        /*045c*/ 	.word	0x0000bf20


	//   ....[65]....
        /*0460*/ 	.word	0x0000bf50


	//   ....[66]....
        /*0464*/ 	.word	0x0000bf80


	//   ....[67]....
        /*0468*/ 	.word	0x0000bfb0


	//   ....[68]....
        /*046c*/ 	.word	0x0000bfe0


	//   ....[69]....
        /*0470*/ 	.word	0x0000c130


	//   ....[70]....
        /*0474*/ 	.word	0x0000c170


	//   ....[71]....
        /*0478*/ 	.word	0x0000c1a0


	//   ....[72]....
        /*047c*/ 	.word	0x0000c1d0


	//   ....[73]....
        /*0480*/ 	.word	0x0000c200


	//   ....[74]....
        /*0484*/ 	.word	0x0000c230


	//   ....[75]....
        /*0488*/ 	.word	0x0000c2c0


	//   ....[76]....
        /*048c*/ 	.word	0x0000c2f0


	//   ....[77]....
        /*0490*/ 	.word	0x0000c300


	//   ....[78]....
        /*0494*/ 	.word	0x0000c360


	//   ....[79]....
        /*0498*/ 	.word	0x0000c890


	//   ....[80]....
        /*049c*/ 	.word	0x0000c8f0


	//   ....[81]....
        /*04a0*/ 	.word	0x0000c940


	//   ....[82]....
        /*04a4*/ 	.word	0x0000c990


	//   ....[83]....
        /*04a8*/ 	.word	0x0000c9e0


	//   ....[84]....
        /*04ac*/ 	.word	0x0000ca50


	//   ....[85]....
        /*04b0*/ 	.word	0x0000ca90


	//   ....[86]....
        /*04b4*/ 	.word	0x0000cb00


	//   ....[87]....
        /*04b8*/ 	.word	0x0000cb70


	//   ....[88]....
        /*04bc*/ 	.word	0x0000cbd0


	//   ....[89]....
        /*04c0*/ 	.word	0x0000cc40


	//   ....[90]....
        /*04c4*/ 	.word	0x0000ccb0


	//   ....[91]....
        /*04c8*/ 	.word	0x0000cd10


	//   ....[92]....
        /*04cc*/ 	.word	0x0000cd70


	//   ....[93]....
        /*04d0*/ 	.word	0x0000cdd0


	//   ....[94]....
        /*04d4*/ 	.word	0x0000ce40


	//   ....[95]....
        /*04d8*/ 	.word	0x0000cea0


	//   ....[96]....
        /*04dc*/ 	.word	0x0000cf00


	//   ....[97]....
        /*04e0*/ 	.word	0x0000cf50


	//   ....[98]....
        /*04e4*/ 	.word	0x0000cfb0


	//   ....[99]....
        /*04e8*/ 	.word	0x0000d000


	//   ....[100]....
        /*04ec*/ 	.word	0x0000d050


	//   ....[101]....
        /*04f0*/ 	.word	0x0000d0c0


	//   ....[102]....
        /*04f4*/ 	.word	0x0000d130


	//   ....[103]....
        /*04f8*/ 	.word	0x0000d190


	//   ....[104]....
        /*04fc*/ 	.word	0x0000d1f0


	//   ....[105]....
        /*0500*/ 	.word	0x0000d250


	//   ....[106]....
        /*0504*/ 	.word	0x0000d2c0


	//   ....[107]....
        /*0508*/ 	.word	0x0000d320


	//   ....[108]....
        /*050c*/ 	.word	0x0000d380


	//   ....[109]....
        /*0510*/ 	.word	0x0000d3e0


	//   ....[110]....
        /*0514*/ 	.word	0x0000d450


	//   ....[111]....
        /*0518*/ 	.word	0x0000d4b0


	//   ....[112]....
        /*051c*/ 	.word	0x0000d510


	//   ....[113]....
        /*0520*/ 	.word	0x0000d570


	//   ....[114]....
        /*0524*/ 	.word	0x0000d5e0


	//   ....[115]....
        /*0528*/ 	.word	0x0000d640


	//   ....[116]....
        /*052c*/ 	.word	0x0000d6a0


	//   ....[117]....
        /*0530*/ 	.word	0x0000d700


	//   ....[118]....
        /*0534*/ 	.word	0x0000d770


	//   ....[119]....
        /*0538*/ 	.word	0x0000d7d0


	//   ....[120]....
        /*053c*/ 	.word	0x0000d830


	//   ....[121]....
        /*0540*/ 	.word	0x0000d890


	//   ....[122]....
        /*0544*/ 	.word	0x0000d900


	//   ....[123]....
        /*0548*/ 	.word	0x0000d950


	//   ....[124]....
        /*054c*/ 	.word	0x0000d990


	//   ....[125]....
        /*0550*/ 	.word	0x0000d9e0


	//   ....[126]....
        /*0554*/ 	.word	0x0000da30


	//   ....[127]....
        /*0558*/ 	.word	0x0000da80


	//   ....[128]....
        /*055c*/ 	.word	0x0000daf0


	//   ....[129]....
        /*0560*/ 	.word	0x0000db30


	//   ....[130]....
        /*0564*/ 	.word	0x0000db80


	//   ....[131]....
        /*0568*/ 	.word	0x0000dbd0


	//   ....[132]....
        /*056c*/ 	.word	0x0000dc20


	//   ....[133]....
        /*0570*/ 	.word	0x0000dc70


	//   ....[134]....
        /*0574*/ 	.word	0x0000dce0


	//   ....[135]....
        /*0578*/ 	.word	0x0000dd20


	//   ....[136]....
        /*057c*/ 	.word	0x0000dd90


	//   ....[137]....
        /*0580*/ 	.word	0x0000ddf0


	//   ....[138]....
        /*0584*/ 	.word	0x0000de50


	//----- nvinfo : EIATTR_EXIT_INSTR_OFFSETS
	.align		4
.L_428:
        /*0588*/ 	.byte	0x04, 0x1c
        /*058a*/ 	.short	(.L_430 - .L_429)


	//   ....[0]....
.L_429:
        /*058c*/ 	.word	0x00000b40


	//   ....[1]....
        /*0590*/ 	.word	0x0000c850


	//----- nvinfo : EIATTR_MAX_THREADS
	.align		4
.L_430:
        /*0594*/ 	.byte	0x04, 0x05
        /*0596*/ 	.short	(.L_432 - .L_431)
.L_431:
        /*0598*/ 	.word	0x00000100
        /*059c*/ 	.word	0x00000001
        /*05a0*/ 	.word	0x00000001


	//----- nvinfo : EIATTR_CRS_STACK_SIZE
	.align		4
.L_432:
        /*05a4*/ 	.byte	0x04, 0x1e
        /*05a6*/ 	.short	(.L_434 - .L_433)
.L_433:
        /*05a8*/ 	.word	0x00000000
.L_434:


//--------------------- .nv.info._ZN7cutlass13device_kernelIN5flash19enable_sm80_to_sm89INS1_16FlashAttnFwdSm80INS1_25CollectiveMainloopFwdSm80ILi8ELi2ELb0EN4cute5tupleIJNS5_1CILi128EEENS7_ILi64EEENS7_ILi192EEEEEELi192ENS_6half_tEfNS_4arch4Sm80ELb0ELb0ELb1ELb1ELb0ELb1ELb1ELb1EEENS1_21CollectiveEpilogueFwdINS6_IJS8_SA_S9_EEENS6_IJNS7_ILi1EEESI_SI_EEESC_SE_Li256ELb1ELb1ELb1ELb0EEENS1_36VarlenDynamicPersistentTileSchedulerILi128ELi64ELi256ELi256ELb1ELb1ELb0ELb0ELb1ELb1EEEEEEEEEvNT_6ParamsE --------------------------
	.section	.nv.info._ZN7cutlass13device_kernelIN5flash19enable_sm80_to_sm89INS1_16FlashAttnFwdSm80INS1_25CollectiveMainloopFwdSm80ILi8ELi2ELb0EN4cute5tupleIJNS5_1CILi128EEENS7_ILi64EEENS7_ILi192EEEEEELi192ENS_6half_tEfNS_4arch4Sm80ELb0ELb0ELb1ELb1ELb0ELb1ELb1ELb1EEENS1_21CollectiveEpilogueFwdINS6_IJS8_SA_S9_EEENS6_IJNS7_ILi1EEESI_SI_EEESC_SE_Li256ELb1ELb1ELb1ELb0EEENS1_36VarlenDynamicPersistentTileSchedulerILi128ELi64ELi256ELi256ELb1ELb1ELb0ELb0ELb1ELb1EEEEEEEEEvNT_6ParamsE,"",@"SHT_CUDA_INFO"
	.sectionflags	@""
	.align	4


	//----- nvinfo : EIATTR_CUDA_API_VERSION
	.align		4
        /*0000*/ 	.byte	0x04, 0x37
        /*0002*/ 	.short	(.L_436 - .L_435)
.L_435:
        /*0004*/ 	.word	0x00000082


	//----- nvinfo : EIATTR_SW2861232_WAR
	.align		4
.L_436:
        /*0008*/ 	.byte	0x01, 0x35
	.zero		2


	//----- nvinfo : EIATTR_PARAM_CBANK
	.align		4
        /*000c*/ 	.byte	0x04, 0x0a
        /*000e*/ 	.short	(.L_438 - .L_437)
	.align		4
.L_437:
        /*0010*/ 	.word	index@(.nv.constant0._ZN7cutlass13device_kernelIN5flash19enable_sm80_to_sm89INS1_16FlashAttnFwdSm80INS1_25CollectiveMainloopFwdSm80ILi8ELi2ELb0EN4cute5tupleIJNS5_1CILi128EEENS7_ILi64EEENS7_ILi192EEEEEELi192ENS_6half_tEfNS_4arch4Sm80ELb0ELb0ELb1ELb1ELb0ELb1ELb1ELb1EEENS1_21CollectiveEpilogueFwdINS6_IJS8_SA_S9_EEENS6_IJNS7_ILi1EEESI_SI_EEESC_SE_Li256ELb1ELb1ELb1ELb0EEENS1_36VarlenDynamicPersistentTileSchedulerILi128ELi64ELi256ELi256ELb1ELb1ELb0ELb0ELb1ELb1EEEEEEEEEvNT_6ParamsE)
        /*0014*/ 	.short	0x0160
        /*0016*/ 	.short	0x0438


	//----- nvinfo : EIATTR_CBANK_PARAM_SIZE
	.align		4
.L_438:
        /*0018*/ 	.byte	0x03, 0x19
        /*001a*/ 	.short	0x0438


	//----- nvinfo : EIATTR_KPARAM_INFO
	.align		4
        /*001c*/ 	.byte	0x04, 0x17
        /*001e*/ 	.short	(.L_440 - .L_439)
.L_439:
        /*0020*/ 	.word	0x00000000
        /*0024*/ 	.short	0x0000
        /*0026*/ 	.short	0x0000
        /*0028*/ 	.byte	0x00, 0xf0, 0xe1, 0x10


	//----- nvinfo : EIATTR_MAXREG_COUNT
	.align		4
.L_440:
        /*002c*/ 	.byte	0x03, 0x1b
        /*002e*/ 	.short	0x00ff


	//----- nvinfo : EIATTR_NUM_BARRIERS
	.align		4
        /*0030*/ 	.byte	0x02, 0x4c
        /*0032*/ 	.byte	0x06
	.zero		1


	//----- nvinfo : EIATTR_MERCURY_ISA_VERSION
	.align		4
        /*0034*/ 	.byte	0x03, 0x5f
        /*0036*/ 	.short	0x0000


	//----- nvinfo : EIATTR_INT_WARP_WIDE_INSTR_OFFSETS
	.align		4
        /*0038*/ 	.byte	0x04, 0x31
        /*003a*/ 	.short	(.L_442 - .L_441)


	//   ....[0]....
.L_441:
        /*003c*/ 	.word	0x000136e0


	//   ....[1]....
        /*0040*/ 	.word	0x00013780


	//----- nvinfo : EIATTR_COOP_GROUP_MASK_REGIDS
	.align		4
.L_442:
        /*0044*/ 	.byte	0x04, 0x29
        /*0046*/ 	.short	(.L_444 - .L_443)


	//   ....[0]....
.L_443:
        /*0048*/ 	.word	0xffffffff


	//   ....[1]....
        /*004c*/ 	.word	0xffffffff


	//   ....[2]....
        /*0050*/ 	.word	0xffffffff


	//   ....[3]....
        /*0054*/ 	.word	0xffffffff


	//   ....[4]....
        /*0058*/ 	.word	0xffffffff


	//   ....[5]....
        /*005c*/ 	.word	0xffffffff


	//   ....[6]....
        /*0060*/ 	.word	0xffffffff


	//   ....[7]....
        /*0064*/ 	.word	0xffffffff


	//   ....[8]....
        /*0068*/ 	.word	0xffffffff


	//   ....[9]....
        /*006c*/ 	.word	0xffffffff


	//   ....[10]....
        /*0070*/ 	.word	0xffffffff


	//   ....[11]....
        /*0074*/ 	.word	0xffffffff


	//   ....[12]....
        /*0078*/ 	.word	0xffffffff


	//   ....[13]....
        /*007c*/ 	.word	0xffffffff


	//   ....[14]....
        /*0080*/ 	.word	0xffffffff


	//   ....[15]....
        /*0084*/ 	.word	0xffffffff


	//   ....[16]....
        /*0088*/ 	.word	0xffffffff


	//   ....[17]....
        /*008c*/ 	.word	0xffffffff


	//   ....[18]....
        /*0090*/ 	.word	0xffffffff


	//   ....[19]....
        /*0094*/ 	.word	0xffffffff


	//   ....[20]....
        /*0098*/ 	.word	0xffffffff


	//   ....[21]....
        /*009c*/ 	.word	0xffffffff


	//   ....[22]....
        /*00a0*/ 	.word	0xffffffff


	//   ....[23]....
        /*00a4*/ 	.word	0xffffffff


	//   ....[24]....
        /*00a8*/ 	.word	0xffffffff


	//   ....[25]....
        /*00ac*/ 	.word	0xffffffff


	//   ....[26]....
        /*00b0*/ 	.word	0xffffffff


	//   ....[27]....
        /*00b4*/ 	.word	0xffffffff


	//   ....[28]....
        /*00b8*/ 	.word	0xffffffff


	//   ....[29]....
        /*00bc*/ 	.word	0xffffffff


	//   ....[30]....
        /*00c0*/ 	.word	0xffffffff


	//   ....[31]....
        /*00c4*/ 	.word	0xffffffff


	//   ....[32]....
        /*00c8*/ 	.word	0xffffffff


	//   ....[33]....
        /*00cc*/ 	.word	0xffffffff


	//   ....[34]....
        /*00d0*/ 	.word	0xffffffff


	//   ....[35]....
        /*00d4*/ 	.word	0xffffffff


	//   ....[36]....
        /*00d8*/ 	.word	0xffffffff


	//   ....[37]....
        /*00dc*/ 	.word	0xffffffff


	//   ....[38]....
        /*00e0*/ 	.word	0xffffffff


	//   ....[39]....
        /*00e4*/ 	.word	0xffffffff


	//   ....[40]....
        /*00e8*/ 	.word	0xffffffff


	//   ....[41]....
        /*00ec*/ 	.word	0xffffffff


	//   ....[42]....
        /*00f0*/ 	.word	0xffffffff


	//   ....[43]....
        /*00f4*/ 	.word	0xffffffff


	//   ....[44]....
        /*00f8*/ 	.word	0xffffffff


	//   ....[45]....
        /*00fc*/ 	.word	0xffffffff


	//   ....[46]....
        /*0100*/ 	.word	0xffffffff


	//   ....[47]....
        /*0104*/ 	.word	0xffffffff


	//   ....[48]....
        /*0108*/ 	.word	0xffffffff


	//   ....[49]....
        /*010c*/ 	.word	0xffffffff


	//   ....[50]....
        /*0110*/ 	.word	0xffffffff


	//   ....[51]....
        /*0114*/ 	.word	0xffffffff


	//   ....[52]....
        /*0118*/ 	.word	0xffffffff


	//   ....[53]....
        /*011c*/ 	.word	0xffffffff


	//   ....[54]....
        /*0120*/ 	.word	0xffffffff


	//   ....[55]....
        /*0124*/ 	.word	0xffffffff


	//   ....[56]....
        /*0128*/ 	.word	0xffffffff


	//   ....[57]....
        /*012c*/ 	.word	0xffffffff


	//   ....[58]....
        /*0130*/ 	.word	0xffffffff


	//   ....[59]....
        /*0134*/ 	.word	0xffffffff


	//   ....[60]....
        /*0138*/ 	.word	0xffffffff


	//   ....[61]....
        /*013c*/ 	.word	0xffffffff


	//   ....[62]....
        /*0140*/ 	.word	0xffffffff


	//   ....[63]....
        /*0144*/ 	.word	0xffffffff


	//   ....[64]....
        /*0148*/ 	.word	0xffffffff


	//   ....[65]....
        /*014c*/ 	.word	0xffffffff


	//   ....[66]....
        /*0150*/ 	.word	0xffffffff


	//   ....[67]....
        /*0154*/ 	.word	0xffffffff


	//   ....[68]....
        /*0158*/ 	.word	0xffffffff


	//   ....[69]....
        /*015c*/ 	.word	0xffffffff


	//   ....[70]....
        /*0160*/ 	.word	0xffffffff


	//   ....[71]....
        /*0164*/ 	.word	0xffffffff


	//   ....[72]....
        /*0168*/ 	.word	0xffffffff


	//   ....[73]....
        /*016c*/ 	.word	0xffffffff


	//   ....[74]....
        /*0170*/ 	.word	0xffffffff


	//   ....[75]....
        /*0174*/ 	.word	0xffffffff


	//   ....[76]....
        /*0178*/ 	.word	0xffffffff


	//   ....[77]....
        /*017c*/ 	.word	0xffffffff


	//   ....[78]....
        /*0180*/ 	.word	0xffffffff


	//   ....[79]....
        /*0184*/ 	.word	0xffffffff


	//   ....[80]....
        /*0188*/ 	.word	0xffffffff


	//   ....[81]....
        /*018c*/ 	.word	0xffffffff


	//   ....[82]....
        /*0190*/ 	.word	0xffffffff


	//   ....[83]....
        /*0194*/ 	.word	0xffffffff


	//   ....[84]....
        /*0198*/ 	.word	0xffffffff


	//   ....[85]....
        /*019c*/ 	.word	0xffffffff


	//   ....[86]....
        /*01a0*/ 	.word	0xffffffff


	//   ....[87]....
        /*01a4*/ 	.word	0xffffffff


	//   ....[88]....
        /*01a8*/ 	.word	0xffffffff


	//   ....[89]....
        /*01ac*/ 	.word	0xffffffff


	//   ....[90]....
        /*01b0*/ 	.word	0xffffffff


	//   ....[91]....
        /*01b4*/ 	.word	0xffffffff


	//   ....[92]....
        /*01b8*/ 	.word	0xffffffff


	//   ....[93]....
        /*01bc*/ 	.word	0xffffffff


	//   ....[94]....
        /*01c0*/ 	.word	0xffffffff


	//   ....[95]....
        /*01c4*/ 	.word	0xffffffff


	//   ....[96]....
        /*01c8*/ 	.word	0xffffffff


	//   ....[97]....
        /*01cc*/ 	.word	0xffffffff


	//   ....[98]....
        /*01d0*/ 	.word	0xffffffff


	//   ....[99]....
        /*01d4*/ 	.word	0xffffffff


	//   ....[100]....
        /*01d8*/ 	.word	0xffffffff


	//   ....[101]....
        /*01dc*/ 	.word	0xffffffff


	//   ....[102]....
        /*01e0*/ 	.word	0xffffffff


	//   ....[103]....
        /*01e4*/ 	.word	0xffffffff


	//   ....[104]....
        /*01e8*/ 	.word	0xffffffff


	//   ....[105]....
        /*01ec*/ 	.word	0xffffffff


	//   ....[106]....
        /*01f0*/ 	.word	0xffffffff


	//   ....[107]....
        /*01f4*/ 	.word	0xffffffff


	//   ....[108]....
        /*01f8*/ 	.word	0xffffffff


	//   ....[109]....
        /*01fc*/ 	.word	0xffffffff


	//   ....[110]....
        /*0200*/ 	.word	0xffffffff


	//   ....[111]....
        /*0204*/ 	.word	0xffffffff


	//   ....[112]....
        /*0208*/ 	.word	0xffffffff


	//   ....[113]....
        /*020c*/ 	.word	0xffffffff


	//   ....[114]....
        /*0210*/ 	.word	0xffffffff


	//   ....[115]....
        /*0214*/ 	.word	0xffffffff


	//   ....[116]....
        /*0218*/ 	.word	0xffffffff


	//   ....[117]....
        /*021c*/ 	.word	0xffffffff


	//   ....[118]....
        /*0220*/ 	.word	0xffffffff


	//   ....[119]....
        /*0224*/ 	.word	0xffffffff


	//   ....[120]....
        /*0228*/ 	.word	0xffffffff


	//   ....[121]....
        /*022c*/ 	.word	0xffffffff


	//   ....[122]....
        /*0230*/ 	.word	0xffffffff


	//   ....[123]....
        /*0234*/ 	.word	0xffffffff


	//   ....[124]....
        /*0238*/ 	.word	0xffffffff


	//   ....[125]....
        /*023c*/ 	.word	0xffffffff


	//   ....[126]....
        /*0240*/ 	.word	0xffffffff


	//   ....[127]....
        /*0244*/ 	.word	0xffffffff


	//   ....[128]....
        /*0248*/ 	.word	0xffffffff


	//   ....[129]....
        /*024c*/ 	.word	0xffffffff


	//   ....[130]....
        /*0250*/ 	.word	0xffffffff


	//   ....[131]....
        /*0254*/ 	.word	0xffffffff


	//   ....[132]....
        /*0258*/ 	.word	0xffffffff


	//   ....[133]....
        /*025c*/ 	.word	0xffffffff


	//   ....[134]....
        /*0260*/ 	.word	0xffffffff


	//   ....[135]....
        /*0264*/ 	.word	0xffffffff


	//   ....[136]....
        /*0268*/ 	.word	0xffffffff


	//   ....[137]....
        /*026c*/ 	.word	0xffffffff


	//   ....[138]....
        /*0270*/ 	.word	0xffffffff


	//   ....[139]....
        /*0274*/ 	.word	0xffffffff


	//   ....[140]....
        /*0278*/ 	.word	0xffffffff


	//   ....[141]....
        /*027c*/ 	.word	0xffffffff


	//   ....[142]....
        /*0280*/ 	.word	0xffffffff


	//   ....[143]....
        /*0284*/ 	.word	0xffffffff


	//   ....[144]....
        /*0288*/ 	.word	0xffffffff


	//   ....[145]....
        /*028c*/ 	.word	0xffffffff


	//   ....[146]....
        /*0290*/ 	.word	0xffffffff


	//----- nvinfo : EIATTR_COOP_GROUP_INSTR_OFFSETS
	.align		4
.L_444:
        /*0294*/ 	.byte	0x04, 0x28
        /*0296*/ 	.short	(.L_446 - .L_445)


	//   ....[0]....
.L_445:
        /*0298*/ 	.word	0x00000080


	//   ....[1]....
        /*029c*/ 	.word	0x00000210


	//   ....[2]....
        /*02a0*/ 	.word	0x00000240


	//   ....[3]....
        /*02a4*/ 	.word	0x00000270


	//   ....[4]....
        /*02a8*/ 	.word	0x000002a0


	//   ....[5]....
        /*02ac*/ 	.word	0x000002d0


	//   ....[6]....
        /*02b0*/ 	.word	0x00000300


	//   ....[7]....
        /*02b4*/ 	.word	0x00000460


	//   ....[8]....
        /*02b8*/ 	.word	0x000004a0


	//   ....[9]....
        /*02bc*/ 	.word	0x000004d0


	//   ....[10]....
        /*02c0*/ 	.word	0x00000500


	//   ....[11]....
        /*02c4*/ 	.word	0x00000530


	//   ....[12]....
        /*02c8*/ 	.word	0x00000560


	//   ....[13]....
        /*02cc*/ 	.word	0x000005f0


	//   ....[14]....
        /*02d0*/ 	.word	0x00000620


	//   ....[15]....
        /*02d4*/ 	.word	0x00000640


	//   ....[16]....
        /*02d8*/ 	.word	0x000006a0


	//   ....[17]....
        /*02dc*/ 	.word	0x00007400


	//   ....[18]....
        /*02e0*/ 	.word	0x00007420


	//   ....[19]....
        /*02e4*/ 	.word	0x00007570


	//   ....[20]....
        /*02e8*/ 	.word	0x00007580


	//   ....[21]....
        /*02ec*/ 	.word	0x000076b0


	//   ....[22]....
        /*02f0*/ 	.word	0x000076d0


	//   ....[23]....
        /*02f4*/ 	.word	0x00007800


	//   ....[24]....
        /*02f8*/ 	.word	0x00007810


	//   ....[25]....
        /*02fc*/ 	.word	0x000080a0


	//   ....[26]....
        /*0300*/ 	.word	0x000080e0


	//   ....[27]....
        /*0304*/ 	.word	0x00008120


	//   ....[28]....
        /*0308*/ 	.word	0x00008160


	//   ....[29]....
        /*030c*/ 	.word	0x0000ab00


	//   ....[30]....
        /*0310*/ 	.word	0x0000ab50


	//   ....[31]....
        /*0314*/ 	.word	0x0000ab90


	//   ....[32]....
        /*0318*/ 	.word	0x0000abd0


	//   ....[33]....
        /*031c*/ 	.word	0x0000ef10


	//   ....[34]....
        /*0320*/ 	.word	0x0000ef60


	//   ....[35]....
        /*0324*/ 	.word	0x0000ef80


	//   ....[36]....
        /*0328*/ 	.word	0x0000efb0


	//   ....[37]....
        /*032c*/ 	.word	0x00011480


	//   ....[38]....
        /*0330*/ 	.word	0x000114b0


	//   ....[39]....
        /*0334*/ 	.word	0x000114d0


	//   ....[40]....
        /*0338*/ 	.word	0x000114f0


	//   ....[41]....
        /*033c*/ 	.word	0x00012ed0


	//   ....[42]....
        /*0340*/ 	.word	0x00012f00


	//   ....[43]....
        /*0344*/ 	.word	0x00012f10


	//   ....[44]....
        /*0348*/ 	.word	0x00012f40


	//   ....[45]....
        /*034c*/ 	.word	0x000144f0


	//   ....[46]....
        /*0350*/ 	.word	0x00014520


	//   ....[47]....
        /*0354*/ 	.word	0x00014550


	//   ....[48]....
        /*0358*/ 	.word	0x00014560


	//   ....[49]....
        /*035c*/ 	.word	0x000148c0


	//   ....[50]....
        /*0360*/ 	.word	0x000148e0


	//   ....[51]....
        /*0364*/ 	.word	0x00014a30


	//   ....[52]....
        /*0368*/ 	.word	0x00014a40


	//   ....[53]....
        /*036c*/ 	.word	0x00014b70


	//   ....[54]....
        /*0370*/ 	.word	0x00014b90


	//   ....[55]....
        /*0374*/ 	.word	0x00014cc0


	//   ....[56]....
        /*0378*/ 	.word	0x00014cd0


	//   ....[57]....
        /*037c*/ 	.word	0x00014ff0


	//   ....[58]....
        /*0380*/ 	.word	0x00015010


	//   ....[59]....
        /*0384*/ 	.word	0x00015980


	//   ....[60]....
        /*0388*/ 	.word	0x00015990


	//   ....[61]....
        /*038c*/ 	.word	0x00016700


	//   ....[62]....
        /*0390*/ 	.word	0x00016720


	//   ....[63]....
        /*0394*/ 	.word	0x00016880


	//   ....[64]....
        /*0398*/ 	.word	0x00016890


	//   ....[65]....
        /*039c*/ 	.word	0x000169c0


	//   ....[66]....
        /*03a0*/ 	.word	0x000169e0


	//   ....[67]....
        /*03a4*/ 	.word	0x00016b10


	//   ....[68]....
        /*03a8*/ 	.word	0x00016b20


	//   ....[69]....
        /*03ac*/ 	.word	0x00016cd0


	//   ....[70]....
        /*03b0*/ 	.word	0x00016cf0


	//   ....[71]....
        /*03b4*/ 	.word	0x00016e10


	//   ....[72]....
        /*03b8*/ 	.word	0x00016e50


	//   ....[73]....
        /*03bc*/ 	.word	0x00016e80


	//   ....[74]....
        /*03c0*/ 	.word	0x00016eb0


	//   ....[75]....
        /*03c4*/ 	.word	0x00016ee0


	//   ....[76]....
        /*03c8*/ 	.word	0x00016f10


	//   ....[77]....
        /*03cc*/ 	.word	0x00017060


	//   ....[78]....
        /*03d0*/ 	.word	0x000170a0


	//   ....[79]....
        /*03d4*/ 	.word	0x000170d0


	//   ....[80]....
        /*03d8*/ 	.word	0x00017100


	//   ....[81]....
        /*03dc*/ 	.word	0x00017130


	//   ....[82]....
        /*03e0*/ 	.word	0x00017160


	//   ....[83]....
        /*03e4*/ 	.word	0x000171f0


	//   ....[84]....
        /*03e8*/ 	.word	0x00017220


	//   ....[85]....
        /*03ec*/ 	.word	0x00017230


	//   ....[86]....
        /*03f0*/ 	.word	0x00017290


	//   ....[87]....
        /*03f4*/ 	.word	0x00017760


	//   ....[88]....
        /*03f8*/ 	.word	0x000177a0


	//   ....[89]....
        /*03fc*/ 	.word	0x000177f0


	//   ....[90]....
        /*0400*/ 	.word	0x00017840


	//   ....[91]....
        /*0404*/ 	.word	0x00017890


	//   ....[92]....
        /*0408*/ 	.word	0x00017900


	//   ....[93]....
        /*040c*/ 	.word	0x00017940


	//   ....[94]....
        /*0410*/ 	.word	0x000179a0


	//   ....[95]....
        /*0414*/ 	.word	0x00017a10


	//   ....[96]....
        /*0418*/ 	.word	0x00017a70


	//   ....[97]....
        /*041c*/ 	.word	0x00017ae0


	//   ....[98]....
        /*0420*/ 	.word	0x00017b50


	//   ....[99]....
        /*0424*/ 	.word	0x00017bb0


	//   ....[100]....
        /*0428*/ 	.word	0x00017c10


	//   ....[101]....
        /*042c*/ 	.word	0x00017c70


	//   ....[102]....
        /*0430*/ 	.word	0x00017ce0


	//   ....[103]....
        /*0434*/ 	.word	0x00017d40


	//   ....[104]....
        /*0438*/ 	.word	0x00017da0


	//   ....[105]....
        /*043c*/ 	.word	0x00017de0


	//   ....[106]....
        /*0440*/ 	.word	0x00017e20


	//   ....[107]....
        /*0444*/ 	.word	0x00017e70


	//   ....[108]....
        /*0448*/ 	.word	0x00017ec0


	//   ....[109]....
        /*044c*/ 	.word	0x00017f20


	//   ....[110]....
        /*0450*/ 	.word	0x00017f90


	//   ....[111]....
        /*0454*/ 	.word	0x00017ff0


	//   ....[112]....
        /*0458*/ 	.word	0x00018050


	//   ....[113]....
        /*045c*/ 	.word	0x000180b0


	//   ....[114]....
        /*0460*/ 	.word	0x00018120


	//   ....[115]....
        /*0464*/ 	.word	0x00018180


	//   ....[116]....
        /*0468*/ 	.word	0x000181e0


	//   ....[117]....
        /*046c*/ 	.word	0x00018240


	//   ....[118]....
        /*0470*/ 	.word	0x000182b0


	//   ....[119]....
        /*0474*/ 	.word	0x00018310


	//   ....[120]....
        /*0478*/ 	.word	0x00018370


	//   ....[121]....
        /*047c*/ 	.word	0x000183d0


	//   ....[122]....
        /*0480*/ 	.word	0x00018440


	//   ....[123]....
        /*0484*/ 	.word	0x000184a0


	//   ....[124]....
        /*0488*/ 	.word	0x00018500


	//   ....[125]....
        /*048c*/ 	.word	0x00018560


	//   ....[126]....
        /*0490*/ 	.word	0x000185d0


	//   ....[127]....
        /*0494*/ 	.word	0x00018630


	//   ....[128]....
        /*0498*/ 	.word	0x00018690


	//   ....[129]....
        /*049c*/ 	.word	0x000186f0


	//   ....[130]....
        /*04a0*/ 	.word	0x00018760


	//   ....[131]....
        /*04a4*/ 	.word	0x000187b0


	//   ....[132]....
        /*04a8*/ 	.word	0x000187f0


	//   ....[133]....
        /*04ac*/ 	.word	0x00018840


	//   ....[134]....
        /*04b0*/ 	.word	0x00018890


	//   ....[135]....
        /*04b4*/ 	.word	0x000188e0


	//   ....[136]....
        /*04b8*/ 	.word	0x00018950


	//   ....[137]....
        /*04bc*/ 	.word	0x000189a0


	//   ....[138]....
        /*04c0*/ 	.word	0x000189f0


	//   ....[139]....
        /*04c4*/ 	.word	0x00018a40


	//   ....[140]....
        /*04c8*/ 	.word	0x00018a90


	//   ....[141]....
        /*04cc*/ 	.word	0x00018ae0


	//   ....[142]....
        /*04d0*/ 	.word	0x00018b50


	//   ....[143]....
        /*04d4*/ 	.word	0x00018b90


	//   ....[144]....
        /*04d8*/ 	.word	0x00018bf0


	//   ....[145]....
        /*04dc*/ 	.word	0x00018c50


	//   ....[146]....
        /*04e0*/ 	.word	0x00018cb0


	//----- nvinfo : EIATTR_EXIT_INSTR_OFFSETS
	.align		4
.L_446:
        /*04e4*/ 	.byte	0x04, 0x1c
        /*04e6*/ 	.short	(.L_448 - .L_447)


	//   ....[0]....
.L_447:
        /*04e8*/ 	.word	0x00000af0


	//   ....[1]....
        /*04ec*/ 	.word	0x00017730


	//----- nvinfo : EIATTR_MAX_THREADS
	.align		4
.L_448:
        /*04f0*/ 	.byte	0x04, 0x05
        /*04f2*/ 	.short	(.L_450 - .L_449)
.L_449:
        /*04f4*/ 	.word	0x00000100
        /*04f8*/ 	.word	0x00000001
        /*04fc*/ 	.word	0x00000001


	//----- nvinfo : EIATTR_CRS_STACK_SIZE
	.align		4
.L_450:
        /*0500*/ 	.byte	0x04, 0x1e
        /*0502*/ 	.short	(.L_452 - .L_451)
.L_451:
        /*0504*/ 	.word	0x00000000
.L_452:


//--------------------- .nv.info._ZN7cutlass13device_kernelIN5flash19enable_sm80_to_sm89INS1_16FlashAttnFwdSm80INS1_25CollectiveMainloopFwdSm80ILi8ELi2ELb0EN4cute5tupleIJNS5_1CILi128EEENS7_ILi64EEENS7_ILi192EEEEEELi192ENS_6half_tEfNS_4arch4Sm80ELb0ELb1ELb1ELb0ELb0ELb0ELb1ELb1EEENS1_21CollectiveEpilogueFwdINS6_IJS8_SA_S9_EEENS6_IJNS7_ILi1EEESI_SI_EEESC_SE_Li256ELb0ELb1ELb1ELb0EEENS1_19SingleTileSchedulerILb0ELb1ELb1ELi128EEEEEEEEEvNT_6ParamsE --------------------------
	.section	.nv.info._ZN7cutlass13device_kernelIN5flash19enable_sm80_to_sm89INS1_16FlashAttnFwdSm80INS1_25CollectiveMainloopFwdSm80ILi8ELi2ELb0EN4cute5tupleIJNS5_1CILi128EEENS7_ILi64EEENS7_ILi192EEEEEELi192ENS_6half_tEfNS_4arch4Sm80ELb0ELb1ELb1ELb0ELb0ELb0ELb1ELb1EEENS1_21CollectiveEpilogueFwdINS6_IJS8_SA_S9_EEENS6_IJNS7_ILi1EEESI_SI_EEESC_SE_Li256ELb0ELb1ELb1ELb0EEENS1_19SingleTileSchedulerILb0ELb1ELb1ELi128EEEEEEEEEvNT_6ParamsE,"",@"SHT_CUDA_INFO"
	.sectionflags	@""
	.align	4


	//----- nvinfo : EIATTR_CUDA_API_VERSION
	.align		4
        /*0000*/ 	.byte	0x04, 0x37
        /*0002*/ 	.short	(.L_454 - .L_453)
.L_453:
        /*0004*/ 	.word	0x00000082


	//----- nvinfo : EIATTR_SW2861232_WAR
	.align		4
.L_454:
        /*0008*/ 	.byte	0x01, 0x35
	.zero		2


	//----- nvinfo : EIATTR_PARAM_CBANK
	.align		4
        /*000c*/ 	.byte	0x04, 0x0a
        /*000e*/ 	.short	(.L_456 - .L_455)
	.align		4
.L_455:
        /*0010*/ 	.word	index@(.nv.constant0._ZN7cutlass13device_kernelIN5flash19enable_sm80_to_sm89INS1_16FlashAttnFwdSm80INS1_25CollectiveMainloopFwdSm80ILi8ELi2ELb0EN4cute5tupleIJNS5_1CILi128EEENS7_ILi64EEENS7_ILi192EEEEEELi192ENS_6half_tEfNS_4arch4Sm80ELb0ELb1ELb1ELb0ELb0ELb0ELb1ELb1EEENS1_21CollectiveEpilogueFwdINS6_IJS8_SA_S9_EEENS6_IJNS7_ILi1EEESI_SI_EEESC_SE_Li256ELb0ELb1ELb1ELb0EEENS1_19SingleTileSchedulerILb0ELb1ELb1ELi128EEEEEEEEEvNT_6ParamsE)
        /*0014*/ 	.short	0x0160
        /*0016*/ 	.short	0x0418


	//----- nvinfo : EIATTR_CBANK_PARAM_SIZE
	.align		4
.L_456:
        /*0018*/ 	.byte	0x03, 0x19
        /*001a*/ 	.short	0x0418


	//----- nvinfo : EIATTR_KPARAM_INFO
	.align		4
        /*001c*/ 	.byte	0x04, 0x17
        /*001e*/ 	.short	(.L_458 - .L_457)
.L_457:
        /*0020*/ 	.word	0x00000000
        /*0024*/ 	.short	0x0000
        /*0026*/ 	.short	0x0000
        /*0028*/ 	.byte	0x00, 0xf0, 0x61, 0x10


	//----- nvinfo : EIATTR_MAXREG_COUNT
	.align		4
.L_458:
        /*002c*/ 	.byte	0x03, 0x1b
        /*002e*/ 	.short	0x00ff


	//----- nvinfo : EIATTR_NUM_BARRIERS
	.align		4
        /*0030*/ 	.byte	0x02, 0x4c
        /*0032*/ 	.byte	0x02
	.zero		1


	//----- nvinfo : EIATTR_MERCURY_ISA_VERSION
	.align		4
        /*0034*/ 	.byte	0x03, 0x5f
        /*0036*/ 	.short	0x0000


	//----- nvinfo : EIATTR_COOP_GROUP_MASK_REGIDS
	.align		4
        /*0038*/ 	.byte	0x04, 0x29
        /*003a*/ 	.short	(.L_460 - .L_459)


	//   ....[0]....
.L_459:
        /*003c*/ 	.word	0xffffffff


	//   ....[1]....
        /*0040*/ 	.word	0xffffffff


	//   ....[2]....
        /*0044*/ 	.word	0xffffffff


	//   ....[3]....
        /*0048*/ 	.word	0xffffffff


	//   ....[4]....
        /*004c*/ 	.word	0xffffffff


	//   ....[5]....
        /*0050*/ 	.word	0xffffffff


	//   ....[6]....
        /*0054*/ 	.word	0xffffffff


	//   ....[7]....
        /*0058*/ 	.word	0xffffffff


	//   ....[8]....
        /*005c*/ 	.word	0xffffffff


	//   ....[9]....
        /*0060*/ 	.word	0xffffffff


	//   ....[10]....
        /*0064*/ 	.word	0xffffffff


	//   ....[11]....
        /*0068*/ 	.word	0xffffffff


	//   ....[12]....
        /*006c*/ 	.word	0xffffffff


	//   ....[13]....
        /*0070*/ 	.word	0xffffffff


	//   ....[14]....
        /*0074*/ 	.word	0xffffffff


	//   ....[15]....
        /*0078*/ 	.word	0xffffffff


	//   ....[16]....
        /*007c*/ 	.word	0xffffffff


	//   ....[17]....
        /*0080*/ 	.word	0xffffffff


	//   ....[18]....
        /*0084*/ 	.word	0xffffffff


	//   ....[19]....
        /*0088*/ 	.word	0xffffffff


	//   ....[20]....
        /*008c*/ 	.word	0xffffffff


	//   ....[21]....
        /*0090*/ 	.word	0xffffffff


	//   ....[22]....
        /*0094*/ 	.word	0xffffffff


	//   ....[23]....
        /*0098*/ 	.word	0xffffffff


	//   ....[24]....
        /*009c*/ 	.word	0xffffffff


	//   ....[25]....
        /*00a0*/ 	.word	0xffffffff


	//   ....[26]....
        /*00a4*/ 	.word	0xffffffff


	//   ....[27]....
        /*00a8*/ 	.word	0xffffffff


	//   ....[28]....
        /*00ac*/ 	.word	0xffffffff


	//   ....[29]....
        /*00b0*/ 	.word	0xffffffff


	//   ....[30]....
        /*00b4*/ 	.word	0xffffffff


	//   ....[31]....
        /*00b8*/ 	.word	0xffffffff


	//   ....[32]....
        /*00bc*/ 	.word	0xffffffff


	//   ....[33]....
        /*00c0*/ 	.word	0xffffffff


	//   ....[34]....
        /*00c4*/ 	.word	0xffffffff


	//   ....[35]....
        /*00c8*/ 	.word	0xffffffff


	//   ....[36]....
        /*00cc*/ 	.word	0xffffffff


	//   ....[37]....
        /*00d0*/ 	.word	0xffffffff


	//   ....[38]....
        /*00d4*/ 	.word	0xffffffff


	//   ....[39]....
        /*00d8*/ 	.word	0xffffffff


	//   ....[40]....
        /*00dc*/ 	.word	0xffffffff


	//   ....[41]....
        /*00e0*/ 	.word	0xffffffff


	//   ....[42]....
        /*00e4*/ 	.word	0xffffffff


	//----- nvinfo : EIATTR_COOP_GROUP_INSTR_OFFSETS
	.align		4
.L_460:
        /*00e8*/ 	.byte	0x04, 0x28
        /*00ea*/ 	.short	(.L_462 - .L_461)


	//   ....[0]....
.L_461:
        /*00ec*/ 	.word	0x00000050


	//   ....[1]....
        /*00f0*/ 	.word	0x000013e0


	//   ....[2]....
        /*00f4*/ 	.word	0x00001410


	//   ....[3]....
        /*00f8*/ 	.word	0x00001730


	//   ....[4]....
        /*00fc*/ 	.word	0x00001760


	//   ....[5]....
        /*0100*/ 	.word	0x000018b0


	//   ....[6]....
        /*0104*/ 	.word	0x000018e0


	//   ....[7]....
        /*0108*/ 	.word	0x00001a20


	//   ....[8]....
        /*010c*/ 	.word	0x00001a60


	//   ....[9]....
        /*0110*/ 	.word	0x00002ff0


	//   ....[10]....
        /*0114*/ 	.word	0x00003320


	//   ....[11]....
        /*0118*/ 	.word	0x00003f30


	//   ....[12]....
        /*011c*/ 	.word	0x00004070


	//   ....[13]....
        /*0120*/ 	.word	0x00004080


	//   ....[14]....
        /*0124*/ 	.word	0x000040d0


	//   ....[15]....
        /*0128*/ 	.word	0x000063a0


	//   ....[16]....
        /*012c*/ 	.word	0x00006830


	//   ....[17]....
        /*0130*/ 	.word	0x000071b0


	//   ....[18]....
        /*0134*/ 	.word	0x000072b0


	//   ....[19]....
        /*0138*/ 	.word	0x000072c0


	//   ....[20]....
        /*013c*/ 	.word	0x000072e0


	//   ....[21]....
        /*0140*/ 	.word	0x0000a440


	//   ....[22]....
        /*0144*/ 	.word	0x0000a490


	//   ....[23]....
        /*0148*/ 	.word	0x0000a4a0


	//   ....[24]....
        /*014c*/ 	.word	0x0000a4c0


	//   ....[25]....
        /*0150*/ 	.word	0x0000cf10


	//   ....[26]....
        /*0154*/ 	.word	0x0000d3f0


	//   ....[27]....
        /*0158*/ 	.word	0x0000dcf0


	//   ....[28]....
        /*015c*/ 	.word	0x0000de50


	//   ....[29]....
        /*0160*/ 	.word	0x0000de60


	//   ....[30]....
        /*0164*/ 	.word	0x0000dec0


	//   ....[31]....
        /*0168*/ 	.word	0x0000f910


	//   ....[32]....
        /*016c*/ 	.word	0x0000f940


	//   ....[33]....
        /*0170*/ 	.word	0x0000f980


	//   ....[34]....
        /*0174*/ 	.word	0x0000f990


	//   ....[35]....
        /*0178*/ 	.word	0x000106b0


	//   ....[36]....
        /*017c*/ 	.word	0x00010700


	//   ....[37]....
        /*0180*/ 	.word	0x00010730


	//   ....[38]....
        /*0184*/ 	.word	0x00010760


	//   ....[39]....
        /*0188*/ 	.word	0x000107d0


	//   ....[40]....
        /*018c*/ 	.word	0x00010820


	//   ....[41]....
        /*0190*/ 	.word	0x00011120


	//   ....[42]....
        /*0194*/ 	.word	0x00011130


	//----- nvinfo : EIATTR_EXIT_INSTR_OFFSETS
	.align		4
.L_462:
        /*0198*/ 	.byte	0x04, 0x1c
        /*019a*/ 	.short	(.L_464 - .L_463)


	//   ....[0]....
.L_463:
        /*019c*/ 	.word	0x000001b0


	//   ....[1]....
        /*01a0*/ 	.word	0x00011140


	//   ....[2]....
        /*01a4*/ 	.word	0x000119e0


	//   ....[3]....
        /*01a8*/ 	.word	0x00011a30


	//   ....[4]....
        /*01ac*/ 	.word	0x00011a60


	//   ....[5]....
        /*01b0*/ 	.word	0x00011ac0


	//   ....[6]....
        /*01b4*/ 	.word	0x00011d50


	//----- nvinfo : EIATTR_CTAIDZ_USED
	.align		4
.L_464:
        /*01b8*/ 	.byte	0x01, 0x04
	.zero		2


	//----- nvinfo : EIATTR_MAX_THREADS
	.align		4
        /*01bc*/ 	.byte	0x04, 0x05
        /*01be*/ 	.short	(.L_466 - .L_465)
.L_465:
        /*01c0*/ 	.word	0x00000100
        /*01c4*/ 	.word	0x00000001
        /*01c8*/ 	.word	0x00000001


	//----- nvinfo : EIATTR_CRS_STACK_SIZE
	.align		4
.L_466:
        /*01cc*/ 	.byte	0x04, 0x1e
        /*01ce*/ 	.short	(.L_468 - .L_467)
.L_467:
        /*01d0*/ 	.word	0x00000000
.L_468:


//--------------------- .nv.info._ZN7cutlass13device_kernelIN5flash19enable_sm80_to_sm89INS1_16FlashAttnFwdSm80INS1_25CollectiveMainloopFwdSm80ILi8ELi2ELb0EN4cute5tupleIJNS5_1CILi128EEENS7_ILi64EEENS7_ILi192EEEEEELi192ENS_6half_tEfNS_4arch4Sm80ELb0ELb1ELb1ELb1ELb0ELb0ELb1ELb1EEENS1_21CollectiveEpilogueFwdINS6_IJS8_SA_S9_EEENS6_IJNS7_ILi1EEESI_SI_EEESC_SE_Li256ELb1ELb1ELb1ELb0EEENS1_36VarlenDynamicPersistentTileSchedulerILi128ELi64ELi256ELi256ELb1ELb1ELb0ELb1ELb0ELb1EEEEEEEEEvNT_6ParamsE --------------------------
	.section	.nv.info._ZN7cutlass13device_kernelIN5flash19enable_sm80_to_sm89INS1_16FlashAttnFwdSm80INS1_25CollectiveMainloopFwdSm80ILi8ELi2ELb0EN4cute5tupleIJNS5_1CILi128EEENS7_ILi64EEENS7_ILi192EEEEEELi192ENS_6half_tEfNS_4arch4Sm80ELb0ELb1ELb1ELb1ELb0ELb0ELb1ELb1EEENS1_21CollectiveEpilogueFwdINS6_IJS8_SA_S9_EEENS6_IJNS7_ILi1EEESI_SI_EEESC_SE_Li256ELb1ELb1ELb1ELb0EEENS1_36VarlenDynamicPersistentTileSchedulerILi128ELi64ELi256ELi256ELb1ELb1ELb0ELb1ELb0ELb1EEEEEEEEEvNT_6ParamsE,"",@"SHT_CUDA_INFO"
	.sectionflags	@""
	.align	4


	//----- nvinfo : EIATTR_CUDA_API_VERSION
	.align		4
        /*0000*/ 	.byte	0x04, 0x37
        /*0002*/ 	.short	(.L_470 - .L_469)
.L_469:
        /*0004*/ 	.word	0x00000082


	//----- nvinfo : EIATTR_SW2861232_WAR
	.align		4
.L_470:
        /*0008*/ 	.byte	0x01, 0x35
	.zero		2


	//----- nvinfo : EIATTR_PARAM_CBANK
	.align		4
        /*000c*/ 	.byte	0x04, 0x0a
        /*000e*/ 	.short	(.L_472 - .L_471)
	.align		4
.L_471:
        /*0010*/ 	.word	index@(.nv.constant0._ZN7cutlass13device_kernelIN5flash19enable_sm80_to_sm89INS1_16FlashAttnFwdSm80INS1_25CollectiveMainloopFwdSm80ILi8ELi2ELb0EN4cute5tupleIJNS5_1CILi128EEENS7_ILi64EEENS7_ILi192EEEEEELi192ENS_6half_tEfNS_4arch4Sm80ELb0ELb1ELb1ELb1ELb0ELb0ELb1ELb1EEENS1_21CollectiveEpilogueFwdINS6_IJS8_SA_S9_EEENS6_IJNS7_ILi1EEESI_SI_EEESC_SE_Li256ELb1ELb1ELb1ELb0EEENS1_36VarlenDynamicPersistentTileSchedulerILi128ELi64ELi256ELi256ELb1ELb1ELb0ELb1ELb0ELb1EEEEEEEEEvNT_6ParamsE)
        /*0014*/ 	.short	0x0160
        /*0016*/ 	.short	0x0438


	//----- nvinfo : EIATTR_CBANK_PARAM_SIZE
	.align		4
.L_472:
        /*0018*/ 	.byte	0x03, 0x19
        /*001a*/ 	.short	0x0438


	//----- nvinfo : EIATTR_KPARAM_INFO
	.align		4
        /*001c*/ 	.byte	0x04, 0x17
        /*001e*/ 	.short	(.L_474 - .L_473)
.L_473:
        /*0020*/ 	.word	0x00000000
        /*0024*/ 	.short	0x0000
        /*0026*/ 	.short	0x0000
        /*0028*/ 	.byte	0x00, 0xf0, 0xe1, 0x10


	//----- nvinfo : EIATTR_MAXREG_COUNT
	.align		4
.L_474:
        /*002c*/ 	.byte	0x03, 0x1b
        /*002e*/ 	.short	0x00ff


	//----- nvinfo : EIATTR_NUM_BARRIERS
	.align		4
        /*0030*/ 	.byte	0x02, 0x4c
        /*0032*/ 	.byte	0x06
	.zero		1


	//----- nvinfo : EIATTR_ANNOTATIONS
	.align		4
        /*0034*/ 	.byte	0x04, 0x55
        /*0036*/ 	.short	(.L_476 - .L_475)


	//   ....[0]....
.L_475:
        /* <DEDUP_REMOVED lines=15> */


	//----- nvinfo : EIATTR_MERCURY_ISA_VERSION
	.align		4
.L_476:
        /*0118*/ 	.byte	0x03, 0x5f
        /*011a*/ 	.short	0x0000


	//----- nvinfo : EIATTR_INT_WARP_WIDE_INSTR_OFFSETS
	.align		4
        /*011c*/ 	.byte	0x04, 0x31
        /*011e*/ 	.short	(.L_478 - .L_477)


	//   ....[0]....
.L_477:
        /*0120*/ 	.word	0x00010bc0


	//   ....[1]....
        /*0124*/ 	.word	0x00010c40


	//----- nvinfo : EIATTR_COOP_GROUP_MASK_REGIDS
	.align		4
.L_478:
        /*0128*/ 	.byte	0x04, 0x29
        /*012a*/ 	.short	(.L_480 - .L_479)


	//   ....[0]....
.L_479:
        /*012c*/ 	.word	0xffffffff


	//   ....[1]....
        /*0130*/ 	.word	0xffffffff


	//   ....[2]....
        /*0134*/ 	.word	0xffffffff


	//   ....[3]....
        /*0138*/ 	.word	0xffffffff


	//   ....[4]....
        /*013c*/ 	.word	0xffffffff


	//   ....[5]....
        /*0140*/ 	.word	0xffffffff


	//   ....[6]....
        /*0144*/ 	.word	0xffffffff


	//   ....[7]....
        /*0148*/ 	.word	0xffffffff


	//   ....[8]....
        /*014c*/ 	.word	0xffffffff


	//   ....[9]....
        /*0150*/ 	.word	0xffffffff


	//   ....[10]....
        /*0154*/ 	.word	0xffffffff


	//   ....[11]....
        /*0158*/ 	.word	0xffffffff


	//   ....[12]....
        /*015c*/ 	.word	0xffffffff


	//   ....[13]....
        /*0160*/ 	.word	0xffffffff


	//   ....[14]....
        /*0164*/ 	.word	0xffffffff


	//   ....[15]....
        /*0168*/ 	.word	0xffffffff


	//   ....[16]....
        /*016c*/ 	.word	0xffffffff


	//   ....[17]....
        /*0170*/ 	.word	0xffffffff


	//   ....[18]....
        /*0174*/ 	.word	0xffffffff


	//   ....[19]....
        /*0178*/ 	.word	0xffffffff


	//   ....[20]....
        /*017c*/ 	.word	0xffffffff


	//   ....[21]....
        /*0180*/ 	.word	0xffffffff


	//   ....[22]....
        /*0184*/ 	.word	0xffffffff


	//   ....[23]....
        /*0188*/ 	.word	0xffffffff


	//   ....[24]....
        /*018c*/ 	.word	0xffffffff


	//   ....[25]....
        /*0190*/ 	.word	0xffffffff


	//   ....[26]....
        /*0194*/ 	.word	0xffffffff


	//   ....[27]....
        /*0198*/ 	.word	0xffffffff


	//   ....[28]....
        /*019c*/ 	.word	0xffffffff


	//   ....[29]....
        /*01a0*/ 	.word	0xffffffff


	//   ....[30]....
        /*01a4*/ 	.word	0xffffffff


	//   ....[31]....
        /*01a8*/ 	.word	0xffffffff


	//   ....[32]....
        /*01ac*/ 	.word	0xffffffff


	//   ....[33]....
        /*01b0*/ 	.word	0xffffffff


	//   ....[34]....
        /*01b4*/ 	.word	0xffffffff


	//   ....[35]....
        /*01b8*/ 	.word	0xffffffff


	//   ....[36]....
        /*01bc*/ 	.word	0xffffffff


	//   ....[37]....
        /*01c0*/ 	.word	0xffffffff


	//   ....[38]....
        /*01c4*/ 	.word	0xffffffff


	//   ....[39]....
        /*01c8*/ 	.word	0xffffffff


	//   ....[40]....
        /*01cc*/ 	.word	0xffffffff


	//   ....[41]....
        /*01d0*/ 	.word	0xffffffff


	//   ....[42]....
        /*01d4*/ 	.word	0xffffffff


	//   ....[43]....
        /*01d8*/ 	.word	0xffffffff


	//   ....[44]....
        /*01dc*/ 	.word	0xffffffff


	//   ....[45]....
        /*01e0*/ 	.word	0xffffffff


	//   ....[46]....
        /*01e4*/ 	.word	0xffffffff


	//   ....[47]....
        /*01e8*/ 	.word	0xffffffff


	//   ....[48]....
        /*01ec*/ 	.word	0xffffffff


	//   ....[49]....
        /*01f0*/ 	.word	0xffffffff


	//   ....[50]....
        /*01f4*/ 	.word	0xffffffff


	//   ....[51]....
        /*01f8*/ 	.word	0xffffffff


	//   ....[52]....
        /*01fc*/ 	.word	0xffffffff


	//   ....[53]....
        /*0200*/ 	.word	0xffffffff


	//   ....[54]....
        /*0204*/ 	.word	0xffffffff


	//   ....[55]....
        /*0208*/ 	.word	0xffffffff


	//   ....[56]....
        /*020c*/ 	.word	0xffffffff


	//   ....[57]....
        /*0210*/ 	.word	0xffffffff


	//   ....[58]....
        /*0214*/ 	.word	0xffffffff


	//   ....[59]....
        /*0218*/ 	.word	0xffffffff


	//   ....[60]....
        /*021c*/ 	.word	0xffffffff


	//   ....[61]....
        /*0220*/ 	.word	0xffffffff


	//   ....[62]....
        /*0224*/ 	.word	0xffffffff


	//   ....[63]....
        /*0228*/ 	.word	0xffffffff


	//   ....[64]....
        /*022c*/ 	.word	0xffffffff


	//   ....[65]....
        /*0230*/ 	.word	0xffffffff


	//   ....[66]....
        /*0234*/ 	.word	0xffffffff


	//   ....[67]....
        /*0238*/ 	.word	0xffffffff


	//   ....[68]....
        /*023c*/ 	.word	0xffffffff


	//   ....[69]....
        /*0240*/ 	.word	0xffffffff


	//   ....[70]....
        /*0244*/ 	.word	0xffffffff


	//   ....[71]....
        /*0248*/ 	.word	0xffffffff


	//   ....[72]....
        /*024c*/ 	.word	0xffffffff


	//   ....[73]....
        /*0250*/ 	.word	0xffffffff


	//   ....[74]....
        /*0254*/ 	.word	0xffffffff


	//   ....[75]....
        /*0258*/ 	.word	0xffffffff


	//   ....[76]....
        /*025c*/ 	.word	0xffffffff


	//   ....[77]....
        /*0260*/ 	.word	0xffffffff


	//   ....[78]....
        /*0264*/ 	.word	0xffffffff


	//   ....[79]....
        /*0268*/ 	.word	0xffffffff


	//   ....[80]....
        /*026c*/ 	.word	0xffffffff


	//   ....[81]....
        /*0270*/ 	.word	0xffffffff


	//   ....[82]....
        /*0274*/ 	.word	0xffffffff


	//   ....[83]....
        /*0278*/ 	.word	0xffffffff


	//   ....[84]....
        /*027c*/ 	.word	0xffffffff


	//   ....[85]....
        /*0280*/ 	.word	0xffffffff


	//   ....[86]....
        /*0284*/ 	.word	0xffffffff


	//   ....[87]....
        /*0288*/ 	.word	0xffffffff


	//   ....[88]....
        /*028c*/ 	.word	0xffffffff


	//   ....[89]....
        /*0290*/ 	.word	0xffffffff


	//   ....[90]....
        /*0294*/ 	.word	0xffffffff


	//   ....[91]....
        /*0298*/ 	.word	0xffffffff


	//   ....[92]....
        /*029c*/ 	.word	0xffffffff


	//   ....[93]....
        /*02a0*/ 	.word	0xffffffff


	//   ....[94]....
        /*02a4*/ 	.word	0xffffffff


	//   ....[95]....
        /*02a8*/ 	.word	0xffffffff


	//   ....[96]....
        /*02ac*/ 	.word	0xffffffff


	//   ....[97]....
        /*02b0*/ 	.word	0xffffffff


	//   ....[98]....
        /*02b4*/ 	.word	0xffffffff


	//   ....[99]....
        /*02b8*/ 	.word	0xffffffff


	//   ....[100]....
        /*02bc*/ 	.word	0xffffffff


	//   ....[101]....
        /*02c0*/ 	.word	0xffffffff


	//   ....[102]....
        /*02c4*/ 	.word	0xffffffff


	//   ....[103]....
        /*02c8*/ 	.word	0xffffffff


	//   ....[104]....
        /*02cc*/ 	.word	0xffffffff


	//   ....[105]....
        /*02d0*/ 	.word	0xffffffff


	//   ....[106]....
        /*02d4*/ 	.word	0xffffffff


	//   ....[107]....
        /*02d8*/ 	.word	0xffffffff


	//   ....[108]....
        /*02dc*/ 	.word	0xffffffff


	//   ....[109]....
        /*02e0*/ 	.word	0xffffffff


	//   ....[110]....
        /*02e4*/ 	.word	0xffffffff


	//   ....[111]....
        /*02e8*/ 	.word	0xffffffff


	//   ....[112]....
        /*02ec*/ 	.word	0xffffffff


	//   ....[113]....
        /*02f0*/ 	.word	0xffffffff


	//   ....[114]....
        /*02f4*/ 	.word	0xffffffff


	//   ....[115]....
        /*02f8*/ 	.word	0xffffffff


	//   ....[116]....
        /*02fc*/ 	.word	0xffffffff


	//   ....[117]....
        /*0300*/ 	.word	0xffffffff


	//   ....[118]....
        /*0304*/ 	.word	0xffffffff


	//   ....[119]....
        /*0308*/ 	.word	0xffffffff


	//   ....[120]....
        /*030c*/ 	.word	0xffffffff


	//   ....[121]....
        /*0310*/ 	.word	0xffffffff


	//   ....[122]....
        /*0314*/ 	.word	0xffffffff


	//   ....[123]....
        /*0318*/ 	.word	0xffffffff


	//   ....[124]....
        /*031c*/ 	.word	0xffffffff


	//   ....[125]....
        /*0320*/ 	.word	0xffffffff


	//   ....[126]....
        /*0324*/ 	.word	0xffffffff


	//   ....[127]....
        /*0328*/ 	.word	0xffffffff


	//   ....[128]....
        /*032c*/ 	.word	0xffffffff


	//   ....[129]....
        /*0330*/ 	.word	0xffffffff


	//   ....[130]....
        /*0334*/ 	.word	0xffffffff


	//   ....[131]....
        /*0338*/ 	.word	0xffffffff


	//   ....[132]....
        /*033c*/ 	.word	0xffffffff


	//   ....[133]....
        /*0340*/ 	.word	0xffffffff


	//   ....[134]....
        /*0344*/ 	.word	0xffffffff


	//   ....[135]....
        /*0348*/ 	.word	0xffffffff


	//   ....[136]....
        /*034c*/ 	.word	0xffffffff


	//   ....[137]....
        /*0350*/ 	.word	0xffffffff


	//   ....[138]....
        /*0354*/ 	.word	0xffffffff


	//   ....[139]....
        /*0358*/ 	.word	0xffffffff


	//   ....[140]....
        /*035c*/ 	.word	0xffffffff


	//   ....[141]....
        /*0360*/ 	.word	0xffffffff


	//   ....[142]....
        /*0364*/ 	.word	0xffffffff


	//   ....[143]....
        /*0368*/ 	.word	0xffffffff


	//   ....[144]....
        /*036c*/ 	.word	0xffffffff


	//   ....[145]....
        /*0370*/ 	.word	0xffffffff


	//   ....[146]....
        /*0374*/ 	.word	0xffffffff


	//   ....[147]....
        /*0378*/ 	.word	0xffffffff


	//   ....[148]....
        /*037c*/ 	.word	0xffffffff


	//   ....[149]....
        /*0380*/ 	.word	0xffffffff


	//   ....[150]....
        /*0384*/ 	.word	0xffffffff


	//   ....[151]....
        /*0388*/ 	.word	0xffffffff


	//   ....[152]....
        /*038c*/ 	.word	0xffffffff


	//----- nvinfo : EIATTR_COOP_GROUP_INSTR_OFFSETS
	.align		4
.L_480:
        /*0390*/ 	.byte	0x04, 0x28
        /*0392*/ 	.short	(.L_482 - .L_481)


	//   ....[0]....
.L_481:
        /*0394*/ 	.word	0x00000050


	//   ....[1]....
        /*0398*/ 	.word	0x000001e0


	//   ....[2]....
        /*039c*/ 	.word	0x00000210


	//   ....[3]....
        /*03a0*/ 	.word	0x00000240


	//   ....[4]....
        /*03a4*/ 	.word	0x00000270


	//   ....[5]....
        /*03a8*/ 	.word	0x000002a0


	//   ....[6]....
        /*03ac*/ 	.word	0x000002d0


	//   ....[7]....
        /*03b0*/ 	.word	0x00000430


	//   ....[8]....
        /*03b4*/ 	.word	0x00000470


	//   ....[9]....
        /*03b8*/ 	.word	0x000004a0


	//   ....[10]....
        /*03bc*/ 	.word	0x000004d0


	//   ....[11]....
        /*03c0*/ 	.word	0x00000500


	//   ....[12]....
        /*03c4*/ 	.word	0x00000530


	//   ....[13]....
        /*03c8*/ 	.word	0x000005c0


	//   ....[14]....
        /*03cc*/ 	.word	0x00000600


	//   ....[15]....
        /*03d0*/ 	.word	0x00000620


	//   ....[16]....
        /*03d4*/ 	.word	0x00000680


	//   ....[17]....
        /*03d8*/ 	.word	0x00002970


	//   ....[18]....
        /*03dc*/ 	.word	0x00002990


	//   ....[19]....
        /*03e0*/ 	.word	0x00002ad0


	//   ....[20]....
        /*03e4*/ 	.word	0x00002ae0


	//   ....[21]....
        /*03e8*/ 	.word	0x00002c20


	//   ....[22]....
        /*03ec*/ 	.word	0x00002c40


	//   ....[23]....
        /*03f0*/ 	.word	0x00002d80


	//   ....[24]....
        /*03f4*/ 	.word	0x00002d90


	//   ....[25]....
        /*03f8*/ 	.word	0x00004510


	//   ....[26]....
        /*03fc*/ 	.word	0x00004750


	//   ....[27]....
        /*0400*/ 	.word	0x00005010


	//   ....[28]....
        /*0404*/ 	.word	0x00005180


	//   ....[29]....
        /*0408*/ 	.word	0x00005190


	//   ....[30]....
        /*040c*/ 	.word	0x000051e0


	//   ....[31]....
        /*0410*/ 	.word	0x000076f0


	//   ....[32]....
        /*0414*/ 	.word	0x00007920


	//   ....[33]....
        /*0418*/ 	.word	0x00008000


	//   ....[34]....
        /*041c*/ 	.word	0x000081c0


	//   ....[35]....
        /*0420*/ 	.word	0x000083e0


	//   ....[36]....
        /*0424*/ 	.word	0x00008420


	//   ....[37]....
        /*0428*/ 	.word	0x0000b170


	//   ....[38]....
        /*042c*/ 	.word	0x0000b200


	//   ....[39]....
        /*0430*/ 	.word	0x0000b250


	//   ....[40]....
        /*0434*/ 	.word	0x0000b280


	//   ....[41]....
        /*0438*/ 	.word	0x0000dd20


	//   ....[42]....
        /*043c*/ 	.word	0x0000df50


	//   ....[43]....
        /*0440*/ 	.word	0x0000e630


	//   ....[44]....
        /*0444*/ 	.word	0x0000e7f0


	//   ....[45]....
        /*0448*/ 	.word	0x0000ea10


	//   ....[46]....
        /*044c*/ 	.word	0x0000ea50


	//   ....[47]....
        /*0450*/ 	.word	0x000103a0


	//   ....[48]....
        /*0454*/ 	.word	0x000103d0


	//   ....[49]....
        /*0458*/ 	.word	0x000103e0


	//   ....[50]....
        /*045c*/ 	.word	0x00010410


	//   ....[51]....
        /*0460*/ 	.word	0x00011820


	//   ....[52]....
        /*0464*/ 	.word	0x00011830


	//   ....[53]....
        /*0468*/ 	.word	0x00011840


	//   ....[54]....
        /*046c*/ 	.word	0x00011850


	//   ....[55]....
        /*0470*/ 	.word	0x00011c20


	//   ....[56]....
        /*0474*/ 	.word	0x00011c40


	//   ....[57]....
        /*0478*/ 	.word	0x00011d60


	//   ....[58]....
        /*047c*/ 	.word	0x00011d70


	//   ....[59]....
        /*0480*/ 	.word	0x00011ea0


	//   ....[60]....
        /*0484*/ 	.word	0x00011ec0


	//   ....[61]....
        /*0488*/ 	.word	0x00011ff0


	//   ....[62]....
        /*048c*/ 	.word	0x00012000


	//   ....[63]....
        /*0490*/ 	.word	0x00012320


	//   ....[64]....
        /*0494*/ 	.word	0x00012340


	//   ....[65]....
        /*0498*/ 	.word	0x00012c80


	//   ....[66]....
        /*049c*/ 	.word	0x00012c90


	//   ....[67]....
        /*04a0*/ 	.word	0x00013a00


	//   ....[68]....
        /*04a4*/ 	.word	0x00013a20


	//   ....[69]....
        /*04a8*/ 	.word	0x00013b50


	//   ....[70]....
        /*04ac*/ 	.word	0x00013b60


	//   ....[71]....
        /*04b0*/ 	.word	0x00013c90


	//   ....[72]....
        /*04b4*/ 	.word	0x00013cb0


	//   ....[73]....
        /*04b8*/ 	.word	0x00013de0


	//   ....[74]....
        /*04bc*/ 	.word	0x00013df0


	//   ....[75]....
        /*04c0*/ 	.word	0x00013fc0


	//   ....[76]....
        /*04c4*/ 	.word	0x00013fe0


	//   ....[77]....
        /*04c8*/ 	.word	0x00014100


	//   ....[78]....
        /*04cc*/ 	.word	0x00014140


	//   ....[79]....
        /*04d0*/ 	.word	0x00014170


	//   ....[80]....
        /*04d4*/ 	.word	0x000141a0


	//   ....[81]....
        /*04d8*/ 	.word	0x000141d0


	//   ....[82]....
        /*04dc*/ 	.word	0x00014200


	//   ....[83]....
        /*04e0*/ 	.word	0x00014350


	//   ....[84]....
        /*04e4*/ 	.word	0x00014390


	//   ....[85]....
        /*04e8*/ 	.word	0x000143c0


	//   ....[86]....
        /*04ec*/ 	.word	0x000143f0


	//   ....[87]....
        /*04f0*/ 	.word	0x00014420


	//   ....[88]....
        /*04f4*/ 	.word	0x00014450


	//   ....[89]....
        /*04f8*/ 	.word	0x000144e0


	//   ....[90]....
        /*04fc*/ 	.word	0x00014520


	//   ....[91]....
        /*0500*/ 	.word	0x00014530


	//   ....[92]....
        /*0504*/ 	.word	0x00014590


	//   ....[93]....
        /*0508*/ 	.word	0x00014f50


	//   ....[94]....
        /*050c*/ 	.word	0x00014fb0


	//   ....[95]....
        /*0510*/ 	.word	0x00015000


	//   ....[96]....
        /*0514*/ 	.word	0x00015050


	//   ....[97]....
        /*0518*/ 	.word	0x000150a0


	//   ....[98]....
        /*051c*/ 	.word	0x00015110


	//   ....[99]....
        /*0520*/ 	.word	0x00015150


	//   ....[100]....
        /*0524*/ 	.word	0x000151c0


	//   ....[101]....
        /*0528*/ 	.word	0x00015230


	//   ....[102]....
        /*052c*/ 	.word	0x00015290


	//   ....[103]....
        /*0530*/ 	.word	0x00015300


	//   ....[104]....
        /*0534*/ 	.word	0x00015370


	//   ....[105]....
        /*0538*/ 	.word	0x000153d0


	//   ....[106]....
        /*053c*/ 	.word	0x00015430


	//   ....[107]....
        /*0540*/ 	.word	0x00015490


	//   ....[108]....
        /*0544*/ 	.word	0x00015500


	//   ....[109]....
        /*0548*/ 	.word	0x00015560


	//   ....[110]....
        /*054c*/ 	.word	0x000155c0


	//   ....[111]....
        /*0550*/ 	.word	0x00015610


	//   ....[112]....
        /*0554*/ 	.word	0x00015670


	//   ....[113]....
        /*0558*/ 	.word	0x000156c0


	//   ....[114]....
        /*055c*/ 	.word	0x00015710


	//   ....[115]....
        /*0560*/ 	.word	0x00015780


	//   ....[116]....
        /*0564*/ 	.word	0x000157f0


	//   ....[117]....
        /*0568*/ 	.word	0x00015850


	//   ....[118]....
        /*056c*/ 	.word	0x000158b0


	//   ....[119]....
        /*0570*/ 	.word	0x00015910


	//   ....[120]....
        /*0574*/ 	.word	0x00015980


	//   ....[121]....
        /*0578*/ 	.word	0x000159e0


	//   ....[122]....
        /*057c*/ 	.word	0x00015a40


	//   ....[123]....
        /*0580*/ 	.word	0x00015aa0


	//   ....[124]....
        /*0584*/ 	.word	0x00015b10


	//   ....[125]....
        /*0588*/ 	.word	0x00015b70


	//   ....[126]....
        /*058c*/ 	.word	0x00015bd0


	//   ....[127]....
        /*0590*/ 	.word	0x00015c30


	//   ....[128]....
        /*0594*/ 	.word	0x00015ca0


	//   ....[129]....
        /*0598*/ 	.word	0x00015d00


	//   ....[130]....
        /*059c*/ 	.word	0x00015d60


	//   ....[131]....
        /*05a0*/ 	.word	0x00015dc0


	//   ....[132]....
        /*05a4*/ 	.word	0x00015e30


	//   ....[133]....
        /*05a8*/ 	.word	0x00015e90


	//   ....[134]....
        /*05ac*/ 	.word	0x00015ef0


	//   ....[135]....
        /*05b0*/ 	.word	0x00015f50


	//   ....[136]....
        /*05b4*/ 	.word	0x00015fc0


	//   ....[137]....
        /*05b8*/ 	.word	0x00016010


	//   ....[138]....
        /*05bc*/ 	.word	0x00016050


	//   ....[139]....
        /*05c0*/ 	.word	0x000160a0


	//   ....[140]....
        /*05c4*/ 	.word	0x000160f0


	//   ....[141]....
        /*05c8*/ 	.word	0x00016140


	//   ....[142]....
        /*05cc*/ 	.word	0x000161b0


	//   ....[143]....
        /*05d0*/ 	.word	0x000161f0


	//   ....[144]....
        /*05d4*/ 	.word	0x00016240


	//   ....[145]....
        /*05d8*/ 	.word	0x00016290


	//   ....[146]....
        /*05dc*/ 	.word	0x000162e0


	//   ....[147]....
        /*05e0*/ 	.word	0x00016330


	//   ....[148]....
        /*05e4*/ 	.word	0x000163a0


	//   ....[149]....
        /*05e8*/ 	.word	0x000163e0


	//   ....[150]....
        /*05ec*/ 	.word	0x00016450


	//   ....[151]....
        /*05f0*/ 	.word	0x000164b0


	//   ....[152]....
        /*05f4*/ 	.word	0x00016510


	//----- nvinfo : EIATTR_EXIT_INSTR_OFFSETS
	.align		4
.L_482:
        /*05f8*/ 	.byte	0x04, 0x1c
        /*05fa*/ 	.short	(.L_484 - .L_483)


	//   ....[0]....
.L_483:
        /*05fc*/ 	.word	0x00000fe0


	//   ....[1]....
        /*0600*/ 	.word	0x00014f10


	//----- nvinfo : EIATTR_MAX_THREADS
	.align		4
.L_484:
        /*0604*/ 	.byte	0x04, 0x05
        /*0606*/ 	.short	(.L_486 - .L_485)
.L_485:
        /*0608*/ 	.word	0x00000100
        /*060c*/ 	.word	0x00000001
        /*0610*/ 	.word	0x00000001


	//----- nvinfo : EIATTR_CRS_STACK_SIZE
	.align		4
.L_486:
        /*0614*/ 	.byte	0x04, 0x1e
        /*0616*/ 	.short	(.L_488 - .L_487)
.L_487:
        /*0618*/ 	.word	0x00000000
.L_488:


//--------------------- .nv.info._ZN7cutlass13device_kernelIN5flash19enable_sm80_to_sm89INS1_16FlashAttnFwdSm80INS1_25CollectiveMainloopFwdSm80ILi8ELi2ELb0EN4cute5tupleIJNS5_1CILi128EEENS7_ILi64EEENS7_ILi192EEEEEELi192ENS_6half_tEfNS_4arch4Sm80ELb0ELb1ELb1ELb1ELb0ELb1ELb1ELb1EEENS1_21CollectiveEpilogueFwdINS6_IJS8_SA_S9_EEENS6_IJNS7_ILi1EEESI_SI_EEESC_SE_Li256ELb1ELb1ELb1ELb0EEENS1_36VarlenDynamicPersistentTileSchedulerILi128ELi64ELi256ELi256ELb1ELb1ELb0ELb1ELb0ELb1EEEEEEEEEvNT_6ParamsE --------------------------
	.section	.nv.info._ZN7cutlass13device_kernelIN5flash19enable_sm80_to_sm89INS1_16FlashAttnFwdSm80INS1_25CollectiveMainloopFwdSm80ILi8ELi2ELb0EN4cute5tupleIJNS5_1CILi128EEENS7_ILi64EEENS7_ILi192EEEEEELi192ENS_6half_tEfNS_4arch4Sm80ELb0ELb1ELb1ELb1ELb0ELb1ELb1ELb1EEENS1_21CollectiveEpilogueFwdINS6_IJS8_SA_S9_EEENS6_IJNS7_ILi1EEESI_SI_EEESC_SE_Li256ELb1ELb1ELb1ELb0EEENS1_36VarlenDynamicPersistentTileSchedulerILi128ELi64ELi256ELi256ELb1ELb1ELb0ELb1ELb0ELb1EEEEEEEEEvNT_6ParamsE,"",@"SHT_CUDA_INFO"
	.sectionflags	@""
	.align	4


	//----- nvinfo : EIATTR_CUDA_API_VERSION
	.align		4
        /*0000*/ 	.byte	0x04, 0x37
        /*0002*/ 	.short	(.L_490 - .L_489)
.L_489:
        /*0004*/ 	.word	0x00000082


	//----- nvinfo : EIATTR_SW2861232_WAR
	.align		4
.L_490:
        /*0008*/ 	.byte	0x01, 0x35
	.zero		2


	//----- nvinfo : EIATTR_PARAM_CBANK
	.align		4
        /*000c*/ 	.byte	0x04, 0x0a
        /*000e*/ 	.short	(.L_492 - .L_491)
	.align		4
.L_491:
        /*0010*/ 	.word	index@(.nv.constant0._ZN7cutlass13device_kernelIN5flash19enable_sm80_to_sm89INS1_16FlashAttnFwdSm80INS1_25CollectiveMainloopFwdSm80ILi8ELi2ELb0EN4cute5tupleIJNS5_1CILi128EEENS7_ILi64EEENS7_ILi192EEEEEELi192ENS_6half_tEfNS_4arch4Sm80ELb0ELb1ELb1ELb1ELb0ELb1ELb1ELb1EEENS1_21CollectiveEpilogueFwdINS6_IJS8_SA_S9_EEENS6_IJNS7_ILi1EEESI_SI_EEESC_SE_Li256ELb1ELb1ELb1ELb0EEENS1_36VarlenDynamicPersistentTileSchedulerILi128ELi64ELi256ELi256ELb1ELb1ELb0ELb1ELb0ELb1EEEEEEEEEvNT_6ParamsE)
        /*0014*/ 	.short	0x0160
        /*0016*/ 	.short	0x0438


	//----- nvinfo : EIATTR_CBANK_PARAM_SIZE
	.align		4
.L_492:
        /*0018*/ 	.byte	0x03, 0x19
        /*001a*/ 	.short	0x0438


	//----- nvinfo : EIATTR_KPARAM_INFO
	.align		4
        /*001c*/ 	.byte	0x04, 0x17
        /*001e*/ 	.short	(.L_494 - .L_493)
.L_493:
        /*0020*/ 	.word	0x00000000
        /*0024*/ 	.short	0x0000
        /*0026*/ 	.short	0x0000
        /*0028*/ 	.byte	0x00, 0xf0, 0xe1, 0x10


	//----- nvinfo : EIATTR_MAXREG_COUNT
	.align		4
.L_494:
        /*002c*/ 	.byte	0x03, 0x1b
        /*002e*/ 	.short	0x00ff


	//----- nvinfo : EIATTR_NUM_BARRIERS
	.align		4
        /*0030*/ 	.byte	0x02, 0x4c
        /*0032*/ 	.byte	0x06
	.zero		1


	//----- nvinfo : EIATTR_MERCURY_ISA_VERSION
	.align		4
        /*0034*/ 	.byte	0x03, 0x5f
        /*0036*/ 	.short	0x0000


	//----- nvinfo : EIATTR_INT_WARP_WIDE_INSTR_OFFSETS
	.align		4
        /*0038*/ 	.byte	0x04, 0x31
        /*003a*/ 	.short	(.L_496 - .L_495)


	//   ....[0]....
.L_495:
        /*003c*/ 	.word	0x0001cc00


	//   ....[1]....
        /*0040*/ 	.word	0x0001cca0


	//----- nvinfo : EIATTR_COOP_GROUP_MASK_REGIDS
	.align		4
.L_496:
        /*0044*/ 	.byte	0x04, 0x29
        /*0046*/ 	.short	(.L_498 - .L_497)


	//   ....[0]....
.L_497:
        /*0048*/ 	.word	0xffffffff


	//   ....[1]....
        /*004c*/ 	.word	0xffffffff


	//   ....[2]....
        /*0050*/ 	.word	0xffffffff


	//   ....[3]....
        /*0054*/ 	.word	0xffffffff


	//   ....[4]....
        /*0058*/ 	.word	0xffffffff


	//   ....[5]....
        /*005c*/ 	.word	0xffffffff


	//   ....[6]....
        /*0060*/ 	.word	0xffffffff


	//   ....[7]....
        /*0064*/ 	.word	0xffffffff


	//   ....[8]....
        /*0068*/ 	.word	0xffffffff


	//   ....[9]....
        /*006c*/ 	.word	0xffffffff


	//   ....[10]....
        /*0070*/ 	.word	0xffffffff


	//   ....[11]....
        /*0074*/ 	.word	0xffffffff


	//   ....[12]....
        /*0078*/ 	.word	0xffffffff


	//   ....[13]....
        /*007c*/ 	.word	0xffffffff


	//   ....[14]....
        /*0080*/ 	.word	0xffffffff


	//   ....[15]....
        /*0084*/ 	.word	0xffffffff


	//   ....[16]....
        /*0088*/ 	.word	0xffffffff


	//   ....[17]....
        /*008c*/ 	.word	0xffffffff


	//   ....[18]....
        /*0090*/ 	.word	0xffffffff


	//   ....[19]....
        /*0094*/ 	.word	0xffffffff


	//   ....[20]....
        /*0098*/ 	.word	0xffffffff


	//   ....[21]....
        /*009c*/ 	.word	0xffffffff


	//   ....[22]....
        /*00a0*/ 	.word	0xffffffff


	//   ....[23]....
        /*00a4*/ 	.word	0xffffffff


	//   ....[24]....
        /*00a8*/ 	.word	0xffffffff


	//   ....[25]....
        /*00ac*/ 	.word	0xffffffff


	//   ....[26]....
        /*00b0*/ 	.word	0xffffffff


	//   ....[27]....
        /*00b4*/ 	.word	0xffffffff


	//   ....[28]....
        /*00b8*/ 	.word	0xffffffff


	//   ....[29]....
        /*00bc*/ 	.word	0xffffffff


	//   ....[30]....
        /*00c0*/ 	.word	0xffffffff


	//   ....[31]....
        /*00c4*/ 	.word	0xffffffff


	//   ....[32]....
        /*00c8*/ 	.word	0xffffffff


	//   ....[33]....
        /*00cc*/ 	.word	0xffffffff


	//   ....[34]....
        /*00d0*/ 	.word	0xffffffff


	//   ....[35]....
        /*00d4*/ 	.word	0xffffffff


	//   ....[36]....
        /*00d8*/ 	.word	0xffffffff


	//   ....[37]....
        /*00dc*/ 	.word	0xffffffff


	//   ....[38]....
        /*00e0*/ 	.word	0xffffffff


	//   ....[39]....
        /*00e4*/ 	.word	0xffffffff


	//   ....[40]....
        /*00e8*/ 	.word	0xffffffff


	//   ....[41]....
        /*00ec*/ 	.word	0xffffffff


	//   ....[42]....
        /*00f0*/ 	.word	0xffffffff


	//   ....[43]....
        /*00f4*/ 	.word	0xffffffff


	//   ....[44]....
        /*00f8*/ 	.word	0xffffffff


	//   ....[45]....
        /*00fc*/ 	.word	0xffffffff


	//   ....[46]....
        /*0100*/ 	.word	0xffffffff


	//   ....[47]....
        /*0104*/ 	.word	0xffffffff


	//   ....[48]....
        /*0108*/ 	.word	0xffffffff


	//   ....[49]....
        /*010c*/ 	.word	0xffffffff


	//   ....[50]....
        /*0110*/ 	.word	0xffffffff


	//   ....[51]....
        /*0114*/ 	.word	0xffffffff


	//   ....[52]....
        /*0118*/ 	.word	0xffffffff


	//   ....[53]....
        /*011c*/ 	.word	0xffffffff


	//   ....[54]....
        /*0120*/ 	.word	0xffffffff


	//   ....[55]....
        /*0124*/ 	.word	0xffffffff


	//   ....[56]....
        /*0128*/ 	.word	0xffffffff


	//   ....[57]....
        /*012c*/ 	.word	0xffffffff


	//   ....[58]....
        /*0130*/ 	.word	0xffffffff


	//   ....[59]....
        /*0134*/ 	.word	0xffffffff


	//   ....[60]....
        /*0138*/ 	.word	0xffffffff


	//   ....[61]....
        /*013c*/ 	.word	0xffffffff


	//   ....[62]....
        /*0140*/ 	.word	0xffffffff


	//   ....[63]....
        /*0144*/ 	.word	0xffffffff


	//   ....[64]....
        /*0148*/ 	.word	0xffffffff


	//   ....[65]....
        /*014c*/ 	.word	0xffffffff


	//   ....[66]....
        /*0150*/ 	.word	0xffffffff


	//   ....[67]....
        /*0154*/ 	.word	0xffffffff


	//   ....[68]....
        /*0158*/ 	.word	0xffffffff


	//   ....[69]....
        /*015c*/ 	.word	0xffffffff


	//   ....[70]....
        /*0160*/ 	.word	0xffffffff


	//   ....[71]....
        /*0164*/ 	.word	0xffffffff


	//   ....[72]....
        /*0168*/ 	.word	0xffffffff


	//   ....[73]....
        /*016c*/ 	.word	0xffffffff


	//   ....[74]....
        /*0170*/ 	.word	0xffffffff


	//   ....[75]....
        /*0174*/ 	.word	0xffffffff


	//   ....[76]....
        /*0178*/ 	.word	0xffffffff


	//   ....[77]....
        /*017c*/ 	.word	0xffffffff


	//   ....[78]....
        /*0180*/ 	.word	0xffffffff


	//   ....[79]....
        /*0184*/ 	.word	0xffffffff


	//   ....[80]....
        /*0188*/ 	.word	0xffffffff


	//   ....[81]....
        /*018c*/ 	.word	0xffffffff


	//   ....[82]....
        /*0190*/ 	.word	0xffffffff


	//   ....[83]....
        /*0194*/ 	.word	0xffffffff


	//   ....[84]....
        /*0198*/ 	.word	0xffffffff


	//   ....[85]....
        /*019c*/ 	.word	0xffffffff


	//   ....[86]....
        /*01a0*/ 	.word	0xffffffff


	//   ....[87]....
        /*01a4*/ 	.word	0xffffffff


	//   ....[88]....
        /*01a8*/ 	.word	0xffffffff


	//   ....[89]....
        /*01ac*/ 	.word	0xffffffff


	//   ....[90]....
        /*01b0*/ 	.word	0xffffffff


	//   ....[91]....
        /*01b4*/ 	.word	0xffffffff


	//   ....[92]....
        /*01b8*/ 	.word	0xffffffff


	//   ....[93]....
        /*01bc*/ 	.word	0xffffffff


	//   ....[94]....
        /*01c0*/ 	.word	0xffffffff


	//   ....[95]....
        /*01c4*/ 	.word	0xffffffff


	//   ....[96]....
        /*01c8*/ 	.word	0xffffffff


	//   ....[97]....
        /*01cc*/ 	.word	0xffffffff


	//   ....[98]....
        /*01d0*/ 	.word	0xffffffff


	//   ....[99]....
        /*01d4*/ 	.word	0xffffffff


	//   ....[100]....
        /*01d8*/ 	.word	0xffffffff


	//   ....[101]....
        /*01dc*/ 	.word	0xffffffff


	//   ....[102]....
        /*01e0*/ 	.word	0xffffffff


	//   ....[103]....
        /*01e4*/ 	.word	0xffffffff


	//   ....[104]....
        /*01e8*/ 	.word	0xffffffff


	//   ....[105]....
        /*01ec*/ 	.word	0xffffffff


	//   ....[106]....
        /*01f0*/ 	.word	0xffffffff


	//   ....[107]....
        /*01f4*/ 	.word	0xffffffff


	//   ....[108]....
        /*01f8*/ 	.word	0xffffffff


	//   ....[109]....
        /*01fc*/ 	.word	0xffffffff


	//   ....[110]....
        /*0200*/ 	.word	0xffffffff


	//   ....[111]....
        /*0204*/ 	.word	0xffffffff


	//   ....[112]....
        /*0208*/ 	.word	0xffffffff


	//   ....[113]....
        /*020c*/ 	.word	0xffffffff


	//   ....[114]....
        /*0210*/ 	.word	0xffffffff


	//   ....[115]....
        /*0214*/ 	.word	0xffffffff


	//   ....[116]....
        /*0218*/ 	.word	0xffffffff


	//   ....[117]....
        /*021c*/ 	.word	0xffffffff


	//   ....[118]....
        /*0220*/ 	.word	0xffffffff


	//   ....[119]....
        /*0224*/ 	.word	0xffffffff


	//   ....[120]....
        /*0228*/ 	.word	0xffffffff


	//   ....[121]....
        /*022c*/ 	.word	0xffffffff


	//   ....[122]....
        /*0230*/ 	.word	0xffffffff


	//   ....[123]....
        /*0234*/ 	.word	0xffffffff


	//   ....[124]....
        /*0238*/ 	.word	0xffffffff


	//   ....[125]....
        /*023c*/ 	.word	0xffffffff


	//   ....[126]....
        /*0240*/ 	.word	0xffffffff


	//   ....[127]....
        /*0244*/ 	.word	0xffffffff


	//   ....[128]....
        /*0248*/ 	.word	0xffffffff


	//   ....[129]....
        /*024c*/ 	.word	0xffffffff


	//   ....[130]....
        /*0250*/ 	.word	0xffffffff


	//   ....[131]....
        /*0254*/ 	.word	0xffffffff


	//   ....[132]....
        /*0258*/ 	.word	0xffffffff


	//   ....[133]....
        /*025c*/ 	.word	0xffffffff


	//   ....[134]....
        /*0260*/ 	.word	0xffffffff


	//   ....[135]....
        /*0264*/ 	.word	0xffffffff


	//   ....[136]....
        /*0268*/ 	.word	0xffffffff


	//   ....[137]....
        /*026c*/ 	.word	0xffffffff


	//   ....[138]....
        /*0270*/ 	.word	0xffffffff


	//   ....[139]....
        /*0274*/ 	.word	0xffffffff


	//   ....[140]....
        /*0278*/ 	.word	0xffffffff


	//   ....[141]....
        /*027c*/ 	.word	0xffffffff


	//   ....[142]....
        /*0280*/ 	.word	0xffffffff


	//   ....[143]....
        /*0284*/ 	.word	0xffffffff


	//   ....[144]....
        /*0288*/ 	.word	0xffffffff


	//   ....[145]....
        /*028c*/ 	.word	0xffffffff


	//   ....[146]....
        /*0290*/ 	.word	0xffffffff


	//   ....[147]....
        /*0294*/ 	.word	0xffffffff


	//   ....[148]....
        /*0298*/ 	.word	0xffffffff


	//   ....[149]....
        /*029c*/ 	.word	0xffffffff


	//   ....[150]....
        /*02a0*/ 	.word	0xffffffff


	//   ....[151]....
        /*02a4*/ 	.word	0xffffffff


	//   ....[152]....
        /*02a8*/ 	.word	0xffffffff


	//   ....[153]....
        /*02ac*/ 	.word	0xffffffff


	//   ....[154]....
        /*02b0*/ 	.word	0xffffffff


	//   ....[155]....
        /*02b4*/ 	.word	0xffffffff


	//   ....[156]....
        /*02b8*/ 	.word	0xffffffff


	//   ....[157]....
        /*02bc*/ 	.word	0xffffffff


	//   ....[158]....
        /*02c0*/ 	.word	0xffffffff


	//   ....[159]....
        /*02c4*/ 	.word	0xffffffff


	//   ....[160]....
        /*02c8*/ 	.word	0xffffffff


	//   ....[161]....
        /*02cc*/ 	.word	0xffffffff


	//   ....[162]....
        /*02d0*/ 	.word	0xffffffff


	//   ....[163]....
        /*02d4*/ 	.word	0xffffffff


	//   ....[164]....
        /*02d8*/ 	.word	0xffffffff


	//   ....[165]....
        /*02dc*/ 	.word	0xffffffff


	//   ....[166]....
        /*02e0*/ 	.word	0xffffffff


	//   ....[167]....
        /*02e4*/ 	.word	0xffffffff


	//   ....[168]....
        /*02e8*/ 	.word	0xffffffff


	//----- nvinfo : EIATTR_COOP_GROUP_INSTR_OFFSETS
	.align		4
.L_498:
        /*02ec*/ 	.byte	0x04, 0x28
        /*02ee*/ 	.short	(.L_500 - .L_499)


	//   ....[0]....
.L_499:
        /*02f0*/ 	.word	0x00000080


	//   ....[1]....
        /*02f4*/ 	.word	0x00000210


	//   ....[2]....
        /*02f8*/ 	.word	0x00000240


	//   ....[3]....
        /*02fc*/ 	.word	0x00000270


	//   ....[4]....
        /*0300*/ 	.word	0x000002a0


	//   ....[5]....
        /*0304*/ 	.word	0x000002d0


	//   ....[6]....
        /*0308*/ 	.word	0x00000300


	//   ....[7]....
        /*030c*/ 	.word	0x00000460


	//   ....[8]....
        /*0310*/ 	.word	0x000004a0


	//   ....[9]....
        /*0314*/ 	.word	0x000004d0


	//   ....[10]....
        /*0318*/ 	.word	0x00000500


	//   ....[11]....
        /*031c*/ 	.word	0x00000530


	//   ....[12]....
        /*0320*/ 	.word	0x00000560


	//   ....[13]....
        /*0324*/ 	.word	0x000005f0


	//   ....[14]....
        /*0328*/ 	.word	0x00000630


	//   ....[15]....
        /*032c*/ 	.word	0x00000650


	//   ....[16]....
        /*0330*/ 	.word	0x000006b0


	//   ....[17]....
        /*0334*/ 	.word	0x00007ff0


	//   ....[18]....
        /*0338*/ 	.word	0x00008010


	//   ....[19]....
        /*033c*/ 	.word	0x00008160


	//   ....[20]....
        /*0340*/ 	.word	0x00008170


	//   ....[21]....
        /*0344*/ 	.word	0x000082a0


	//   ....[22]....
        /*0348*/ 	.word	0x000082c0


	//   ....[23]....
        /*034c*/ 	.word	0x000083f0


	//   ....[24]....
        /*0350*/ 	.word	0x00008400


	//   ....[25]....
        /*0354*/ 	.word	0x00008d80


	//   ....[26]....
        /*0358*/ 	.word	0x00008e40


	//   ....[27]....
        /*035c*/ 	.word	0x00008e90


	//   ....[28]....
        /*0360*/ 	.word	0x00008ed0


	//   ....[29]....
        /*0364*/ 	.word	0x00009330


	//   ....[30]....
        /*0368*/ 	.word	0x00009370


	//   ....[31]....
        /*036c*/ 	.word	0x000093c0


	//   ....[32]....
        /*0370*/ 	.word	0x00009430


	//   ....[33]....
        /*0374*/ 	.word	0x0000c250


	//   ....[34]....
        /*0378*/ 	.word	0x0000c290


	//   ....[35]....
        /*037c*/ 	.word	0x0000c2e0


	//   ....[36]....
        /*0380*/ 	.word	0x0000c320


	//   ....[37]....
        /*0384*/ 	.word	0x0000c590


	//   ....[38]....
        /*0388*/ 	.word	0x0000c5d0


	//   ....[39]....
        /*038c*/ 	.word	0x0000c690


	//   ....[40]....
        /*0390*/ 	.word	0x0000c710


	//   ....[41]....
        /*0394*/ 	.word	0x00010430


	//   ....[42]....
        /*0398*/ 	.word	0x00010800


	//   ....[43]....
        /*039c*/ 	.word	0x000112c0


	//   ....[44]....
        /*03a0*/ 	.word	0x000112e0


	//   ....[45]....
        /*03a4*/ 	.word	0x00011300


	//   ....[46]....
        /*03a8*/ 	.word	0x00011320


	//   ....[47]....
        /*03ac*/ 	.word	0x000135f0


	//   ....[48]....
        /*03b0*/ 	.word	0x000139d0


	//   ....[49]....
        /*03b4*/ 	.word	0x00014240


	//   ....[50]....
        /*03b8*/ 	.word	0x000143b0


	//   ....[51]....
        /*03bc*/ 	.word	0x000143c0


	//   ....[52]....
        /*03c0*/ 	.word	0x00014440


	//   ....[53]....
        /*03c4*/ 	.word	0x00017270


	//   ....[54]....
        /*03c8*/ 	.word	0x000172a0


	//   ....[55]....
        /*03cc*/ 	.word	0x000172c0


	//   ....[56]....
        /*03d0*/ 	.word	0x000172e0


	//   ....[57]....
        /*03d4*/ 	.word	0x00019b90


	//   ....[58]....
        /*03d8*/ 	.word	0x0001a120


	//   ....[59]....
        /*03dc*/ 	.word	0x0001a850


	//   ....[60]....
        /*03e0*/ 	.word	0x0001a9c0


	//   ....[61]....
        /*03e4*/ 	.word	0x0001aa00


	//   ....[62]....
        /*03e8*/ 	.word	0x0001aa80


	//   ....[63]....
        /*03ec*/ 	.word	0x0001c400


	//   ....[64]....
        /*03f0*/ 	.word	0x0001c430


	//   ....[65]....
        /*03f4*/ 	.word	0x0001c440


	//   ....[66]....
        /*03f8*/ 	.word	0x0001c470


	//   ....[67]....
        /*03fc*/ 	.word	0x0001d9c0


	//   ....[68]....
        /*0400*/ 	.word	0x0001d9f0


	//   ....[69]....
        /*0404*/ 	.word	0x0001da10


	//   ....[70]....
        /*0408*/ 	.word	0x0001da30


	//   ....[71]....
        /*040c*/ 	.word	0x0001dde0


	//   ....[72]....
        /*0410*/ 	.word	0x0001de00


	//   ....[73]....
        /*0414*/ 	.word	0x0001df50


	//   ....[74]....
        /*0418*/ 	.word	0x0001df60


	//   ....[75]....
        /*041c*/ 	.word	0x0001e090


	//   ....[76]....
        /*0420*/ 	.word	0x0001e0b0


	//   ....[77]....
        /*0424*/ 	.word	0x0001e1e0


	//   ....[78]....
        /*0428*/ 	.word	0x0001e1f0


	//   ....[79]....
        /*042c*/ 	.word	0x0001e510


	//   ....[80]....
        /*0430*/ 	.word	0x0001e530


	//   ....[81]....
        /*0434*/ 	.word	0x0001ee70


	//   ....[82]....
        /*0438*/ 	.word	0x0001ee80


	//   ....[83]....
        /*043c*/ 	.word	0x0001fbe0


	//   ....[84]....
        /*0440*/ 	.word	0x0001fc00


	//   ....[85]....
        /*0444*/ 	.word	0x0001fd60


	//   ....[86]....
        /*0448*/ 	.word	0x0001fd70


	//   ....[87]....
        /*044c*/ 	.word	0x0001fea0


	//   ....[88]....
        /*0450*/ 	.word	0x0001fec0


	//   ....[89]....
        /*0454*/ 	.word	0x0001fff0


	//   ....[90]....
        /*0458*/ 	.word	0x00020000


	//   ....[91]....
        /*045c*/ 	.word	0x000201b0


	//   ....[92]....
        /*0460*/ 	.word	0x000201d0


	//   ....[93]....
        /*0464*/ 	.word	0x000202f0


	//   ....[94]....
        /*0468*/ 	.word	0x00020330


	//   ....[95]....
        /*046c*/ 	.word	0x00020360


	//   ....[96]....
        /*0470*/ 	.word	0x00020390


	//   ....[97]....
        /*0474*/ 	.word	0x000203c0


	//   ....[98]....
        /*0478*/ 	.word	0x000203f0


	//   ....[99]....
        /*047c*/ 	.word	0x00020540


	//   ....[100]....
        /*0480*/ 	.word	0x00020580


	//   ....[101]....
        /*0484*/ 	.word	0x000205b0


	//   ....[102]....
        /*0488*/ 	.word	0x000205e0


	//   ....[103]....
        /*048c*/ 	.word	0x00020610


	//   ....[104]....
        /*0490*/ 	.word	0x00020640


	//   ....[105]....
        /*0494*/ 	.word	0x000206d0


	//   ....[106]....
        /*0498*/ 	.word	0x00020710


	//   ....[107]....
        /*049c*/ 	.word	0x00020720


	//   ....[108]....
        /*04a0*/ 	.word	0x00020780


	//   ....[109]....
        /*04a4*/ 	.word	0x00021060


	//   ....[110]....
        /*04a8*/ 	.word	0x000210a0


	//   ....[111]....
        /*04ac*/ 	.word	0x000210f0


	//   ....[112]....
        /*04b0*/ 	.word	0x00021140


	//   ....[113]....
        /*04b4*/ 	.word	0x00021190


	//   ....[114]....
        /*04b8*/ 	.word	0x00021200


	//   ....[115]....
        /*04bc*/ 	.word	0x00021240


	//   ....[116]....
        /*04c0*/ 	.word	0x00021290


	//   ....[117]....
        /*04c4*/ 	.word	0x000212f0


	//   ....[118]....
        /*04c8*/ 	.word	0x00021350


	//   ....[119]....
        /*04cc*/ 	.word	0x000213c0


	//   ....[120]....
        /*04d0*/ 	.word	0x00021430


	//   ....[121]....
        /*04d4*/ 	.word	0x00021490


	//   ....[122]....
        /*04d8*/ 	.word	0x000214f0


	//   ....[123]....
        /*04dc*/ 	.word	0x00021550


	//   ....[124]....
        /*04e0*/ 	.word	0x000215c0


	//   ....[125]....
        /*04e4*/ 	.word	0x00021620


	//   ....[126]....
        /*04e8*/ 	.word	0x00021680


	//   ....[127]....
        /*04ec*/ 	.word	0x000216d0


	//   ....[128]....
        /*04f0*/ 	.word	0x00021710


	//   ....[129]....
        /*04f4*/ 	.word	0x00021760


	//   ....[130]....
        /*04f8*/ 	.word	0x000217b0


	//   ....[131]....
        /*04fc*/ 	.word	0x00021810


	//   ....[132]....
        /*0500*/ 	.word	0x00021880


	//   ....[133]....
        /*0504*/ 	.word	0x000218e0


	//   ....[134]....
        /*0508*/ 	.word	0x00021940


	//   ....[135]....
        /*050c*/ 	.word	0x000219a0


	//   ....[136]....
        /*0510*/ 	.word	0x00021a10


	//   ....[137]....
        /*0514*/ 	.word	0x00021a70


	//   ....[138]....
        /*0518*/ 	.word	0x00021ad0


	//   ....[139]....
        /*051c*/ 	.word	0x00021b30


	//   ....[140]....
        /*0520*/ 	.word	0x00021ba0


	//   ....[141]....
        /*0524*/ 	.word	0x00021c10


	//   ....[142]....
        /*0528*/ 	.word	0x00021c70


	//   ....[143]....
        /*052c*/ 	.word	0x00021ce0


	//   ....[144]....
        /*0530*/ 	.word	0x00021d50


	//   ....[145]....
        /*0534*/ 	.word	0x00021db0


	//   ....[146]....
        /*0538*/ 	.word	0x00021e10


	//   ....[147]....
        /*053c*/ 	.word	0x00021e70


	//   ....[148]....
        /*0540*/ 	.word	0x00021ee0


	//   ....[149]....
        /*0544*/ 	.word	0x00021f40


	//   ....[150]....
        /*0548*/ 	.word	0x00021fa0


	//   ....[151]....
        /*054c*/ 	.word	0x00022000


	//   ....[152]....
        /*0550*/ 	.word	0x00022070


	//   ....[153]....
        /*0554*/ 	.word	0x000220c0


	//   ....[154]....
        /*0558*/ 	.word	0x00022100


	//   ....[155]....
        /*055c*/ 	.word	0x00022150


	//   ....[156]....
        /*0560*/ 	.word	0x000221a0


	//   ....[157]....
        /*0564*/ 	.word	0x000221f0


	//   ....[158]....
        /*0568*/ 	.word	0x00022260


	//   ....[159]....
        /*056c*/ 	.word	0x000222b0


	//   ....[160]....
        /*0570*/ 	.word	0x00022300


	//   ....[161]....
        /*0574*/ 	.word	0x00022350


	//   ....[162]....
        /*0578*/ 	.word	0x000223a0


	//   ....[163]....
        /*057c*/ 	.word	0x000223f0


	//   ....[164]....
        /*0580*/ 	.word	0x00022460


	//   ....[165]....
        /*0584*/ 	.word	0x000224a0


	//   ....[166]....
        /*0588*/ 	.word	0x000224f0


	//   ....[167]....
        /*058c*/ 	.word	0x00022540


	//   ....[168]....
        /*0590*/ 	.word	0x000225a0


	//----- nvinfo : EIATTR_EXIT_INSTR_OFFSETS
	.align		4
.L_500:
        /*0594*/ 	.byte	0x04, 0x1c
        /*0596*/ 	.short	(.L_502 - .L_501)


	//   ....[0]....
.L_501:
        /*0598*/ 	.word	0x00000f20


	//   ....[1]....
        /*059c*/ 	.word	0x00021030


	//----- nvinfo : EIATTR_MAX_THREADS
	.align		4
.L_502:
        /*05a0*/ 	.byte	0x04, 0x05
        /*05a2*/ 	.short	(.L_504 - .L_503)
.L_503:
        /*05a4*/ 	.word	0x00000100
        /*05a8*/ 	.word	0x00000001
        /*05ac*/ 	.word	0x00000001


	//----- nvinfo : EIATTR_CRS_STACK_SIZE
	.align		4
.L_504:
        /*05b0*/ 	.byte	0x04, 0x1e
        /*05b2*/ 	.short	(.L_506 - .L_505)
.L_505:
        /*05b4*/ 	.word	0x00000000
.L_506:


//--------------------- .nv.info._ZN7cutlass13device_kernelIN5flash19enable_sm80_to_sm89INS1_16FlashAttnFwdSm80INS1_25CollectiveMainloopFwdSm80ILi8ELi2ELb1EN4cute5tupleIJNS5_1CILi128EEENS7_ILi96EEENS7_ILi192EEEEEELi192ENS_6half_tEfNS_4arch4Sm80ELb1ELb0ELb1ELb0ELb0ELb0ELb1ELb1EEENS1_21CollectiveEpilogueFwdINS6_IJS8_SA_S9_EEENS6_IJNS7_ILi1EEESI_SI_EEESC_SE_Li256ELb0ELb1ELb1ELb0EEENS1_30DynamicPersistentTileSchedulerILi256ELi256ELb1ELb1ELb0EEEEEEEEEvNT_6ParamsE --------------------------
	.section	.nv.info._ZN7cutlass13device_kernelIN5flash19enable_sm80_to_sm89INS1_16FlashAttnFwdSm80INS1_25CollectiveMainloopFwdSm80ILi8ELi2ELb1EN4cute5tupleIJNS5_1CILi128EEENS7_ILi96EEENS7_ILi192EEEEEELi192ENS_6half_tEfNS_4arch4Sm80ELb1ELb0ELb1ELb0ELb0ELb0ELb1ELb1EEENS1_21CollectiveEpilogueFwdINS6_IJS8_SA_S9_EEENS6_IJNS7_ILi1EEESI_SI_EEESC_SE_Li256ELb0ELb1ELb1ELb0EEENS1_30DynamicPersistentTileSchedulerILi256ELi256ELb1ELb1ELb0EEEEEEEEEvNT_6ParamsE,"",@"SHT_CUDA_INFO"
	.sectionflags	@""
	.align	4


	//----- nvinfo : EIATTR_CUDA_API_VERSION
	.align		4
        /*0000*/ 	.byte	0x04, 0x37
        /*0002*/ 	.short	(.L_508 - .L_507)
.L_507:
        /*0004*/ 	.word	0x00000082


	//----- nvinfo : EIATTR_SW2861232_WAR
	.align		4
.L_508:
        /*0008*/ 	.byte	0x01, 0x35
	.zero		2


	//----- nvinfo : EIATTR_PARAM_CBANK
	.align		4
        /*000c*/ 	.byte	0x04, 0x0a
        /*000e*/ 	.short	(.L_510 - .L_509)
	.align		4
.L_509:
        /*0010*/ 	.word	index@(.nv.constant0._ZN7cutlass13device_kernelIN5flash19enable_sm80_to_sm89INS1_16FlashAttnFwdSm80INS1_25CollectiveMainloopFwdSm80ILi8ELi2ELb1EN4cute5tupleIJNS5_1CILi128EEENS7_ILi96EEENS7_ILi192EEEEEELi192ENS_6half_tEfNS_4arch4Sm80ELb1ELb0ELb1ELb0ELb0ELb0ELb1ELb1EEENS1_21CollectiveEpilogueFwdINS6_IJS8_SA_S9_EEENS6_IJNS7_ILi1EEESI_SI_EEESC_SE_Li256ELb0ELb1ELb1ELb0EEENS1_30DynamicPersistentTileSchedulerILi256ELi256ELb1ELb1ELb0EEEEEEEEEvNT_6ParamsE)
        /*0014*/ 	.short	0x0160
        /*0016*/ 	.short	0x0428


	//----- nvinfo : EIATTR_CBANK_PARAM_SIZE
	.align		4
.L_510:
        /*0018*/ 	.byte	0x03, 0x19
        /*001a*/ 	.short	0x0428


	//----- nvinfo : EIATTR_KPARAM_INFO
	.align		4
        /*001c*/ 	.byte	0x04, 0x17
        /*001e*/ 	.short	(.L_512 - .L_511)
.L_511:
        /*0020*/ 	.word	0x00000000
        /*0024*/ 	.short	0x0000
        /*0026*/ 	.short	0x0000
        /*0028*/ 	.byte	0x00, 0xf0, 0xa1, 0x10


	//----- nvinfo : EIATTR_MAXREG_COUNT
	.align		4
.L_512:
        /*002c*/ 	.byte	0x03, 0x1b
        /*002e*/ 	.short	0x00ff


	//----- nvinfo : EIATTR_NUM_BARRIERS
	.align		4
        /*0030*/ 	.byte	0x02, 0x4c
        /*0032*/ 	.byte	0x06
	.zero		1


	//----- nvinfo : EIATTR_ANNOTATIONS
	.align		4
        /*0034*/ 	.byte	0x04, 0x55
        /*0036*/ 	.short	(.L_514 - .L_513)


	//   ....[0]....
.L_513:
        /* <DEDUP_REMOVED lines=58> */


	//----- nvinfo : EIATTR_MERCURY_ISA_VERSION
	.align		4
.L_514:
        /*03c0*/ 	.byte	0x03, 0x5f
        /*03c2*/ 	.short	0x0000


	//----- nvinfo : EIATTR_INT_WARP_WIDE_INSTR_OFFSETS
	.align		4
        /*03c4*/ 	.byte	0x04, 0x31
        /*03c6*/ 	.short	(.L_516 - .L_515)


	//   ....[0]....
.L_515:
        /*03c8*/ 	.word	0x0000f510


	//   ....[1]....
        /*03cc*/ 	.word	0x0000f590


	//----- nvinfo : EIATTR_COOP_GROUP_MASK_REGIDS
	.align		4
.L_516:
        /*03d0*/ 	.byte	0x04, 0x29
        /*03d2*/ 	.short	(.L_518 - .L_517)


	//   ....[0]....
.L_517:
        /*03d4*/ 	.word	0xffffffff


	//   ....[1]....
        /*03d8*/ 	.word	0xffffffff


	//   ....[2]....
        /*03dc*/ 	.word	0xffffffff


	//   ....[3]....
        /*03e0*/ 	.word	0xffffffff


	//   ....[4]....
        /*03e4*/ 	.word	0xffffffff


	//   ....[5]....
        /*03e8*/ 	.word	0xffffffff


	//   ....[6]....
        /*03ec*/ 	.word	0xffffffff


	//   ....[7]....
        /*03f0*/ 	.word	0xffffffff


	//   ....[8]....
        /*03f4*/ 	.word	0xffffffff


	//   ....[9]....
        /*03f8*/ 	.word	0xffffffff


	//   ....[10]....
        /*03fc*/ 	.word	0xffffffff


	//   ....[11]....
        /*0400*/ 	.word	0xffffffff


	//   ....[12]....
        /*0404*/ 	.word	0xffffffff


	//   ....[13]....
        /*0408*/ 	.word	0xffffffff


	//   ....[14]....
        /*040c*/ 	.word	0xffffffff


	//   ....[15]....
        /*0410*/ 	.word	0xffffffff


	//   ....[16]....
        /*0414*/ 	.word	0xffffffff


	//   ....[17]....
        /*0418*/ 	.word	0xffffffff


	//   ....[18]....
        /*041c*/ 	.word	0xffffffff


	//   ....[19]....
        /*0420*/ 	.word	0xffffffff


	//   ....[20]....
        /*0424*/ 	.word	0xffffffff


	//   ....[21]....
        /*0428*/ 	.word	0xffffffff


	//   ....[22]....
        /*042c*/ 	.word	0xffffffff


	//   ....[23]....
        /*0430*/ 	.word	0xffffffff


	//   ....[24]....
        /*0434*/ 	.word	0xffffffff


	//   ....[25]....
        /*0438*/ 	.word	0xffffffff


	//   ....[26]....
        /*043c*/ 	.word	0xffffffff


	//   ....[27]....
        /*0440*/ 	.word	0xffffffff


	//   ....[28]....
        /*0444*/ 	.word	0xffffffff


	//   ....[29]....
        /*0448*/ 	.word	0xffffffff


	//   ....[30]....
        /*044c*/ 	.word	0xffffffff


	//   ....[31]....
        /*0450*/ 	.word	0xffffffff


	//   ....[32]....
        /*0454*/ 	.word	0xffffffff


	//   ....[33]....
        /*0458*/ 	.word	0xffffffff


	//   ....[34]....
        /*045c*/ 	.word	0xffffffff


	//   ....[35]....
        /*0460*/ 	.word	0xffffffff


	//   ....[36]....
        /*0464*/ 	.word	0xffffffff


	//   ....[37]....
        /*0468*/ 	.word	0xffffffff


	//   ....[38]....
        /*046c*/ 	.word	0xffffffff


	//   ....[39]....
        /*0470*/ 	.word	0xffffffff


	//   ....[40]....
        /*0474*/ 	.word	0xffffffff


	//   ....[41]....
        /*0478*/ 	.word	0xffffffff


	//   ....[42]....
        /*047c*/ 	.word	0xffffffff


	//   ....[43]....
        /*0480*/ 	.word	0xffffffff


	//----- nvinfo : EIATTR_COOP_GROUP_INSTR_OFFSETS
	.align		4
.L_518:
        /*0484*/ 	.byte	0x04, 0x28
        /*0486*/ 	.short	(.L_520 - .L_519)


	//   ....[0]....
.L_519:
        /*0488*/ 	.word	0x00000050


	//   ....[1]....
        /*048c*/ 	.word	0x00001610


	//   ....[2]....
        /*0490*/ 	.word	0x00001620


	//   ....[3]....
        /*0494*/ 	.word	0x00001650


	//   ....[4]....
        /*0498*/ 	.word	0x00001680


	//   ....[5]....
        /*049c*/ 	.word	0x00001810


	//   ....[6]....
        /*04a0*/ 	.word	0x00001820


	//   ....[7]....
        /*04a4*/ 	.word	0x00001840


	//   ....[8]....
        /*04a8*/ 	.word	0x00001870


	//   ....[9]....
        /*04ac*/ 	.word	0x000036a0


	//   ....[10]....
        /*04b0*/ 	.word	0x000036b0


	//   ....[11]....
        /*04b4*/ 	.word	0x00004200


	//   ....[12]....
        /*04b8*/ 	.word	0x000043d0


	//   ....[13]....
        /*04bc*/ 	.word	0x00004410


	//   ....[14]....
        /*04c0*/ 	.word	0x00004480


	//   ....[15]....
        /*04c4*/ 	.word	0x000076d0


	//   ....[16]....
        /*04c8*/ 	.word	0x000076f0


	//   ....[17]....
        /*04cc*/ 	.word	0x000084c0


	//   ....[18]....
        /*04d0*/ 	.word	0x00008500


	//   ....[19]....
        /*04d4*/ 	.word	0x00008520


	//   ....[20]....
        /*04d8*/ 	.word	0x00008540


	//   ....[21]....
        /*04dc*/ 	.word	0x0000c5a0


	//   ....[22]....
        /*04e0*/ 	.word	0x0000c620


	//   ....[23]....
        /*04e4*/ 	.word	0x0000c780


	//   ....[24]....
        /*04e8*/ 	.word	0x0000c7c0


	//   ....[25]....
        /*04ec*/ 	.word	0x0000ecc0


	//   ....[26]....
        /*04f0*/ 	.word	0x0000ed10


	//   ....[27]....
        /*04f4*/ 	.word	0x0000ed30


	//   ....[28]....
        /*04f8*/ 	.word	0x0000ed50


	//   ....[29]....
        /*04fc*/ 	.word	0x0000f6e0


	//   ....[30]....
        /*0500*/ 	.word	0x0000fb60


	//   ....[31]....
        /*0504*/ 	.word	0x0000fb80


	//   ....[32]....
        /*0508*/ 	.word	0x0000fba0


	//   ....[33]....
        /*050c*/ 	.word	0x0000fbc0


	//   ....[34]....
        /*0510*/ 	.word	0x0000fcc0


	//   ....[35]....
        /*0514*/ 	.word	0x0000fd20


	//   ....[36]....
        /*0518*/ 	.word	0x000105b0


	//   ....[37]....
        /*051c*/ 	.word	0x000105c0


	//   ....[38]....
        /*0520*/ 	.word	0x00010f50


	//   ....[39]....
        /*0524*/ 	.word	0x00011030


	//   ....[40]....
        /*0528*/ 	.word	0x00011090


	//   ....[41]....
        /*052c*/ 	.word	0x000110e0


	//   ....[42]....
        /*0530*/ 	.word	0x00011140


	//   ....[43]....
        /*0534*/ 	.word	0x00011190


	//----- nvinfo : EIATTR_EXIT_INSTR_OFFSETS
	.align		4
.L_520:
        /*0538*/ 	.byte	0x04, 0x1c
        /*053a*/ 	.short	(.L_522 - .L_521)


	//   ....[0]....
.L_521:
        /*053c*/ 	.word	0x000000a0


	//   ....[1]....
        /*0540*/ 	.word	0x00010ff0


	//----- nvinfo : EIATTR_MAX_THREADS
	.align		4
.L_522:
        /*0544*/ 	.byte	0x04, 0x05
        /*0546*/ 	.short	(.L_524 - .L_523)
.L_523:
        /*0548*/ 	.word	0x00000100
        /*054c*/ 	.word	0x00000001
        /*0550*/ 	.word	0x00000001


	//----- nvinfo : EIATTR_CRS_STACK_SIZE
	.align		4
.L_524:
        /*0554*/ 	.byte	0x04, 0x1e
        /*0556*/ 	.short	(.L_526 - .L_525)
.L_525:
        /*0558*/ 	.word	0x00000000
.L_526:


//--------------------- .nv.info._ZN7cutlass13device_kernelIN5flash19enable_sm80_to_sm89INS1_16FlashAttnFwdSm80INS1_25CollectiveMainloopFwdSm80ILi8ELi2ELb0EN4cute5tupleIJNS5_1CILi128EEENS7_ILi64EEENS7_ILi192EEEEEELi192ENS_6half_tEfNS_4arch4Sm80ELb1ELb0ELb1ELb1ELb0ELb0ELb1ELb1EEENS1_21CollectiveEpilogueFwdINS6_IJS8_SA_S9_EEENS6_IJNS7_ILi1EEESI_SI_EEESC_SE_Li256ELb1ELb1ELb1ELb0EEENS1_36VarlenDynamicPersistentTileSchedulerILi128ELi64ELi256ELi256ELb1ELb1ELb0ELb1ELb1ELb1EEEEEEEEEvNT_6ParamsE --------------------------
	.section	.nv.info._ZN7cutlass13device_kernelIN5flash19enable_sm80_to_sm89INS1_16FlashAttnFwdSm80INS1_25CollectiveMainloopFwdSm80ILi8ELi2ELb0EN4cute5tupleIJNS5_1CILi128EEENS7_ILi64EEENS7_ILi192EEEEEELi192ENS_6half_tEfNS_4arch4Sm80ELb1ELb0ELb1ELb1ELb0ELb0ELb1ELb1EEENS1_21CollectiveEpilogueFwdINS6_IJS8_SA_S9_EEENS6_IJNS7_ILi1EEESI_SI_EEESC_SE_Li256ELb1ELb1ELb1ELb0EEENS1_36VarlenDynamicPersistentTileSchedulerILi128ELi64ELi256ELi256ELb1ELb1ELb0ELb1ELb1ELb1EEEEEEEEEvNT_6ParamsE,"",@"SHT_CUDA_INFO"
	.sectionflags	@""
	.align	4


	//----- nvinfo : EIATTR_CUDA_API_VERSION
	.align		4
        /*0000*/ 	.byte	0x04, 0x37
        /*0002*/ 	.short	(.L_528 - .L_527)
.L_527:
        /*0004*/ 	.word	0x00000082


	//----- nvinfo : EIATTR_SW2861232_WAR
	.align		4
.L_528:
        /*0008*/ 	.byte	0x01, 0x35
	.zero		2


	//----- nvinfo : EIATTR_PARAM_CBANK
	.align		4
        /*000c*/ 	.byte	0x04, 0x0a
        /*000e*/ 	.short	(.L_530 - .L_529)
	.align		4
.L_529:
        /*0010*/ 	.word	index@(.nv.constant0._ZN7cutlass13device_kernelIN5flash19enable_sm80_to_sm89INS1_16FlashAttnFwdSm80INS1_25CollectiveMainloopFwdSm80ILi8ELi2ELb0EN4cute5tupleIJNS5_1CILi128EEENS7_ILi64EEENS7_ILi192EEEEEELi192ENS_6half_tEfNS_4arch4Sm80ELb1ELb0ELb1ELb1ELb0ELb0ELb1ELb1EEENS1_21CollectiveEpilogueFwdINS6_IJS8_SA_S9_EEENS6_IJNS7_ILi1EEESI_SI_EEESC_SE_Li256ELb1ELb1ELb1ELb0EEENS1_36VarlenDynamicPersistentTileSchedulerILi128ELi64ELi256ELi256ELb1ELb1ELb0ELb1ELb1ELb1EEEEEEEEEvNT_6ParamsE)
        /*0014*/ 	.short	0x0160
        /*0016*/ 	.short	0x0438


	//----- nvinfo : EIATTR_CBANK_PARAM_SIZE
	.align		4
.L_530:
        /*0018*/ 	.byte	0x03, 0x19
        /*001a*/ 	.short	0x0438


	//----- nvinfo : EIATTR_KPARAM_INFO
	.align		4
        /*001c*/ 	.byte	0x04, 0x17
        /*001e*/ 	.short	(.L_532 - .L_531)
.L_531:
        /*0020*/ 	.word	0x00000000
        /*0024*/ 	.short	0x0000
        /*0026*/ 	.short	0x0000
        /*0028*/ 	.byte	0x00, 0xf0, 0xe1, 0x10


	//----- nvinfo : EIATTR_MAXREG_COUNT
	.align		4
.L_532:
        /*002c*/ 	.byte	0x03, 0x1b
        /*002e*/ 	.short	0x00ff


	//----- nvinfo : EIATTR_NUM_BARRIERS
	.align		4
        /*0030*/ 	.byte	0x02, 0x4c
        /*0032*/ 	.byte	0x06
	.zero		1


	//----- nvinfo : EIATTR_MERCURY_ISA_VERSION
	.align		4
        /*0034*/ 	.byte	0x03, 0x5f
        /*0036*/ 	.short	0x0000


	//----- nvinfo : EIATTR_INT_WARP_WIDE_INSTR_OFFSETS
	.align		4
        /*0038*/ 	.byte	0x04, 0x31
        /*003a*/ 	.short	(.L_534 - .L_533)


	//   ....[0]....
.L_533:
        /*003c*/ 	.word	0x0000c1e0


	//   ....[1]....
        /*0040*/ 	.word	0x0000c280


	//----- nvinfo : EIATTR_COOP_GROUP_MASK_REGIDS
	.align		4
.L_534:
        /*0044*/ 	.byte	0x04, 0x29
        /*0046*/ 	.short	(.L_536 - .L_535)


	//   ....[0]....
.L_535:
        /*0048*/ 	.word	0xffffffff


	//   ....[1]....
        /*004c*/ 	.word	0xffffffff


	//   ....[2]....
        /*0050*/ 	.word	0xffffffff


	//   ....[3]....
        /*0054*/ 	.word	0xffffffff


	//   ....[4]....
        /*0058*/ 	.word	0xffffffff


	//   ....[5]....
        /*005c*/ 	.word	0xffffffff


	//   ....[6]....
        /*0060*/ 	.word	0xffffffff


	//   ....[7]....
        /*0064*/ 	.word	0xffffffff


	//   ....[8]....
        /*0068*/ 	.word	0xffffffff


	//   ....[9]....
        /*006c*/ 	.word	0xffffffff


	//   ....[10]....
        /*0070*/ 	.word	0xffffffff


	//   ....[11]....
        /*0074*/ 	.word	0xffffffff


	//   ....[12]....
        /*0078*/ 	.word	0xffffffff


	//   ....[13]....
        /*007c*/ 	.word	0xffffffff


	//   ....[14]....
        /*0080*/ 	.word	0xffffffff


	//   ....[15]....
        /*0084*/ 	.word	0xffffffff


	//   ....[16]....
        /*0088*/ 	.word	0xffffffff


	//   ....[17]....
        /*008c*/ 	.word	0xffffffff


	//   ....[18]....
        /*0090*/ 	.word	0xffffffff


	//   ....[19]....
        /*0094*/ 	.word	0xffffffff


	//   ....[20]....
        /*0098*/ 	.word	0xffffffff


	//   ....[21]....
        /*009c*/ 	.word	0xffffffff


	//   ....[22]....
        /*00a0*/ 	.word	0xffffffff


	//   ....[23]....
        /*00a4*/ 	.word	0xffffffff


	//   ....[24]....
        /*00a8*/ 	.word	0xffffffff


	//   ....[25]....
        /*00ac*/ 	.word	0xffffffff


	//   ....[26]....
        /*00b0*/ 	.word	0xffffffff


	//   ....[27]....
        /*00b4*/ 	.word	0xffffffff


	//   ....[28]....
        /*00b8*/ 	.word	0xffffffff


	//   ....[29]....
        /*00bc*/ 	.word	0xffffffff


	//   ....[30]....
        /*00c0*/ 	.word	0xffffffff


	//   ....[31]....
        /*00c4*/ 	.word	0xffffffff


	//   ....[32]....
        /*00c8*/ 	.word	0xffffffff


	//   ....[33]....
        /*00cc*/ 	.word	0xffffffff


	//   ....[34]....
        /*00d0*/ 	.word	0xffffffff


	//   ....[35]....
        /*00d4*/ 	.word	0xffffffff


	//   ....[36]....
        /*00d8*/ 	.word	0xffffffff


	//   ....[37]....
        /*00dc*/ 	.word	0xffffffff


	//   ....[38]....
        /*00e0*/ 	.word	0xffffffff


	//   ....[39]....
        /*00e4*/ 	.word	0xffffffff


	//   ....[40]....
        /*00e8*/ 	.word	0xffffffff


	//   ....[41]....
        /*00ec*/ 	.word	0xffffffff


	//   ....[42]....
        /*00f0*/ 	.word	0xffffffff


	//   ....[43]....
        /*00f4*/ 	.word	0xffffffff


	//   ....[44]....
        /*00f8*/ 	.word	0xffffffff


	//   ....[45]....
        /*00fc*/ 	.word	0xffffffff


	//   ....[46]....
        /*0100*/ 	.word	0xffffffff


	//   ....[47]....
        /*0104*/ 	.word	0xffffffff


	//   ....[48]....
        /*0108*/ 	.word	0xffffffff


	//   ....[49]....
        /*010c*/ 	.word	0xffffffff


	//   ....[50]....
        /*0110*/ 	.word	0xffffffff


	//   ....[51]....
        /*0114*/ 	.word	0xffffffff


	//   ....[52]....
        /*0118*/ 	.word	0xffffffff


	//   ....[53]....
        /*011c*/ 	.word	0xffffffff


	//   ....[54]....
        /*0120*/ 	.word	0xffffffff


	//   ....[55]....
        /*0124*/ 	.word	0xffffffff


	//   ....[56]....
        /*0128*/ 	.word	0xffffffff


	//   ....[57]....
        /*012c*/ 	.word	0xffffffff


	//   ....[58]....
        /*0130*/ 	.word	0xffffffff


	//   ....[59]....
        /*0134*/ 	.word	0xffffffff


	//   ....[60]....
        /*0138*/ 	.word	0xffffffff


	//   ....[61]....
        /*013c*/ 	.word	0xffffffff


	//   ....[62]....
        /*0140*/ 	.word	0xffffffff


	//   ....[63]....
        /*0144*/ 	.word	0xffffffff


	//   ....[64]....
        /*0148*/ 	.word	0xffffffff


	//   ....[65]....
        /*014c*/ 	.word	0xffffffff


	//   ....[66]....
        /*0150*/ 	.word	0xffffffff


	//   ....[67]....
        /*0154*/ 	.word	0xffffffff


	//   ....[68]....
        /*0158*/ 	.word	0xffffffff


	//   ....[69]....
        /*015c*/ 	.word	0xffffffff


	//   ....[70]....
        /*0160*/ 	.word	0xffffffff


	//   ....[71]....
        /*0164*/ 	.word	0xffffffff


	//   ....[72]....
        /*0168*/ 	.word	0xffffffff


	//   ....[73]....
        /*016c*/ 	.word	0xffffffff


	//   ....[74]....
        /*0170*/ 	.word	0xffffffff


	//   ....[75]....
        /*0174*/ 	.word	0xffffffff


	//   ....[76]....
        /*0178*/ 	.word	0xffffffff


	//   ....[77]....
        /*017c*/ 	.word	0xffffffff


	//   ....[78]....
        /*0180*/ 	.word	0xffffffff


	//   ....[79]....
        /*0184*/ 	.word	0xffffffff


	//   ....[80]....
        /*0188*/ 	.word	0xffffffff


	//   ....[81]....
        /*018c*/ 	.word	0xffffffff


	//   ....[82]....
        /*0190*/ 	.word	0xffffffff


	//   ....[83]....
        /*0194*/ 	.word	0xffffffff


	//   ....[84]....
        /*0198*/ 	.word	0xffffffff


	//   ....[85]....
        /*019c*/ 	.word	0xffffffff


	//   ....[86]....
        /*01a0*/ 	.word	0xffffffff


	//   ....[87]....
        /*01a4*/ 	.word	0xffffffff


	//   ....[88]....
        /*01a8*/ 	.word	0xffffffff


	//   ....[89]....
        /*01ac*/ 	.word	0xffffffff


	//   ....[90]....
        /*01b0*/ 	.word	0xffffffff


	//   ....[91]....
        /*01b4*/ 	.word	0xffffffff


	//   ....[92]....
        /*01b8*/ 	.word	0xffffffff


	//   ....[93]....
        /*01bc*/ 	.word	0xffffffff


	//   ....[94]....
        /*01c0*/ 	.word	0xffffffff


	//   ....[95]....
        /*01c4*/ 	.word	0xffffffff


	//   ....[96]....
        /*01c8*/ 	.word	0xffffffff


	//   ....[97]....
        /*01cc*/ 	.word	0xffffffff


	//   ....[98]....
        /*01d0*/ 	.word	0xffffffff


	//   ....[99]....
        /*01d4*/ 	.word	0xffffffff


	//   ....[100]....
        /*01d8*/ 	.word	0xffffffff


	//   ....[101]....
        /*01dc*/ 	.word	0xffffffff


	//   ....[102]....
        /*01e0*/ 	.word	0xffffffff


	//   ....[103]....
        /*01e4*/ 	.word	0xffffffff


	//   ....[104]....
        /*01e8*/ 	.word	0xffffffff


	//   ....[105]....
        /*01ec*/ 	.word	0xffffffff


	//   ....[106]....
        /*01f0*/ 	.word	0xffffffff


	//   ....[107]....
        /*01f4*/ 	.word	0xffffffff


	//   ....[108]....
        /*01f8*/ 	.word	0xffffffff


	//   ....[109]....
        /*01fc*/ 	.word	0xffffffff


	//   ....[110]....
        /*0200*/ 	.word	0xffffffff


	//   ....[111]....
        /*0204*/ 	.word	0xffffffff


	//   ....[112]....
        /*0208*/ 	.word	0xffffffff


	//   ....[113]....
        /*020c*/ 	.word	0xffffffff


	//   ....[114]....
        /*0210*/ 	.word	0xffffffff


	//   ....[115]....
        /*0214*/ 	.word	0xffffffff


	//   ....[116]....
        /*0218*/ 	.word	0xffffffff


	//   ....[117]....
        /*021c*/ 	.word	0xffffffff


	//   ....[118]....
        /*0220*/ 	.word	0xffffffff


	//   ....[119]....
        /*0224*/ 	.word	0xffffffff


	//   ....[120]....
        /*0228*/ 	.word	0xffffffff


	//   ....[121]....
        /*022c*/ 	.word	0xffffffff


	//   ....[122]....
        /*0230*/ 	.word	0xffffffff


	//   ....[123]....
        /*0234*/ 	.word	0xffffffff


	//   ....[124]....
        /*0238*/ 	.word	0xffffffff


	//   ....[125]....
        /*023c*/ 	.word	0xffffffff


	//   ....[126]....
        /*0240*/ 	.word	0xffffffff


	//   ....[127]....
        /*0244*/ 	.word	0xffffffff


	//   ....[128]....
        /*0248*/ 	.word	0xffffffff


	//   ....[129]....
        /*024c*/ 	.word	0xffffffff


	//   ....[130]....
        /*0250*/ 	.word	0xffffffff


	//   ....[131]....
        /*0254*/ 	.word	0xffffffff


	//   ....[132]....
        /*0258*/ 	.word	0xffffffff


	//   ....[133]....
        /*025c*/ 	.word	0xffffffff


	//   ....[134]....
        /*0260*/ 	.word	0xffffffff


	//   ....[135]....
        /*0264*/ 	.word	0xffffffff


	//   ....[136]....
        /*0268*/ 	.word	0xffffffff


	//   ....[137]....
        /*026c*/ 	.word	0xffffffff


	//   ....[138]....
        /*0270*/ 	.word	0xffffffff


	//   ....[139]....
        /*0274*/ 	.word	0xffffffff


	//   ....[140]....
        /*0278*/ 	.word	0xffffffff


	//   ....[141]....
        /*027c*/ 	.word	0xffffffff


	//   ....[142]....
        /*0280*/ 	.word	0xffffffff


	//   ....[143]....
        /*0284*/ 	.word	0xffffffff


	//   ....[144]....
        /*0288*/ 	.word	0xffffffff


	//   ....[145]....
        /*028c*/ 	.word	0xffffffff


	//   ....[146]....
        /*0290*/ 	.word	0xffffffff


	//----- nvinfo : EIATTR_COOP_GROUP_INSTR_OFFSETS
	.align		4
.L_536:
        /*0294*/ 	.byte	0x04, 0x28
        /*0296*/ 	.short	(.L_538 - .L_537)


	//   ....[0]....
.L_537:
        /*0298*/ 	.word	0x00000080


	//   ....[1]....
        /*029c*/ 	.word	0x00000210


	//   ....[2]....
        /*02a0*/ 	.word	0x00000240


	//   ....[3]....
        /*02a4*/ 	.word	0x00000270


	//   ....[4]....
        /*02a8*/ 	.word	0x000002a0


	//   ....[5]....
        /*02ac*/ 	.word	0x000002d0


	//   ....[6]....
        /*02b0*/ 	.word	0x00000300


	//   ....[7]....
        /*02b4*/ 	.word	0x00000460


	//   ....[8]....
        /*02b8*/ 	.word	0x000004a0


	//   ....[9]....
        /*02bc*/ 	.word	0x000004d0


	//   ....[10]....
        /*02c0*/ 	.word	0x00000500


	//   ....[11]....
        /*02c4*/ 	.word	0x00000530


	//   ....[12]....
        /*02c8*/ 	.word	0x00000560


	//   ....[13]....
        /*02cc*/ 	.word	0x000005f0


	//   ....[14]....
        /*02d0*/ 	.word	0x00000630


	//   ....[15]....
        /*02d4*/ 	.word	0x00000650


	//   ....[16]....
        /*02d8*/ 	.word	0x000006b0


	//   ....[17]....
        /*02dc*/ 	.word	0x000024d0


	//   ....[18]....
        /*02e0*/ 	.word	0x000024f0


	//   ....[19]....
        /*02e4*/ 	.word	0x00002620


	//   ....[20]....
        /*02e8*/ 	.word	0x00002630


	//   ....[21]....
        /*02ec*/ 	.word	0x00002760


	//   ....[22]....
        /*02f0*/ 	.word	0x00002780


	//   ....[23]....
        /*02f4*/ 	.word	0x000028b0


	//   ....[24]....
        /*02f8*/ 	.word	0x000028c0


	//   ....[25]....
        /*02fc*/ 	.word	0x00003e20


	//   ....[26]....
        /*0300*/ 	.word	0x00003e50


	//   ....[27]....
        /*0304*/ 	.word	0x00004780


	//   ....[28]....
        /*0308*/ 	.word	0x00004810


	//   ....[29]....
        /*030c*/ 	.word	0x00004830


	//   ....[30]....
        /*0310*/ 	.word	0x00004850


	//   ....[31]....
        /*0314*/ 	.word	0x000069b0


	//   ....[32]....
        /*0318*/ 	.word	0x000069f0


	//   ....[33]....
        /*031c*/ 	.word	0x00007160


	//   ....[34]....
        /*0320*/ 	.word	0x00007280


	//   ....[35]....
        /*0324*/ 	.word	0x000072c0


	//   ....[36]....
        /*0328*/ 	.word	0x000073a0


	//   ....[37]....
        /*032c*/ 	.word	0x00009fa0


	//   ....[38]....
        /*0330*/ 	.word	0x00009fd0


	//   ....[39]....
        /*0334*/ 	.word	0x00009ff0


	//   ....[40]....
        /*0338*/ 	.word	0x0000a010


	//   ....[41]....
        /*033c*/ 	.word	0x0000b9e0


	//   ....[42]....
        /*0340*/ 	.word	0x0000ba10


	//   ....[43]....
        /*0344*/ 	.word	0x0000ba20


	//   ....[44]....
        /*0348*/ 	.word	0x0000ba50


	//   ....[45]....
        /*034c*/ 	.word	0x0000cd60


	//   ....[46]....
        /*0350*/ 	.word	0x0000cd80


	//   ....[47]....
        /*0354*/ 	.word	0x0000cda0


	//   ....[48]....
        /*0358*/ 	.word	0x0000cdb0


	//   ....[49]....
        /*035c*/ 	.word	0x0000d110


	//   ....[50]....
        /*0360*/ 	.word	0x0000d130


	//   ....[51]....
        /*0364*/ 	.word	0x0000d250


	//   ....[52]....
        /*0368*/ 	.word	0x0000d260


	//   ....[53]....
        /*036c*/ 	.word	0x0000d390


	//   ....[54]....
        /*0370*/ 	.word	0x0000d3b0


	//   ....[55]....
        /*0374*/ 	.word	0x0000d4e0


	//   ....[56]....
        /*0378*/ 	.word	0x0000d4f0


	//   ....[57]....
        /*037c*/ 	.word	0x0000d820


	//   ....[58]....
        /*0380*/ 	.word	0x0000d840


	//   ....[59]....
        /*0384*/ 	.word	0x0000e180


	//   ....[60]....
        /*0388*/ 	.word	0x0000e190


	//   ....[61]....
        /*038c*/ 	.word	0x0000eeb0


	//   ....[62]....
        /*0390*/ 	.word	0x0000eed0


	//   ....[63]....
        /*0394*/ 	.word	0x0000f000


	//   ....[64]....
        /*0398*/ 	.word	0x0000f010


	//   ....[65]....
        /*039c*/ 	.word	0x0000f140


	//   ....[66]....
        /*03a0*/ 	.word	0x0000f160


	//   ....[67]....
        /*03a4*/ 	.word	0x0000f290


	//   ....[68]....
        /*03a8*/ 	.word	0x0000f2a0


	//   ....[69]....
        /*03ac*/ 	.word	0x0000f450


	//   ....[70]....
        /*03b0*/ 	.word	0x0000f470


	//   ....[71]....
        /*03b4*/ 	.word	0x0000f590


	//   ....[72]....
        /*03b8*/ 	.word	0x0000f5d0


	//   ....[73]....
        /*03bc*/ 	.word	0x0000f600


	//   ....[74]....
        /*03c0*/ 	.word	0x0000f630


	//   ....[75]....
        /*03c4*/ 	.word	0x0000f660


	//   ....[76]....
        /*03c8*/ 	.word	0x0000f690


	//   ....[77]....
        /*03cc*/ 	.word	0x0000f7e0


	//   ....[78]....
        /*03d0*/ 	.word	0x0000f820


	//   ....[79]....
        /*03d4*/ 	.word	0x0000f850


	//   ....[80]....
        /*03d8*/ 	.word	0x0000f880


	//   ....[81]....
        /*03dc*/ 	.word	0x0000f8b0


	//   ....[82]....
        /*03e0*/ 	.word	0x0000f8e0


	//   ....[83]....
        /*03e4*/ 	.word	0x0000f970


	//   ....[84]....
        /*03e8*/ 	.word	0x0000f9b0


	//   ....[85]....
        /*03ec*/ 	.word	0x0000f9c0


	//   ....[86]....
        /*03f0*/ 	.word	0x0000fa20


	//   ....[87]....
        /*03f4*/ 	.word	0x00010320


	//   ....[88]....
        /*03f8*/ 	.word	0x00010380


	//   ....[89]....
        /*03fc*/ 	.word	0x000103d0


	//   ....[90]....
        /*0400*/ 	.word	0x00010420


	//   ....[91]....
        /*0404*/ 	.word	0x00010470


	//   ....[92]....
        /*0408*/ 	.word	0x000104e0


	//   ....[93]....
        /*040c*/ 	.word	0x00010520


	//   ....[94]....
        /*0410*/ 	.word	0x00010580


	//   ....[95]....
        /*0414*/ 	.word	0x000105f0


	//   ....[96]....
        /*0418*/ 	.word	0x00010660


	//   ....[97]....
        /*041c*/ 	.word	0x000106d0


	//   ....[98]....
        /*0420*/ 	.word	0x00010740


	//   ....[99]....
        /*0424*/ 	.word	0x000107b0


	//   ....[100]....
        /*0428*/ 	.word	0x00010810


	//   ....[101]....
        /*042c*/ 	.word	0x00010870


	//   ....[102]....
        /*0430*/ 	.word	0x000108e0


	//   ....[103]....
        /*0434*/ 	.word	0x00010940


	//   ....[104]....
        /*0438*/ 	.word	0x000109a0


	//   ....[105]....
        /*043c*/ 	.word	0x00010a00


	//   ....[106]....
        /*0440*/ 	.word	0x00010a60


	//   ....[107]....
        /*0444*/ 	.word	0x00010ab0


	//   ....[108]....
        /*0448*/ 	.word	0x00010b00


	//   ....[109]....
        /*044c*/ 	.word	0x00010b70


	//   ....[110]....
        /*0450*/ 	.word	0x00010be0


	//   ....[111]....
        /*0454*/ 	.word	0x00010c50


	//   ....[112]....
        /*0458*/ 	.word	0x00010cb0


	//   ....[113]....
        /*045c*/ 	.word	0x00010d10


	//   ....[114]....
        /*0460*/ 	.word	0x00010d80


	//   ....[115]....
        /*0464*/ 	.word	0x00010de0


	//   ....[116]....
        /*0468*/ 	.word	0x00010e40


	//   ....[117]....
        /*046c*/ 	.word	0x00010eb0


	//   ....[118]....
        /*0470*/ 	.word	0x00010f20


	//   ....[119]....
        /*0474*/ 	.word	0x00010f90


	//   ....[120]....
        /*0478*/ 	.word	0x00010ff0


	//   ....[121]....
        /*047c*/ 	.word	0x00011060


	//   ....[122]....
        /*0480*/ 	.word	0x000110d0


	//   ....[123]....
        /*0484*/ 	.word	0x00011140


	//   ....[124]....
        /*0488*/ 	.word	0x000111a0


	//   ....[125]....
        /*048c*/ 	.word	0x00011210


	//   ....[126]....
        /*0490*/ 	.word	0x00011280


	//   ....[127]....
        /*0494*/ 	.word	0x000112f0


	//   ....[128]....
        /*0498*/ 	.word	0x00011350


	//   ....[129]....
        /*049c*/ 	.word	0x000113c0


	//   ....[130]....
        /*04a0*/ 	.word	0x00011430


	//   ....[131]....
        /*04a4*/ 	.word	0x00011480


	//   ....[132]....
        /*04a8*/ 	.word	0x000114d0


	//   ....[133]....
        /*04ac*/ 	.word	0x00011520


	//   ....[134]....
        /*04b0*/ 	.word	0x00011570


	//   ....[135]....
        /*04b4*/ 	.word	0x000115c0


	//   ....[136]....
        /*04b8*/ 	.word	0x00011630


	//   ....[137]....
        /*04bc*/ 	.word	0x00011690


	//   ....[138]....
        /*04c0*/ 	.word	0x000116f0


	//   ....[139]....
        /*04c4*/ 	.word	0x00011740


	//   ....[140]....
        /*04c8*/ 	.word	0x00011790


	//   ....[141]....
        /*04cc*/ 	.word	0x000117e0


	//   ....[142]....
        /*04d0*/ 	.word	0x00011850


	//   ....[143]....
        /*04d4*/ 	.word	0x000118a0


	//   ....[144]....
        /*04d8*/ 	.word	0x00011900


	//   ....[145]....
        /*04dc*/ 	.word	0x00011960


	//   ....[146]....
        /*04e0*/ 	.word	0x000119c0


	//----- nvinfo : EIATTR_EXIT_INSTR_OFFSETS
	.align		4
.L_538:
        /*04e4*/ 	.byte	0x04, 0x1c
        /*04e6*/ 	.short	(.L_540 - .L_539)


	//   ....[0]....
.L_539:
        /*04e8*/ 	.word	0x00000f40


	//   ....[1]....
        /*04ec*/ 	.word	0x000102e0


	//----- nvinfo : EIATTR_MAX_THREADS
	.align		4
.L_540:
        /*04f0*/ 	.byte	0x04, 0x05
        /*04f2*/ 	.short	(.L_542 - .L_541)
.L_541:
        /*04f4*/ 	.word	0x00000100
        /*04f8*/ 	.word	0x00000001
        /*04fc*/ 	.word	0x00000001


	//----- nvinfo : EIATTR_CRS_STACK_SIZE
	.align		4
.L_542:
        /*0500*/ 	.byte	0x04, 0x1e
        /*0502*/ 	.short	(.L_544 - .L_543)
.L_543:
        /*0504*/ 	.word	0x00000000
.L_544:


//--------------------- .nv.info._ZN7cutlass13device_kernelIN5flash19enable_sm80_to_sm89INS1_16FlashAttnFwdSm80INS1_25CollectiveMainloopFwdSm80ILi8ELi2ELb0EN4cute5tupleIJNS5_1CILi128EEENS7_ILi64EEENS7_ILi192EEEEEELi192ENS_6half_tEfNS_4arch4Sm80ELb1ELb0ELb1ELb1ELb0ELb1ELb1ELb1EEENS1_21CollectiveEpilogueFwdINS6_IJS8_SA_S9_EEENS6_IJNS7_ILi1EEESI_SI_EEESC_SE_Li256ELb1ELb1ELb1ELb0EEENS1_36VarlenDynamicPersistentTileSchedulerILi128ELi64ELi256ELi256ELb1ELb1ELb0ELb1ELb1ELb1EEEEEEEEEvNT_6ParamsE --------------------------
	.section	.nv.info._ZN7cutlass13device_kernelIN5flash19enable_sm80_to_sm89INS1_16FlashAttnFwdSm80INS1_25CollectiveMainloopFwdSm80ILi8ELi2ELb0EN4cute5tupleIJNS5_1CILi128EEENS7_ILi64EEENS7_ILi192EEEEEELi192ENS_6half_tEfNS_4arch4Sm80ELb1ELb0ELb1ELb1ELb0ELb1ELb1ELb1EEENS1_21CollectiveEpilogueFwdINS6_IJS8_SA_S9_EEENS6_IJNS7_ILi1EEESI_SI_EEESC_SE_Li256ELb1ELb1ELb1ELb0EEENS1_36VarlenDynamicPersistentTileSchedulerILi128ELi64ELi256ELi256ELb1ELb1ELb0ELb1ELb1ELb1EEEEEEEEEvNT_6ParamsE,"",@"SHT_CUDA_INFO"
	.sectionflags	@""
	.align	4


	//----- nvinfo : EIATTR_CUDA_API_VERSION
	.align		4
        /*0000*/ 	.byte	0x04, 0x37
        /*0002*/ 	.short	(.L_546 - .L_545)
.L_545:
        /*0004*/ 	.word	0x00000082


	//----- nvinfo : EIATTR_SW2861232_WAR
	.align		4
.L_546:
        /*0008*/ 	.byte	0x01, 0x35
	.zero		2


	//----- nvinfo : EIATTR_PARAM_CBANK
	.align		4
        /*000c*/ 	.byte	0x04, 0x0a
        /*000e*/ 	.short	(.L_548 - .L_547)
	.align		4
.L_547:
        /*0010*/ 	.word	index@(.nv.constant0._ZN7cutlass13device_kernelIN5flash19enable_sm80_to_sm89INS1_16FlashAttnFwdSm80INS1_25CollectiveMainloopFwdSm80ILi8ELi2ELb0EN4cute5tupleIJNS5_1CILi128EEENS7_ILi64EEENS7_ILi192EEEEEELi192ENS_6half_tEfNS_4arch4Sm80ELb1ELb0ELb1ELb1ELb0ELb1ELb1ELb1EEENS1_21CollectiveEpilogueFwdINS6_IJS8_SA_S9_EEENS6_IJNS7_ILi1EEESI_SI_EEESC_SE_Li256ELb1ELb1ELb1ELb0EEENS1_36VarlenDynamicPersistentTileSchedulerILi128ELi64ELi256ELi256ELb1ELb1ELb0ELb1ELb1ELb1EEEEEEEEEvNT_6ParamsE)
        /*0014*/ 	.short	0x0160
        /*0016*/ 	.short	0x0438


	//----- nvinfo : EIATTR_CBANK_PARAM_SIZE
	.align		4
.L_548:
        /*0018*/ 	.byte	0x03, 0x19
        /*001a*/ 	.short	0x0438


	//----- nvinfo : EIATTR_KPARAM_INFO
	.align		4
        /*001c*/ 	.byte	0x04, 0x17
        /*001e*/ 	.short	(.L_550 - .L_549)
.L_549:
        /*0020*/ 	.word	0x00000000
        /*0024*/ 	.short	0x0000
        /*0026*/ 	.short	0x0000
        /*0028*/ 	.byte	0x00, 0xf0, 0xe1, 0x10


	//----- nvinfo : EIATTR_MAXREG_COUNT
	.align		4
.L_550:
        /*002c*/ 	.byte	0x03, 0x1b
        /*002e*/ 	.short	0x00ff


	//----- nvinfo : EIATTR_NUM_BARRIERS
	.align		4
        /*0030*/ 	.byte	0x02, 0x4c
        /*0032*/ 	.byte	0x06
	.zero		1


	//----- nvinfo : EIATTR_MERCURY_ISA_VERSION
	.align		4
        /*0034*/ 	.byte	0x03, 0x5f
        /*0036*/ 	.short	0x0000


	//----- nvinfo : EIATTR_INT_WARP_WIDE_INSTR_OFFSETS
	.align		4
        /*0038*/ 	.byte	0x04, 0x31
        /*003a*/ 	.short	(.L_552 - .L_551)


	//   ....[0]....
.L_551:
        /*003c*/ 	.word	0x00018290


	//   ....[1]....
        /*0040*/ 	.word	0x00018330


	//----- nvinfo : EIATTR_COOP_GROUP_MASK_REGIDS
	.align		4
.L_552:
        /*0044*/ 	.byte	0x04, 0x29
        /*0046*/ 	.short	(.L_554 - .L_553)


	//   ....[0]....
.L_553:
        /*0048*/ 	.word	0xffffffff


	//   ....[1]....
        /*004c*/ 	.word	0xffffffff


	//   ....[2]....
        /*0050*/ 	.word	0xffffffff


	//   ....[3]....
        /*0054*/ 	.word	0xffffffff


	//   ....[4]....
        /*0058*/ 	.word	0xffffffff


	//   ....[5]....
        /*005c*/ 	.word	0xffffffff


	//   ....[6]....
        /*0060*/ 	.word	0xffffffff


	//   ....[7]....
        /*0064*/ 	.word	0xffffffff


	//   ....[8]....
        /*0068*/ 	.word	0xffffffff


	//   ....[9]....
        /*006c*/ 	.word	0xffffffff


	//   ....[10]....
        /*0070*/ 	.word	0xffffffff


	//   ....[11]....
        /*0074*/ 	.word	0xffffffff


	//   ....[12]....
        /*0078*/ 	.word	0xffffffff


	//   ....[13]....
        /*007c*/ 	.word	0xffffffff


	//   ....[14]....
        /*0080*/ 	.word	0xffffffff


	//   ....[15]....
        /*0084*/ 	.word	0xffffffff


	//   ....[16]....
        /*0088*/ 	.word	0xffffffff


	//   ....[17]....
        /*008c*/ 	.word	0xffffffff


	//   ....[18]....
        /*0090*/ 	.word	0xffffffff


	//   ....[19]....
        /*0094*/ 	.word	0xffffffff


	//   ....[20]....
        /*0098*/ 	.word	0xffffffff


	//   ....[21]....
        /*009c*/ 	.word	0xffffffff


	//   ....[22]....
        /*00a0*/ 	.word	0xffffffff


	//   ....[23]....
        /*00a4*/ 	.word	0xffffffff


	//   ....[24]....
        /*00a8*/ 	.word	0xffffffff


	//   ....[25]....
        /*00ac*/ 	.word	0xffffffff


	//   ....[26]....
        /*00b0*/ 	.word	0xffffffff


	//   ....[27]....
        /*00b4*/ 	.word	0xffffffff


	//   ....[28]....
        /*00b8*/ 	.word	0xffffffff


	//   ....[29]....
        /*00bc*/ 	.word	0xffffffff


	//   ....[30]....
        /*00c0*/ 	.word	0xffffffff


	//   ....[31]....
        /*00c4*/ 	.word	0xffffffff


	//   ....[32]....
        /*00c8*/ 	.word	0xffffffff


	//   ....[33]....
        /*00cc*/ 	.word	0xffffffff


	//   ....[34]....
        /*00d0*/ 	.word	0xffffffff


	//   ....[35]....
        /*00d4*/ 	.word	0xffffffff


	//   ....[36]....
        /*00d8*/ 	.word	0xffffffff


	//   ....[37]....
        /*00dc*/ 	.word	0xffffffff


	//   ....[38]....
        /*00e0*/ 	.word	0xffffffff


	//   ....[39]....
        /*00e4*/ 	.word	0xffffffff


	//   ....[40]....
        /*00e8*/ 	.word	0xffffffff


	//   ....[41]....
        /*00ec*/ 	.word	0xffffffff


	//   ....[42]....
        /*00f0*/ 	.word	0xffffffff


	//   ....[43]....
        /*00f4*/ 	.word	0xffffffff


	//   ....[44]....
        /*00f8*/ 	.word	0xffffffff


	//   ....[45]....
        /*00fc*/ 	.word	0xffffffff


	//   ....[46]....
        /*0100*/ 	.word	0xffffffff


	//   ....[47]....
        /*0104*/ 	.word	0xffffffff


	//   ....[48]....
        /*0108*/ 	.word	0xffffffff


	//   ....[49]....
        /*010c*/ 	.word	0xffffffff


	//   ....[50]....
        /*0110*/ 	.word	0xffffffff


	//   ....[51]....
        /*0114*/ 	.word	0xffffffff


	//   ....[52]....
        /*0118*/ 	.word	0xffffffff


	//   ....[53]....
        /*011c*/ 	.word	0xffffffff


	//   ....[54]....
        /*0120*/ 	.word	0xffffffff


	//   ....[55]....
        /*0124*/ 	.word	0xffffffff


	//   ....[56]....
        /*0128*/ 	.word	0xffffffff


	//   ....[57]....
        /*012c*/ 	.word	0xffffffff


	//   ....[58]....
        /*0130*/ 	.word	0xffffffff


	//   ....[59]....
        /*0134*/ 	.word	0xffffffff


	//   ....[60]....
        /*0138*/ 	.word	0xffffffff


	//   ....[61]....
        /*013c*/ 	.word	0xffffffff


	//   ....[62]....
        /*0140*/ 	.word	0xffffffff


	//   ....[63]....
        /*0144*/ 	.word	0xffffffff


	//   ....[64]....
        /*0148*/ 	.word	0xffffffff


	//   ....[65]....
        /*014c*/ 	.word	0xffffffff


	//   ....[66]....
        /*0150*/ 	.word	0xffffffff


	//   ....[67]....
        /*0154*/ 	.word	0xffffffff


	//   ....[68]....
        /*0158*/ 	.word	0xffffffff


	//   ....[69]....
        /*015c*/ 	.word	0xffffffff


	//   ....[70]....
        /*0160*/ 	.word	0xffffffff


	//   ....[71]....
        /*0164*/ 	.word	0xffffffff


	//   ....[72]....
        /*0168*/ 	.word	0xffffffff


	//   ....[73]....
        /*016c*/ 	.word	0xffffffff


	//   ....[74]....
        /*0170*/ 	.word	0xffffffff


	//   ....[75]....
        /*0174*/ 	.word	0xffffffff


	//   ....[76]....
        /*0178*/ 	.word	0xffffffff


	//   ....[77]....
        /*017c*/ 	.word	0xffffffff


	//   ....[78]....
        /*0180*/ 	.word	0xffffffff


	//   ....[79]....
        /*0184*/ 	.word	0xffffffff


	//   ....[80]....
        /*0188*/ 	.word	0xffffffff


	//   ....[81]....
        /*018c*/ 	.word	0xffffffff


	//   ....[82]....
        /*0190*/ 	.word	0xffffffff


	//   ....[83]....
        /*0194*/ 	.word	0xffffffff


	//   ....[84]....
        /*0198*/ 	.word	0xffffffff


	//   ....[85]....
        /*019c*/ 	.word	0xffffffff


	//   ....[86]....
        /*01a0*/ 	.word	0xffffffff


	//   ....[87]....
        /*01a4*/ 	.word	0xffffffff


	//   ....[88]....
        /*01a8*/ 	.word	0xffffffff


	//   ....[89]....
        /*01ac*/ 	.word	0xffffffff


	//   ....[90]....
        /*01b0*/ 	.word	0xffffffff


	//   ....[91]....
        /*01b4*/ 	.word	0xffffffff


	//   ....[92]....
        /*01b8*/ 	.word	0xffffffff


	//   ....[93]....
        /*01bc*/ 	.word	0xffffffff


	//   ....[94]....
        /*01c0*/ 	.word	0xffffffff


	//   ....[95]....
        /*01c4*/ 	.word	0xffffffff


	//   ....[96]....
        /*01c8*/ 	.word	0xffffffff


	//   ....[97]....
        /*01cc*/ 	.word	0xffffffff


	//   ....[98]....
        /*01d0*/ 	.word	0xffffffff


	//   ....[99]....
        /*01d4*/ 	.word	0xffffffff


	//   ....[100]....
        /*01d8*/ 	.word	0xffffffff


	//   ....[101]....
        /*01dc*/ 	.word	0xffffffff


	//   ....[102]....
        /*01e0*/ 	.word	0xffffffff


	//   ....[103]....
        /*01e4*/ 	.word	0xffffffff


	//   ....[104]....
        /*01e8*/ 	.word	0xffffffff


	//   ....[105]....
        /*01ec*/ 	.word	0xffffffff


	//   ....[106]....
        /*01f0*/ 	.word	0xffffffff


	//   ....[107]....
        /*01f4*/ 	.word	0xffffffff


	//   ....[108]....
        /*01f8*/ 	.word	0xffffffff


	//   ....[109]....
        /*01fc*/ 	.word	0xffffffff


	//   ....[110]....
        /*0200*/ 	.word	0xffffffff


	//   ....[111]....
        /*0204*/ 	.word	0xffffffff


	//   ....[112]....
        /*0208*/ 	.word	0xffffffff


	//   ....[113]....
        /*020c*/ 	.word	0xffffffff


	//   ....[114]....
        /*0210*/ 	.word	0xffffffff


	//   ....[115]....
        /*0214*/ 	.word	0xffffffff


	//   ....[116]....
        /*0218*/ 	.word	0xffffffff


	//   ....[117]....
        /*021c*/ 	.word	0xffffffff


	//   ....[118]....
        /*0220*/ 	.word	0xffffffff


	//   ....[119]....
        /*0224*/ 	.word	0xffffffff


	//   ....[120]....
        /*0228*/ 	.word	0xffffffff


	//   ....[121]....
        /*022c*/ 	.word	0xffffffff


	//   ....[122]....
        /*0230*/ 	.word	0xffffffff


	//   ....[123]....
        /*0234*/ 	.word	0xffffffff


	//   ....[124]....
        /*0238*/ 	.word	0xffffffff


	//   ....[125]....
        /*023c*/ 	.word	0xffffffff


	//   ....[126]....
        /*0240*/ 	.word	0xffffffff


	//   ....[127]....
        /*0244*/ 	.word	0xffffffff


	//   ....[128]....
        /*0248*/ 	.word	0xffffffff


	//   ....[129]....
        /*024c*/ 	.word	0xffffffff


	//   ....[130]....
        /*0250*/ 	.word	0xffffffff


	//   ....[131]....
        /*0254*/ 	.word	0xffffffff


	//   ....[132]....
        /*0258*/ 	.word	0xffffffff


	//   ....[133]....
        /*025c*/ 	.word	0xffffffff


	//   ....[134]....
        /*0260*/ 	.word	0xffffffff


	//   ....[135]....
        /*0264*/ 	.word	0xffffffff


	//   ....[136]....
        /*0268*/ 	.word	0xffffffff


	//   ....[137]....
        /*026c*/ 	.word	0xffffffff


	//   ....[138]....
        /*0270*/ 	.word	0xffffffff


	//   ....[139]....
        /*0274*/ 	.word	0xffffffff


	//   ....[140]....
        /*0278*/ 	.word	0xffffffff


	//   ....[141]....
        /*027c*/ 	.word	0xffffffff


	//   ....[142]....
        /*0280*/ 	.word	0xffffffff


	//   ....[143]....
        /*0284*/ 	.word	0xffffffff


	//   ....[144]....
        /*0288*/ 	.word	0xffffffff


	//   ....[145]....
        /*028c*/ 	.word	0xffffffff


	//   ....[146]....
        /*0290*/ 	.word	0xffffffff


	//   ....[147]....
        /*0294*/ 	.word	0xffffffff


	//   ....[148]....
        /*0298*/ 	.word	0xffffffff


	//   ....[149]....
        /*029c*/ 	.word	0xffffffff


	//   ....[150]....
        /*02a0*/ 	.word	0xffffffff


	//   ....[151]....
        /*02a4*/ 	.word	0xffffffff


	//   ....[152]....
        /*02a8*/ 	.word	0xffffffff


	//   ....[153]....
        /*02ac*/ 	.word	0xffffffff


	//   ....[154]....
        /*02b0*/ 	.word	0xffffffff


	//   ....[155]....
        /*02b4*/ 	.word	0xffffffff


	//   ....[156]....
        /*02b8*/ 	.word	0xffffffff


	//   ....[157]....
        /*02bc*/ 	.word	0xffffffff


	//   ....[158]....
        /*02c0*/ 	.word	0xffffffff


	//   ....[159]....
        /*02c4*/ 	.word	0xffffffff


	//   ....[160]....
        /*02c8*/ 	.word	0xffffffff


	//   ....[161]....
        /*02cc*/ 	.word	0xffffffff


	//   ....[162]....
        /*02d0*/ 	.word	0xffffffff


	//----- nvinfo : EIATTR_COOP_GROUP_INSTR_OFFSETS
	.align		4
.L_554:
        /*02d4*/ 	.byte	0x04, 0x28
        /*02d6*/ 	.short	(.L_556 - .L_555)


	//   ....[0]....
.L_555:
        /*02d8*/ 	.word	0x00000080


	//   ....[1]....
        /*02dc*/ 	.word	0x00000210


	//   ....[2]....
        /*02e0*/ 	.word	0x00000240


	//   ....[3]....
        /*02e4*/ 	.word	0x00000270


	//   ....[4]....
        /*02e8*/ 	.word	0x000002a0


	//   ....[5]....
        /*02ec*/ 	.word	0x000002d0


	//   ....[6]....
        /*02f0*/ 	.word	0x00000300


	//   ....[7]....
        /*02f4*/ 	.word	0x00000460


	//   ....[8]....
        /*02f8*/ 	.word	0x000004a0


	//   ....[9]....
        /*02fc*/ 	.word	0x000004d0


	//   ....[10]....
        /*0300*/ 	.word	0x00000500


	//   ....[11]....
        /*0304*/ 	.word	0x00000530


	//   ....[12]....
        /*0308*/ 	.word	0x00000560


	//   ....[13]....
        /*030c*/ 	.word	0x000005f0


	//   ....[14]....
        /*0310*/ 	.word	0x00000630


	//   ....[15]....
        /*0314*/ 	.word	0x00000650


	//   ....[16]....
        /*0318*/ 	.word	0x000006b0


	//   ....[17]....
        /*031c*/ 	.word	0x00007a60


	//   ....[18]....
        /*0320*/ 	.word	0x00007a80


	//   ....[19]....
        /*0324*/ 	.word	0x00007bd0


	//   ....[20]....
        /*0328*/ 	.word	0x00007be0


	//   ....[21]....
        /*032c*/ 	.word	0x00007d10


	//   ....[22]....
        /*0330*/ 	.word	0x00007d30


	//   ....[23]....
        /*0334*/ 	.word	0x00007e60


	//   ....[24]....
        /*0338*/ 	.word	0x00007e70


	//   ....[25]....
        /*033c*/ 	.word	0x00008820


	//   ....[26]....
        /*0340*/ 	.word	0x000088e0


	//   ....[27]....
        /*0344*/ 	.word	0x00008930


	//   ....[28]....
        /*0348*/ 	.word	0x00008970


	//   ....[29]....
        /*034c*/ 	.word	0x00008df0


	//   ....[30]....
        /*0350*/ 	.word	0x00008e30


	//   ....[31]....
        /*0354*/ 	.word	0x00008e80


	//   ....[32]....
        /*0358*/ 	.word	0x00008ef0


	//   ....[33]....
        /*035c*/ 	.word	0x0000bd20


	//   ....[34]....
        /*0360*/ 	.word	0x0000bd60


	//   ....[35]....
        /*0364*/ 	.word	0x0000bda0


	//   ....[36]....
        /*0368*/ 	.word	0x0000bdc0


	//   ....[37]....
        /*036c*/ 	.word	0x0000c020


	//   ....[38]....
        /*0370*/ 	.word	0x0000c060


	//   ....[39]....
        /*0374*/ 	.word	0x0000c120


	//   ....[40]....
        /*0378*/ 	.word	0x0000c1a0


	//   ....[41]....
        /*037c*/ 	.word	0x0000fe50


	//   ....[42]....
        /*0380*/ 	.word	0x0000fe90


	//   ....[43]....
        /*0384*/ 	.word	0x00010730


	//   ....[44]....
        /*0388*/ 	.word	0x00010820


	//   ....[45]....
        /*038c*/ 	.word	0x00010860


	//   ....[46]....
        /*0390*/ 	.word	0x000108c0


	//   ....[47]....
        /*0394*/ 	.word	0x00012a20


	//   ....[48]....
        /*0398*/ 	.word	0x00012a50


	//   ....[49]....
        /*039c*/ 	.word	0x00013220


	//   ....[50]....
        /*03a0*/ 	.word	0x000132e0


	//   ....[51]....
        /*03a4*/ 	.word	0x00013310


	//   ....[52]....
        /*03a8*/ 	.word	0x000133a0


	//   ....[53]....
        /*03ac*/ 	.word	0x00016010


	//   ....[54]....
        /*03b0*/ 	.word	0x00016040


	//   ....[55]....
        /*03b4*/ 	.word	0x00016060


	//   ....[56]....
        /*03b8*/ 	.word	0x00016080


	//   ....[57]....
        /*03bc*/ 	.word	0x00017a80


	//   ....[58]....
        /*03c0*/ 	.word	0x00017ab0


	//   ....[59]....
        /*03c4*/ 	.word	0x00017ac0


	//   ....[60]....
        /*03c8*/ 	.word	0x00017af0


	//   ....[61]....
        /*03cc*/ 	.word	0x00019010


	//   ....[62]....
        /*03d0*/ 	.word	0x00019030


	//   ....[63]....
        /*03d4*/ 	.word	0x00019060


	//   ....[64]....
        /*03d8*/ 	.word	0x00019080


	//   ....[65]....
        /*03dc*/ 	.word	0x00019410


	//   ....[66]....
        /*03e0*/ 	.word	0x00019430


	//   ....[67]....
        /*03e4*/ 	.word	0x00019580


	//   ....[68]....
        /*03e8*/ 	.word	0x00019590


	//   ....[69]....
        /*03ec*/ 	.word	0x000196c0


	//   ....[70]....
        /*03f0*/ 	.word	0x000196e0


	//   ....[71]....
        /*03f4*/ 	.word	0x00019810


	//   ....[72]....
        /*03f8*/ 	.word	0x00019820


	//   ....[73]....
        /*03fc*/ 	.word	0x00019b40


	//   ....[74]....
        /*0400*/ 	.word	0x00019b60


	//   ....[75]....
        /*0404*/ 	.word	0x0001a490


	//   ....[76]....
        /*0408*/ 	.word	0x0001a4a0


	//   ....[77]....
        /*040c*/ 	.word	0x0001b210


	//   ....[78]....
        /*0410*/ 	.word	0x0001b230


	//   ....[79]....
        /*0414*/ 	.word	0x0001b390


	//   ....[80]....
        /*0418*/ 	.word	0x0001b3a0


	//   ....[81]....
        /*041c*/ 	.word	0x0001b4d0


	//   ....[82]....
        /*0420*/ 	.word	0x0001b4f0


	//   ....[83]....
        /*0424*/ 	.word	0x0001b620


	//   ....[84]....
        /*0428*/ 	.word	0x0001b630


	//   ....[85]....
        /*042c*/ 	.word	0x0001b7e0


	//   ....[86]....
        /*0430*/ 	.word	0x0001b800


	//   ....[87]....
        /*0434*/ 	.word	0x0001b920


	//   ....[88]....
        /*0438*/ 	.word	0x0001b960


	//   ....[89]....
        /*043c*/ 	.word	0x0001b990


	//   ....[90]....
        /*0440*/ 	.word	0x0001b9c0


	//   ....[91]....
        /*0444*/ 	.word	0x0001b9f0


	//   ....[92]....
        /*0448*/ 	.word	0x0001ba20


	//   ....[93]....
        /*044c*/ 	.word	0x0001bb70


	//   ....[94]....
        /*0450*/ 	.word	0x0001bbb0


	//   ....[95]....
        /*0454*/ 	.word	0x0001bbe0


	//   ....[96]....
        /*0458*/ 	.word	0x0001bc10


	//   ....[97]....
        /*045c*/ 	.word	0x0001bc40


	//   ....[98]....
        /*0460*/ 	.word	0x0001bc70


	//   ....[99]....
        /*0464*/ 	.word	0x0001bd00


	//   ....[100]....
        /*0468*/ 	.word	0x0001bd40


	//   ....[101]....
        /*046c*/ 	.word	0x0001bd50


	//   ....[102]....
        /*0470*/ 	.word	0x0001bdb0


	//   ....[103]....
        /*0474*/ 	.word	0x0001c6a0


	//   ....[104]....
        /*0478*/ 	.word	0x0001c6e0


	//   ....[105]....
        /*047c*/ 	.word	0x0001c730


	//   ....[106]....
        /*0480*/ 	.word	0x0001c780


	//   ....[107]....
        /*0484*/ 	.word	0x0001c7d0


	//   ....[108]....
        /*0488*/ 	.word	0x0001c840


	//   ....[109]....
        /*048c*/ 	.word	0x0001c880


	//   ....[110]....
        /*0490*/ 	.word	0x0001c8e0


	//   ....[111]....
        /*0494*/ 	.word	0x0001c950


	//   ....[112]....
        /*0498*/ 	.word	0x0001c9b0


	//   ....[113]....
        /*049c*/ 	.word	0x0001ca20


	//   ....[114]....
        /*04a0*/ 	.word	0x0001ca90


	//   ....[115]....
        /*04a4*/ 	.word	0x0001caf0


	//   ....[116]....
        /*04a8*/ 	.word	0x0001cb50


	//   ....[117]....
        /*04ac*/ 	.word	0x0001cbb0


	//   ....[118]....
        /*04b0*/ 	.word	0x0001cc20


	//   ....[119]....
        /*04b4*/ 	.word	0x0001cc80


	//   ....[120]....
        /*04b8*/ 	.word	0x0001cce0


	//   ....[121]....
        /*04bc*/ 	.word	0x0001cd30


	//   ....[122]....
        /*04c0*/ 	.word	0x0001cd80


	//   ....[123]....
        /*04c4*/ 	.word	0x0001cdd0


	//   ....[124]....
        /*04c8*/ 	.word	0x0001ce10


	//   ....[125]....
        /*04cc*/ 	.word	0x0001ce80


	//   ....[126]....
        /*04d0*/ 	.word	0x0001cef0


	//   ....[127]....
        /*04d4*/ 	.word	0x0001cf50


	//   ....[128]....
        /*04d8*/ 	.word	0x0001cfb0


	//   ....[129]....
        /*04dc*/ 	.word	0x0001d010


	//   ....[130]....
        /*04e0*/ 	.word	0x0001d080


	//   ....[131]....
        /*04e4*/ 	.word	0x0001d0e0


	//   ....[132]....
        /*04e8*/ 	.word	0x0001d140


	//   ....[133]....
        /*04ec*/ 	.word	0x0001d1a0


	//   ....[134]....
        /*04f0*/ 	.word	0x0001d210


	//   ....[135]....
        /*04f4*/ 	.word	0x0001d270


	//   ....[136]....
        /*04f8*/ 	.word	0x0001d2d0


	//   ....[137]....
        /*04fc*/ 	.word	0x0001d330


	//   ....[138]....
        /*0500*/ 	.word	0x0001d3a0


	//   ....[139]....
        /*0504*/ 	.word	0x0001d400


	//   ....[140]....
        /*0508*/ 	.word	0x0001d460


	//   ....[141]....
        /*050c*/ 	.word	0x0001d4c0


	//   ....[142]....
        /*0510*/ 	.word	0x0001d530


	//   ....[143]....
        /*0514*/ 	.word	0x0001d590


	//   ....[144]....
        /*0518*/ 	.word	0x0001d5f0


	//   ....[145]....
        /*051c*/ 	.word	0x0001d650


	//   ....[146]....
        /*0520*/ 	.word	0x0001d6c0


	//   ....[147]....
        /*0524*/ 	.word	0x0001d710


	//   ....[148]....
        /*0528*/ 	.word	0x0001d750


	//   ....[149]....
        /*052c*/ 	.word	0x0001d7a0


	//   ....[150]....
        /*0530*/ 	.word	0x0001d7f0


	//   ....[151]....
        /*0534*/ 	.word	0x0001d840


	//   ....[152]....
        /*0538*/ 	.word	0x0001d8b0


	//   ....[153]....
        /*053c*/ 	.word	0x0001d900


	//   ....[154]....
        /*0540*/ 	.word	0x0001d950


	//   ....[155]....
        /*0544*/ 	.word	0x0001d9a0


	//   ....[156]....
        /*0548*/ 	.word	0x0001d9f0


	//   ....[157]....
        /*054c*/ 	.word	0x0001da40


	//   ....[158]....
        /*0550*/ 	.word	0x0001dab0


	//   ....[159]....
        /*0554*/ 	.word	0x0001daf0


	//   ....[160]....
        /*0558*/ 	.word	0x0001db50


	//   ....[161]....
        /*055c*/ 	.word	0x0001dbb0


	//   ....[162]....
        /*0560*/ 	.word	0x0001dc10


	//----- nvinfo : EIATTR_EXIT_INSTR_OFFSETS
	.align		4
.L_556:
        /*0564*/ 	.byte	0x04, 0x1c
        /*0566*/ 	.short	(.L_558 - .L_557)


	//   ....[0]....
.L_557:
        /*0568*/ 	.word	0x00000f30


	//   ....[1]....
        /*056c*/ 	.word	0x0001c670


	//----- nvinfo : EIATTR_MAX_THREADS
	.align		4
.L_558:
        /*0570*/ 	.byte	0x04, 0x05
        /*0572*/ 	.short	(.L_560 - .L_559)
.L_559:
        /*0574*/ 	.word	0x00000100
        /*0578*/ 	.word	0x00000001
        /*057c*/ 	.word	0x00000001


	//----- nvinfo : EIATTR_CRS_STACK_SIZE
	.align		4
.L_560:
        /*0580*/ 	.byte	0x04, 0x1e
        /*0582*/ 	.short	(.L_562 - .L_561)
.L_561:
        /*0584*/ 	.word	0x00000000
.L_562:


//--------------------- .nv.callgraph             --------------------------
	.section	.nv.callgraph,"",@"SHT_CUDA_CALLGRAPH"
	.align	4
	.sectionentsize	8
	.align		4
        /*0000*/ 	.word	0x00000000
	.align		4
        /*0004*/ 	.word	0xffffffff
	.align		4
        /*0008*/ 	.word	0x00000000
	.align		4
        /*000c*/ 	.word	0xfffffffe
	.align		4
        /*0010*/ 	.word	0x00000000
	.align		4
        /*0014*/ 	.word	0xfffffffd
	.align		4
        /*0018*/ 	.word	0x00000000
	.align		4
        /*001c*/ 	.word	0xfffffffc


//--------------------- .nv.rel.action            --------------------------
	.section	.nv.rel.action,"",@"SHT_CUDA_RELOCINFO"
	.align	8
	.sectionentsize	8
        /*0000*/ 	.byte	0x73, 0x00, 0x00, 0x00, 0x00, 0x00, 0x00, 0x00, 0x00, 0x00, 0x00, 0x11, 0x25, 0x00, 0x05, 0x36


//--------------------- .nv.constant4             --------------------------
	.section	.nv.constant4,"a",@progbits
	.align	8
	.align		8
.nv.constant4:
        /*0000*/ 	.dword	_ZN80_INTERNAL_2d1af1fc_44_flash_fwd_hdim192_fp16_split_softcap_sm80_cu_c04999b1_32734cuda3std3__45__cpo5beginE
	.align		8
        /*0008*/ 	.dword	_ZN80_INTERNAL_2d1af1fc_44_flash_fwd_hdim192_fp16_split_softcap_sm80_cu_c04999b1_32734cuda3std3__45__cpo3endE
	.align		8
        /*0010*/ 	.dword	_ZN80_INTERNAL_2d1af1fc_44_flash_fwd_hdim192_fp16_split_softcap_sm80_cu_c04999b1_32734cuda3std3__45__cpo6cbeginE
	.align		8
        /*0018*/ 	.dword	_ZN80_INTERNAL_2d1af1fc_44_flash_fwd_hdim192_fp16_split_softcap_sm80_cu_c04999b1_32734cuda3std3__45__cpo4cendE
	.align		8
        /*0020*/ 	.dword	_ZN80_INTERNAL_2d1af1fc_44_flash_fwd_hdim192_fp16_split_softcap_sm80_cu_c04999b1_32734cuda3std3__482_GLOBAL__N__2d1af1fc_44_flash_fwd_hdim192_fp16_split_softcap_sm80_cu_c04999b1_32736ignoreE
	.align		8
        /*0028*/ 	.dword	_ZN80_INTERNAL_2d1af1fc_44_flash_fwd_hdim192_fp16_split_softcap_sm80_cu_c04999b1_32734cuda3std3__419piecewise_constructE
	.align		8
        /*0030*/ 	.dword	_ZN80_INTERNAL_2d1af1fc_44_flash_fwd_hdim192_fp16_split_softcap_sm80_cu_c04999b1_32734cuda3std3__48in_placeE
	.align		8
        /*0038*/ 	.dword	_ZN80_INTERNAL_2d1af1fc_44_flash_fwd_hdim192_fp16_split_softcap_sm80_cu_c04999b1_32734cuda3std6ranges3__45__cpo4swapE
	.align		8
        /*0040*/ 	.dword	_ZN80_INTERNAL_2d1af1fc_44_flash_fwd_hdim192_fp16_split_softcap_sm80_cu_c04999b1_32734cuda3std6ranges3__45__cpo9iter_moveE
	.align		8
        /*0048*/ 	.dword	_ZN80_INTERNAL_2d1af1fc_44_flash_fwd_hdim192_fp16_split_softcap_sm80_cu_c04999b1_32734cute7productE
	.align		8
        /*0050*/ 	.dword	_ZN80_INTERNAL_2d1af1fc_44_flash_fwd_hdim192_fp16_split_softcap_sm80_cu_c04999b1_32734cute1_E


//--------------------- .nv.constant0._ZN7cutlass13device_kernelIN5flash19enable_sm80_to_sm89INS1_16FlashAttnFwdSm80INS1_25CollectiveMainloopFwdSm80ILi8ELi1ELb1EN4cute5tupleIJNS5_1CILi128EEENS7_ILi96EEENS7_ILi192EEEEEELi192ENS_6half_tEfNS_4arch4Sm80ELb0ELb0ELb1ELb0ELb0ELb0ELb1ELb1EEENS1_21CollectiveEpilogueFwdINS6_IJS8_SA_S9_EEENS6_IJNS7_ILi1EEESI_SI_EEESC_SE_Li256ELb0ELb1ELb1ELb0EEENS1_19SingleTileSchedulerILb0ELb1ELb1ELi128EEEEEEEEEvNT_6ParamsE --------------------------
	.section	.nv.constant0._ZN7cutlass13device_kernelIN5flash19enable_sm80_to_sm89INS1_16FlashAttnFwdSm80INS1_25CollectiveMainloopFwdSm80ILi8ELi1ELb1EN4cute5tupleIJNS5_1CILi128EEENS7_ILi96EEENS7_ILi192EEEEEELi192ENS_6half_tEfNS_4arch4Sm80ELb0ELb0ELb1ELb0ELb0ELb0ELb1ELb1EEENS1_21CollectiveEpilogueFwdINS6_IJS8_SA_S9_EEENS6_IJNS7_ILi1EEESI_SI_EEESC_SE_Li256ELb0ELb1ELb1ELb0EEENS1_19SingleTileSchedulerILb0ELb1ELb1ELi128EEEEEEEEEvNT_6ParamsE,"a",@progbits
	.sectionflags	@""
	.align	4
.nv.constant0._ZN7cutlass13device_kernelIN5flash19enable_sm80_to_sm89INS1_16FlashAttnFwdSm80INS1_25CollectiveMainloopFwdSm80ILi8ELi1ELb1EN4cute5tupleIJNS5_1CILi128EEENS7_ILi96EEENS7_ILi192EEEEEELi192ENS_6half_tEfNS_4arch4Sm80ELb0ELb0ELb1ELb0ELb0ELb0ELb1ELb1EEENS1_21CollectiveEpilogueFwdINS6_IJS8_SA_S9_EEENS6_IJNS7_ILi1EEESI_SI_EEESC_SE_Li256ELb0ELb1ELb1ELb0EEENS1_19SingleTileSchedulerILb0ELb1ELb1ELi128EEEEEEEEEvNT_6ParamsE:
	.zero		1400


//--------------------- .nv.constant0._ZN7cutlass13device_kernelIN5flash19enable_sm80_to_sm89INS1_16FlashAttnFwdSm80INS1_25CollectiveMainloopFwdSm80ILi8ELi1ELb0EN4cute5tupleIJNS5_1CILi128EEENS7_ILi64EEENS7_ILi192EEEEEELi192ENS_6half_tEfNS_4arch4Sm80ELb0ELb0ELb1ELb1ELb0ELb0ELb1ELb1EEENS1_21CollectiveEpilogueFwdINS6_IJS8_SA_S9_EEENS6_IJNS7_ILi1EEESI_SI_EEESC_SE_Li256ELb1ELb1ELb1ELb0EEENS1_36VarlenDynamicPersistentTileSchedulerILi128ELi64ELi256ELi256ELb1ELb1ELb0ELb0ELb1ELb1EEEEEEEEEvNT_6ParamsE --------------------------
	.section	.nv.constant0._ZN7cutlass13device_kernelIN5flash19enable_sm80_to_sm89INS1_16FlashAttnFwdSm80INS1_25CollectiveMainloopFwdSm80ILi8ELi1ELb0EN4cute5tupleIJNS5_1CILi128EEENS7_ILi64EEENS7_ILi192EEEEEELi192ENS_6half_tEfNS_4arch4Sm80ELb0ELb0ELb1ELb1ELb0ELb0ELb1ELb1EEENS1_21CollectiveEpilogueFwdINS6_IJS8_SA_S9_EEENS6_IJNS7_ILi1EEESI_SI_EEESC_SE_Li256ELb1ELb1ELb1ELb0EEENS1_36VarlenDynamicPersistentTileSchedulerILi128ELi64ELi256ELi256ELb1ELb1ELb0ELb0ELb1ELb1EEEEEEEEEvNT_6ParamsE,"a",@progbits
	.sectionflags	@""
	.align	4
.nv.constant0._ZN7cutlass13device_kernelIN5flash19enable_sm80_to_sm89INS1_16FlashAttnFwdSm80INS1_25CollectiveMainloopFwdSm80ILi8ELi1ELb0EN4cute5tupleIJNS5_1CILi128EEENS7_ILi64EEENS7_ILi192EEEEEELi192ENS_6half_tEfNS_4arch4Sm80ELb0ELb0ELb1ELb1ELb0ELb0ELb1ELb1EEENS1_21CollectiveEpilogueFwdINS6_IJS8_SA_S9_EEENS6_IJNS7_ILi1EEESI_SI_EEESC_SE_Li256ELb1ELb1ELb1ELb0EEENS1_36VarlenDynamicPersistentTileSchedulerILi128ELi64ELi256ELi256ELb1ELb1ELb0ELb0ELb1ELb1EEEEEEEEEvNT_6ParamsE:
	.zero		1432


//--------------------- .nv.constant0._ZN7cutlass13device_kernelIN5flash19enable_sm80_to_sm89INS1_16FlashAttnFwdSm80INS1_25CollectiveMainloopFwdSm80ILi8ELi1ELb0EN4cute5tupleIJNS5_1CILi128EEENS7_ILi64EEENS7_ILi192EEEEEELi192ENS_6half_tEfNS_4arch4Sm80ELb0ELb0ELb1ELb1ELb0ELb1ELb1ELb1EEENS1_21CollectiveEpilogueFwdINS6_IJS8_SA_S9_EEENS6_IJNS7_ILi1EEESI_SI_EEESC_SE_Li256ELb1ELb1ELb1ELb0EEENS1_36VarlenDynamicPersistentTileSchedulerILi128ELi64ELi256ELi256ELb1ELb1ELb0ELb0ELb1ELb1EEEEEEEEEvNT_6ParamsE --------------------------
	.section	.nv.constant0._ZN7cutlass13device_kernelIN5flash19enable_sm80_to_sm89INS1_16FlashAttnFwdSm80INS1_25CollectiveMainloopFwdSm80ILi8ELi1ELb0EN4cute5tupleIJNS5_1CILi128EEENS7_ILi64EEENS7_ILi192EEEEEELi192ENS_6half_tEfNS_4arch4Sm80ELb0ELb0ELb1ELb1ELb0ELb1ELb1ELb1EEENS1_21CollectiveEpilogueFwdINS6_IJS8_SA_S9_EEENS6_IJNS7_ILi1EEESI_SI_EEESC_SE_Li256ELb1ELb1ELb1ELb0EEENS1_36VarlenDynamicPersistentTileSchedulerILi128ELi64ELi256ELi256ELb1ELb1ELb0ELb0ELb1ELb1EEEEEEEEEvNT_6ParamsE,"a",@progbits
	.sectionflags	@""
	.align	4
.nv.constant0._ZN7cutlass13device_kernelIN5flash19enable_sm80_to_sm89INS1_16FlashAttnFwdSm80INS1_25CollectiveMainloopFwdSm80ILi8ELi1ELb0EN4cute5tupleIJNS5_1CILi128EEENS7_ILi64EEENS7_ILi192EEEEEELi192ENS_6half_tEfNS_4arch4Sm80ELb0ELb0ELb1ELb1ELb0ELb1ELb1ELb1EEENS1_21CollectiveEpilogueFwdINS6_IJS8_SA_S9_EEENS6_IJNS7_ILi1EEESI_SI_EEESC_SE_Li256ELb1ELb1ELb1ELb0EEENS1_36VarlenDynamicPersistentTileSchedulerILi128ELi64ELi256ELi256ELb1ELb1ELb0ELb0ELb1ELb1EEEEEEEEEvNT_6ParamsE:
	.zero		1432


//--------------------- .nv.constant0._ZN7cutlass13device_kernelIN5flash19enable_sm80_to_sm89INS1_16FlashAttnFwdSm80INS1_25CollectiveMainloopFwdSm80ILi8ELi1ELb0EN4cute5tupleIJNS5_1CILi128EEENS7_ILi64EEENS7_ILi192EEEEEELi192ENS_6half_tEfNS_4arch4Sm80ELb0ELb1ELb1ELb0ELb0ELb0ELb1ELb1EEENS1_21CollectiveEpilogueFwdINS6_IJS8_SA_S9_EEENS6_IJNS7_ILi1EEESI_SI_EEESC_SE_Li256ELb0ELb1ELb1ELb0EEENS1_19SingleTileSchedulerILb0ELb1ELb1ELi128EEEEEEEEEvNT_6ParamsE --------------------------
	.section	.nv.constant0._ZN7cutlass13device_kernelIN5flash19enable_sm80_to_sm89INS1_16FlashAttnFwdSm80INS1_25CollectiveMainloopFwdSm80ILi8ELi1ELb0EN4cute5tupleIJNS5_1CILi128EEENS7_ILi64EEENS7_ILi192EEEEEELi192ENS_6half_tEfNS_4arch4Sm80ELb0ELb1ELb1ELb0ELb0ELb0ELb1ELb1EEENS1_21CollectiveEpilogueFwdINS6_IJS8_SA_S9_EEENS6_IJNS7_ILi1EEESI_SI_EEESC_SE_Li256ELb0ELb1ELb1ELb0EEENS1_19SingleTileSchedulerILb0ELb1ELb1ELi128EEEEEEEEEvNT_6ParamsE,"a",@progbits
	.sectionflags	@""
	.align	4
.nv.constant0._ZN7cutlass13device_kernelIN5flash19enable_sm80_to_sm89INS1_16FlashAttnFwdSm80INS1_25CollectiveMainloopFwdSm80ILi8ELi1ELb0EN4cute5tupleIJNS5_1CILi128EEENS7_ILi64EEENS7_ILi192EEEEEELi192ENS_6half_tEfNS_4arch4Sm80ELb0ELb1ELb1ELb0ELb0ELb0ELb1ELb1EEENS1_21CollectiveEpilogueFwdINS6_IJS8_SA_S9_EEENS6_IJNS7_ILi1EEESI_SI_EEESC_SE_Li256ELb0ELb1ELb1ELb0EEENS1_19SingleTileSchedulerILb0ELb1ELb1ELi128EEEEEEEEEvNT_6ParamsE:
	.zero		1400


//--------------------- .nv.constant0._ZN7cutlass13device_kernelIN5flash19enable_sm80_to_sm89INS1_16FlashAttnFwdSm80INS1_25CollectiveMainloopFwdSm80ILi8ELi1ELb0EN4cute5tupleIJNS5_1CILi128EEENS7_ILi64EEENS7_ILi192EEEEEELi192ENS_6half_tEfNS_4arch4Sm80ELb0ELb1ELb1ELb1ELb0ELb0ELb1ELb1EEENS1_21CollectiveEpilogueFwdINS6_IJS8_SA_S9_EEENS6_IJNS7_ILi1EEESI_SI_EEESC_SE_Li256ELb1ELb1ELb1ELb0EEENS1_36VarlenDynamicPersistentTileSchedulerILi128ELi64ELi256ELi256ELb1ELb1ELb0ELb1ELb0ELb1EEEEEEEEEvNT_6ParamsE --------------------------
	.section	.nv.constant0._ZN7cutlass13device_kernelIN5flash19enable_sm80_to_sm89INS1_16FlashAttnFwdSm80INS1_25CollectiveMainloopFwdSm80ILi8ELi1ELb0EN4cute5tupleIJNS5_1CILi128EEENS7_ILi64EEENS7_ILi192EEEEEELi192ENS_6half_tEfNS_4arch4Sm80ELb0ELb1ELb1ELb1ELb0ELb0ELb1ELb1EEENS1_21CollectiveEpilogueFwdINS6_IJS8_SA_S9_EEENS6_IJNS7_ILi1EEESI_SI_EEESC_SE_Li256ELb1ELb1ELb1ELb0EEENS1_36VarlenDynamicPersistentTileSchedulerILi128ELi64ELi256ELi256ELb1ELb1ELb0ELb1ELb0ELb1EEEEEEEEEvNT_6ParamsE,"a",@progbits
	.sectionflags	@""
	.align	4
.nv.constant0._ZN7cutlass13device_kernelIN5flash19enable_sm80_to_sm89INS1_16FlashAttnFwdSm80INS1_25CollectiveMainloopFwdSm80ILi8ELi1ELb0EN4cute5tupleIJNS5_1CILi128EEENS7_ILi64EEENS7_ILi192EEEEEELi192ENS_6half_tEfNS_4arch4Sm80ELb0ELb1ELb1ELb1ELb0ELb0ELb1ELb1EEENS1_21CollectiveEpilogueFwdINS6_IJS8_SA_S9_EEENS6_IJNS7_ILi1EEESI_SI_EEESC_SE_Li256ELb1ELb1ELb1ELb0EEENS1_36VarlenDynamicPersistentTileSchedulerILi128ELi64ELi256ELi256ELb1ELb1ELb0ELb1ELb0ELb1EEEEEEEEEvNT_6ParamsE:
	.zero		1432


//--------------------- .nv.constant0._ZN7cutlass13device_kernelIN5flash19enable_sm80_to_sm89INS1_16FlashAttnFwdSm80INS1_25CollectiveMainloopFwdSm80ILi8ELi1ELb0EN4cute5tupleIJNS5_1CILi128EEENS7_ILi64EEENS7_ILi192EEEEEELi192ENS_6half_tEfNS_4arch4Sm80ELb0ELb1ELb1ELb1ELb0ELb1ELb1ELb1EEENS1_21CollectiveEpilogueFwdINS6_IJS8_SA_S9_EEENS6_IJNS7_ILi1EEESI_SI_EEESC_SE_Li256ELb1ELb1ELb1ELb0EEENS1_36VarlenDynamicPersistentTileSchedulerILi128ELi64ELi256ELi256ELb1ELb1ELb0ELb1ELb0ELb1EEEEEEEEEvNT_6ParamsE --------------------------
	.section	.nv.constant0._ZN7cutlass13device_kernelIN5flash19enable_sm80_to_sm89INS1_16FlashAttnFwdSm80INS1_25CollectiveMainloopFwdSm80ILi8ELi1ELb0EN4cute5tupleIJNS5_1CILi128EEENS7_ILi64EEENS7_ILi192EEEEEELi192ENS_6half_tEfNS_4arch4Sm80ELb0ELb1ELb1ELb1ELb0ELb1ELb1ELb1EEENS1_21CollectiveEpilogueFwdINS6_IJS8_SA_S9_EEENS6_IJNS7_ILi1EEESI_SI_EEESC_SE_Li256ELb1ELb1ELb1ELb0EEENS1_36VarlenDynamicPersistentTileSchedulerILi128ELi64ELi256ELi256ELb1ELb1ELb0ELb1ELb0ELb1EEEEEEEEEvNT_6ParamsE,"a",@progbits
	.sectionflags	@""
	.align	4
.nv.constant0._ZN7cutlass13device_kernelIN5flash19enable_sm80_to_sm89INS1_16FlashAttnFwdSm80INS1_25CollectiveMainloopFwdSm80ILi8ELi1ELb0EN4cute5tupleIJNS5_1CILi128EEENS7_ILi64EEENS7_ILi192EEEEEELi192ENS_6half_tEfNS_4arch4Sm80ELb0ELb1ELb1ELb1ELb0ELb1ELb1ELb1EEENS1_21CollectiveEpilogueFwdINS6_IJS8_SA_S9_EEENS6_IJNS7_ILi1EEESI_SI_EEESC_SE_Li256ELb1ELb1ELb1ELb0EEENS1_36VarlenDynamicPersistentTileSchedulerILi128ELi64ELi256ELi256ELb1ELb1ELb0ELb1ELb0ELb1EEEEEEEEEvNT_6ParamsE:
	.zero		1432


//--------------------- .nv.constant0._ZN7cutlass13device_kernelIN5flash19enable_sm80_to_sm89INS1_16FlashAttnFwdSm80INS1_25CollectiveMainloopFwdSm80ILi8ELi1ELb1EN4cute5tupleIJNS5_1CILi128EEENS7_ILi96EEENS7_ILi192EEEEEELi192ENS_6half_tEfNS_4arch4Sm80ELb1ELb0ELb1ELb0ELb0ELb0ELb1ELb1EEENS1_21CollectiveEpilogueFwdINS6_IJS8_SA_S9_EEENS6_IJNS7_ILi1EEESI_SI_EEESC_SE_Li256ELb0ELb1ELb1ELb0EEENS1_30DynamicPersistentTileSchedulerILi256ELi256ELb1ELb1ELb0EEEEEEEEEvNT_6ParamsE --------------------------
	.section	.nv.constant0._ZN7cutlass13device_kernelIN5flash19enable_sm80_to_sm89INS1_16FlashAttnFwdSm80INS1_25CollectiveMainloopFwdSm80ILi8ELi1ELb1EN4cute5tupleIJNS5_1CILi128EEENS7_ILi96EEENS7_ILi192EEEEEELi192ENS_6half_tEfNS_4arch4Sm80ELb1ELb0ELb1ELb0ELb0ELb0ELb1ELb1EEENS1_21CollectiveEpilogueFwdINS6_IJS8_SA_S9_EEENS6_IJNS7_ILi1EEESI_SI_EEESC_SE_Li256ELb0ELb1ELb1ELb0EEENS1_30DynamicPersistentTileSchedulerILi256ELi256ELb1ELb1ELb0EEEEEEEEEvNT_6ParamsE,"a",@progbits
	.sectionflags	@""
	.align	4
.nv.constant0._ZN7cutlass13device_kernelIN5flash19enable_sm80_to_sm89INS1_16FlashAttnFwdSm80INS1_25CollectiveMainloopFwdSm80ILi8ELi1ELb1EN4cute5tupleIJNS5_1CILi128EEENS7_ILi96EEENS7_ILi192EEEEEELi192ENS_6half_tEfNS_4arch4Sm80ELb1ELb0ELb1ELb0ELb0ELb0ELb1ELb1EEENS1_21CollectiveEpilogueFwdINS6_IJS8_SA_S9_EEENS6_IJNS7_ILi1EEESI_SI_EEESC_SE_Li256ELb0ELb1ELb1ELb0EEENS1_30DynamicPersistentTileSchedulerILi256ELi256ELb1ELb1ELb0EEEEEEEEEvNT_6ParamsE:
	.zero		1416


//--------------------- .nv.constant0._ZN7cutlass13device_kernelIN5flash19enable_sm80_to_sm89INS1_16FlashAttnFwdSm80INS1_25CollectiveMainloopFwdSm80ILi8ELi1ELb0EN4cute5tupleIJNS5_1CILi128EEENS7_ILi64EEENS7_ILi192EEEEEELi192ENS_6half_tEfNS_4arch4Sm80ELb1ELb0ELb1ELb1ELb0ELb0ELb1ELb1EEENS1_21CollectiveEpilogueFwdINS6_IJS8_SA_S9_EEENS6_IJNS7_ILi1EEESI_SI_EEESC_SE_Li256ELb1ELb1ELb1ELb0EEENS1_36VarlenDynamicPersistentTileSchedulerILi128ELi64ELi256ELi256ELb1ELb1ELb0ELb1ELb1ELb1EEEEEEEEEvNT_6ParamsE --------------------------
	.section	.nv.constant0._ZN7cutlass13device_kernelIN5flash19enable_sm80_to_sm89INS1_16FlashAttnFwdSm80INS1_25CollectiveMainloopFwdSm80ILi8ELi1ELb0EN4cute5tupleIJNS5_1CILi128EEENS7_ILi64EEENS7_ILi192EEEEEELi192ENS_6half_tEfNS_4arch4Sm80ELb1ELb0ELb1ELb1ELb0ELb0ELb1ELb1EEENS1_21CollectiveEpilogueFwdINS6_IJS8_SA_S9_EEENS6_IJNS7_ILi1EEESI_SI_EEESC_SE_Li256ELb1ELb1ELb1ELb0EEENS1_36VarlenDynamicPersistentTileSchedulerILi128ELi64ELi256ELi256ELb1ELb1ELb0ELb1ELb1ELb1EEEEEEEEEvNT_6ParamsE,"a",@progbits
	.sectionflags	@""
	.align	4
.nv.constant0._ZN7cutlass13device_kernelIN5flash19enable_sm80_to_sm89INS1_16FlashAttnFwdSm80INS1_25CollectiveMainloopFwdSm80ILi8ELi1ELb0EN4cute5tupleIJNS5_1CILi128EEENS7_ILi64EEENS7_ILi192EEEEEELi192ENS_6half_tEfNS_4arch4Sm80ELb1ELb0ELb1ELb1ELb0ELb0ELb1ELb1EEENS1_21CollectiveEpilogueFwdINS6_IJS8_SA_S9_EEENS6_IJNS7_ILi1EEESI_SI_EEESC_SE_Li256ELb1ELb1ELb1ELb0EEENS1_36VarlenDynamicPersistentTileSchedulerILi128ELi64ELi256ELi256ELb1ELb1ELb0ELb1ELb1ELb1EEEEEEEEEvNT_6ParamsE:
	.zero		1432


//--------------------- .nv.constant0._ZN7cutlass13device_kernelIN5flash19enable_sm80_to_sm89INS1_16FlashAttnFwdSm80INS1_25CollectiveMainloopFwdSm80ILi8ELi1ELb0EN4cute5tupleIJNS5_1CILi128EEENS7_ILi64EEENS7_ILi192EEEEEELi192ENS_6half_tEfNS_4arch4Sm80ELb1ELb0ELb1ELb1ELb0ELb1ELb1ELb1EEENS1_21CollectiveEpilogueFwdINS6_IJS8_SA_S9_EEENS6_IJNS7_ILi1EEESI_SI_EEESC_SE_Li256ELb1ELb1ELb1ELb0EEENS1_36VarlenDynamicPersistentTileSchedulerILi128ELi64ELi256ELi256ELb1ELb1ELb0ELb1ELb1ELb1EEEEEEEEEvNT_6ParamsE --------------------------
	.section	.nv.constant0._ZN7cutlass13device_kernelIN5flash19enable_sm80_to_sm89INS1_16FlashAttnFwdSm80INS1_25CollectiveMainloopFwdSm80ILi8ELi1ELb0EN4cute5tupleIJNS5_1CILi128EEENS7_ILi64EEENS7_ILi192EEEEEELi192ENS_6half_tEfNS_4arch4Sm80ELb1ELb0ELb1ELb1ELb0ELb1ELb1ELb1EEENS1_21CollectiveEpilogueFwdINS6_IJS8_SA_S9_EEENS6_IJNS7_ILi1EEESI_SI_EEESC_SE_Li256ELb1ELb1ELb1ELb0EEENS1_36VarlenDynamicPersistentTileSchedulerILi128ELi64ELi256ELi256ELb1ELb1ELb0ELb1ELb1ELb1EEEEEEEEEvNT_6ParamsE,"a",@progbits
	.sectionflags	@""
	.align	4
.nv.constant0._ZN7cutlass13device_kernelIN5flash19enable_sm80_to_sm89INS1_16FlashAttnFwdSm80INS1_25CollectiveMainloopFwdSm80ILi8ELi1ELb0EN4cute5tupleIJNS5_1CILi128EEENS7_ILi64EEENS7_ILi192EEEEEELi192ENS_6half_tEfNS_4arch4Sm80ELb1ELb0ELb1ELb1ELb0ELb1ELb1ELb1EEENS1_21CollectiveEpilogueFwdINS6_IJS8_SA_S9_EEENS6_IJNS7_ILi1EEESI_SI_EEESC_SE_Li256ELb1ELb1ELb1ELb0EEENS1_36VarlenDynamicPersistentTileSchedulerILi128ELi64ELi256ELi256ELb1ELb1ELb0ELb1ELb1ELb1EEEEEEEEEvNT_6ParamsE:
	.zero		1432


//--------------------- .nv.constant0._ZN7cutlass13device_kernelIN5flash19enable_sm80_to_sm89INS1_16FlashAttnFwdSm80INS1_25CollectiveMainloopFwdSm80ILi8ELi2ELb1EN4cute5tupleIJNS5_1CILi128EEENS7_ILi96EEENS7_ILi192EEEEEELi192ENS_6half_tEfNS_4arch4Sm80ELb0ELb0ELb1ELb0ELb0ELb0ELb1ELb1EEENS1_21CollectiveEpilogueFwdINS6_IJS8_SA_S9_EEENS6_IJNS7_ILi1EEESI_SI_EEESC_SE_Li256ELb0ELb1ELb1ELb0EEENS1_19SingleTileSchedulerILb0ELb1ELb1ELi128EEEEEEEEEvNT_6ParamsE --------------------------
	.section	.nv.constant0._ZN7cutlass13device_kernelIN5flash19enable_sm80_to_sm89INS1_16FlashAttnFwdSm80INS1_25CollectiveMainloopFwdSm80ILi8ELi2ELb1EN4cute5tupleIJNS5_1CILi128EEENS7_ILi96EEENS7_ILi192EEEEEELi192ENS_6half_tEfNS_4arch4Sm80ELb0ELb0ELb1ELb0ELb0ELb0ELb1ELb1EEENS1_21CollectiveEpilogueFwdINS6_IJS8_SA_S9_EEENS6_IJNS7_ILi1EEESI_SI_EEESC_SE_Li256ELb0ELb1ELb1ELb0EEENS1_19SingleTileSchedulerILb0ELb1ELb1ELi128EEEEEEEEEvNT_6ParamsE,"a",@progbits
	.sectionflags	@""
	.align	4
.nv.constant0._ZN7cutlass13device_kernelIN5flash19enable_sm80_to_sm89INS1_16FlashAttnFwdSm80INS1_25CollectiveMainloopFwdSm80ILi8ELi2ELb1EN4cute5tupleIJNS5_1CILi128EEENS7_ILi96EEENS7_ILi192EEEEEELi192ENS_6half_tEfNS_4arch4Sm80ELb0ELb0ELb1ELb0ELb0ELb0ELb1ELb1EEENS1_21CollectiveEpilogueFwdINS6_IJS8_SA_S9_EEENS6_IJNS7_ILi1EEESI_SI_EEESC_SE_Li256ELb0ELb1ELb1ELb0EEENS1_19SingleTileSchedulerILb0ELb1ELb1ELi128EEEEEEEEEvNT_6ParamsE:
	.zero		1400


//--------------------- .nv.constant0._ZN7cutlass13device_kernelIN5flash19enable_sm80_to_sm89INS1_16FlashAttnFwdSm80INS1_25CollectiveMainloopFwdSm80ILi8ELi2ELb0EN4cute5tupleIJNS5_1CILi128EEENS7_ILi64EEENS7_ILi192EEEEEELi192ENS_6half_tEfNS_4arch4Sm80ELb0ELb0ELb1ELb1ELb0ELb0ELb1ELb1EEENS1_21CollectiveEpilogueFwdINS6_IJS8_SA_S9_EEENS6_IJNS7_ILi1EEESI_SI_EEESC_SE_Li256ELb1ELb1ELb1ELb0EEENS1_36VarlenDynamicPersistentTileSchedulerILi128ELi64ELi256ELi256ELb1ELb1ELb0ELb0ELb1ELb1EEEEEEEEEvNT_6ParamsE --------------------------
	.section	.nv.constant0._ZN7cutlass13device_kernelIN5flash19enable_sm80_to_sm89INS1_16FlashAttnFwdSm80INS1_25CollectiveMainloopFwdSm80ILi8ELi2ELb0EN4cute5tupleIJNS5_1CILi128EEENS7_ILi64EEENS7_ILi192EEEEEELi192ENS_6half_tEfNS_4arch4Sm80ELb0ELb0ELb1ELb1ELb0ELb0ELb1ELb1EEENS1_21CollectiveEpilogueFwdINS6_IJS8_SA_S9_EEENS6_IJNS7_ILi1EEESI_SI_EEESC_SE_Li256ELb1ELb1ELb1ELb0EEENS1_36VarlenDynamicPersistentTileSchedulerILi128ELi64ELi256ELi256ELb1ELb1ELb0ELb0ELb1ELb1EEEEEEEEEvNT_6ParamsE,"a",@progbits
	.sectionflags	@""
	.align	4
.nv.constant0._ZN7cutlass13device_kernelIN5flash19enable_sm80_to_sm89INS1_16FlashAttnFwdSm80INS1_25CollectiveMainloopFwdSm80ILi8ELi2ELb0EN4cute5tupleIJNS5_1CILi128EEENS7_ILi64EEENS7_ILi192EEEEEELi192ENS_6half_tEfNS_4arch4Sm80ELb0ELb0ELb1ELb1ELb0ELb0ELb1ELb1EEENS1_21CollectiveEpilogueFwdINS6_IJS8_SA_S9_EEENS6_IJNS7_ILi1EEESI_SI_EEESC_SE_Li256ELb1ELb1ELb1ELb0EEENS1_36VarlenDynamicPersistentTileSchedulerILi128ELi64ELi256ELi256ELb1ELb1ELb0ELb0ELb1ELb1EEEEEEEEEvNT_6ParamsE:
	.zero		1432


//--------------------- .nv.constant0._ZN7cutlass13device_kernelIN5flash19enable_sm80_to_sm89INS1_16FlashAttnFwdSm80INS1_25CollectiveMainloopFwdSm80ILi8ELi2ELb0EN4cute5tupleIJNS5_1CILi128EEENS7_ILi64EEENS7_ILi192EEEEEELi192ENS_6half_tEfNS_4arch4Sm80ELb0ELb0ELb1ELb1ELb0ELb1ELb1ELb1EEENS1_21CollectiveEpilogueFwdINS6_IJS8_SA_S9_EEENS6_IJNS7_ILi1EEESI_SI_EEESC_SE_Li256ELb1ELb1ELb1ELb0EEENS1_36VarlenDynamicPersistentTileSchedulerILi128ELi64ELi256ELi256ELb1ELb1ELb0ELb0ELb1ELb1EEEEEEEEEvNT_6ParamsE --------------------------
	.section	.nv.constant0._ZN7cutlass13device_kernelIN5flash19enable_sm80_to_sm89INS1_16FlashAttnFwdSm80INS1_25CollectiveMainloopFwdSm80ILi8ELi2ELb0EN4cute5tupleIJNS5_1CILi128EEENS7_ILi64EEENS7_ILi192EEEEEELi192ENS_6half_tEfNS_4arch4Sm80ELb0ELb0ELb1ELb1ELb0ELb1ELb1ELb1EEENS1_21CollectiveEpilogueFwdINS6_IJS8_SA_S9_EEENS6_IJNS7_ILi1EEESI_SI_EEESC_SE_Li256ELb1ELb1ELb1ELb0EEENS1_36VarlenDynamicPersistentTileSchedulerILi128ELi64ELi256ELi256ELb1ELb1ELb0ELb0ELb1ELb1EEEEEEEEEvNT_6ParamsE,"a",@progbits
	.sectionflags	@""
	.align	4
.nv.constant0._ZN7cutlass13device_kernelIN5flash19enable_sm80_to_sm89INS1_16FlashAttnFwdSm80INS1_25CollectiveMainloopFwdSm80ILi8ELi2ELb0EN4cute5tupleIJNS5_1CILi128EEENS7_ILi64EEENS7_ILi192EEEEEELi192ENS_6half_tEfNS_4arch4Sm80ELb0ELb0ELb1ELb1ELb0ELb1ELb1ELb1EEENS1_21CollectiveEpilogueFwdINS6_IJS8_SA_S9_EEENS6_IJNS7_ILi1EEESI_SI_EEESC_SE_Li256ELb1ELb1ELb1ELb0EEENS1_36VarlenDynamicPersistentTileSchedulerILi128ELi64ELi256ELi256ELb1ELb1ELb0ELb0ELb1ELb1EEEEEEEEEvNT_6ParamsE:
	.zero		1432


//--------------------- .nv.constant0._ZN7cutlass13device_kernelIN5flash19enable_sm80_to_sm89INS1_16FlashAttnFwdSm80INS1_25CollectiveMainloopFwdSm80ILi8ELi2ELb0EN4cute5tupleIJNS5_1CILi128EEENS7_ILi64EEENS7_ILi192EEEEEELi192ENS_6half_tEfNS_4arch4Sm80ELb0ELb1ELb1ELb0ELb0ELb0ELb1ELb1EEENS1_21CollectiveEpilogueFwdINS6_IJS8_SA_S9_EEENS6_IJNS7_ILi1EEESI_SI_EEESC_SE_Li256ELb0ELb1ELb1ELb0EEENS1_19SingleTileSchedulerILb0ELb1ELb1ELi128EEEEEEEEEvNT_6ParamsE --------------------------
	.section	.nv.constant0._ZN7cutlass13device_kernelIN5flash19enable_sm80_to_sm89INS1_16FlashAttnFwdSm80INS1_25CollectiveMainloopFwdSm80ILi8ELi2ELb0EN4cute5tupleIJNS5_1CILi128EEENS7_ILi64EEENS7_ILi192EEEEEELi192ENS_6half_tEfNS_4arch4Sm80ELb0ELb1ELb1ELb0ELb0ELb0ELb1ELb1EEENS1_21CollectiveEpilogueFwdINS6_IJS8_SA_S9_EEENS6_IJNS7_ILi1EEESI_SI_EEESC_SE_Li256ELb0ELb1ELb1ELb0EEENS1_19SingleTileSchedulerILb0ELb1ELb1ELi128EEEEEEEEEvNT_6ParamsE,"a",@progbits
	.sectionflags	@""
	.align	4
.nv.constant0._ZN7cutlass13device_kernelIN5flash19enable_sm80_to_sm89INS1_16FlashAttnFwdSm80INS1_25CollectiveMainloopFwdSm80ILi8ELi2ELb0EN4cute5tupleIJNS5_1CILi128EEENS7_ILi64EEENS7_ILi192EEEEEELi192ENS_6half_tEfNS_4arch4Sm80ELb0ELb1ELb1ELb0ELb0ELb0ELb1ELb1EEENS1_21CollectiveEpilogueFwdINS6_IJS8_SA_S9_EEENS6_IJNS7_ILi1EEESI_SI_EEESC_SE_Li256ELb0ELb1ELb1ELb0EEENS1_19SingleTileSchedulerILb0ELb1ELb1ELi128EEEEEEEEEvNT_6ParamsE:
	.zero		1400


//--------------------- .nv.constant0._ZN7cutlass13device_kernelIN5flash19enable_sm80_to_sm89INS1_16FlashAttnFwdSm80INS1_25CollectiveMainloopFwdSm80ILi8ELi2ELb0EN4cute5tupleIJNS5_1CILi128EEENS7_ILi64EEENS7_ILi192EEEEEELi192ENS_6half_tEfNS_4arch4Sm80ELb0ELb1ELb1ELb1ELb0ELb0ELb1ELb1EEENS1_21CollectiveEpilogueFwdINS6_IJS8_SA_S9_EEENS6_IJNS7_ILi1EEESI_SI_EEESC_SE_Li256ELb1ELb1ELb1ELb0EEENS1_36VarlenDynamicPersistentTileSchedulerILi128ELi64ELi256ELi256ELb1ELb1ELb0ELb1ELb0ELb1EEEEEEEEEvNT_6ParamsE --------------------------
	.section	.nv.constant0._ZN7cutlass13device_kernelIN5flash19enable_sm80_to_sm89INS1_16FlashAttnFwdSm80INS1_25CollectiveMainloopFwdSm80ILi8ELi2ELb0EN4cute5tupleIJNS5_1CILi128EEENS7_ILi64EEENS7_ILi192EEEEEELi192ENS_6half_tEfNS_4arch4Sm80ELb0ELb1ELb1ELb1ELb0ELb0ELb1ELb1EEENS1_21CollectiveEpilogueFwdINS6_IJS8_SA_S9_EEENS6_IJNS7_ILi1EEESI_SI_EEESC_SE_Li256ELb1ELb1ELb1ELb0EEENS1_36VarlenDynamicPersistentTileSchedulerILi128ELi64ELi256ELi256ELb1ELb1ELb0ELb1ELb0ELb1EEEEEEEEEvNT_6ParamsE,"a",@progbits
	.sectionflags	@""
	.align	4
.nv.constant0._ZN7cutlass13device_kernelIN5flash19enable_sm80_to_sm89INS1_16FlashAttnFwdSm80INS1_25CollectiveMainloopFwdSm80ILi8ELi2ELb0EN4cute5tupleIJNS5_1CILi128EEENS7_ILi64EEENS7_ILi192EEEEEELi192ENS_6half_tEfNS_4arch4Sm80ELb0ELb1ELb1ELb1ELb0ELb0ELb1ELb1EEENS1_21CollectiveEpilogueFwdINS6_IJS8_SA_S9_EEENS6_IJNS7_ILi1EEESI_SI_EEESC_SE_Li256ELb1ELb1ELb1ELb0EEENS1_36VarlenDynamicPersistentTileSchedulerILi128ELi64ELi256ELi256ELb1ELb1ELb0ELb1ELb0ELb1EEEEEEEEEvNT_6ParamsE:
	.zero		1432


//--------------------- .nv.constant0._ZN7cutlass13device_kernelIN5flash19enable_sm80_to_sm89INS1_16FlashAttnFwdSm80INS1_25CollectiveMainloopFwdSm80ILi8ELi2ELb0EN4cute5tupleIJNS5_1CILi128EEENS7_ILi64EEENS7_ILi192EEEEEELi192ENS_6half_tEfNS_4arch4Sm80ELb0ELb1ELb1ELb1ELb0ELb1ELb1ELb1EEENS1_21CollectiveEpilogueFwdINS6_IJS8_SA_S9_EEENS6_IJNS7_ILi1EEESI_SI_EEESC_SE_Li256ELb1ELb1ELb1ELb0EEENS1_36VarlenDynamicPersistentTileSchedulerILi128ELi64ELi256ELi256ELb1ELb1ELb0ELb1ELb0ELb1EEEEEEEEEvNT_6ParamsE --------------------------
	.section	.nv.constant0._ZN7cutlass13device_kernelIN5flash19enable_sm80_to_sm89INS1_16FlashAttnFwdSm80INS1_25CollectiveMainloopFwdSm80ILi8ELi2ELb0EN4cute5tupleIJNS5_1CILi128EEENS7_ILi64EEENS7_ILi192EEEEEELi192ENS_6half_tEfNS_4arch4Sm80ELb0ELb1ELb1ELb1ELb0ELb1ELb1ELb1EEENS1_21CollectiveEpilogueFwdINS6_IJS8_SA_S9_EEENS6_IJNS7_ILi1EEESI_SI_EEESC_SE_Li256ELb1ELb1ELb1ELb0EEENS1_36VarlenDynamicPersistentTileSchedulerILi128ELi64ELi256ELi256ELb1ELb1ELb0ELb1ELb0ELb1EEEEEEEEEvNT_6ParamsE,"a",@progbits
	.sectionflags	@""
	.align	4
.nv.constant0._ZN7cutlass13device_kernelIN5flash19enable_sm80_to_sm89INS1_16FlashAttnFwdSm80INS1_25CollectiveMainloopFwdSm80ILi8ELi2ELb0EN4cute5tupleIJNS5_1CILi128EEENS7_ILi64EEENS7_ILi192EEEEEELi192ENS_6half_tEfNS_4arch4Sm80ELb0ELb1ELb1ELb1ELb0ELb1ELb1ELb1EEENS1_21CollectiveEpilogueFwdINS6_IJS8_SA_S9_EEENS6_IJNS7_ILi1EEESI_SI_EEESC_SE_Li256ELb1ELb1ELb1ELb0EEENS1_36VarlenDynamicPersistentTileSchedulerILi128ELi64ELi256ELi256ELb1ELb1ELb0ELb1ELb0ELb1EEEEEEEEEvNT_6ParamsE:
	.zero		1432


//--------------------- .nv.constant0._ZN7cutlass13device_kernelIN5flash19enable_sm80_to_sm89INS1_16FlashAttnFwdSm80INS1_25CollectiveMainloopFwdSm80ILi8ELi2ELb1EN4cute5tupleIJNS5_1CILi128EEENS7_ILi96EEENS7_ILi192EEEEEELi192ENS_6half_tEfNS_4arch4Sm80ELb1ELb0ELb1ELb0ELb0ELb0ELb1ELb1EEENS1_21CollectiveEpilogueFwdINS6_IJS8_SA_S9_EEENS6_IJNS7_ILi1EEESI_SI_EEESC_SE_Li256ELb0ELb1ELb1ELb0EEENS1_30DynamicPersistentTileSchedulerILi256ELi256ELb1ELb1ELb0EEEEEEEEEvNT_6ParamsE --------------------------
	.section	.nv.constant0._ZN7cutlass13device_kernelIN5flash19enable_sm80_to_sm89INS1_16FlashAttnFwdSm80INS1_25CollectiveMainloopFwdSm80ILi8ELi2ELb1EN4cute5tupleIJNS5_1CILi128EEENS7_ILi96EEENS7_ILi192EEEEEELi192ENS_6half_tEfNS_4arch4Sm80ELb1ELb0ELb1ELb0ELb0ELb0ELb1ELb1EEENS1_21CollectiveEpilogueFwdINS6_IJS8_SA_S9_EEENS6_IJNS7_ILi1EEESI_SI_EEESC_SE_Li256ELb0ELb1ELb1ELb0EEENS1_30DynamicPersistentTileSchedulerILi256ELi256ELb1ELb1ELb0EEEEEEEEEvNT_6ParamsE,"a",@progbits
	.sectionflags	@""
	.align	4
.nv.constant0._ZN7cutlass13device_kernelIN5flash19enable_sm80_to_sm89INS1_16FlashAttnFwdSm80INS1_25CollectiveMainloopFwdSm80ILi8ELi2ELb1EN4cute5tupleIJNS5_1CILi128EEENS7_ILi96EEENS7_ILi192EEEEEELi192ENS_6half_tEfNS_4arch4Sm80ELb1ELb0ELb1ELb0ELb0ELb0ELb1ELb1EEENS1_21CollectiveEpilogueFwdINS6_IJS8_SA_S9_EEENS6_IJNS7_ILi1EEESI_SI_EEESC_SE_Li256ELb0ELb1ELb1ELb0EEENS1_30DynamicPersistentTileSchedulerILi256ELi256ELb1ELb1ELb0EEEEEEEEEvNT_6ParamsE:
	.zero		1416


//--------------------- .nv.constant0._ZN7cutlass13device_kernelIN5flash19enable_sm80_to_sm89INS1_16FlashAttnFwdSm80INS1_25CollectiveMainloopFwdSm80ILi8ELi2ELb0EN4cute5tupleIJNS5_1CILi128EEENS7_ILi64EEENS7_ILi192EEEEEELi192ENS_6half_tEfNS_4arch4Sm80ELb1ELb0ELb1ELb1ELb0ELb0ELb1ELb1EEENS1_21CollectiveEpilogueFwdINS6_IJS8_SA_S9_EEENS6_IJNS7_ILi1EEESI_SI_EEESC_SE_Li256ELb1ELb1ELb1ELb0EEENS1_36VarlenDynamicPersistentTileSchedulerILi128ELi64ELi256ELi256ELb1ELb1ELb0ELb1ELb1ELb1EEEEEEEEEvNT_6ParamsE --------------------------
	.section	.nv.constant0._ZN7cutlass13device_kernelIN5flash19enable_sm80_to_sm89INS1_16FlashAttnFwdSm80INS1_25CollectiveMainloopFwdSm80ILi8ELi2ELb0EN4cute5tupleIJNS5_1CILi128EEENS7_ILi64EEENS7_ILi192EEEEEELi192ENS_6half_tEfNS_4arch4Sm80ELb1ELb0ELb1ELb1ELb0ELb0ELb1ELb1EEENS1_21CollectiveEpilogueFwdINS6_IJS8_SA_S9_EEENS6_IJNS7_ILi1EEESI_SI_EEESC_SE_Li256ELb1ELb1ELb1ELb0EEENS1_36VarlenDynamicPersistentTileSchedulerILi128ELi64ELi256ELi256ELb1ELb1ELb0ELb1ELb1ELb1EEEEEEEEEvNT_6ParamsE,"a",@progbits
	.sectionflags	@""
	.align	4
.nv.constant0._ZN7cutlass13device_kernelIN5flash19enable_sm80_to_sm89INS1_16FlashAttnFwdSm80INS1_25CollectiveMainloopFwdSm80ILi8ELi2ELb0EN4cute5tupleIJNS5_1CILi128EEENS7_ILi64EEENS7_ILi192EEEEEELi192ENS_6half_tEfNS_4arch4Sm80ELb1ELb0ELb1ELb1ELb0ELb0ELb1ELb1EEENS1_21CollectiveEpilogueFwdINS6_IJS8_SA_S9_EEENS6_IJNS7_ILi1EEESI_SI_EEESC_SE_Li256ELb1ELb1ELb1ELb0EEENS1_36VarlenDynamicPersistentTileSchedulerILi128ELi64ELi256ELi256ELb1ELb1ELb0ELb1ELb1ELb1EEEEEEEEEvNT_6ParamsE:
	.zero		1432


//--------------------- .nv.constant0._ZN7cutlass13device_kernelIN5flash19enable_sm80_to_sm89INS1_16FlashAttnFwdSm80INS1_25CollectiveMainloopFwdSm80ILi8ELi2ELb0EN4cute5tupleIJNS5_1CILi128EEENS7_ILi64EEENS7_ILi192EEEEEELi192ENS_6half_tEfNS_4arch4Sm80ELb1ELb0ELb1ELb1ELb0ELb1ELb1ELb1EEENS1_21CollectiveEpilogueFwdINS6_IJS8_SA_S9_EEENS6_IJNS7_ILi1EEESI_SI_EEESC_SE_Li256ELb1ELb1ELb1ELb0EEENS1_36VarlenDynamicPersistentTileSchedulerILi128ELi64ELi256ELi256ELb1ELb1ELb0ELb1ELb1ELb1EEEEEEEEEvNT_6ParamsE --------------------------
	.section	.nv.constant0._ZN7cutlass13device_kernelIN5flash19enable_sm80_to_sm89INS1_16FlashAttnFwdSm80INS1_25CollectiveMainloopFwdSm80ILi8ELi2ELb0EN4cute5tupleIJNS5_1CILi128EEENS7_ILi64EEENS7_ILi192EEEEEELi192ENS_6half_tEfNS_4arch4Sm80ELb1ELb0ELb1ELb1ELb0ELb1ELb1ELb1EEENS1_21CollectiveEpilogueFwdINS6_IJS8_SA_S9_EEENS6_IJNS7_ILi1EEESI_SI_EEESC_SE_Li256ELb1ELb1ELb1ELb0EEENS1_36VarlenDynamicPersistentTileSchedulerILi128ELi64ELi256ELi256ELb1ELb1ELb0ELb1ELb1ELb1EEEEEEEEEvNT_6ParamsE,"a",@progbits
	.sectionflags	@""
	.align	4
.nv.constant0._ZN7cutlass13device_kernelIN5flash19enable_sm80_to_sm89INS1_16FlashAttnFwdSm80INS1_25CollectiveMainloopFwdSm80ILi8ELi2ELb0EN4cute5tupleIJNS5_1CILi128EEENS7_ILi64EEENS7_ILi192EEEEEELi192ENS_6half_tEfNS_4arch4Sm80ELb1ELb0ELb1ELb1ELb0ELb1ELb1ELb1EEENS1_21CollectiveEpilogueFwdINS6_IJS8_SA_S9_EEENS6_IJNS7_ILi1EEESI_SI_EEESC_SE_Li256ELb1ELb1ELb1ELb0EEENS1_36VarlenDynamicPersistentTileSchedulerILi128ELi64ELi256ELi256ELb1ELb1ELb0ELb1ELb1ELb1EEEEEEEEEvNT_6ParamsE:
	.zero		1432


//--------------------- .text._ZN7cutlass13device_kernelIN5flash19enable_sm80_to_sm89INS1_16FlashAttnFwdSm80INS1_25CollectiveMainloopFwdSm80ILi8ELi1ELb1EN4cute5tupleIJNS5_1CILi128EEENS7_ILi96EEENS7_ILi192EEEEEELi192ENS_6half_tEfNS_4arch4Sm80ELb0ELb0ELb1ELb0ELb0ELb0ELb1ELb1EEENS1_21CollectiveEpilogueFwdINS6_IJS8_SA_S9_EEENS6_IJNS7_ILi1EEESI_SI_EEESC_SE_Li256ELb0ELb1ELb1ELb0EEENS1_19SingleTileSchedulerILb0ELb1ELb1ELi128EEEEEEEEEvNT_6ParamsE --------------------------
	.section	.text._ZN7cutlass13device_kernelIN5flash19enable_sm80_to_sm89INS1_16FlashAttnFwdSm80INS1_25CollectiveMainloopFwdSm80ILi8ELi1ELb1EN4cute5tupleIJNS5_1CILi128EEENS7_ILi96EEENS7_ILi192EEEEEELi192ENS_6half_tEfNS_4arch4Sm80ELb0ELb0ELb1ELb0ELb0ELb0ELb1ELb1EEENS1_21CollectiveEpilogueFwdINS6_IJS8_SA_S9_EEENS6_IJNS7_ILi1EEESI_SI_EEESC_SE_Li256ELb0ELb1ELb1ELb0EEENS1_19SingleTileSchedulerILb0ELb1ELb1ELi128EEEEEEEEEvNT_6ParamsE,"ax",@progbits
	.sectioninfo	@"SHI_REGISTERS=255"
	.align	128
.text._ZN7cutlass13device_kernelIN5flash19enable_sm80_to_sm89INS1_16FlashAttnFwdSm80INS1_25CollectiveMainloopFwdSm80ILi8ELi1ELb1EN4cute5tupleIJNS5_1CILi128EEENS7_ILi96EEENS7_ILi192EEEEEELi192ENS_6half_tEfNS_4arch4Sm80ELb0ELb0ELb1ELb0ELb0ELb0ELb1ELb1EEENS1_21CollectiveEpilogueFwdINS6_IJS8_SA_S9_EEENS6_IJNS7_ILi1EEESI_SI_EEESC_SE_Li256ELb0ELb1ELb1ELb0EEENS1_19SingleTileSchedulerILb0ELb1ELb1ELi128EEEEEEEEEvNT_6ParamsE:
        .type           _ZN7cutlass13device_kernelIN5flash19enable_sm80_to_sm89INS1_16FlashAttnFwdSm80INS1_25CollectiveMainloopFwdSm80ILi8ELi1ELb1EN4cute5tupleIJNS5_1CILi128EEENS7_ILi96EEENS7_ILi192EEEEEELi192ENS_6half_tEfNS_4arch4Sm80ELb0ELb0ELb1ELb0ELb0ELb0ELb1ELb1EEENS1_21CollectiveEpilogueFwdINS6_IJS8_SA_S9_EEENS6_IJNS7_ILi1EEESI_SI_EEESC_SE_Li256ELb0ELb1ELb1ELb0EEENS1_19SingleTileSchedulerILb0ELb1ELb1ELi128EEEEEEEEEvNT_6ParamsE,@function
        .size           _ZN7cutlass13device_kernelIN5flash19enable_sm80_to_sm89INS1_16FlashAttnFwdSm80INS1_25CollectiveMainloopFwdSm80ILi8ELi1ELb1EN4cute5tupleIJNS5_1CILi128EEENS7_ILi96EEENS7_ILi192EEEEEELi192ENS_6half_tEfNS_4arch4Sm80ELb0ELb0ELb1ELb0ELb0ELb0ELb1ELb1EEENS1_21CollectiveEpilogueFwdINS6_IJS8_SA_S9_EEENS6_IJNS7_ILi1EEESI_SI_EEESC_SE_Li256ELb0ELb1ELb1ELb0EEENS1_19SingleTileSchedulerILb0ELb1ELb1ELi128EEEEEEEEEvNT_6ParamsE,(.L_x_2452 - _ZN7cutlass13device_kernelIN5flash19enable_sm80_to_sm89INS1_16FlashAttnFwdSm80INS1_25CollectiveMainloopFwdSm80ILi8ELi1ELb1EN4cute5tupleIJNS5_1CILi128EEENS7_ILi96EEENS7_ILi192EEEEEELi192ENS_6half_tEfNS_4arch4Sm80ELb0ELb0ELb1ELb0ELb0ELb0ELb1ELb1EEENS1_21CollectiveEpilogueFwdINS6_IJS8_SA_S9_EEENS6_IJNS7_ILi1EEESI_SI_EEESC_SE_Li256ELb0ELb1ELb1ELb0EEENS1_19SingleTileSchedulerILb0ELb1ELb1ELi128EEEEEEEEEvNT_6ParamsE)
        .other          _ZN7cutlass13device_kernelIN5flash19enable_sm80_to_sm89INS1_16FlashAttnFwdSm80INS1_25CollectiveMainloopFwdSm80ILi8ELi1ELb1EN4cute5tupleIJNS5_1CILi128EEENS7_ILi96EEENS7_ILi192EEEEEELi192ENS_6half_tEfNS_4arch4Sm80ELb0ELb0ELb1ELb0ELb0ELb0ELb1ELb1EEENS1_21CollectiveEpilogueFwdINS6_IJS8_SA_S9_EEENS6_IJNS7_ILi1EEESI_SI_EEESC_SE_Li256ELb0ELb1ELb1ELb0EEENS1_19SingleTileSchedulerILb0ELb1ELb1ELi128EEEEEEEEEvNT_6ParamsE,@"STO_CUDA_ENTRY STV_DEFAULT"
_ZN7cutlass13device_kernelIN5flash19enable_sm80_to_sm89INS1_16FlashAttnFwdSm80INS1_25CollectiveMainloopFwdSm80ILi8ELi1ELb1EN4cute5tupleIJNS5_1CILi128EEENS7_ILi96EEENS7_ILi192EEEEEELi192ENS_6half_tEfNS_4arch4Sm80ELb0ELb0ELb1ELb0ELb0ELb0ELb1ELb1EEENS1_21CollectiveEpilogueFwdINS6_IJS8_SA_S9_EEENS6_IJNS7_ILi1EEESI_SI_EEESC_SE_Li256ELb0ELb1ELb1ELb0EEENS1_19SingleTileSchedulerILb0ELb1ELb1ELi128EEEEEEEEEvNT_6ParamsE:
[----:B------:R-:W-:Y:S02]  /*0000*/  MOV R1, c[0x0][0x28] ;  /* 0x00000a0000017a02 */ /* 0x000fe40000000f00 */
[----:B------:R-:W1:Y:S01]  /*0010*/  S2R R152, SR_TID.X ;  /* 0x0000000000987919 */ /* 0x000e620000002100 */
[----:B------:R-:W2:Y:S01]  /*0020*/  S2UR UR6, SR_CTAID.Y ;  /* 0x00000000000679c3 */ /* 0x000ea20000002600 */
[----:B------:R-:W-:Y:S02]  /*0030*/  IADD3 R1, R1, -0x48, RZ ;  /* 0xffffffb801017810 */ /* 0x000fe40007ffe0ff */
[----:B------:R-:W3:Y:S01]  /*0040*/  S2R R18, SR_CTAID.Z ;  /* 0x0000000000127919 */ /* 0x000ee20000002700 */
[----:B-1----:R-:W-:-:S06]  /*0050*/  SHF.R.U32.HI R0, RZ, 0x5, R152 ;  /* 0x00000005ff007819 */ /* 0x002fcc0000011698 */
[----:B------:R-:W1:Y:S02]  /*0060*/  SHFL.IDX PT, R0, R0, RZ, 0x1f ;  /* 0x00001fff00007589 */ /* 0x000e6400000e0000 */
[----:B-1----:R-:W-:-:S13]  /*0070*/  ISETP.NE.AND P0, PT, R0, RZ, PT ;  /* 0x000000ff0000720c */ /* 0x002fda0003f05270 */
[----:B--2---:R-:W-:Y:S05]  /*0080*/  @!P0 BRA `(.L_x_0) ;  /* 0x0000009000008947 */ /* 0x004fea0003800000 */
[----:B---3--:R-:W-:Y:S01]  /*0090*/  MOV R0, c[0x0][0x550] ;  /* 0x0001540000007a02 */ /* 0x008fe20000000f00 */
[----:B------:R-:W-:-:S03]  /*00a0*/  UMOV UR9, UR6 ;  /* 0x0000000600097c82 */ /* 0x000fc60008000000 */
[----:B------:R-:W-:-:S13]  /*00b0*/  ISETP.NE.AND P0, PT, R0, 0x1, PT ;  /* 0x000000010000780c */ /* 0x000fda0003f05270 */
[----:B------:R-:W-:Y:S05]  /*00c0*/  @!P0 BRA `(.L_x_1) ;  /* 0x000000b000008947 */ /* 0x000fea0003800000 */
[----:B------:R-:W-:Y:S02]  /*00d0*/  ULDC UR4, c[0x0][0x554] ;  /* 0x0001550000047ab9 */ /* 0x000fe40000000800 */
[----:B------:R-:W-:Y:S02]  /*00e0*/  UIMAD.WIDE.U32 UR4, UR6, UR4, URZ ;  /* 0x00000004060472a5 */ /* 0x000fe4000f8e003f */
[----:B------:R-:W-:Y:S02]  /*00f0*/  ULDC UR9, c[0x0][0x558] ;  /* 0x0001560000097ab9 */ /* 0x000fe40000000800 */
[----:B------:R-:W-:Y:S01]  /*0100*/  USHF.R.U32.HI UR9, URZ, UR9, UR5 ;  /* 0x000000093f097299 */ /* 0x000fe20008011605 */
[----:B------:R-:W-:Y:S05]  /*0110*/  BRA `(.L_x_1) ;  /* 0x0000006000007947 */ /* 0x000fea0003800000 */
.L_x_0:
[----:B---3--:R-:W-:Y:S02]  /*0120*/  ULDC.64 UR4, c[0x0][0x550] ;  /* 0x0001540000047ab9 */ /* 0x008fe40000000a00 */
[----:B------:R-:W-:Y:S02]  /*0130*/  UISETP.NE.AND UP0, UPT, UR4, 0x1, UPT ;  /* 0x000000010400788c */ /* 0x000fe4000bf05270 */
[----:B------:R-:W-:-:S02]  /*0140*/  UIMAD.WIDE.U32 UR10, UR6, UR5, URZ ;  /* 0x00000005060a72a5 */ /* 0x000fc4000f8e003f */
[----:B------:R-:W-:Y:S02]  /*0150*/  ULDC UR4, c[0x0][0x558] ;  /* 0x0001560000047ab9 */ /* 0x000fe40000000800 */
[----:B------:R-:W-:-:S05]  /*0160*/  UMOV UR9, UR6 ;  /* 0x0000000600097c82 */ /* 0x000fca0008000000 */
[----:B------:R-:W-:-:S03]  /*0170*/  @UP0 USHF.R.U32.HI UR9, URZ, UR4, UR11 ;  /* 0x000000043f090299 */ /* 0x000fc6000801160b */
.L_x_1:
[----:B------:R-:W-:Y:S01]  /*0180*/  ISETP.GE.AND P0, PT, R18, RZ, PT ;  /* 0x000000ff1200720c */ /* 0x000fe20003f06270 */
[----:B------:R-:W-:Y:S02]  /*0190*/  UIADD3 UR5, -UR9, URZ, URZ ;  /* 0x0000003f09057290 */ /* 0x000fe4000fffe13f */
[----:B------:R-:W-:Y:S02]  /*01a0*/  ULDC UR4, c[0x0][0x550] ;  /* 0x0001540000047ab9 */ /* 0x000fe40000000800 */
[----:B------:R-:W-:-:S08]  /*01b0*/  UIMAD UR6, UR5, UR4, UR6 ;  /* 0x00000004050672a4 */ /* 0x000fd0000f8e0206 */
[----:B------:R-:W-:Y:S05]  /*01c0*/  @!P0 EXIT ;  /* 0x000000000000894d */ /* 0x000fea0003800000 */
[----:B------:R-:W-:Y:S02]  /*01d0*/  ULDC UR4, c[0x0][0x1d0] ;  /* 0x0000740000047ab9 */ /* 0x000fe40000000800 */
[----:B------:R-:W-:Y:S02]  /*01e0*/  UISETP.GE.AND UP0, UPT, UR4, 0x1, UPT ;  /* 0x000000010400788c */ /* 0x000fe4000bf06270 */
[----:B------:R-:W-:Y:S02]  /*01f0*/  UIADD3 UR10, UR4, 0x5f, URZ ;  /* 0x0000005f040a7890 */ /* 0x000fe4000fffe03f */
[----:B------:R-:W-:Y:S02]  /*0200*/  UMOV UR15, URZ ;  /* 0x0000003f000f7c82 */ /* 0x000fe40008000000 */
[----:B------:R-:W-:Y:S01]  /*0210*/  PLOP3.LUT P0, PT, PT, PT, UP0, 0x80, 0x0 ;  /* 0x000000000000781c */ /* 0x000fe20003f0f008 */
[----:B------:R-:W-:-:S04]  /*0220*/  UIMAD.WIDE UR10, UR10, 0x2aaaaaab, URZ ;  /* 0x2aaaaaab0a0a78a5 */ /* 0x000fc8000f8e023f */
[----:B------:R-:W-:-:S04]  /*0230*/  USHF.R.U32.HI UR12, URZ, 0x1f, UR11 ;  /* 0x0000001f3f0c7899 */ /* 0x000fc8000801160b */
[----:B------:R-:W-:-:S04]  /*0240*/  ULEA.HI.SX32 UR12, UR11, UR12, 0x1c ;  /* 0x0000000c0b0c7291 */ /* 0x000fc8000f8fe23f */
[----:B------:R-:W-:Y:S05]  /*0250*/  @!P0 BRA `(.L_x_2) ;  /* 0x0000023000008947 */ /* 0x000fea0003800000 */
[----:B------:R-:W-:Y:S02]  /*0260*/  USHF.R.U32.HI UR4, URZ, 0x10, UR6 ;  /* 0x000000103f047899 */ /* 0x000fe40008011606 */
[----:B------:R-:W-:Y:S02]  /*0270*/  ULDC UR5, c[0x0][0x338] ;  /* 0x0000ce0000057ab9 */ /* 0x000fe40000000800 */
[----:B------:R-:W-:Y:S02]  /*0280*/  UISETP.NE.AND UP0, UPT, UR4, URZ, UPT ;  /* 0x0000003f0400728c */ /* 0x000fe4000bf05270 */
[----:B------:R-:W-:Y:S02]  /*0290*/  UMOV UR14, URZ ;  /* 0x0000003f000e7c82 */ /* 0x000fe40008000000 */
[----:B------:R-:W-:-:S04]  /*02a0*/  USEL UR5, UR4, UR5, UP0 ;  /* 0x0000000504057287 */ /* 0x000fc80008000000 */
[----:B------:R-:W-:Y:S02]  /*02b0*/  UIADD3 UR11, UR12, -0x1, UR5 ;  /* 0xffffffff0c0b7890 */ /* 0x000fe4000fffe005 */
[----:B------:R-:W-:-:S05]  /*02c0*/  IMAD.U32 R3, RZ, RZ, UR5 ;  /* 0x00000005ff037e24 */ /* 0x000fca000f8e00ff */
[----:B------:R-:W-:-:S04]  /*02d0*/  IABS R0, R3 ;  /* 0x0000000300007213 */ /* 0x000fc80000000000 */
[----:B------:R-:W1:Y:S02]  /*02e0*/  R2UR UR10, R0 ;  /* 0x00000000000a73c2 */ /* 0x000e6400000e0000 */
[----:B-1----:R-:W1:Y:S08]  /*02f0*/  I2F.RP R0, UR10 ;  /* 0x0000000a00007d06 */ /* 0x002e700008209400 */
[----:B-1----:R-:W1:Y:S02]  /*0300*/  MUFU.RCP R0, R0 ;  /* 0x0000000000007308 */ /* 0x002e640000001000 */
[----:B-1----:R-:W-:-:S06]  /*0310*/  IADD3 R0, R0, 0xffffffe, RZ ;  /* 0x0ffffffe00007810 */ /* 0x002fcc0007ffe0ff */
[----:B------:R-:W1:Y:S02]  /*0320*/  F2I.FTZ.U32.TRUNC.NTZ R0, R0 ;  /* 0x0000000000007305 */ /* 0x000e64000021f000 */
[----:B-1----:R1:W2:Y:S02]  /*0330*/  R2UR UR15, R0 ;  /* 0x00000000000f73c2 */ /* 0x0022a400000e0000 */
[----:B-1----:R-:W-:Y:S01]  /*0340*/  IMAD.U32 R0, RZ, RZ, UR11 ;  /* 0x0000000bff007e24 */ /* 0x002fe2000f8e00ff */
[----:B--2---:R-:W-:Y:S02]  /*0350*/  UIADD3 UR4, URZ, -UR15, URZ ;  /* 0x8000000f3f047290 */ /* 0x004fe4000fffe03f */
[----:B------:R-:W-:Y:S02]  /*0360*/  ULOP3.LUT UR11, UR11, UR5, URZ, 0x3c, !UPT ;  /* 0x000000050b0b7292 */ /* 0x000fe4000f8e3c3f */
[----:B------:R-:W-:Y:S01]  /*0370*/  IABS R2, R0 ;  /* 0x0000000000027213 */ /* 0x000fe20000000000 */
[----:B------:R-:W-:Y:S01]  /*0380*/  UIMAD UR4, UR4, UR10, URZ ;  /* 0x0000000a040472a4 */ /* 0x000fe2000f8e023f */
[----:B------:R-:W-:-:S02]  /*0390*/  IABS R0, R3 ;  /* 0x0000000300007213 */ /* 0x000fc40000000000 */
[----:B------:R-:W1:Y:S01]  /*03a0*/  R2UR UR8, R2 ;  /* 0x00000000020873c2 */ /* 0x000e6200000e0000 */
[----:B------:R-:W-:Y:S02]  /*03b0*/  UIMAD.WIDE.U32 UR14, UR15, UR4, UR14 ;  /* 0x000000040f0e72a5 */ /* 0x000fe4000f8e000e */
[----:B------:R-:W-:-:S05]  /*03c0*/  IMAD.MOV R0, RZ, RZ, -R0 ;  /* 0x000000ffff007224 */ /* 0x000fca00078e0a00 */
[----:B------:R-:W2:Y:S01]  /*03d0*/  R2UR UR7, R0 ;  /* 0x00000000000773c2 */ /* 0x000ea200000e0000 */
[----:B-1----:R-:W-:-:S04]  /*03e0*/  UIMAD.WIDE.U32 UR14, UR15, UR8, URZ ;  /* 0x000000080f0e72a5 */ /* 0x002fc8000f8e003f */
[----:B--2---:R-:W-:-:S04]  /*03f0*/  UIMAD UR7, UR15, UR7, UR8 ;  /* 0x000000070f0772a4 */ /* 0x004fc8000f8e0208 */
[----:B------:R-:W-:-:S11]  /*0400*/  UISETP.GT.U32.AND UP0, UPT, UR10, UR7, UPT ;  /* 0x000000070a00728c */ /* 0x000fd6000bf04070 */
[----:B------:R-:W-:Y:S02]  /*0410*/  @!UP0 UIADD3 UR7, UR7, -UR10, URZ ;  /* 0x8000000a07078290 */ /* 0x000fe4000fffe03f */
[----:B------:R-:W-:Y:S02]  /*0420*/  @!UP0 UIADD3 UR15, UR15, 0x1, URZ ;  /* 0x000000010f0f8890 */ /* 0x000fe4000fffe03f */
[----:B------:R-:W-:Y:S02]  /*0430*/  UISETP.GE.U32.AND UP1, UPT, UR7, UR10, UPT ;  /* 0x0000000a0700728c */ /* 0x000fe4000bf26070 */
[----:B------:R-:W-:-:S09]  /*0440*/  UISETP.GE.AND UP0, UPT, UR11, URZ, UPT ;  /* 0x0000003f0b00728c */ /* 0x000fd2000bf06270 */
[----:B------:R-:W-:Y:S02]  /*0450*/  @UP1 UIADD3 UR15, UR15, 0x1, URZ ;  /* 0x000000010f0f1890 */ /* 0x000fe4000fffe03f */
[----:B------:R-:W-:Y:S02]  /*0460*/  UISETP.NE.AND UP1, UPT, UR5, URZ, UPT ;  /* 0x0000003f0500728c */ /* 0x000fe4000bf25270 */
[----:B------:R-:W-:-:S09]  /*0470*/  @!UP0 UIADD3 UR15, -UR15, URZ, URZ ;  /* 0x0000003f0f0f8290 */ /* 0x000fd2000fffe13f */
[----:B------:R-:W-:Y:S02]  /*0480*/  @!UP1 ULOP3.LUT UR15, URZ, UR5, URZ, 0x33, !UPT ;  /* 0x000000053f0f9292 */ /* 0x000fe4000f8e333f */
.L_x_2:
[----:B------:R-:W-:Y:S01]  /*0490*/  ULOP3.LUT UR8, UR6, 0xffff, URZ, 0xc0, !UPT ;  /* 0x0000ffff06087892 */ /* 0x000fe2000f8ec03f */
[----:B------:R-:W-:Y:S01]  /*04a0*/  PLOP3.LUT P2, PT, PT, PT, PT, 0x80, 0x0 ;  /* 0x000000000000781c */ /* 0x000fe20003f4f070 */
[----:B------:R-:W-:Y:S01]  /*04b0*/  ULDC.64 UR10, c[0x0][0x118] ;  /* 0x00004600000a7ab9 */ /* 0x000fe20000000a00 */
[----:B------:R-:W-:Y:S01]  /*04c0*/  CS2R R16, SRZ ;  /* 0x0000000000107805 */ /* 0x000fe2000001ff00 */
[----:B------:R-:W-:Y:S01]  /*04d0*/  UIMAD UR8, UR8, UR15, URZ ;  /* 0x0000000f080872a4 */ /* 0x000fe2000f8e023f */
[----:B------:R-:W-:Y:S01]  /*04e0*/  CS2R R98, SRZ ;  /* 0x0000000000627805 */ /* 0x000fe2000001ff00 */
[----:B------:R-:W-:Y:S01]  /*04f0*/  CS2R R96, SRZ ;  /* 0x0000000000607805 */ /* 0x000fe2000001ff00 */
[----:B------:R-:W-:Y:S01]  /*0500*/  CS2R R94, SRZ ;  /* 0x00000000005e7805 */ /* 0x000fe2000001ff00 */
[----:B------:R-:W-:Y:S01]  /*0510*/  UIADD3 UR15, UR8, UR15, URZ ;  /* 0x0000000f080f7290 */ /* 0x000fe2000fffe03f */
[----:B------:R-:W-:Y:S01]  /*0520*/  CS2R R92, SRZ ;  /* 0x00000000005c7805 */ /* 0x000fe2000001ff00 */
[----:B------:R-:W-:Y:S01]  /*0530*/  CS2R R90, SRZ ;  /* 0x00000000005a7805 */ /* 0x000fe2000001ff00 */
[----:B------:R-:W-:Y:S01]  /*0540*/  CS2R R88, SRZ ;  /* 0x0000000000587805 */ /* 0x000fe2000001ff00 */
[----:B------:R-:W-:Y:S01]  /*0550*/  UISETP.LT.AND UP0, UPT, UR12, UR15, UPT ;  /* 0x0000000f0c00728c */ /* 0x000fe2000bf01270 */
[----:B------:R-:W-:Y:S01]  /*0560*/  CS2R R86, SRZ ;  /* 0x0000000000567805 */ /* 0x000fe2000001ff00 */
[----:B------:R-:W-:Y:S01]  /*0570*/  CS2R R84, SRZ ;  /* 0x0000000000547805 */ /* 0x000fe2000001ff00 */
[----:B------:R-:W-:Y:S01]  /*0580*/  CS2R R82, SRZ ;  /* 0x0000000000527805 */ /* 0x000fe2000001ff00 */
[----:B------:R-:W-:Y:S01]  /*0590*/  USEL UR12, UR12, UR15, UP0 ;  /* 0x0000000f0c0c7287 */ /* 0x000fe20008000000 */
[----:B------:R-:W-:Y:S01]  /*05a0*/  CS2R R80, SRZ ;  /* 0x0000000000507805 */ /* 0x000fe2000001ff00 */
[----:B------:R-:W-:Y:S01]  /*05b0*/  CS2R R78, SRZ ;  /* 0x00000000004e7805 */ /* 0x000fe2000001ff00 */
[----:B------:R-:W-:Y:S01]  /*05c0*/  CS2R R76, SRZ ;  /* 0x00000000004c7805 */ /* 0x000fe2000001ff00 */
[----:B------:R-:W-:Y:S01]  /*05d0*/  UISETP.GT.AND UP0, UPT, UR12, UR8, UPT ;  /* 0x000000080c00728c */ /* 0x000fe2000bf04270 */
[----:B------:R-:W-:Y:S01]  /*05e0*/  CS2R R74, SRZ ;  /* 0x00000000004a7805 */ /* 0x000fe2000001ff00 */
[----:B------:R-:W-:Y:S01]  /*05f0*/  CS2R R72, SRZ ;  /* 0x0000000000487805 */ /* 0x000fe2000001ff00 */
[----:B------:R-:W-:Y:S01]  /*0600*/  CS2R R70, SRZ ;  /* 0x0000000000467805 */ /* 0x000fe2000001ff00 */
[----:B------:R-:W-:Y:S01]  /*0610*/  CS2R R68, SRZ ;  /* 0x0000000000447805 */ /* 0x000fe2000001ff00 */
[----:B------:R-:W-:Y:S01]  /*0620*/  CS2R R66, SRZ ;  /* 0x0000000000427805 */ /* 0x000fe2000001ff00 */
[----:B------:R-:W-:Y:S01]  /*0630*/  PLOP3.LUT P0, PT, PT, PT, UP0, 0x80, 0x0 ;  /* 0x000000000000781c */ /* 0x000fe20003f0f008 */
[----:B------:R-:W-:Y:S01]  /*0640*/  CS2R R64, SRZ ;  /* 0x0000000000407805 */ /* 0x000fe2000001ff00 */
        /* <DEDUP_REMOVED lines=30> */
[----:B------:R-:W-:Y:S05]  /*0830*/  @!P0 BRA `(.L_x_3) ;  /* 0x0000a0a000008947 */ /* 0x000fea0003800000 */
[----:B------:R-:W-:Y:S01]  /*0840*/  ISETP.NE.U32.AND P4, PT, RZ, c[0x0][0x340], PT ;  /* 0x0000d000ff007a0c */ /* 0x000fe20003f85070 */
[----:B------:R-:W1:Y:S01]  /*0850*/  S2R R9, SR_CTAID.X ;  /* 0x0000000000097919 */ /* 0x000e620000002500 */
[----:B------:R-:W-:Y:S01]  /*0860*/  SHF.R.S32.HI R29, RZ, 0x1f, R152 ;  /* 0x0000001fff1d7819 */ /* 0x000fe20000011498 */
[----:B------:R-:W-:Y:S01]  /*0870*/  USHF.R.S32.HI UR13, URZ, 0x1f, UR9 ;  /* 0x0000001f3f0d7899 */ /* 0x000fe20008011409 */
[----:B------:R-:W-:Y:S01]  /*0880*/  ISETP.NE.AND.EX P4, PT, RZ, c[0x0][0x344], PT, P4 ;  /* 0x0000d100ff007a0c */ /* 0x000fe20003f85340 */
[----:B------:R-:W-:-:S12]  /*0890*/  ULDC.64 UR4, c[0x0][0x1b8] ;  /* 0x00006e0000047ab9 */ /* 0x000fd80000000a00 */
[----:B------:R-:W-:-:S04]  /*08a0*/  @P4 IMAD.MOV.U32 R0, RZ, RZ, 0x4 ;  /* 0x00000004ff004424 */ /* 0x000fc800078e00ff */
[----:B------:R-:W-:-:S05]  /*08b0*/  @P4 IMAD.WIDE R2, R18, R0, c[0x0][0x340] ;  /* 0x0000d00012024625 */ /* 0x000fca00078e0200 */
[----:B------:R2:W3:Y:S01]  /*08c0*/  @P4 LDG.E R20, [R2.64] ;  /* 0x0000000a02144981 */ /* 0x0004e2000c1e1900 */
[----:B------:R-:W-:Y:S01]  /*08d0*/  IMAD.MOV.U32 R8, RZ, RZ, c[0x0][0x2c4] ;  /* 0x0000b100ff087624 */ /* 0x000fe200078e00ff */
[----:B------:R-:W-:Y:S01]  /*08e0*/  UIMAD.WIDE.U32 UR6, UR9, UR4, URZ ;  /* 0x00000004090672a5 */ /* 0x000fe2000f8e003f */
[----:B------:R-:W-:Y:S01]  /*08f0*/  SHF.R.S32.HI R11, RZ, 0x1f, R18 ;  /* 0x0000001fff0b7819 */ /* 0x000fe20000011412 */
[----:B------:R-:W-:Y:S01]  /*0900*/  UIMAD UR4, UR13, UR4, URZ ;  /* 0x000000040d0472a4 */ /* 0x000fe2000f8e023f */
[-C--:B------:R-:W-:Y:S01]  /*0910*/  LEA.HI R27, R29, R152.reuse, RZ, 0x4 ;  /* 0x000000981d1b7211 */ /* 0x080fe200078f20ff */
[----:B------:R-:W-:Y:S01]  /*0920*/  UMOV UR16, 0x60 ;  /* 0x0000006000107882 */ /* 0x000fe20000000000 */
[C---:B------:R-:W-:Y:S01]  /*0930*/  ISETP.NE.AND P0, PT, R8.reuse, 0x1, PT ;  /* 0x000000010800780c */ /* 0x040fe20003f05270 */
[----:B------:R-:W-:Y:S01]  /*0940*/  UIMAD UR4, UR9, UR5, UR4 ;  /* 0x00000005090472a4 */ /* 0x000fe2000f8e0204 */
[----:B------:R-:W-:Y:S01]  /*0950*/  IMAD R6, R11, c[0x0][0x1c0], RZ ;  /* 0x000070000b067a24 */ /* 0x000fe200078e02ff */
[CC--:B------:R-:W-:Y:S01]  /*0960*/  LEA.HI R10, R29.reuse, R152.reuse, RZ, 0x6 ;  /* 0x000000981d0a7211 */ /* 0x0c0fe200078f30ff */
[----:B------:R-:W-:Y:S01]  /*0970*/  IMAD R8, R8, c[0x0][0x168], RZ ;  /* 0x00005a0008087a24 */ /* 0x000fe200078e02ff */
[----:B------:R-:W-:Y:S01]  /*0980*/  UIADD3 UR4, UR7, UR4, URZ ;  /* 0x0000000407047290 */ /* 0x000fe2000fffe03f */
[----:B------:R-:W-:Y:S01]  /*0990*/  IMAD R6, R18, c[0x0][0x1c4], R6 ;  /* 0x0000710012067a24 */ /* 0x000fe200078e0206 */
[----:B------:R-:W-:Y:S01]  /*09a0*/  LEA.HI R117, R29, R152, RZ, 0x5 ;  /* 0x000000981d757211 */ /* 0x000fe200078f28ff */
[----:B------:R-:W-:-:S02]  /*09b0*/  IMAD.MOV.U32 R118, RZ, RZ, c[0x0][0x1e0] ;  /* 0x00007800ff767624 */ /* 0x000fc400078e00ff */
[----:B------:R-:W-:Y:S01]  /*09c0*/  IMAD.MOV.U32 R119, RZ, RZ, c[0x0][0x1e4] ;  /* 0x00007900ff777624 */ /* 0x000fe200078e00ff */
[----:B--2---:R-:W-:Y:S01]  /*09d0*/  LEA.HI R2, R29, R152, RZ, 0x3 ;  /* 0x000000981d027211 */ /* 0x004fe200078f18ff */
[----:B------:R-:W-:Y:S02]  /*09e0*/  IMAD.U32 R3, RZ, RZ, UR7 ;  /* 0x00000007ff037e24 */ /* 0x000fe4000f8e00ff */
[----:B------:R-:W-:Y:S01]  /*09f0*/  IMAD.U32 R3, RZ, RZ, UR4 ;  /* 0x00000004ff037e24 */ /* 0x000fe2000f8e00ff */
[----:B------:R-:W-:Y:S01]  /*0a00*/  LOP3.LUT R0, R2, 0xfffffff8, RZ, 0xc0, !PT ;  /* 0xfffffff802007812 */ /* 0x000fe200078ec0ff */
[----:B------:R-:W-:Y:S01]  /*0a10*/  ULDC.64 UR4, c[0x0][0x1e0] ;  /* 0x0000780000047ab9 */ /* 0x000fe20000000a00 */
[----:B------:R-:W-:Y:S01]  /*0a20*/  SHF.R.S32.HI R22, RZ, 0x3, R2 ;  /* 0x00000003ff167819 */ /* 0x000fe20000011402 */
[----:B------:R-:W-:Y:S01]  /*0a30*/  IMAD.U32 R2, RZ, RZ, UR6 ;  /* 0x00000006ff027e24 */ /* 0x000fe2000f8e00ff */
[----:B------:R-:W-:Y:S01]  /*0a40*/  UIMAD.WIDE.U32 UR14, UR16, UR4, URZ ;  /* 0x00000004100e72a5 */ /* 0x000fe2000f8e003f */
[----:B------:R-:W-:Y:S01]  /*0a50*/  IMAD.IADD R24, R152, 0x1, -R0 ;  /* 0x0000000198187824 */ /* 0x000fe200078e0a00 */
[----:B------:R-:W-:Y:S01]  /*0a60*/  SHF.R.S32.HI R28, RZ, 0x1f, R22 ;  /* 0x0000001fff1c7819 */ /* 0x000fe20000011416 */
[----:B------:R-:W-:Y:S01]  /*0a70*/  IMAD.WIDE.U32 R2, R18, c[0x0][0x1c0], R2 ;  /* 0x0000700012027a25 */ /* 0x000fe200078e0002 */
[----:B------:R-:W-:-:S02]  /*0a80*/  ULDC.64 UR6, c[0x0][0x1e8] ;  /* 0x00007a0000067ab9 */ /* 0x000fc40000000a00 */
[----:B------:R-:W-:Y:S01]  /*0a90*/  UIMAD UR6, UR13, UR6, URZ ;  /* 0x000000060d0672a4 */ /* 0x000fe2000f8e023f */
[----:B------:R-:W-:Y:S02]  /*0aa0*/  IMAD R0, R24, 0x20, R22 ;  /* 0x0000002018007824 */ /* 0x000fe400078e0216 */
[----:B------:R-:W-:Y:S01]  /*0ab0*/  IMAD.IADD R3, R3, 0x1, R6 ;  /* 0x0000000103037824 */ /* 0x000fe200078e0206 */
[----:B------:R-:W-:Y:S01]  /*0ac0*/  UIMAD UR6, UR9, UR7, UR6 ;  /* 0x00000007090672a4 */ /* 0x000fe2000f8e0206 */
[----:B-1----:R-:W-:Y:S01]  /*0ad0*/  IMAD R4, R9, 0x80, R0 ;  /* 0x0000008009047824 */ /* 0x002fe200078e0200 */
[----:B------:R-:W-:Y:S01]  /*0ae0*/  UIADD3 UR7, UR12, -0x1, URZ ;  /* 0xffffffff0c077890 */ /* 0x000fe2000fffe03f */
[----:B------:R-:W-:Y:S02]  /*0af0*/  IMAD.U32 R6, RZ, RZ, UR14 ;  /* 0x0000000eff067e24 */ /* 0x000fe4000f8e00ff */
[----:B------:R-:W-:Y:S01]  /*0b00*/  @P0 IMAD.HI.U32 R5, R4, c[0x0][0x2c8], RZ ;  /* 0x0000b20004050a27 */ /* 0x000fe200078e00ff */
[----:B------:R-:W-:-:S02]  /*0b10*/  USHF.R.S32.HI UR17, URZ, 0x1f, UR7 ;  /* 0x0000001f3f117899 */ /* 0x000fc40008011407 */
[----:B------:R-:W-:Y:S01]  /*0b20*/  UISETP.GT.AND UP0, UPT, UR7, UR8, UPT ;  /* 0x000000080700728c */ /* 0x000fe2000bf04270 */
[----:B------:R-:W-:Y:S01]  /*0b30*/  IMAD.MOV.U32 R0, RZ, RZ, R4 ;  /* 0x000000ffff007224 */ /* 0x000fe200078e0004 */
[----:B------:R-:W-:Y:S01]  /*0b40*/  @P0 SHF.R.U32.HI R0, RZ, c[0x0][0x2cc], R5 ;  /* 0x0000b300ff000a19 */ /* 0x000fe20000011605 */
[----:B------:R-:W-:Y:S02]  /*0b50*/  IMAD.MOV.U32 R116, RZ, RZ, R6 ;  /* 0x000000ffff747224 */ /* 0x000fe400078e0006 */
[----:B------:R-:W-:Y:S01]  /*0b60*/  IMAD.SHL.U32 R16, R24, 0x8, RZ ;  /* 0x0000000818107824 */ /* 0x000fe200078e00ff */
[--C-:B------:R-:W-:Y:S01]  /*0b70*/  SHF.R.S32.HI R7, RZ, 0x1f, R0.reuse ;  /* 0x0000001fff077819 */ /* 0x100fe20000011400 */
[----:B------:R-:W-:Y:S02]  /*0b80*/  IMAD.MOV R5, RZ, RZ, -R0 ;  /* 0x000000ffff057224 */ /* 0x000fe400078e0a00 */
[----:B------:R-:W-:Y:S01]  /*0b90*/  IMAD.WIDE.U32 R2, R0, c[0x0][0x1b0], R2 ;  /* 0x00006c0000027a25 */ /* 0x000fe200078e0002 */
[----:B------:R-:W-:-:S02]  /*0ba0*/  SHF.R.S32.HI R17, RZ, 0x1f, R16 ;  /* 0x0000001fff117819 */ /* 0x000fc40000011410 */
[C---:B------:R-:W-:Y:S01]  /*0bb0*/  IADD3 R23, R16.reuse, 0x40, RZ ;  /* 0x0000004010177810 */ /* 0x040fe20007ffe0ff */
[----:B------:R-:W-:Y:S01]  /*0bc0*/  IMAD R4, R5, c[0x0][0x2c4], R4 ;  /* 0x0000b10005047a24 */ /* 0x000fe200078e0204 */
[----:B------:R-:W-:Y:S01]  /*0bd0*/  IADD3 R26, R16, 0x80, RZ ;  /* 0x00000080101a7810 */ /* 0x000fe20007ffe0ff */
[----:B------:R-:W-:Y:S01]  /*0be0*/  IMAD R7, R7, c[0x0][0x1b0], RZ ;  /* 0x00006c0007077a24 */ /* 0x000fe200078e02ff */
[----:B------:R-:W-:Y:S01]  /*0bf0*/  BAR.SYNC.DEFER_BLOCKING 0x0 ;  /* 0x0000000000007b1d */ /* 0x000fe20000010000 */
[----:B------:R-:W-:Y:S02]  /*0c00*/  ISETP.GE.AND P5, PT, R23, c[0x0][0x198], PT ;  /* 0x0000660017007a0c */ /* 0x000fe40003fa6270 */
[----:B------:R-:W-:Y:S01]  /*0c10*/  IMAD R0, R0, c[0x0][0x1b4], R7 ;  /* 0x00006d0000007a24 */ /* 0x000fe200078e0207 */
[----:B------:R-:W-:Y:S01]  /*0c20*/  SHF.R.S32.HI R5, RZ, 0x1f, R4 ;  /* 0x0000001fff057819 */ /* 0x000fe20000011404 */
[----:B------:R-:W-:Y:S02]  /*0c30*/  IMAD.U32 R7, RZ, RZ, UR15 ;  /* 0x0000000fff077e24 */ /* 0x000fe4000f8e00ff */
[----:B------:R-:W-:-:S02]  /*0c40*/  IMAD.IADD R3, R3, 0x1, R0 ;  /* 0x0000000103037824 */ /* 0x000fc400078e0200 */
[----:B------:R-:W-:Y:S02]  /*0c50*/  IMAD R0, R5, c[0x0][0x1a8], RZ ;  /* 0x00006a0005007a24 */ /* 0x000fe400078e02ff */
[----:B------:R-:W-:-:S04]  /*0c60*/  IMAD.WIDE.U32 R2, R4, c[0x0][0x1a8], R2 ;  /* 0x00006a0004027a25 */ /* 0x000fc800078e0002 */
[----:B------:R-:W-:Y:S01]  /*0c70*/  IMAD R0, R4, c[0x0][0x1ac], R0 ;  /* 0x00006b0004007a24 */ /* 0x000fe200078e0200 */
[----:B------:R-:W-:Y:S01]  /*0c80*/  LEA R13, P3, R2, c[0x0][0x160], 0x1 ;  /* 0x00005800020d7a11 */ /* 0x000fe200078608ff */
[----:B------:R-:W-:Y:S01]  /*0c90*/  IMAD R7, R9, 0x80, R22 ;  /* 0x0000008009077824 */ /* 0x000fe200078e0216 */
[----:B------:R-:W-:Y:S01]  /*0ca0*/  SHF.R.S32.HI R9, RZ, 0x4, R27 ;  /* 0x00000004ff097819 */ /* 0x000fe2000001141b */
[----:B------:R-:W-:-:S03]  /*0cb0*/  IMAD.IADD R0, R3, 0x1, R0 ;  /* 0x0000000103007824 */ /* 0x000fc600078e0200 */
[C---:B------:R-:W-:Y:S02]  /*0cc0*/  IADD3 R6, R7.reuse, 0x20, RZ ;  /* 0x0000002007067810 */ /* 0x040fe40007ffe0ff */
[----:B------:R-:W-:Y:S01]  /*0cd0*/  LEA.HI.X R12, R2, c[0x0][0x164], R0, 0x1, P3 ;  /* 0x00005900020c7a11 */ /* 0x000fe200018f0c00 */
[----:B------:R-:W-:Y:S01]  /*0ce0*/  IMAD.SHL.U32 R0, R22, 0x40, RZ ;  /* 0x0000004016007824 */ /* 0x000fe200078e00ff */
[----:B------:R-:W-:Y:S01]  /*0cf0*/  ISETP.GE.AND P1, PT, R6, R8, PT ;  /* 0x000000080600720c */ /* 0x000fe20003f26270 */
[----:B------:R-:W-:Y:S01]  /*0d00*/  IMAD R2, R28, c[0x0][0x1e0], RZ ;  /* 0x000078001c027a24 */ /* 0x000fe200078e02ff */
[C---:B------:R-:W-:Y:S02]  /*0d10*/  IADD3 R5, R7.reuse, 0x40, RZ ;  /* 0x0000004007057810 */ /* 0x040fe40007ffe0ff */
[----:B------:R-:W-:Y:S02]  /*0d20*/  LOP3.LUT R0, R0, 0x1c0, RZ, 0xc0, !PT ;  /* 0x000001c000007812 */ /* 0x000fe400078ec0ff */
[----:B------:R-:W-:-:S02]  /*0d30*/  IADD3 R4, R7, 0x60, RZ ;  /* 0x0000006007047810 */ /* 0x000fc40007ffe0ff */
[----:B------:R-:W-:Y:S02]  /*0d40*/  SHF.R.U32.HI R6, RZ, 0x3, R0 ;  /* 0x00000003ff067819 */ /* 0x000fe40000011600 */
[----:B------:R-:W-:Y:S01]  /*0d50*/  LOP3.LUT R3, R0, 0x38, R16, 0xf8, !PT ;  /* 0x0000003800037812 */ /* 0x000fe200078ef810 */
[----:B------:R-:W-:Y:S01]  /*0d60*/  IMAD R0, R22, c[0x0][0x1e4], R2 ;  /* 0x0000790016007a24 */ /* 0x000fe200078e0202 */
[----:B------:R-:W-:Y:S01]  /*0d70*/  ISETP.GE.AND P6, PT, R7, R8, PT ;  /* 0x000000080700720c */ /* 0x000fe20003fc6270 */
[----:B------:R-:W-:Y:S01]  /*0d80*/  SHFL.IDX PT, R2, R13, RZ, 0x181f ;  /* 0x00181fff0d027589 */ /* 0x000fe200000e0000 */
[----:B------:R-:W-:Y:S02]  /*0d90*/  LOP3.LUT R7, R3, R6, RZ, 0x3c, !PT ;  /* 0x0000000603077212 */ /* 0x000fe400078e3cff */
[-C--:B------:R-:W-:Y:S01]  /*0da0*/  ISETP.GE.AND P2, PT, R5, R8.reuse, PT ;  /* 0x000000080500720c */ /* 0x080fe20003f46270 */
[----:B------:R-:W1:Y:S01]  /*0db0*/  SHFL.IDX PT, R3, R12, RZ, 0x181f ;  /* 0x00181fff0c037589 */ /* 0x000e6200000e0000 */
[----:B------:R-:W-:Y:S01]  /*0dc0*/  ISETP.GE.AND P0, PT, R4, R8, PT ;  /* 0x000000080400720c */ /* 0x000fe20003f06270 */
[----:B------:R-:W-:Y:S01]  /*0dd0*/  IMAD.WIDE.U32 R4, R22, c[0x0][0x1e0], R16 ;  /* 0x0000780016047a25 */ /* 0x000fe200078e0010 */
[----:B------:R-:W-:-:S02]  /*0de0*/  LEA.HI R8, R27, R9, RZ, 0x1 ;  /* 0x000000091b087211 */ /* 0x000fc400078f08ff */
[----:B------:R-:W-:Y:S01]  /*0df0*/  ISETP.GE.AND P3, PT, R16, c[0x0][0x198], PT ;  /* 0x0000660010007a0c */ /* 0x000fe20003f66270 */
[----:B------:R-:W-:Y:S01]  /*0e00*/  IMAD.IADD R5, R5, 0x1, R0 ;  /* 0x0000000105057824 */ /* 0x000fe200078e0200 */
[----:B------:R-:W-:Y:S01]  /*0e10*/  LOP3.LUT R6, R8, 0xfffffffe, RZ, 0xc0, !PT ;  /* 0xfffffffe08067812 */ /* 0x000fe200078ec0ff */
[----:B------:R-:W-:Y:S02]  /*0e20*/  IMAD.U32 R0, RZ, RZ, UR9 ;  /* 0x00000009ff007e24 */ /* 0x000fe4000f8e00ff */
[----:B------:R-:W-:Y:S02]  /*0e30*/  IMAD.SHL.U32 R8, R10, 0x8, RZ ;  /* 0x000000080a087824 */ /* 0x000fe400078e00ff */
[----:B------:R-:W-:Y:S01]  /*0e40*/  IMAD.WIDE.U32 R14, R0, c[0x0][0x1e8], R4 ;  /* 0x00007a00000e7a25 */ /* 0x000fe200078e0004 */
[----:B------:R-:W-:Y:S02]  /*0e50*/  @!P6 SHF.R.S32.HI R4, RZ, 0x1f, R23 ;  /* 0x0000001fff04e819 */ /* 0x000fe40000011417 */
[----:B------:R-:W-:Y:S01]  /*0e60*/  LOP3.LUT R8, R7, 0xfffffe00, R8, 0xf8, !PT ;  /* 0xfffffe0007087812 */ /* 0x000fe200078ef808 */
[----:B------:R-:W-:Y:S01]  /*0e70*/  IMAD.IADD R25, R9, 0x1, -R6 ;  /* 0x0000000109197824 */ /* 0x000fe200078e0a06 */
[----:B------:R-:W-:Y:S01]  /*0e80*/  @!P6 LEA.HI R10, R4, R23, RZ, 0x3 ;  /* 0x00000017040ae211 */ /* 0x000fe200078f18ff */
[----:B------:R-:W2:Y:S01]  /*0e90*/  SHFL.IDX PT, R6, R13, 0x1, 0x181f ;  /* 0x00381f000d067f89 */ /* 0x000ea200000e0000 */
[----:B------:R-:W-:Y:S01]  /*0ea0*/  @!P6 SHF.R.S32.HI R0, RZ, 0x1f, R26 ;  /* 0x0000001fff00e819 */ /* 0x000fe2000001141a */
[----:B------:R-:W-:Y:S01]  /*0eb0*/  IMAD.SHL.U32 R249, R8, 0x2, RZ ;  /* 0x0000000208f97824 */ /* 0x000fe200078e00ff */
[----:B------:R-:W-:Y:S01]  /*0ec0*/  @!P6 LOP3.LUT R10, R10, 0xfffffff8, RZ, 0xc0, !PT ;  /* 0xfffffff80a0ae812 */ /* 0x000fe200078ec0ff */
[----:B------:R-:W4:Y:S01]  /*0ed0*/  SHFL.IDX PT, R7, R12, 0x1, 0x181f ;  /* 0x00381f000c077f89 */ /* 0x000f2200000e0000 */
[----:B------:R-:W-:-:S04]  /*0ee0*/  @!P6 LEA.HI R0, R0, R26, RZ, 0x3 ;  /* 0x0000001a0000e211 */ /* 0x000fc800078f18ff */
[----:B------:R-:W-:-:S05]  /*0ef0*/  @!P6 LOP3.LUT R0, R0, 0xfffffff8, RZ, 0xc0, !PT ;  /* 0xfffffff80000e812 */ /* 0x000fca00078ec0ff */
[----:B-1----:R-:W-:Y:S01]  /*0f00*/  @!P6 IMAD.WIDE R8, R0, 0x2, R2 ;  /* 0x000000020008e825 */ /* 0x002fe200078e0202 */
[----:B------:R-:W-:-:S04]  /*0f10*/  @!P1 SHF.R.S32.HI R0, RZ, 0x1f, R26 ;  /* 0x0000001fff009819 */ /* 0x000fc8000001141a */
[----:B------:R-:W-:-:S04]  /*0f20*/  @!P1 LEA.HI R0, R0, R26, RZ, 0x3 ;  /* 0x0000001a00009211 */ /* 0x000fc800078f18ff */
[----:B------:R-:W-:Y:S02]  /*0f30*/  @!P1 LOP3.LUT R0, R0, 0xfffffff8, RZ, 0xc0, !PT ;  /* 0xfffffff800009812 */ /* 0x000fe400078ec0ff */
[----:B---3--:R-:W-:Y:S01]  /*0f40*/  @P4 SHF.R.S32.HI R21, RZ, 0x1f, R20 ;  /* 0x0000001fff154819 */ /* 0x008fe20000011414 */
[----:B------:R-:W-:Y:S02]  /*0f50*/  @!P4 IMAD.MOV.U32 R20, RZ, RZ, R18 ;  /* 0x000000ffff14c224 */ /* 0x000fe400078e0012 */
[----:B------:R-:W-:Y:S01]  /*0f60*/  @!P4 IMAD.MOV.U32 R21, RZ, RZ, R11 ;  /* 0x000000ffff15c224 */ /* 0x000fe200078e000b */
[----:B------:R-:W-:Y:S01]  /*0f70*/  @!P6 LEA R4, P4, R16, R2, 0x1 ;  /* 0x000000021004e211 */ /* 0x000fe200078808ff */
[----:B------:R-:W-:Y:S02]  /*0f80*/  @!P6 IMAD.WIDE R10, R10, 0x2, R2 ;  /* 0x000000020a0ae825 */ /* 0x000fe400078e0202 */
[----:B------:R-:W-:Y:S01]  /*0f90*/  SHFL.IDX PT, R2, R13, 0x3, 0x181f ;  /* 0x00781f000d027f89 */ /* 0x000fe200000e0000 */
[----:B------:R-:W-:-:S02]  /*0fa0*/  @!P6 LEA.HI.X R5, R16, R3, R17, 0x1, P4 ;  /* 0x000000031005e211 */ /* 0x000fc400020f0c11 */
[----:B------:R-:W-:Y:S01]  /*0fb0*/  ISETP.GE.AND P4, PT, R26, c[0x0][0x198], PT ;  /* 0x000066001a007a0c */ /* 0x000fe20003f86270 */
[----:B------:R-:W-:Y:S04]  /*0fc0*/  SHFL.IDX PT, R3, R12, 0x3, 0x181f ;  /* 0x00781f000c037f89 */ /* 0x000fe800000e0000 */
[----:B------:R1:W-:Y:S04]  /*0fd0*/  @!P6 LDGSTS.E.BYPASS.LTC128B.128 [R249+0x100], [R4.64], !P3 ;  /* 0x0010000004f9efae */ /* 0x0003e8000d901d4a */
[----:B------:R3:W-:Y:S04]  /*0fe0*/  @!P6 LDGSTS.E.BYPASS.LTC128B.128 [R249+0x4100], [R10.64], !P5 ;  /* 0x041000000af9efae */ /* 0x0007e8000e901d4a */
[----:B------:R2:W-:Y:S04]  /*0ff0*/  @!P6 LDGSTS.E.BYPASS.LTC128B.128 [R249+0x8100], [R8.64], !P4 ;  /* 0x0810000008f9efae */ /* 0x0005e8000e101d4a */
[----:B-1----:R1:W5:Y:S01]  /*1000*/  SHFL.IDX PT, R4, R13, 0x2, 0x181f ;  /* 0x00581f000d047f89 */ /* 0x00236200000e0000 */
[----:B---3--:R-:W-:-:S03]  /*1010*/  @!P1 SHF.R.S32.HI R10, RZ, 0x1f, R23 ;  /* 0x0000001fff0a9819 */ /* 0x008fc60000011417 */
[----:B------:R3:W5:Y:S01]  /*1020*/  SHFL.IDX PT, R5, R12, 0x2, 0x181f ;  /* 0x00581f000c057f89 */ /* 0x00076200000e0000 */
[----:B------:R-:W-:Y:S02]  /*1030*/  @!P1 LEA.HI R10, R10, R23, RZ, 0x3 ;  /* 0x000000170a0a9211 */ /* 0x000fe400078f18ff */
[----:B--2---:R-:W-:Y:S02]  /*1040*/  @!P1 LEA R8, P6, R16, R6, 0x1 ;  /* 0x0000000610089211 */ /* 0x004fe400078c08ff */
[----:B------:R-:W-:Y:S02]  /*1050*/  @!P1 LOP3.LUT R10, R10, 0xfffffff8, RZ, 0xc0, !PT ;  /* 0xfffffff80a0a9812 */ /* 0x000fe400078ec0ff */
[----:B----4-:R-:W-:-:S03]  /*1060*/  @!P1 LEA.HI.X R9, R16, R7, R17, 0x1, P6 ;  /* 0x0000000710099211 */ /* 0x010fc600030f0c11 */
[--C-:B------:R-:W-:Y:S02]  /*1070*/  @!P1 IMAD.WIDE R10, R10, 0x2, R6.reuse ;  /* 0x000000020a0a9825 */ /* 0x100fe400078e0206 */
[----:B------:R5:W-:Y:S02]  /*1080*/  @!P1 LDGSTS.E.BYPASS.LTC128B.128 [R249+0x1100], [R8.64], !P3 ;  /* 0x0110000008f99fae */ /* 0x000be4000d901d4a */
[----:B------:R-:W-:Y:S01]  /*1090*/  @!P1 IMAD.WIDE R6, R0, 0x2, R6 ;  /* 0x0000000200069825 */ /* 0x000fe200078e0206 */
[----:B------:R-:W-:Y:S01]  /*10a0*/  @!P0 SHF.R.S32.HI R0, RZ, 0x1f, R23 ;  /* 0x0000001fff008819 */ /* 0x000fe20000011417 */
[----:B------:R2:W-:Y:S01]  /*10b0*/  @!P1 LDGSTS.E.BYPASS.LTC128B.128 [R249+0x5100], [R10.64], !P5 ;  /* 0x051000000af99fae */ /* 0x0005e2000e901d4a */
[----:B-1----:R-:W-:Y:S01]  /*10c0*/  IADD3 R13, R15, UR6, RZ ;  /* 0x000000060f0d7c10 */ /* 0x002fe2000fffe0ff */
[----:B------:R-:W-:Y:S01]  /*10d0*/  UIMAD UR6, UR12, -0x60, UR16 ;  /* 0xffffffa00c0678a4 */ /* 0x000fe2000f8e0210 */
[----:B------:R-:W-:Y:S01]  /*10e0*/  @!P0 SHF.R.S32.HI R15, RZ, 0x1f, R26 ;  /* 0x0000001fff0f8819 */ /* 0x000fe2000001141a */
[----:B------:R1:W-:Y:S01]  /*10f0*/  @!P1 LDGSTS.E.BYPASS.LTC128B.128 [R249+0x9100], [R6.64], !P4 ;  /* 0x0910000006f99fae */ /* 0x0003e2000e101d4a */
[----:B---3--:R-:W-:Y:S01]  /*1100*/  IMAD.MOV.U32 R12, RZ, RZ, R14 ;  /* 0x000000ffff0c7224 */ /* 0x008fe200078e000e */
[----:B------:R-:W-:-:S03]  /*1110*/  UIMAD UR16, UR16, UR5, URZ ;  /* 0x00000005101072a4 */ /* 0x000fc6000f8e023f */
[----:B------:R-:W-:Y:S01]  /*1120*/  IMAD.WIDE.U32 R32, R20, c[0x0][0x1f0], R12 ;  /* 0x00007c0014207a25 */ /* 0x000fe200078e000c */
[----:B------:R-:W-:-:S03]  /*1130*/  UIADD3 UR16, UR15, UR16, URZ ;  /* 0x000000100f107290 */ /* 0x000fc6000fffe03f */
[----:B------:R-:W-:Y:S01]  /*1140*/  IMAD.MOV.U32 R120, RZ, RZ, R32 ;  /* 0x000000ffff787224 */ /* 0x000fe200078e0020 */
[----:B------:R-:W-:Y:S01]  /*1150*/  UIMAD UR4, UR16, UR7, URZ ;  /* 0x00000007100472a4 */ /* 0x000fe2000f8e023f */
[----:B------:R-:W-:Y:S01]  /*1160*/  IMAD.SHL.U32 R13, R119, 0x40, RZ ;  /* 0x00000040770d7824 */ /* 0x000fe200078e00ff */
[----:B------:R3:W-:Y:S02]  /*1170*/  STL.64 [R1+0x28], R32 ;  /* 0x0000282001007387 */ /* 0x0007e40000100a00 */
[----:B------:R-:W-:Y:S01]  /*1180*/  UIMAD UR4, UR17, UR14, UR4 ;  /* 0x0000000e110472a4 */ /* 0x000fe2000f8e0204 */
[----:B-----5:R-:W-:Y:S02]  /*1190*/  @!P2 LEA R8, P6, R16, R4, 0x1 ;  /* 0x000000041008a211 */ /* 0x020fe400078c08ff */
[----:B--2---:R-:W-:Y:S02]  /*11a0*/  @!P2 SHF.R.S32.HI R11, RZ, 0x1f, R23 ;  /* 0x0000001fff0ba819 */ /* 0x004fe40000011417 */
[----:B------:R-:W-:-:S02]  /*11b0*/  @!P2 SHF.R.S32.HI R10, RZ, 0x1f, R26 ;  /* 0x0000001fff0aa819 */ /* 0x000fc4000001141a */
[-C--:B------:R-:W-:Y:S02]  /*11c0*/  @!P2 LEA.HI R14, R11, R23.reuse, RZ, 0x3 ;  /* 0x000000170b0ea211 */ /* 0x080fe400078f18ff */
[-C--:B------:R-:W-:Y:S02]  /*11d0*/  @!P2 LEA.HI R11, R10, R26.reuse, RZ, 0x3 ;  /* 0x0000001a0a0ba211 */ /* 0x080fe400078f18ff */
[----:B------:R-:W-:Y:S02]  /*11e0*/  @!P0 LEA.HI R10, R0, R23, RZ, 0x3 ;  /* 0x00000017000a8211 */ /* 0x000fe400078f18ff */
[----:B------:R-:W-:Y:S02]  /*11f0*/  @!P0 LEA.HI R0, R15, R26, RZ, 0x3 ;  /* 0x0000001a0f008211 */ /* 0x000fe400078f18ff */
[----:B------:R-:W-:Y:S02]  /*1200*/  @!P2 LOP3.LUT R14, R14, 0xfffffff8, RZ, 0xc0, !PT ;  /* 0xfffffff80e0ea812 */ /* 0x000fe400078ec0ff */
[----:B------:R-:W-:-:S02]  /*1210*/  @!P2 LOP3.LUT R11, R11, 0xfffffff8, RZ, 0xc0, !PT ;  /* 0xfffffff80b0ba812 */ /* 0x000fc400078ec0ff */
[----:B------:R-:W-:Y:S01]  /*1220*/  @!P0 LOP3.LUT R18, R10, 0xfffffff8, RZ, 0xc0, !PT ;  /* 0xfffffff80a128812 */ /* 0x000fe200078ec0ff */
[--C-:B------:R-:W-:Y:S01]  /*1230*/  @!P2 IMAD.WIDE R14, R14, 0x2, R4.reuse ;  /* 0x000000020e0ea825 */ /* 0x100fe200078e0204 */
[----:B------:R-:W-:Y:S02]  /*1240*/  @!P0 LOP3.LUT R0, R0, 0xfffffff8, RZ, 0xc0, !PT ;  /* 0xfffffff800008812 */ /* 0x000fe400078ec0ff */
[C---:B-1----:R-:W-:Y:S01]  /*1250*/  @!P0 LEA R6, P1, R16.reuse, R2, 0x1 ;  /* 0x0000000210068211 */ /* 0x042fe200078208ff */
[----:B------:R-:W-:Y:S01]  /*1260*/  @!P2 IMAD.WIDE R10, R11, 0x2, R4 ;  /* 0x000000020b0aa825 */ /* 0x000fe200078e0204 */
[C-C-:B------:R-:W-:Y:S02]  /*1270*/  @!P2 LEA.HI.X R9, R16.reuse, R5, R17.reuse, 0x1, P6 ;  /* 0x000000051009a211 */ /* 0x140fe400030f0c11 */
[----:B------:R-:W-:Y:S01]  /*1280*/  @!P0 LEA.HI.X R7, R16, R3, R17, 0x1, P1 ;  /* 0x0000000310078211 */ /* 0x000fe200008f0c11 */
[--C-:B------:R-:W-:Y:S01]  /*1290*/  @!P0 IMAD.WIDE R4, R18, 0x2, R2.reuse ;  /* 0x0000000212048825 */ /* 0x100fe200078e0202 */
[----:B------:R-:W-:Y:S01]  /*12a0*/  ISETP.GE.AND P6, PT, R16, c[0x0][0x1d4], PT ;  /* 0x0000750010007a0c */ /* 0x000fe20003fc6270 */
[----:B------:R1:W-:Y:S02]  /*12b0*/  @!P2 LDGSTS.E.BYPASS.LTC128B.128 [R249+0x2100], [R8.64], !P3 ;  /* 0x0210000008f9afae */ /* 0x0003e4000d901d4a */
[----:B------:R-:W-:Y:S01]  /*12c0*/  @!P0 IMAD.WIDE R18, R0, 0x2, R2 ;  /* 0x0000000200128825 */ /* 0x000fe200078e0202 */
[----:B------:R-:W-:Y:S01]  /*12d0*/  LOP3.LUT R2, R27, 0xfffffff0, RZ, 0xc0, !PT ;  /* 0xfffffff01b027812 */ /* 0x000fe200078ec0ff */
[----:B------:R2:W-:Y:S02]  /*12e0*/  @!P2 LDGSTS.E.BYPASS.LTC128B.128 [R249+0x6100], [R14.64], !P5 ;  /* 0x061000000ef9afae */ /* 0x0005e4000e901d4a */
[----:B------:R-:W-:-:S02]  /*12f0*/  IMAD.U32 R0, RZ, RZ, UR6 ;  /* 0x00000006ff007e24 */ /* 0x000fc4000f8e00ff */
[----:B------:R4:W-:Y:S01]  /*1300*/  @!P2 LDGSTS.E.BYPASS.LTC128B.128 [R249+0xa100], [R10.64], !P4 ;  /* 0x0a1000000af9afae */ /* 0x0009e2000e101d4a */
[----:B------:R-:W-:-:S03]  /*1310*/  IMAD R3, R21, c[0x0][0x1f0], RZ ;  /* 0x00007c0015037a24 */ /* 0x000fc600078e02ff */
[----:B------:R5:W-:Y:S04]  /*1320*/  @!P0 LDGSTS.E.BYPASS.LTC128B.128 [R249+0x3100], [R6.64], !P3 ;  /* 0x0310000006f98fae */ /* 0x000be8000d901d4a */
[----:B------:R3:W-:Y:S01]  /*1330*/  @!P0 LDGSTS.E.BYPASS.LTC128B.128 [R249+0x7100], [R4.64], !P5 ;  /* 0x0710000004f98fae */ /* 0x0007e2000e901d4a */
[----:B------:R-:W-:-:S03]  /*1340*/  ISETP.GE.AND P5, PT, R23, c[0x0][0x1d4], PT ;  /* 0x0000750017007a0c */ /* 0x000fc60003fa6270 */
[----:B------:R5:W-:Y:S04]  /*1350*/  @!P0 LDGSTS.E.BYPASS.LTC128B.128 [R249+0xb100], [R18.64], !P4 ;  /* 0x0b10000012f98fae */ /* 0x000be8000e101d4a */
[----:B------:R-:W0:Y:S01]  /*1360*/  LDGDEPBAR ;  /* 0x00000000000079af */ /* 0x000e220000000000 */
[----:B-1----:R-:W-:Y:S01]  /*1370*/  IADD3 R9, R0, c[0x0][0x1d0], -R22 ;  /* 0x0000740000097a10 */ /* 0x002fe20007ffe816 */
[----:B------:R-:W-:-:S03]  /*1380*/  IMAD R0, R20, c[0x0][0x1f4], R3 ;  /* 0x00007d0014007a24 */ /* 0x000fc600078e0203 */
[----:B------:R-:W-:Y:S01]  /*1390*/  ISETP.GE.AND P3, PT, R9, 0x1, PT ;  /* 0x000000010900780c */ /* 0x000fe20003f66270 */
[----:B------:R-:W-:Y:S01]  /*13a0*/  IMAD.IADD R121, R33, 0x1, R0 ;  /* 0x0000000121797824 */ /* 0x000fe200078e0200 */
[C---:B------:R-:W-:Y:S01]  /*13b0*/  ISETP.GE.AND P1, PT, R9.reuse, 0x41, PT ;  /* 0x000000410900780c */ /* 0x040fe20003f26270 */
[----:B--2---:R-:W-:Y:S01]  /*13c0*/  IMAD.WIDE.U32 R14, R118, 0x40, RZ ;  /* 0x00000040760e7825 */ /* 0x004fe200078e00ff */
[----:B------:R-:W-:Y:S02]  /*13d0*/  ISETP.GE.AND P2, PT, R9, 0x21, PT ;  /* 0x000000210900780c */ /* 0x000fe40003f46270 */
[----:B------:R-:W-:Y:S01]  /*13e0*/  STL.64 [R1+0x20], R120 ;  /* 0x0000207801007387 */ /* 0x000fe20000100a00 */
[----:B----4-:R-:W-:Y:S02]  /*13f0*/  IMAD.SHL.U32 R11, R25, 0x8, RZ ;  /* 0x00000008190b7824 */ /* 0x010fe400078e00ff */
[----:B---3--:R-:W-:-:S05]  /*1400*/  IMAD.IADD R4, R152, 0x1, -R2 ;  /* 0x0000000198047824 */ /* 0x008fca00078e0a02 */
[----:B------:R-:W-:-:S04]  /*1410*/  SHF.R.S32.HI R2, RZ, 0x1f, R4 ;  /* 0x0000001fff027819 */ /* 0x000fc80000011404 */
[----:B------:R-:W-:Y:S01]  /*1420*/  LEA.HI R12, R2, R4, RZ, 0x3 ;  /* 0x00000004020c7211 */ /* 0x000fe200078f18ff */
[----:B------:R-:W-:-:S03]  /*1430*/  IMAD.WIDE.U32 R2, R116, UR7, R120 ;  /* 0x0000000774027c25 */ /* 0x000fc6000f8e0078 */
[----:B------:R-:W-:Y:S02]  /*1440*/  LOP3.LUT R0, R12, 0xfffffff8, RZ, 0xc0, !PT ;  /* 0xfffffff80c007812 */ /* 0x000fe400078ec0ff */
[----:B------:R-:W-:Y:S01]  /*1450*/  IADD3 R3, R3, UR4, RZ ;  /* 0x0000000403037c10 */ /* 0x000fe2000fffe0ff */
[----:B------:R-:W-:Y:S01]  /*1460*/  ULDC.64 UR4, c[0x0][0x210] ;  /* 0x0000840000047ab9 */ /* 0x000fe20000000a00 */
[----:B-----5:R-:W-:Y:S01]  /*1470*/  @P3 LEA R6, P4, R2, c[0x0][0x1c8], 0x1 ;  /* 0x0000720002063a11 */ /* 0x020fe200078808ff */
[----:B------:R-:W-:Y:S01]  /*1480*/  IMAD.IADD R10, R4, 0x1, -R0 ;  /* 0x00000001040a7824 */ /* 0x000fe200078e0a00 */
[----:B------:R-:W-:Y:S01]  /*1490*/  @P2 LEA R5, P0, R118, R2, 0x5 ;  /* 0x0000000276052211 */ /* 0x000fe200078028ff */
[----:B------:R-:W-:Y:S01]  /*14a0*/  UIMAD UR4, UR13, UR4, URZ ;  /* 0x000000040d0472a4 */ /* 0x000fe2000f8e023f */
[----:B------:R-:W-:Y:S01]  /*14b0*/  @P3 LEA.HI.X R7, R2, c[0x0][0x1cc], R3, 0x1, P4 ;  /* 0x0000730002073a11 */ /* 0x000fe200020f0c03 */
[----:B------:R-:W-:Y:S01]  /*14c0*/  IMAD.SHL.U32 R0, R10, 0x40, RZ ;  /* 0x000000400a007824 */ /* 0x000fe200078e00ff */
[----:B------:R-:W-:Y:S01]  /*14d0*/  @P1 IADD3 R8, P4, R2, R14, RZ ;  /* 0x0000000e02081210 */ /* 0x000fe20007f9e0ff */
[----:B------:R-:W-:Y:S01]  /*14e0*/  UIMAD UR4, UR9, UR5, UR4 ;  /* 0x00000005090472a4 */ /* 0x000fe2000f8e0204 */
[----:B------:R-:W-:Y:S01]  /*14f0*/  @P2 LEA.HI.X R2, R118, R3, R119, 0x5, P0 ;  /* 0x0000000376022211 */ /* 0x000fe200000f2c77 */
[----:B------:R1:W-:Y:S01]  /*1500*/  @P3 LDGSTS.E.BYPASS.LTC128B.128 [R249+0xc100], [R6.64], !P6 ;  /* 0x0c10000006f93fae */ /* 0x0003e2000f101d4a */
[----:B------:R-:W-:-:S02]  /*1510*/  @P1 IADD3.X R13, R3, R15, R13, P4, !PT ;  /* 0x0000000f030d1210 */ /* 0x000fc400027fe40d */
[----:B------:R-:W-:Y:S01]  /*1520*/  ISETP.GE.AND P4, PT, R26, c[0x0][0x1d4], PT ;  /* 0x000075001a007a0c */ /* 0x000fe20003f86270 */
[----:B------:R1:W-:Y:S01]  /*1530*/  @P3 LDGSTS.E.BYPASS.LTC128B.128 [R249+0xf100], [R6.64+0x80], !P5 ;  /* 0x0f10008006f93fae */ /* 0x0003e2000e901d4a */
[----:B------:R-:W-:Y:S02]  /*1540*/  LOP3.LUT R0, R0, 0x1c0, RZ, 0xc0, !PT ;  /* 0x000001c000007812 */ /* 0x000fe400078ec0ff */
[C---:B------:R-:W-:Y:S02]  /*1550*/  @P2 LEA R4, P0, R5.reuse, c[0x0][0x1c8], 0x1 ;  /* 0x0000720005042a11 */ /* 0x040fe400078008ff */
[----:B------:R-:W-:Y:S02]  /*1560*/  LOP3.LUT R3, R0, 0x8, R11, 0xf8, !PT ;  /* 0x0000000800037812 */ /* 0x000fe400078ef80b */
[----:B------:R-:W-:Y:S02]  /*1570*/  @P2 LEA.HI.X R5, R5, c[0x0][0x1cc], R2, 0x1, P0 ;  /* 0x0000730005052a11 */ /* 0x000fe400000f0c02 */
[----:B------:R-:W-:-:S02]  /*1580*/  SHF.R.U32.HI R0, RZ, 0x3, R0 ;  /* 0x00000003ff007819 */ /* 0x000fc40000011600 */
[----:B------:R-:W-:Y:S01]  /*1590*/  @P1 LEA R2, P0, R8, c[0x0][0x1c8], 0x1 ;  /* 0x0000720008021a11 */ /* 0x000fe200078008ff */
[----:B------:R1:W-:Y:S01]  /*15a0*/  @P3 LDGSTS.E.BYPASS.LTC128B.128 [R249+0x12100], [R6.64+0x100], !P4 ;  /* 0x1210010006f93fae */ /* 0x0003e2000e101d4a */
[----:B------:R-:W-:Y:S01]  /*15b0*/  LOP3.LUT R11, R3, R0, RZ, 0x3c, !PT ;  /* 0x00000000030b7212 */ /* 0x000fe200078e3cff */
[----:B------:R-:W-:Y:S01]  /*15c0*/  IMAD.SHL.U32 R0, R24, 0x40, RZ ;  /* 0x0000004018007824 */ /* 0x000fe200078e00ff */
[----:B------:R-:W-:Y:S01]  /*15d0*/  @P1 LEA.HI.X R3, R8, c[0x0][0x1cc], R13, 0x1, P0 ;  /* 0x0000730008031a11 */ /* 0x000fe200000f0c0d */
[----:B------:R2:W-:Y:S01]  /*15e0*/  @P2 LDGSTS.E.BYPASS.LTC128B.128 [R249+0xd100], [R4.64], !P6 ;  /* 0x0d10000004f92fae */ /* 0x0005e2000f101d4a */
[----:B------:R-:W-:Y:S02]  /*15f0*/  LOP3.LUT P0, RZ, R10, 0x2, RZ, 0xc0, !PT ;  /* 0x000000020aff7812 */ /* 0x000fe4000780c0ff */
[----:B------:R-:W-:Y:S01]  /*1600*/  LOP3.LUT R0, R0, 0x1c0, RZ, 0xc0, !PT ;  /* 0x000001c000007812 */ /* 0x000fe200078ec0ff */
[----:B------:R2:W-:Y:S01]  /*1610*/  @P2 LDGSTS.E.BYPASS.LTC128B.128 [R249+0x10100], [R4.64+0x80], !P5 ;  /* 0x1010008004f92fae */ /* 0x0005e2000e901d4a */
[----:B------:R-:W-:-:S03]  /*1620*/  SEL R8, RZ, 0x2, P5 ;  /* 0x00000002ff087807 */ /* 0x000fc60002800000 */
[----:B------:R2:W-:Y:S04]  /*1630*/  @P2 LDGSTS.E.BYPASS.LTC128B.128 [R249+0x13100], [R4.64+0x100], !P4 ;  /* 0x1310010004f92fae */ /* 0x0005e8000e101d4a */
[----:B------:R3:W-:Y:S04]  /*1640*/  @P1 LDGSTS.E.BYPASS.LTC128B.128 [R249+0xe100], [R2.64], !P6 ;  /* 0x0e10000002f91fae */ /* 0x0007e8000f101d4a */
[----:B------:R3:W-:Y:S04]  /*1650*/  @P1 LDGSTS.E.BYPASS.LTC128B.128 [R249+0x11100], [R2.64+0x80], !P5 ;  /* 0x1110008002f91fae */ /* 0x0007e8000e901d4a */
[----:B------:R3:W-:Y:S01]  /*1660*/  @P1 LDGSTS.E.BYPASS.LTC128B.128 [R249+0x14100], [R2.64+0x100], !P4 ;  /* 0x1410010002f91fae */ /* 0x0007e2000e101d4a */
[----:B------:R-:W-:Y:S01]  /*1670*/  LOP3.LUT P1, RZ, R10, 0x4, RZ, 0xc0, !PT ;  /* 0x000000040aff7812 */ /* 0x000fe2000782c0ff */
[----:B-1----:R-:W-:-:S02]  /*1680*/  IMAD.WIDE.U32 R6, R22, c[0x0][0x208], R16 ;  /* 0x0000820016067a25 */ /* 0x002fc400078e0010 */
[----:B------:R-:W0:Y:S02]  /*1690*/  LDGDEPBAR ;  /* 0x00000000000079af */ /* 0x000e240000000000 */
[----:B--2---:R-:W-:Y:S02]  /*16a0*/  IMAD.SHL.U32 R4, R12, 0x40, RZ ;  /* 0x000000400c047824 */ /* 0x004fe400078e00ff */
[----:B------:R-:W-:-:S03]  /*16b0*/  IMAD.SHL.U32 R5, R22, 0x8, RZ ;  /* 0x0000000816057824 */ /* 0x000fc600078e00ff */
[----:B------:R-:W-:Y:S01]  /*16c0*/  LOP3.LUT R4, R11, 0xfffffe00, R4, 0xf8, !PT ;  /* 0xfffffe000b047812 */ /* 0x000fe200078ef804 */
[----:B---3--:R-:W-:Y:S01]  /*16d0*/  IMAD.SHL.U32 R2, R117, 0x20, RZ ;  /* 0x0000002075027824 */ /* 0x008fe200078e00ff */
[----:B------:R-:W-:-:S04]  /*16e0*/  DEPBAR.LE SB0, 0x1 ;  /* 0x000080400000791a */ /* 0x000fc80000000000 */
[----:B------:R-:W-:Y:S02]  /*16f0*/  LOP3.LUT R2, R2, 0x7ffffc00, RZ, 0xc0, !PT ;  /* 0x7ffffc0002027812 */ /* 0x000fe400078ec0ff */
[----:B------:R-:W-:Y:S01]  /*1700*/  LOP3.LUT R3, R0, 0x8, R5, 0xf8, !PT ;  /* 0x0000000800037812 */ /* 0x000fe200078ef805 */
[----:B------:R-:W-:Y:S01]  /*1710*/  IMAD.MOV.U32 R5, RZ, RZ, 0x10 ;  /* 0x00000010ff057424 */ /* 0x000fe200078e00ff */
[----:B------:R-:W-:Y:S01]  /*1720*/  SHF.R.U32.HI R0, RZ, 0x3, R0 ;  /* 0x00000003ff007819 */ /* 0x000fe20000011600 */
[----:B------:R-:W-:Y:S02]  /*1730*/  IMAD.IADD R208, R4, 0x1, R2 ;  /* 0x0000000104d07824 */ /* 0x000fe400078e0202 */
[----:B------:R-:W-:Y:S01]  /*1740*/  IMAD.MOV.U32 R2, RZ, RZ, 0x20 ;  /* 0x00000020ff027424 */ /* 0x000fe200078e00ff */
[----:B------:R-:W-:Y:S02]  /*1750*/  SEL R5, R5, 0xfffffff0, !P0 ;  /* 0xfffffff005057807 */ /* 0x000fe40004000000 */
[C---:B------:R-:W-:Y:S01]  /*1760*/  LEA R216, R208.reuse, 0x100, 0x1 ;  /* 0x00000100d0d87811 */ /* 0x040fe200078e08ff */
[----:B------:R-:W-:Y:S01]  /*1770*/  IMAD.SHL.U32 R208, R208, 0x2, RZ ;  /* 0x00000002d0d07824 */ /* 0x000fe200078e00ff */
[----:B------:R-:W-:Y:S01]  /*1780*/  BAR.SYNC.DEFER_BLOCKING 0x0 ;  /* 0x0000000000007b1d */ /* 0x000fe20000010000 */
[----:B------:R-:W-:-:S02]  /*1790*/  SEL R2, R2, 0xffffffe0, !P1 ;  /* 0xffffffe002027807 */ /* 0x000fc40004800000 */
[--C-:B------:R-:W-:Y:S01]  /*17a0*/  IMAD R212, R5, 0x2, R216.reuse ;  /* 0x0000000205d47824 */ /* 0x100fe200078e02d8 */
[----:B------:R-:W-:Y:S01]  /*17b0*/  LOP3.LUT R0, R3, R0, RZ, 0x3c, !PT ;  /* 0x0000000003007212 */ /* 0x000fe200078e3cff */
[----:B------:R-:W-:Y:S01]  /*17c0*/  IMAD.U32 R3, RZ, RZ, UR9 ;  /* 0x00000009ff037e24 */ /* 0x000fe2000f8e00ff */
[----:B------:R-:W-:Y:S01]  /*17d0*/  LOP3.LUT P0, RZ, R24, 0x2, RZ, 0xc0, !PT ;  /* 0x0000000218ff7812 */ /* 0x000fe2000780c0ff */
[C---:B------:R-:W-:Y:S02]  /*17e0*/  IMAD R216, R2.reuse, 0x2, R216 ;  /* 0x0000000202d87824 */ /* 0x040fe400078e02d8 */
[----:B------:R-:W-:Y:S02]  /*17f0*/  IMAD R220, R2, 0x2, R212 ;  /* 0x0000000202dc7824 */ /* 0x000fe400078e02d4 */
[----:B------:R-:W-:-:S04]  /*1800*/  IMAD R0, R25, 0x200, R0 ;  /* 0x0000020019007824 */ /* 0x000fc800078e0200 */
[----:B------:R-:W-:Y:S02]  /*1810*/  IMAD.SHL.U32 R224, R0, 0x2, RZ ;  /* 0x0000000200e07824 */ /* 0x000fe400078e00ff */
[----:B------:R-:W-:-:S03]  /*1820*/  IMAD R0, R28, c[0x0][0x208], RZ ;  /* 0x000082001c007a24 */ /* 0x000fc600078e02ff */
[----:B------:R-:W-:Y:S01]  /*1830*/  IADD3 R231, R224, 0xc120, RZ ;  /* 0x0000c120e0e77810 */ /* 0x000fe20007ffe0ff */
[----:B------:R-:W-:Y:S01]  /*1840*/  IMAD R0, R22, c[0x0][0x20c], R0 ;  /* 0x0000830016007a24 */ /* 0x000fe200078e0200 */
[----:B------:R-:W-:Y:S03]  /*1850*/  LDSM.16.M88.4 R156, [R208+0x100] ;  /* 0x00010000d09c783b */ /* 0x000fe60000000200 */
[----:B------:R-:W-:Y:S01]  /*1860*/  IMAD.IADD R7, R7, 0x1, R0 ;  /* 0x0000000107077824 */ /* 0x000fe200078e0200 */
[----:B------:R-:W-:Y:S01]  /*1870*/  IADD3 R0, R224, 0xc100, RZ ;  /* 0x0000c100e0007810 */ /* 0x000fe20007ffe0ff */
[----:B------:R-:W-:Y:S02]  /*1880*/  LDSM.16.M88.4 R192, [R208+0x4100] ;  /* 0x00410000d0c0783b */ /* 0x000fe40000000200 */
[----:B------:R-:W-:Y:S01]  /*1890*/  IMAD.WIDE.U32 R6, R3, c[0x0][0x210], R6 ;  /* 0x0000840003067a25 */ /* 0x000fe200078e0006 */
[----:B------:R-:W-:Y:S01]  /*18a0*/  @P0 IADD3 R231, R0, -0x20, RZ ;  /* 0xffffffe000e70810 */ /* 0x000fe20007ffe0ff */
[----:B------:R-:W-:Y:S02]  /*18b0*/  LDSM.16.M88.4 R160, [R212] ;  /* 0x00000000d4a0783b */ /* 0x000fe40000000200 */
[----:B------:R-:W-:Y:S01]  /*18c0*/  IMAD R0, R21, c[0x0][0x218], RZ ;  /* 0x0000860015007a24 */ /* 0x000fe200078e02ff */
[----:B------:R-:W-:Y:S01]  /*18d0*/  IADD3 R7, R7, UR4, RZ ;  /* 0x0000000407077c10 */ /* 0x000fe2000fffe0ff */
[----:B------:R-:W-:Y:S01]  /*18e0*/  ULDC.64 UR4, c[0x0][0x208] ;  /* 0x0000820000047ab9 */ /* 0x000fe20000000a00 */
[----:B------:R-:W-:Y:S01]  /*18f0*/  LDSM.16.M88.4 R196, [R212+0x4000] ;  /* 0x00400000d4c4783b */ /* 0x000fe20000000200 */
[----:B------:R-:W-:Y:S01]  /*1900*/  UIMAD UR18, UR17, UR4, URZ ;  /* 0x00000004111272a4 */ /* 0x000fe2000f8e023f */
[C---:B------:R-:W-:Y:S01]  /*1910*/  IMAD R0, R20.reuse, c[0x0][0x21c], R0 ;  /* 0x0000870014007a24 */ /* 0x040fe200078e0200 */
[----:B------:R-:W-:Y:S01]  /*1920*/  UIMAD.WIDE.U32 UR20, UR7, UR4, URZ ;  /* 0x00000004071472a5 */ /* 0x000fe2000f8e003f */
[----:B------:R-:W-:Y:S01]  /*1930*/  LDSM.16.M88.4 R176, [R216] ;  /* 0x00000000d8b0783b */ /* 0x000fe20000000200 */
[----:B------:R-:W-:Y:S01]  /*1940*/  UIMAD UR18, UR7, UR5, UR18 ;  /* 0x00000005071272a4 */ /* 0x000fe2000f8e0212 */
[----:B------:R-:W-:Y:S01]  /*1950*/  IMAD.WIDE.U32 R32, R20, c[0x0][0x218], R6 ;  /* 0x0000860014207a25 */ /* 0x000fe200078e0006 */
[----:B------:R-:W-:Y:S01]  /*1960*/  USHF.L.U32 UR13, UR4, 0x6, URZ ;  /* 0x00000006040d7899 */ /* 0x000fe2000800063f */
[----:B------:R-:W-:Y:S01]  /*1970*/  LDSM.16.M88.4 R200, [R216+0x4000] ;  /* 0x00400000d8c8783b */ /* 0x000fe20000000200 */
[----:B------:R-:W-:Y:S01]  /*1980*/  UIADD3 UR18, UR21, UR18, URZ ;  /* 0x0000001215127290 */ /* 0x000fe2000fffe03f */
[----:B------:R-:W-:Y:S01]  /*1990*/  IMAD.IADD R31, R33, 0x1, R0 ;  /* 0x00000001211f7824 */ /* 0x000fe200078e0200 */
[----:B------:R-:W-:Y:S01]  /*19a0*/  UMOV UR17, 0x6 ;  /* 0x0000000600117882 */ /* 0x000fe20000000000 */
[----:B------:R-:W-:Y:S01]  /*19b0*/  LDSM.16.M88.4 R188, [R220] ;  /* 0x00000000dcbc783b */ /* 0x000fe20000000200 */
[----:B------:R-:W-:Y:S01]  /*19c0*/  IMAD.U32 R6, RZ, RZ, UR20 ;  /* 0x00000014ff067e24 */ /* 0x000fe2000f8e00ff */
[----:B------:R-:W-:Y:S01]  /*19d0*/  UIMAD UR18, UR18, 0x60, URZ ;  /* 0x00000060121278a4 */ /* 0x000fe2000f8e023f */
[----:B------:R-:W-:Y:S01]  /*19e0*/  IMAD.MOV.U32 R30, RZ, RZ, R32 ;  /* 0x000000ffff1e7224 */ /* 0x000fe200078e0020 */
[----:B------:R-:W-:Y:S01]  /*19f0*/  LDSM.16.M88.4 R204, [R220+0x4000] ;  /* 0x00400000dccc783b */ /* 0x000fe20000000200 */
[----:B------:R-:W-:Y:S01]  /*1a00*/  IMAD.U32 R16, RZ, RZ, UR13 ;  /* 0x0000000dff107e24 */ /* 0x000fe2000f8e00ff */
[----:B------:R-:W-:Y:S01]  /*1a10*/  USHF.L.U64.HI UR17, UR4, UR17, UR5 ;  /* 0x0000001104117299 */ /* 0x000fe20008010205 */
[----:B------:R-:W-:Y:S01]  /*1a20*/  IMAD.WIDE.U32 R10, R6, 0x60, R30 ;  /* 0x00000060060a7825 */ /* 0x000fe200078e001e */
[----:B------:R-:W-:Y:S01]  /*1a30*/  LDSM.16.M88.4 R208, [R208+0x8100] ;  /* 0x00810000d0d0783b */ /* 0x000fe20000000200 */
[----:B------:R-:W-:-:S02]  /*1a40*/  SEL R3, RZ, 0x4, P4 ;  /* 0x00000004ff037807 */ /* 0x000fc40002000000 */
[----:B------:R-:W-:Y:S01]  /*1a50*/  IMAD.U32 R7, RZ, RZ, UR21 ;  /* 0x00000015ff077e24 */ /* 0x000fe2000f8e00ff */
[----:B------:R-:W-:Y:S01]  /*1a60*/  LDSM.16.M88.4 R212, [R212+0x8000] ;  /* 0x00800000d4d4783b */ /* 0x000fe20000000200 */
[----:B------:R-:W-:Y:S02]  /*1a70*/  IADD3 R0, R11, UR18, RZ ;  /* 0x000000120b007c10 */ /* 0x000fe4000fffe0ff */
[C---:B------:R-:W-:Y:S01]  /*1a80*/  LEA R6, P0, R10.reuse, c[0x0][0x1f8], 0x1 ;  /* 0x00007e000a067a11 */ /* 0x040fe200078008ff */
[----:B------:R-:W-:Y:S01]  /*1a90*/  LDSM.16.M88.4 R216, [R216+0x8000] ;  /* 0x00800000d8d8783b */ /* 0x000fe20000000200 */
[----:B------:R-:W-:Y:S02]  /*1aa0*/  IADD3 R248, R231, 0x800, RZ ;  /* 0x00000800e7f87810 */ /* 0x000fe40007ffe0ff */
[----:B------:R-:W-:Y:S01]  /*1ab0*/  LEA.HI.X R7, R10, c[0x0][0x1fc], R0, 0x1, P0 ;  /* 0x00007f000a077a11 */ /* 0x000fe200000f0c00 */
[----:B------:R-:W-:Y:S01]  /*1ac0*/  LDSM.16.M88.4 R220, [R220+0x8000] ;  /* 0x00800000dcdc783b */ /* 0x000fe20000000200 */
[----:B------:R-:W-:-:S02]  /*1ad0*/  IADD3 R16, P1, P0, R16, 0x80, R6 ;  /* 0x0000008010107810 */ /* 0x000fc4000783e006 */
[----:B------:R-:W-:Y:S01]  /*1ae0*/  IADD3 R10, P2, R6, UR13, RZ ;  /* 0x0000000d060a7c10 */ /* 0x000fe2000ff5e0ff */
[----:B------:R-:W-:Y:S01]  /*1af0*/  BAR.SYNC.DEFER_BLOCKING 0x0 ;  /* 0x0000000000007b1d */ /* 0x000fe20000010000 */
[----:B------:R-:W-:Y:S02]  /*1b00*/  IADD3.X R17, RZ, UR17, R7, P1, P0 ;  /* 0x00000011ff117c10 */ /* 0x000fe40008fe0407 */
[----:B------:R-:W-:Y:S02]  /*1b10*/  IADD3.X R11, R7, UR17, RZ, P2, !PT ;  /* 0x00000011070b7c10 */ /* 0x000fe400097fe4ff */
[----:B------:R-:W-:Y:S01]  /*1b20*/  ISETP.LT.OR P2, PT, R9, 0x1, P6 ;  /* 0x000000010900780c */ /* 0x000fe20003741670 */
[----:B------:R-:W-:Y:S01]  /*1b30*/  STL.64 [R1+0x8], R32 ;  /* 0x0000082001007387 */ /* 0x000fe20000100a00 */
[C---:B------:R-:W-:Y:S02]  /*1b40*/  IADD3 R247, R231.reuse, 0x1000, RZ ;  /* 0x00001000e7f77810 */ /* 0x040fe40007ffe0ff */
[C---:B------:R-:W-:Y:S01]  /*1b50*/  IADD3 R246, R231.reuse, 0x1800, RZ ;  /* 0x00001800e7f67810 */ /* 0x040fe20007ffe0ff */
[----:B------:R-:W-:Y:S01]  /*1b60*/  STL.64 [R1], R30 ;  /* 0x0000001e01007387 */ /* 0x000fe20000100a00 */
[----:B------:R-:W-:-:S02]  /*1b70*/  IADD3 R245, R231, 0x2000, RZ ;  /* 0x00002000e7f57810 */ /* 0x000fc40007ffe0ff */
[C---:B------:R-:W-:Y:S02]  /*1b80*/  IADD3 R244, R231.reuse, 0x2800, RZ ;  /* 0x00002800e7f47810 */ /* 0x040fe40007ffe0ff */
[C---:B------:R-:W-:Y:S02]  /*1b90*/  IADD3 R243, R231.reuse, 0x3000, RZ ;  /* 0x00003000e7f37810 */ /* 0x040fe40007ffe0ff */
[C---:B------:R-:W-:Y:S02]  /*1ba0*/  IADD3 R242, R231.reuse, 0x3800, RZ ;  /* 0x00003800e7f27810 */ /* 0x040fe40007ffe0ff */
[C---:B------:R-:W-:Y:S02]  /*1bb0*/  IADD3 R241, R231.reuse, 0x4000, RZ ;  /* 0x00004000e7f17810 */ /* 0x040fe40007ffe0ff */
[C---:B------:R-:W-:Y:S02]  /*1bc0*/  IADD3 R240, R231.reuse, 0x4800, RZ ;  /* 0x00004800e7f07810 */ /* 0x040fe40007ffe0ff */
[----:B------:R-:W-:Y:S01]  /*1bd0*/  IADD3 R239, R231, 0x5000, RZ ;  /* 0x00005000e7ef7810 */ /* 0x000fe20007ffe0ff */
[----:B------:R-:W-:-:S04]  /*1be0*/  DEPBAR.LE SB0, 0x0 ;  /* 0x000080000000791a */ /* 0x000fc80000000000 */
[----:B------:R-:W-:Y:S01]  /*1bf0*/  BAR.SYNC.DEFER_BLOCKING 0x0 ;  /* 0x0000000000007b1d */ /* 0x000fe20000010000 */
[C---:B------:R-:W-:Y:S02]  /*1c00*/  IADD3 R238, R231.reuse, 0x5800, RZ ;  /* 0x00005800e7ee7810 */ /* 0x040fe40007ffe0ff */
[C---:B------:R-:W-:Y:S02]  /*1c10*/  IADD3 R237, R231.reuse, 0x6000, RZ ;  /* 0x00006000e7ed7810 */ /* 0x040fe40007ffe0ff */
[C---:B------:R-:W-:Y:S02]  /*1c20*/  IADD3 R236, R231.reuse, 0x6800, RZ ;  /* 0x00006800e7ec7810 */ /* 0x040fe40007ffe0ff */
[C---:B------:R-:W-:Y:S02]  /*1c30*/  IADD3 R235, R231.reuse, 0x7000, RZ ;  /* 0x00007000e7eb7810 */ /* 0x040fe40007ffe0ff */
[C---:B------:R-:W-:Y:S02]  /*1c40*/  IADD3 R234, R231.reuse, 0x7800, RZ ;  /* 0x00007800e7ea7810 */ /* 0x040fe40007ffe0ff */
[----:B------:R-:W-:-:S02]  /*1c50*/  IADD3 R233, R231, 0x8000, RZ ;  /* 0x00008000e7e97810 */ /* 0x000fc40007ffe0ff */
[----:B------:R-:W-:Y:S01]  /*1c60*/  IADD3 R232, R231, 0x8800, RZ ;  /* 0x00008800e7e87810 */ /* 0x000fe20007ffe0ff */
[----:B------:R-:W1:Y:S04]  /*1c70*/  LDSM.16.M88.4 R12, [R224+0xc100] ;  /* 0x00c10000e00c783b */ /* 0x000e680000000200 */
[----:B------:R-:W-:Y:S04]  /*1c80*/  LDSM.16.M88.4 R36, [R231] ;  /* 0x00000000e724783b */ /* 0x000fe80000000200 */
[----:B------:R-:W2:Y:S04]  /*1c90*/  LDSM.16.M88.4 R48, [R224+0xc900] ;  /* 0x00c90000e030783b */ /* 0x000ea80000000200 */
[----:B------:R-:W3:Y:S04]  /*1ca0*/  LDSM.16.M88.4 R60, [R231+0x800] ;  /* 0x00080000e73c783b */ /* 0x000ee80000000200 */
[----:B------:R-:W4:Y:S04]  /*1cb0*/  LDSM.16.M88.4 R40, [R224+0xd100] ;  /* 0x00d10000e028783b */ /* 0x000f280000000200 */
[----:B------:R-:W-:Y:S04]  /*1cc0*/  LDSM.16.M88.4 R52, [R224+0xe900] ;  /* 0x00e90000e034783b */ /* 0x000fe80000000200 */
[----:B------:R-:W-:Y:S04]  /*1cd0*/  LDSM.16.M88.4 R56, [R231+0x1000] ;  /* 0x00100000e738783b */ /* 0x000fe80000000200 */
[----:B------:R-:W-:Y:S04]  /*1ce0*/  LDSM.16.M88.4 R64, [R231+0x1800] ;  /* 0x00180000e740783b */ /* 0x000fe80000000200 */
[----:B------:R-:W-:Y:S04]  /*1cf0*/  LDSM.16.M88.4 R68, [R231+0x2000] ;  /* 0x00200000e744783b */ /* 0x000fe80000000200 */
[----:B------:R-:W-:Y:S01]  /*1d00*/  LDSM.16.M88.4 R84, [R231+0x2800] ;  /* 0x00280000e754783b */ /* 0x000fe20000000200 */
[C---:B-1----:R-:W-:Y:S07]  /*1d10*/  HMMA.16816.F32 R20, R156.reuse, R12, RZ ;  /* 0x0000000c9c14723c */ /* 0x042fee00000018ff */
[----:B------:R-:W-:Y:S01]  /*1d20*/  SEL R12, RZ, 0x1, P6 ;  /* 0x00000001ff0c7807 */ /* 0x000fe20003000000 */
[----:B------:R-:W-:Y:S03]  /*1d30*/  HMMA.16816.F32 R28, R156, R14, RZ ;  /* 0x0000000e9c1c723c */ /* 0x000fe600000018ff */
[----:B------:R-:W-:-:S04]  /*1d40*/  IADD3 R0, R3, R8, R12 ;  /* 0x0000000803007210 */ /* 0x000fc80007ffe00c */
[----:B------:R-:W-:Y:S01]  /*1d50*/  IMAD.U32 R14, RZ, RZ, UR13 ;  /* 0x0000000dff0e7e24 */ /* 0x000fe2000f8e00ff */
[----:B------:R-:W-:Y:S01]  /*1d60*/  LOP3.LUT P3, RZ, R0, 0x2, RZ, 0xc0, !PT ;  /* 0x0000000200ff7812 */ /* 0x000fe2000786c0ff */
[----:B--2---:R-:W-:Y:S03]  /*1d70*/  HMMA.16816.F32 R32, R156, R48, RZ ;  /* 0x000000309c20723c */ /* 0x004fe600000018ff */
[----:B------:R-:W-:-:S04]  /*1d80*/  IADD3 R14, P1, P0, R14, 0x100, R6 ;  /* 0x000001000e0e7810 */ /* 0x000fc8000783e006 */
[----:B------:R-:W-:Y:S01]  /*1d90*/  IADD3.X R15, RZ, UR17, R7, P1, P0 ;  /* 0x00000011ff0f7c10 */ /* 0x000fe20008fe0407 */
[----:B------:R-:W-:Y:S01]  /*1da0*/  HMMA.16816.F32 R92, R160, R36, R20 ;  /* 0x00000024a05c723c */ /* 0x000fe20000001814 */
[----:B------:R-:W-:Y:S01]  /*1db0*/  ISETP.LT.OR P1, PT, R9, 0x1, !P3 ;  /* 0x000000010900780c */ /* 0x000fe20005f21670 */
[----:B------:R-:W1:Y:S01]  /*1dc0*/  LDSM.16.M88.4 R20, [R224+0xd900] ;  /* 0x00d90000e014783b */ /* 0x000e620000000200 */
[----:B------:R-:W-:-:S04]  /*1dd0*/  IADD3 R12, P0, R10, UR13, RZ ;  /* 0x0000000d0a0c7c10 */ /* 0x000fc8000ff1e0ff */
[----:B------:R-:W-:Y:S01]  /*1de0*/  IADD3.X R13, R11, UR17, RZ, P0, !PT ;  /* 0x000000110b0d7c10 */ /* 0x000fe200087fe4ff */
[----:B------:R-:W-:Y:S01]  /*1df0*/  HMMA.16816.F32 R96, R160, R38, R28 ;  /* 0x00000026a060723c */ /* 0x000fe2000000181c */
[----:B------:R-:W-:Y:S01]  /*1e00*/  LOP3.LUT P0, RZ, R0, 0x4, RZ, 0xc0, !PT ;  /* 0x0000000400ff7812 */ /* 0x000fe2000780c0ff */
[----:B------:R-:W2:Y:S01]  /*1e10*/  LDSM.16.M88.4 R28, [R224+0xe100] ;  /* 0x00e10000e01c783b */ /* 0x000ea20000000200 */
[----:B------:R-:W-:-:S03]  /*1e20*/  IMAD.MOV.U32 R0, RZ, RZ, 0x40 ;  /* 0x00000040ff007424 */ /* 0x000fc600078e00ff */
[----:B------:R-:W-:Y:S01]  /*1e30*/  @!PT LDS RZ, [RZ] ;  /* 0x00000000fffff984 */ /* 0x000fe20000000800 */
[----:B------:R-:W-:Y:S01]  /*1e40*/  @!PT LDS RZ, [RZ] ;  /* 0x00000000fffff984 */ /* 0x000fe20000000800 */
[----:B------:R-:W-:Y:S01]  /*1e50*/  @!PT LDS RZ, [RZ] ;  /* 0x00000000fffff984 */ /* 0x000fe20000000800 */
[----:B------:R1:W-:Y:S01]  /*1e60*/  LDGSTS.E.BYPASS.LTC128B.128 [R249+0x100], [R6.64], !P2 ;  /* 0x0010000006f97fae */ /* 0x0003e2000d101d4a */
[C---:B------:R-:W-:Y:S01]  /*1e70*/  ISETP.LT.OR P2, PT, R9.reuse, 0x1, !P0 ;  /* 0x000000010900780c */ /* 0x040fe20004741670 */
[----:B---3--:R-:W-:Y:S02]  /*1e80*/  HMMA.16816.F32 R88, R160, R60, R32 ;  /* 0x0000003ca058723c */ /* 0x008fe40000001820 */
[----:B------:R3:W-:Y:S01]  /*1e90*/  LDGSTS.E.BYPASS.LTC128B.128 [R249+0x3100], [R6.64+0x80], !P1 ;  /* 0x0310008006f97fae */ /* 0x0007e2000c901d4a */
[----:B------:R-:W-:-:S05]  /*1ea0*/  ISETP.LT.OR P1, PT, R9, 0x21, P6 ;  /* 0x000000210900780c */ /* 0x000fca0003721670 */
[C---:B----4-:R-:W-:Y:S04]  /*1eb0*/  HMMA.16816.F32 R44, R156.reuse, R40, RZ ;  /* 0x000000289c2c723c */ /* 0x050fe800000018ff */
[----:B------:R3:W-:Y:S01]  /*1ec0*/  LDGSTS.E.BYPASS.LTC128B.128 [R249+0x6100], [R6.64+0x100], !P2 ;  /* 0x0610010006f97fae */ /* 0x0007e2000d101d4a */
[C---:B------:R-:W-:Y:S02]  /*1ed0*/  ISETP.LT.OR P2, PT, R9.reuse, 0x21, !P3 ;  /* 0x000000210900780c */ /* 0x040fe40005f41670 */
[C---:B------:R-:W-:Y:S01]  /*1ee0*/  ISETP.LT.OR P3, PT, R9.reuse, 0x41, !P3 ;  /* 0x000000410900780c */ /* 0x040fe20005f61670 */
[----:B------:R4:W-:Y:S01]  /*1ef0*/  LDGSTS.E.BYPASS.LTC128B.128 [R249+0x1100], [R10.64], !P1 ;  /* 0x011000000af97fae */ /* 0x0009e2000c901d4a */
[C---:B------:R-:W-:Y:S01]  /*1f00*/  ISETP.LT.OR P1, PT, R9.reuse, 0x21, !P0 ;  /* 0x000000210900780c */ /* 0x040fe20004721670 */
[----:B------:R-:W-:Y:S01]  /*1f10*/  HMMA.16816.F32 R40, R156, R42, RZ ;  /* 0x0000002a9c28723c */ /* 0x000fe200000018ff */
[----:B------:R-:W-:-:S07]  /*1f20*/  ISETP.LT.OR P0, PT, R9, 0x41, !P0 ;  /* 0x000000410900780c */ /* 0x000fce0004701670 */
[----:B------:R5:W-:Y:S01]  /*1f30*/  LDGSTS.E.BYPASS.LTC128B.128 [R249+0x4100], [R16.64], !P2 ;  /* 0x0410000010f97fae */ /* 0x000be2000d101d4a */
[----:B------:R-:W-:Y:S01]  /*1f40*/  LOP3.LUT P2, RZ, R24, 0x4, RZ, 0xc0, !PT ;  /* 0x0000000418ff7812 */ /* 0x000fe2000784c0ff */
[----:B-1----:R-:W-:Y:S02]  /*1f50*/  HMMA.16816.F32 R36, R156, R20, RZ ;  /* 0x000000149c24723c */ /* 0x002fe400000018ff */
[----:B------:R1:W-:Y:S01]  /*1f60*/  LDGSTS.E.BYPASS.LTC128B.128 [R249+0x7100], [R14.64], !P1 ;  /* 0x071000000ef97fae */ /* 0x0003e2000c901d4a */
[----:B------:R-:W-:Y:S02]  /*1f70*/  ISETP.LT.OR P1, PT, R9, 0x41, P6 ;  /* 0x000000410900780c */ /* 0x000fe40003721670 */
[----:B------:R-:W-:-:S03]  /*1f80*/  SEL R0, R0, 0xffffffc0, !P2 ;  /* 0xffffffc000007807 */ /* 0x000fc60005000000 */
[----:B------:R-:W-:Y:S02]  /*1f90*/  HMMA.16816.F32 R32, R156, R22, RZ ;  /* 0x000000169c20723c */ /* 0x000fe400000018ff */
[----:B------:R-:W-:Y:S02]  /*1fa0*/  IMAD.IADD R230, R224, 0x1, R0 ;  /* 0x00000001e0e67824 */ /* 0x000fe400078e0200 */
[----:B------:R-:W-:-:S04]  /*1fb0*/  IMAD.IADD R227, R0, 0x1, R231 ;  /* 0x0000000100e37824 */ /* 0x000fc800078e02e7 */
[C---:B--2---:R-:W-:Y:S01]  /*1fc0*/  HMMA.16816.F32 R20, R156.reuse, R28, RZ ;  /* 0x0000001c9c14723c */ /* 0x044fe200000018ff */
[----:B------:R1:W-:Y:S04]  /*1fd0*/  LDGSTS.E.BYPASS.LTC128B.128 [R249+0x2100], [R12.64], !P1 ;  /* 0x021000000cf97fae */ /* 0x0003e8000c901d4a */
[----:B------:R1:W-:Y:S03]  /*1fe0*/  LDGSTS.E.BYPASS.LTC128B.128 [R249+0x5100], [R12.64+0x80], !P3 ;  /* 0x051000800cf97fae */ /* 0x0003e6000d901d4a */
[----:B------:R-:W-:Y:S01]  /*1ff0*/  HMMA.16816.F32 R48, R156, R50, RZ ;  /* 0x000000329c30723c */ /* 0x000fe200000018ff */
[----:B------:R1:W-:Y:S01]  /*2000*/  LDGSTS.E.BYPASS.LTC128B.128 [R249+0x8100], [R12.64+0x100], !P0 ;  /* 0x081001000cf97fae */ /* 0x0003e2000c101d4a */
[----:B------:R-:W-:-:S03]  /*2010*/  PLOP3.LUT P0, PT, PT, PT, UP0, 0x80, 0x0 ;  /* 0x000000000000781c */ /* 0x000fc60003f0f008 */
[----:B------:R-:W2:Y:S03]  /*2020*/  LDSM.16.M88.4 R24, [R230+0xd100] ;  /* 0x00d10000e618783b */ /* 0x000ea60000000200 */
[C---:B-----5:R-:W-:Y:S01]  /*2030*/  HMMA.16816.F32 R16, R156.reuse, R30, RZ ;  /* 0x0000001e9c10723c */ /* 0x060fe200000018ff */
[----:B------:R-:W5:Y:S04]  /*2040*/  LDSM.16.M88.4 R72, [R230+0xc100] ;  /* 0x00c10000e648783b */ /* 0x000f680000000200 */
[----:B------:R-:W-:Y:S03]  /*2050*/  LDSM.16.M88.4 R76, [R230+0xc900] ;  /* 0x00c90000e64c783b */ /* 0x000fe60000000200 */
[C---:B----4-:R-:W-:Y:S01]  /*2060*/  HMMA.16816.F32 R8, R156.reuse, R52, RZ ;  /* 0x000000349c08723c */ /* 0x050fe200000018ff */
[----:B------:R-:W-:Y:S04]  /*2070*/  LDSM.16.M88.4 R108, [R227+0x1800] ;  /* 0x00180000e36c783b */ /* 0x000fe80000000200 */
[----:B------:R-:W-:Y:S03]  /*2080*/  LDSM.16.M88.4 R112, [R227+0x2000] ;  /* 0x00200000e370783b */ /* 0x000fe60000000200 */
[----:B------:R-:W-:Y:S01]  /*2090*/  HMMA.16816.F32 R52, R156, R54, RZ ;  /* 0x000000369c34723c */ /* 0x000fe200000018ff */
[----:B------:R-:W-:Y:S04]  /*20a0*/  LDSM.16.M88.4 R104, [R224+0xf100] ;  /* 0x00f10000e068783b */ /* 0x000fe80000000200 */
[----:B-1----:R-:W1:Y:S03]  /*20b0*/  LDSM.16.M88.4 R12, [R230+0xe100] ;  /* 0x00e10000e60c783b */ /* 0x002e660000000200 */
[C---:B------:R-:W-:Y:S01]  /*20c0*/  HMMA.16816.F32 R28, R160.reuse, R68, R20 ;  /* 0x00000044a01c723c */ /* 0x040fe20000001814 */
[----:B------:R-:W0:Y:S07]  /*20d0*/  LDGDEPBAR ;  /* 0x00000000000079af */ /* 0x000e2e0000000000 */
[C---:B------:R-:W-:Y:S08]  /*20e0*/  HMMA.16816.F32 R44, R160.reuse, R56, R44 ;  /* 0x00000038a02c723c */ /* 0x040ff0000000182c */
[C---:B------:R-:W-:Y:S08]  /*20f0*/  HMMA.16816.F32 R40, R160.reuse, R58, R40 ;  /* 0x0000003aa028723c */ /* 0x040ff00000001828 */
[C---:B------:R-:W-:Y:S01]  /*2100*/  HMMA.16816.F32 R20, R160.reuse, R70, R16 ;  /* 0x00000046a014723c */ /* 0x040fe20000001810 */
[----:B------:R-:W4:Y:S07]  /*2110*/  LDSM.16.M88.4 R16, [R230+0xd900] ;  /* 0x00d90000e610783b */ /* 0x000f2e0000000200 */
[C---:B------:R-:W-:Y:S01]  /*2120*/  HMMA.16816.F32 R80, R160.reuse, R62, R48 ;  /* 0x0000003ea050723c */ /* 0x040fe20000001830 */
[----:B------:R-:W1:Y:S04]  /*2130*/  LDSM.16.M88.4 R48, [R230+0xe900] ;  /* 0x00e90000e630783b */ /* 0x000e680000000200 */
[----:B------:R-:W-:Y:S03]  /*2140*/  LDSM.16.M88.4 R60, [R227] ;  /* 0x00000000e33c783b */ /* 0x000fe60000000200 */
[C---:B------:R-:W-:Y:S08]  /*2150*/  HMMA.16816.F32 R8, R160.reuse, R84, R8 ;  /* 0x00000054a008723c */ /* 0x040ff00000001808 */
[C---:B------:R-:W-:Y:S01]  /*2160*/  HMMA.16816.F32 R52, R160.reuse, R86, R52 ;  /* 0x00000056a034723c */ /* 0x040fe20000001834 */
[----:B------:R-:W1:Y:S07]  /*2170*/  LDSM.16.M88.4 R84, [R227+0x1000] ;  /* 0x00100000e354783b */ /* 0x000e6e0000000200 */
[C---:B------:R-:W-:Y:S08]  /*2180*/  HMMA.16816.F32 R36, R160.reuse, R64, R36 ;  /* 0x00000040a024723c */ /* 0x040ff00000001824 */
[----:B------:R-:W-:Y:S08]  /*2190*/  HMMA.16816.F32 R32, R160, R66, R32 ;  /* 0x00000042a020723c */ /* 0x000ff00000001820 */
[C---:B--2---:R-:W-:Y:S08]  /*21a0*/  HMMA.16816.F32 R44, R176.reuse, R24, R44 ;  /* 0x00000018b02c723c */ /* 0x044ff0000000182c */
[C---:B------:R-:W-:Y:S08]  /*21b0*/  HMMA.16816.F32 R40, R176.reuse, R26, R40 ;  /* 0x0000001ab028723c */ /* 0x040ff00000001828 */
[C---:B-----5:R-:W-:Y:S01]  /*21c0*/  HMMA.16816.F32 R56, R176.reuse, R72, R92 ;  /* 0x00000048b038723c */ /* 0x060fe2000000185c */
[----:B------:R-:W2:Y:S07]  /*21d0*/  LDSM.16.M88.4 R92, [R227+0x800] ;  /* 0x00080000e35c783b */ /* 0x000eae0000000200 */
[C---:B-1----:R-:W-:Y:S01]  /*21e0*/  HMMA.16816.F32 R24, R176.reuse, R14, R20 ;  /* 0x0000000eb018723c */ /* 0x042fe20000001814 */
[----:B------:R-:W1:Y:S07]  /*21f0*/  LDSM.16.M88.4 R20, [R227+0x2800] ;  /* 0x00280000e314783b */ /* 0x000e6e0000000200 */
[C---:B------:R-:W-:Y:S08]  /*2200*/  HMMA.16816.F32 R72, R176.reuse, R74, R96 ;  /* 0x0000004ab048723c */ /* 0x040ff00000001860 */
[C---:B----4-:R-:W-:Y:S08]  /*2210*/  HMMA.16816.F32 R36, R176.reuse, R16, R36 ;  /* 0x00000010b024723c */ /* 0x050ff00000001824 */
[C---:B------:R-:W-:Y:S08]  /*2220*/  HMMA.16816.F32 R32, R176.reuse, R18, R32 ;  /* 0x00000012b020723c */ /* 0x040ff00000001820 */
[C---:B------:R-:W-:Y:S08]  /*2230*/  HMMA.16816.F32 R68, R176.reuse, R76, R88 ;  /* 0x0000004cb044723c */ /* 0x040ff00000001858 */
[C---:B------:R-:W-:Y:S08]  /*2240*/  HMMA.16816.F32 R16, R176.reuse, R48, R8 ;  /* 0x00000030b010723c */ /* 0x040ff00000001808 */
[C---:B------:R-:W-:Y:S08]  /*2250*/  HMMA.16816.F32 R28, R176.reuse, R12, R28 ;  /* 0x0000000cb01c723c */ /* 0x040ff0000000181c */
[----:B------:R-:W-:Y:S01]  /*2260*/  HMMA.16816.F32 R12, R176, R50, R52 ;  /* 0x00000032b00c723c */ /* 0x000fe20000001834 */
[----:B------:R-:W4:Y:S07]  /*2270*/  LDSM.16.M88.4 R52, [R224+0x10100] ;  /* 0x01010000e034783b */ /* 0x000f2e0000000200 */
[C---:B------:R-:W-:Y:S01]  /*2280*/  HMMA.16816.F32 R88, R188.reuse, R84, R44 ;  /* 0x00000054bc58723c */ /* 0x040fe2000000182c */
[----:B------:R-:W5:Y:S07]  /*2290*/  LDSM.16.M88.4 R44, [R224+0xf900] ;  /* 0x00f90000e02c783b */ /* 0x000f6e0000000200 */
[----:B------:R-:W-:Y:S01]  /*22a0*/  HMMA.16816.F32 R84, R188, R86, R40 ;  /* 0x00000056bc54723c */ /* 0x000fe20000001828 */
[----:B------:R-:W1:Y:S07]  /*22b0*/  LDSM.16.M88.4 R40, [R224+0x11900] ;  /* 0x01190000e028783b */ /* 0x000e6e0000000200 */
[----:B------:R-:W-:Y:S08]  /*22c0*/  HMMA.16816.F32 R64, R176, R78, R80 ;  /* 0x0000004eb040723c */ /* 0x000ff00000001850 */
[C---:B------:R-:W-:Y:S08]  /*22d0*/  HMMA.16816.F32 R8, R188.reuse, R60, R56 ;  /* 0x0000003cbc08723c */ /* 0x040ff00000001838 */
[C---:B------:R-:W-:Y:S01]  /*22e0*/  HMMA.16816.F32 R100, R188.reuse, R62, R72 ;  /* 0x0000003ebc64723c */ /* 0x040fe20000001848 */
[----:B------:R-:W3:Y:S07]  /*22f0*/  LDSM.16.M88.4 R60, [R224+0x11100] ;  /* 0x01110000e03c783b */ /* 0x000eee0000000200 */
[C---:B--2---:R-:W-:Y:S08]  /*2300*/  HMMA.16816.F32 R96, R188.reuse, R92, R68 ;  /* 0x0000005cbc60723c */ /* 0x044ff00000001844 */
[C---:B------:R-:W-:Y:S01]  /*2310*/  HMMA.16816.F32 R80, R188.reuse, R108, R36 ;  /* 0x0000006cbc50723c */ /* 0x040fe20000001824 */
[----:B------:R-:W2:Y:S07]  /*2320*/  LDSM.16.M88.4 R36, [R231+0x3000] ;  /* 0x00300000e724783b */ /* 0x000eae0000000200 */
[C---:B-1----:R-:W-:Y:S08]  /*2330*/  HMMA.16816.F32 R56, R188.reuse, R20, R16 ;  /* 0x00000014bc38723c */ /* 0x042ff00000001810 */
[C---:B------:R-:W-:Y:S01]  /*2340*/  HMMA.16816.F32 R76, R188.reuse, R110, R32 ;  /* 0x0000006ebc4c723c */ /* 0x040fe20000001820 */
[----:B------:R-:W1:Y:S07]  /*2350*/  LDSM.16.M88.4 R108, [R231+0x3800] ;  /* 0x00380000e76c783b */ /* 0x000e6e0000000200 */
[C---:B------:R-:W-:Y:S01]  /*2360*/  HMMA.16816.F32 R92, R188.reuse, R94, R64 ;  /* 0x0000005ebc5c723c */ /* 0x040fe20000001840 */
[----:B------:R-:W1:Y:S07]  /*2370*/  LDSM.16.M88.4 R64, [R224+0x10900] ;  /* 0x01090000e040783b */ /* 0x000e6e0000000200 */
[C---:B------:R-:W-:Y:S08]  /*2380*/  HMMA.16816.F32 R72, R188.reuse, R112, R28 ;  /* 0x00000070bc48723c */ /* 0x040ff0000000181c */
[----:B------:R-:W-:Y:S08]  /*2390*/  HMMA.16816.F32 R68, R188, R114, R24 ;  /* 0x00000072bc44723c */ /* 0x000ff00000001818 */
[C---:B------:R-:W-:Y:S08]  /*23a0*/  HMMA.16816.F32 R32, R192.reuse, R104, R8 ;  /* 0x00000068c020723c */ /* 0x040ff00000001808 */
[----:B------:R-:W-:Y:S01]  /*23b0*/  HMMA.16816.F32 R28, R192, R106, R100 ;  /* 0x0000006ac01c723c */ /* 0x000fe20000001864 */
[----:B------:R-:W1:Y:S04]  /*23c0*/  LDSM.16.M88.4 R100, [R231+0x4000] ;  /* 0x00400000e764783b */ /* 0x000e680000000200 */
[----:B------:R-:W-:Y:S03]  /*23d0*/  LDSM.16.M88.4 R104, [R231+0x4800] ;  /* 0x00480000e768783b */ /* 0x000fe60000000200 */
[----:B------:R-:W-:Y:S08]  /*23e0*/  HMMA.16816.F32 R48, R188, R22, R12 ;  /* 0x00000016bc30723c */ /* 0x000ff0000000180c */
[C---:B----4-:R-:W-:Y:S08]  /*23f0*/  HMMA.16816.F32 R16, R192.reuse, R52, R88 ;  /* 0x00000034c010723c */ /* 0x050ff00000001858 */
[C---:B-----5:R-:W-:Y:S08]  /*2400*/  HMMA.16816.F32 R24, R192.reuse, R44, R96 ;  /* 0x0000002cc018723c */ /* 0x060ff00000001860 */
[C---:B------:R-:W-:Y:S01]  /*2410*/  HMMA.16816.F32 R12, R192.reuse, R54, R84 ;  /* 0x00000036c00c723c */ /* 0x040fe20000001854 */
[----:B------:R-:W4:Y:S07]  /*2420*/  LDSM.16.M88.4 R84, [R231+0x5000] ;  /* 0x00500000e754783b */ /* 0x000f2e0000000200 */
[C---:B------:R-:W-:Y:S01]  /*2430*/  HMMA.16816.F32 R88, R192.reuse, R40, R56 ;  /* 0x00000028c058723c */ /* 0x040fe20000001838 */
[----:B------:R-:W5:Y:S07]  /*2440*/  LDSM.16.M88.4 R56, [R230+0xf100] ;  /* 0x00f10000e638783b */ /* 0x000f6e0000000200 */
[C---:B------:R-:W-:Y:S08]  /*2450*/  HMMA.16816.F32 R20, R192.reuse, R46, R92 ;  /* 0x0000002ec014723c */ /* 0x040ff0000000185c */
[C---:B---3--:R-:W-:Y:S08]  /*2460*/  HMMA.16816.F32 R92, R192.reuse, R60, R72 ;  /* 0x0000003cc05c723c */ /* 0x048ff00000001848 */
[----:B------:R-:W-:Y:S08]  /*2470*/  HMMA.16816.F32 R96, R192, R62, R68 ;  /* 0x0000003ec060723c */ /* 0x000ff00000001844 */
[C---:B--2---:R-:W-:Y:S01]  /*2480*/  HMMA.16816.F32 R52, R196.reuse, R36, R32 ;  /* 0x00000024c434723c */ /* 0x044fe20000001820 */
[----:B------:R-:W-:Y:S07]  /*2490*/  LDSM.16.M88.4 R32, [R230+0x10100] ;  /* 0x01010000e620783b */ /* 0x000fee0000000200 */
[C---:B------:R-:W-:Y:S01]  /*24a0*/  HMMA.16816.F32 R60, R196.reuse, R38, R28 ;  /* 0x00000026c43c723c */ /* 0x040fe2000000181c */
[----:B------:R-:W-:Y:S04]  /*24b0*/  LDSM.16.M88.4 R28, [R230+0x10900] ;  /* 0x01090000e61c783b */ /* 0x000fe80000000200 */
[----:B------:R-:W-:Y:S03]  /*24c0*/  LDSM.16.M88.4 R36, [R230+0xf900] ;  /* 0x00f90000e624783b */ /* 0x000fe60000000200 */
[----:B-1----:R-:W-:Y:S01]  /*24d0*/  HMMA.16816.F32 R68, R196, R108, R24 ;  /* 0x0000006cc444723c */ /* 0x002fe20000001818 */
[----:B------:R-:W1:Y:S07]  /*24e0*/  LDSM.16.M88.4 R24, [R230+0x11100] ;  /* 0x01110000e618783b */ /* 0x000e6e0000000200 */
[C---:B------:R-:W-:Y:S08]  /*24f0*/  HMMA.16816.F32 R8, R192.reuse, R64, R80 ;  /* 0x00000040c008723c */ /* 0x040ff00000001850 */
[C---:B------:R-:W-:Y:S08]  /*2500*/  HMMA.16816.F32 R80, R192.reuse, R66, R76 ;  /* 0x00000042c050723c */ /* 0x040ff0000000184c */
[----:B------:R-:W-:Y:S01]  /*2510*/  HMMA.16816.F32 R76, R192, R42, R48 ;  /* 0x0000002ac04c723c */ /* 0x000fe20000001830 */
[----:B------:R-:W2:Y:S07]  /*2520*/  LDSM.16.M88.4 R48, [R231+0x5800] ;  /* 0x00580000e730783b */ /* 0x000eae0000000200 */
[C---:B------:R-:W-:Y:S08]  /*2530*/  HMMA.16816.F32 R44, R196.reuse, R102, R12 ;  /* 0x00000066c42c723c */ /* 0x040ff0000000180c */
[----:B----4-:R-:W-:Y:S08]  /*2540*/  HMMA.16816.F32 R12, R196, R84, R92 ;  /* 0x00000054c40c723c */ /* 0x010ff0000000185c */
[C---:B-----5:R-:W-:Y:S08]  /*2550*/  HMMA.16816.F32 R52, R200.reuse, R56, R52 ;  /* 0x00000038c834723c */ /* 0x060ff00000001834 */
[----:B------:R-:W-:Y:S01]  /*2560*/  HMMA.16816.F32 R60, R200, R58, R60 ;  /* 0x0000003ac83c723c */ /* 0x000fe2000000183c */
[----:B------:R-:W3:Y:S07]  /*2570*/  LDSM.16.M88.4 R56, [R227+0x3000] ;  /* 0x00300000e338783b */ /* 0x000eee0000000200 */
[C---:B------:R-:W-:Y:S08]  /*2580*/  HMMA.16816.F32 R72, R196.reuse, R110, R20 ;  /* 0x0000006ec448723c */ /* 0x040ff00000001814 */
[C---:B------:R-:W-:Y:S08]  /*2590*/  HMMA.16816.F32 R64, R196.reuse, R100, R16 ;  /* 0x00000064c440723c */ /* 0x040ff00000001810 */
[C---:B------:R-:W-:Y:S08]  /*25a0*/  HMMA.16816.F32 R20, R196.reuse, R104, R8 ;  /* 0x00000068c414723c */ /* 0x040ff00000001808 */
[C---:B------:R-:W-:Y:S01]  /*25b0*/  HMMA.16816.F32 R16, R196.reuse, R106, R80 ;  /* 0x0000006ac410723c */ /* 0x040fe20000001850 */
[----:B------:R-:W-:Y:S07]  /*25c0*/  LDSM.16.M88.4 R80, [R230+0x11900] ;  /* 0x01190000e650783b */ /* 0x000fee0000000200 */
[----:B------:R-:W-:Y:S08]  /*25d0*/  HMMA.16816.F32 R8, R196, R86, R96 ;  /* 0x00000056c408723c */ /* 0x000ff00000001860 */
[----:B-1----:R-:W-:Y:S01]  /*25e0*/  HMMA.16816.F32 R96, R200, R24, R12 ;  /* 0x00000018c860723c */ /* 0x002fe2000000180c */
[----:B------:R-:W1:Y:S07]  /*25f0*/  LDSM.16.M88.4 R12, [R224+0x12100] ;  /* 0x01210000e00c783b */ /* 0x000e6e0000000200 */
[C---:B--2---:R-:W-:Y:S08]  /*2600*/  HMMA.16816.F32 R40, R196.reuse, R48, R88 ;  /* 0x00000030c428723c */ /* 0x044ff00000001858 */
[----:B------:R-:W-:Y:S08]  /*2610*/  HMMA.16816.F32 R48, R196, R50, R76 ;  /* 0x00000032c430723c */ /* 0x000ff0000000184c */
[C---:B------:R-:W-:Y:S01]  /*2620*/  HMMA.16816.F32 R76, R200.reuse, R30, R16 ;  /* 0x0000001ec84c723c */ /* 0x040fe20000001810 */
[----:B------:R-:W2:Y:S07]  /*2630*/  LDSM.16.M88.4 R16, [R227+0x3800] ;  /* 0x00380000e310783b */ /* 0x000eae0000000200 */
[----:B------:R-:W-:Y:S01]  /*2640*/  HMMA.16816.F32 R92, R200, R26, R8 ;  /* 0x0000001ac85c723c */ /* 0x000fe20000001808 */
[----:B------:R-:W-:Y:S07]  /*2650*/  LDSM.16.M88.4 R24, [R227+0x4000] ;  /* 0x00400000e318783b */ /* 0x000fee0000000200 */
[----:B---3--:R-:W-:Y:S01]  /*2660*/  HMMA.16816.F32 R8, R204, R56, R52 ;  /* 0x00000038cc08723c */ /* 0x008fe20000001834 */
[----:B------:R-:W-:Y:S07]  /*2670*/  LDSM.16.M88.4 R52, [R231+0x6800] ;  /* 0x00680000e734783b */ /* 0x000fee0000000200 */
[C---:B------:R-:W-:Y:S01]  /*2680*/  HMMA.16816.F32 R88, R200.reuse, R28, R20 ;  /* 0x0000001cc858723c */ /* 0x040fe20000001814 */
[----:B------:R-:W3:Y:S07]  /*2690*/  LDSM.16.M88.4 R28, [R231+0x6000] ;  /* 0x00600000e71c783b */ /* 0x000eee0000000200 */
[----:B------:R-:W-:Y:S08]  /*26a0*/  HMMA.16816.F32 R68, R200, R36, R68 ;  /* 0x00000024c844723c */ /* 0x000ff00000001844 */
[----:B------:R-:W-:Y:S01]  /*26b0*/  HMMA.16816.F32 R20, R204, R58, R60 ;  /* 0x0000003acc14723c */ /* 0x000fe2000000183c */
[----:B------:R-:W-:Y:S07]  /*26c0*/  LDSM.16.M88.4 R60, [R227+0x6800] ;  /* 0x00680000e33c783b */ /* 0x000fee0000000200 */
[C---:B------:R-:W-:Y:S08]  /*26d0*/  HMMA.16816.F32 R64, R200.reuse, R32, R64 ;  /* 0x00000020c840723c */ /* 0x040ff00000001840 */
[----:B------:R-:W-:Y:S01]  /*26e0*/  HMMA.16816.F32 R44, R200, R34, R44 ;  /* 0x00000022c82c723c */ /* 0x000fe2000000182c */
[----:B------:R-:W4:Y:S07]  /*26f0*/  LDSM.16.M88.4 R32, [R224+0x12900] ;  /* 0x01290000e020783b */ /* 0x000f2e0000000200 */
[----:B-1----:R-:W-:Y:S08]  /*2700*/  HMMA.16816.F32 R8, R208, R12, R8 ;  /* 0x0000000cd008723c */ /* 0x002ff00000001808 */
[C---:B------:R-:W-:Y:S08]  /*2710*/  HMMA.16816.F32 R72, R200.reuse, R38, R72 ;  /* 0x00000026c848723c */ /* 0x040ff00000001848 */
[C---:B------:R-:W-:Y:S01]  /*2720*/  HMMA.16816.F32 R84, R200.reuse, R80, R40 ;  /* 0x00000050c854723c */ /* 0x040fe20000001828 */
[----:B------:R-:W1:Y:S07]  /*2730*/  LDSM.16.M88.4 R40, [R227+0x4800] ;  /* 0x00480000e328783b */ /* 0x000e6e0000000200 */
[----:B------:R-:W-:Y:S01]  /*2740*/  HMMA.16816.F32 R80, R200, R82, R48 ;  /* 0x00000052c850723c */ /* 0x000fe20000001830 */
[----:B------:R-:W5:Y:S07]  /*2750*/  LDSM.16.M88.4 R48, [R230+0x12100] ;  /* 0x01210000e630783b */ /* 0x000f6e0000000200 */
[----:B--2---:R-:W-:Y:S08]  /*2760*/  HMMA.16816.F32 R36, R204, R16, R68 ;  /* 0x00000010cc24723c */ /* 0x004ff00000001844 */
[----:B------:R-:W-:Y:S01]  /*2770*/  HMMA.16816.F32 R12, R208, R14, R20 ;  /* 0x0000000ed00c723c */ /* 0x000fe20000001814 */
[----:B------:R-:W-:Y:S07]  /*2780*/  LDSM.16.M88.4 R20, [R227+0x5800] ;  /* 0x00580000e314783b */ /* 0x000fee0000000200 */
[----:B---3--:R-:W-:Y:S08]  /*2790*/  HMMA.16816.F32 R8, R212, R28, R8 ;  /* 0x0000001cd408723c */ /* 0x008ff00000001808 */
[C---:B------:R-:W-:Y:S08]  /*27a0*/  HMMA.16816.F32 R56, R204.reuse, R18, R72 ;  /* 0x00000012cc38723c */ /* 0x040ff00000001848 */
[C---:B------:R-:W-:Y:S01]  /*27b0*/  HMMA.16816.F32 R68, R204.reuse, R24, R64 ;  /* 0x00000018cc44723c */ /* 0x040fe20000001840 */
[----:B------:R-:W-:Y:S07]  /*27c0*/  LDSM.16.M88.4 R64, [R227+0x6000] ;  /* 0x00600000e340783b */ /* 0x000fee0000000200 */
[----:B------:R-:W-:Y:S01]  /*27d0*/  HMMA.16816.F32 R72, R204, R26, R44 ;  /* 0x0000001acc48723c */ /* 0x000fe2000000182c */
[----:B------:R-:W2:Y:S04]  /*27e0*/  LDSM.16.M88.4 R24, [R227+0x5000] ;  /* 0x00500000e318783b */ /* 0x000ea80000000200 */
[----:B------:R-:W-:Y:S03]  /*27f0*/  LDSM.16.M88.4 R44, [R230+0x12900] ;  /* 0x01290000e62c783b */ /* 0x000fe60000000200 */
[----:B----4-:R-:W-:Y:S08]  /*2800*/  HMMA.16816.F32 R16, R208, R32, R36 ;  /* 0x00000020d010723c */ /* 0x010ff00000001824 */
[C---:B-1----:R-:W-:Y:S08]  /*2810*/  HMMA.16816.F32 R88, R204.reuse, R40, R88 ;  /* 0x00000028cc58723c */ /* 0x042ff00000001858 */
[----:B------:R-:W-:Y:S01]  /*2820*/  HMMA.16816.F32 R76, R204, R42, R76 ;  /* 0x0000002acc4c723c */ /* 0x000fe2000000184c */
[----:B------:R-:W1:Y:S07]  /*2830*/  LDSM.16.M88.4 R40, [R224+0x13100] ;  /* 0x01310000e028783b */ /* 0x000e6e0000000200 */
[----:B------:R-:W-:Y:S08]  /*2840*/  HMMA.16816.F32 R12, R212, R30, R12 ;  /* 0x0000001ed40c723c */ /* 0x000ff0000000180c */
[----:B-----5:R-:W-:Y:S08]  /*2850*/  HMMA.16816.F32 R8, R216, R48, R8 ;  /* 0x00000030d808723c */ /* 0x020ff00000001808 */
[----:B------:R-:W-:Y:S01]  /*2860*/  HMMA.16816.F32 R32, R208, R34, R56 ;  /* 0x00000022d020723c */ /* 0x000fe20000001838 */
[----:B------:R-:W-:Y:S07]  /*2870*/  LDSM.16.M88.4 R56, [R227+0x7000] ;  /* 0x00700000e338783b */ /* 0x000fee0000000200 */
[----:B------:R-:W-:Y:S08]  /*2880*/  HMMA.16816.F32 R28, R212, R52, R16 ;  /* 0x00000034d41c723c */ /* 0x000ff00000001810 */
[C---:B--2---:R-:W-:Y:S08]  /*2890*/  HMMA.16816.F32 R96, R204.reuse, R24, R96 ;  /* 0x00000018cc60723c */ /* 0x044ff00000001860 */
[----:B------:R-:W-:Y:S08]  /*28a0*/  HMMA.16816.F32 R92, R204, R26, R92 ;  /* 0x0000001acc5c723c */ /* 0x000ff0000000185c */
[----:B------:R-:W-:Y:S01]  /*28b0*/  HMMA.16816.F32 R24, R216, R50, R12 ;  /* 0x00000032d818723c */ /* 0x000fe2000000180c */
[----:B------:R-:W2:Y:S07]  /*28c0*/  LDSM.16.M88.4 R48, [R231+0x7000] ;  /* 0x00700000e730783b */ /* 0x000eae0000000200 */
[----:B------:R-:W-:Y:S08]  /*28d0*/  HMMA.16816.F32 R8, R220, R64, R8 ;  /* 0x00000040dc08723c */ /* 0x000ff00000001808 */
[C---:B------:R-:W-:Y:S08]  /*28e0*/  HMMA.16816.F32 R84, R204.reuse, R20, R84 ;  /* 0x00000014cc54723c */ /* 0x040ff00000001854 */
[----:B------:R-:W-:Y:S08]  /*28f0*/  HMMA.16816.F32 R80, R204, R22, R80 ;  /* 0x00000016cc50723c */ /* 0x000ff00000001850 */
[----:B-1----:R-:W-:Y:S01]  /*2900*/  HMMA.16816.F32 R20, R208, R40, R68 ;  /* 0x00000028d014723c */ /* 0x002fe20000001844 */
[----:B------:R-:W1:Y:S01]  /*2910*/  LDSM.16.M88.4 R68, [R224+0x13900] ;  /* 0x01390000e044783b */ /* 0x000e620000000200 */
[----:B------:R-:W-:-:S04]  /*2920*/  FMUL.FTZ R0, R8, c[0x0][0x320] ;  /* 0x0000c80008007a20 */ /* 0x000fc80000410000 */
[----:B------:R3:W4:Y:S02]  /*2930*/  MUFU.TANH R104, R0 ;  /* 0x0000000000687308 */ /* 0x0007240000002400 */
[----:B------:R-:W-:Y:S01]  /*2940*/  HMMA.16816.F32 R16, R212, R54, R32 ;  /* 0x00000036d410723c */ /* 0x000fe20000001820 */
[----:B------:R-:W5:Y:S07]  /*2950*/  LDSM.16.M88.4 R52, [R230+0x13100] ;  /* 0x01310000e634783b */ /* 0x000f6e0000000200 */
[----:B------:R-:W-:Y:S01]  /*2960*/  HMMA.16816.F32 R12, R216, R44, R28 ;  /* 0x0000002cd80c723c */ /* 0x000fe2000000181c */
[----:B---3--:R-:W-:-:S07]  /*2970*/  FMUL.FTZ R0, R9, c[0x0][0x320] ;  /* 0x0000c80009007a20 */ /* 0x008fce0000410000 */
[----:B------:R-:W-:Y:S01]  /*2980*/  HMMA.16816.F32 R36, R220, R66, R24 ;  /* 0x00000042dc24723c */ /* 0x000fe20000001818 */
[----:B------:R-:W-:Y:S01]  /*2990*/  LDSM.16.M88.4 R64, [R231+0x8000] ;  /* 0x00800000e740783b */ /* 0x000fe20000000200 */
[----:B------:R3:W1:Y:S06]  /*29a0*/  MUFU.TANH R103, R0 ;  /* 0x0000000000677308 */ /* 0x00066c0000002400 */
[----:B------:R-:W-:Y:S01]  /*29b0*/  HMMA.16816.F32 R32, R208, R42, R72 ;  /* 0x0000002ad020723c */ /* 0x000fe20000001848 */
[----:B------:R-:W4:Y:S07]  /*29c0*/  LDSM.16.M88.4 R40, [R231+0x7800] ;  /* 0x00780000e728783b */ /* 0x000f2e0000000200 */
[----:B--2---:R-:W-:Y:S01]  /*29d0*/  HMMA.16816.F32 R28, R212, R48, R20 ;  /* 0x00000030d41c723c */ /* 0x004fe20000001814 */
[----:B---3--:R-:W-:-:S04]  /*29e0*/  FMUL.FTZ R0, R10, c[0x0][0x320] ;  /* 0x0000c8000a007a20 */ /* 0x008fc80000410000 */
[----:B------:R2:W3:Y:S03]  /*29f0*/  MUFU.TANH R102, R0 ;  /* 0x0000000000667308 */ /* 0x0004e60000002400 */
[----:B------:R-:W-:Y:S01]  /*2a00*/  HMMA.16816.F32 R24, R216, R46, R16 ;  /* 0x0000002ed818723c */ /* 0x000fe20000001810 */
[----:B------:R-:W3:Y:S07]  /*2a10*/  LDSM.16.M88.4 R44, [R224+0x14100] ;  /* 0x01410000e02c783b */ /* 0x000eee0000000200 */
[----:B-1----:R-:W-:Y:S01]  /*2a20*/  HMMA.16816.F32 R20, R208, R68, R88 ;  /* 0x00000044d014723c */ /* 0x002fe20000001858 */
[----:B--2---:R-:W-:-:S07]  /*2a30*/  FMUL.FTZ R0, R11, c[0x0][0x320] ;  /* 0x0000c8000b007a20 */ /* 0x004fce0000410000 */
[----:B------:R-:W-:Y:S01]  /*2a40*/  HMMA.16816.F32 R8, R220, R60, R12 ;  /* 0x0000003cdc08723c */ /* 0x000fe2000000180c */
[----:B------:R1:W2:Y:S07]  /*2a50*/  MUFU.TANH R101, R0 ;  /* 0x0000000000657308 */ /* 0x0002ae0000002400 */
[----:B------:R-:W-:Y:S01]  /*2a60*/  HMMA.16816.F32 R16, R212, R50, R32 ;  /* 0x00000032d410723c */ /* 0x000fe20000001820 */
[----:B------:R-:W-:Y:S07]  /*2a70*/  LDSM.16.M88.4 R48, [R227+0x8000] ;  /* 0x00800000e330783b */ /* 0x000fee0000000200 */
[----:B-----5:R-:W-:Y:S01]  /*2a80*/  HMMA.16816.F32 R12, R216, R52, R28 ;  /* 0x00000034d80c723c */ /* 0x020fe2000000181c */
[----:B-1----:R-:W-:-:S04]  /*2a90*/  FMUL.FTZ R0, R36, c[0x0][0x320] ;  /* 0x0000c80024007a20 */ /* 0x002fc80000410000 */
[----:B------:R1:W1:Y:S03]  /*2aa0*/  MUFU.TANH R100, R0 ;  /* 0x0000000000647308 */ /* 0x0002660000002400 */
[----:B------:R-:W-:Y:S08]  /*2ab0*/  HMMA.16816.F32 R28, R208, R70, R76 ;  /* 0x00000046d01c723c */ /* 0x000ff0000000184c */
[----:B------:R-:W-:Y:S01]  /*2ac0*/  HMMA.16816.F32 R32, R220, R62, R24 ;  /* 0x0000003edc20723c */ /* 0x000fe20000001818 */
[----:B------:R-:W-:Y:S01]  /*2ad0*/  LDSM.16.M88.4 R60, [R227+0x7800] ;  /* 0x00780000e33c783b */ /* 0x000fe20000000200 */
[----:B-1----:R-:W-:-:S06]  /*2ae0*/  FMUL.FTZ R0, R37, c[0x0][0x320] ;  /* 0x0000c80025007a20 */ /* 0x002fcc0000410000 */
[----:B----4-:R-:W-:Y:S01]  /*2af0*/  HMMA.16816.F32 R24, R212, R40, R20 ;  /* 0x00000028d418723c */ /* 0x010fe20000001814 */
[----:B------:R1:W4:Y:S07]  /*2b00*/  MUFU.TANH R91, R0 ;  /* 0x00000000005b7308 */ /* 0x00032e0000002400 */
[----:B------:R-:W-:Y:S01]  /*2b10*/  HMMA.16816.F32 R20, R216, R54, R16 ;  /* 0x00000036d814723c */ /* 0x000fe20000001810 */
[----:B------:R-:W-:Y:S07]  /*2b20*/  LDSM.16.M88.4 R52, [R224+0x14900] ;  /* 0x01490000e034783b */ /* 0x000fee0000000200 */
[----:B------:R-:W-:Y:S01]  /*2b30*/  HMMA.16816.F32 R16, R212, R42, R28 ;  /* 0x0000002ad410723c */ /* 0x000fe2000000181c */
[----:B------:R-:W-:Y:S01]  /*2b40*/  LDSM.16.M88.4 R40, [R230+0x14100] ;  /* 0x01410000e628783b */ /* 0x000fe20000000200 */
[----:B-1----:R-:W-:-:S04]  /*2b50*/  FMUL.FTZ R0, R38, c[0x0][0x320] ;  /* 0x0000c80026007a20 */ /* 0x002fc80000410000 */
[----:B------:R1:W1:Y:S02]  /*2b60*/  MUFU.TANH R90, R0 ;  /* 0x00000000005a7308 */ /* 0x0002640000002400 */
[----:B------:R-:W-:Y:S08]  /*2b70*/  HMMA.16816.F32 R12, R220, R56, R12 ;  /* 0x00000038dc0c723c */ /* 0x000ff0000000180c */
[----:B---3--:R-:W-:Y:S01]  /*2b80*/  HMMA.16816.F32 R28, R208, R46, R92 ;  /* 0x0000002ed01c723c */ /* 0x008fe2000000185c */
[----:B-1----:R-:W-:-:S02]  /*2b90*/  FMUL.FTZ R0, R39, c[0x0][0x320] ;  /* 0x0000c80027007a20 */ /* 0x002fc40000410000 */
[----:B------:R-:W1:Y:S02]  /*2ba0*/  LDSM.16.M88.4 R36, [R230+0x13900] ;  /* 0x01390000e624783b */ /* 0x000e640000000200 */
[----:B------:R3:W1:Y:S11]  /*2bb0*/  MUFU.TANH R89, R0 ;  /* 0x0000000000597308 */ /* 0x0006760000002400 */
[----:B------:R-:W-:Y:S08]  /*2bc0*/  @!UPT UIADD3 URZ, URZ, URZ, URZ ;  /* 0x0000003f3f3ff290 */ /* 0x000ff0000fffe03f */
[----:B------:R-:W-:Y:S01]  /*2bd0*/  HMMA.16816.F32 R28, R212, R66, R28 ;  /* 0x00000042d41c723c */ /* 0x000fe2000000181c */
[----:B---3--:R-:W-:-:S04]  /*2be0*/  FMUL.FTZ R0, R8, c[0x0][0x320] ;  /* 0x0000c80008007a20 */ /* 0x008fc80000410000 */
[----:B------:R3:W1:Y:S02]  /*2bf0*/  MUFU.TANH R88, R0 ;  /* 0x0000000000587308 */ /* 0x0006640000002400 */
[----:B---3--:R-:W-:Y:S01]  /*2c00*/  FMUL.FTZ R0, R9, c[0x0][0x320] ;  /* 0x0000c80009007a20 */ /* 0x008fe20000410000 */
[C---:B-1----:R-:W-:Y:S05]  /*2c10*/  HMMA.16816.F32 R24, R216.reuse, R36, R24 ;  /* 0x00000024d818723c */ /* 0x042fea0000001818 */
[----:B------:R1:W3:Y:S03]  /*2c20*/  MUFU.TANH R76, R0 ;  /* 0x00000000004c7308 */ /* 0x0002e60000002400 */
[C---:B------:R-:W-:Y:S01]  /*2c30*/  HMMA.16816.F32 R16, R216.reuse, R38, R16 ;  /* 0x00000026d810723c */ /* 0x040fe20000001810 */
[----:B------:R-:W-:Y:S07]  /*2c40*/  LDSM.16.M88.4 R36, [R230+0x14900] ;  /* 0x01490000e624783b */ /* 0x000fee0000000200 */
[----:B------:R-:W-:Y:S01]  /*2c50*/  HMMA.16816.F32 R28, R216, R42, R28 ;  /* 0x0000002ad81c723c */ /* 0x000fe2000000181c */
[----:B-1----:R-:W-:-:S04]  /*2c60*/  FMUL.FTZ R0, R10, c[0x0][0x320] ;  /* 0x0000c8000a007a20 */ /* 0x002fc80000410000 */
[----:B------:R1:W1:Y:S03]  /*2c70*/  MUFU.TANH R75, R0 ;  /* 0x00000000004b7308 */ /* 0x0002660000002400 */
[----:B------:R-:W-:Y:S01]  /*2c80*/  HMMA.16816.F32 R24, R220, R60, R24 ;  /* 0x0000003cdc18723c */ /* 0x000fe20000001818 */
[----:B-1----:R-:W-:-:S07]  /*2c90*/  FMUL.FTZ R0, R11, c[0x0][0x320] ;  /* 0x0000c8000b007a20 */ /* 0x002fce0000410000 */
[----:B------:R-:W-:Y:S01]  /*2ca0*/  HMMA.16816.F32 R8, R208, R44, R96 ;  /* 0x0000002cd008723c */ /* 0x000fe20000001860 */
[----:B------:R-:W1:Y:S01]  /*2cb0*/  LDSM.16.M88.4 R44, [R231+0x8800] ;  /* 0x00880000e72c783b */ /* 0x000e620000000200 */
[----:B------:R5:W1:Y:S11]  /*2cc0*/  MUFU.TANH R74, R0 ;  /* 0x00000000004a7308 */ /* 0x000a760000002400 */
[----:B------:R-:W-:Y:S03]  /*2cd0*/  @!UPT UIADD3 URZ, URZ, URZ, URZ ;  /* 0x0000003f3f3ff290 */ /* 0x000fe6000fffe03f */
[----:B------:R-:W-:Y:S02]  /*2ce0*/  FMUL.FTZ R25, R25, c[0x0][0x320] ;  /* 0x0000c80019197a20 */ /* 0x000fe40000410000 */
[----:B------:R-:W-:Y:S02]  /*2cf0*/  FMUL.FTZ R26, R26, c[0x0][0x320] ;  /* 0x0000c8001a1a7a20 */ /* 0x000fe40000410000 */
[----:B------:R-:W-:Y:S02]  /*2d00*/  FMUL.FTZ R27, R27, c[0x0][0x320] ;  /* 0x0000c8001b1b7a20 */ /* 0x000fe40000410000 */
[----:B-----5:R-:W-:-:S04]  /*2d10*/  FMUL.FTZ R0, R32, c[0x0][0x320] ;  /* 0x0000c80020007a20 */ /* 0x020fc80000410000 */
[----:B------:R5:W1:Y:S01]  /*2d20*/  MUFU.TANH R73, R0 ;  /* 0x0000000000497308 */ /* 0x000a620000002400 */
[----:B------:R-:W-:Y:S01]  /*2d30*/  HMMA.16816.F32 R8, R212, R64, R8 ;  /* 0x00000040d408723c */ /* 0x000fe20000001808 */
[----:B-----5:R-:W-:-:S06]  /*2d40*/  FMUL.FTZ R0, R33, c[0x0][0x320] ;  /* 0x0000c80021007a20 */ /* 0x020fcc0000410000 */
[----:B------:R5:W1:Y:S11]  /*2d50*/  MUFU.TANH R72, R0 ;  /* 0x0000000000487308 */ /* 0x000a760000002400 */
[----:B------:R-:W-:Y:S06]  /*2d60*/  @!UPT UIADD3 URZ, URZ, URZ, URZ ;  /* 0x0000003f3f3ff290 */ /* 0x000fec000fffe03f */
[----:B------:R-:W-:Y:S01]  /*2d70*/  HMMA.16816.F32 R8, R216, R40, R8 ;  /* 0x00000028d808723c */ /* 0x000fe20000001808 */
[----:B-----5:R-:W-:-:S04]  /*2d80*/  FMUL.FTZ R0, R34, c[0x0][0x320] ;  /* 0x0000c80022007a20 */ /* 0x020fc80000410000 */
[----:B------:R5:W1:Y:S02]  /*2d90*/  MUFU.TANH R71, R0 ;  /* 0x0000000000477308 */ /* 0x000a640000002400 */
[----:B-----5:R-:W-:Y:S02]  /*2da0*/  FMUL.FTZ R0, R35, c[0x0][0x320] ;  /* 0x0000c80023007a20 */ /* 0x020fe40000410000 */
[----:B------:R-:W-:Y:S04]  /*2db0*/  HMMA.16816.F32 R32, R220, R58, R20 ;  /* 0x0000003adc20723c */ /* 0x000fe80000001814 */
[----:B------:R5:W1:Y:S04]  /*2dc0*/  MUFU.TANH R70, R0 ;  /* 0x0000000000467308 */ /* 0x000a680000002400 */
[----:B------:R-:W-:Y:S04]  /*2dd0*/  HMMA.16816.F32 R20, R208, R52, R84 ;  /* 0x00000034d014723c */ /* 0x000fe80000001854 */
[----:B------:R-:W1:Y:S01]  /*2de0*/  MUFU.TANH R53, R26 ;  /* 0x0000001a00357308 */ /* 0x000e620000002400 */
[----:B-----5:R-:W-:-:S07]  /*2df0*/  FMUL.FTZ R0, R12, c[0x0][0x320] ;  /* 0x0000c8000c007a20 */ /* 0x020fce0000410000 */
[----:B------:R-:W1:Y:S08]  /*2e00*/  MUFU.TANH R52, R27 ;  /* 0x0000001b00347308 */ /* 0x000e700000002400 */
[----:B------:R5:W1:Y:S02]  /*2e10*/  MUFU.TANH R69, R0 ;  /* 0x0000000000457308 */ /* 0x000a640000002400 */
[----:B-----5:R-:W-:-:S06]  /*2e20*/  FMUL.FTZ R0, R13, c[0x0][0x320] ;  /* 0x0000c8000d007a20 */ /* 0x020fcc0000410000 */
[----:B------:R5:W1:Y:S02]  /*2e30*/  MUFU.TANH R68, R0 ;  /* 0x0000000000447308 */ /* 0x000a640000002400 */
[----:B-----5:R-:W-:-:S06]  /*2e40*/  FMUL.FTZ R0, R14, c[0x0][0x320] ;  /* 0x0000c8000e007a20 */ /* 0x020fcc0000410000 */
[----:B------:R5:W1:Y:S02]  /*2e50*/  MUFU.TANH R65, R0 ;  /* 0x0000000000417308 */ /* 0x000a640000002400 */
[----:B-----5:R-:W-:Y:S02]  /*2e60*/  FMUL.FTZ R0, R15, c[0x0][0x320] ;  /* 0x0000c8000f007a20 */ /* 0x020fe40000410000 */
[----:B------:R-:W-:Y:S04]  /*2e70*/  HMMA.16816.F32 R12, R208, R54, R80 ;  /* 0x00000036d00c723c */ /* 0x000fe80000001850 */
[----:B------:R-:W1:Y:S08]  /*2e80*/  MUFU.TANH R54, R25 ;  /* 0x0000001900367308 */ /* 0x000e700000002400 */
[----:B------:R5:W1:Y:S02]  /*2e90*/  MUFU.TANH R64, R0 ;  /* 0x0000000000407308 */ /* 0x000a640000002400 */
[----:B-----5:R-:W-:-:S06]  /*2ea0*/  FMUL.FTZ R0, R32, c[0x0][0x320] ;  /* 0x0000c80020007a20 */ /* 0x020fcc0000410000 */
[----:B------:R5:W1:Y:S02]  /*2eb0*/  MUFU.TANH R60, R0 ;  /* 0x00000000003c7308 */ /* 0x000a640000002400 */
[----:B-----5:R-:W-:-:S06]  /*2ec0*/  FMUL.FTZ R0, R33, c[0x0][0x320] ;  /* 0x0000c80021007a20 */ /* 0x020fcc0000410000 */
[----:B------:R5:W1:Y:S02]  /*2ed0*/  MUFU.TANH R59, R0 ;  /* 0x00000000003b7308 */ /* 0x000a640000002400 */
[----:B-----5:R-:W-:-:S06]  /*2ee0*/  FMUL.FTZ R0, R34, c[0x0][0x320] ;  /* 0x0000c80022007a20 */ /* 0x020fcc0000410000 */
[----:B------:R5:W1:Y:S02]  /*2ef0*/  MUFU.TANH R58, R0 ;  /* 0x00000000003a7308 */ /* 0x000a640000002400 */
[----:B-----5:R-:W-:Y:S02]  /*2f00*/  FMUL.FTZ R0, R35, c[0x0][0x320] ;  /* 0x0000c80023007a20 */ /* 0x020fe40000410000 */
[----:B------:R-:W-:Y:S04]  /*2f10*/  HMMA.16816.F32 R32, R220, R62, R16 ;  /* 0x0000003edc20723c */ /* 0x000fe80000001810 */
[----:B------:R5:W2:Y:S04]  /*2f20*/  MUFU.TANH R57, R0 ;  /* 0x0000000000397308 */ /* 0x000aa80000002400 */
[----:B-1----:R-:W-:Y:S08]  /*2f30*/  HMMA.16816.F32 R16, R212, R44, R20 ;  /* 0x0000002cd410723c */ /* 0x002ff00000001814 */
[----:B------:R-:W-:Y:S01]  /*2f40*/  HMMA.16816.F32 R20, R220, R48, R8 ;  /* 0x00000030dc14723c */ /* 0x000fe20000001808 */
[----:B-----5:R-:W-:-:S02]  /*2f50*/  FMUL.FTZ R0, R24, c[0x0][0x320] ;  /* 0x0000c80018007a20 */ /* 0x020fc40000410000 */
[----:B------:R-:W1:Y:S01]  /*2f60*/  LDSM.16.M88.4 R24, [R227+0x8800] ;  /* 0x00880000e318783b */ /* 0x000e620000000200 */
[----:B------:R-:W-:-:S04]  /*2f70*/  DEPBAR.LE SB0, 0x0 ;  /* 0x000080000000791a */ /* 0x000fc80000000000 */
[----:B------:R-:W-:Y:S01]  /*2f80*/  HMMA.16816.F32 R8, R212, R46, R12 ;  /* 0x0000002ed408723c */ /* 0x000fe2000000180c */
[----:B------:R-:W-:Y:S01]  /*2f90*/  FMUL.FTZ R32, R32, c[0x0][0x320] ;  /* 0x0000c80020207a20 */ /* 0x000fe20000410000 */
[----:B------:R1:W1:Y:S01]  /*2fa0*/  MUFU.TANH R56, R0 ;  /* 0x0000000000387308 */ /* 0x0002620000002400 */
[----:B------:R-:W-:Y:S02]  /*2fb0*/  FMUL.FTZ R33, R33, c[0x0][0x320] ;  /* 0x0000c80021217a20 */ /* 0x000fe40000410000 */
[----:B------:R-:W-:Y:S02]  /*2fc0*/  FMUL.FTZ R34, R34, c[0x0][0x320] ;  /* 0x0000c80022227a20 */ /* 0x000fe40000410000 */
[----:B------:R-:W-:Y:S01]  /*2fd0*/  FMUL.FTZ R35, R35, c[0x0][0x320] ;  /* 0x0000c80023237a20 */ /* 0x000fe20000410000 */
[----:B------:R-:W-:Y:S02]  /*2fe0*/  HMMA.16816.F32 R12, R216, R36, R16 ;  /* 0x00000024d80c723c */ /* 0x000fe40000001810 */
[----:B------:R1:W1:Y:S06]  /*2ff0*/  MUFU.TANH R43, R32 ;  /* 0x00000020002b7308 */ /* 0x00026c0000002400 */
[----:B------:R-:W-:Y:S01]  /*3000*/  FMUL.FTZ R20, R20, c[0x0][0x320] ;  /* 0x0000c80014147a20 */ /* 0x000fe20000410000 */
[----:B------:R-:W-:Y:S01]  /*3010*/  HMMA.16816.F32 R16, R220, R50, R28 ;  /* 0x00000032dc10723c */ /* 0x000fe2000000181c */
[----:B------:R-:W-:Y:S01]  /*3020*/  FMUL.FTZ R21, R21, c[0x0][0x320] ;  /* 0x0000c80015157a20 */ /* 0x000fe20000410000 */
[----:B------:R1:W1:Y:S01]  /*3030*/  MUFU.TANH R42, R33 ;  /* 0x00000021002a7308 */ /* 0x0002620000002400 */
[----:B------:R-:W-:-:S02]  /*3040*/  FMUL.FTZ R22, R22, c[0x0][0x320] ;  /* 0x0000c80016167a20 */ /* 0x000fc40000410000 */
[----:B------:R-:W-:-:S03]  /*3050*/  FMUL.FTZ R23, R23, c[0x0][0x320] ;  /* 0x0000c80017177a20 */ /* 0x000fc60000410000 */
[----:B------:R-:W-:Y:S02]  /*3060*/  HMMA.16816.F32 R8, R216, R38, R8 ;  /* 0x00000026d808723c */ /* 0x000fe40000001808 */
[----:B------:R2:W2:Y:S08]  /*3070*/  MUFU.TANH R41, R34 ;  /* 0x0000002200297308 */ /* 0x0004b00000002400 */
[----:B------:R2:W2:Y:S01]  /*3080*/  MUFU.TANH R40, R35 ;  /* 0x0000002300287308 */ /* 0x0004a20000002400 */
[----:B-1----:R-:W-:Y:S05]  /*3090*/  HMMA.16816.F32 R12, R220, R24, R12 ;  /* 0x00000018dc0c723c */ /* 0x002fea000000180c */
[----:B------:R-:W-:-:S02]  /*30a0*/  FMUL.FTZ R16, R16, c[0x0][0x320] ;  /* 0x0000c80010107a20 */ /* 0x000fc40000410000 */
[----:B------:R-:W-:Y:S01]  /*30b0*/  FMUL.FTZ R17, R17, c[0x0][0x320] ;  /* 0x0000c80011117a20 */ /* 0x000fe20000410000 */
[----:B------:R1:W1:Y:S01]  /*30c0*/  MUFU.TANH R37, R20 ;  /* 0x0000001400257308 */ /* 0x0002620000002400 */
[----:B------:R-:W-:Y:S02]  /*30d0*/  FMUL.FTZ R18, R18, c[0x0][0x320] ;  /* 0x0000c80012127a20 */ /* 0x000fe40000410000 */
[----:B------:R-:W-:Y:S02]  /*30e0*/  FMUL.FTZ R19, R19, c[0x0][0x320] ;  /* 0x0000c80013137a20 */ /* 0x000fe40000410000 */
[----:B------:R-:W-:Y:S03]  /*30f0*/  HMMA.16816.F32 R8, R220, R26, R8 ;  /* 0x0000001adc08723c */ /* 0x000fe60000001808 */
[----:B------:R1:W1:Y:S08]  /*3100*/  MUFU.TANH R33, R16 ;  /* 0x0000001000217308 */ /* 0x0002700000002400 */
[----:B------:R-:W-:Y:S01]  /*3110*/  FMUL.FTZ R12, R12, c[0x0][0x320] ;  /* 0x0000c8000c0c7a20 */ /* 0x000fe20000410000 */
[----:B------:R1:W1:Y:S01]  /*3120*/  MUFU.TANH R32, R17 ;  /* 0x0000001100207308 */ /* 0x0002620000002400 */
[----:B------:R-:W-:-:S02]  /*3130*/  FMUL.FTZ R13, R13, c[0x0][0x320] ;  /* 0x0000c8000d0d7a20 */ /* 0x000fc40000410000 */
[----:B------:R-:W-:Y:S02]  /*3140*/  FMUL.FTZ R14, R14, c[0x0][0x320] ;  /* 0x0000c8000e0e7a20 */ /* 0x000fe40000410000 */
[----:B------:R-:W-:-:S03]  /*3150*/  FMUL.FTZ R15, R15, c[0x0][0x320] ;  /* 0x0000c8000f0f7a20 */ /* 0x000fc60000410000 */
[----:B------:R1:W1:Y:S04]  /*3160*/  MUFU.TANH R30, R18 ;  /* 0x00000012001e7308 */ /* 0x0002680000002400 */
[----:B------:R-:W-:Y:S02]  /*3170*/  FMUL.FTZ R8, R8, c[0x0][0x320] ;  /* 0x0000c80008087a20 */ /* 0x000fe40000410000 */
[----:B------:R-:W-:Y:S02]  /*3180*/  FMUL.FTZ R9, R9, c[0x0][0x320] ;  /* 0x0000c80009097a20 */ /* 0x000fe40000410000 */
[----:B------:R-:W-:Y:S01]  /*3190*/  FMUL.FTZ R10, R10, c[0x0][0x320] ;  /* 0x0000c8000a0a7a20 */ /* 0x000fe20000410000 */
[----:B------:R1:W1:Y:S01]  /*31a0*/  MUFU.TANH R31, R19 ;  /* 0x00000013001f7308 */ /* 0x0002620000002400 */
[----:B------:R-:W-:-:S07]  /*31b0*/  FMUL.FTZ R11, R11, c[0x0][0x320] ;  /* 0x0000c8000b0b7a20 */ /* 0x000fce0000410000 */
[----:B------:R1:W1:Y:S08]  /*31c0*/  MUFU.TANH R36, R21 ;  /* 0x0000001500247308 */ /* 0x0002700000002400 */
        /* <DEDUP_REMOVED lines=9> */
[----:B------:R1:W1:Y:S01]  /*3260*/  MUFU.TANH R24, R11 ;  /* 0x0000000b00187308 */ /* 0x0002620000002400 */
[----:B------:R-:W-:Y:S06]  /*3270*/  BAR.SYNC.DEFER_BLOCKING 0x0 ;  /* 0x0000000000007b1d */ /* 0x000fec0000010000 */
[----:B------:R-:W-:Y:S05]  /*3280*/  @!P0 BRA `(.L_x_4) ;  /* 0x000001e000008947 */ /* 0x000fea0003800000 */
[----:B--234-:R-:W-:Y:S01]  /*3290*/  UIADD3 UR5, UR12, -0x2, URZ ;  /* 0xfffffffe0c057890 */ /* 0x01cfe2000fffe03f */
[C---:B-1----:R-:W-:Y:S01]  /*32a0*/  IMAD.SHL.U32 R10, R118.reuse, 0x40, RZ ;  /* 0x00000040760a7824 */ /* 0x042fe200078e00ff */
[----:B------:R-:W-:-:S02]  /*32b0*/  SHF.L.U64.HI R3, R118, 0x6, R119 ;  /* 0x0000000676037819 */ /* 0x000fc40000010277 */
[----:B------:R-:W-:Y:S02]  /*32c0*/  USHF.R.S32.HI UR4, URZ, 0x1f, UR5 ;  /* 0x0000001f3f047899 */ /* 0x000fe40008011405 */
[----:B------:R-:W-:Y:S01]  /*32d0*/  UIMAD UR16, UR16, UR5, URZ ;  /* 0x00000005101072a4 */ /* 0x000fe2000f8e023f */
[----:B------:R-:W-:-:S03]  /*32e0*/  IMAD.WIDE.U32 R8, R116, UR5, R120 ;  /* 0x0000000574087c25 */ /* 0x000fc6000f8e0078 */
[----:B------:R-:W-:Y:S02]  /*32f0*/  UIMAD UR4, UR4, UR14, UR16 ;  /* 0x0000000e040472a4 */ /* 0x000fe4000f8e0210 */
[----:B------:R-:W-:-:S04]  /*3300*/  LEA R6, P2, R8, c[0x0][0x1c8], 0x1 ;  /* 0x0000720008067a11 */ /* 0x000fc800078408ff */
[----:B------:R-:W-:Y:S02]  /*3310*/  IADD3 R0, R9, UR4, RZ ;  /* 0x0000000409007c10 */ /* 0x000fe4000fffe0ff */
[----:B------:R-:W-:Y:S02]  /*3320*/  IADD3 R14, P1, P0, R10, 0x80, R6 ;  /* 0x000000800a0e7810 */ /* 0x000fe4000783e006 */
[----:B------:R-:W-:Y:S02]  /*3330*/  LEA.HI.X R7, R8, c[0x0][0x1cc], R0, 0x1, P2 ;  /* 0x0000730008077a11 */ /* 0x000fe400010f0c00 */
[C---:B------:R-:W-:Y:S02]  /*3340*/  IADD3 R8, P3, R10.reuse, R6, RZ ;  /* 0x000000060a087210 */ /* 0x040fe40007f7e0ff */
[C-C-:B------:R-:W-:Y:S01]  /*3350*/  IADD3.X R15, R3.reuse, RZ, R7.reuse, P1, P0 ;  /* 0x000000ff030f7210 */ /* 0x140fe20000fe0407 */
[----:B------:R-:W-:Y:S01]  /*3360*/  @!PT LDS RZ, [RZ] ;  /* 0x00000000fffff984 */ /* 0x000fe20000000800 */
[----:B------:R-:W-:Y:S01]  /*3370*/  @!PT LDS RZ, [RZ] ;  /* 0x00000000fffff984 */ /* 0x000fe20000000800 */
[----:B------:R-:W-:Y:S01]  /*3380*/  @!PT LDS RZ, [RZ] ;  /* 0x00000000fffff984 */ /* 0x000fe20000000800 */
[----:B------:R1:W-:Y:S01]  /*3390*/  LDGSTS.E.BYPASS.LTC128B.128 [R249+0xc100], [R6.64], !P6 ;  /* 0x0c10000006f97fae */ /* 0x0003e2000f101d4a */
[----:B------:R-:W-:Y:S01]  /*33a0*/  IADD3 R12, P2, P1, R10, 0x100, R6 ;  /* 0x000001000a0c7810 */ /* 0x000fe2000795e006 */
[C-C-:B------:R-:W-:Y:S01]  /*33b0*/  IMAD.X R9, R3.reuse, 0x1, R7.reuse, P3 ;  /* 0x0000000103097824 */ /* 0x140fe200018e0607 */
[----:B------:R-:W-:Y:S01]  /*33c0*/  IADD3 R10, P0, R8, R10, RZ ;  /* 0x0000000a080a7210 */ /* 0x000fe20007f1e0ff */
[----:B------:R1:W-:Y:S01]  /*33d0*/  LDGSTS.E.BYPASS.LTC128B.128 [R249+0xf100], [R6.64+0x80], !P5 ;  /* 0x0f10008006f97fae */ /* 0x0003e2000e901d4a */
[----:B------:R-:W-:-:S03]  /*33e0*/  IADD3.X R13, R3, RZ, R7, P2, P1 ;  /* 0x000000ff030d7210 */ /* 0x000fc600017e2407 */
[----:B------:R-:W-:Y:S01]  /*33f0*/  IMAD.X R11, R9, 0x1, R3, P0 ;  /* 0x00000001090b7824 */ /* 0x000fe200000e0603 */
[----:B------:R1:W-:Y:S04]  /*3400*/  LDGSTS.E.BYPASS.LTC128B.128 [R249+0x12100], [R6.64+0x100], !P4 ;  /* 0x1210010006f97fae */ /* 0x0003e8000e101d4a */
[----:B------:R1:W-:Y:S04]  /*3410*/  LDGSTS.E.BYPASS.LTC128B.128 [R249+0xd100], [R8.64], !P6 ;  /* 0x0d10000008f97fae */ /* 0x0003e8000f101d4a */
[----:B------:R1:W-:Y:S04]  /*3420*/  LDGSTS.E.BYPASS.LTC128B.128 [R249+0x10100], [R14.64], !P5 ;  /* 0x101000000ef97fae */ /* 0x0003e8000e901d4a */
[----:B------:R1:W-:Y:S04]  /*3430*/  LDGSTS.E.BYPASS.LTC128B.128 [R249+0x13100], [R12.64], !P4 ;  /* 0x131000000cf97fae */ /* 0x0003e8000e101d4a */
[----:B------:R1:W-:Y:S04]  /*3440*/  LDGSTS.E.BYPASS.LTC128B.128 [R249+0xe100], [R10.64], !P6 ;  /* 0x0e1000000af97fae */ /* 0x0003e8000f101d4a */
[----:B------:R1:W-:Y:S04]  /*3450*/  LDGSTS.E.BYPASS.LTC128B.128 [R249+0x11100], [R10.64+0x80], !P5 ;  /* 0x111000800af97fae */ /* 0x0003e8000e901d4a */
[----:B------:R1:W-:Y:S02]  /*3460*/  LDGSTS.E.BYPASS.LTC128B.128 [R249+0x14100], [R10.64+0x100], !P4 ;  /* 0x141001000af97fae */ /* 0x0003e4000e101d4a */
.L_x_4:
[----:B--234-:R-:W-:Y:S01]  /*3470*/  LOP3.LUT R0, R117, 0xffffffe0, RZ, 0xc0, !PT ;  /* 0xffffffe075007812 */ /* 0x01cfe200078ec0ff */
[----:B------:R-:W-:Y:S01]  /*3480*/  ULDC UR4, c[0x0][0x1d0] ;  /* 0x0000740000047ab9 */ /* 0x000fe20000000800 */
[----:B------:R-:W-:Y:S01]  /*3490*/  IMAD.SHL.U32 R225, R4, 0x2, RZ ;  /* 0x0000000204e17824 */ /* 0x000fe200078e00ff */
[----:B------:R-:W-:Y:S01]  /*34a0*/  UIADD3 UR4, UR6, UR4, URZ ;  /* 0x0000000406047290 */ /* 0x000fe2000fffe03f */
[----:B------:R-:W0:Y:S01]  /*34b0*/  LDGDEPBAR ;  /* 0x00000000000079af */ /* 0x000e220000000000 */
[----:B------:R-:W-:Y:S01]  /*34c0*/  IMAD.IADD R0, R152, 0x1, -R0 ;  /* 0x0000000198007824 */ /* 0x000fe200078e0a00 */
[----:B------:R-:W-:Y:S01]  /*34d0*/  UIADD3 UR14, UR12, -0x2, URZ ;  /* 0xfffffffe0c0e7890 */ /* 0x000fe2000fffe03f */
[----:B------:R-:W-:Y:S01]  /*34e0*/  IMAD R226, R5, 0x2, R225 ;  /* 0x0000000205e27824 */ /* 0x000fe200078e02e1 */
[C---:B------:R-:W-:Y:S01]  /*34f0*/  LEA R229, R2.reuse, R225, 0x1 ;  /* 0x000000e102e57211 */ /* 0x040fe200078e08ff */
[----:B-1----:R-:W-:Y:S01]  /*3500*/  IMAD.U32 R6, RZ, RZ, UR4 ;  /* 0x00000004ff067e24 */ /* 0x002fe2000f8e00ff */
[----:B------:R-:W-:Y:S01]  /*3510*/  SHF.R.S32.HI R3, RZ, 0x1f, R0 ;  /* 0x0000001fff037819 */ /* 0x000fe20000011400 */
[----:B------:R-:W-:Y:S01]  /*3520*/  IMAD R228, R2, 0x2, R226 ;  /* 0x0000000202e47824 */ /* 0x000fe200078e02e2 */
[----:B------:R-:W-:Y:S01]  /*3530*/  LDSM.16.MT88.4 R48, [R226+0x3100] ;  /* 0x00310000e230783b */ /* 0x000fe20000004200 */
[----:B------:R-:W-:Y:S01]  /*3540*/  UISETP.GE.AND UP0, UPT, UR14, UR8, UPT ;  /* 0x000000080e00728c */ /* 0x000fe2000bf06270 */
[----:B------:R-:W-:-:S02]  /*3550*/  LEA.HI R3, R3, R0, RZ, 0x2 ;  /* 0x0000000003037211 */ /* 0x000fc400078f10ff */
[----:B------:R-:W-:Y:S02]  /*3560*/  LDSM.16.MT88.4 R84, [R228+0x6100] ;  /* 0x00610000e454783b */ /* 0x000fe40000004200 */
[----:B------:R-:W-:Y:S02]  /*3570*/  LOP3.LUT R3, R3, 0x7ffffffc, RZ, 0xc0, !PT ;  /* 0x7ffffffc03037812 */ /* 0x000fe400078ec0ff */
[----:B------:R-:W-:Y:S03]  /*3580*/  LDSM.16.MT88.4 R96, [R225+0x3900] ;  /* 0x00390000e160783b */ /* 0x000fe60000004200 */
[----:B------:R-:W-:Y:S01]  /*3590*/  IMAD.IADD R0, R0, 0x1, -R3 ;  /* 0x0000000100007824 */ /* 0x000fe200078e0a03 */
[----:B------:R-:W-:Y:S03]  /*35a0*/  LDSM.16.MT88.4 R80, [R228+0x3900] ;  /* 0x00390000e450783b */ /* 0x000fe60000004200 */
[----:B------:R-:W-:Y:S01]  /*35b0*/  IMAD R0, R0, -0x2, R6 ;  /* 0xfffffffe00007824 */ /* 0x000fe200078e0206 */
[----:B------:R-:W-:Y:S04]  /*35c0*/  LDSM.16.MT88.4 R92, [R226+0x3900] ;  /* 0x00390000e25c783b */ /* 0x000fe80000004200 */
[----:B------:R-:W-:-:S02]  /*35d0*/  ISETP.GT.AND P3, PT, R0, RZ, PT ;  /* 0x000000ff0000720c */ /* 0x000fc40003f64270 */
[C---:B------:R-:W-:Y:S02]  /*35e0*/  ISETP.GT.AND P2, PT, R0.reuse, 0x1, PT ;  /* 0x000000010000780c */ /* 0x040fe40003f44270 */
[----:B------:R-:W-:Y:S02]  /*35f0*/  ISETP.GT.AND P1, PT, R0, 0x8, PT ;  /* 0x000000080000780c */ /* 0x000fe40003f24270 */
[----:B------:R-:W-:Y:S02]  /*3600*/  FSEL R7, R104, -INF , P3 ;  /* 0xff80000068077808 */ /* 0x000fe40001800000 */
[----:B------:R-:W-:Y:S02]  /*3610*/  FSEL R8, R103, -INF , P2 ;  /* 0xff80000067087808 */ /* 0x000fe40001000000 */
[----:B------:R-:W-:Y:S02]  /*3620*/  FSEL R9, R100, -INF , P1 ;  /* 0xff80000064097808 */ /* 0x000fe40000800000 */
[----:B------:R-:W-:-:S02]  /*3630*/  ISETP.GT.AND P0, PT, R0, 0x9, PT ;  /* 0x000000090000780c */ /* 0x000fc40003f04270 */
[----:B------:R-:W-:Y:S02]  /*3640*/  FMNMX.FTZ R100, R7, R8, !PT ;  /* 0x0000000807647209 */ /* 0x000fe40007810000 */
[----:B------:R-:W-:Y:S02]  /*3650*/  FSEL R14, R102, -INF , P3 ;  /* 0xff800000660e7808 */ /* 0x000fe40001800000 */
[----:B------:R-:W-:Y:S02]  /*3660*/  ISETP.GT.AND P3, PT, R0, 0x10, PT ;  /* 0x000000100000780c */ /* 0x000fe40003f64270 */
[----:B------:R-:W-:Y:S02]  /*3670*/  FSEL R10, R91, -INF , P0 ;  /* 0xff8000005b0a7808 */ /* 0x000fe40000000000 */
[----:B------:R-:W-:Y:S02]  /*3680*/  FMNMX.FTZ R100, R9, R100, !PT ;  /* 0x0000006409647209 */ /* 0x000fe40007810000 */
[----:B------:R-:W-:-:S02]  /*3690*/  FSEL R15, R101, -INF , P2 ;  /* 0xff800000650f7808 */ /* 0x000fc40001000000 */
[----:B------:R-:W-:Y:S02]  /*36a0*/  ISETP.GT.AND P2, PT, R0, 0x11, PT ;  /* 0x000000110000780c */ /* 0x000fe40003f44270 */
[----:B------:R-:W-:Y:S02]  /*36b0*/  FSEL R11, R88, -INF , P3 ;  /* 0xff800000580b7808 */ /* 0x000fe40001800000 */
[----:B------:R-:W-:Y:S02]  /*36c0*/  FMNMX.FTZ R100, R10, R100, !PT ;  /* 0x000000640a647209 */ /* 0x000fe40007810000 */
[----:B------:R-:W-:Y:S02]  /*36d0*/  FSEL R20, R90, -INF , P1 ;  /* 0xff8000005a147808 */ /* 0x000fe40000800000 */
[----:B------:R-:W-:Y:S02]  /*36e0*/  ISETP.GT.AND P1, PT, R0, 0x18, PT ;  /* 0x000000180000780c */ /* 0x000fe40003f24270 */
[----:B------:R-:W-:-:S02]  /*36f0*/  FSEL R13, R76, -INF , P2 ;  /* 0xff8000004c0d7808 */ /* 0x000fc40001000000 */
[----:B------:R-:W-:Y:S01]  /*3700*/  FMNMX.FTZ R100, R11, R100, !PT ;  /* 0x000000640b647209 */ /* 0x000fe20007810000 */
[----:B------:R-:W-:Y:S01]  /*3710*/  LDSM.16.MT88.4 R76, [R229+0x6100] ;  /* 0x00610000e54c783b */ /* 0x000fe20000004200 */
[----:B------:R-:W-:Y:S02]  /*3720*/  FSEL R21, R89, -INF , P0 ;  /* 0xff80000059157808 */ /* 0x000fe40000000000 */
[----:B------:R-:W-:Y:S01]  /*3730*/  ISETP.GT.AND P0, PT, R0, 0x19, PT ;  /* 0x000000190000780c */ /* 0x000fe20003f04270 */
[----:B------:R-:W-:Y:S01]  /*3740*/  LDSM.16.MT88.4 R88, [R229+0x3900] ;  /* 0x00390000e558783b */ /* 0x000fe20000004200 */
[----:B------:R-:W-:Y:S02]  /*3750*/  FSEL R23, R73, -INF , P1 ;  /* 0xff80000049177808 */ /* 0x000fe40000800000 */
[----:B------:R-:W-:Y:S02]  /*3760*/  FMNMX.FTZ R100, R13, R100, !PT ;  /* 0x000000640d647209 */ /* 0x000fe40007810000 */
[----:B------:R-:W-:-:S02]  /*3770*/  FSEL R28, R75, -INF , P3 ;  /* 0xff8000004b1c7808 */ /* 0x000fc40001800000 */
[----:B------:R-:W-:Y:S02]  /*3780*/  ISETP.GT.AND P3, PT, R0, 0x20, PT ;  /* 0x000000200000780c */ /* 0x000fe40003f64270 */
[----:B------:R-:W-:Y:S02]  /*3790*/  FSEL R22, R72, -INF , P0 ;  /* 0xff80000048167808 */ /* 0x000fe40000000000 */
[----:B------:R-:W-:Y:S02]  /*37a0*/  FMNMX.FTZ R100, R23, R100, !PT ;  /* 0x0000006417647209 */ /* 0x000fe40007810000 */
[----:B------:R-:W-:Y:S02]  /*37b0*/  FSEL R29, R74, -INF , P2 ;  /* 0xff8000004a1d7808 */ /* 0x000fe40001000000 */
[----:B------:R-:W-:Y:S01]  /*37c0*/  ISETP.GT.AND P2, PT, R0, 0x21, PT ;  /* 0x000000210000780c */ /* 0x000fe20003f44270 */
[----:B------:R-:W-:Y:S01]  /*37d0*/  LDSM.16.MT88.4 R72, [R226+0x6100] ;  /* 0x00610000e248783b */ /* 0x000fe20000004200 */
[----:B------:R-:W-:-:S02]  /*37e0*/  FSEL R104, R69, -INF , P3 ;  /* 0xff80000045687808 */ /* 0x000fc40001800000 */
[----:B------:R-:W-:Y:S02]  /*37f0*/  FMNMX.FTZ R100, R22, R100, !PT ;  /* 0x0000006416647209 */ /* 0x000fe40007810000 */
[----:B------:R-:W-:Y:S02]  /*3800*/  FSEL R44, R71, -INF , P1 ;  /* 0xff800000472c7808 */ /* 0x000fe40000800000 */
[----:B------:R-:W-:Y:S02]  /*3810*/  ISETP.GT.AND P1, PT, R0, 0x28, PT ;  /* 0x000000280000780c */ /* 0x000fe40003f24270 */
[----:B------:R-:W-:Y:S02]  /*3820*/  FSEL R103, R68, -INF , P2 ;  /* 0xff80000044677808 */ /* 0x000fe40001000000 */
[----:B------:R-:W-:Y:S02]  /*3830*/  FMNMX.FTZ R100, R104, R100, !PT ;  /* 0x0000006468647209 */ /* 0x000fe40007810000 */
[----:B------:R-:W-:-:S02]  /*3840*/  FMNMX.FTZ R3, R14, R15, !PT ;  /* 0x0000000f0e037209 */ /* 0x000fc40007810000 */
[----:B------:R-:W-:Y:S02]  /*3850*/  FSEL R45, R70, -INF , P0 ;  /* 0xff800000462d7808 */ /* 0x000fe40000000000 */
[----:B------:R-:W-:Y:S02]  /*3860*/  ISETP.GT.AND P0, PT, R0, 0x29, PT ;  /* 0x000000290000780c */ /* 0x000fe40003f04270 */
[----:B------:R-:W-:Y:S02]  /*3870*/  FSEL R102, R60, -INF , P1 ;  /* 0xff8000003c667808 */ /* 0x000fe40000800000 */
[----:B------:R-:W-:Y:S01]  /*3880*/  FMNMX.FTZ R100, R103, R100, !PT ;  /* 0x0000006467647209 */ /* 0x000fe20007810000 */
[----:B------:R-:W-:Y:S01]  /*3890*/  LDSM.16.MT88.4 R60, [R229+0x900] ;  /* 0x00090000e53c783b */ /* 0x000fe20000004200 */
[----:B------:R-:W-:Y:S02]  /*38a0*/  FMNMX.FTZ R3, R20, R3, !PT ;  /* 0x0000000314037209 */ /* 0x000fe40007810000 */
[----:B------:R-:W-:-:S02]  /*38b0*/  FSEL R106, R65, -INF , P3 ;  /* 0xff800000416a7808 */ /* 0x000fc40001800000 */
[----:B------:R-:W-:Y:S02]  /*38c0*/  ISETP.GT.AND P3, PT, R0, 0x30, PT ;  /* 0x000000300000780c */ /* 0x000fe40003f64270 */
[----:B------:R-:W-:Y:S02]  /*38d0*/  FSEL R101, R59, -INF , P0 ;  /* 0xff8000003b657808 */ /* 0x000fe40000000000 */
[----:B------:R-:W-:Y:S02]  /*38e0*/  FMNMX.FTZ R100, R102, R100, !PT ;  /* 0x0000006466647209 */ /* 0x000fe40007810000 */
[----:B------:R-:W-:Y:S02]  /*38f0*/  FMNMX.FTZ R3, R21, R3, !PT ;  /* 0x0000000315037209 */ /* 0x000fe40007810000 */
[----:B------:R-:W-:Y:S02]  /*3900*/  FSEL R105, R64, -INF , P2 ;  /* 0xff80000040697808 */ /* 0x000fe40001000000 */
[----:B------:R-:W-:Y:S01]  /*3910*/  ISETP.GT.AND P2, PT, R0, 0x31, PT ;  /* 0x000000310000780c */ /* 0x000fe20003f44270 */
[----:B------:R-:W-:Y:S01]  /*3920*/  LDSM.16.MT88.4 R64, [R225+0x6100] ;  /* 0x00610000e140783b */ /* 0x000fe20000004200 */
[----:B------:R-:W-:-:S02]  /*3930*/  FSEL R155, R56, -INF , P3 ;  /* 0xff800000389b7808 */ /* 0x000fc40001800000 */
[----:B------:R-:W-:Y:S02]  /*3940*/  FMNMX.FTZ R100, R101, R100, !PT ;  /* 0x0000006465647209 */ /* 0x000fe40007810000 */
[----:B------:R-:W-:Y:S02]  /*3950*/  FMNMX.FTZ R3, R28, R3, !PT ;  /* 0x000000031c037209 */ /* 0x000fe40007810000 */
[----:B------:R-:W-:Y:S02]  /*3960*/  FSEL R107, R58, -INF , P1 ;  /* 0xff8000003a6b7808 */ /* 0x000fe40000800000 */
[----:B------:R-:W-:Y:S02]  /*3970*/  ISETP.GT.AND P1, PT, R0, 0x38, PT ;  /* 0x000000380000780c */ /* 0x000fe40003f24270 */
[----:B------:R-:W-:Y:S02]  /*3980*/  FSEL R154, R54, -INF , P2 ;  /* 0xff800000369a7808 */ /* 0x000fe40001000000 */
[----:B------:R-:W-:-:S02]  /*3990*/  FMNMX.FTZ R100, R155, R100, !PT ;  /* 0x000000649b647209 */ /* 0x000fc40007810000 */
[----:B------:R-:W-:Y:S02]  /*39a0*/  FMNMX.FTZ R3, R29, R3, !PT ;  /* 0x000000031d037209 */ /* 0x000fe40007810000 */
[----:B------:R-:W-:Y:S02]  /*39b0*/  FSEL R112, R57, -INF , P0 ;  /* 0xff80000039707808 */ /* 0x000fe40000000000 */
[----:B------:R-:W-:Y:S01]  /*39c0*/  ISETP.GT.AND P0, PT, R0, 0x39, PT ;  /* 0x000000390000780c */ /* 0x000fe20003f04270 */
[----:B------:R-:W-:Y:S01]  /*39d0*/  LDSM.16.MT88.4 R56, [R229+0x3100] ;  /* 0x00310000e538783b */ /* 0x000fe20000004200 */
[----:B------:R-:W-:Y:S02]  /*39e0*/  FSEL R153, R43, -INF , P1 ;  /* 0xff8000002b997808 */ /* 0x000fe40000800000 */
[----:B------:R-:W-:Y:S02]  /*39f0*/  FMNMX.FTZ R100, R154, R100, !PT ;  /* 0x000000649a647209 */ /* 0x000fe40007810000 */
[----:B------:R-:W-:-:S02]  /*3a00*/  FMNMX.FTZ R3, R44, R3, !PT ;  /* 0x000000032c037209 */ /* 0x000fc40007810000 */
[----:B------:R-:W-:Y:S02]  /*3a10*/  FSEL R167, R53, -INF , P3 ;  /* 0xff80000035a77808 */ /* 0x000fe40001800000 */
[----:B------:R-:W-:Y:S02]  /*3a20*/  ISETP.GT.AND P3, PT, R0, 0x40, PT ;  /* 0x000000400000780c */ /* 0x000fe40003f64270 */
[----:B------:R-:W-:Y:S02]  /*3a30*/  FSEL R152, R42, -INF , P0 ;  /* 0xff8000002a987808 */ /* 0x000fe40000000000 */
[----:B------:R-:W-:Y:S02]  /*3a40*/  FMNMX.FTZ R100, R153, R100, !PT ;  /* 0x0000006499647209 */ /* 0x000fe40007810000 */
[----:B------:R-:W-:Y:S02]  /*3a50*/  FMNMX.FTZ R3, R45, R3, !PT ;  /* 0x000000032d037209 */ /* 0x000fe40007810000 */
[----:B------:R-:W-:-:S02]  /*3a60*/  FSEL R165, R52, -INF , P2 ;  /* 0xff80000034a57808 */ /* 0x000fc40001000000 */
[----:B------:R-:W-:Y:S01]  /*3a70*/  ISETP.GT.AND P2, PT, R0, 0x41, PT ;  /* 0x000000410000780c */ /* 0x000fe20003f44270 */
[----:B------:R-:W-:Y:S01]  /*3a80*/  LDSM.16.MT88.4 R52, [R229+0x100] ;  /* 0x00010000e534783b */ /* 0x000fe20000004200 */
[----:B------:R-:W-:Y:S02]  /*3a90*/  FSEL R171, R37, -INF , P3 ;  /* 0xff80000025ab7808 */ /* 0x000fe40001800000 */
[----:B------:R-:W-:Y:S02]  /*3aa0*/  FMNMX.FTZ R100, R152, R100, !PT ;  /* 0x0000006498647209 */ /* 0x000fe40007810000 */
[----:B------:R-:W-:Y:S02]  /*3ab0*/  FMNMX.FTZ R3, R106, R3, !PT ;  /* 0x000000036a037209 */ /* 0x000fe40007810000 */
[----:B------:R-:W-:Y:S02]  /*3ac0*/  FSEL R166, R41, -INF , P1 ;  /* 0xff80000029a67808 */ /* 0x000fe40000800000 */
[----:B------:R-:W-:-:S02]  /*3ad0*/  ISETP.GT.AND P1, PT, R0, 0x48, PT ;  /* 0x000000480000780c */ /* 0x000fc40003f24270 */
[----:B------:R-:W-:Y:S02]  /*3ae0*/  FSEL R170, R36, -INF , P2 ;  /* 0xff80000024aa7808 */ /* 0x000fe40001000000 */
[----:B------:R-:W-:Y:S02]  /*3af0*/  FMNMX.FTZ R100, R171, R100, !PT ;  /* 0x00000064ab647209 */ /* 0x000fe40007810000 */
[----:B------:R-:W-:Y:S02]  /*3b00*/  FMNMX.FTZ R3, R105, R3, !PT ;  /* 0x0000000369037209 */ /* 0x000fe40007810000 */
[----:B------:R-:W-:Y:S02]  /*3b10*/  FSEL R164, R40, -INF , P0 ;  /* 0xff80000028a47808 */ /* 0x000fe40000000000 */
[----:B------:R-:W-:Y:S02]  /*3b20*/  ISETP.GT.AND P0, PT, R0, 0x49, PT ;  /* 0x000000490000780c */ /* 0x000fe40003f04270 */
        /* <DEDUP_REMOVED lines=17> */
[----:B------:R-:W-:Y:S02]  /*3c40*/  FSEL R181, R18, -INF , P2 ;  /* 0xff80000012b57808 */ /* 0x000fe40001000000 */
[----:B------:R-:W-:Y:S02]  /*3c50*/  FMNMX.FTZ R100, R250, R100, !PT ;  /* 0x00000064fa647209 */ /* 0x000fe40007810000 */
[----:B------:R-:W-:-:S02]  /*3c60*/  ISETP.GT.AND P0, PT, R0, 0x59, PT ;  /* 0x000000590000780c */ /* 0x000fc40003f04270 */
[----:B------:R-:W-:Y:S02]  /*3c70*/  FMNMX.FTZ R0, R165, R3, !PT ;  /* 0x00000003a5007209 */ /* 0x000fe40007810000 */
[----:B------:R-:W-:Y:S02]  /*3c80*/  FSEL R47, R17, -INF , P1 ;  /* 0xff800000112f7808 */ /* 0x000fe40000800000 */
[----:B------:R-:W-:Y:S02]  /*3c90*/  FMNMX.FTZ R100, R181, R100, !PT ;  /* 0x00000064b5647209 */ /* 0x000fe40007810000 */
[----:B------:R-:W-:Y:S01]  /*3ca0*/  FMNMX.FTZ R0, R166, R0, !PT ;  /* 0x00000000a6007209 */ /* 0x000fe20007810000 */
[----:B------:R-:W-:Y:S01]  /*3cb0*/  IMAD.MOV.U32 R2, RZ, RZ, R47 ;  /* 0x000000ffff027224 */ /* 0x000fe200078e002f */
[----:B------:R-:W-:Y:S02]  /*3cc0*/  FSEL R111, R16, -INF , P0 ;  /* 0xff800000106f7808 */ /* 0x000fe40000000000 */
[----:B------:R-:W-:Y:S01]  /*3cd0*/  FMNMX.FTZ R100, R47, R100, !PT ;  /* 0x000000642f647209 */ /* 0x000fe20007810000 */
[----:B------:R-:W-:Y:S01]  /*3ce0*/  LDSM.16.MT88.4 R16, [R225+0x100] ;  /* 0x00010000e110783b */ /* 0x000fe20000004200 */
[----:B------:R-:W-:-:S02]  /*3cf0*/  FMNMX.FTZ R0, R164, R0, !PT ;  /* 0x00000000a4007209 */ /* 0x000fc40007810000 */
[----:B------:R-:W-:Y:S02]  /*3d00*/  FMNMX.FTZ R100, R111, R100, !PT ;  /* 0x000000646f647209 */ /* 0x000fe40007810000 */
[----:B------:R-:W-:Y:S02]  /*3d10*/  FMNMX.FTZ R0, R174, R0, !PT ;  /* 0x00000000ae007209 */ /* 0x000fe40007810000 */
[----:B------:R-:W-:Y:S01]  /*3d20*/  FSEL R180, R27, -INF , P3 ;  /* 0xff8000001bb47808 */ /* 0x000fe20001800000 */
[----:B------:R-:W1:Y:S01]  /*3d30*/  SHFL.BFLY PT, R3, R100, 0x2, 0x1f ;  /* 0x0c401f0064037f89 */ /* 0x000e6200000e0000 */
[----:B------:R-:W-:Y:S02]  /*3d40*/  FMNMX.FTZ R0, R173, R0, !PT ;  /* 0x00000000ad007209 */ /* 0x000fe40007810000 */
[----:B------:R-:W-:Y:S02]  /*3d50*/  FSEL R46, R26, -INF , P2 ;  /* 0xff8000001a2e7808 */ /* 0x000fe40001000000 */
[----:B------:R-:W-:-:S02]  /*3d60*/  FMNMX.FTZ R0, R172, R0, !PT ;  /* 0x00000000ac007209 */ /* 0x000fc40007810000 */
[----:B------:R-:W-:Y:S02]  /*3d70*/  FSEL R132, R25, -INF , P1 ;  /* 0xff80000019847808 */ /* 0x000fe40000800000 */
[----:B------:R-:W-:Y:S02]  /*3d80*/  FMNMX.FTZ R0, R175, R0, !PT ;  /* 0x00000000af007209 */ /* 0x000fe40007810000 */
[----:B------:R-:W-:Y:S02]  /*3d90*/  FSEL R114, R24, -INF , P0 ;  /* 0xff80000018727808 */ /* 0x000fe40000000000 */
[----:B------:R-:W-:Y:S01]  /*3da0*/  FMNMX.FTZ R0, R180, R0, !PT ;  /* 0x00000000b4007209 */ /* 0x000fe20007810000 */
[----:B------:R-:W-:Y:S03]  /*3db0*/  LDSM.16.MT88.4 R24, [R226+0x100] ;  /* 0x00010000e218783b */ /* 0x000fe60000004200 */
[----:B------:R-:W-:-:S04]  /*3dc0*/  FMNMX.FTZ R0, R46, R0, !PT ;  /* 0x000000002e007209 */ /* 0x000fc80007810000 */
[----:B------:R-:W-:Y:S02]  /*3dd0*/  FMNMX.FTZ R0, R132, R0, !PT ;  /* 0x0000000084007209 */ /* 0x000fe40007810000 */
[----:B-1----:R-:W-:Y:S02]  /*3de0*/  FMNMX.FTZ R100, R100, R3, !PT ;  /* 0x0000000364647209 */ /* 0x002fe40007810000 */
[----:B------:R-:W-:-:S03]  /*3df0*/  FMNMX.FTZ R3, R114, R0, !PT ;  /* 0x0000000072037209 */ /* 0x000fc60007810000 */
[----:B------:R-:W1:Y:S04]  /*3e00*/  SHFL.BFLY PT, R0, R100, 0x1, 0x1f ;  /* 0x0c201f0064007f89 */ /* 0x000e6800000e0000 */
[----:B------:R-:W2:Y:S01]  /*3e10*/  SHFL.BFLY PT, R6, R3, 0x2, 0x1f ;  /* 0x0c401f0003067f89 */ /* 0x000ea200000e0000 */
[----:B-1----:R-:W-:Y:S02]  /*3e20*/  FMNMX.FTZ R100, R100, R0, !PT ;  /* 0x0000000064647209 */ /* 0x002fe40007810000 */
[----:B--2---:R-:W-:-:S03]  /*3e30*/  FMNMX.FTZ R3, R3, R6, !PT ;  /* 0x0000000603037209 */ /* 0x004fc60007810000 */
[C---:B------:R-:W-:Y:S01]  /*3e40*/  FMUL.FTZ R12, R100.reuse, c[0x0][0x2d0] ;  /* 0x0000b400640c7a20 */ /* 0x040fe20000410000 */
[----:B------:R-:W-:Y:S01]  /*3e50*/  FSETP.NEU.FTZ.AND P0, PT, R100, -INF , PT ;  /* 0xff8000006400780b */ /* 0x000fe20003f1d000 */
[----:B------:R-:W1:Y:S03]  /*3e60*/  SHFL.BFLY PT, R6, R3, 0x1, 0x1f ;  /* 0x0c201f0003067f89 */ /* 0x000e6600000e0000 */
[----:B------:R-:W-:-:S05]  /*3e70*/  FSEL R12, R12, RZ, P0 ;  /* 0x000000ff0c0c7208 */ /* 0x000fca0000000000 */
[----:B------:R-:W-:-:S04]  /*3e80*/  FFMA.FTZ R0, R7, c[0x0][0x2d0], -R12 ;  /* 0x0000b40007007a23 */ /* 0x000fc8000001080c */
[----:B------:R2:W-:Y:S01]  /*3e90*/  MUFU.EX2 R108, R0 ;  /* 0x00000000006c7308 */ /* 0x0005e20000000800 */
[----:B-1----:R-:W-:Y:S01]  /*3ea0*/  FMNMX.FTZ R3, R3, R6, !PT ;  /* 0x0000000603037209 */ /* 0x002fe20007810000 */
[--C-:B------:R-:W-:Y:S02]  /*3eb0*/  FFMA.FTZ R6, R11, c[0x0][0x2d0], -R12.reuse ;  /* 0x0000b4000b067a23 */ /* 0x100fe4000001080c */
[----:B--2---:R-:W-:Y:S01]  /*3ec0*/  FFMA.FTZ R0, R8, c[0x0][0x2d0], -R12 ;  /* 0x0000b40008007a23 */ /* 0x004fe2000001080c */
[----:B------:R-:W-:-:S03]  /*3ed0*/  FSETP.NEU.FTZ.AND P0, PT, R3, -INF , PT ;  /* 0xff8000000300780b */ /* 0x000fc60003f1d000 */
[----:B------:R1:W-:Y:S08]  /*3ee0*/  MUFU.EX2 R182, R6 ;  /* 0x0000000600b67308 */ /* 0x0003f00000000800 */
[----:B------:R2:W3:Y:S01]  /*3ef0*/  MUFU.EX2 R185, R0 ;  /* 0x0000000000b97308 */ /* 0x0004e20000000800 */
[----:B-1----:R-:W-:-:S07]  /*3f00*/  FFMA.FTZ R6, R13, c[0x0][0x2d0], -R12 ;  /* 0x0000b4000d067a23 */ /* 0x002fce000001080c */
[----:B------:R-:W-:Y:S01]  /*3f10*/  MUFU.EX2 R251, R6 ;  /* 0x0000000600fb7308 */ /* 0x000fe20000000800 */
[----:B--2---:R-:W-:Y:S01]  /*3f20*/  FFMA.FTZ R0, R9, c[0x0][0x2d0], -R12 ;  /* 0x0000b40009007a23 */ /* 0x004fe2000001080c */
[----:B---3--:R-:W-:-:S06]  /*3f30*/  F2FP.PACK_AB R8, R185, R108 ;  /* 0x0000006cb908723e */ /* 0x008fcc00000000ff */
[----:B------:R1:W-:Y:S02]  /*3f40*/  MUFU.EX2 R187, R0 ;  /* 0x0000000000bb7308 */ /* 0x0003e40000000800 */
[----:B-1----:R-:W-:-:S06]  /*3f50*/  FFMA.FTZ R0, R10, c[0x0][0x2d0], -R12 ;  /* 0x0000b4000a007a23 */ /* 0x002fcc000001080c */
[----:B------:R1:W2:Y:S02]  /*3f60*/  MUFU.EX2 R38, R0 ;  /* 0x0000000000267308 */ /* 0x0002a40000000800 */
[----:B-1----:R-:W-:Y:S01]  /*3f70*/  FMUL.FTZ R0, R3, c[0x0][0x2d0] ;  /* 0x0000b40003007a20 */ /* 0x002fe20000410000 */
[----:B--2---:R-:W-:Y:S02]  /*3f80*/  MOV R13, R38 ;  /* 0x00000026000d7202 */ /* 0x004fe40000000f00 */
[----:B------:R-:W1:Y:S02]  /*3f90*/  LDSM.16.MT88.4 R36, [R225+0x900] ;  /* 0x00090000e124783b */ /* 0x000e640000004200 */
[----:B------:R-:W-:Y:S02]  /*3fa0*/  FSEL R0, R0, RZ, P0 ;  /* 0x000000ff00007208 */ /* 0x000fe40000000000 */
[----:B------:R-:W-:Y:S02]  /*3fb0*/  F2FP.PACK_AB R10, R13, R187 ;  /* 0x000000bb0d0a723e */ /* 0x000fe400000000ff */
[----:B------:R-:W-:Y:S01]  /*3fc0*/  PLOP3.LUT P0, PT, PT, PT, UP0, 0x80, 0x0 ;  /* 0x000000000000781c */ /* 0x000fe20003f0f008 */
[----:B------:R-:W-:-:S04]  /*3fd0*/  FFMA.FTZ R4, R14, c[0x0][0x2d0], -R0 ;  /* 0x0000b4000e047a23 */ /* 0x000fc80000010800 */
[----:B------:R2:W-:Y:S02]  /*3fe0*/  MUFU.EX2 R186, R4 ;  /* 0x0000000400ba7308 */ /* 0x0005e40000000800 */
[----:B--2---:R-:W-:Y:S01]  /*3ff0*/  FFMA.FTZ R4, R15, c[0x0][0x2d0], -R0 ;  /* 0x0000b4000f047a23 */ /* 0x004fe20000010800 */
[----:B------:R-:W-:-:S05]  /*4000*/  MOV R15, R46 ;  /* 0x0000002e000f7202 */ /* 0x000fca0000000f00 */
[----:B------:R2:W3:Y:S02]  /*4010*/  MUFU.EX2 R110, R4 ;  /* 0x00000004006e7308 */ /* 0x0004e40000000800 */
[----:B--2---:R-:W-:Y:S01]  /*4020*/  FFMA.FTZ R4, R20, c[0x0][0x2d0], -R0 ;  /* 0x0000b40014047a23 */ /* 0x004fe20000010800 */
[----:B---3--:R-:W-:-:S05]  /*4030*/  F2FP.PACK_AB R9, R110, R186 ;  /* 0x000000ba6e09723e */ /* 0x008fca00000000ff */
[----:B------:R2:W-:Y:S02]  /*4040*/  MUFU.EX2 R133, R4 ;  /* 0x0000000400857308 */ /* 0x0005e40000000800 */
[----:B--2---:R-:W-:-:S06]  /*4050*/  FFMA.FTZ R4, R21, c[0x0][0x2d0], -R0 ;  /* 0x0000b40015047a23 */ /* 0x004fcc0000010800 */
[----:B------:R2:W3:Y:S02]  /*4060*/  MUFU.EX2 R183, R4 ;  /* 0x0000000400b77308 */ /* 0x0004e40000000800 */
[----:B--2---:R-:W-:Y:S01]  /*4070*/  FFMA.FTZ R4, R23, c[0x0][0x2d0], -R12 ;  /* 0x0000b40017047a23 */ /* 0x004fe2000001080c */
[----:B---3--:R-:W-:-:S05]  /*4080*/  F2FP.PACK_AB R11, R183, R133 ;  /* 0x00000085b70b723e */ /* 0x008fca00000000ff */
[----:B------:R2:W-:Y:S02]  /*4090*/  MUFU.EX2 R14, R4 ;  /* 0x00000004000e7308 */ /* 0x0005e40000000800 */
[C---:B------:R-:W-:Y:S08]  /*40a0*/  HMMA.16816.F32 R40, R8.reuse, R16, RZ ;  /* 0x000000100828723c */ /* 0x040ff000000018ff */
[----:B------:R-:W-:Y:S01]  /*40b0*/  HMMA.16816.F32 R68, R8, R64, RZ ;  /* 0x000000400844723c */ /* 0x000fe200000018ff */
[----:B--2---:R-:W-:-:S04]  /*40c0*/  FFMA.FTZ R4, R22, c[0x0][0x2d0], -R12 ;  /* 0x0000b40016047a23 */ /* 0x004fc8000001080c */
[----:B------:R2:W3:Y:S03]  /*40d0*/  MUFU.EX2 R115, R4 ;  /* 0x0000000400737308 */ /* 0x0004e60000000800 */
[C---:B------:R-:W-:Y:S08]  /*40e0*/  HMMA.16816.F32 R20, R8.reuse, R24, RZ ;  /* 0x000000180814723c */ /* 0x040ff000000018ff */
[----:B------:R-:W-:Y:S01]  /*40f0*/  HMMA.16816.F32 R64, R8, R66, RZ ;  /* 0x000000420840723c */ /* 0x000fe200000018ff */
[----:B--2---:R-:W-:Y:S01]  /*4100*/  FFMA.FTZ R4, R28, c[0x0][0x2d0], -R0 ;  /* 0x0000b4001c047a23 */ /* 0x004fe20000010800 */
[----:B---3--:R-:W-:-:S03]  /*4110*/  F2FP.PACK_AB R6, R115, R14 ;  /* 0x0000000e7306723e */ /* 0x008fc600000000ff */
[----:B------:R2:W-:Y:S02]  /*4120*/  MUFU.EX2 R113, R4 ;  /* 0x0000000400717308 */ /* 0x0005e40000000800 */
[--C-:B--2---:R-:W-:Y:S02]  /*4130*/  FFMA.FTZ R4, R29, c[0x0][0x2d0], -R0.reuse ;  /* 0x0000b4001d047a23 */ /* 0x104fe40000010800 */
[C---:B------:R-:W-:Y:S04]  /*4140*/  HMMA.16816.F32 R28, R8.reuse, R18, RZ ;  /* 0x00000012081c723c */ /* 0x040fe800000018ff */
[----:B------:R2:W3:Y:S04]  /*4150*/  MUFU.EX2 R252, R4 ;  /* 0x0000000400fc7308 */ /* 0x0004e80000000800 */
[C---:B------:R-:W-:Y:S08]  /*4160*/  HMMA.16816.F32 R16, R8.reuse, R26, RZ ;  /* 0x0000001a0810723c */ /* 0x040ff000000018ff */
[----:B------:R-:W-:Y:S01]  /*4170*/  HMMA.16816.F32 R24, R8, R54, RZ ;  /* 0x000000360818723c */ /* 0x000fe200000018ff */
[----:B--2---:R-:W-:Y:S01]  /*4180*/  FFMA.FTZ R4, R44, c[0x0][0x2d0], -R0 ;  /* 0x0000b4002c047a23 */ /* 0x004fe20000010800 */
[----:B---3--:R-:W-:-:S03]  /*4190*/  F2FP.PACK_AB R5, R252, R113 ;  /* 0x00000071fc05723e */ /* 0x008fc600000000ff */
[----:B------:R2:W-:Y:S02]  /*41a0*/  MUFU.EX2 R184, R4 ;  /* 0x0000000400b87308 */ /* 0x0005e40000000800 */
[----:B--2---:R-:W-:Y:S02]  /*41b0*/  FFMA.FTZ R4, R45, c[0x0][0x2d0], -R0 ;  /* 0x0000b4002d047a23 */ /* 0x004fe40000010800 */
[----:B------:R-:W2:Y:S04]  /*41c0*/  LDSM.16.MT88.4 R44, [R228+0x100] ;  /* 0x00010000e42c783b */ /* 0x000ea80000004200 */
[----:B------:R3:W4:Y:S02]  /*41d0*/  MUFU.EX2 R109, R4 ;  /* 0x00000004006d7308 */ /* 0x0007240000000800 */
[----:B---3--:R-:W-:-:S02]  /*41e0*/  F2FP.PACK_AB R4, R251, R182 ;  /* 0x000000b6fb04723e */ /* 0x008fc400000000ff */
[----:B----4-:R-:W-:-:S07]  /*41f0*/  F2FP.PACK_AB R7, R109, R184 ;  /* 0x000000b86d07723e */ /* 0x010fce00000000ff */
[C---:B-1----:R-:W-:Y:S08]  /*4200*/  HMMA.16816.F32 R148, R4.reuse, R36, R40 ;  /* 0x000000240494723c */ /* 0x042ff00000001828 */
[C---:B------:R-:W-:Y:S01]  /*4210*/  HMMA.16816.F32 R144, R4.reuse, R38, R28 ;  /* 0x000000260490723c */ /* 0x040fe2000000181c */
[----:B------:R-:W1:Y:S07]  /*4220*/  LDSM.16.MT88.4 R36, [R225+0x3100] ;  /* 0x00310000e124783b */ /* 0x000e6e0000004200 */
[C---:B------:R-:W-:Y:S08]  /*4230*/  HMMA.16816.F32 R140, R4.reuse, R32, R20 ;  /* 0x00000020048c723c */ /* 0x040ff00000001814 */
[----:B------:R-:W-:Y:S01]  /*4240*/  HMMA.16816.F32 R136, R4, R34, R16 ;  /* 0x000000220488723c */ /* 0x000fe20000001810 */
[----:B------:R-:W3:Y:S07]  /*4250*/  LDSM.16.MT88.4 R32, [R228+0x900] ;  /* 0x00090000e420783b */ /* 0x000eee0000004200 */
[C---:B------:R-:W-:Y:S01]  /*4260*/  HMMA.16816.F32 R28, R8.reuse, R52, RZ ;  /* 0x00000034081c723c */ /* 0x040fe200000018ff */
[----:B------:R-:W4:Y:S07]  /*4270*/  LDSM.16.MT88.4 R52, [R228+0x3100] ;  /* 0x00310000e434783b */ /* 0x000f2e0000004200 */
[C---:B--2---:R-:W-:Y:S08]  /*4280*/  HMMA.16816.F32 R20, R8.reuse, R44, RZ ;  /* 0x0000002c0814723c */ /* 0x044ff000000018ff */
[C---:B------:R-:W-:Y:S08]  /*4290*/  HMMA.16816.F32 R16, R8.reuse, R46, RZ ;  /* 0x0000002e0810723c */ /* 0x040ff000000018ff */
[C---:B-1----:R-:W-:Y:S08]  /*42a0*/  HMMA.16816.F32 R44, R8.reuse, R36, RZ ;  /* 0x00000024082c723c */ /* 0x042ff000000018ff */
[----:B------:R-:W-:Y:S08]  /*42b0*/  HMMA.16816.F32 R40, R8, R38, RZ ;  /* 0x000000260828723c */ /* 0x000ff000000018ff */
[----:B---3--:R-:W-:Y:S08]  /*42c0*/  HMMA.16816.F32 R128, R4, R32, R20 ;  /* 0x000000200480723c */ /* 0x008ff00000001814 */
[----:B----4-:R-:W-:Y:S08]  /*42d0*/  HMMA.16816.F32 R20, R8, R52, RZ ;  /* 0x000000340814723c */ /* 0x010ff000000018ff */
[C---:B------:R-:W-:Y:S08]  /*42e0*/  HMMA.16816.F32 R120, R4.reuse, R60, R28 ;  /* 0x0000003c0478723c */ /* 0x040ff0000000181c */
[C---:B------:R-:W-:Y:S08]  /*42f0*/  HMMA.16816.F32 R124, R4.reuse, R62, R24 ;  /* 0x0000003e047c723c */ /* 0x040ff00000001818 */
[----:B------:R-:W-:Y:S08]  /*4300*/  HMMA.16816.F32 R116, R4, R34, R16 ;  /* 0x000000220474723c */ /* 0x000ff00000001810 */
[C---:B------:R-:W-:Y:S08]  /*4310*/  HMMA.16816.F32 R36, R8.reuse, R48, RZ ;  /* 0x000000300824723c */ /* 0x040ff000000018ff */
        /* <DEDUP_REMOVED lines=9> */
[----:B------:R-:W-:Y:S07]  /*43b0*/  HMMA.16816.F32 R76, R8, R86, RZ ;  /* 0x00000056084c723c */ /* 0x000fee00000018ff */
[----:B------:R-:W-:Y:S01]  /*43c0*/  IMAD.MOV.U32 R8, RZ, RZ, R133 ;  /* 0x000000ffff087224 */ /* 0x000fe200078e0085 */
[----:B------:R-:W-:Y:S01]  /*43d0*/  MOV R10, R111 ;  /* 0x0000006f000a7202 */ /* 0x000fe20000000f00 */
[----:B------:R-:W-:Y:S01]  /*43e0*/  IMAD.MOV.U32 R9, RZ, RZ, R132 ;  /* 0x000000ffff097224 */ /* 0x000fe200078e0084 */
[----:B------:R-:W-:Y:S01]  /*43f0*/  HMMA.16816.F32 R84, R4, R88, R28 ;  /* 0x000000580454723c */ /* 0x000fe2000000181c */
[----:B------:R-:W-:-:S06]  /*4400*/  IMAD.MOV.U32 R11, RZ, RZ, R110 ;  /* 0x000000ffff0b7224 */ /* 0x000fcc00078e006e */
[----:B------:R-:W-:Y:S01]  /*4410*/  MOV R29, R8 ;  /* 0x00000008001d7202 */ /* 0x000fe20000000f00 */
[----:B------:R-:W-:Y:S01]  /*4420*/  HMMA.16816.F32 R132, R4, R96, R44 ;  /* 0x000000600484723c */ /* 0x000fe2000000182c */
[----:B------:R-:W-:-:S06]  /*4430*/  IMAD.MOV.U32 R30, RZ, RZ, R9 ;  /* 0x000000ffff1e7224 */ /* 0x000fcc00078e0009 */
[----:B------:R-:W-:Y:S01]  /*4440*/  IMAD.MOV.U32 R46, RZ, RZ, R109 ;  /* 0x000000ffff2e7224 */ /* 0x000fe200078e006d */
[----:B------:R-:W-:Y:S01]  /*4450*/  MOV R47, R108 ;  /* 0x0000006c002f7202 */ /* 0x000fe20000000f00 */
[----:B------:R-:W-:Y:S01]  /*4460*/  HMMA.16816.F32 R88, R4, R90, R24 ;  /* 0x0000005a0458723c */ /* 0x000fe20000001818 */
[----:B------:R-:W1:Y:S01]  /*4470*/  LDSM.16.MT88.4 R24, [R228+0x6900] ;  /* 0x00690000e418783b */ /* 0x000e620000004200 */
[----:B------:R-:W-:Y:S02]  /*4480*/  IMAD.MOV.U32 R31, RZ, RZ, R46 ;  /* 0x000000ffff1f7224 */ /* 0x000fe400078e002e */
[----:B------:R-:W-:-:S04]  /*4490*/  IMAD.MOV.U32 R28, RZ, RZ, R47 ;  /* 0x000000ffff1c7224 */ /* 0x000fc800078e002f */
[C---:B------:R-:W-:Y:S08]  /*44a0*/  HMMA.16816.F32 R108, R4.reuse, R98, R40 ;  /* 0x00000062046c723c */ /* 0x040ff00000001828 */
[C---:B------:R-:W-:Y:S01]  /*44b0*/  HMMA.16816.F32 R40, R4.reuse, R80, R20 ;  /* 0x000000500428723c */ /* 0x040fe20000001814 */
[----:B------:R-:W2:Y:S06]  /*44c0*/  LDSM.16.MT88.4 R20, [R225+0x6900] ;  /* 0x00690000e114783b */ /* 0x000eac0000004200 */
[----:B------:R-:W-:Y:S01]  /*44d0*/  IMAD.MOV.U32 R80, RZ, RZ, R10 ;  /* 0x000000ffff507224 */ /* 0x000fe200078e000a */
[----:B------:R-:W-:Y:S01]  /*44e0*/  MOV R81, R11 ;  /* 0x0000000b00517202 */ /* 0x000fe20000000f00 */
[C---:B------:R-:W-:Y:S01]  /*44f0*/  HMMA.16816.F32 R96, R4.reuse, R92, R36 ;  /* 0x0000005c0460723c */ /* 0x040fe20000001824 */
[----:B------:R-:W3:Y:S07]  /*4500*/  LDSM.16.MT88.4 R8, [R229+0x6900] ;  /* 0x00690000e508783b */ /* 0x000eee0000004200 */
[C---:B------:R-:W-:Y:S01]  /*4510*/  HMMA.16816.F32 R36, R4.reuse, R82, R16 ;  /* 0x000000520424723c */ /* 0x040fe20000001810 */
[----:B------:R-:W4:Y:S06]  /*4520*/  LDSM.16.MT88.4 R16, [R226+0x6900] ;  /* 0x00690000e210783b */ /* 0x000f2c0000004200 */
[----:B------:R-:W-:Y:S01]  /*4530*/  IMAD.MOV.U32 R82, RZ, RZ, R2 ;  /* 0x000000ffff527224 */ /* 0x000fe200078e0002 */
[----:B------:R-:W-:Y:S01]  /*4540*/  HMMA.16816.F32 R92, R4, R94, R32 ;  /* 0x0000005e045c723c */ /* 0x000fe20000001820 */
[----:B------:R-:W-:-:S07]  /*4550*/  FFMA.FTZ R2, R104, c[0x0][0x2d0], -R12 ;  /* 0x0000b40068027a23 */ /* 0x000fce000001080c */
[C---:B-1----:R-:W-:Y:S08]  /*4560*/  HMMA.16816.F32 R32, R4.reuse, R24, R72 ;  /* 0x000000180420723c */ /* 0x042ff00000001848 */
[C---:B--2---:R-:W-:Y:S07]  /*4570*/  HMMA.16816.F32 R68, R4.reuse, R20, R68 ;  /* 0x000000140444723c */ /* 0x044fee0000001844 */
[----:B------:R-:W-:Y:S01]  /*4580*/  IMAD.MOV.U32 R20, RZ, RZ, R14 ;  /* 0x000000ffff147224 */ /* 0x000fe200078e000e */
[----:B------:R-:W-:Y:S01]  /*4590*/  MOV R21, R113 ;  /* 0x0000007100157202 */ /* 0x000fe20000000f00 */
[----:B------:R1:W-:Y:S01]  /*45a0*/  MUFU.EX2 R14, R2 ;  /* 0x00000002000e7308 */ /* 0x0003e20000000800 */
[C---:B---3--:R-:W-:Y:S07]  /*45b0*/  HMMA.16816.F32 R44, R4.reuse, R8, R52 ;  /* 0x00000008042c723c */ /* 0x048fee0000001834 */
[----:B------:R-:W-:Y:S01]  /*45c0*/  MOV R55, R28 ;  /* 0x0000001c00377202 */ /* 0x000fe20000000f00 */
[----:B------:R-:W-:Y:S01]  /*45d0*/  IMAD.MOV.U32 R54, RZ, RZ, R29 ;  /* 0x000000ffff367224 */ /* 0x000fe200078e001d */
[----:B------:R-:W-:Y:S01]  /*45e0*/  MOV R52, R31 ;  /* 0x0000001f00347202 */ /* 0x000fe20000000f00 */
[----:B------:R-:W-:Y:S01]  /*45f0*/  IMAD.MOV.U32 R53, RZ, RZ, R30 ;  /* 0x000000ffff357224 */ /* 0x000fe200078e001e */
[----:B------:R-:W-:Y:S01]  /*4600*/  HMMA.16816.F32 R64, R4, R22, R64 ;  /* 0x000000160440723c */ /* 0x000fe20000001840 */
[----:B-1----:R-:W-:-:S04]  /*4610*/  FFMA.FTZ R2, R103, c[0x0][0x2d0], -R12 ;  /* 0x0000b40067027a23 */ /* 0x002fc8000001080c */
[----:B------:R1:W2:Y:S03]  /*4620*/  MUFU.EX2 R83, R2 ;  /* 0x0000000200537308 */ /* 0x0002a60000000800 */
[C---:B------:R-:W-:Y:S01]  /*4630*/  HMMA.16816.F32 R28, R4.reuse, R26, R76 ;  /* 0x0000001a041c723c */ /* 0x040fe2000000184c */
[----:B------:R-:W3:Y:S06]  /*4640*/  LDSM.16.MT88.4 R24, [R225+0x1100] ;  /* 0x00110000e118783b */ /* 0x000eec0000004200 */
[----:B------:R-:W-:Y:S01]  /*4650*/  IMAD.MOV.U32 R76, RZ, RZ, R20 ;  /* 0x000000ffff4c7224 */ /* 0x000fe200078e0014 */
[----:B----4-:R-:W-:Y:S01]  /*4660*/  HMMA.16816.F32 R60, R4, R16, R60 ;  /* 0x00000010043c723c */ /* 0x010fe2000000183c */
[----:B------:R-:W-:Y:S01]  /*4670*/  IMAD.MOV.U32 R77, RZ, RZ, R21 ;  /* 0x000000ffff4d7224 */ /* 0x000fe200078e0015 */
[----:B------:R-:W-:Y:S01]  /*4680*/  MOV R78, R252 ;  /* 0x000000fc004e7202 */ /* 0x000fe20000000f00 */
[----:B------:R-:W-:Y:S01]  /*4690*/  LDSM.16.MT88.4 R20, [R226+0x1100] ;  /* 0x00110000e214783b */ /* 0x000fe20000004200 */
[----:B------:R-:W-:-:S02]  /*46a0*/  IMAD.MOV.U32 R79, RZ, RZ, R251 ;  /* 0x000000ffff4f7224 */ /* 0x000fc400078e00fb */
[----:B-1----:R-:W-:Y:S02]  /*46b0*/  FFMA.FTZ R2, R102, c[0x0][0x2d0], -R12 ;  /* 0x0000b40066027a23 */ /* 0x002fe4000001080c */
[C---:B------:R-:W-:Y:S01]  /*46c0*/  HMMA.16816.F32 R56, R4.reuse, R18, R56 ;  /* 0x000000120438723c */ /* 0x040fe20000001838 */
[----:B------:R-:W1:Y:S01]  /*46d0*/  LDSM.16.MT88.4 R16, [R229+0x1100] ;  /* 0x00110000e510783b */ /* 0x000e620000004200 */
[----:B------:R4:W-:Y:S06]  /*46e0*/  MUFU.EX2 R113, R2 ;  /* 0x0000000200717308 */ /* 0x0009ec0000000800 */
[----:B------:R-:W-:Y:S01]  /*46f0*/  HMMA.16816.F32 R48, R4, R10, R48 ;  /* 0x0000000a0430723c */ /* 0x000fe20000001830 */
[----:B------:R-:W5:Y:S06]  /*4700*/  LDSM.16.MT88.4 R8, [R228+0x1100] ;  /* 0x00110000e408783b */ /* 0x000f6c0000004200 */
[----:B------:R-:W-:-:S02]  /*4710*/  FFMA.FTZ R4, R107, c[0x0][0x2d0], -R0 ;  /* 0x0000b4006b047a23 */ /* 0x000fc40000010800 */
[----:B----4-:R-:W-:Y:S02]  /*4720*/  FFMA.FTZ R2, R101, c[0x0][0x2d0], -R12 ;  /* 0x0000b40065027a23 */ /* 0x010fe4000001080c */
[----:B------:R4:W-:Y:S01]  /*4730*/  MUFU.EX2 R251, R4 ;  /* 0x0000000400fb7308 */ /* 0x0009e20000000800 */
[----:B--2---:R-:W-:Y:S02]  /*4740*/  IMAD.MOV.U32 R101, RZ, RZ, R83 ;  /* 0x000000ffff657224 */ /* 0x004fe400078e0053 */
[----:B------:R-:W-:-:S05]  /*4750*/  IMAD.MOV.U32 R83, RZ, RZ, R80 ;  /* 0x000000ffff537224 */ /* 0x000fca00078e0050 */
[----:B------:R2:W1:Y:S01]  /*4760*/  MUFU.EX2 R80, R2 ;  /* 0x0000000200507308 */ /* 0x0004620000000800 */
[----:B----4-:R-:W-:Y:S01]  /*4770*/  F2FP.PACK_AB R4, R101, R14 ;  /* 0x0000000e6504723e */ /* 0x010fe200000000ff */
[----:B--2---:R-:W-:Y:S01]  /*4780*/  FFMA.FTZ R2, R106, c[0x0][0x2d0], -R0 ;  /* 0x0000b4006a027a23 */ /* 0x004fe20000010800 */
[----:B-1----:R-:W-:-:S05]  /*4790*/  F2FP.PACK_AB R6, R80, R113 ;  /* 0x000000715006723e */ /* 0x002fca00000000ff */
[----:B------:R1:W-:Y:S02]  /*47a0*/  MUFU.EX2 R103, R2 ;  /* 0x0000000200677308 */ /* 0x0003e40000000800 */
[----:B-1----:R-:W-:-:S06]  /*47b0*/  FFMA.FTZ R2, R105, c[0x0][0x2d0], -R0 ;  /* 0x0000b40069027a23 */ /* 0x002fcc0000010800 */
[----:B------:R1:W2:Y:S02]  /*47c0*/  MUFU.EX2 R102, R2 ;  /* 0x0000000200667308 */ /* 0x0002a40000000800 */
[----:B-1----:R-:W-:Y:S01]  /*47d0*/  FFMA.FTZ R2, R112, c[0x0][0x2d0], -R0 ;  /* 0x0000b40070027a23 */ /* 0x002fe20000010800 */
[----:B--2---:R-:W-:-:S05]  /*47e0*/  F2FP.PACK_AB R5, R102, R103 ;  /* 0x000000676605723e */ /* 0x004fca00000000ff */
[----:B------:R-:W1:Y:S02]  /*47f0*/  MUFU.EX2 R252, R2 ;  /* 0x0000000200fc7308 */ /* 0x000e640000000800 */
[----:B-1----:R-:W-:Y:S01]  /*4800*/  F2FP.PACK_AB R7, R252, R251 ;  /* 0x000000fbfc07723e */ /* 0x002fe200000000ff */
[----:B------:R-:W-:-:S06]  /*4810*/  IMAD.MOV.U32 R2, RZ, RZ, R82 ;  /* 0x000000ffff027224 */ /* 0x000fcc00078e0052 */
[C---:B---3--:R-:W-:Y:S07]  /*4820*/  HMMA.16816.F32 R104, R4.reuse, R24, R148 ;  /* 0x000000180468723c */ /* 0x048fee0000001894 */
[----:B------:R-:W-:Y:S01]  /*4830*/  MOV R151, R83 ;  /* 0x0000005300977202 */ /* 0x000fe20000000f00 */
[----:B------:R-:W-:Y:S01]  /*4840*/  HMMA.16816.F32 R72, R4, R26, R144 ;  /* 0x0000001a0448723c */ /* 0x000fe20000001890 */
[----:B------:R-:W1:Y:S01]  /*4850*/  LDSM.16.MT88.4 R24, [R225+0x4100] ;  /* 0x00410000e118783b */ /* 0x000e620000004200 */
[----:B------:R-:W-:-:S02]  /*4860*/  IMAD.MOV.U32 R149, RZ, RZ, R81 ;  /* 0x000000ffff957224 */ /* 0x000fc400078e0051 */
[----:B------:R-:W-:Y:S02]  /*4870*/  IMAD.MOV.U32 R150, RZ, RZ, R53 ;  /* 0x000000ffff967224 */ /* 0x000fe400078e0035 */
[----:B------:R-:W-:Y:S01]  /*4880*/  IMAD.MOV.U32 R148, RZ, RZ, R78 ;  /* 0x000000ffff947224 */ /* 0x000fe200078e004e */
[----:B------:R-:W-:Y:S01]  /*4890*/  MOV R146, R114 ;  /* 0x0000007200927202 */ /* 0x000fe20000000f00 */
[----:B------:R-:W-:Y:S01]  /*48a0*/  IMAD.MOV.U32 R147, RZ, RZ, R115 ;  /* 0x000000ffff937224 */ /* 0x000fe200078e0073 */
[----:B------:R-:W-:Y:S01]  /*48b0*/  HMMA.16816.F32 R120, R4, R16, R120 ;  /* 0x000000100478723c */ /* 0x000fe20000001878 */
[----:B------:R-:W-:Y:S02]  /*48c0*/  IMAD.MOV.U32 R145, RZ, RZ, R113 ;  /* 0x000000ffff917224 */ /* 0x000fe400078e0071 */
[----:B------:R-:W-:-:S05]  /*48d0*/  IMAD.MOV.U32 R144, RZ, RZ, R80 ;  /* 0x000000ffff907224 */ /* 0x000fca00078e0050 */
[C---:B------:R-:W-:Y:S07]  /*48e0*/  HMMA.16816.F32 R112, R4.reuse, R20, R140 ;  /* 0x000000140470723c */ /* 0x040fee000000188c */
[----:B------:R-:W-:Y:S01]  /*48f0*/  IMAD.MOV.U32 R141, RZ, RZ, R2 ;  /* 0x000000ffff8d7224 */ /* 0x000fe200078e0002 */
[----:B------:R-:W-:Y:S01]  /*4900*/  HMMA.16816.F32 R80, R4, R22, R136 ;  /* 0x000000160450723c */ /* 0x000fe20000001888 */
[----:B------:R-:W2:Y:S01]  /*4910*/  LDSM.16.MT88.4 R20, [R226+0x4100] ;  /* 0x00410000e214783b */ /* 0x000ea20000004200 */
[----:B------:R-:W-:Y:S01]  /*4920*/  FFMA.FTZ R2, R155, c[0x0][0x2d0], -R12 ;  /* 0x0000b4009b027a23 */ /* 0x000fe2000001080c */
[----:B------:R-:W-:Y:S01]  /*4930*/  MOV R143, R77 ;  /* 0x0000004d008f7202 */ /* 0x000fe20000000f00 */
[----:B------:R-:W-:-:S02]  /*4940*/  IMAD.MOV.U32 R155, RZ, RZ, R185 ;  /* 0x000000ffff9b7224 */ /* 0x000fc400078e00b9 */
[----:B------:R3:W-:Y:S01]  /*4950*/  MUFU.EX2 R185, R2 ;  /* 0x0000000200b97308 */ /* 0x0007e20000000800 */
[----:B------:R-:W-:Y:S01]  /*4960*/  MOV R137, R150 ;  /* 0x0000009600897202 */ /* 0x000fe20000000f00 */
[C---:B------:R-:W-:Y:S01]  /*4970*/  HMMA.16816.F32 R124, R4.reuse, R18, R124 ;  /* 0x00000012047c723c */ /* 0x040fe2000000187c */
[----:B------:R-:W4:Y:S01]  /*4980*/  LDSM.16.MT88.4 R16, [R229+0x4100] ;  /* 0x00410000e510783b */ /* 0x000f220000004200 */
[----:B------:R-:W-:Y:S01]  /*4990*/  IMAD.MOV.U32 R150, RZ, RZ, R187 ;  /* 0x000000ffff967224 */ /* 0x000fe200078e00bb */
[----:B------:R-:W-:Y:S01]  /*49a0*/  MOV R139, R52 ;  /* 0x00000034008b7202 */ /* 0x000fe20000000f00 */
[----:B------:R-:W-:Y:S01]  /*49b0*/  IMAD.MOV.U32 R142, RZ, RZ, R76 ;  /* 0x000000ffff8e7224 */ /* 0x000fe200078e004c */
[----:B------:R-:W-:Y:S01]  /*49c0*/  MOV R136, R151 ;  /* 0x0000009700887202 */ /* 0x000fe20000000f00 */
[----:B------:R-:W-:Y:S01]  /*49d0*/  IMAD.MOV.U32 R151, RZ, RZ, R79 ;  /* 0x000000ffff977224 */ /* 0x000fe200078e004f */
[----:B------:R-:W-:Y:S01]  /*49e0*/  MOV R138, R55 ;  /* 0x00000037008a7202 */ /* 0x000fe20000000f00 */
[----:B-----5:R-:W-:Y:S01]  /*49f0*/  HMMA.16816.F32 R128, R4, R8, R128 ;  /* 0x000000080480723c */ /* 0x020fe20000001880 */
[----:B------:R-:W-:-:S02]  /*4a00*/  IMAD.MOV.U32 R140, RZ, RZ, R54 ;  /* 0x000000ffff8c7224 */ /* 0x000fc400078e0036 */
[----:B---3--:R-:W-:-:S05]  /*4a10*/  FFMA.FTZ R2, R154, c[0x0][0x2d0], -R12 ;  /* 0x0000b4009a027a23 */ /* 0x008fca000001080c */
[C---:B------:R-:W-:Y:S01]  /*4a20*/  HMMA.16816.F32 R116, R4.reuse, R10, R116 ;  /* 0x0000000a0474723c */ /* 0x040fe20000001874 */
[----:B------:R-:W3:Y:S01]  /*4a30*/  LDSM.16.MT88.4 R8, [R228+0x4100] ;  /* 0x00410000e408783b */ /* 0x000ee20000004200 */
[----:B------:R5:W-:Y:S01]  /*4a40*/  MUFU.EX2 R187, R2 ;  /* 0x0000000200bb7308 */ /* 0x000be20000000800 */
[----:B------:R-:W-:Y:S02]  /*4a50*/  IMAD.MOV.U32 R154, RZ, RZ, R138 ;  /* 0x000000ffff9a7224 */ /* 0x000fe400078e008a */
[----:B------:R-:W-:Y:S01]  /*4a60*/  IMAD.MOV.U32 R138, RZ, RZ, R141 ;  /* 0x000000ffff8a7224 */ /* 0x000fe200078e008d */
[----:B------:R-:W-:Y:S02]  /*4a70*/  MOV R141, R184 ;  /* 0x000000b8008d7202 */ /* 0x000fe40000000f00 */
[C---:B-1----:R-:W-:Y:S08]  /*4a80*/  HMMA.16816.F32 R132, R4.reuse, R24, R132 ;  /* 0x000000180484723c */ /* 0x042ff00000001884 */
[----:B------:R-:W-:Y:S01]  /*4a90*/  HMMA.16816.F32 R108, R4, R26, R108 ;  /* 0x0000001a046c723c */ /* 0x000fe2000000186c */
[----:B------:R-:W1:Y:S01]  /*4aa0*/  LDSM.16.MT88.4 R24, [R228+0x7100] ;  /* 0x00710000e418783b */ /* 0x000e620000004200 */
[----:B-----5:R-:W-:-:S02]  /*4ab0*/  FFMA.FTZ R2, R153, c[0x0][0x2d0], -R12 ;  /* 0x0000b40099027a23 */ /* 0x020fc4000001080c */
[----:B------:R-:W-:Y:S02]  /*4ac0*/  IMAD.MOV.U32 R153, RZ, RZ, R186 ;  /* 0x000000ffff997224 */ /* 0x000fe400078e00ba */
[----:B------:R5:W-:Y:S02]  /*4ad0*/  MUFU.EX2 R186, R2 ;  /* 0x0000000200ba7308 */ /* 0x000be40000000800 */
[C---:B--2---:R-:W-:Y:S08]  /*4ae0*/  HMMA.16816.F32 R96, R4.reuse, R20, R96 ;  /* 0x000000140460723c */ /* 0x044ff00000001860 */
[----:B------:R-:W-:Y:S01]  /*4af0*/  HMMA.16816.F32 R92, R4, R22, R92 ;  /* 0x00000016045c723c */ /* 0x000fe2000000185c */
[----:B------:R-:W2:Y:S01]  /*4b00*/  LDSM.16.MT88.4 R20, [R225+0x7100] ;  /* 0x00710000e114783b */ /* 0x000ea20000004200 */
[----:B-----5:R-:W-:Y:S01]  /*4b10*/  FFMA.FTZ R2, R152, c[0x0][0x2d0], -R12 ;  /* 0x0000b40098027a23 */ /* 0x020fe2000001080c */
[----:B------:R-:W-:-:S05]  /*4b20*/  MOV R152, R139 ;  /* 0x0000008b00987202 */ /* 0x000fca0000000f00 */
[C---:B----4-:R-:W-:Y:S01]  /*4b30*/  HMMA.16816.F32 R84, R4.reuse, R16, R84 ;  /* 0x000000100454723c */ /* 0x050fe20000001854 */
[----:B------:R-:W-:Y:S02]  /*4b40*/  IMAD.MOV.U32 R139, RZ, RZ, R250 ;  /* 0x000000ffff8b7224 */ /* 0x000fe400078e00fa */
[----:B------:R4:W5:Y:S05]  /*4b50*/  MUFU.EX2 R250, R2 ;  /* 0x0000000200fa7308 */ /* 0x00096a0000000800 */
[C---:B------:R-:W-:Y:S01]  /*4b60*/  HMMA.16816.F32 R88, R4.reuse, R18, R88 ;  /* 0x000000120458723c */ /* 0x040fe20000001858 */
[----:B------:R-:W5:Y:S07]  /*4b70*/  LDSM.16.MT88.4 R16, [R226+0x7100] ;  /* 0x00710000e210783b */ /* 0x000f6e0000004200 */
[----:B---3--:R-:W-:Y:S01]  /*4b80*/  HMMA.16816.F32 R40, R4, R8, R40 ;  /* 0x000000080428723c */ /* 0x008fe20000001828 */
[----:B----4-:R-:W-:-:S04]  /*4b90*/  FFMA.FTZ R2, R167, c[0x0][0x2d0], -R0 ;  /* 0x0000b400a7027a23 */ /* 0x010fc80000010800 */
[----:B------:R3:W-:Y:S03]  /*4ba0*/  MUFU.EX2 R167, R2 ;  /* 0x0000000200a77308 */ /* 0x0007e60000000800 */
[C---:B------:R-:W-:Y:S01]  /*4bb0*/  HMMA.16816.F32 R36, R4.reuse, R10, R36 ;  /* 0x0000000a0424723c */ /* 0x040fe20000001824 */
[----:B------:R-:W4:Y:S07]  /*4bc0*/  LDSM.16.MT88.4 R8, [R229+0x7100] ;  /* 0x00710000e508783b */ /* 0x000f2e0000004200 */
[----:B-1----:R-:W-:Y:S01]  /*4bd0*/  HMMA.16816.F32 R32, R4, R24, R32 ;  /* 0x000000180420723c */ /* 0x002fe20000001820 */
[----:B---3--:R-:W-:-:S07]  /*4be0*/  FFMA.FTZ R2, R165, c[0x0][0x2d0], -R0 ;  /* 0x0000b400a5027a23 */ /* 0x008fce0000010800 */
[C---:B------:R-:W-:Y:S01]  /*4bf0*/  HMMA.16816.F32 R28, R4.reuse, R26, R28 ;  /* 0x0000001a041c723c */ /* 0x040fe2000000181c */
[----:B------:R-:W1:Y:S01]  /*4c00*/  LDSM.16.MT88.4 R24, [R225+0x1900] ;  /* 0x00190000e118783b */ /* 0x000e620000004200 */
[----:B------:R3:W1:Y:S06]  /*4c10*/  MUFU.EX2 R184, R2 ;  /* 0x0000000200b87308 */ /* 0x00066c0000000800 */
[C---:B--2---:R-:W-:Y:S08]  /*4c20*/  HMMA.16816.F32 R76, R4.reuse, R20, R68 ;  /* 0x00000014044c723c */ /* 0x044ff00000001844 */
[----:B------:R-:W-:Y:S01]  /*4c30*/  HMMA.16816.F32 R64, R4, R22, R64 ;  /* 0x000000160440723c */ /* 0x000fe20000001840 */
[----:B------:R-:W2:Y:S01]  /*4c40*/  LDSM.16.MT88.4 R20, [R226+0x1900] ;  /* 0x00190000e214783b */ /* 0x000ea20000004200 */
[----:B---3--:R-:W-:-:S02]  /*4c50*/  FFMA.FTZ R2, R164, c[0x0][0x2d0], -R0 ;  /* 0x0000b400a4027a23 */ /* 0x008fc40000010800 */
[----:B------:R-:W-:-:S04]  /*4c60*/  IMAD.MOV.U32 R164, RZ, RZ, R136 ;  /* 0x000000ffffa47224 */ /* 0x000fc800078e0088 */
[C---:B-----5:R-:W-:Y:S08]  /*4c70*/  HMMA.16816.F32 R60, R4.reuse, R16, R60 ;  /* 0x00000010043c723c */ /* 0x060ff0000000183c */
[C---:B------:R-:W-:Y:S01]  /*4c80*/  HMMA.16816.F32 R52, R4.reuse, R18, R56 ;  /* 0x000000120434723c */ /* 0x040fe20000001838 */
[----:B------:R-:W3:Y:S07]  /*4c90*/  LDSM.16.MT88.4 R16, [R229+0x1900] ;  /* 0x00190000e510783b */ /* 0x000eee0000004200 */
[C---:B----4-:R-:W-:Y:S08]  /*4ca0*/  HMMA.16816.F32 R44, R4.reuse, R8, R44 ;  /* 0x00000008042c723c */ /* 0x050ff0000000182c */
[----:B------:R-:W-:Y:S01]  /*4cb0*/  HMMA.16816.F32 R48, R4, R10, R48 ;  /* 0x0000000a0430723c */ /* 0x000fe20000001830 */
[----:B------:R-:W4:Y:S06]  /*4cc0*/  LDSM.16.MT88.4 R8, [R228+0x1900] ;  /* 0x00190000e408783b */ /* 0x000f2c0000004200 */
[----:B------:R-:W-:Y:S01]  /*4cd0*/  FFMA.FTZ R4, R166, c[0x0][0x2d0], -R0 ;  /* 0x0000b400a6047a23 */ /* 0x000fe20000010800 */
[----:B------:R-:W-:Y:S01]  /*4ce0*/  F2FP.PACK_AB R6, R250, R186 ;  /* 0x000000bafa06723e */ /* 0x000fe200000000ff */
[----:B------:R5:W-:Y:S01]  /*4cf0*/  MUFU.EX2 R166, R2 ;  /* 0x0000000200a67308 */ /* 0x000be20000000800 */
[----:B-1----:R-:W-:-:S07]  /*4d00*/  F2FP.PACK_AB R5, R184, R167 ;  /* 0x000000a7b805723e */ /* 0x002fce00000000ff */
[----:B------:R1:W1:Y:S01]  /*4d10*/  MUFU.EX2 R165, R4 ;  /* 0x0000000400a57308 */ /* 0x0002620000000800 */
[----:B-----5:R-:W-:Y:S01]  /*4d20*/  IMAD.MOV.U32 R2, RZ, RZ, R137 ;  /* 0x000000ffff027224 */ /* 0x020fe200078e0089 */
[----:B-1----:R-:W-:Y:S02]  /*4d30*/  F2FP.PACK_AB R4, R187, R185 ;  /* 0x000000b9bb04723e */ /* 0x002fe400000000ff */
[----:B------:R-:W-:-:S07]  /*4d40*/  F2FP.PACK_AB R7, R166, R165 ;  /* 0x000000a5a607723e */ /* 0x000fce00000000ff */
[C---:B------:R-:W-:Y:S08]  /*4d50*/  HMMA.16816.F32 R104, R4.reuse, R24, R104 ;  /* 0x000000180468723c */ /* 0x040ff00000001868 */
[C---:B------:R-:W-:Y:S01]  /*4d60*/  HMMA.16816.F32 R56, R4.reuse, R26, R72 ;  /* 0x0000001a0438723c */ /* 0x040fe20000001848 */
[----:B------:R-:W1:Y:S07]  /*4d70*/  LDSM.16.MT88.4 R24, [R225+0x4900] ;  /* 0x00490000e118783b */ /* 0x000e6e0000004200 */
[C---:B--2---:R-:W-:Y:S08]  /*4d80*/  HMMA.16816.F32 R112, R4.reuse, R20, R112 ;  /* 0x000000140470723c */ /* 0x044ff00000001870 */
[C---:B------:R-:W-:Y:S01]  /*4d90*/  HMMA.16816.F32 R68, R4.reuse, R22, R80 ;  /* 0x000000160444723c */ /* 0x040fe20000001850 */
[----:B------:R-:W2:Y:S07]  /*4da0*/  LDSM.16.MT88.4 R20, [R226+0x4900] ;  /* 0x00490000e214783b */ /* 0x000eae0000004200 */
[C---:B---3--:R-:W-:Y:S08]  /*4db0*/  HMMA.16816.F32 R72, R4.reuse, R18, R124 ;  /* 0x000000120448723c */ /* 0x048ff0000000187c */
[C---:B----4-:R-:W-:Y:S08]  /*4dc0*/  HMMA.16816.F32 R128, R4.reuse, R8, R128 ;  /* 0x000000080480723c */ /* 0x050ff00000001880 */
[C---:B------:R-:W-:Y:S01]  /*4dd0*/  HMMA.16816.F32 R124, R4.reuse, R10, R116 ;  /* 0x0000000a047c723c */ /* 0x040fe20000001874 */
[----:B------:R-:W3:Y:S06]  /*4de0*/  LDSM.16.MT88.4 R8, [R228+0x4900] ;  /* 0x00490000e408783b */ /* 0x000eec0000004200 */
[----:B------:R-:W-:Y:S01]  /*4df0*/  MOV R118, R138 ;  /* 0x0000008a00767202 */ /* 0x000fe20000000f00 */
[----:B------:R-:W-:Y:S01]  /*4e00*/  IMAD.MOV.U32 R119, RZ, RZ, R139 ;  /* 0x000000ffff777224 */ /* 0x000fe200078e008b */
[C---:B------:R-:W-:Y:S01]  /*4e10*/  HMMA.16816.F32 R120, R4.reuse, R16, R120 ;  /* 0x000000100478723c */ /* 0x040fe20000001878 */
[----:B------:R-:W4:Y:S07]  /*4e20*/  LDSM.16.MT88.4 R16, [R229+0x4900] ;  /* 0x00490000e510783b */ /* 0x000f2e0000004200 */
[C---:B-1----:R-:W-:Y:S07]  /*4e30*/  HMMA.16816.F32 R136, R4.reuse, R24, R132 ;  /* 0x000000180488723c */ /* 0x042fee0000001884 */
[----:B------:R-:W-:Y:S01]  /*4e40*/  IMAD.MOV.U32 R133, RZ, RZ, R2 ;  /* 0x000000ffff857224 */ /* 0x000fe200078e0002 */
[----:B------:R-:W-:Y:S01]  /*4e50*/  MOV R132, R164 ;  /* 0x000000a400847202 */ /* 0x000fe20000000f00 */
[----:B------:R-:W-:Y:S01]  /*4e60*/  IMAD.MOV.U32 R134, RZ, RZ, R152 ;  /* 0x000000ffff867224 */ /* 0x000fe200078e0098 */
[----:B------:R-:W-:Y:S01]  /*4e70*/  MOV R2, R154 ;  /* 0x0000009a00027202 */ /* 0x000fe20000000f00 */
[----:B------:R-:W-:Y:S01]  /*4e80*/  IMAD.MOV.U32 R135, RZ, RZ, R153 ;  /* 0x000000ffff877224 */ /* 0x000fe200078e0099 */
[----:B------:R-:W-:Y:S01]  /*4e90*/  MOV R153, R145 ;  /* 0x0000009100997202 */ /* 0x000fe20000000f00 */
[----:B------:R-:W-:Y:S01]  /*4ea0*/  IMAD.MOV.U32 R164, RZ, RZ, R155 ;  /* 0x000000ffffa47224 */ /* 0x000fe200078e009b */
[----:B--2---:R-:W-:Y:S01]  /*4eb0*/  HMMA.16816.F32 R80, R4, R22, R92 ;  /* 0x000000160450723c */ /* 0x004fe2000000185c */
[----:B------:R-:W-:-:S02]  /*4ec0*/  IMAD.MOV.U32 R152, RZ, RZ, R144 ;  /* 0x000000ffff987224 */ /* 0x000fc400078e0090 */
[----:B------:R-:W-:Y:S02]  /*4ed0*/  IMAD.MOV.U32 R154, RZ, RZ, R146 ;  /* 0x000000ffff9a7224 */ /* 0x000fe400078e0092 */
[----:B------:R-:W-:-:S03]  /*4ee0*/  IMAD.MOV.U32 R155, RZ, RZ, R147 ;  /* 0x000000ffff9b7224 */ /* 0x000fc600078e0093 */
[C---:B------:R-:W-:Y:S01]  /*4ef0*/  HMMA.16816.F32 R144, R4.reuse, R20, R96 ;  /* 0x000000140490723c */ /* 0x040fe20000001860 */
[----:B------:R-:W1:Y:S07]  /*4f00*/  LDSM.16.MT88.4 R20, [R225+0x7900] ;  /* 0x00790000e114783b */ /* 0x000e6e0000004200 */
[C---:B---3--:R-:W-:Y:S07]  /*4f10*/  HMMA.16816.F32 R92, R4.reuse, R8, R40 ;  /* 0x00000008045c723c */ /* 0x048fee0000001828 */
[----:B------:R-:W-:Y:S01]  /*4f20*/  MOV R42, R118 ;  /* 0x00000076002a7202 */ /* 0x000fe20000000f00 */
[----:B------:R-:W-:Y:S01]  /*4f30*/  IMAD.MOV.U32 R43, RZ, RZ, R119 ;  /* 0x000000ffff2b7224 */ /* 0x000fe200078e0077 */
[C---:B------:R-:W-:Y:S01]  /*4f40*/  HMMA.16816.F32 R108, R4.reuse, R26, R108 ;  /* 0x0000001a046c723c */ /* 0x040fe2000000186c */
[----:B------:R-:W-:Y:S07]  /*4f50*/  LDSM.16.MT88.4 R24, [R228+0x7900] ;  /* 0x00790000e418783b */ /* 0x000fee0000004200 */
[C---:B------:R-:W-:Y:S01]  /*4f60*/  HMMA.16816.F32 R116, R4.reuse, R10, R36 ;  /* 0x0000000a0474723c */ /* 0x040fe20000001824 */
[----:B------:R-:W2:Y:S07]  /*4f70*/  LDSM.16.MT88.4 R8, [R229+0x7900] ;  /* 0x00790000e508783b */ /* 0x000eae0000004200 */
[C---:B----4-:R-:W-:Y:S08]  /*4f80*/  HMMA.16816.F32 R84, R4.reuse, R16, R84 ;  /* 0x000000100454723c */ /* 0x050ff00000001854 */
[C---:B-1----:R-:W-:Y:S08]  /*4f90*/  HMMA.16816.F32 R96, R4.reuse, R20, R76 ;  /* 0x000000140460723c */ /* 0x042ff0000000184c */
[C---:B------:R-:W-:Y:S01]  /*4fa0*/  HMMA.16816.F32 R76, R4.reuse, R22, R64 ;  /* 0x00000016044c723c */ /* 0x040fe20000001840 */
[----:B------:R-:W-:Y:S06]  /*4fb0*/  LDSM.16.MT88.4 R20, [R225+0x2100] ;  /* 0x00210000e114783b */ /* 0x000fec0000004200 */
[----:B------:R-:W-:Y:S01]  /*4fc0*/  IMAD.MOV.U32 R67, RZ, RZ, R42 ;  /* 0x000000ffff437224 */ /* 0x000fe200078e002a */
[----:B------:R-:W-:Y:S01]  /*4fd0*/  MOV R66, R43 ;  /* 0x0000002b00427202 */ /* 0x000fe20000000f00 */
[----:B------:R-:W-:Y:S01]  /*4fe0*/  IMAD.MOV.U32 R65, RZ, RZ, R134 ;  /* 0x000000ffff417224 */ /* 0x000fe200078e0086 */
[----:B------:R-:W-:Y:S01]  /*4ff0*/  HMMA.16816.F32 R88, R4, R18, R88 ;  /* 0x000000120458723c */ /* 0x000fe20000001858 */
[----:B------:R-:W-:Y:S01]  /*5000*/  IMAD.MOV.U32 R134, RZ, RZ, R154 ;  /* 0x000000ffff867224 */ /* 0x000fe200078e009a */
[----:B------:R-:W1:Y:S01]  /*5010*/  LDSM.16.MT88.4 R16, [R226+0x7900] ;  /* 0x00790000e210783b */ /* 0x000e620000004200 */
[----:B------:R-:W-:-:S02]  /*5020*/  IMAD.MOV.U32 R64, RZ, RZ, R135 ;  /* 0x000000ffff407224 */ /* 0x000fc400078e0087 */
[----:B------:R-:W-:-:S03]  /*5030*/  IMAD.MOV.U32 R135, RZ, RZ, R155 ;  /* 0x000000ffff877224 */ /* 0x000fc600078e009b */
[C---:B--2---:R-:W-:Y:S07]  /*5040*/  HMMA.16816.F32 R40, R4.reuse, R8, R44 ;  /* 0x000000080428723c */ /* 0x044fee000000182c */
[----:B------:R-:W-:Y:S01]  /*5050*/  MOV R47, R2 ;  /* 0x00000002002f7202 */ /* 0x000fe20000000f00 */
[----:B------:R-:W-:Y:S01]  /*5060*/  FFMA.FTZ R2, R171, c[0x0][0x2d0], -R12 ;  /* 0x0000b400ab027a23 */ /* 0x000fe2000001080c */
[----:B------:R-:W-:Y:S01]  /*5070*/  HMMA.16816.F32 R32, R4, R24, R32 ;  /* 0x000000180420723c */ /* 0x000fe20000001820 */
[----:B------:R-:W-:Y:S01]  /*5080*/  IMAD.MOV.U32 R45, RZ, RZ, R152 ;  /* 0x000000ffff2d7224 */ /* 0x000fe200078e0098 */
[----:B------:R-:W-:Y:S01]  /*5090*/  MOV R44, R153 ;  /* 0x00000099002c7202 */ /* 0x000fe20000000f00 */
[----:B------:R2:W-:Y:S01]  /*50a0*/  MUFU.EX2 R152, R2 ;  /* 0x0000000200987308 */ /* 0x0005e20000000800 */
[----:B------:R-:W-:-:S02]  /*50b0*/  IMAD.MOV.U32 R46, RZ, RZ, R164 ;  /* 0x000000ffff2e7224 */ /* 0x000fc400078e00a4 */
[----:B------:R-:W-:Y:S01]  /*50c0*/  IMAD.MOV.U32 R171, RZ, RZ, R103 ;  /* 0x000000ffffab7224 */ /* 0x000fe200078e0067 */
[----:B------:R-:W-:Y:S01]  /*50d0*/  MOV R24, R101 ;  /* 0x0000006500187202 */ /* 0x000fe20000000f00 */
[----:B------:R-:W-:Y:S01]  /*50e0*/  IMAD.MOV.U32 R25, RZ, RZ, R102 ;  /* 0x000000ffff197224 */ /* 0x000fe200078e0066 */
[C---:B------:R-:W-:Y:S01]  /*50f0*/  HMMA.16816.F32 R48, R4.reuse, R10, R48 ;  /* 0x0000000a0430723c */ /* 0x040fe20000001830 */
[----:B------:R-:W3:Y:S07]  /*5100*/  LDSM.16.MT88.4 R8, [R229+0x2100] ;  /* 0x00210000e508783b */ /* 0x000eee0000004200 */
[----:B------:R-:W-:Y:S01]  /*5110*/  HMMA.16816.F32 R28, R4, R26, R28 ;  /* 0x0000001a041c723c */ /* 0x000fe2000000181c */
[----:B--2---:R-:W-:Y:S01]  /*5120*/  FFMA.FTZ R2, R170, c[0x0][0x2d0], -R12 ;  /* 0x0000b400aa027a23 */ /* 0x004fe2000001080c */
[----:B------:R-:W-:-:S03]  /*5130*/  MOV R170, R66 ;  /* 0x0000004200aa7202 */ /* 0x000fc60000000f00 */
[----:B------:R2:W4:Y:S03]  /*5140*/  MUFU.EX2 R154, R2 ;  /* 0x00000002009a7308 */ /* 0x0005260000000800 */
[C---:B-1----:R-:W-:Y:S08]  /*5150*/  HMMA.16816.F32 R60, R4.reuse, R16, R60 ;  /* 0x00000010043c723c */ /* 0x042ff0000000183c */
[----:B------:R-:W-:Y:S01]  /*5160*/  HMMA.16816.F32 R52, R4, R18, R52 ;  /* 0x000000120434723c */ /* 0x000fe20000001834 */
[----:B------:R-:W1:Y:S01]  /*5170*/  LDSM.16.MT88.4 R16, [R226+0x2100] ;  /* 0x00210000e210783b */ /* 0x000e620000004200 */
[----:B--2---:R-:W-:-:S05]  /*5180*/  FFMA.FTZ R2, R169, c[0x0][0x2d0], -R12 ;  /* 0x0000b400a9027a23 */ /* 0x004fca000001080c */
[----:B----4-:R-:W-:Y:S01]  /*5190*/  F2FP.PACK_AB R4, R154, R152 ;  /* 0x000000989a04723e */ /* 0x010fe200000000ff */
[----:B------:R-:W-:Y:S01]  /*51a0*/  IMAD.MOV.U32 R169, RZ, RZ, R65 ;  /* 0x000000ffffa97224 */ /* 0x000fe200078e0041 */
[----:B------:R2:W-:Y:S02]  /*51b0*/  MUFU.EX2 R155, R2 ;  /* 0x00000002009b7308 */ /* 0x0005e40000000800 */
[----:B--2---:R-:W-:Y:S02]  /*51c0*/  FFMA.FTZ R2, R168, c[0x0][0x2d0], -R12 ;  /* 0x0000b400a8027a23 */ /* 0x004fe4000001080c */
[----:B------:R-:W-:-:S04]  /*51d0*/  IMAD.MOV.U32 R168, RZ, RZ, R64 ;  /* 0x000000ffffa87224 */ /* 0x000fc800078e0040 */
[----:B------:R2:W4:Y:S02]  /*51e0*/  MUFU.EX2 R164, R2 ;  /* 0x0000000200a47308 */ /* 0x0005240000000800 */
[----:B--2---:R-:W-:Y:S01]  /*51f0*/  FFMA.FTZ R2, R174, c[0x0][0x2d0], -R0 ;  /* 0x0000b400ae027a23 */ /* 0x004fe20000010800 */
[----:B----4-:R-:W-:Y:S02]  /*5200*/  F2FP.PACK_AB R6, R164, R155 ;  /* 0x0000009ba406723e */ /* 0x010fe400000000ff */
[----:B------:R-:W-:-:S03]  /*5210*/  MOV R174, R47 ;  /* 0x0000002f00ae7202 */ /* 0x000fc60000000f00 */
[----:B------:R2:W-:Y:S02]  /*5220*/  MUFU.EX2 R102, R2 ;  /* 0x0000000200667308 */ /* 0x0005e40000000800 */
[----:B--2---:R-:W-:Y:S02]  /*5230*/  FFMA.FTZ R2, R173, c[0x0][0x2d0], -R0 ;  /* 0x0000b400ad027a23 */ /* 0x004fe40000010800 */
[----:B------:R-:W-:-:S04]  /*5240*/  IMAD.MOV.U32 R173, RZ, RZ, R46 ;  /* 0x000000ffffad7224 */ /* 0x000fc800078e002e */
[----:B------:R2:W4:Y:S02]  /*5250*/  MUFU.EX2 R153, R2 ;  /* 0x0000000200997308 */ /* 0x0005240000000800 */
[----:B--2---:R-:W-:Y:S01]  /*5260*/  FFMA.FTZ R2, R172, c[0x0][0x2d0], -R0 ;  /* 0x0000b400ac027a23 */ /* 0x004fe20000010800 */
[----:B----4-:R-:W-:Y:S01]  /*5270*/  F2FP.PACK_AB R5, R153, R102 ;  /* 0x000000669905723e */ /* 0x010fe200000000ff */
[----:B------:R-:W-:-:S04]  /*5280*/  IMAD.MOV.U32 R172, RZ, RZ, R45 ;  /* 0x000000ffffac7224 */ /* 0x000fc800078e002d */
[----:B------:R2:W-:Y:S02]  /*5290*/  MUFU.EX2 R101, R2 ;  /* 0x0000000200657308 */ /* 0x0005e40000000800 */
[----:B--2---:R-:W-:Y:S01]  /*52a0*/  FFMA.FTZ R2, R175, c[0x0][0x2d0], -R0 ;  /* 0x0000b400af027a23 */ /* 0x004fe20000010800 */
[----:B------:R-:W-:-:S05]  /*52b0*/  MOV R175, R44 ;  /* 0x0000002c00af7202 */ /* 0x000fca0000000f00 */
[----:B------:R-:W2:Y:S02]  /*52c0*/  MUFU.EX2 R103, R2 ;  /* 0x0000000200677308 */ /* 0x000ea40000000800 */
[----:B--2---:R-:W-:Y:S01]  /*52d0*/  F2FP.PACK_AB R7, R103, R101 ;  /* 0x000000656707723e */ /* 0x004fe200000000ff */
[----:B------:R-:W-:-:S06]  /*52e0*/  IMAD.MOV.U32 R2, RZ, RZ, R25 ;  /* 0x000000ffff027224 */ /* 0x000fcc00078e0019 */
[C---:B------:R-:W-:Y:S08]  /*52f0*/  HMMA.16816.F32 R104, R4.reuse, R20, R104 ;  /* 0x000000140468723c */ /* 0x040ff00000001868 */
[C---:B------:R-:W-:Y:S01]  /*5300*/  HMMA.16816.F32 R36, R4.reuse, R22, R56 ;  /* 0x000000160424723c */ /* 0x040fe20000001838 */
[----:B------:R-:W2:Y:S06]  /*5310*/  LDSM.16.MT88.4 R20, [R225+0x5100] ;  /* 0x00510000e114783b */ /* 0x000eac0000004200 */
[----:B------:R-:W-:Y:S01]  /*5320*/  MOV R57, R171 ;  /* 0x000000ab00397202 */ /* 0x000fe20000000f00 */
[----:B------:R-:W-:Y:S01]  /*5330*/  IMAD.MOV.U32 R171, RZ, RZ, R67 ;  /* 0x000000ffffab7224 */ /* 0x000fe200078e0043 */
[----:B---3--:R-:W-:Y:S01]  /*5340*/  HMMA.16816.F32 R120, R4, R8, R120 ;  /* 0x000000080478723c */ /* 0x008fe20000001878 */
[----:B------:R-:W-:-:S02]  /*5350*/  IMAD.MOV.U32 R56, RZ, RZ, R24 ;  /* 0x000000ffff387224 */ /* 0x000fc400078e0018 */
[----:B------:R-:W3:Y:S01]  /*5360*/  LDSM.16.MT88.4 R24, [R228+0x2100] ;  /* 0x00210000e418783b */ /* 0x000ee20000004200 */
[----:B------:R-:W-:Y:S02]  /*5370*/  IMAD.MOV.U32 R59, RZ, RZ, R168 ;  /* 0x000000ffff3b7224 */ /* 0x000fe400078e00a8 */
[----:B------:R-:W-:Y:S02]  /*5380*/  IMAD.MOV.U32 R58, RZ, RZ, R169 ;  /* 0x000000ffff3a7224 */ /* 0x000fe400078e00a9 */
[C---:B------:R-:W-:Y:S01]  /*5390*/  HMMA.16816.F32 R64, R4.reuse, R10, R72 ;  /* 0x0000000a0440723c */ /* 0x040fe20000001848 */
[----:B------:R-:W4:Y:S07]  /*53a0*/  LDSM.16.MT88.4 R8, [R229+0x5100] ;  /* 0x00510000e508783b */ /* 0x000f2e0000004200 */
[C---:B-1----:R-:W-:Y:S08]  /*53b0*/  HMMA.16816.F32 R112, R4.reuse, R16, R112 ;  /* 0x000000100470723c */ /* 0x042ff00000001870 */
[C---:B------:R-:W-:Y:S01]  /*53c0*/  HMMA.16816.F32 R44, R4.reuse, R18, R68 ;  /* 0x00000012042c723c */ /* 0x040fe20000001844 */
[----:B------:R-:W1:Y:S07]  /*53d0*/  LDSM.16.MT88.4 R16, [R226+0x5100] ;  /* 0x00510000e210783b */ /* 0x000e6e0000004200 */
[C---:B--2---:R-:W-:Y:S08]  /*53e0*/  HMMA.16816.F32 R136, R4.reuse, R20, R136 ;  /* 0x000000140488723c */ /* 0x044ff00000001888 */
[C---:B------:R-:W-:Y:S01]  /*53f0*/  HMMA.16816.F32 R72, R4.reuse, R22, R108 ;  /* 0x000000160448723c */ /* 0x040fe2000000186c */
[----:B------:R-:W2:Y:S06]  /*5400*/  LDSM.16.MT88.4 R20, [R228+0x5100] ;  /* 0x00510000e414783b */ /* 0x000eac0000004200 */
[----:B------:R-:W-:Y:S01]  /*5410*/  MOV R111, R175 ;  /* 0x000000af006f7202 */ /* 0x000fe20000000f00 */
[----:B---3--:R-:W-:Y:S01]  /*5420*/  HMMA.16816.F32 R68, R4, R26, R124 ;  /* 0x0000001a0444723c */ /* 0x008fe2000000187c */
[----:B------:R-:W-:Y:S01]  /*5430*/  IMAD.MOV.U32 R110, RZ, RZ, R172 ;  /* 0x000000ffff6e7224 */ /* 0x000fe200078e00ac */
[----:B------:R-:W-:Y:S01]  /*5440*/  MOV R108, R174 ;  /* 0x000000ae006c7202 */ /* 0x000fe20000000f00 */
[----:B------:R-:W-:-:S04]  /*5450*/  IMAD.MOV.U32 R109, RZ, RZ, R173 ;  /* 0x000000ffff6d7224 */ /* 0x000fc800078e00ad */
[----:B------:R-:W-:Y:S01]  /*5460*/  IMAD.MOV.U32 R126, RZ, RZ, R132 ;  /* 0x000000ffff7e7224 */ /* 0x000fe200078e0084 */
[C---:B----4-:R-:W-:Y:S01]  /*5470*/  HMMA.16816.F32 R84, R4.reuse, R8, R84 ;  /* 0x000000080454723c */ /* 0x050fe20000001854 */
[----:B------:R-:W-:Y:S01]  /*5480*/  MOV R127, R133 ;  /* 0x00000085007f7202 */ /* 0x000fe20000000f00 */
[----:B------:R-:W-:Y:S01]  /*5490*/  IMAD.MOV.U32 R132, RZ, RZ, R134 ;  /* 0x000000ffff847224 */ /* 0x000fe200078e0086 */
[----:B------:R-:W-:Y:S01]  /*54a0*/  MOV R134, R140 ;  /* 0x0000008c00867202 */ /* 0x000fe20000000f00 */
[----:B------:R-:W-:Y:S02]  /*54b0*/  IMAD.MOV.U32 R133, RZ, RZ, R135 ;  /* 0x000000ffff857224 */ /* 0x000fe400078e0087 */
[----:B------:R-:W-:Y:S02]  /*54c0*/  IMAD.MOV.U32 R135, RZ, RZ, R183 ;  /* 0x000000ffff877224 */ /* 0x000fe400078e00b7 */
[----:B------:R-:W-:Y:S01]  /*54d0*/  HMMA.16816.F32 R88, R4, R10, R88 ;  /* 0x0000000a0458723c */ /* 0x000fe20000001858 */
[----:B------:R-:W3:Y:S01]  /*54e0*/  LDSM.16.MT88.4 R8, [R226+0x8100] ;  /* 0x00810000e208783b */ /* 0x000ee20000004200 */
[----:B------:R-:W-:-:S02]  /*54f0*/  IMAD.MOV.U32 R140, RZ, RZ, R182 ;  /* 0x000000ffff8c7224 */ /* 0x000fc400078e00b6 */
[----:B------:R-:W-:Y:S01]  /*5500*/  IMAD.MOV.U32 R124, RZ, RZ, R2 ;  /* 0x000000ffff7c7224 */ /* 0x000fe200078e0002 */
[----:B------:R-:W-:Y:S01]  /*5510*/  MOV R2, R170 ;  /* 0x000000aa00027202 */ /* 0x000fe20000000f00 */
[----:B------:R-:W-:Y:S02]  /*5520*/  IMAD.MOV.U32 R125, RZ, RZ, R171 ;  /* 0x000000ffff7d7224 */ /* 0x000fe400078e00ab */
[----:B-1----:R-:W-:Y:S02]  /*5530*/  HMMA.16816.F32 R144, R4, R16, R144 ;  /* 0x000000100490723c */ /* 0x002fe40000001890 */
[----:B------:R-:W-:-:S06]  /*5540*/  FFMA.FTZ R2, R2, c[0x0][0x2d0], -R12 ;  /* 0x0000b40002027a23 */ /* 0x000fcc000001080c */
[C---:B------:R-:W-:Y:S01]  /*5550*/  HMMA.16816.F32 R80, R4.reuse, R18, R80 ;  /* 0x000000120450723c */ /* 0x040fe20000001850 */
[----:B------:R-:W1:Y:S07]  /*5560*/  LDSM.16.MT88.4 R16, [R225+0x8100] ;  /* 0x00810000e110783b */ /* 0x000e6e0000004200 */
[C---:B--2---:R-:W-:Y:S08]  /*5570*/  HMMA.16816.F32 R92, R4.reuse, R20, R92 ;  /* 0x00000014045c723c */ /* 0x044ff0000000185c */
[C---:B------:R-:W-:Y:S07]  /*5580*/  HMMA.16816.F32 R20, R4.reuse, R22, R116 ;  /* 0x000000160414723c */ /* 0x040fee0000001874 */
[----:B------:R-:W-:Y:S01]  /*5590*/  MOV R118, R181 ;  /* 0x000000b500767202 */ /* 0x000fe20000000f00 */
[----:B------:R-:W-:Y:S01]  /*55a0*/  IMAD.MOV.U32 R119, RZ, RZ, R180 ;  /* 0x000000ffff777224 */ /* 0x000fe200078e00b4 */
[----:B---3--:R-:W-:Y:S01]  /*55b0*/  HMMA.16816.F32 R172, R4, R8, R60 ;  /* 0x0000000804ac723c */ /* 0x008fe2000000183c */
[----:B------:R-:W-:Y:S01]  /*55c0*/  IMAD.MOV.U32 R117, RZ, RZ, R126 ;  /* 0x000000ffff757224 */ /* 0x000fe200078e007e */
[----:B------:R-:W-:Y:S01]  /*55d0*/  MOV R126, R127 ;  /* 0x0000007f007e7202 */ /* 0x000fe20000000f00 */
[----:B------:R-:W-:-:S02]  /*55e0*/  IMAD.MOV.U32 R127, RZ, RZ, R132 ;  /* 0x000000ffff7f7224 */ /* 0x000fc400078e0084 */
[----:B------:R-:W-:Y:S01]  /*55f0*/  IMAD.MOV.U32 R132, RZ, RZ, R133 ;  /* 0x000000ffff847224 */ /* 0x000fe200078e0085 */
[----:B------:R-:W-:Y:S01]  /*5600*/  MOV R133, R134 ;  /* 0x0000008600857202 */ /* 0x000fe20000000f00 */
[----:B------:R-:W-:Y:S01]  /*5610*/  IMAD.MOV.U32 R134, RZ, RZ, R135 ;  /* 0x000000ffff867224 */ /* 0x000fe200078e0087 */
[C---:B------:R-:W-:Y:S01]  /*5620*/  HMMA.16816.F32 R180, R4.reuse, R10, R52 ;  /* 0x0000000a04b4723c */ /* 0x040fe20000001834 */
[----:B------:R-:W2:Y:S01]  /*5630*/  LDSM.16.MT88.4 R8, [R228+0x8100] ;  /* 0x00810000e408783b */ /* 0x000ea20000004200 */
[----:B------:R-:W-:Y:S01]  /*5640*/  IMAD.MOV.U32 R135, RZ, RZ, R140 ;  /* 0x000000ffff877224 */ /* 0x000fe200078e008c */
[----:B------:R-:W-:Y:S01]  /*5650*/  MOV R140, R141 ;  /* 0x0000008d008c7202 */ /* 0x000fe20000000f00 */
[----:B------:R-:W-:Y:S02]  /*5660*/  IMAD.MOV.U32 R141, RZ, RZ, R142 ;  /* 0x000000ffff8d7224 */ /* 0x000fe400078e008e */
[----:B------:R-:W-:Y:S01]  /*5670*/  IMAD.MOV.U32 R142, RZ, RZ, R143 ;  /* 0x000000ffff8e7224 */ /* 0x000fe200078e008f */
[----:B------:R-:W-:Y:S01]  /*5680*/  MOV R143, R148 ;  /* 0x00000094008f7202 */ /* 0x000fe20000000f00 */
[----:B------:R-:W-:Y:S01]  /*5690*/  IMAD.MOV.U32 R148, RZ, RZ, R151 ;  /* 0x000000ffff947224 */ /* 0x000fe200078e0097 */
[C---:B------:R-:W-:Y:S01]  /*56a0*/  HMMA.16816.F32 R128, R4.reuse, R24, R128 ;  /* 0x000000180480723c */ /* 0x040fe20000001880 */
[----:B------:R-:W-:Y:S01]  /*56b0*/  IMAD.MOV.U32 R151, RZ, RZ, R13 ;  /* 0x000000ffff977224 */ /* 0x000fe200078e000d */
[----:B------:R-:W3:Y:S01]  /*56c0*/  LDSM.16.MT88.4 R24, [R229+0x8100] ;  /* 0x00810000e518783b */ /* 0x000ee20000004200 */
[----:B------:R4:W-:Y:S05]  /*56d0*/  MUFU.EX2 R13, R2 ;  /* 0x00000002000d7308 */ /* 0x0009ea0000000800 */
[C---:B-1----:R-:W-:Y:S08]  /*56e0*/  HMMA.16816.F32 R168, R4.reuse, R16, R96 ;  /* 0x0000001004a8723c */ /* 0x042ff00000001860 */
[----:B------:R-:W-:Y:S01]  /*56f0*/  HMMA.16816.F32 R76, R4, R18, R76 ;  /* 0x00000012044c723c */ /* 0x000fe2000000184c */
[----:B----4-:R-:W-:Y:S01]  /*5700*/  FFMA.FTZ R2, R118, c[0x0][0x2d0], -R12 ;  /* 0x0000b40076027a23 */ /* 0x010fe2000001080c */
[----:B------:R-:W-:Y:S01]  /*5710*/  MOV R118, R119 ;  /* 0x0000007700767202 */ /* 0x000fe20000000f00 */
[----:B------:R-:W-:-:S02]  /*5720*/  IMAD.MOV.U32 R119, RZ, RZ, R108 ;  /* 0x000000ffff777224 */ /* 0x000fc400078e006c */
[----:B------:R-:W-:Y:S01]  /*5730*/  IMAD.MOV.U32 R108, RZ, RZ, R109 ;  /* 0x000000ffff6c7224 */ /* 0x000fe200078e006d */
[----:B------:R-:W-:Y:S01]  /*5740*/  MOV R109, R110 ;  /* 0x0000006e006d7202 */ /* 0x000fe20000000f00 */
[----:B------:R-:W-:Y:S02]  /*5750*/  IMAD.MOV.U32 R110, RZ, RZ, R111 ;  /* 0x000000ffff6e7224 */ /* 0x000fe400078e006f */
[----:B------:R-:W-:Y:S01]  /*5760*/  IMAD.MOV.U32 R111, RZ, RZ, R124 ;  /* 0x000000ffff6f7224 */ /* 0x000fe200078e007c */
[----:B------:R-:W-:Y:S01]  /*5770*/  MOV R124, R56 ;  /* 0x00000038007c7202 */ /* 0x000fe20000000f00 */
[----:B------:R-:W-:Y:S01]  /*5780*/  IMAD.MOV.U32 R56, RZ, RZ, R57 ;  /* 0x000000ffff387224 */ /* 0x000fe200078e0039 */
[----:B------:R-:W-:Y:S01]  /*5790*/  MOV R96, R109 ;  /* 0x0000006d00607202 */ /* 0x000fe20000000f00 */
[----:B------:R-:W-:Y:S01]  /*57a0*/  IMAD.MOV.U32 R57, RZ, RZ, R14 ;  /* 0x000000ffff397224 */ /* 0x000fe200078e000e */
[----:B--2---:R-:W-:Y:S01]  /*57b0*/  HMMA.16816.F32 R32, R4, R8, R32 ;  /* 0x000000080420723c */ /* 0x004fe20000001820 */
[----:B------:R1:W2:Y:S01]  /*57c0*/  MUFU.EX2 R14, R2 ;  /* 0x00000002000e7308 */ /* 0x0002a20000000800 */
[----:B------:R-:W-:Y:S01]  /*57d0*/  IMAD.MOV.U32 R17, RZ, RZ, R119 ;  /* 0x000000ffff117224 */ /* 0x000fe200078e0077 */
[----:B------:R-:W-:Y:S01]  /*57e0*/  MOV R99, R124 ;  /* 0x0000007c00637202 */ /* 0x000fe20000000f00 */
[----:B------:R-:W-:-:S02]  /*57f0*/  IMAD.MOV.U32 R16, RZ, RZ, R108 ;  /* 0x000000ffff107224 */ /* 0x000fc400078e006c */
[----:B------:R-:W-:Y:S02]  /*5800*/  IMAD.MOV.U32 R97, RZ, RZ, R110 ;  /* 0x000000ffff617224 */ /* 0x000fe400078e006e */
[----:B------:R-:W-:Y:S01]  /*5810*/  IMAD.MOV.U32 R98, RZ, RZ, R111 ;  /* 0x000000ffff627224 */ /* 0x000fe200078e006f */
[----:B------:R-:W-:Y:S01]  /*5820*/  HMMA.16816.F32 R28, R4, R10, R28 ;  /* 0x0000000a041c723c */ /* 0x000fe2000000181c */
[----:B------:R-:W-:Y:S01]  /*5830*/  LDSM.16.MT88.4 R108, [R225+0x2900] ;  /* 0x00290000e16c783b */ /* 0x000fe20000004200 */
[----:B------:R-:W-:Y:S02]  /*5840*/  IMAD.MOV.U32 R18, RZ, RZ, R148 ;  /* 0x000000ffff127224 */ /* 0x000fe400078e0094 */
[----:B------:R-:W-:-:S03]  /*5850*/  IMAD.MOV.U32 R19, RZ, RZ, R143 ;  /* 0x000000ffff137224 */ /* 0x000fc600078e008f */
[----:B------:R-:W-:Y:S01]  /*5860*/  MOV R10, R57 ;  /* 0x00000039000a7202 */ /* 0x000fe20000000f00 */
[----:B-1----:R-:W-:Y:S01]  /*5870*/  FFMA.FTZ R2, R125, c[0x0][0x2d0], -R12 ;  /* 0x0000b4007d027a23 */ /* 0x002fe2000001080c */
[----:B------:R-:W-:Y:S01]  /*5880*/  MOV R125, R15 ;  /* 0x0000000f007d7202 */ /* 0x000fe20000000f00 */
[C---:B---3--:R-:W-:Y:S01]  /*5890*/  HMMA.16816.F32 R40, R4.reuse, R24, R40 ;  /* 0x000000180428723c */ /* 0x048fe20000001828 */
[----:B------:R-:W-:Y:S01]  /*58a0*/  IMAD.MOV.U32 R11, RZ, RZ, R56 ;  /* 0x000000ffff0b7224 */ /* 0x000fe200078e0038 */
[----:B------:R1:W-:Y:S05]  /*58b0*/  MUFU.EX2 R15, R2 ;  /* 0x00000002000f7308 */ /* 0x0003ea0000000800 */
[----:B------:R-:W-:Y:S01]  /*58c0*/  IMAD.MOV.U32 R25, RZ, RZ, R96 ;  /* 0x000000ffff197224 */ /* 0x000fe200078e0060 */
[----:B------:R-:W-:Y:S01]  /*58d0*/  HMMA.16816.F32 R48, R4, R26, R48 ;  /* 0x0000001a0430723c */ /* 0x000fe20000001830 */
[----:B------:R-:W-:Y:S01]  /*58e0*/  IMAD.MOV.U32 R24, RZ, RZ, R97 ;  /* 0x000000ffff187224 */ /* 0x000fe200078e0061 */
[----:B--2---:R-:W-:-:S05]  /*58f0*/  F2FP.PACK_AB R96, R14, R13 ;  /* 0x0000000d0e60723e */ /* 0x004fca00000000ff */
[----:B------:R-:W-:Y:S01]  /*5900*/  MOV R27, R98 ;  /* 0x00000062001b7202 */ /* 0x000fe20000000f00 */
[----:B------:R-:W-:Y:S02]  /*5910*/  IMAD.MOV.U32 R26, RZ, RZ, R99 ;  /* 0x000000ffff1a7224 */ /* 0x000fe400078e0063 */
[----:B-1----:R-:W-:Y:S02]  /*5920*/  FFMA.FTZ R2, R117, c[0x0][0x2d0], -R12 ;  /* 0x0000b40075027a23 */ /* 0x002fe4000001080c */
[----:B------:R-:W-:Y:S02]  /*5930*/  IMAD.MOV.U32 R4, RZ, RZ, R59 ;  /* 0x000000ffff047224 */ /* 0x000fe400078e003b */
[----:B------:R1:W2:Y:S01]  /*5940*/  MUFU.EX2 R12, R2 ;  /* 0x00000002000c7308 */ /* 0x0002a20000000800 */
[----:B------:R-:W-:Y:S02]  /*5950*/  FADD.FTZ R6, R17, R16 ;  /* 0x0000001011067221 */ /* 0x000fe40000010000 */
[----:B------:R-:W-:-:S02]  /*5960*/  IMAD.MOV.U32 R5, RZ, RZ, R133 ;  /* 0x000000ffff057224 */ /* 0x000fc400078e0085 */
[----:B------:R-:W-:Y:S02]  /*5970*/  IMAD.MOV.U32 R16, RZ, RZ, R141 ;  /* 0x000000ffff107224 */ /* 0x000fe400078e008d */
[----:B------:R-:W-:Y:S02]  /*5980*/  IMAD.MOV.U32 R17, RZ, RZ, R140 ;  /* 0x000000ffff117224 */ /* 0x000fe400078e008c */
[----:B------:R-:W-:Y:S02]  /*5990*/  IMAD.MOV.U32 R7, RZ, RZ, R58 ;  /* 0x000000ffff077224 */ /* 0x000fe400078e003a */
[----:B------:R-:W-:Y:S01]  /*59a0*/  LDSM.16.MT88.4 R56, [R229+0x5900] ;  /* 0x00590000e538783b */ /* 0x000fe20000004200 */
[--C-:B-1----:R-:W-:Y:S01]  /*59b0*/  FFMA.FTZ R2, R118, c[0x0][0x2d0], -R0.reuse ;  /* 0x0000b40076027a23 */ /* 0x102fe20000010800 */
[----:B--2---:R-:W-:Y:S02]  /*59c0*/  F2FP.PACK_AB R98, R12, R15 ;  /* 0x0000000f0c62723e */ /* 0x004fe400000000ff */
[----:B------:R-:W1:Y:S01]  /*59d0*/  LDSM.16.MT88.4 R116, [R226+0x2900] ;  /* 0x00290000e274783b */ /* 0x000e620000004200 */
[----:B------:R2:W-:Y:S02]  /*59e0*/  MUFU.EX2 R8, R2 ;  /* 0x0000000200087308 */ /* 0x0005e40000000800 */
[----:B--2---:R-:W-:-:S06]  /*59f0*/  FFMA.FTZ R2, R125, c[0x0][0x2d0], -R0 ;  /* 0x0000b4007d027a23 */ /* 0x004fcc0000010800 */
[----:B------:R2:W3:Y:S02]  /*5a00*/  MUFU.EX2 R9, R2 ;  /* 0x0000000200097308 */ /* 0x0004e40000000800 */
[--C-:B--2---:R-:W-:Y:S01]  /*5a10*/  FFMA.FTZ R2, R126, c[0x0][0x2d0], -R0.reuse ;  /* 0x0000b4007e027a23 */ /* 0x104fe20000010800 */
[----:B---3--:R-:W-:Y:S01]  /*5a20*/  F2FP.PACK_AB R97, R9, R8 ;  /* 0x000000080961723e */ /* 0x008fe200000000ff */
[----:B------:R-:W-:Y:S02]  /*5a30*/  FFMA.FTZ R0, R127, c[0x0][0x2d0], -R0 ;  /* 0x0000b4007f007a23 */ /* 0x000fe40000010800 */
[----:B------:R-:W2:Y:S02]  /*5a40*/  LDSM.16.MT88.4 R124, [R229+0x2900] ;  /* 0x00290000e57c783b */ /* 0x000ea40000004200 */
[----:B------:R-:W-:Y:S08]  /*5a50*/  MUFU.EX2 R2, R2 ;  /* 0x0000000200027308 */ /* 0x000ff00000000800 */
[----:B------:R-:W3:Y:S02]  /*5a60*/  MUFU.EX2 R0, R0 ;  /* 0x0000000000007308 */ /* 0x000ee40000000800 */
[----:B---3--:R-:W-:-:S07]  /*5a70*/  F2FP.PACK_AB R99, R0, R2 ;  /* 0x000000020063723e */ /* 0x008fce00000000ff */
[C---:B-1----:R-:W-:Y:S08]  /*5a80*/  HMMA.16816.F32 R112, R96.reuse, R116, R112 ;  /* 0x000000746070723c */ /* 0x042ff00000001870 */
[C---:B------:R-:W-:Y:S07]  /*5a90*/  HMMA.16816.F32 R116, R96.reuse, R118, R44 ;  /* 0x000000766074723c */ /* 0x040fee000000182c */
[----:B------:R-:W-:Y:S01]  /*5aa0*/  MOV R45, R149 ;  /* 0x00000095002d7202 */ /* 0x000fe20000000f00 */
[----:B------:R-:W-:Y:S01]  /*5ab0*/  IMAD.MOV.U32 R46, RZ, RZ, R150 ;  /* 0x000000ffff2e7224 */ /* 0x000fe200078e0096 */
[----:B------:R-:W-:Y:S01]  /*5ac0*/  HMMA.16816.F32 R104, R96, R108, R104 ;  /* 0x0000006c6068723c */ /* 0x000fe20000001868 */
[----:B------:R-:W-:-:S02]  /*5ad0*/  MOV R47, R151 ;  /* 0x00000097002f7202 */ /* 0x000fc40000000f00 */
[----:B------:R-:W-:Y:S01]  /*5ae0*/  FADD.FTZ R4, R4, R45 ;  /* 0x0000002d04047221 */ /* 0x000fe20000010000 */
[----:B------:R-:W1:Y:S01]  /*5af0*/  LDSM.16.MT88.4 R148, [R226+0x5900] ;  /* 0x00590000e294783b */ /* 0x000e620000004200 */
[----:B------:R-:W-:Y:S02]  /*5b00*/  FADD.FTZ R6, R46, R6 ;  /* 0x000000062e067221 */ /* 0x000fe40000010000 */
[----:B------:R-:W-:Y:S01]  /*5b10*/  FADD.FTZ R5, R5, R4 ;  /* 0x0000000405057221 */ /* 0x000fe20000010000 */
[----:B------:R-:W-:Y:S01]  /*5b20*/  HMMA.16816.F32 R108, R96, R110, R36 ;  /* 0x0000006e606c723c */ /* 0x000fe20000001824 */
[----:B------:R-:W-:-:S06]  /*5b30*/  FADD.FTZ R4, R47, R6 ;  /* 0x000000062f047221 */ /* 0x000fcc0000010000 */
[----:B------:R-:W-:Y:S01]  /*5b40*/  IMAD.MOV.U32 R36, RZ, RZ, R134 ;  /* 0x000000ffff247224 */ /* 0x000fe200078e0086 */
[----:B------:R-:W-:Y:S01]  /*5b50*/  MOV R37, R135 ;  /* 0x0000008700257202 */ /* 0x000fe20000000f00 */
[C---:B--2---:R-:W-:Y:S01]  /*5b60*/  HMMA.16816.F32 R120, R96.reuse, R124, R120 ;  /* 0x0000007c6078723c */ /* 0x044fe20000001878 */
[----:B------:R-:W-:Y:S01]  /*5b70*/  MOV R38, R142 ;  /* 0x0000008e00267202 */ /* 0x000fe20000000f00 */
[----:B------:R-:W-:Y:S01]  /*5b80*/  FADD.FTZ R5, R36, R5 ;  /* 0x0000000524057221 */ /* 0x000fe20000010000 */
[----:B------:R-:W-:Y:S01]  /*5b90*/  MOV R39, R132 ;  /* 0x0000008400277202 */ /* 0x000fe20000000f00 */
[----:B------:R-:W-:Y:S01]  /*5ba0*/  FADD.FTZ R6, R37, R4 ;  /* 0x0000000425067221 */ /* 0x000fe20000010000 */
[----:B------:R-:W2:Y:S01]  /*5bb0*/  LDSM.16.MT88.4 R140, [R225+0x5900] ;  /* 0x00590000e18c783b */ /* 0x000ea20000004200 */
[----:B------:R-:W-:Y:S02]  /*5bc0*/  FADD.FTZ R4, R38, R5 ;  /* 0x0000000526047221 */ /* 0x000fe40000010000 */
[----:B------:R-:W-:Y:S01]  /*5bd0*/  FADD.FTZ R5, R18, R6 ;  /* 0x0000000612057221 */ /* 0x000fe20000010000 */
[----:B------:R-:W3:Y:S01]  /*5be0*/  LDSM.16.MT88.4 R132, [R228+0x2900] ;  /* 0x00290000e484783b */ /* 0x000ee20000004200 */
[----:B------:R-:W-:Y:S01]  /*5bf0*/  FADD.FTZ R4, R19, R4 ;  /* 0x0000000413047221 */ /* 0x000fe20000010000 */
[----:B------:R-:W-:Y:S01]  /*5c00*/  HMMA.16816.F32 R52, R96, R56, R84 ;  /* 0x000000386034723c */ /* 0x000fe20000001854 */
[----:B------:R-:W-:-:S02]  /*5c10*/  FADD.FTZ R5, R16, R5 ;  /* 0x0000000510057221 */ /* 0x000fc40000010000 */
[----:B------:R-:W-:Y:S02]  /*5c20*/  FADD.FTZ R4, R17, R4 ;  /* 0x0000000411047221 */ /* 0x000fe40000010000 */
[----:B------:R-:W-:Y:S01]  /*5c30*/  FADD.FTZ R5, R39, R5 ;  /* 0x0000000527057221 */ /* 0x000fe20000010000 */
[----:B------:R-:W-:Y:S01]  /*5c40*/  LDSM.16.MT88.4 R16, [R228+0x8900] ;  /* 0x00890000e410783b */ /* 0x000fe20000004200 */
[----:B------:R-:W-:Y:S01]  /*5c50*/  FADD.FTZ R4, R7, R4 ;  /* 0x0000000407047221 */ /* 0x000fe20000010000 */
[----:B------:R-:W-:Y:S01]  /*5c60*/  HMMA.16816.F32 R124, R96, R126, R64 ;  /* 0x0000007e607c723c */ /* 0x000fe20000001840 */
[----:B------:R-:W-:Y:S01]  /*5c70*/  FADD.FTZ R5, R10, R5 ;  /* 0x000000050a057221 */ /* 0x000fe20000010000 */
[----:B------:R-:W4:Y:S01]  /*5c80*/  LDSM.16.MT88.4 R64, [R228+0x5900] ;  /* 0x00590000e440783b */ /* 0x000f220000004200 */
[----:B------:R-:W-:Y:S02]  /*5c90*/  FADD.FTZ R4, R11, R4 ;  /* 0x000000040b047221 */ /* 0x000fe40000010000 */
[----:B------:R-:W-:-:S02]  /*5ca0*/  FADD.FTZ R5, R26, R5 ;  /* 0x000000051a057221 */ /* 0x000fc40000010000 */
[----:B------:R-:W-:Y:S01]  /*5cb0*/  FADD.FTZ R4, R27, R4 ;  /* 0x000000041b047221 */ /* 0x000fe20000010000 */
[C---:B-1----:R-:W-:Y:S01]  /*5cc0*/  HMMA.16816.F32 R144, R96.reuse, R148, R144 ;  /* 0x000000946090723c */ /* 0x042fe20000001890 */
[----:B------:R-:W-:Y:S02]  /*5cd0*/  FADD.FTZ R5, R24, R5 ;  /* 0x0000000518057221 */ /* 0x000fe40000010000 */
[----:B------:R-:W-:Y:S02]  /*5ce0*/  FADD.FTZ R4, R251, R4 ;  /* 0x00000004fb047221 */ /* 0x000fe40000010000 */
[----:B------:R-:W-:Y:S02]  /*5cf0*/  FADD.FTZ R5, R25, R5 ;  /* 0x0000000519057221 */ /* 0x000fe40000010000 */
[----:B------:R-:W-:Y:S01]  /*5d00*/  FADD.FTZ R4, R252, R4 ;  /* 0x00000004fc047221 */ /* 0x000fe20000010000 */
[----:B------:R-:W-:Y:S01]  /*5d10*/  HMMA.16816.F32 R148, R96, R150, R80 ;  /* 0x000000966094723c */ /* 0x000fe20000001850 */
[----:B------:R-:W-:Y:S01]  /*5d20*/  FADD.FTZ R5, R185, R5 ;  /* 0x00000005b9057221 */ /* 0x000fe20000010000 */
[----:B------:R-:W-:Y:S01]  /*5d30*/  LDSM.16.MT88.4 R80, [R226+0x8900] ;  /* 0x00890000e250783b */ /* 0x000fe20000004200 */
[----:B------:R-:W-:-:S02]  /*5d40*/  FADD.FTZ R4, R167, R4 ;  /* 0x00000004a7047221 */ /* 0x000fc40000010000 */
[----:B------:R-:W-:Y:S02]  /*5d50*/  FADD.FTZ R5, R187, R5 ;  /* 0x00000005bb057221 */ /* 0x000fe40000010000 */
[----:B------:R-:W-:Y:S01]  /*5d60*/  FADD.FTZ R4, R184, R4 ;  /* 0x00000004b8047221 */ /* 0x000fe20000010000 */
[C---:B------:R-:W-:Y:S01]  /*5d70*/  HMMA.16816.F32 R56, R96.reuse, R58, R88 ;  /* 0x0000003a6038723c */ /* 0x040fe20000001858 */
[----:B------:R-:W-:Y:S01]  /*5d80*/  FADD.FTZ R5, R186, R5 ;  /* 0x00000005ba057221 */ /* 0x000fe20000010000 */
[----:B------:R-:W1:Y:S01]  /*5d90*/  LDSM.16.MT88.4 R88, [R229+0x8900] ;  /* 0x00890000e558783b */ /* 0x000e620000004200 */
[----:B------:R-:W-:Y:S02]  /*5da0*/  FADD.FTZ R4, R165, R4 ;  /* 0x00000004a5047221 */ /* 0x000fe40000010000 */
[----:B------:R-:W-:Y:S02]  /*5db0*/  FADD.FTZ R5, R250, R5 ;  /* 0x00000005fa057221 */ /* 0x000fe40000010000 */
[----:B------:R-:W-:Y:S01]  /*5dc0*/  FADD.FTZ R4, R166, R4 ;  /* 0x00000004a6047221 */ /* 0x000fe20000010000 */
[----:B--2---:R-:W-:Y:S01]  /*5dd0*/  HMMA.16816.F32 R136, R96, R140, R136 ;  /* 0x0000008c6088723c */ /* 0x004fe20000001888 */
[----:B------:R-:W-:-:S02]  /*5de0*/  FADD.FTZ R5, R152, R5 ;  /* 0x0000000598057221 */ /* 0x000fc40000010000 */
[----:B------:R-:W-:Y:S02]  /*5df0*/  FADD.FTZ R4, R102, R4 ;  /* 0x0000000466047221 */ /* 0x000fe40000010000 */
[----:B------:R-:W-:Y:S02]  /*5e00*/  FADD.FTZ R5, R154, R5 ;  /* 0x000000059a057221 */ /* 0x000fe40000010000 */
[----:B------:R-:W-:Y:S01]  /*5e10*/  FADD.FTZ R4, R153, R4 ;  /* 0x0000000499047221 */ /* 0x000fe20000010000 */
[----:B------:R-:W-:Y:S01]  /*5e20*/  HMMA.16816.F32 R140, R96, R142, R72 ;  /* 0x0000008e608c723c */ /* 0x000fe20000001848 */
[----:B------:R-:W2:Y:S01]  /*5e30*/  LDSM.16.MT88.4 R72, [R225+0x8900] ;  /* 0x00890000e148783b */ /* 0x000ea20000004200 */
[----:B------:R-:W-:Y:S02]  /*5e40*/  FADD.FTZ R6, R155, R5 ;  /* 0x000000059b067221 */ /* 0x000fe40000010000 */
[----:B------:R-:W-:Y:S02]  /*5e50*/  FADD.FTZ R5, R101, R4 ;  /* 0x0000000465057221 */ /* 0x000fe40000010000 */
[----:B------:R-:W-:-:S02]  /*5e60*/  FADD.FTZ R4, R164, R6 ;  /* 0x00000006a4047221 */ /* 0x000fc40000010000 */
[----:B------:R-:W-:Y:S01]  /*5e70*/  FADD.FTZ R5, R103, R5 ;  /* 0x0000000567057221 */ /* 0x000fe20000010000 */
[C---:B---3--:R-:W-:Y:S01]  /*5e80*/  HMMA.16816.F32 R128, R96.reuse, R132, R128 ;  /* 0x000000846080723c */ /* 0x048fe20000001880 */
[----:B------:R-:W-:Y:S02]  /*5e90*/  FADD.FTZ R4, R13, R4 ;  /* 0x000000040d047221 */ /* 0x000fe40000010000 */
[----:B------:R-:W-:Y:S02]  /*5ea0*/  FADD.FTZ R5, R8, R5 ;  /* 0x0000000508057221 */ /* 0x000fe40000010000 */
[----:B------:R-:W-:Y:S02]  /*5eb0*/  FADD.FTZ R4, R14, R4 ;  /* 0x000000040e047221 */ /* 0x000fe40000010000 */
[----:B------:R-:W-:Y:S01]  /*5ec0*/  FADD.FTZ R5, R9, R5 ;  /* 0x0000000509057221 */ /* 0x000fe20000010000 */
[----:B------:R-:W-:Y:S01]  /*5ed0*/  HMMA.16816.F32 R132, R96, R134, R68 ;  /* 0x000000866084723c */ /* 0x000fe20000001844 */
[----:B------:R-:W-:-:S02]  /*5ee0*/  FADD.FTZ R4, R15, R4 ;  /* 0x000000040f047221 */ /* 0x000fc40000010000 */
[----:B------:R-:W-:Y:S02]  /*5ef0*/  FADD.FTZ R2, R2, R5 ;  /* 0x0000000502027221 */ /* 0x000fe40000010000 */
[----:B------:R-:W-:Y:S02]  /*5f00*/  FADD.FTZ R4, R12, R4 ;  /* 0x000000040c047221 */ /* 0x000fe40000010000 */
[----:B------:R-:W-:Y:S01]  /*5f10*/  FADD.FTZ R0, R0, R2 ;  /* 0x0000000200007221 */ /* 0x000fe20000010000 */
[C---:B----4-:R-:W-:Y:S04]  /*5f20*/  HMMA.16816.F32 R60, R96.reuse, R64, R92 ;  /* 0x00000040603c723c */ /* 0x050fe8000000185c */
[----:B------:R3:W-:Y:S04]  /*5f30*/  STL [R1+0x14], R0 ;  /* 0x0000140001007387 */ /* 0x0007e80000100800 */
[----:B------:R3:W-:Y:S01]  /*5f40*/  STL [R1+0x10], R4 ;  /* 0x0000100401007387 */ /* 0x0007e20000100800 */
[C---:B-1----:R-:W-:Y:S08]  /*5f50*/  HMMA.16816.F32 R84, R96.reuse, R88, R40 ;  /* 0x000000586054723c */ /* 0x042ff00000001828 */
[C---:B--2---:R-:W-:Y:S08]  /*5f60*/  HMMA.16816.F32 R68, R96.reuse, R72, R168 ;  /* 0x000000486044723c */ /* 0x044ff000000018a8 */
[C---:B------:R-:W-:Y:S08]  /*5f70*/  HMMA.16816.F32 R72, R96.reuse, R74, R76 ;  /* 0x0000004a6048723c */ /* 0x040ff0000000184c */
[C---:B------:R-:W-:Y:S08]  /*5f80*/  HMMA.16816.F32 R76, R96.reuse, R80, R172 ;  /* 0x00000050604c723c */ /* 0x040ff000000018ac */
[C---:B------:R-:W-:Y:S08]  /*5f90*/  HMMA.16816.F32 R64, R96.reuse, R66, R20 ;  /* 0x000000426040723c */ /* 0x040ff00000001814 */
[C---:B------:R-:W-:Y:S08]  /*5fa0*/  HMMA.16816.F32 R80, R96.reuse, R82, R180 ;  /* 0x000000526050723c */ /* 0x040ff000000018b4 */
[C---:B------:R-:W-:Y:S08]  /*5fb0*/  HMMA.16816.F32 R88, R96.reuse, R90, R48 ;  /* 0x0000005a6058723c */ /* 0x040ff00000001830 */
[C---:B------:R-:W-:Y:S08]  /*5fc0*/  HMMA.16816.F32 R92, R96.reuse, R16, R32 ;  /* 0x00000010605c723c */ /* 0x040ff00000001820 */
[----:B------:R-:W-:Y:S01]  /*5fd0*/  HMMA.16816.F32 R96, R96, R18, R28 ;  /* 0x000000126060723c */ /* 0x000fe2000000181c */
[----:B------:R-:W-:Y:S08]  /*5fe0*/  @!P0 BRA `(.L_x_5) ;  /* 0x0000412000008947 */ /* 0x000ff00003800000 */
[----:B---3--:R-:W2:Y:S01]  /*5ff0*/  LDL.LU.64 R26, [R1] ;  /* 0x00000000011a7983 */ /* 0x008ea20000300a00 */
[----:B------:R-:W-:Y:S01]  /*6000*/  IMAD.MOV.U32 R102, RZ, RZ, R3 ;  /* 0x000000ffff667224 */ /* 0x000fe200078e0003 */
[----:B------:R-:W-:Y:S01]  /*6010*/  ULDC.64 UR6, c[0x0][0x208] ;  /* 0x0000820000067ab9 */ /* 0x000fe20000000a00 */
[----:B------:R-:W-:Y:S01]  /*6020*/  IMAD.MOV.U32 R101, RZ, RZ, R100 ;  /* 0x000000ffff657224 */ /* 0x000fe200078e0064 */
[----:B------:R-:W3:Y:S01]  /*6030*/  LDL.LU.64 R24, [R1+0x8] ;  /* 0x0000080001187983 */ /* 0x000ee20000300a00 */
[----:B------:R-:W-:Y:S01]  /*6040*/  ULDC.64 UR4, c[0x0][0x1e0] ;  /* 0x0000780000047ab9 */ /* 0x000fe20000000a00 */
[----:B--2---:R-:W-:-:S02]  /*6050*/  MOV R3, R27 ;  /* 0x0000001b00037202 */ /* 0x004fc40000000f00 */
[----:B---3--:R-:W-:-:S05]  /*6060*/  MOV R2, R24 ;  /* 0x0000001800027202 */ /* 0x008fca0000000f00 */
[----:B------:R1:W-:Y:S02]  /*6070*/  STL.64 [R1+0x18], R2 ;  /* 0x0000180201007387 */ /* 0x0003e40000100a00 */
.L_x_6:
[----:B-1--4-:R-:W2:Y:S01]  /*6080*/  LDL.64 R2, [R1+0x18] ;  /* 0x0000180001027983 */ /* 0x012ea20000100a00 */
[----:B------:R-:W-:Y:S04]  /*6090*/  DEPBAR.LE SB0, 0x0 ;  /* 0x000080000000791a */ /* 0x000fe80000000000 */
[----:B------:R-:W-:Y:S01]  /*60a0*/  USHF.R.S32.HI UR12, URZ, 0x1f, UR14 ;  /* 0x0000001f3f0c7899 */ /* 0x000fe2000801140e */
[----:B------:R-:W-:Y:S01]  /*60b0*/  BAR.SYNC.DEFER_BLOCKING 0x0 ;  /* 0x0000000000007b1d */ /* 0x000fe20000010000 */
[----:B------:R-:W-:Y:S02]  /*60c0*/  UIMAD.WIDE.U32 UR18, UR14, UR6, URZ ;  /* 0x000000060e1272a5 */ /* 0x000fe4000f8e003f */
[----:B------:R-:W-:Y:S02]  /*60d0*/  UIMAD UR12, UR12, UR6, URZ ;  /* 0x000000060c0c72a4 */ /* 0x000fe4000f8e023f */
[----:B------:R-:W-:Y:S02]  /*60e0*/  UISETP.GT.AND UP0, UPT, UR14, UR8, UPT ;  /* 0x000000080e00728c */ /* 0x000fe4000bf04270 */
[----:B------:R-:W-:Y:S01]  /*60f0*/  UIMAD UR12, UR14, UR7, UR12 ;  /* 0x000000070e0c72a4 */ /* 0x000fe2000f8e020c */
[----:B-----5:R-:W-:Y:S01]  /*6100*/  STL [R1+0x30], R231 ;  /* 0x000030e701007387 */ /* 0x020fe20000100800 */
[----:B------:R-:W-:Y:S02]  /*6110*/  UIADD3 UR14, UR14, -0x1, URZ ;  /* 0xffffffff0e0e7890 */ /* 0x000fe4000fffe03f */
[----:B------:R-:W-:Y:S01]  /*6120*/  UIADD3 UR12, UR19, UR12, URZ ;  /* 0x0000000c130c7290 */ /* 0x000fe2000fffe03f */
[----:B------:R-:W-:Y:S03]  /*6130*/  STL [R1+0x34], R248 ;  /* 0x000034f801007387 */ /* 0x000fe60000100800 */
[----:B------:R-:W-:Y:S01]  /*6140*/  UIMAD UR12, UR12, 0x60, URZ ;  /* 0x000000600c0c78a4 */ /* 0x000fe2000f8e023f */
[----:B------:R-:W-:Y:S01]  /*6150*/  STL [R1+0x40], R157 ;  /* 0x0000409d01007387 */ /* 0x000fe20000100800 */
[----:B------:R-:W-:Y:S03]  /*6160*/  @UP0 USHF.L.U64.HI UR15, UR4, 0x6, UR5 ;  /* 0x00000006040f0899 */ /* 0x000fe60008010205 */
[----:B------:R-:W-:Y:S04]  /*6170*/  STL [R1+0x3c], R158 ;  /* 0x00003c9e01007387 */ /* 0x000fe80000100800 */
[----:B------:R-:W1:Y:S08]  /*6180*/  LDSM.16.M88.4 R8, [R224+0xc100] ;  /* 0x00c10000e008783b */ /* 0x000e700000000200 */
[----:B------:R-:W3:Y:S08]  /*6190*/  LDSM.16.M88.4 R16, [R224+0xc900] ;  /* 0x00c90000e010783b */ /* 0x000ef00000000200 */
[----:B------:R-:W4:Y:S08]  /*61a0*/  LDSM.16.M88.4 R24, [R224+0xd100] ;  /* 0x00d10000e018783b */ /* 0x000f300000000200 */
[----:B------:R-:W4:Y:S08]  /*61b0*/  LDSM.16.M88.4 R32, [R224+0xd900] ;  /* 0x00d90000e020783b */ /* 0x000f300000000200 */
[----:B------:R-:W4:Y:S01]  /*61c0*/  LDSM.16.M88.4 R40, [R224+0xe100] ;  /* 0x00e10000e028783b */ /* 0x000f220000000200 */
[C---:B-1----:R-:W-:Y:S07]  /*61d0*/  HMMA.16816.F32 R4, R156.reuse, R8, RZ ;  /* 0x000000089c04723c */ /* 0x042fee00000018ff */
[----:B------:R-:W1:Y:S01]  /*61e0*/  LDSM.16.M88.4 R48, [R224+0xe900] ;  /* 0x00e90000e030783b */ /* 0x000e620000000200 */
[C---:B------:R-:W-:Y:S07]  /*61f0*/  HMMA.16816.F32 R8, R156.reuse, R10, RZ ;  /* 0x0000000a9c08723c */ /* 0x040fee00000018ff */
[----:B------:R-:W1:Y:S01]  /*6200*/  LDSM.16.M88.4 R152, [R231] ;  /* 0x00000000e798783b */ /* 0x000e620000000200 */
[C---:B---3--:R-:W-:Y:S07]  /*6210*/  HMMA.16816.F32 R12, R156.reuse, R16, RZ ;  /* 0x000000109c0c723c */ /* 0x048fee00000018ff */
[----:B------:R-:W3:Y:S01]  /*6220*/  LDSM.16.M88.4 R164, [R248] ;  /* 0x00000000f8a4783b */ /* 0x000ee20000000200 */
[C---:B------:R-:W-:Y:S07]  /*6230*/  HMMA.16816.F32 R16, R156.reuse, R18, RZ ;  /* 0x000000129c10723c */ /* 0x040fee00000018ff */
[----:B------:R-:W-:Y:S01]  /*6240*/  LDSM.16.M88.4 R168, [R245] ;  /* 0x00000000f5a8783b */ /* 0x000fe20000000200 */
[C---:B----4-:R-:W-:Y:S07]  /*6250*/  HMMA.16816.F32 R20, R156.reuse, R24, RZ ;  /* 0x000000189c14723c */ /* 0x050fee00000018ff */
[----:B------:R-:W-:Y:S01]  /*6260*/  LDSM.16.M88.4 R172, [R244] ;  /* 0x00000000f4ac783b */ /* 0x000fe20000000200 */
[C---:B------:R-:W-:Y:S07]  /*6270*/  HMMA.16816.F32 R24, R156.reuse, R26, RZ ;  /* 0x0000001a9c18723c */ /* 0x040fee00000018ff */
[----:B------:R-:W-:Y:S01]  /*6280*/  STL [R1+0x38], R159 ;  /* 0x0000389f01007387 */ /* 0x000fe20000100800 */
[C---:B------:R-:W-:Y:S08]  /*6290*/  HMMA.16816.F32 R28, R156.reuse, R32, RZ ;  /* 0x000000209c1c723c */ /* 0x040ff000000018ff */
[C---:B------:R-:W-:Y:S08]  /*62a0*/  HMMA.16816.F32 R32, R156.reuse, R34, RZ ;  /* 0x000000229c20723c */ /* 0x040ff000000018ff */
[C---:B------:R-:W-:Y:S08]  /*62b0*/  HMMA.16816.F32 R36, R156.reuse, R40, RZ ;  /* 0x000000289c24723c */ /* 0x040ff000000018ff */
[C---:B------:R-:W-:Y:S08]  /*62c0*/  HMMA.16816.F32 R40, R156.reuse, R42, RZ ;  /* 0x0000002a9c28723c */ /* 0x040ff000000018ff */
[C---:B-1----:R-:W-:Y:S08]  /*62d0*/  HMMA.16816.F32 R44, R156.reuse, R48, RZ ;  /* 0x000000309c2c723c */ /* 0x042ff000000018ff */
[----:B------:R-:W-:Y:S08]  /*62e0*/  HMMA.16816.F32 R48, R156, R50, RZ ;  /* 0x000000329c30723c */ /* 0x000ff000000018ff */
[C---:B------:R-:W-:Y:S07]  /*62f0*/  HMMA.16816.F32 R4, R160.reuse, R152, R4 ;  /* 0x00000098a004723c */ /* 0x040fee0000001804 */
[----:B------:R-:W-:Y:S01]  /*6300*/  MOV R152, UR18 ;  /* 0x0000001200987c02 */ /* 0x000fe20008000f00 */
[C---:B------:R-:W-:Y:S01]  /*6310*/  HMMA.16816.F32 R8, R160.reuse, R154, R8 ;  /* 0x0000009aa008723c */ /* 0x040fe20000001808 */
[----:B------:R-:W-:Y:S07]  /*6320*/  @UP0 UIMAD.WIDE.U32 UR18, UR14, UR4, URZ ;  /* 0x000000040e1202a5 */ /* 0x000fee000f8e003f */
[C---:B---3--:R-:W-:Y:S08]  /*6330*/  HMMA.16816.F32 R12, R160.reuse, R164, R12 ;  /* 0x000000a4a00c723c */ /* 0x048ff0000000180c */
[C---:B------:R-:W-:Y:S01]  /*6340*/  HMMA.16816.F32 R16, R160.reuse, R166, R16 ;  /* 0x000000a6a010723c */ /* 0x040fe20000001810 */
[----:B------:R-:W-:Y:S03]  /*6350*/  LDSM.16.M88.4 R164, [R246] ;  /* 0x00000000f6a4783b */ /* 0x000fe60000000200 */
[----:B--2---:R-:W-:Y:S05]  /*6360*/  IMAD.WIDE.U32 R152, R152, 0x60, R2 ;  /* 0x0000006098987825 */ /* 0x004fea00078e0002 */
[----:B------:R-:W-:Y:S01]  /*6370*/  IADD3 R0, R153, UR12, RZ ;  /* 0x0000000c99007c10 */ /* 0x000fe2000fffe0ff */
[----:B------:R-:W-:Y:S02]  /*6380*/  @UP0 USHF.R.S32.HI UR12, URZ, 0x1f, UR14 ;  /* 0x0000001f3f0c0899 */ /* 0x000fe4000801140e */
[C---:B------:R-:W-:Y:S02]  /*6390*/  SHF.L.U32 R100, R152.reuse, 0x1, RZ ;  /* 0x0000000198647819 */ /* 0x040fe400000006ff */
[----:B------:R-:W-:Y:S01]  /*63a0*/  SHF.L.U64.HI R0, R152, 0x1, R0 ;  /* 0x0000000198007819 */ /* 0x000fe20000010200 */
[----:B------:R-:W-:Y:S01]  /*63b0*/  @UP0 UIMAD UR12, UR12, UR4, URZ ;  /* 0x000000040c0c02a4 */ /* 0x000fe2000f8e023f */
[C---:B------:R-:W-:Y:S01]  /*63c0*/  IADD3 R2, P0, R100.reuse, c[0x0][0x1f8], RZ ;  /* 0x00007e0064027a10 */ /* 0x040fe20007f1e0ff */
[----:B------:R-:W1:Y:S01]  /*63d0*/  LDSM.16.M88.4 R152, [R247] ;  /* 0x00000000f798783b */ /* 0x000e620000000200 */
[----:B------:R-:W-:Y:S01]  /*63e0*/  IADD3 R180, P1, R100, 0x80, RZ ;  /* 0x0000008064b47810 */ /* 0x000fe20007f3e0ff */
[----:B------:R-:W-:Y:S01]  /*63f0*/  @UP0 UIMAD UR12, UR14, UR5, UR12 ;  /* 0x000000050e0c02a4 */ /* 0x000fe2000f8e020c */
[----:B------:R-:W-:Y:S02]  /*6400*/  IADD3.X R3, R0, c[0x0][0x1fc], RZ, P0, !PT ;  /* 0x00007f0000037a10 */ /* 0x000fe400007fe4ff */
[----:B------:R-:W-:Y:S01]  /*6410*/  IADD3 R180, P0, R180, c[0x0][0x1f8], RZ ;  /* 0x00007e00b4b47a10 */ /* 0x000fe20007f1e0ff */
[----:B------:R-:W-:Y:S01]  /*6420*/  @UP0 UIADD3 UR12, UR19, UR12, URZ ;  /* 0x0000000c130c0290 */ /* 0x000fe2000fffe03f */
[----:B------:R-:W-:Y:S01]  /*6430*/  IADD3 R100, P3, R100, 0x100, RZ ;  /* 0x0000010064647810 */ /* 0x000fe20007f7e0ff */
[----:B------:R-:W-:Y:S01]  /*6440*/  @!PT LDS RZ, [RZ] ;  /* 0x00000000fffff984 */ /* 0x000fe20000000800 */
[----:B------:R-:W-:Y:S01]  /*6450*/  @!PT LDS RZ, [RZ] ;  /* 0x00000000fffff984 */ /* 0x000fe20000000800 */
[----:B------:R-:W-:Y:S01]  /*6460*/  @!PT LDS RZ, [RZ] ;  /* 0x00000000fffff984 */ /* 0x000fe20000000800 */
[----:B------:R2:W-:Y:S01]  /*6470*/  LDGSTS.E.BYPASS.LTC128B.128 [R249+0x100], [R2.64], !P6 ;  /* 0x0010000002f97fae */ /* 0x0005e2000f101d4a */
[--C-:B------:R-:W-:Y:S01]  /*6480*/  IADD3.X R181, RZ, c[0x0][0x1fc], R0.reuse, P0, P1 ;  /* 0x00007f00ffb57a10 */ /* 0x100fe200007e2400 */
[----:B------:R-:W-:Y:S01]  /*6490*/  @UP0 UIMAD UR12, UR12, 0x60, URZ ;  /* 0x000000600c0c08a4 */ /* 0x000fe2000f8e023f */
[----:B------:R-:W-:Y:S04]  /*64a0*/  IADD3 R182, P2, R100, c[0x0][0x1f8], RZ ;  /* 0x00007e0064b67a10 */ /* 0x000fe80007f5e0ff */
[----:B------:R-:W-:Y:S01]  /*64b0*/  IADD3.X R183, RZ, c[0x0][0x1fc], R0, P2, P3 ;  /* 0x00007f00ffb77a10 */ /* 0x000fe200017e6400 */
[----:B------:R3:W-:Y:S08]  /*64c0*/  LDGSTS.E.BYPASS.LTC128B.128 [R249+0x3100], [R180.64], !P5 ;  /* 0x03100000b4f97fae */ /* 0x0007f0000e901d4a */
[----:B------:R4:W-:Y:S01]  /*64d0*/  LDGSTS.E.BYPASS.LTC128B.128 [R249+0x6100], [R182.64], !P4 ;  /* 0x06100000b6f97fae */ /* 0x0009e2000e101d4a */
[----:B--2---:R-:W-:Y:S04]  /*64e0*/  IADD3 R2, P1, R2, UR13, RZ ;  /* 0x0000000d02027c10 */ /* 0x004fe8000ff3e0ff */
[----:B------:R-:W-:Y:S01]  /*64f0*/  IADD3.X R3, R3, UR17, RZ, P1, !PT ;  /* 0x0000001103037c10 */ /* 0x000fe20008ffe4ff */
[C---:B-1----:R-:W-:Y:S03]  /*6500*/  HMMA.16816.F32 R20, R160.reuse, R152, R20 ;  /* 0x00000098a014723c */ /* 0x042fe60000001814 */
[----:B---3--:R-:W-:Y:S01]  /*6510*/  IADD3 R180, P0, R2, UR13, RZ ;  /* 0x0000000d02b47c10 */ /* 0x008fe2000ff1e0ff */
[----:B------:R1:W-:Y:S03]  /*6520*/  LDGSTS.E.BYPASS.LTC128B.128 [R249+0x1100], [R2.64], !P6 ;  /* 0x0110000002f97fae */ /* 0x0003e6000f101d4a */
[----:B------:R-:W-:Y:S01]  /*6530*/  IADD3.X R181, R3, UR17, RZ, P0, !PT ;  /* 0x0000001103b57c10 */ /* 0x000fe200087fe4ff */
[C---:B------:R-:W-:Y:S01]  /*6540*/  HMMA.16816.F32 R24, R160.reuse, R154, R24 ;  /* 0x0000009aa018723c */ /* 0x040fe20000001818 */
[----:B------:R-:W-:Y:S03]  /*6550*/  PLOP3.LUT P0, PT, PT, PT, UP0, 0x80, 0x0 ;  /* 0x000000000000781c */ /* 0x000fe60003f0f008 */
[----:B------:R1:W-:Y:S04]  /*6560*/  LDGSTS.E.BYPASS.LTC128B.128 [R249+0x4100], [R2.64+0x80], !P5 ;  /* 0x0410008002f97fae */ /* 0x0003e8000e901d4a */
[C---:B------:R-:W-:Y:S04]  /*6570*/  HMMA.16816.F32 R28, R160.reuse, R164, R28 ;  /* 0x000000a4a01c723c */ /* 0x040fe8000000181c */
[----:B------:R1:W-:Y:S04]  /*6580*/  LDGSTS.E.BYPASS.LTC128B.128 [R249+0x7100], [R2.64+0x100], !P4 ;  /* 0x0710010002f97fae */ /* 0x0003e8000e101d4a */
[C---:B------:R-:W-:Y:S04]  /*6590*/  HMMA.16816.F32 R32, R160.reuse, R166, R32 ;  /* 0x000000a6a020723c */ /* 0x040fe80000001820 */
[----:B------:R4:W-:Y:S04]  /*65a0*/  LDGSTS.E.BYPASS.LTC128B.128 [R249+0x2100], [R180.64], !P6 ;  /* 0x02100000b4f97fae */ /* 0x0009e8000f101d4a */
[C---:B------:R-:W-:Y:S04]  /*65b0*/  HMMA.16816.F32 R36, R160.reuse, R168, R36 ;  /* 0x000000a8a024723c */ /* 0x040fe80000001824 */
[----:B------:R4:W-:Y:S04]  /*65c0*/  LDGSTS.E.BYPASS.LTC128B.128 [R249+0x5100], [R180.64+0x80], !P5 ;  /* 0x05100080b4f97fae */ /* 0x0009e8000e901d4a */
[C---:B------:R-:W-:Y:S04]  /*65d0*/  HMMA.16816.F32 R40, R160.reuse, R170, R40 ;  /* 0x000000aaa028723c */ /* 0x040fe80000001828 */
[----:B------:R4:W-:Y:S04]  /*65e0*/  LDGSTS.E.BYPASS.LTC128B.128 [R249+0x8100], [R180.64+0x100], !P4 ;  /* 0x08100100b4f97fae */ /* 0x0009e8000e101d4a */
[C---:B------:R-:W-:Y:S04]  /*65f0*/  HMMA.16816.F32 R44, R160.reuse, R172, R44 ;  /* 0x000000aca02c723c */ /* 0x040fe8000000182c */
[----:B------:R-:W-:Y:S04]  /*6600*/  LDSM.16.M88.4 R152, [R230+0xc900] ;  /* 0x00c90000e698783b */ /* 0x000fe80000000200 */
[----:B------:R-:W-:Y:S04]  /*6610*/  HMMA.16816.F32 R48, R160, R174, R48 ;  /* 0x000000aea030723c */ /* 0x000fe80000001830 */
[----:B------:R-:W-:Y:S08]  /*6620*/  LDSM.16.M88.4 R184, [R230+0xd100] ;  /* 0x00d10000e6b8783b */ /* 0x000ff00000000200 */
[----:B------:R-:W-:Y:S08]  /*6630*/  LDSM.16.M88.4 R164, [R230+0xd900] ;  /* 0x00d90000e6a4783b */ /* 0x000ff00000000200 */
[----:B----4-:R-:W2:Y:S08]  /*6640*/  LDSM.16.M88.4 R180, [R230+0xc100] ;  /* 0x00c10000e6b4783b */ /* 0x010eb00000000200 */
[----:B------:R-:W0:Y:S08]  /*6650*/  LDGDEPBAR ;  /* 0x00000000000079af */ /* 0x000e300000000000 */
[----:B------:R-:W3:Y:S08]  /*6660*/  LDSM.16.M88.4 R168, [R230+0xe100] ;  /* 0x00e10000e6a8783b */ /* 0x000ef00000000200 */
[----:B------:R-:W4:Y:S01]  /*6670*/  LDSM.16.M88.4 R172, [R230+0xe900] ;  /* 0x00e90000e6ac783b */ /* 0x000f220000000200 */
[C---:B--2---:R-:W-:Y:S08]  /*6680*/  HMMA.16816.F32 R4, R176.reuse, R180, R4 ;  /* 0x000000b4b004723c */ /* 0x044ff00000001804 */
[C---:B------:R-:W-:Y:S01]  /*6690*/  HMMA.16816.F32 R8, R176.reuse, R182, R8 ;  /* 0x000000b6b008723c */ /* 0x040fe20000001808 */
[----:B------:R-:W-:Y:S07]  /*66a0*/  LDSM.16.M88.4 R180, [R227+0x800] ;  /* 0x00080000e3b4783b */ /* 0x000fee0000000200 */
[C---:B------:R-:W-:Y:S08]  /*66b0*/  HMMA.16816.F32 R12, R176.reuse, R152, R12 ;  /* 0x00000098b00c723c */ /* 0x040ff0000000180c */
[C---:B------:R-:W-:Y:S01]  /*66c0*/  HMMA.16816.F32 R16, R176.reuse, R154, R16 ;  /* 0x0000009ab010723c */ /* 0x040fe20000001810 */
[----:B------:R-:W2:Y:S07]  /*66d0*/  LDSM.16.M88.4 R152, [R227] ;  /* 0x00000000e398783b */ /* 0x000eae0000000200 */
[C---:B------:R-:W-:Y:S08]  /*66e0*/  HMMA.16816.F32 R20, R176.reuse, R184, R20 ;  /* 0x000000b8b014723c */ /* 0x040ff00000001814 */
[C---:B------:R-:W-:Y:S01]  /*66f0*/  HMMA.16816.F32 R24, R176.reuse, R186, R24 ;  /* 0x000000bab018723c */ /* 0x040fe20000001818 */
[----:B------:R-:W-:Y:S07]  /*6700*/  LDSM.16.M88.4 R184, [R227+0x1800] ;  /* 0x00180000e3b8783b */ /* 0x000fee0000000200 */
[C---:B------:R-:W-:Y:S08]  /*6710*/  HMMA.16816.F32 R28, R176.reuse, R164, R28 ;  /* 0x000000a4b01c723c */ /* 0x040ff0000000181c */
[C---:B------:R-:W-:Y:S01]  /*6720*/  HMMA.16816.F32 R32, R176.reuse, R166, R32 ;  /* 0x000000a6b020723c */ /* 0x040fe20000001820 */
[----:B------:R-:W1:Y:S07]  /*6730*/  LDSM.16.M88.4 R164, [R227+0x1000] ;  /* 0x00100000e3a4783b */ /* 0x000e6e0000000200 */
[C---:B---3--:R-:W-:Y:S08]  /*6740*/  HMMA.16816.F32 R36, R176.reuse, R168, R36 ;  /* 0x000000a8b024723c */ /* 0x048ff00000001824 */
[C---:B------:R-:W-:Y:S01]  /*6750*/  HMMA.16816.F32 R40, R176.reuse, R170, R40 ;  /* 0x000000aab028723c */ /* 0x040fe20000001828 */
[----:B------:R-:W3:Y:S07]  /*6760*/  LDSM.16.M88.4 R168, [R227+0x2000] ;  /* 0x00200000e3a8783b */ /* 0x000eee0000000200 */
[C---:B----4-:R-:W-:Y:S08]  /*6770*/  HMMA.16816.F32 R44, R176.reuse, R172, R44 ;  /* 0x000000acb02c723c */ /* 0x050ff0000000182c */
[----:B------:R-:W-:Y:S01]  /*6780*/  HMMA.16816.F32 R48, R176, R174, R48 ;  /* 0x000000aeb030723c */ /* 0x000fe20000001830 */
[----:B------:R-:W-:Y:S07]  /*6790*/  LDSM.16.M88.4 R172, [R224+0xf100] ;  /* 0x00f10000e0ac783b */ /* 0x000fee0000000200 */
[C---:B--2---:R-:W-:Y:S08]  /*67a0*/  HMMA.16816.F32 R4, R188.reuse, R152, R4 ;  /* 0x00000098bc04723c */ /* 0x044ff00000001804 */
[C---:B------:R-:W-:Y:S01]  /*67b0*/  HMMA.16816.F32 R8, R188.reuse, R154, R8 ;  /* 0x0000009abc08723c */ /* 0x040fe20000001808 */
[----:B------:R-:W2:Y:S07]  /*67c0*/  LDSM.16.M88.4 R152, [R227+0x2800] ;  /* 0x00280000e398783b */ /* 0x000eae0000000200 */
[C---:B------:R-:W-:Y:S08]  /*67d0*/  HMMA.16816.F32 R12, R188.reuse, R180, R12 ;  /* 0x000000b4bc0c723c */ /* 0x040ff0000000180c */
[C---:B------:R-:W-:Y:S01]  /*67e0*/  HMMA.16816.F32 R16, R188.reuse, R182, R16 ;  /* 0x000000b6bc10723c */ /* 0x040fe20000001810 */
[----:B------:R-:W-:Y:S07]  /*67f0*/  LDSM.16.M88.4 R180, [R224+0x10100] ;  /* 0x01010000e0b4783b */ /* 0x000fee0000000200 */
[C---:B-1----:R-:W-:Y:S08]  /*6800*/  HMMA.16816.F32 R20, R188.reuse, R164, R20 ;  /* 0x000000a4bc14723c */ /* 0x042ff00000001814 */
[C---:B------:R-:W-:Y:S01]  /*6810*/  HMMA.16816.F32 R24, R188.reuse, R166, R24 ;  /* 0x000000a6bc18723c */ /* 0x040fe20000001818 */
[----:B------:R-:W1:Y:S07]  /*6820*/  LDSM.16.M88.4 R164, [R224+0xf900] ;  /* 0x00f90000e0a4783b */ /* 0x000e6e0000000200 */
[C---:B------:R-:W-:Y:S08]  /*6830*/  HMMA.16816.F32 R28, R188.reuse, R184, R28 ;  /* 0x000000b8bc1c723c */ /* 0x040ff0000000181c */
[C---:B------:R-:W-:Y:S01]  /*6840*/  HMMA.16816.F32 R32, R188.reuse, R186, R32 ;  /* 0x000000babc20723c */ /* 0x040fe20000001820 */
[----:B------:R-:W-:Y:S07]  /*6850*/  LDSM.16.M88.4 R184, [R224+0x11900] ;  /* 0x01190000e0b8783b */ /* 0x000fee0000000200 */
[C---:B---3--:R-:W-:Y:S08]  /*6860*/  HMMA.16816.F32 R36, R188.reuse, R168, R36 ;  /* 0x000000a8bc24723c */ /* 0x048ff00000001824 */
[C---:B------:R-:W-:Y:S01]  /*6870*/  HMMA.16816.F32 R40, R188.reuse, R170, R40 ;  /* 0x000000aabc28723c */ /* 0x040fe20000001828 */
[----:B------:R-:W3:Y:S07]  /*6880*/  LDSM.16.M88.4 R168, [R224+0x10900] ;  /* 0x01090000e0a8783b */ /* 0x000eee0000000200 */
[C---:B--2---:R-:W-:Y:S08]  /*6890*/  HMMA.16816.F32 R44, R188.reuse, R152, R44 ;  /* 0x00000098bc2c723c */ /* 0x044ff0000000182c */
[----:B------:R-:W-:Y:S01]  /*68a0*/  HMMA.16816.F32 R48, R188, R154, R48 ;  /* 0x0000009abc30723c */ /* 0x000fe20000001830 */
[----:B------:R-:W2:Y:S07]  /*68b0*/  LDSM.16.M88.4 R152, [R224+0x11100] ;  /* 0x01110000e098783b */ /* 0x000eae0000000200 */
[C---:B------:R-:W-:Y:S08]  /*68c0*/  HMMA.16816.F32 R4, R192.reuse, R172, R4 ;  /* 0x000000acc004723c */ /* 0x040ff00000001804 */
[C---:B------:R-:W-:Y:S01]  /*68d0*/  HMMA.16816.F32 R8, R192.reuse, R174, R8 ;  /* 0x000000aec008723c */ /* 0x040fe20000001808 */
[----:B------:R-:W4:Y:S07]  /*68e0*/  LDSM.16.M88.4 R172, [R243] ;  /* 0x00000000f3ac783b */ /* 0x000f2e0000000200 */
[C---:B-1----:R-:W-:Y:S08]  /*68f0*/  HMMA.16816.F32 R12, R192.reuse, R164, R12 ;  /* 0x000000a4c00c723c */ /* 0x042ff0000000180c */
[C---:B------:R-:W-:Y:S01]  /*6900*/  HMMA.16816.F32 R16, R192.reuse, R166, R16 ;  /* 0x000000a6c010723c */ /* 0x040fe20000001810 */
[----:B------:R-:W1:Y:S07]  /*6910*/  LDSM.16.M88.4 R164, [R242] ;  /* 0x00000000f2a4783b */ /* 0x000e6e0000000200 */
[C---:B------:R-:W-:Y:S08]  /*6920*/  HMMA.16816.F32 R20, R192.reuse, R180, R20 ;  /* 0x000000b4c014723c */ /* 0x040ff00000001814 */
[C---:B------:R-:W-:Y:S01]  /*6930*/  HMMA.16816.F32 R24, R192.reuse, R182, R24 ;  /* 0x000000b6c018723c */ /* 0x040fe20000001818 */
[----:B------:R-:W1:Y:S07]  /*6940*/  LDSM.16.M88.4 R180, [R241] ;  /* 0x00000000f1b4783b */ /* 0x000e6e0000000200 */
[C---:B---3--:R-:W-:Y:S08]  /*6950*/  HMMA.16816.F32 R28, R192.reuse, R168, R28 ;  /* 0x000000a8c01c723c */ /* 0x048ff0000000181c */
[C---:B------:R-:W-:Y:S01]  /*6960*/  HMMA.16816.F32 R32, R192.reuse, R170, R32 ;  /* 0x000000aac020723c */ /* 0x040fe20000001820 */
[----:B------:R-:W-:Y:S07]  /*6970*/  LDSM.16.M88.4 R168, [R239] ;  /* 0x00000000efa8783b */ /* 0x000fee0000000200 */
[C---:B--2---:R-:W-:Y:S08]  /*6980*/  HMMA.16816.F32 R36, R192.reuse, R152, R36 ;  /* 0x00000098c024723c */ /* 0x044ff00000001824 */
[C---:B------:R-:W-:Y:S01]  /*6990*/  HMMA.16816.F32 R40, R192.reuse, R154, R40 ;  /* 0x0000009ac028723c */ /* 0x040fe20000001828 */
[----:B------:R-:W2:Y:S07]  /*69a0*/  LDSM.16.M88.4 R152, [R240] ;  /* 0x00000000f098783b */ /* 0x000eae0000000200 */
[C---:B------:R-:W-:Y:S08]  /*69b0*/  HMMA.16816.F32 R44, R192.reuse, R184, R44 ;  /* 0x000000b8c02c723c */ /* 0x040ff0000000182c */
[----:B------:R-:W-:Y:S01]  /*69c0*/  HMMA.16816.F32 R48, R192, R186, R48 ;  /* 0x000000bac030723c */ /* 0x000fe20000001830 */
[----:B------:R-:W3:Y:S07]  /*69d0*/  LDSM.16.M88.4 R184, [R238] ;  /* 0x00000000eeb8783b */ /* 0x000eee0000000200 */
[C---:B----4-:R-:W-:Y:S08]  /*69e0*/  HMMA.16816.F32 R4, R196.reuse, R172, R4 ;  /* 0x000000acc404723c */ /* 0x050ff00000001804 */
        /* <DEDUP_REMOVED lines=8> */
[C---:B--2---:R-:W-:Y:S08]  /*6a70*/  HMMA.16816.F32 R28, R196.reuse, R152, R28 ;  /* 0x00000098c41c723c */ /* 0x044ff0000000181c */
[C---:B------:R-:W-:Y:S01]  /*6a80*/  HMMA.16816.F32 R32, R196.reuse, R154, R32 ;  /* 0x0000009ac420723c */ /* 0x040fe20000001820 */
[----:B------:R-:W2:Y:S07]  /*6a90*/  LDSM.16.M88.4 R152, [R230+0x10100] ;  /* 0x01010000e698783b */ /* 0x000eae0000000200 */
[C---:B------:R-:W-:Y:S08]  /*6aa0*/  HMMA.16816.F32 R36, R196.reuse, R168, R36 ;  /* 0x000000a8c424723c */ /* 0x040ff00000001824 */
[C---:B------:R-:W-:Y:S01]  /*6ab0*/  HMMA.16816.F32 R40, R196.reuse, R170, R40 ;  /* 0x000000aac428723c */ /* 0x040fe20000001828 */
[----:B------:R-:W4:Y:S07]  /*6ac0*/  LDSM.16.M88.4 R168, [R230+0x11100] ;  /* 0x01110000e6a8783b */ /* 0x000f2e0000000200 */
[C---:B---3--:R-:W-:Y:S08]  /*6ad0*/  HMMA.16816.F32 R44, R196.reuse, R184, R44 ;  /* 0x000000b8c42c723c */ /* 0x048ff0000000182c */
[----:B------:R-:W-:Y:S01]  /*6ae0*/  HMMA.16816.F32 R48, R196, R186, R48 ;  /* 0x000000bac430723c */ /* 0x000fe20000001830 */
        /* <DEDUP_REMOVED lines=12> */
[----:B------:R-:W3:Y:S07]  /*6bb0*/  LDSM.16.M88.4 R180, [R227+0x4800] ;  /* 0x00480000e3b4783b */ /* 0x000eee0000000200 */
[C---:B----4-:R-:W-:Y:S08]  /*6bc0*/  HMMA.16816.F32 R36, R200.reuse, R168, R36 ;  /* 0x000000a8c824723c */ /* 0x050ff00000001824 */
[C---:B------:R-:W-:Y:S01]  /*6bd0*/  HMMA.16816.F32 R40, R200.reuse, R170, R40 ;  /* 0x000000aac828723c */ /* 0x040fe20000001828 */
[----:B------:R-:W4:Y:S07]  /*6be0*/  LDSM.16.M88.4 R168, [R227+0x5000] ;  /* 0x00500000e3a8783b */ /* 0x000f2e0000000200 */
[C---:B-1----:R-:W-:Y:S08]  /*6bf0*/  HMMA.16816.F32 R44, R200.reuse, R164, R44 ;  /* 0x000000a4c82c723c */ /* 0x042ff0000000182c */
[----:B------:R-:W-:Y:S01]  /*6c00*/  HMMA.16816.F32 R48, R200, R166, R48 ;  /* 0x000000a6c830723c */ /* 0x000fe20000001830 */
[----:B------:R-:W-:Y:S07]  /*6c10*/  LDSM.16.M88.4 R164, [R224+0x12100] ;  /* 0x01210000e0a4783b */ /* 0x000fee0000000200 */
[C---:B--2---:R-:W-:Y:S08]  /*6c20*/  HMMA.16816.F32 R4, R204.reuse, R152, R4 ;  /* 0x00000098cc04723c */ /* 0x044ff00000001804 */
[C---:B------:R-:W-:Y:S01]  /*6c30*/  HMMA.16816.F32 R8, R204.reuse, R154, R8 ;  /* 0x0000009acc08723c */ /* 0x040fe20000001808 */
[----:B------:R-:W1:Y:S07]  /*6c40*/  LDSM.16.M88.4 R152, [R227+0x5800] ;  /* 0x00580000e398783b */ /* 0x000e6e0000000200 */
[C---:B------:R-:W-:Y:S08]  /*6c50*/  HMMA.16816.F32 R12, R204.reuse, R172, R12 ;  /* 0x000000accc0c723c */ /* 0x040ff0000000180c */
[C---:B------:R-:W-:Y:S01]  /*6c60*/  HMMA.16816.F32 R16, R204.reuse, R174, R16 ;  /* 0x000000aecc10723c */ /* 0x040fe20000001810 */
[----:B------:R-:W2:Y:S07]  /*6c70*/  LDSM.16.M88.4 R172, [R224+0x12900] ;  /* 0x01290000e0ac783b */ /* 0x000eae0000000200 */
[C---:B------:R-:W-:Y:S08]  /*6c80*/  HMMA.16816.F32 R20, R204.reuse, R184, R20 ;  /* 0x000000b8cc14723c */ /* 0x040ff00000001814 */
[C---:B------:R-:W-:Y:S01]  /*6c90*/  HMMA.16816.F32 R24, R204.reuse, R186, R24 ;  /* 0x000000bacc18723c */ /* 0x040fe20000001818 */
[----:B------:R-:W2:Y:S07]  /*6ca0*/  LDSM.16.M88.4 R184, [R224+0x13100] ;  /* 0x01310000e0b8783b */ /* 0x000eae0000000200 */
[C---:B---3--:R-:W-:Y:S08]  /*6cb0*/  HMMA.16816.F32 R28, R204.reuse, R180, R28 ;  /* 0x000000b4cc1c723c */ /* 0x048ff0000000181c */
[C---:B------:R-:W-:Y:S01]  /*6cc0*/  HMMA.16816.F32 R32, R204.reuse, R182, R32 ;  /* 0x000000b6cc20723c */ /* 0x040fe20000001820 */
[----:B------:R-:W3:Y:S07]  /*6cd0*/  LDSM.16.M88.4 R180, [R224+0x13900] ;  /* 0x01390000e0b4783b */ /* 0x000eee0000000200 */
[C---:B----4-:R-:W-:Y:S08]  /*6ce0*/  HMMA.16816.F32 R36, R204.reuse, R168, R36 ;  /* 0x000000a8cc24723c */ /* 0x050ff00000001824 */
[C---:B------:R-:W-:Y:S01]  /*6cf0*/  HMMA.16816.F32 R40, R204.reuse, R170, R40 ;  /* 0x000000aacc28723c */ /* 0x040fe20000001828 */
[----:B------:R-:W-:Y:S07]  /*6d00*/  LDSM.16.M88.4 R168, [R237] ;  /* 0x00000000eda8783b */ /* 0x000fee0000000200 */
[C---:B-1----:R-:W-:Y:S08]  /*6d10*/  HMMA.16816.F32 R44, R204.reuse, R152, R44 ;  /* 0x00000098cc2c723c */ /* 0x042ff0000000182c */
[----:B------:R-:W-:Y:S01]  /*6d20*/  HMMA.16816.F32 R48, R204, R154, R48 ;  /* 0x0000009acc30723c */ /* 0x000fe20000001830 */
[----:B------:R-:W1:Y:S07]  /*6d30*/  LDSM.16.M88.4 R152, [R224+0x14100] ;  /* 0x01410000e098783b */ /* 0x000e6e0000000200 */
[C---:B------:R-:W-:Y:S08]  /*6d40*/  HMMA.16816.F32 R4, R208.reuse, R164, R4 ;  /* 0x000000a4d004723c */ /* 0x040ff00000001804 */
[C---:B------:R-:W-:Y:S01]  /*6d50*/  HMMA.16816.F32 R8, R208.reuse, R166, R8 ;  /* 0x000000a6d008723c */ /* 0x040fe20000001808 */
[----:B------:R-:W4:Y:S07]  /*6d60*/  LDSM.16.M88.4 R164, [R224+0x14900] ;  /* 0x01490000e0a4783b */ /* 0x000f2e0000000200 */
[C---:B--2---:R-:W-:Y:S08]  /*6d70*/  HMMA.16816.F32 R12, R208.reuse, R172, R12 ;  /* 0x000000acd00c723c */ /* 0x044ff0000000180c */
[C---:B------:R-:W-:Y:S01]  /*6d80*/  HMMA.16816.F32 R16, R208.reuse, R174, R16 ;  /* 0x000000aed010723c */ /* 0x040fe20000001810 */
[----:B------:R-:W2:Y:S07]  /*6d90*/  LDSM.16.M88.4 R172, [R236] ;  /* 0x00000000ecac783b */ /* 0x000eae0000000200 */
[C---:B------:R-:W-:Y:S08]  /*6da0*/  HMMA.16816.F32 R20, R208.reuse, R184, R20 ;  /* 0x000000b8d014723c */ /* 0x040ff00000001814 */
[C---:B------:R-:W-:Y:S01]  /*6db0*/  HMMA.16816.F32 R24, R208.reuse, R186, R24 ;  /* 0x000000bad018723c */ /* 0x040fe20000001818 */
[----:B------:R-:W2:Y:S07]  /*6dc0*/  LDSM.16.M88.4 R184, [R235] ;  /* 0x00000000ebb8783b */ /* 0x000eae0000000200 */
[C---:B---3--:R-:W-:Y:S08]  /*6dd0*/  HMMA.16816.F32 R28, R208.reuse, R180, R28 ;  /* 0x000000b4d01c723c */ /* 0x048ff0000000181c */
[C---:B------:R-:W-:Y:S01]  /*6de0*/  HMMA.16816.F32 R32, R208.reuse, R182, R32 ;  /* 0x000000b6d020723c */ /* 0x040fe20000001820 */
[----:B------:R-:W-:Y:S07]  /*6df0*/  LDSM.16.M88.4 R180, [R230+0x12900] ;  /* 0x01290000e6b4783b */ /* 0x000fee0000000200 */
[C---:B-1----:R-:W-:Y:S08]  /*6e00*/  HMMA.16816.F32 R36, R208.reuse, R152, R36 ;  /* 0x00000098d024723c */ /* 0x042ff00000001824 */
[C---:B------:R-:W-:Y:S01]  /*6e10*/  HMMA.16816.F32 R40, R208.reuse, R154, R40 ;  /* 0x0000009ad028723c */ /* 0x040fe20000001828 */
[----:B------:R-:W1:Y:S07]  /*6e20*/  LDSM.16.M88.4 R152, [R234] ;  /* 0x00000000ea98783b */ /* 0x000e6e0000000200 */
[C---:B----4-:R-:W-:Y:S08]  /*6e30*/  HMMA.16816.F32 R44, R208.reuse, R164, R44 ;  /* 0x000000a4d02c723c */ /* 0x050ff0000000182c */
[----:B------:R-:W-:Y:S01]  /*6e40*/  HMMA.16816.F32 R48, R208, R166, R48 ;  /* 0x000000a6d030723c */ /* 0x000fe20000001830 */
[----:B------:R-:W3:Y:S07]  /*6e50*/  LDSM.16.M88.4 R164, [R233] ;  /* 0x00000000e9a4783b */ /* 0x000eee0000000200 */
[C---:B------:R-:W-:Y:S08]  /*6e60*/  HMMA.16816.F32 R4, R212.reuse, R168, R4 ;  /* 0x000000a8d404723c */ /* 0x040ff00000001804 */
[C---:B------:R-:W-:Y:S01]  /*6e70*/  HMMA.16816.F32 R8, R212.reuse, R170, R8 ;  /* 0x000000aad408723c */ /* 0x040fe20000001808 */
[----:B------:R-:W4:Y:S07]  /*6e80*/  LDSM.16.M88.4 R168, [R232] ;  /* 0x00000000e8a8783b */ /* 0x000f2e0000000200 */
        /* <DEDUP_REMOVED lines=9> */
[C---:B---3--:R-:W-:Y:S08]  /*6f20*/  HMMA.16816.F32 R36, R212.reuse, R164, R36 ;  /* 0x000000a4d424723c */ /* 0x048ff00000001824 */
[C---:B------:R-:W-:Y:S01]  /*6f30*/  HMMA.16816.F32 R40, R212.reuse, R166, R40 ;  /* 0x000000a6d428723c */ /* 0x040fe20000001828 */
[----:B------:R-:W3:Y:S07]  /*6f40*/  LDSM.16.M88.4 R164, [R230+0x13900] ;  /* 0x01390000e6a4783b */ /* 0x000eee0000000200 */
[C---:B----4-:R-:W-:Y:S08]  /*6f50*/  HMMA.16816.F32 R44, R212.reuse, R168, R44 ;  /* 0x000000a8d42c723c */ /* 0x050ff0000000182c */
[----:B------:R-:W-:Y:S01]  /*6f60*/  HMMA.16816.F32 R48, R212, R170, R48 ;  /* 0x000000aad430723c */ /* 0x000fe20000001830 */
[----:B------:R-:W4:Y:S07]  /*6f70*/  LDSM.16.M88.4 R168, [R230+0x14100] ;  /* 0x01410000e6a8783b */ /* 0x000f2e0000000200 */
[C---:B--2---:R-:W-:Y:S08]  /*6f80*/  HMMA.16816.F32 R4, R216.reuse, R172, R4 ;  /* 0x000000acd804723c */ /* 0x044ff00000001804 */
[C---:B------:R-:W-:Y:S01]  /*6f90*/  HMMA.16816.F32 R8, R216.reuse, R174, R8 ;  /* 0x000000aed808723c */ /* 0x040fe20000001808 */
[----:B------:R-:W2:Y:S07]  /*6fa0*/  LDSM.16.M88.4 R172, [R230+0x14900] ;  /* 0x01490000e6ac783b */ /* 0x000eae0000000200 */
[C---:B------:R-:W-:Y:S08]  /*6fb0*/  HMMA.16816.F32 R12, R216.reuse, R180, R12 ;  /* 0x000000b4d80c723c */ /* 0x040ff0000000180c */
[C---:B------:R-:W-:Y:S08]  /*6fc0*/  HMMA.16816.F32 R16, R216.reuse, R182, R16 ;  /* 0x000000b6d810723c */ /* 0x040ff00000001810 */
[C---:B-1----:R-:W-:Y:S08]  /*6fd0*/  HMMA.16816.F32 R20, R216.reuse, R152, R20 ;  /* 0x00000098d814723c */ /* 0x042ff00000001814 */
[C---:B------:R-:W-:Y:S01]  /*6fe0*/  HMMA.16816.F32 R24, R216.reuse, R154, R24 ;  /* 0x0000009ad818723c */ /* 0x040fe20000001818 */
[----:B------:R-:W1:Y:S07]  /*6ff0*/  LDSM.16.M88.4 R152, [R227+0x6800] ;  /* 0x00680000e398783b */ /* 0x000e6e0000000200 */
[C---:B---3--:R-:W-:Y:S08]  /*7000*/  HMMA.16816.F32 R28, R216.reuse, R164, R28 ;  /* 0x000000a4d81c723c */ /* 0x048ff0000000181c */
[C---:B------:R-:W-:Y:S08]  /*7010*/  HMMA.16816.F32 R32, R216.reuse, R166, R32 ;  /* 0x000000a6d820723c */ /* 0x040ff00000001820 */
[C---:B----4-:R-:W-:Y:S08]  /*7020*/  HMMA.16816.F32 R36, R216.reuse, R168, R36 ;  /* 0x000000a8d824723c */ /* 0x050ff00000001824 */
[C---:B------:R-:W-:Y:S08]  /*7030*/  HMMA.16816.F32 R40, R216.reuse, R170, R40 ;  /* 0x000000aad828723c */ /* 0x040ff00000001828 */
[C---:B--2---:R-:W-:Y:S08]  /*7040*/  HMMA.16816.F32 R44, R216.reuse, R172, R44 ;  /* 0x000000acd82c723c */ /* 0x044ff0000000182c */
[----:B------:R-:W-:Y:S08]  /*7050*/  HMMA.16816.F32 R48, R216, R174, R48 ;  /* 0x000000aed830723c */ /* 0x000ff00000001830 */
[C---:B------:R-:W-:Y:S08]  /*7060*/  HMMA.16816.F32 R4, R220.reuse, R184, R4 ;  /* 0x000000b8dc04723c */ /* 0x040ff00000001804 */
[C---:B------:R-:W-:Y:S08]  /*7070*/  HMMA.16816.F32 R8, R220.reuse, R186, R8 ;  /* 0x000000badc08723c */ /* 0x040ff00000001808 */
[C---:B-1----:R-:W-:Y:S08]  /*7080*/  HMMA.16816.F32 R12, R220.reuse, R152, R12 ;  /* 0x00000098dc0c723c */ /* 0x042ff0000000180c */
[C---:B------:R-:W-:Y:S04]  /*7090*/  HMMA.16816.F32 R16, R220.reuse, R154, R16 ;  /* 0x0000009adc10723c */ /* 0x040fe80000001810 */
[----:B------:R-:W-:Y:S02]  /*70a0*/  FMUL.FTZ R4, R4, c[0x0][0x320] ;  /* 0x0000c80004047a20 */ /* 0x000fe40000410000 */
[----:B------:R-:W-:Y:S02]  /*70b0*/  FMUL.FTZ R5, R5, c[0x0][0x320] ;  /* 0x0000c80005057a20 */ /* 0x000fe40000410000 */
[----:B------:R-:W-:Y:S01]  /*70c0*/  FMUL.FTZ R6, R6, c[0x0][0x320] ;  /* 0x0000c80006067a20 */ /* 0x000fe20000410000 */
[----:B------:R-:W-:Y:S03]  /*70d0*/  MUFU.TANH R165, R4 ;  /* 0x0000000400a57308 */ /* 0x000fe60000002400 */
[----:B------:R-:W-:Y:S02]  /*70e0*/  FMUL.FTZ R7, R7, c[0x0][0x320] ;  /* 0x0000c80007077a20 */ /* 0x000fe40000410000 */
[----:B------:R-:W-:Y:S02]  /*70f0*/  FMUL.FTZ R8, R8, c[0x0][0x320] ;  /* 0x0000c80008087a20 */ /* 0x000fe40000410000 */
[----:B------:R-:W-:Y:S02]  /*7100*/  FMUL.FTZ R9, R9, c[0x0][0x320] ;  /* 0x0000c80009097a20 */ /* 0x000fe40000410000 */
[----:B------:R-:W-:Y:S01]  /*7110*/  FMUL.FTZ R10, R10, c[0x0][0x320] ;  /* 0x0000c8000a0a7a20 */ /* 0x000fe20000410000 */
[----:B------:R-:W-:Y:S01]  /*7120*/  MUFU.TANH R167, R5 ;  /* 0x0000000500a77308 */ /* 0x000fe20000002400 */
[----:B------:R-:W-:Y:S02]  /*7130*/  FMUL.FTZ R11, R11, c[0x0][0x320] ;  /* 0x0000c8000b0b7a20 */ /* 0x000fe40000410000 */
        /* <DEDUP_REMOVED lines=8> */
[----:B------:R-:W-:Y:S03]  /*71c0*/  FMUL.FTZ R19, R19, c[0x0][0x320] ;  /* 0x0000c80013137a20 */ /* 0x000fe60000410000 */
[----:B------:R1:W-:Y:S10]  /*71d0*/  MUFU.TANH R171, R7 ;  /* 0x0000000700ab7308 */ /* 0x0003f40000002400 */
[----:B------:R-:W-:Y:S10]  /*71e0*/  MUFU.TANH R166, R8 ;  /* 0x0000000800a67308 */ /* 0x000ff40000002400 */
[----:B------:R-:W-:Y:S01]  /*71f0*/  MUFU.TANH R164, R9 ;  /* 0x0000000900a47308 */ /* 0x000fe20000002400 */
[----:B-1----:R-:W1:Y:S09]  /*7200*/  LDSM.16.M88.4 R4, [R227+0x7000] ;  /* 0x00700000e304783b */ /* 0x002e720000000200 */
[----:B------:R-:W-:Y:S10]  /*7210*/  MUFU.TANH R168, R10 ;  /* 0x0000000a00a87308 */ /* 0x000ff40000002400 */
[----:B------:R2:W-:Y:S10]  /*7220*/  MUFU.TANH R169, R11 ;  /* 0x0000000b00a97308 */ /* 0x0005f40000002400 */
[----:B------:R-:W-:Y:S10]  /*7230*/  MUFU.TANH R173, R13 ;  /* 0x0000000d00ad7308 */ /* 0x000ff40000002400 */
[----:B------:R-:W-:Y:S01]  /*7240*/  MUFU.TANH R180, R14 ;  /* 0x0000000e00b47308 */ /* 0x000fe20000002400 */
[C---:B-1----:R-:W-:Y:S01]  /*7250*/  HMMA.16816.F32 R20, R220.reuse, R4, R20 ;  /* 0x00000004dc14723c */ /* 0x042fe20000001814 */
[----:B--2---:R-:W1:Y:S08]  /*7260*/  LDSM.16.M88.4 R8, [R227+0x7800] ;  /* 0x00780000e308783b */ /* 0x004e700000000200 */
[----:B------:R-:W-:Y:S01]  /*7270*/  MUFU.TANH R182, R15 ;  /* 0x0000000f00b67308 */ /* 0x000fe20000002400 */
[C---:B------:R-:W-:Y:S01]  /*7280*/  HMMA.16816.F32 R24, R220.reuse, R6, R24 ;  /* 0x00000006dc18723c */ /* 0x040fe20000001818 */
[----:B------:R-:W2:Y:S08]  /*7290*/  LDSM.16.M88.4 R4, [R227+0x8000] ;  /* 0x00800000e304783b */ /* 0x000eb00000000200 */
[----:B------:R-:W-:Y:S05]  /*72a0*/  MUFU.TANH R172, R12 ;  /* 0x0000000c00ac7308 */ /* 0x000fea0000002400 */
[----:B------:R-:W-:Y:S02]  /*72b0*/  FMUL.FTZ R20, R20, c[0x0][0x320] ;  /* 0x0000c80014147a20 */ /* 0x000fe40000410000 */
[----:B------:R-:W-:Y:S03]  /*72c0*/  FMUL.FTZ R21, R21, c[0x0][0x320] ;  /* 0x0000c80015157a20 */ /* 0x000fe60000410000 */
[----:B------:R-:W-:Y:S01]  /*72d0*/  MUFU.TANH R183, R19 ;  /* 0x0000001300b77308 */ /* 0x000fe20000002400 */
[----:B------:R-:W-:Y:S02]  /*72e0*/  FMUL.FTZ R22, R22, c[0x0][0x320] ;  /* 0x0000c80016167a20 */ /* 0x000fe40000410000 */
[----:B------:R-:W-:Y:S02]  /*72f0*/  FMUL.FTZ R23, R23, c[0x0][0x320] ;  /* 0x0000c80017177a20 */ /* 0x000fe40000410000 */
[----:B------:R-:W-:Y:S02]  /*7300*/  FMUL.FTZ R26, R26, c[0x0][0x320] ;  /* 0x0000c8001a1a7a20 */ /* 0x000fe40000410000 */
[----:B------:R-:W-:Y:S02]  /*7310*/  FMUL.FTZ R27, R27, c[0x0][0x320] ;  /* 0x0000c8001b1b7a20 */ /* 0x000fe40000410000 */
[----:B------:R-:W-:Y:S01]  /*7320*/  FMUL.FTZ R24, R24, c[0x0][0x320] ;  /* 0x0000c80018187a20 */ /* 0x000fe20000410000 */
[----:B------:R-:W-:Y:S01]  /*7330*/  MUFU.TANH R184, R20 ;  /* 0x0000001400b87308 */ /* 0x000fe20000002400 */
[----:B------:R-:W-:Y:S01]  /*7340*/  FMUL.FTZ R25, R25, c[0x0][0x320] ;  /* 0x0000c80019197a20 */ /* 0x000fe20000410000 */
[C---:B-1----:R-:W-:Y:S08]  /*7350*/  HMMA.16816.F32 R28, R220.reuse, R8, R28 ;  /* 0x00000008dc1c723c */ /* 0x042ff0000000181c */
[----:B------:R-:W-:Y:S01]  /*7360*/  MUFU.TANH R186, R21 ;  /* 0x0000001500ba7308 */ /* 0x000fe20000002400 */
[C---:B------:R-:W-:Y:S01]  /*7370*/  HMMA.16816.F32 R32, R220.reuse, R10, R32 ;  /* 0x0000000adc20723c */ /* 0x040fe20000001820 */
[----:B------:R-:W1:Y:S01]  /*7380*/  LDSM.16.M88.4 R8, [R227+0x8800] ;  /* 0x00880000e308783b */ /* 0x000e620000000200 */
[----:B------:R-:W-:Y:S06]  /*7390*/  DEPBAR.LE SB0, 0x0 ;  /* 0x000080000000791a */ /* 0x000fec0000000000 */
[C---:B--2---:R-:W-:Y:S01]  /*73a0*/  HMMA.16816.F32 R36, R220.reuse, R4, R36 ;  /* 0x00000004dc24723c */ /* 0x044fe20000001824 */
[----:B------:R-:W-:Y:S07]  /*73b0*/  BAR.SYNC.DEFER_BLOCKING 0x0 ;  /* 0x0000000000007b1d */ /* 0x000fee0000010000 */
[C---:B------:R-:W-:Y:S04]  /*73c0*/  HMMA.16816.F32 R40, R220.reuse, R6, R40 ;  /* 0x00000006dc28723c */ /* 0x040fe80000001828 */
[----:B------:R-:W-:Y:S02]  /*73d0*/  FMUL.FTZ R28, R28, c[0x0][0x320] ;  /* 0x0000c8001c1c7a20 */ /* 0x000fe40000410000 */
[----:B------:R-:W-:Y:S02]  /*73e0*/  FMUL.FTZ R29, R29, c[0x0][0x320] ;  /* 0x0000c8001d1d7a20 */ /* 0x000fe40000410000 */
[----:B------:R-:W-:Y:S04]  /*73f0*/  FMUL.FTZ R30, R30, c[0x0][0x320] ;  /* 0x0000c8001e1e7a20 */ /* 0x000fe80000410000 */
[----:B------:R-:W-:Y:S02]  /*7400*/  FMUL.FTZ R31, R31, c[0x0][0x320] ;  /* 0x0000c8001f1f7a20 */ /* 0x000fe40000410000 */
[----:B------:R-:W-:Y:S02]  /*7410*/  FMUL.FTZ R34, R34, c[0x0][0x320] ;  /* 0x0000c80022227a20 */ /* 0x000fe40000410000 */
[----:B------:R-:W-:Y:S01]  /*7420*/  FMUL.FTZ R36, R36, c[0x0][0x320] ;  /* 0x0000c80024247a20 */ /* 0x000fe20000410000 */
[----:B------:R-:W-:Y:S01]  /*7430*/  MUFU.TANH R251, R22 ;  /* 0x0000001600fb7308 */ /* 0x000fe20000002400 */
[----:B------:R-:W-:Y:S02]  /*7440*/  FMUL.FTZ R37, R37, c[0x0][0x320] ;  /* 0x0000c80025257a20 */ /* 0x000fe40000410000 */
[----:B------:R-:W-:Y:S02]  /*7450*/  FMUL.FTZ R38, R38, c[0x0][0x320] ;  /* 0x0000c80026267a20 */ /* 0x000fe40000410000 */
[----:B------:R-:W-:Y:S02]  /*7460*/  FMUL.FTZ R39, R39, c[0x0][0x320] ;  /* 0x0000c80027277a20 */ /* 0x000fe40000410000 */
[----:B------:R-:W-:Y:S01]  /*7470*/  FMUL.FTZ R40, R40, c[0x0][0x320] ;  /* 0x0000c80028287a20 */ /* 0x000fe20000410000 */
[C---:B-1----:R-:W-:Y:S01]  /*7480*/  HMMA.16816.F32 R44, R220.reuse, R8, R44 ;  /* 0x00000008dc2c723c */ /* 0x042fe2000000182c */
[----:B------:R-:W2:Y:S01]  /*7490*/  LDL.64 R8, [R1+0x28] ;  /* 0x0000280001087983 */ /* 0x000ea20000100a00 */
[----:B------:R-:W1:Y:S01]  /*74a0*/  MUFU.TANH R3, R36 ;  /* 0x0000002400037308 */ /* 0x000e620000002400 */
[----:B------:R-:W-:Y:S02]  /*74b0*/  FMUL.FTZ R35, R35, c[0x0][0x320] ;  /* 0x0000c80023237a20 */ /* 0x000fe40000410000 */
[----:B------:R-:W-:Y:S02]  /*74c0*/  FMUL.FTZ R33, R33, c[0x0][0x320] ;  /* 0x0000c80021217a20 */ /* 0x000fe40000410000 */
[----:B------:R-:W-:Y:S01]  /*74d0*/  FMUL.FTZ R32, R32, c[0x0][0x320] ;  /* 0x0000c80020207a20 */ /* 0x000fe20000410000 */
[----:B------:R-:W-:Y:S01]  /*74e0*/  HMMA.16816.F32 R48, R220, R10, R48 ;  /* 0x0000000adc30723c */ /* 0x000fe20000001830 */
[----:B------:R-:W3:Y:S03]  /*74f0*/  LDL.64 R10, [R1+0x20] ;  /* 0x00002000010a7983 */ /* 0x000ee60000100a00 */
[----:B------:R-:W-:Y:S01]  /*7500*/  MUFU.TANH R250, R26 ;  /* 0x0000001a00fa7308 */ /* 0x000fe20000002400 */
[----:B------:R-:W-:Y:S02]  /*7510*/  FMUL.FTZ R42, R42, c[0x0][0x320] ;  /* 0x0000c8002a2a7a20 */ /* 0x000fe40000410000 */
[----:B------:R-:W-:Y:S02]  /*7520*/  FMUL.FTZ R41, R41, c[0x0][0x320] ;  /* 0x0000c80029297a20 */ /* 0x000fe40000410000 */
[----:B------:R-:W-:Y:S05]  /*7530*/  FMUL.FTZ R43, R43, c[0x0][0x320] ;  /* 0x0000c8002b2b7a20 */ /* 0x000fea0000410000 */
[----:B------:R1:W-:Y:S02]  /*7540*/  MUFU.TANH R26, R40 ;  /* 0x00000028001a7308 */ /* 0x0003e40000002400 */
[----:B------:R-:W-:Y:S02]  /*7550*/  FMUL.FTZ R46, R46, c[0x0][0x320] ;  /* 0x0000c8002e2e7a20 */ /* 0x000fe40000410000 */
[----:B------:R-:W-:Y:S02]  /*7560*/  FMUL.FTZ R47, R47, c[0x0][0x320] ;  /* 0x0000c8002f2f7a20 */ /* 0x000fe40000410000 */
[----:B------:R-:W-:Y:S02]  /*7570*/  FMUL.FTZ R44, R44, c[0x0][0x320] ;  /* 0x0000c8002c2c7a20 */ /* 0x000fe40000410000 */
[----:B------:R-:W-:Y:S02]  /*7580*/  FMUL.FTZ R45, R45, c[0x0][0x320] ;  /* 0x0000c8002d2d7a20 */ /* 0x000fe40000410000 */
[----:B------:R-:W4:Y:S01]  /*7590*/  MUFU.TANH R0, R37 ;  /* 0x0000002500007308 */ /* 0x000f220000002400 */
[----:B------:R-:W-:Y:S02]  /*75a0*/  FMUL.FTZ R50, R50, c[0x0][0x320] ;  /* 0x0000c80032327a20 */ /* 0x000fe40000410000 */
[----:B------:R-:W-:Y:S02]  /*75b0*/  FMUL.FTZ R49, R49, c[0x0][0x320] ;  /* 0x0000c80031317a20 */ /* 0x000fe40000410000 */
[----:B------:R-:W-:Y:S05]  /*75c0*/  FMUL.FTZ R48, R48, c[0x0][0x320] ;  /* 0x0000c80030307a20 */ /* 0x000fea0000410000 */
[----:B------:R-:W-:Y:S01]  /*75d0*/  MUFU.TANH R175, R17 ;  /* 0x0000001100af7308 */ /* 0x000fe20000002400 */
[----:B-1----:R-:W-:Y:S09]  /*75e0*/  MOV R40, R3 ;  /* 0x0000000300287202 */ /* 0x002ff20000000f00 */
[----:B------:R-:W-:Y:S10]  /*75f0*/  MUFU.TANH R17, R27 ;  /* 0x0000001b00117308 */ /* 0x000ff40000002400 */
[----:B------:R4:W-:Y:S10]  /*7600*/  MUFU.TANH R27, R42 ;  /* 0x0000002a001b7308 */ /* 0x0009f40000002400 */
[----:B------:R-:W1:Y:S10]  /*7610*/  MUFU.TANH R2, R35 ;  /* 0x0000002300027308 */ /* 0x000e740000002400 */
[----:B------:R-:W-:Y:S01]  /*7620*/  MUFU.TANH R3, R41 ;  /* 0x0000002900037308 */ /* 0x000fe20000002400 */
[----:B----4-:R-:W-:Y:S02]  /*7630*/  MOV R42, R0 ;  /* 0x00000000002a7202 */ /* 0x010fe40000000f00 */
[----:B------:R-:W-:Y:S07]  /*7640*/  FMNMX.FTZ R0, R165, R101, !PT ;  /* 0x00000065a5007209 */ /* 0x000fee0007810000 */
[----:B------:R1:W-:Y:S01]  /*7650*/  MUFU.TANH R41, R43 ;  /* 0x0000002b00297308 */ /* 0x0003e20000002400 */
[----:B------:R-:W-:Y:S04]  /*7660*/  FMNMX.FTZ R0, R167, R0, !PT ;  /* 0x00000000a7007209 */ /* 0x000fe80007810000 */
[----:B------:R-:W-:Y:S04]  /*7670*/  FMNMX.FTZ R0, R166, R0, !PT ;  /* 0x00000000a6007209 */ /* 0x000fe80007810000 */
[----:B------:R-:W-:Y:S01]  /*7680*/  FMNMX.FTZ R0, R164, R0, !PT ;  /* 0x00000000a4007209 */ /* 0x000fe20007810000 */
[----:B------:R-:W4:Y:S03]  /*7690*/  MUFU.TANH R174, R16 ;  /* 0x0000001000ae7308 */ /* 0x000f260000002400 */
[----:B------:R-:W-:Y:S04]  /*76a0*/  FMNMX.FTZ R0, R172, R0, !PT ;  /* 0x00000000ac007209 */ /* 0x000fe80007810000 */
[----:B------:R-:W-:Y:S03]  /*76b0*/  FMNMX.FTZ R0, R173, R0, !PT ;  /* 0x00000000ad007209 */ /* 0x000fe60007810000 */
[----:B------:R-:W4:Y:S01]  /*76c0*/  MUFU.TANH R181, R18 ;  /* 0x0000001200b57308 */ /* 0x000f220000002400 */
[----:B-1----:R-:W-:Y:S02]  /*76d0*/  MOV R43, R2 ;  /* 0x00000002002b7202 */ /* 0x002fe40000000f00 */
[----:B------:R-:W-:Y:S04]  /*76e0*/  FMNMX.FTZ R2, R170, R102, !PT ;  /* 0x00000066aa027209 */ /* 0x000fe80007810000 */
[----:B------:R-:W-:Y:S03]  /*76f0*/  FMNMX.FTZ R2, R171, R2, !PT ;  /* 0x00000002ab027209 */ /* 0x000fe60007810000 */
[----:B------:R-:W1:Y:S01]  /*7700*/  MUFU.TANH R248, R23 ;  /* 0x0000001700f87308 */ /* 0x000e620000002400 */
[----:B------:R-:W-:Y:S02]  /*7710*/  FMNMX.FTZ R2, R168, R2, !PT ;  /* 0x00000002a8027209 */ /* 0x000fe40007810000 */
[----:B----4-:R-:W-:Y:S02]  /*7720*/  FMNMX.FTZ R0, R174, R0, !PT ;  /* 0x00000000ae007209 */ /* 0x010fe40007810000 */
[----:B------:R-:W-:Y:S02]  /*7730*/  FMNMX.FTZ R2, R169, R2, !PT ;  /* 0x00000002a9027209 */ /* 0x000fe40007810000 */
[----:B------:R-:W-:Y:S03]  /*7740*/  FMNMX.FTZ R0, R175, R0, !PT ;  /* 0x00000000af007209 */ /* 0x000fe60007810000 */
[----:B------:R1:W4:Y:S01]  /*7750*/  MUFU.TANH R158, R34 ;  /* 0x00000022009e7308 */ /* 0x0003220000002400 */
[----:B------:R-:W-:Y:S02]  /*7760*/  FMNMX.FTZ R2, R180, R2, !PT ;  /* 0x00000002b4027209 */ /* 0x000fe40007810000 */
[----:B------:R-:W-:Y:S02]  /*7770*/  FMNMX.FTZ R0, R184, R0, !PT ;  /* 0x00000000b8007209 */ /* 0x000fe40007810000 */
[----:B------:R-:W-:Y:S02]  /*7780*/  FMNMX.FTZ R2, R182, R2, !PT ;  /* 0x00000002b6027209 */ /* 0x000fe40007810000 */
[----:B------:R-:W-:Y:S02]  /*7790*/  FMNMX.FTZ R0, R186, R0, !PT ;  /* 0x00000000ba007209 */ /* 0x000fe40007810000 */
[----:B------:R-:W-:Y:S01]  /*77a0*/  FMNMX.FTZ R2, R181, R2, !PT ;  /* 0x00000002b5027209 */ /* 0x000fe20007810000 */
[----:B------:R-:W4:Y:S03]  /*77b0*/  MUFU.TANH R185, R24 ;  /* 0x0000001800b97308 */ /* 0x000f260000002400 */
[----:B------:R-:W-:Y:S04]  /*77c0*/  FMNMX.FTZ R2, R183, R2, !PT ;  /* 0x00000002b7027209 */ /* 0x000fe80007810000 */
[----:B------:R-:W-:Y:S03]  /*77d0*/  FMNMX.FTZ R2, R251, R2, !PT ;  /* 0x00000002fb027209 */ /* 0x000fe60007810000 */
[----:B------:R-:W4:Y:S01]  /*77e0*/  MUFU.TANH R231, R28 ;  /* 0x0000001c00e77308 */ /* 0x000f220000002400 */
[----:B-1----:R-:W-:Y:S02]  /*77f0*/  MOV R34, R248 ;  /* 0x000000f800227202 */ /* 0x002fe40000000f00 */
[----:B----4-:R-:W-:Y:S02]  /*7800*/  MOV R35, R158 ;  /* 0x0000009e00237202 */ /* 0x010fe40000000f00 */
[----:B------:R-:W-:Y:S05]  /*7810*/  FMNMX.FTZ R2, R34, R2, !PT ;  /* 0x0000000222027209 */ /* 0x000fea0007810000 */
[----:B------:R1:W-:Y:S01]  /*7820*/  MUFU.TANH R103, R33 ;  /* 0x0000002100677308 */ /* 0x0003e20000002400 */
[----:B------:R-:W-:Y:S02]  /*7830*/  FMNMX.FTZ R2, R250, R2, !PT ;  /* 0x00000002fa027209 */ /* 0x000fe40007810000 */
[----:B------:R-:W-:Y:S02]  /*7840*/  FMNMX.FTZ R0, R185, R0, !PT ;  /* 0x00000000b9007209 */ /* 0x000fe40007810000 */
[----:B------:R-:W-:Y:S05]  /*7850*/  FMNMX.FTZ R2, R17, R2, !PT ;  /* 0x0000000211027209 */ /* 0x000fea0007810000 */
[----:B------:R-:W4:Y:S10]  /*7860*/  MUFU.TANH R187, R25 ;  /* 0x0000001900bb7308 */ /* 0x000f340000002400 */
[----:B------:R-:W4:Y:S01]  /*7870*/  MUFU.TANH R159, R29 ;  /* 0x0000001d009f7308 */ /* 0x000f220000002400 */
[----:B-1----:R-:W-:Y:S09]  /*7880*/  MOV R33, R231 ;  /* 0x000000e700217202 */ /* 0x002ff20000000f00 */
[----:B------:R1:W1:Y:S01]  /*7890*/  MUFU.TANH R157, R32 ;  /* 0x00000020009d7308 */ /* 0x0002620000002400 */
[----:B----4-:R-:W-:Y:S04]  /*78a0*/  FMNMX.FTZ R0, R187, R0, !PT ;  /* 0x00000000bb007209 */ /* 0x010fe80007810000 */
[----:B------:R-:W-:Y:S05]  /*78b0*/  FMNMX.FTZ R0, R33, R0, !PT ;  /* 0x0000000021007209 */ /* 0x000fea0007810000 */
[----:B------:R4:W-:Y:S10]  /*78c0*/  MUFU.TANH R16, R46 ;  /* 0x0000002e00107308 */ /* 0x0009f40000002400 */
[----:B------:R-:W4:Y:S01]  /*78d0*/  MUFU.TANH R154, R30 ;  /* 0x0000001e009a7308 */ /* 0x000f220000002400 */
[----:B-1----:R-:W-:Y:S04]  /*78e0*/  MOV R32, R159 ;  /* 0x0000009f00207202 */ /* 0x002fe80000000f00 */
[----:B------:R-:W-:Y:S05]  /*78f0*/  FMNMX.FTZ R0, R32, R0, !PT ;  /* 0x0000000020007209 */ /* 0x000fea0007810000 */
[----:B------:R1:W-:Y:S01]  /*7900*/  MUFU.TANH R24, R47 ;  /* 0x0000002f00187308 */ /* 0x0003e20000002400 */
[----:B----4-:R-:W-:Y:S04]  /*7910*/  MOV R46, R157 ;  /* 0x0000009d002e7202 */ /* 0x010fe80000000f00 */
[----:B------:R-:W-:Y:S05]  /*7920*/  FMNMX.FTZ R0, R46, R0, !PT ;  /* 0x000000002e007209 */ /* 0x000fea0007810000 */
[----:B------:R-:W4:Y:S01]  /*7930*/  MUFU.TANH R252, R31 ;  /* 0x0000001f00fc7308 */ /* 0x000f220000002400 */
[----:B------:R-:W-:Y:S09]  /*7940*/  FMNMX.FTZ R2, R154, R2, !PT ;  /* 0x000000029a027209 */ /* 0x000ff20007810000 */
[----:B------:R4:W-:Y:S01]  /*7950*/  MUFU.TANH R152, R50 ;  /* 0x0000003200987308 */ /* 0x0009e20000002400 */
[----:B-1----:R-:W-:Y:S04]  /*7960*/  MOV R47, R103 ;  /* 0x00000067002f7202 */ /* 0x002fe80000000f00 */
[----:B------:R-:W-:Y:S05]  /*7970*/  FMNMX.FTZ R0, R47, R0, !PT ;  /* 0x000000002f007209 */ /* 0x000fea0007810000 */
[----:B------:R-:W1:Y:S01]  /*7980*/  MUFU.TANH R6, R44 ;  /* 0x0000002c00067308 */ /* 0x000e620000002400 */
[----:B------:R-:W-:Y:S02]  /*7990*/  FMNMX.FTZ R0, R40, R0, !PT ;  /* 0x0000000028007209 */ /* 0x000fe40007810000 */
[----:B----4-:R-:W-:Y:S04]  /*79a0*/  FMNMX.FTZ R2, R252, R2, !PT ;  /* 0x00000002fc027209 */ /* 0x010fe80007810000 */
[----:B------:R-:W-:Y:S03]  /*79b0*/  FMNMX.FTZ R2, R35, R2, !PT ;  /* 0x0000000223027209 */ /* 0x000fe60007810000 */
[----:B------:R1:W4:Y:S01]  /*79c0*/  MUFU.TANH R44, R45 ;  /* 0x0000002d002c7308 */ /* 0x0003220000002400 */
[----:B------:R-:W-:Y:S02]  /*79d0*/  MOV R50, R3 ;  /* 0x0000000300327202 */ /* 0x000fe40000000f00 */
[----:B------:R-:W-:Y:S02]  /*79e0*/  FMNMX.FTZ R3, R43, R2, !PT ;  /* 0x000000022b037209 */ /* 0x000fe40007810000 */
[----:B------:R-:W-:Y:S01]  /*79f0*/  FMNMX.FTZ R2, R42, R0, !PT ;  /* 0x000000002a027209 */ /* 0x000fe20007810000 */
[----:B------:R-:W-:Y:S04]  /*7a00*/  FMUL.FTZ R0, R51, c[0x0][0x320] ;  /* 0x0000c80033007a20 */ /* 0x000fe80000410000 */
[----:B------:R-:W2:Y:S01]  /*7a10*/  MUFU.TANH R4, R38 ;  /* 0x0000002600047308 */ /* 0x000ea20000002400 */
[----:B------:R-:W-:Y:S02]  /*7a20*/  MOV R51, R17 ;  /* 0x0000001100337202 */ /* 0x000fe40000000f00 */
[----:B------:R-:W-:Y:S07]  /*7a30*/  FMNMX.FTZ R2, R26, R2, !PT ;  /* 0x000000021a027209 */ /* 0x000fee0007810000 */
[----:B------:R2:W-:Y:S01]  /*7a40*/  MUFU.TANH R103, R0 ;  /* 0x0000000000677308 */ /* 0x0005e20000002400 */
[----:B-1----:R-:W-:Y:S02]  /*7a50*/  MOV R45, R6 ;  /* 0x00000006002d7202 */ /* 0x002fe40000000f00 */
[----:B------:R-:W-:Y:S07]  /*7a60*/  MOV R6, UR18 ;  /* 0x0000001200067c02 */ /* 0x000fee0008000f00 */
[----:B------:R1:W-:Y:S10]  /*7a70*/  MUFU.TANH R157, R49 ;  /* 0x00000031009d7308 */ /* 0x0003f40000002400 */
[----:B------:R-:W3:Y:S01]  /*7a80*/  MUFU.TANH R5, R39 ;  /* 0x0000002700057308 */ /* 0x000ee20000002400 */
[----:B--2---:R-:W-:Y:S04]  /*7a90*/  FMNMX.FTZ R0, R50, R2, !PT ;  /* 0x0000000232007209 */ /* 0x004fe80007810000 */
[----:B------:R-:W-:Y:S05]  /*7aa0*/  FMNMX.FTZ R0, R45, R0, !PT ;  /* 0x000000002d007209 */ /* 0x000fea0007810000 */
[----:B------:R3:W2:Y:S01]  /*7ab0*/  MUFU.TANH R25, R48 ;  /* 0x0000003000197308 */ /* 0x0006a20000002400 */
[----:B----4-:R-:W-:Y:S02]  /*7ac0*/  FMNMX.FTZ R0, R44, R0, !PT ;  /* 0x000000002c007209 */ /* 0x010fe40007810000 */
[----:B-1----:R-:W-:Y:S04]  /*7ad0*/  MOV R49, R4 ;  /* 0x0000000400317202 */ /* 0x002fe80000000f00 */
[----:B------:R-:W-:Y:S02]  /*7ae0*/  FMNMX.FTZ R3, R49, R3, !PT ;  /* 0x0000000331037209 */ /* 0x000fe40007810000 */
[----:B---3--:R-:W-:Y:S02]  /*7af0*/  MOV R48, R5 ;  /* 0x0000000500307202 */ /* 0x008fe40000000f00 */
[----:B--2---:R-:W-:Y:S02]  /*7b00*/  FMNMX.FTZ R100, R25, R0, !PT ;  /* 0x0000000019647209 */ /* 0x004fe40007810000 */
[----:B------:R-:W-:Y:S02]  /*7b10*/  FMNMX.FTZ R3, R48, R3, !PT ;  /* 0x0000000330037209 */ /* 0x000fe40007810000 */
[----:B------:R-:W-:Y:S02]  /*7b20*/  FMNMX.FTZ R100, R157, R100, !PT ;  /* 0x000000649d647209 */ /* 0x000fe40007810000 */
[----:B------:R-:W-:Y:S02]  /*7b30*/  FMNMX.FTZ R2, R27, R3, !PT ;  /* 0x000000031b027209 */ /* 0x000fe40007810000 */
[----:B------:R-:W-:Y:S01]  /*7b40*/  @P0 MOV R5, R11 ;  /* 0x0000000b00050202 */ /* 0x000fe20000000f00 */
[----:B------:R-:W1:Y:S01]  /*7b50*/  SHFL.BFLY PT, R3, R100, 0x2, 0x1f ;  /* 0x0c401f0064037f89 */ /* 0x000e6200000e0000 */
[----:B------:R-:W-:Y:S04]  /*7b60*/  FMNMX.FTZ R2, R41, R2, !PT ;  /* 0x0000000229027209 */ /* 0x000fe80007810000 */
[----:B------:R-:W-:Y:S04]  /*7b70*/  FMNMX.FTZ R2, R16, R2, !PT ;  /* 0x0000000210027209 */ /* 0x000fe80007810000 */
[----:B------:R-:W-:Y:S04]  /*7b80*/  FMNMX.FTZ R0, R24, R2, !PT ;  /* 0x0000000218007209 */ /* 0x000fe80007810000 */
[----:B------:R-:W-:Y:S04]  /*7b90*/  FMNMX.FTZ R0, R152, R0, !PT ;  /* 0x0000000098007209 */ /* 0x000fe80007810000 */
[----:B------:R-:W-:Y:S05]  /*7ba0*/  FMNMX.FTZ R0, R103, R0, !PT ;  /* 0x0000000067007209 */ /* 0x000fea0007810000 */
[----:B------:R-:W2:Y:S01]  /*7bb0*/  SHFL.BFLY PT, R2, R0, 0x2, 0x1f ;  /* 0x0c401f0000027f89 */ /* 0x000ea200000e0000 */
[----:B-1----:R-:W-:Y:S07]  /*7bc0*/  FMNMX.FTZ R100, R100, R3, !PT ;  /* 0x0000000364647209 */ /* 0x002fee0007810000 */
[----:B------:R-:W1:Y:S01]  /*7bd0*/  SHFL.BFLY PT, R4, R100, 0x1, 0x1f ;  /* 0x0c201f0064047f89 */ /* 0x000e6200000e0000 */
[----:B--2---:R-:W-:Y:S07]  /*7be0*/  FMNMX.FTZ R0, R0, R2, !PT ;  /* 0x0000000200007209 */ /* 0x004fee0007810000 */
[----:B------:R-:W2:Y:S01]  /*7bf0*/  SHFL.BFLY PT, R3, R0, 0x1, 0x1f ;  /* 0x0c201f0000037f89 */ /* 0x000ea200000e0000 */
[----:B-1----:R-:W-:Y:S05]  /*7c00*/  FMNMX.FTZ R100, R100, R4, !PT ;  /* 0x0000000464647209 */ /* 0x002fea0007810000 */
[C---:B------:R-:W-:Y:S02]  /*7c10*/  FMUL.FTZ R153, R100.reuse, c[0x0][0x2d0] ;  /* 0x0000b40064997a20 */ /* 0x040fe40000410000 */
[----:B------:R-:W-:Y:S02]  /*7c20*/  FADD.FTZ R2, -R100, R101 ;  /* 0x0000006564027221 */ /* 0x000fe40000010100 */
[--C-:B------:R-:W-:Y:S01]  /*7c30*/  FFMA.FTZ R4, R165, c[0x0][0x2d0], -R153.reuse ;  /* 0x0000b400a5047a23 */ /* 0x100fe20000010899 */
[----:B------:R-:W-:Y:S01]  /*7c40*/  MOV R165, R16 ;  /* 0x0000001000a57202 */ /* 0x000fe20000000f00 */
[----:B------:R-:W-:Y:S01]  /*7c50*/  FFMA.FTZ R9, R164, c[0x0][0x2d0], -R153 ;  /* 0x0000b400a4097a23 */ /* 0x000fe20000010899 */
[----:B------:R-:W-:Y:S01]  /*7c60*/  MOV R164, R24 ;  /* 0x0000001800a47202 */ /* 0x000fe20000000f00 */
[----:B------:R1:W-:Y:S01]  /*7c70*/  MUFU.EX2 R18, R4 ;  /* 0x0000000400127308 */ /* 0x0003e20000000800 */
[----:B--2---:R-:W-:Y:S01]  /*7c80*/  FMNMX.FTZ R3, R0, R3, !PT ;  /* 0x0000000300037209 */ /* 0x004fe20007810000 */
[----:B------:R-:W-:Y:S08]  /*7c90*/  FMUL.FTZ R0, R2, c[0x0][0x2d0] ;  /* 0x0000b40002007a20 */ /* 0x000ff00000410000 */
[----:B------:R-:W-:Y:S01]  /*7ca0*/  MUFU.EX2 R231, R9 ;  /* 0x0000000900e77308 */ /* 0x000fe20000000800 */
[----:B------:R-:W-:Y:S04]  /*7cb0*/  FMUL.FTZ R101, R3, c[0x0][0x2d0] ;  /* 0x0000b40003657a20 */ /* 0x000fe80000410000 */
[--C-:B------:R-:W-:Y:S01]  /*7cc0*/  FFMA.FTZ R11, R170, c[0x0][0x2d0], -R101.reuse ;  /* 0x0000b400aa0b7a23 */ /* 0x100fe20000010865 */
[----:B------:R-:W-:Y:S01]  /*7cd0*/  MOV R170, R25 ;  /* 0x0000001900aa7202 */ /* 0x000fe20000000f00 */
[--C-:B------:R-:W-:Y:S03]  /*7ce0*/  FFMA.FTZ R152, R152, c[0x0][0x2d0], -R101.reuse ;  /* 0x0000b40098987a23 */ /* 0x100fe60000010865 */
[----:B------:R2:W3:Y:S01]  /*7cf0*/  MUFU.EX2 R2, R0 ;  /* 0x0000000000027308 */ /* 0x0004e20000000800 */
[----:B------:R-:W-:Y:S02]  /*7d00*/  FFMA.FTZ R164, R164, c[0x0][0x2d0], -R101 ;  /* 0x0000b400a4a47a23 */ /* 0x000fe40000010865 */
[----:B------:R-:W-:Y:S01]  /*7d10*/  FFMA.FTZ R170, R170, c[0x0][0x2d0], -R153 ;  /* 0x0000b400aaaa7a23 */ /* 0x000fe20000010899 */
[----:B-1----:R-:W-:Y:S05]  /*7d20*/  @P0 MOV R4, R8 ;  /* 0x0000000800040202 */ /* 0x002fea0000000f00 */
[----:B------:R-:W-:Y:S01]  /*7d30*/  @P0 IMAD.WIDE.U32 R4, R6, 0x60, R4 ;  /* 0x0000006006040825 */ /* 0x000fe200078e0004 */
[----:B------:R-:W-:Y:S03]  /*7d40*/  MUFU.EX2 R12, R11 ;  /* 0x0000000b000c7308 */ /* 0x000fe60000000800 */
[--C-:B------:R-:W-:Y:S01]  /*7d50*/  FFMA.FTZ R6, R167, c[0x0][0x2d0], -R153.reuse ;  /* 0x0000b400a7067a23 */ /* 0x100fe20000010899 */
[----:B------:R-:W-:Y:S01]  /*7d60*/  @P0 IADD3 R7, R5, UR12, RZ ;  /* 0x0000000c05070c10 */ /* 0x000fe2000fffe0ff */
[----:B------:R-:W-:Y:S01]  /*7d70*/  FFMA.FTZ R5, R166, c[0x0][0x2d0], -R153 ;  /* 0x0000b400a6057a23 */ /* 0x000fe20000010899 */
[----:B------:R-:W-:Y:S01]  /*7d80*/  @UP0 USHF.L.U32 UR12, UR4, 0x6, URZ ;  /* 0x00000006040c0899 */ /* 0x000fe2000800063f */
[----:B------:R-:W-:Y:S02]  /*7d90*/  MOV R166, R27 ;  /* 0x0000001b00a67202 */ /* 0x000fe40000000f00 */
[----:B------:R-:W-:Y:S01]  /*7da0*/  @P0 SHF.L.U64.HI R7, R4, 0x1, R7 ;  /* 0x0000000104070819 */ /* 0x000fe20000010207 */
[----:B------:R1:W-:Y:S01]  /*7db0*/  MUFU.EX2 R158, R6 ;  /* 0x00000006009e7308 */ /* 0x0003e20000000800 */
[----:B------:R-:W-:Y:S01]  /*7dc0*/  MOV R167, R48 ;  /* 0x0000003000a77202 */ /* 0x000fe20000000f00 */
[----:B--2---:R-:W-:Y:S01]  /*7dd0*/  FADD.FTZ R0, -R3, R102 ;  /* 0x0000006603007221 */ /* 0x004fe20000010100 */
[----:B------:R-:W-:Y:S01]  /*7de0*/  MOV R102, R154 ;  /* 0x0000009a00667202 */ /* 0x000fe20000000f00 */
[----:B---3--:R-:W-:Y:S02]  /*7df0*/  FMUL.FTZ R16, R2, R116 ;  /* 0x0000007402107220 */ /* 0x008fe40000410000 */
[----:B------:R-:W-:Y:S04]  /*7e00*/  FMUL.FTZ R0, R0, c[0x0][0x2d0] ;  /* 0x0000b40000007a20 */ /* 0x000fe80000410000 */
[----:B------:R2:W-:Y:S01]  /*7e10*/  MUFU.EX2 R248, R5 ;  /* 0x0000000500f87308 */ /* 0x0005e20000000800 */
[C---:B------:R-:W-:Y:S02]  /*7e20*/  FMUL.FTZ R17, R2.reuse, R117 ;  /* 0x0000007502117220 */ /* 0x040fe40000410000 */
[C---:B------:R-:W-:Y:S01]  /*7e30*/  FMUL.FTZ R24, R2.reuse, R124 ;  /* 0x0000007c02187220 */ /* 0x040fe20000410000 */
[----:B------:R-:W-:Y:S01]  /*7e40*/  MOV R124, R26 ;  /* 0x0000001a007c7202 */ /* 0x000fe20000000f00 */
[C---:B------:R-:W-:Y:S01]  /*7e50*/  FMUL.FTZ R25, R2.reuse, R125 ;  /* 0x0000007d02197220 */ /* 0x040fe20000410000 */
[----:B------:R-:W-:Y:S01]  /*7e60*/  MOV R125, R165 ;  /* 0x000000a5007d7202 */ /* 0x000fe20000000f00 */
[----:B------:R-:W-:Y:S01]  /*7e70*/  FMUL.FTZ R48, R2, R148 ;  /* 0x0000009402307220 */ /* 0x000fe20000410000 */
[----:B------:R-:W-:Y:S01]  /*7e80*/  MOV R148, R102 ;  /* 0x0000006600947202 */ /* 0x000fe20000000f00 */
[----:B------:R-:W-:Y:S01]  /*7e90*/  FFMA.FTZ R102, R172, c[0x0][0x2d0], -R153 ;  /* 0x0000b400ac667a23 */ /* 0x000fe20000010899 */
[----:B------:R-:W3:Y:S01]  /*7ea0*/  MUFU.EX2 R0, R0 ;  /* 0x0000000000007308 */ /* 0x000ee20000000800 */
[----:B------:R-:W-:Y:S01]  /*7eb0*/  MOV R165, R41 ;  /* 0x0000002900a57202 */ /* 0x000fe20000000f00 */
[C---:B------:R-:W-:Y:S01]  /*7ec0*/  FMUL.FTZ R41, R2.reuse, R141 ;  /* 0x0000008d02297220 */ /* 0x040fe20000410000 */
[----:B------:R-:W-:Y:S01]  /*7ed0*/  MOV R141, R252 ;  /* 0x000000fc008d7202 */ /* 0x000fe20000000f00 */
[----:B------:R-:W-:Y:S01]  /*7ee0*/  FMUL.FTZ R52, R2, R52 ;  /* 0x0000003402347220 */ /* 0x000fe20000410000 */
[----:B-1----:R-:W-:Y:S01]  /*7ef0*/  @P0 SHF.L.U32 R6, R4, 0x1, RZ ;  /* 0x0000000104060819 */ /* 0x002fe200000006ff */
[C---:B------:R-:W-:Y:S02]  /*7f00*/  FMUL.FTZ R53, R2.reuse, R53 ;  /* 0x0000003502357220 */ /* 0x040fe40000410000 */
[----:B------:R-:W-:Y:S01]  /*7f10*/  FMUL.FTZ R56, R2, R56 ;  /* 0x0000003802387220 */ /* 0x000fe20000410000 */
[----:B------:R-:W-:Y:S01]  /*7f20*/  @P0 IADD3 R4, P1, R6, c[0x0][0x1c8], RZ ;  /* 0x0000720006040a10 */ /* 0x000fe20007f3e0ff */
[----:B------:R-:W-:Y:S01]  /*7f30*/  FMUL.FTZ R57, R2, R57 ;  /* 0x0000003902397220 */ /* 0x000fe20000410000 */
[----:B------:R-:W-:Y:S01]  /*7f40*/  @P0 IADD3 R8, P2, R6, 0x80, RZ ;  /* 0x0000008006080810 */ /* 0x000fe20007f5e0ff */
[----:B------:R-:W-:Y:S01]  /*7f50*/  FMUL.FTZ R60, R2, R60 ;  /* 0x0000003c023c7220 */ /* 0x000fe20000410000 */
[----:B------:R-:W-:Y:S01]  /*7f60*/  @P0 IADD3 R6, P3, R6, 0x100, RZ ;  /* 0x0000010006060810 */ /* 0x000fe20007f7e0ff */
[C---:B------:R-:W-:Y:S01]  /*7f70*/  FMUL.FTZ R61, R2.reuse, R61 ;  /* 0x0000003d023d7220 */ /* 0x040fe20000410000 */
[----:B--2---:R-:W-:Y:S01]  /*7f80*/  @P0 IADD3.X R5, R7, c[0x0][0x1cc], RZ, P1, !PT ;  /* 0x0000730007050a10 */ /* 0x004fe20000ffe4ff */
[----:B------:R-:W-:Y:S01]  /*7f90*/  FMUL.FTZ R64, R2, R64 ;  /* 0x0000004002407220 */ /* 0x000fe20000410000 */
[----:B------:R-:W-:Y:S01]  /*7fa0*/  @P0 IADD3 R8, P1, R8, c[0x0][0x1c8], RZ ;  /* 0x0000720008080a10 */ /* 0x000fe20007f3e0ff */
[C---:B------:R-:W-:Y:S01]  /*7fb0*/  FMUL.FTZ R65, R2.reuse, R65 ;  /* 0x0000004102417220 */ /* 0x040fe20000410000 */
[----:B------:R-:W-:Y:S01]  /*7fc0*/  MUFU.EX2 R164, R164 ;  /* 0x000000a400a47308 */ /* 0x000fe20000000800 */
[----:B------:R1:W-:Y:S01]  /*7fd0*/  @P0 LDGSTS.E.BYPASS.LTC128B.128 [R249+0xc100], [R4.64], !P6 ;  /* 0x0c10000004f90fae */ /* 0x0003e2000f101d4a */
[--C-:B------:R-:W-:Y:S01]  /*7fe0*/  @P0 IADD3.X R9, RZ, c[0x0][0x1cc], R7.reuse, P1, P2 ;  /* 0x00007300ff090a10 */ /* 0x100fe20000fe4407 */
[----:B------:R-:W-:Y:S01]  /*7ff0*/  FMUL.FTZ R68, R2, R68 ;  /* 0x0000004402447220 */ /* 0x000fe20000410000 */
[----:B------:R-:W-:Y:S01]  /*8000*/  @P0 IADD3 R10, P2, R6, c[0x0][0x1c8], RZ ;  /* 0x00007200060a0a10 */ /* 0x000fe20007f5e0ff */
[C---:B---3--:R-:W-:Y:S02]  /*8010*/  FMUL.FTZ R19, R0.reuse, R119 ;  /* 0x0000007700137220 */ /* 0x048fe40000410000 */
[C---:B------:R-:W-:Y:S01]  /*8020*/  FMUL.FTZ R26, R0.reuse, R126 ;  /* 0x0000007e001a7220 */ /* 0x040fe20000410000 */
[----:B------:R-:W-:Y:S01]  /*8030*/  @P0 IADD3.X R11, RZ, c[0x0][0x1cc], R7, P2, P3 ;  /* 0x00007300ff0b0a10 */ /* 0x000fe200017e6407 */
[----:B------:R2:W-:Y:S01]  /*8040*/  @P0 LDGSTS.E.BYPASS.LTC128B.128 [R249+0xf100], [R8.64], !P5 ;  /* 0x0f10000008f90fae */ /* 0x0005e2000e901d4a */
[C---:B------:R-:W-:Y:S01]  /*8050*/  FMUL.FTZ R27, R0.reuse, R127 ;  /* 0x0000007f001b7220 */ /* 0x040fe20000410000 */
[----:B------:R-:W-:Y:S01]  /*8060*/  MOV R127, R43 ;  /* 0x0000002b007f7202 */ /* 0x000fe20000000f00 */
[C---:B------:R-:W-:Y:S01]  /*8070*/  FMUL.FTZ R43, R0.reuse, R143 ;  /* 0x0000008f002b7220 */ /* 0x040fe20000410000 */
[----:B------:R-:W-:Y:S01]  /*8080*/  MOV R126, R50 ;  /* 0x00000032007e7202 */ /* 0x000fe20000000f00 */
[C---:B------:R-:W-:Y:S01]  /*8090*/  FMUL.FTZ R50, R0.reuse, R150 ;  /* 0x0000009600327220 */ /* 0x040fe20000410000 */
[----:B------:R-:W-:Y:S01]  /*80a0*/  MUFU.EX2 R170, R170 ;  /* 0x000000aa00aa7308 */ /* 0x000fe20000000800 */
[C---:B------:R-:W-:Y:S01]  /*80b0*/  FMUL.FTZ R54, R0.reuse, R54 ;  /* 0x0000003600367220 */ /* 0x040fe20000410000 */
[----:B------:R3:W-:Y:S01]  /*80c0*/  @P0 LDGSTS.E.BYPASS.LTC128B.128 [R249+0x12100], [R10.64], !P4 ;  /* 0x121000000af90fae */ /* 0x0007e2000e101d4a */
[C---:B------:R-:W-:Y:S02]  /*80d0*/  FMUL.FTZ R55, R0.reuse, R55 ;  /* 0x0000003700377220 */ /* 0x040fe40000410000 */
[C---:B------:R-:W-:Y:S02]  /*80e0*/  FMUL.FTZ R58, R0.reuse, R58 ;  /* 0x0000003a003a7220 */ /* 0x040fe40000410000 */
[C---:B------:R-:W-:Y:S02]  /*80f0*/  FMUL.FTZ R59, R0.reuse, R59 ;  /* 0x0000003b003b7220 */ /* 0x040fe40000410000 */
[C---:B------:R-:W-:Y:S02]  /*8100*/  FMUL.FTZ R62, R0.reuse, R62 ;  /* 0x0000003e003e7220 */ /* 0x040fe40000410000 */
[----:B------:R-:W-:Y:S01]  /*8110*/  FMUL.FTZ R63, R0, R63 ;  /* 0x0000003f003f7220 */ /* 0x000fe20000410000 */
[----:B-1----:R-:W-:Y:S01]  /*8120*/  @P0 IADD3 R4, P1, R4, UR12, RZ ;  /* 0x0000000c04040c10 */ /* 0x002fe2000ff3e0ff */
[C---:B------:R-:W-:Y:S02]  /*8130*/  FMUL.FTZ R66, R0.reuse, R66 ;  /* 0x0000004200427220 */ /* 0x040fe40000410000 */
[----:B------:R-:W-:Y:S01]  /*8140*/  FMUL.FTZ R67, R0, R67 ;  /* 0x0000004300437220 */ /* 0x000fe20000410000 */
[----:B------:R-:W-:Y:S01]  /*8150*/  @P0 IADD3.X R5, R5, UR15, RZ, P1, !PT ;  /* 0x0000000f05050c10 */ /* 0x000fe20008ffe4ff */
[----:B------:R-:W-:Y:S01]  /*8160*/  FMUL.FTZ R69, R2, R69 ;  /* 0x0000004502457220 */ /* 0x000fe20000410000 */
[----:B------:R-:W-:Y:S01]  /*8170*/  @P0 IADD3 R6, P2, R4, UR12, RZ ;  /* 0x0000000c04060c10 */ /* 0x000fe2000ff5e0ff */
[----:B------:R-:W-:Y:S02]  /*8180*/  FMUL.FTZ R70, R0, R70 ;  /* 0x0000004600467220 */ /* 0x000fe40000410000 */
[----:B------:R1:W-:Y:S01]  /*8190*/  @P0 LDGSTS.E.BYPASS.LTC128B.128 [R249+0xd100], [R4.64], !P6 ;  /* 0x0d10000004f90fae */ /* 0x0003e2000f101d4a */
[----:B------:R-:W-:Y:S01]  /*81a0*/  @P0 IADD3.X R7, R5, UR15, RZ, P2, !PT ;  /* 0x0000000f05070c10 */ /* 0x000fe200097fe4ff */
[--C-:B--2---:R-:W-:Y:S01]  /*81b0*/  FFMA.FTZ R8, R171, c[0x0][0x2d0], -R101.reuse ;  /* 0x0000b400ab087a23 */ /* 0x104fe20000010865 */
[----:B------:R-:W-:Y:S01]  /*81c0*/  MOV R171, R12 ;  /* 0x0000000c00ab7202 */ /* 0x000fe20000000f00 */
[----:B------:R-:W-:Y:S02]  /*81d0*/  FMUL.FTZ R9, R2, R109 ;  /* 0x0000006d02097220 */ /* 0x000fe40000410000 */
[----:B------:R2:W4:Y:S01]  /*81e0*/  MUFU.EX2 R159, R8 ;  /* 0x00000008009f7308 */ /* 0x0005220000000800 */
[C---:B---3--:R-:W-:Y:S01]  /*81f0*/  FMUL.FTZ R10, R0.reuse, R110 ;  /* 0x0000006e000a7220 */ /* 0x048fe20000410000 */
[----:B------:R1:W-:Y:S01]  /*8200*/  @P0 LDGSTS.E.BYPASS.LTC128B.128 [R249+0x10100], [R4.64+0x80], !P5 ;  /* 0x1010008004f90fae */ /* 0x0003e2000e901d4a */
[C---:B------:R-:W-:Y:S02]  /*8210*/  FMUL.FTZ R11, R0.reuse, R111 ;  /* 0x0000006f000b7220 */ /* 0x040fe40000410000 */
[----:B------:R-:W-:Y:S02]  /*8220*/  FMUL.FTZ R71, R0, R71 ;  /* 0x0000004700477220 */ /* 0x000fe40000410000 */
[C---:B------:R-:W-:Y:S02]  /*8230*/  FMUL.FTZ R72, R2.reuse, R72 ;  /* 0x0000004802487220 */ /* 0x040fe40000410000 */
[----:B------:R-:W-:Y:S01]  /*8240*/  FMUL.FTZ R73, R2, R73 ;  /* 0x0000004902497220 */ /* 0x000fe20000410000 */
[----:B------:R1:W-:Y:S01]  /*8250*/  @P0 LDGSTS.E.BYPASS.LTC128B.128 [R249+0x13100], [R4.64+0x100], !P4 ;  /* 0x1310010004f90fae */ /* 0x0003e2000e101d4a */
[C---:B------:R-:W-:Y:S02]  /*8260*/  FMUL.FTZ R74, R0.reuse, R74 ;  /* 0x0000004a004a7220 */ /* 0x040fe40000410000 */
[----:B------:R-:W-:Y:S02]  /*8270*/  FMUL.FTZ R75, R0, R75 ;  /* 0x0000004b004b7220 */ /* 0x000fe40000410000 */
[C---:B------:R-:W-:Y:S02]  /*8280*/  FMUL.FTZ R76, R2.reuse, R76 ;  /* 0x0000004c024c7220 */ /* 0x040fe40000410000 */
[----:B------:R-:W-:Y:S01]  /*8290*/  FMUL.FTZ R77, R2, R77 ;  /* 0x0000004d024d7220 */ /* 0x000fe20000410000 */
[----:B------:R3:W-:Y:S01]  /*82a0*/  @P0 LDGSTS.E.BYPASS.LTC128B.128 [R249+0xe100], [R6.64], !P6 ;  /* 0x0e10000006f90fae */ /* 0x0007e2000f101d4a */
[C---:B------:R-:W-:Y:S02]  /*82b0*/  FMUL.FTZ R78, R0.reuse, R78 ;  /* 0x0000004e004e7220 */ /* 0x040fe40000410000 */
[----:B------:R-:W-:Y:S02]  /*82c0*/  FMUL.FTZ R79, R0, R79 ;  /* 0x0000004f004f7220 */ /* 0x000fe40000410000 */
[C---:B------:R-:W-:Y:S02]  /*82d0*/  FMUL.FTZ R80, R2.reuse, R80 ;  /* 0x0000005002507220 */ /* 0x040fe40000410000 */
[C---:B--2---:R-:W-:Y:S01]  /*82e0*/  FMUL.FTZ R8, R2.reuse, R108 ;  /* 0x0000006c02087220 */ /* 0x044fe20000410000 */
[----:B------:R3:W-:Y:S01]  /*82f0*/  @P0 LDGSTS.E.BYPASS.LTC128B.128 [R249+0x11100], [R6.64+0x80], !P5 ;  /* 0x1110008006f90fae */ /* 0x0007e2000e901d4a */
[----:B------:R-:W-:Y:S02]  /*8300*/  FMUL.FTZ R81, R2, R81 ;  /* 0x0000005102517220 */ /* 0x000fe40000410000 */
[C---:B------:R-:W-:Y:S02]  /*8310*/  FMUL.FTZ R82, R0.reuse, R82 ;  /* 0x0000005200527220 */ /* 0x040fe40000410000 */
[----:B------:R-:W-:Y:S02]  /*8320*/  FMUL.FTZ R83, R0, R83 ;  /* 0x0000005300537220 */ /* 0x000fe40000410000 */
[C---:B------:R-:W-:Y:S01]  /*8330*/  FMUL.FTZ R84, R2.reuse, R84 ;  /* 0x0000005402547220 */ /* 0x040fe20000410000 */
[----:B------:R3:W-:Y:S01]  /*8340*/  @P0 LDGSTS.E.BYPASS.LTC128B.128 [R249+0x14100], [R6.64+0x100], !P4 ;  /* 0x1410010006f90fae */ /* 0x0007e2000e101d4a */
[----:B------:R-:W-:Y:S02]  /*8350*/  FMUL.FTZ R85, R2, R85 ;  /* 0x0000005502557220 */ /* 0x000fe40000410000 */
[--C-:B-1----:R-:W-:Y:S01]  /*8360*/  FFMA.FTZ R4, R168, c[0x0][0x2d0], -R101.reuse ;  /* 0x0000b400a8047a23 */ /* 0x102fe20000010865 */
[----:B------:R-:W-:Y:S01]  /*8370*/  MOV R168, R49 ;  /* 0x0000003100a87202 */ /* 0x000fe20000000f00 */
[C---:B------:R-:W-:Y:S01]  /*8380*/  FMUL.FTZ R5, R2.reuse, R105 ;  /* 0x0000006902057220 */ /* 0x040fe20000410000 */
[----:B----4-:R-:W-:Y:S01]  /*8390*/  F2FP.PACK_AB R105, R159, R171 ;  /* 0x000000ab9f69723e */ /* 0x010fe200000000ff */
[----:B------:R1:W-:Y:S01]  /*83a0*/  MUFU.EX2 R155, R4 ;  /* 0x00000004009b7308 */ /* 0x0003e20000000800 */
[----:B------:R-:W2:Y:S01]  /*83b0*/  LDSM.16.MT88.4 R12, [R225+0x100] ;  /* 0x00010000e10c783b */ /* 0x000ea20000004200 */
[----:B------:R-:W-:Y:S01]  /*83c0*/  FMUL.FTZ R49, R2, R149 ;  /* 0x0000009502317220 */ /* 0x000fe20000410000 */
[----:B------:R-:W-:Y:S01]  /*83d0*/  MOV R149, R51 ;  /* 0x0000003300957202 */ /* 0x000fe20000000f00 */
[C---:B------:R-:W-:Y:S01]  /*83e0*/  FMUL.FTZ R51, R0.reuse, R151 ;  /* 0x0000009700337220 */ /* 0x040fe20000410000 */
[----:B------:R-:W-:Y:S01]  /*83f0*/  MOV R151, R251 ;  /* 0x000000fb00977202 */ /* 0x000fe20000000f00 */
[C---:B------:R-:W-:Y:S02]  /*8400*/  FMUL.FTZ R86, R0.reuse, R86 ;  /* 0x0000005600567220 */ /* 0x040fe40000410000 */
[----:B------:R-:W-:Y:S01]  /*8410*/  FMUL.FTZ R87, R0, R87 ;  /* 0x0000005700577220 */ /* 0x000fe20000410000 */
[----:B------:R-:W4:Y:S01]  /*8420*/  LDSM.16.MT88.4 R20, [R226+0x100] ;  /* 0x00010000e214783b */ /* 0x000f220000004200 */
[C---:B------:R-:W-:Y:S02]  /*8430*/  FMUL.FTZ R88, R2.reuse, R88 ;  /* 0x0000005802587220 */ /* 0x040fe40000410000 */
[----:B------:R-:W-:Y:S02]  /*8440*/  FMUL.FTZ R89, R2, R89 ;  /* 0x0000005902597220 */ /* 0x000fe40000410000 */
[C---:B------:R-:W-:Y:S02]  /*8450*/  FMUL.FTZ R90, R0.reuse, R90 ;  /* 0x0000005a005a7220 */ /* 0x040fe40000410000 */
[----:B------:R-:W-:Y:S01]  /*8460*/  FMUL.FTZ R91, R0, R91 ;  /* 0x0000005b005b7220 */ /* 0x000fe20000410000 */
[----:B------:R-:W2:Y:S01]  /*8470*/  LDSM.16.MT88.4 R28, [R229+0x100] ;  /* 0x00010000e51c783b */ /* 0x000ea20000004200 */
[----:B------:R-:W-:Y:S02]  /*8480*/  FMUL.FTZ R92, R2, R92 ;  /* 0x0000005c025c7220 */ /* 0x000fe40000410000 */
[C---:B---3--:R-:W-:Y:S01]  /*8490*/  FMUL.FTZ R6, R0.reuse, R106 ;  /* 0x0000006a00067220 */ /* 0x048fe20000410000 */
[----:B------:R-:W-:Y:S01]  /*84a0*/  F2FP.PACK_AB R106, R231, R248 ;  /* 0x000000f8e76a723e */ /* 0x000fe200000000ff */
[C---:B------:R-:W-:Y:S02]  /*84b0*/  FMUL.FTZ R7, R0.reuse, R107 ;  /* 0x0000006b00077220 */ /* 0x040fe40000410000 */
[----:B-1----:R-:W-:Y:S01]  /*84c0*/  FFMA.FTZ R4, R169, c[0x0][0x2d0], -R101 ;  /* 0x0000b400a9047a23 */ /* 0x002fe20000010865 */
[----:B------:R-:W-:Y:S01]  /*84d0*/  MOV R169, R18 ;  /* 0x0000001200a97202 */ /* 0x000fe20000000f00 */
[----:B------:R-:W-:Y:S01]  /*84e0*/  FMUL.FTZ R18, R0, R118 ;  /* 0x0000007600127220 */ /* 0x000fe20000410000 */
[----:B------:R-:W1:Y:S01]  /*84f0*/  LDSM.16.MT88.4 R36, [R228+0x100] ;  /* 0x00010000e424783b */ /* 0x000e620000004200 */
[----:B------:R3:W3:Y:S01]  /*8500*/  MUFU.EX2 R154, R4 ;  /* 0x00000004009a7308 */ /* 0x0006e20000000800 */
[----:B------:R-:W-:Y:S02]  /*8510*/  FMUL.FTZ R93, R2, R93 ;  /* 0x0000005d025d7220 */ /* 0x000fe40000410000 */
[C---:B------:R-:W-:Y:S02]  /*8520*/  FMUL.FTZ R94, R0.reuse, R94 ;  /* 0x0000005e005e7220 */ /* 0x040fe40000410000 */
[----:B------:R-:W-:Y:S02]  /*8530*/  FMUL.FTZ R95, R0, R95 ;  /* 0x0000005f005f7220 */ /* 0x000fe40000410000 */
[----:B------:R-:W-:Y:S01]  /*8540*/  LDSM.16.MT88.4 R108, [R226+0x3100] ;  /* 0x00310000e26c783b */ /* 0x000fe20000004200 */
[C---:B------:R-:W-:Y:S02]  /*8550*/  FMUL.FTZ R96, R2.reuse, R96 ;  /* 0x0000006002607220 */ /* 0x040fe40000410000 */
[----:B------:R-:W-:Y:S02]  /*8560*/  FMUL.FTZ R97, R2, R97 ;  /* 0x0000006102617220 */ /* 0x000fe40000410000 */
[C---:B------:R-:W-:Y:S02]  /*8570*/  FMUL.FTZ R98, R0.reuse, R98 ;  /* 0x0000006200627220 */ /* 0x040fe40000410000 */
[----:B------:R-:W-:Y:S01]  /*8580*/  FMUL.FTZ R99, R0, R99 ;  /* 0x0000006300637220 */ /* 0x000fe20000410000 */
[----:B------:R-:W-:Y:S08]  /*8590*/  LDSM.16.MT88.4 R116, [R228+0x3100] ;  /* 0x00310000e474783b */ /* 0x000ff00000004200 */
[----:B------:R-:W0:Y:S01]  /*85a0*/  LDGDEPBAR ;  /* 0x00000000000079af */ /* 0x000e220000000000 */
[----:B---3--:R-:W-:Y:S01]  /*85b0*/  FMUL.FTZ R4, R2, R104 ;  /* 0x0000006802047220 */ /* 0x008fe20000410000 */
[----:B------:R-:W-:Y:S02]  /*85c0*/  F2FP.PACK_AB R104, R158, R169 ;  /* 0x000000a99e68723e */ /* 0x000fe400000000ff */
[----:B------:R-:W-:Y:S07]  /*85d0*/  F2FP.PACK_AB R107, R154, R155 ;  /* 0x0000009b9a6b723e */ /* 0x000fee00000000ff */
[C---:B--2---:R-:W-:Y:S07]  /*85e0*/  HMMA.16816.F32 R4, R104.reuse, R12, R4 ;  /* 0x0000000c6804723c */ /* 0x044fee0000001804 */
[C---:B------:R-:W-:Y:S01]  /*85f0*/  FMUL.FTZ R12, R2.reuse, R112 ;  /* 0x00000070020c7220 */ /* 0x040fe20000410000 */
[C---:B------:R-:W-:Y:S04]  /*8600*/  HMMA.16816.F32 R8, R104.reuse, R14, R8 ;  /* 0x0000000e6808723c */ /* 0x040fe80000001808 */
[----:B------:R-:W-:Y:S03]  /*8610*/  FMUL.FTZ R13, R2, R113 ;  /* 0x00000071020d7220 */ /* 0x000fe60000410000 */
[C---:B------:R-:W-:Y:S02]  /*8620*/  FMUL.FTZ R14, R0.reuse, R114 ;  /* 0x00000072000e7220 */ /* 0x040fe40000410000 */
[----:B------:R-:W-:Y:S02]  /*8630*/  FMUL.FTZ R15, R0, R115 ;  /* 0x00000073000f7220 */ /* 0x000fe40000410000 */
[----:B------:R-:W-:Y:S05]  /*8640*/  LDSM.16.MT88.4 R112, [R229+0x3100] ;  /* 0x00310000e570783b */ /* 0x000fea0000004200 */
[C---:B----4-:R-:W-:Y:S07]  /*8650*/  HMMA.16816.F32 R12, R104.reuse, R20, R12 ;  /* 0x00000014680c723c */ /* 0x050fee000000180c */
[C---:B------:R-:W-:Y:S01]  /*8660*/  FMUL.FTZ R20, R2.reuse, R120 ;  /* 0x0000007802147220 */ /* 0x040fe20000410000 */
[C---:B------:R-:W-:Y:S04]  /*8670*/  HMMA.16816.F32 R16, R104.reuse, R22, R16 ;  /* 0x000000166810723c */ /* 0x040fe80000001810 */
[----:B------:R-:W-:Y:S01]  /*8680*/  FMUL.FTZ R21, R2, R121 ;  /* 0x0000007902157220 */ /* 0x000fe20000410000 */
[----:B------:R-:W-:Y:S02]  /*8690*/  MOV R120, R47 ;  /* 0x0000002f00787202 */ /* 0x000fe40000000f00 */
[C---:B------:R-:W-:Y:S01]  /*86a0*/  FMUL.FTZ R22, R0.reuse, R122 ;  /* 0x0000007a00167220 */ /* 0x040fe20000410000 */
[----:B------:R-:W-:Y:S01]  /*86b0*/  MOV R121, R46 ;  /* 0x0000002e00797202 */ /* 0x000fe20000000f00 */
[----:B------:R-:W-:Y:S03]  /*86c0*/  FMUL.FTZ R23, R0, R123 ;  /* 0x0000007b00177220 */ /* 0x000fe60000410000 */
[----:B------:R-:W-:Y:S02]  /*86d0*/  MOV R122, R45 ;  /* 0x0000002d007a7202 */ /* 0x000fe40000000f00 */
[----:B------:R-:W-:Y:S02]  /*86e0*/  MOV R123, R44 ;  /* 0x0000002c007b7202 */ /* 0x000fe40000000f00 */
[C---:B------:R-:W-:Y:S01]  /*86f0*/  HMMA.16816.F32 R20, R104.reuse, R28, R20 ;  /* 0x0000001c6814723c */ /* 0x040fe20000001814 */
[----:B------:R-:W2:Y:S06]  /*8700*/  LDSM.16.MT88.4 R44, [R225+0x3100] ;  /* 0x00310000e12c783b */ /* 0x000eac0000004200 */
[C---:B------:R-:W-:Y:S01]  /*8710*/  FMUL.FTZ R28, R2.reuse, R128 ;  /* 0x00000080021c7220 */ /* 0x040fe20000410000 */
[C---:B------:R-:W-:Y:S04]  /*8720*/  HMMA.16816.F32 R24, R104.reuse, R30, R24 ;  /* 0x0000001e6818723c */ /* 0x040fe80000001818 */
[C---:B------:R-:W-:Y:S01]  /*8730*/  FMUL.FTZ R29, R2.reuse, R129 ;  /* 0x00000081021d7220 */ /* 0x040fe20000410000 */
[----:B------:R-:W-:Y:S01]  /*8740*/  MOV R129, R40 ;  /* 0x0000002800817202 */ /* 0x000fe20000000f00 */
[----:B------:R-:W-:Y:S01]  /*8750*/  FMUL.FTZ R40, R2, R140 ;  /* 0x0000008c02287220 */ /* 0x000fe20000410000 */
[----:B------:R-:W-:Y:S01]  /*8760*/  MOV R128, R42 ;  /* 0x0000002a00807202 */ /* 0x000fe20000000f00 */
[C---:B------:R-:W-:Y:S01]  /*8770*/  FMUL.FTZ R30, R0.reuse, R130 ;  /* 0x00000082001e7220 */ /* 0x040fe20000410000 */
[----:B------:R-:W-:Y:S03]  /*8780*/  MOV R130, R35 ;  /* 0x0000002300827202 */ /* 0x000fe60000000f00 */
[C---:B------:R-:W-:Y:S01]  /*8790*/  FMUL.FTZ R31, R0.reuse, R131 ;  /* 0x00000083001f7220 */ /* 0x040fe20000410000 */
[----:B------:R-:W-:Y:S01]  /*87a0*/  MOV R140, R130 ;  /* 0x00000082008c7202 */ /* 0x000fe20000000f00 */
[C---:B------:R-:W-:Y:S01]  /*87b0*/  FMUL.FTZ R35, R0.reuse, R135 ;  /* 0x0000008700237220 */ /* 0x040fe20000410000 */
[----:B------:R-:W-:Y:S01]  /*87c0*/  MOV R135, R127 ;  /* 0x0000007f00877202 */ /* 0x000fe20000000f00 */
[----:B------:R-:W-:Y:S01]  /*87d0*/  FMUL.FTZ R42, R0, R142 ;  /* 0x0000008e002a7220 */ /* 0x000fe20000410000 */
[----:B------:R-:W-:Y:S02]  /*87e0*/  MOV R127, R122 ;  /* 0x0000007a007f7202 */ /* 0x000fe40000000f00 */
[C---:B-1----:R-:W-:Y:S03]  /*87f0*/  HMMA.16816.F32 R28, R104.reuse, R36, R28 ;  /* 0x00000024681c723c */ /* 0x042fe6000000181c */
[----:B------:R-:W-:Y:S01]  /*8800*/  MOV R131, R32 ;  /* 0x0000002000837202 */ /* 0x000fe20000000f00 */
[C---:B------:R-:W-:Y:S01]  /*8810*/  FMUL.FTZ R32, R2.reuse, R132 ;  /* 0x0000008402207220 */ /* 0x040fe20000410000 */
[----:B------:R-:W-:Y:S01]  /*8820*/  MOV R132, R33 ;  /* 0x0000002100847202 */ /* 0x000fe20000000f00 */
[----:B------:R-:W-:Y:S01]  /*8830*/  FMUL.FTZ R33, R2, R133 ;  /* 0x0000008502217220 */ /* 0x000fe20000410000 */
[----:B------:R-:W-:Y:S01]  /*8840*/  MOV R133, R34 ;  /* 0x0000002200857202 */ /* 0x000fe20000000f00 */
[----:B------:R-:W-:Y:S01]  /*8850*/  FMUL.FTZ R34, R0, R134 ;  /* 0x0000008600227220 */ /* 0x000fe20000410000 */
[----:B------:R-:W-:Y:S03]  /*8860*/  MOV R134, R129 ;  /* 0x0000008100867202 */ /* 0x000fe60000000f00 */
[C---:B------:R-:W-:Y:S01]  /*8870*/  FMUL.FTZ R37, R2.reuse, R137 ;  /* 0x0000008902257220 */ /* 0x040fe20000410000 */
[----:B------:R-:W-:Y:S01]  /*8880*/  MOV R150, R133 ;  /* 0x0000008500967202 */ /* 0x000fe20000000f00 */
[----:B------:R1:W-:Y:S01]  /*8890*/  MUFU.EX2 R137, R102 ;  /* 0x0000006600897308 */ /* 0x0003e20000000800 */
[C---:B------:R-:W-:Y:S03]  /*88a0*/  HMMA.16816.F32 R32, R104.reuse, R38, R32 ;  /* 0x000000266820723c */ /* 0x040fe60000001820 */
[----:B------:R-:W-:Y:S01]  /*88b0*/  FMUL.FTZ R36, R2, R136 ;  /* 0x0000008802247220 */ /* 0x000fe20000410000 */
[----:B------:R-:W-:Y:S02]  /*88c0*/  MOV R142, R131 ;  /* 0x00000083008e7202 */ /* 0x000fe40000000f00 */
[----:B------:R-:W-:Y:S01]  /*88d0*/  MOV R133, R120 ;  /* 0x0000007800857202 */ /* 0x000fe20000000f00 */
[C---:B------:R-:W-:Y:S01]  /*88e0*/  FMUL.FTZ R38, R0.reuse, R138 ;  /* 0x0000008a00267220 */ /* 0x040fe20000410000 */
[----:B------:R-:W-:Y:S01]  /*88f0*/  MOV R143, R132 ;  /* 0x00000084008f7202 */ /* 0x000fe20000000f00 */
[----:B------:R-:W-:Y:S03]  /*8900*/  FMUL.FTZ R39, R0, R139 ;  /* 0x0000008b00277220 */ /* 0x000fe60000410000 */
[----:B------:R-:W-:Y:S02]  /*8910*/  MOV R132, R121 ;  /* 0x0000007900847202 */ /* 0x000fe40000000f00 */
[----:B------:R-:W-:Y:S02]  /*8920*/  MOV R129, R128 ;  /* 0x0000008000817202 */ /* 0x000fe40000000f00 */
[C---:B--2---:R-:W-:Y:S03]  /*8930*/  HMMA.16816.F32 R36, R104.reuse, R44, R36 ;  /* 0x0000002c6824723c */ /* 0x044fe60000001824 */
[----:B------:R-:W-:Y:S02]  /*8940*/  MOV R128, R126 ;  /* 0x0000007e00807202 */ /* 0x000fe40000000f00 */
[----:B------:R-:W-:Y:S01]  /*8950*/  MOV R126, R123 ;  /* 0x0000007b007e7202 */ /* 0x000fe20000000f00 */
[--C-:B-1----:R-:W-:Y:S02]  /*8960*/  FFMA.FTZ R102, R173, c[0x0][0x2d0], -R153.reuse ;  /* 0x0000b400ad667a23 */ /* 0x102fe40000010899 */
[C---:B------:R-:W-:Y:S01]  /*8970*/  HMMA.16816.F32 R40, R104.reuse, R46, R40 ;  /* 0x0000002e6828723c */ /* 0x040fe20000001828 */
[----:B------:R-:W-:Y:S03]  /*8980*/  LDSM.16.MT88.4 R120, [R229+0x900] ;  /* 0x00090000e578783b */ /* 0x000fe60000004200 */
[C---:B------:R-:W-:Y:S02]  /*8990*/  FMUL.FTZ R45, R2.reuse, R145 ;  /* 0x00000091022d7220 */ /* 0x040fe40000410000 */
[----:B------:R1:W2:Y:S01]  /*89a0*/  MUFU.EX2 R145, R102 ;  /* 0x0000006600917308 */ /* 0x0002a20000000800 */
[----:B------:R-:W-:Y:S02]  /*89b0*/  FMUL.FTZ R44, R2, R144 ;  /* 0x00000090022c7220 */ /* 0x000fe40000410000 */
[C---:B------:R-:W-:Y:S03]  /*89c0*/  FMUL.FTZ R47, R0.reuse, R147 ;  /* 0x00000093002f7220 */ /* 0x040fe60000410000 */
[----:B------:R-:W-:Y:S07]  /*89d0*/  FMUL.FTZ R46, R0, R146 ;  /* 0x00000092002e7220 */ /* 0x000fee0000410000 */
[C---:B------:R-:W-:Y:S08]  /*89e0*/  HMMA.16816.F32 R44, R104.reuse, R108, R44 ;  /* 0x0000006c682c723c */ /* 0x040ff0000000182c */
[C---:B------:R-:W-:Y:S01]  /*89f0*/  HMMA.16816.F32 R48, R104.reuse, R110, R48 ;  /* 0x0000006e6830723c */ /* 0x040fe20000001830 */
[----:B------:R-:W3:Y:S03]  /*8a00*/  LDSM.16.MT88.4 R108, [R225+0x6100] ;  /* 0x00610000e16c783b */ /* 0x000ee60000004200 */
[--C-:B-1----:R-:W-:Y:S04]  /*8a10*/  FFMA.FTZ R102, R174, c[0x0][0x2d0], -R153.reuse ;  /* 0x0000b400ae667a23 */ /* 0x102fe80000010899 */
[C---:B------:R-:W-:Y:S01]  /*8a20*/  HMMA.16816.F32 R52, R104.reuse, R112, R52 ;  /* 0x000000706834723c */ /* 0x040fe20000001834 */
[----:B------:R1:W-:Y:S07]  /*8a30*/  MUFU.EX2 R139, R102 ;  /* 0x00000066008b7308 */ /* 0x0003ee0000000800 */
[C---:B------:R-:W-:Y:S01]  /*8a40*/  HMMA.16816.F32 R56, R104.reuse, R114, R56 ;  /* 0x000000726838723c */ /* 0x040fe20000001838 */
[----:B------:R-:W4:Y:S07]  /*8a50*/  LDSM.16.MT88.4 R112, [R226+0x6100] ;  /* 0x00610000e270783b */ /* 0x000f2e0000004200 */
[C---:B------:R-:W-:Y:S08]  /*8a60*/  HMMA.16816.F32 R60, R104.reuse, R116, R60 ;  /* 0x00000074683c723c */ /* 0x040ff0000000183c */
[C---:B------:R-:W-:Y:S01]  /*8a70*/  HMMA.16816.F32 R64, R104.reuse, R118, R64 ;  /* 0x000000766840723c */ /* 0x040fe20000001840 */
[----:B------:R-:W2:Y:S03]  /*8a80*/  LDSM.16.MT88.4 R116, [R229+0x6100] ;  /* 0x00610000e574783b */ /* 0x000ea60000004200 */
[----:B-1----:R-:W-:Y:S04]  /*8a90*/  FFMA.FTZ R102, R175, c[0x0][0x2d0], -R153 ;  /* 0x0000b400af667a23 */ /* 0x002fe80000010899 */
[----:B------:R1:W1:Y:S01]  /*8aa0*/  MUFU.EX2 R138, R102 ;  /* 0x00000066008a7308 */ /* 0x0002620000000800 */
[C---:B---3--:R-:W-:Y:S08]  /*8ab0*/  HMMA.16816.F32 R68, R104.reuse, R108, R68 ;  /* 0x0000006c6844723c */ /* 0x048ff00000001844 */
[C---:B------:R-:W-:Y:S01]  /*8ac0*/  HMMA.16816.F32 R72, R104.reuse, R110, R72 ;  /* 0x0000006e6848723c */ /* 0x040fe20000001848 */
[----:B------:R-:W3:Y:S07]  /*8ad0*/  LDSM.16.MT88.4 R108, [R228+0x6100] ;  /* 0x00610000e46c783b */ /* 0x000eee0000004200 */
[C---:B----4-:R-:W-:Y:S04]  /*8ae0*/  HMMA.16816.F32 R76, R104.reuse, R112, R76 ;  /* 0x00000070684c723c */ /* 0x050fe8000000184c */
[--C-:B-1----:R-:W-:Y:S04]  /*8af0*/  FFMA.FTZ R102, R180, c[0x0][0x2d0], -R101.reuse ;  /* 0x0000b400b4667a23 */ /* 0x102fe80000010865 */
[C---:B------:R-:W-:Y:S01]  /*8b00*/  HMMA.16816.F32 R80, R104.reuse, R114, R80 ;  /* 0x000000726850723c */ /* 0x040fe20000001850 */
[----:B------:R-:W1:Y:S01]  /*8b10*/  LDSM.16.MT88.4 R112, [R225+0x900] ;  /* 0x00090000e170783b */ /* 0x000e620000004200 */
[----:B------:R4:W-:Y:S06]  /*8b20*/  MUFU.EX2 R136, R102 ;  /* 0x0000006600887308 */ /* 0x0009ec0000000800 */
[C---:B--2---:R-:W-:Y:S08]  /*8b30*/  HMMA.16816.F32 R84, R104.reuse, R116, R84 ;  /* 0x000000746854723c */ /* 0x044ff00000001854 */
[C---:B------:R-:W-:Y:S01]  /*8b40*/  HMMA.16816.F32 R88, R104.reuse, R118, R88 ;  /* 0x000000766858723c */ /* 0x040fe20000001858 */
[----:B------:R-:W2:Y:S07]  /*8b50*/  LDSM.16.MT88.4 R116, [R226+0x900] ;  /* 0x00090000e274783b */ /* 0x000eae0000004200 */
[C---:B---3--:R-:W-:Y:S04]  /*8b60*/  HMMA.16816.F32 R92, R104.reuse, R108, R92 ;  /* 0x0000006c685c723c */ /* 0x048fe8000000185c */
[--C-:B----4-:R-:W-:Y:S04]  /*8b70*/  FFMA.FTZ R102, R182, c[0x0][0x2d0], -R101.reuse ;  /* 0x0000b400b6667a23 */ /* 0x110fe80000010865 */
[----:B------:R3:W4:Y:S01]  /*8b80*/  MUFU.EX2 R144, R102 ;  /* 0x0000006600907308 */ /* 0x0007220000000800 */
[----:B------:R-:W-:Y:S01]  /*8b90*/  HMMA.16816.F32 R96, R104, R110, R96 ;  /* 0x0000006e6860723c */ /* 0x000fe20000001860 */
[----:B------:R-:W1:Y:S06]  /*8ba0*/  LDSM.16.MT88.4 R108, [R228+0x900] ;  /* 0x00090000e46c783b */ /* 0x000e6c0000004200 */
[----:B------:R-:W-:Y:S02]  /*8bb0*/  F2FP.PACK_AB R104, R145, R137 ;  /* 0x000000899168723e */ /* 0x000fe400000000ff */
[----:B------:R-:W-:Y:S03]  /*8bc0*/  F2FP.PACK_AB R106, R138, R139 ;  /* 0x0000008b8a6a723e */ /* 0x000fe600000000ff */
[--C-:B---3--:R-:W-:Y:S01]  /*8bd0*/  FFMA.FTZ R102, R181, c[0x0][0x2d0], -R101.reuse ;  /* 0x0000b400b5667a23 */ /* 0x108fe20000010865 */
[----:B----4-:R-:W-:Y:S03]  /*8be0*/  F2FP.PACK_AB R105, R144, R136 ;  /* 0x000000889069723e */ /* 0x010fe600000000ff */
[----:B------:R3:W-:Y:S02]  /*8bf0*/  MUFU.EX2 R252, R102 ;  /* 0x0000006600fc7308 */ /* 0x0007e40000000800 */
[----:B---3--:R-:W-:Y:S08]  /*8c00*/  FFMA.FTZ R102, R183, c[0x0][0x2d0], -R101 ;  /* 0x0000b400b7667a23 */ /* 0x008ff00000010865 */
[----:B------:R3:W4:Y:S02]  /*8c10*/  MUFU.EX2 R251, R102 ;  /* 0x0000006600fb7308 */ /* 0x0007240000000800 */
[--C-:B---3--:R-:W-:Y:S01]  /*8c20*/  FFMA.FTZ R102, R184, c[0x0][0x2d0], -R153.reuse ;  /* 0x0000b400b8667a23 */ /* 0x108fe20000010899 */
[----:B----4-:R-:W-:Y:S07]  /*8c30*/  F2FP.PACK_AB R107, R251, R252 ;  /* 0x000000fcfb6b723e */ /* 0x010fee00000000ff */
[----:B------:R3:W-:Y:S01]  /*8c40*/  MUFU.EX2 R147, R102 ;  /* 0x0000006600937308 */ /* 0x0007e20000000800 */
[C---:B-1----:R-:W-:Y:S08]  /*8c50*/  HMMA.16816.F32 R4, R104.reuse, R112, R4 ;  /* 0x000000706804723c */ /* 0x042ff00000001804 */
[C---:B------:R-:W-:Y:S01]  /*8c60*/  HMMA.16816.F32 R8, R104.reuse, R114, R8 ;  /* 0x000000726808723c */ /* 0x040fe20000001808 */
[----:B------:R-:W1:Y:S07]  /*8c70*/  LDSM.16.MT88.4 R112, [R225+0x3900] ;  /* 0x00390000e170783b */ /* 0x000e6e0000004200 */
[C---:B--2---:R-:W-:Y:S04]  /*8c80*/  HMMA.16816.F32 R12, R104.reuse, R116, R12 ;  /* 0x00000074680c723c */ /* 0x044fe8000000180c */
[--C-:B---3--:R-:W-:Y:S04]  /*8c90*/  FFMA.FTZ R102, R186, c[0x0][0x2d0], -R153.reuse ;  /* 0x0000b400ba667a23 */ /* 0x108fe80000010899 */
[C---:B------:R-:W-:Y:S01]  /*8ca0*/  HMMA.16816.F32 R16, R104.reuse, R118, R16 ;  /* 0x000000766810723c */ /* 0x040fe20000001810 */
[----:B------:R2:W3:Y:S01]  /*8cb0*/  MUFU.EX2 R146, R102 ;  /* 0x0000006600927308 */ /* 0x0004e20000000800 */
[----:B------:R-:W4:Y:S06]  /*8cc0*/  LDSM.16.MT88.4 R116, [R226+0x3900] ;  /* 0x00390000e274783b */ /* 0x000f2c0000004200 */
[C---:B------:R-:W-:Y:S08]  /*8cd0*/  HMMA.16816.F32 R20, R104.reuse, R120, R20 ;  /* 0x000000786814723c */ /* 0x040ff00000001814 */
[C---:B------:R-:W-:Y:S01]  /*8ce0*/  HMMA.16816.F32 R24, R104.reuse, R122, R24 ;  /* 0x0000007a6818723c */ /* 0x040fe20000001818 */
[----:B------:R-:W3:Y:S07]  /*8cf0*/  LDSM.16.MT88.4 R120, [R229+0x3900] ;  /* 0x00390000e578783b */ /* 0x000eee0000004200 */
[C---:B------:R-:W-:Y:S04]  /*8d00*/  HMMA.16816.F32 R28, R104.reuse, R108, R28 ;  /* 0x0000006c681c723c */ /* 0x040fe8000000181c */
[--C-:B--2---:R-:W-:Y:S04]  /*8d10*/  FFMA.FTZ R102, R185, c[0x0][0x2d0], -R153.reuse ;  /* 0x0000b400b9667a23 */ /* 0x104fe80000010899 */
[C---:B------:R-:W-:Y:S01]  /*8d20*/  HMMA.16816.F32 R32, R104.reuse, R110, R32 ;  /* 0x0000006e6820723c */ /* 0x040fe20000001820 */
[----:B------:R2:W-:Y:S01]  /*8d30*/  MUFU.EX2 R131, R102 ;  /* 0x0000006600837308 */ /* 0x0005e20000000800 */
[----:B------:R-:W3:Y:S06]  /*8d40*/  LDSM.16.MT88.4 R108, [R228+0x3900] ;  /* 0x00390000e46c783b */ /* 0x000eec0000004200 */
[C---:B-1----:R-:W-:Y:S08]  /*8d50*/  HMMA.16816.F32 R36, R104.reuse, R112, R36 ;  /* 0x000000706824723c */ /* 0x042ff00000001824 */
[C---:B------:R-:W-:Y:S01]  /*8d60*/  HMMA.16816.F32 R40, R104.reuse, R114, R40 ;  /* 0x000000726828723c */ /* 0x040fe20000001828 */
[----:B------:R-:W1:Y:S07]  /*8d70*/  LDSM.16.MT88.4 R112, [R225+0x6900] ;  /* 0x00690000e170783b */ /* 0x000e6e0000004200 */
[C---:B----4-:R-:W-:Y:S04]  /*8d80*/  HMMA.16816.F32 R44, R104.reuse, R116, R44 ;  /* 0x00000074682c723c */ /* 0x050fe8000000182c */
[----:B--2---:R-:W-:Y:S04]  /*8d90*/  FFMA.FTZ R102, R187, c[0x0][0x2d0], -R153 ;  /* 0x0000b400bb667a23 */ /* 0x004fe80000010899 */
[C---:B------:R-:W-:Y:S01]  /*8da0*/  HMMA.16816.F32 R48, R104.reuse, R118, R48 ;  /* 0x000000766830723c */ /* 0x040fe20000001830 */
[----:B------:R2:W4:Y:S01]  /*8db0*/  MUFU.EX2 R130, R102 ;  /* 0x0000006600827308 */ /* 0x0005220000000800 */
[----:B------:R-:W4:Y:S06]  /*8dc0*/  LDSM.16.MT88.4 R116, [R226+0x6900] ;  /* 0x00690000e274783b */ /* 0x000f2c0000004200 */
[C---:B---3--:R-:W-:Y:S08]  /*8dd0*/  HMMA.16816.F32 R52, R104.reuse, R120, R52 ;  /* 0x000000786834723c */ /* 0x048ff00000001834 */
        /* <DEDUP_REMOVED lines=11> */
[--C-:B--2---:R-:W-:Y:S04]  /*8e90*/  FFMA.FTZ R102, R150, c[0x0][0x2d0], -R101.reuse ;  /* 0x0000b40096667a23 */ /* 0x104fe80000010865 */
[C---:B------:R-:W-:Y:S01]  /*8ea0*/  HMMA.16816.F32 R80, R104.reuse, R118, R80 ;  /* 0x000000766850723c */ /* 0x040fe20000001850 */
[----:B------:R2:W4:Y:S01]  /*8eb0*/  MUFU.EX2 R183, R102 ;  /* 0x0000006600b77308 */ /* 0x0005220000000800 */
[----:B------:R-:W1:Y:S06]  /*8ec0*/  LDSM.16.MT88.4 R116, [R226+0x1100] ;  /* 0x00110000e274783b */ /* 0x000e6c0000004200 */
[C---:B---3--:R-:W-:Y:S08]  /*8ed0*/  HMMA.16816.F32 R84, R104.reuse, R120, R84 ;  /* 0x000000786854723c */ /* 0x048ff00000001854 */
[C---:B------:R-:W-:Y:S01]  /*8ee0*/  HMMA.16816.F32 R88, R104.reuse, R122, R88 ;  /* 0x0000007a6858723c */ /* 0x040fe20000001858 */
[----:B------:R-:W3:Y:S07]  /*8ef0*/  LDSM.16.MT88.4 R120, [R229+0x1100] ;  /* 0x00110000e578783b */ /* 0x000eee0000004200 */
[C---:B------:R-:W-:Y:S04]  /*8f00*/  HMMA.16816.F32 R92, R104.reuse, R108, R92 ;  /* 0x0000006c685c723c */ /* 0x040fe8000000185c */
[--C-:B--2---:R-:W-:Y:S04]  /*8f10*/  FFMA.FTZ R102, R250, c[0x0][0x2d0], -R101.reuse ;  /* 0x0000b400fa667a23 */ /* 0x104fe80000010865 */
[----:B------:R-:W-:Y:S01]  /*8f20*/  HMMA.16816.F32 R96, R104, R110, R96 ;  /* 0x0000006e6860723c */ /* 0x000fe20000001860 */
[----:B------:R2:W-:Y:S01]  /*8f30*/  MUFU.EX2 R182, R102 ;  /* 0x0000006600b67308 */ /* 0x0005e20000000800 */
[----:B------:R-:W1:Y:S05]  /*8f40*/  LDSM.16.MT88.4 R108, [R228+0x1100] ;  /* 0x00110000e46c783b */ /* 0x000e6a0000004200 */
[----:B------:R-:W-:Y:S02]  /*8f50*/  F2FP.PACK_AB R104, R146, R147 ;  /* 0x000000939268723e */ /* 0x000fe400000000ff */
[----:B------:R-:W-:Y:S03]  /*8f60*/  F2FP.PACK_AB R106, R130, R131 ;  /* 0x00000083826a723e */ /* 0x000fe600000000ff */
[----:B----4-:R-:W-:Y:S01]  /*8f70*/  F2FP.PACK_AB R105, R183, R184 ;  /* 0x000000b8b769723e */ /* 0x010fe200000000ff */
[----:B--2---:R-:W-:Y:S04]  /*8f80*/  FFMA.FTZ R102, R149, c[0x0][0x2d0], -R101 ;  /* 0x0000b40095667a23 */ /* 0x004fe80000010865 */
[----:B------:R2:W4:Y:S02]  /*8f90*/  MUFU.EX2 R181, R102 ;  /* 0x0000006600b57308 */ /* 0x0005240000000800 */
[--C-:B--2---:R-:W-:Y:S01]  /*8fa0*/  FFMA.FTZ R102, R143, c[0x0][0x2d0], -R153.reuse ;  /* 0x0000b4008f667a23 */ /* 0x104fe20000010899 */
[----:B------:R-:W-:Y:S02]  /*8fb0*/  MOV R143, R141 ;  /* 0x0000008d008f7202 */ /* 0x000fe40000000f00 */
[----:B----4-:R-:W-:Y:S05]  /*8fc0*/  F2FP.PACK_AB R107, R181, R182 ;  /* 0x000000b6b56b723e */ /* 0x010fea00000000ff */
[----:B------:R2:W-:Y:S02]  /*8fd0*/  MUFU.EX2 R141, R102 ;  /* 0x00000066008d7308 */ /* 0x0005e40000000800 */
[C---:B-1----:R-:W-:Y:S08]  /*8fe0*/  HMMA.16816.F32 R4, R104.reuse, R112, R4 ;  /* 0x000000706804723c */ /* 0x042ff00000001804 */
[C---:B------:R-:W-:Y:S01]  /*8ff0*/  HMMA.16816.F32 R8, R104.reuse, R114, R8 ;  /* 0x000000726808723c */ /* 0x040fe20000001808 */
[----:B------:R-:W1:Y:S07]  /*9000*/  LDSM.16.MT88.4 R112, [R225+0x4100] ;  /* 0x00410000e170783b */ /* 0x000e6e0000004200 */
[C---:B------:R-:W-:Y:S04]  /*9010*/  HMMA.16816.F32 R12, R104.reuse, R116, R12 ;  /* 0x00000074680c723c */ /* 0x040fe8000000180c */
[--C-:B--2---:R-:W-:Y:S01]  /*9020*/  FFMA.FTZ R102, R142, c[0x0][0x2d0], -R153.reuse ;  /* 0x0000b4008e667a23 */ /* 0x104fe20000010899 */
[----:B------:R-:W-:Y:S03]  /*9030*/  MOV R142, R140 ;  /* 0x0000008c008e7202 */ /* 0x000fe60000000f00 */
        /* <DEDUP_REMOVED lines=23> */
[--C-:B--2---:R-:W-:Y:S02]  /*91b0*/  FFMA.FTZ R102, R148, c[0x0][0x2d0], -R101.reuse ;  /* 0x0000b40094667a23 */ /* 0x104fe40000010865 */
[----:B------:R-:W-:Y:S02]  /*91c0*/  LDSM.16.MT88.4 R148, [R226+0x5900] ;  /* 0x00590000e294783b */ /* 0x000fe40000004200 */
[C---:B------:R-:W-:Y:S01]  /*91d0*/  HMMA.16816.F32 R64, R104.reuse, R110, R64 ;  /* 0x0000006e6840723c */ /* 0x040fe20000001840 */
[----:B------:R2:W-:Y:S05]  /*91e0*/  MUFU.EX2 R180, R102 ;  /* 0x0000006600b47308 */ /* 0x0005ea0000000800 */
[----:B------:R-:W3:Y:S02]  /*91f0*/  LDSM.16.MT88.4 R108, [R228+0x7100] ;  /* 0x00710000e46c783b */ /* 0x000ee40000004200 */
        /* <DEDUP_REMOVED lines=19> */
[----:B--2---:R-:W-:Y:S01]  /*9330*/  FFMA.FTZ R102, R135, c[0x0][0x2d0], -R101 ;  /* 0x0000b40087667a23 */ /* 0x004fe20000010865 */
[----:B------:R-:W-:Y:S03]  /*9340*/  MOV R135, R171 ;  /* 0x000000ab00877202 */ /* 0x000fe60000000f00 */
[----:B------:R2:W4:Y:S02]  /*9350*/  MUFU.EX2 R172, R102 ;  /* 0x0000006600ac7308 */ /* 0x0005240000000800 */
[--C-:B--2---:R-:W-:Y:S01]  /*9360*/  FFMA.FTZ R102, R134, c[0x0][0x2d0], -R153.reuse ;  /* 0x0000b40086667a23 */ /* 0x104fe20000010899 */
[----:B----4-:R-:W-:Y:S07]  /*9370*/  F2FP.PACK_AB R107, R172, R173 ;  /* 0x000000adac6b723e */ /* 0x010fee00000000ff */
[----:B------:R2:W-:Y:S01]  /*9380*/  MUFU.EX2 R250, R102 ;  /* 0x0000006600fa7308 */ /* 0x0005e20000000800 */
[C---:B-1----:R-:W-:Y:S08]  /*9390*/  HMMA.16816.F32 R4, R104.reuse, R112, R4 ;  /* 0x000000706804723c */ /* 0x042ff00000001804 */
[C---:B------:R-:W-:Y:S01]  /*93a0*/  HMMA.16816.F32 R8, R104.reuse, R114, R8 ;  /* 0x000000726808723c */ /* 0x040fe20000001808 */
[----:B------:R-:W1:Y:S07]  /*93b0*/  LDSM.16.MT88.4 R112, [R225+0x4900] ;  /* 0x00490000e170783b */ /* 0x000e6e0000004200 */
[C---:B------:R-:W-:Y:S04]  /*93c0*/  HMMA.16816.F32 R12, R104.reuse, R116, R12 ;  /* 0x00000074680c723c */ /* 0x040fe8000000180c */
[--C-:B--2---:R-:W-:Y:S02]  /*93d0*/  FFMA.FTZ R102, R129, c[0x0][0x2d0], -R153.reuse ;  /* 0x0000b40081667a23 */ /* 0x104fe40000010899 */
[--C-:B------:R-:W-:Y:S02]  /*93e0*/  FFMA.FTZ R129, R126, c[0x0][0x2d0], -R153.reuse ;  /* 0x0000b4007e817a23 */ /* 0x100fe40000010899 */
[C---:B------:R-:W-:Y:S01]  /*93f0*/  HMMA.16816.F32 R16, R104.reuse, R118, R16 ;  /* 0x000000766810723c */ /* 0x040fe20000001810 */
[----:B------:R2:W4:Y:S01]  /*9400*/  MUFU.EX2 R187, R102 ;  /* 0x0000006600bb7308 */ /* 0x0005220000000800 */
[----:B------:R-:W4:Y:S06]  /*9410*/  LDSM.16.MT88.4 R116, [R226+0x4900] ;  /* 0x00490000e274783b */ /* 0x000f2c0000004200 */
[C---:B---3--:R-:W-:Y:S03]  /*9420*/  HMMA.16816.F32 R20, R104.reuse, R120, R20 ;  /* 0x000000786814723c */ /* 0x048fe60000001814 */
[----:B------:R3:W-:Y:S05]  /*9430*/  MUFU.EX2 R171, R129 ;  /* 0x0000008100ab7308 */ /* 0x0007ea0000000800 */
[C---:B------:R-:W-:Y:S01]  /*9440*/  HMMA.16816.F32 R24, R104.reuse, R122, R24 ;  /* 0x0000007a6818723c */ /* 0x040fe20000001818 */
[----:B------:R-:W4:Y:S07]  /*9450*/  LDSM.16.MT88.4 R120, [R229+0x4900] ;  /* 0x00490000e578783b */ /* 0x000f2e0000004200 */
[C---:B------:R-:W-:Y:S04]  /*9460*/  HMMA.16816.F32 R28, R104.reuse, R108, R28 ;  /* 0x0000006c681c723c */ /* 0x040fe8000000181c */
[--C-:B--2---:R-:W-:Y:S02]  /*9470*/  FFMA.FTZ R102, R124, c[0x0][0x2d0], -R153.reuse ;  /* 0x0000b4007c667a23 */ /* 0x104fe40000010899 */
[----:B------:R-:W2:Y:S02]  /*9480*/  LDL.LU R124, [R1+0x10] ;  /* 0x00001000017c7983 */ /* 0x000ea40000300800 */
[C---:B------:R-:W-:Y:S01]  /*9490*/  HMMA.16816.F32 R32, R104.reuse, R110, R32 ;  /* 0x0000006e6820723c */ /* 0x040fe20000001820 */
[----:B------:R4:W-:Y:S01]  /*94a0*/  MUFU.EX2 R186, R102 ;  /* 0x0000006600ba7308 */ /* 0x0009e20000000800 */
[----:B------:R-:W4:Y:S02]  /*94b0*/  LDSM.16.MT88.4 R108, [R228+0x4900] ;  /* 0x00490000e46c783b */ /* 0x000f240000004200 */
[----:B---3--:R-:W-:Y:S04]  /*94c0*/  MOV R129, R140 ;  /* 0x0000008c00817202 */ /* 0x008fe80000000f00 */
[C---:B-1----:R-:W-:Y:S08]  /*94d0*/  HMMA.16816.F32 R36, R104.reuse, R112, R36 ;  /* 0x000000706824723c */ /* 0x042ff00000001824 */
[C---:B------:R-:W-:Y:S01]  /*94e0*/  HMMA.16816.F32 R40, R104.reuse, R114, R40 ;  /* 0x000000726828723c */ /* 0x040fe20000001828 */
[----:B------:R-:W1:Y:S07]  /*94f0*/  LDSM.16.MT88.4 R112, [R225+0x7900] ;  /* 0x00790000e170783b */ /* 0x000e6e0000004200 */
[C---:B----4-:R-:W-:Y:S04]  /*9500*/  HMMA.16816.F32 R44, R104.reuse, R116, R44 ;  /* 0x00000074682c723c */ /* 0x050fe8000000182c */
[--C-:B------:R-:W-:Y:S02]  /*9510*/  FFMA.FTZ R102, R128, c[0x0][0x2d0], -R153.reuse ;  /* 0x0000b40080667a23 */ /* 0x100fe40000010899 */
[--C-:B------:R-:W-:Y:S02]  /*9520*/  FFMA.FTZ R128, R127, c[0x0][0x2d0], -R153.reuse ;  /* 0x0000b4007f807a23 */ /* 0x100fe40000010899 */
[C---:B------:R-:W-:Y:S01]  /*9530*/  HMMA.16816.F32 R48, R104.reuse, R118, R48 ;  /* 0x000000766830723c */ /* 0x040fe20000001830 */
[----:B------:R3:W4:Y:S01]  /*9540*/  MUFU.EX2 R185, R102 ;  /* 0x0000006600b97308 */ /* 0x0007220000000800 */
[----:B------:R-:W4:Y:S02]  /*9550*/  LDSM.16.MT88.4 R116, [R226+0x7900] ;  /* 0x00790000e274783b */ /* 0x000f240000004200 */
[----:B------:R-:W-:Y:S04]  /*9560*/  FFMA.FTZ R153, R157, c[0x0][0x2d0], -R153 ;  /* 0x0000b4009d997a23 */ /* 0x000fe80000010899 */
[C---:B------:R-:W-:Y:S02]  /*9570*/  HMMA.16816.F32 R52, R104.reuse, R120, R52 ;  /* 0x000000786834723c */ /* 0x040fe40000001834 */
[----:B------:R1:W5:Y:S01]  /*9580*/  LDL.LU R157, [R1+0x40] ;  /* 0x00004000019d7983 */ /* 0x0003620000300800 */
[----:B------:R1:W-:Y:S03]  /*9590*/  MUFU.EX2 R174, R128 ;  /* 0x0000008000ae7308 */ /* 0x0003e60000000800 */
[----:B------:R-:W2:Y:S02]  /*95a0*/  LDL.LU R134, [R1+0x14] ;  /* 0x0000140001867983 */ /* 0x000ea40000300800 */
[C---:B------:R-:W-:Y:S02]  /*95b0*/  HMMA.16816.F32 R56, R104.reuse, R122, R56 ;  /* 0x0000007a6838723c */ /* 0x040fe40000001838 */
[----:B------:R-:W4:Y:S06]  /*95c0*/  LDSM.16.MT88.4 R120, [R229+0x7900] ;  /* 0x00790000e578783b */ /* 0x000f2c0000004200 */
[C---:B------:R-:W-:Y:S04]  /*95d0*/  HMMA.16816.F32 R60, R104.reuse, R108, R60 ;  /* 0x0000006c683c723c */ /* 0x040fe8000000183c */
[--C-:B---3--:R-:W-:Y:S04]  /*95e0*/  FFMA.FTZ R102, R168, c[0x0][0x2d0], -R101.reuse ;  /* 0x0000b400a8667a23 */ /* 0x108fe80000010865 */
[C---:B------:R-:W-:Y:S01]  /*95f0*/  HMMA.16816.F32 R64, R104.reuse, R110, R64 ;  /* 0x0000006e6840723c */ /* 0x040fe20000001840 */
[----:B------:R3:W-:Y:S01]  /*9600*/  MUFU.EX2 R168, R102 ;  /* 0x0000006600a87308 */ /* 0x0007e20000000800 */
[----:B------:R-:W3:Y:S02]  /*9610*/  LDSM.16.MT88.4 R108, [R228+0x7900] ;  /* 0x00790000e46c783b */ /* 0x000ee40000004200 */
[----:B-1----:R-:W-:Y:S04]  /*9620*/  MOV R128, R141 ;  /* 0x0000008d00807202 */ /* 0x002fe80000000f00 */
[C---:B------:R-:W-:Y:S02]  /*9630*/  HMMA.16816.F32 R68, R104.reuse, R112, R68 ;  /* 0x000000706844723c */ /* 0x040fe40000001844 */
[----:B------:R-:W-:Y:S06]  /*9640*/  LDSM.16.MT88.4 R140, [R225+0x5900] ;  /* 0x00590000e18c783b */ /* 0x000fec0000004200 */
[C---:B------:R-:W-:Y:S02]  /*9650*/  HMMA.16816.F32 R72, R104.reuse, R114, R72 ;  /* 0x000000726848723c */ /* 0x040fe40000001848 */
[----:B------:R-:W1:Y:S06]  /*9660*/  LDSM.16.MT88.4 R112, [R225+0x2100] ;  /* 0x00210000e170783b */ /* 0x000e6c0000004200 */
[C---:B----4-:R-:W-:Y:S04]  /*9670*/  HMMA.16816.F32 R76, R104.reuse, R116, R76 ;  /* 0x00000074684c723c */ /* 0x050fe8000000184c */
[--C-:B---3--:R-:W-:Y:S04]  /*9680*/  FFMA.FTZ R102, R167, c[0x0][0x2d0], -R101.reuse ;  /* 0x0000b400a7667a23 */ /* 0x108fe80000010865 */
[C---:B------:R-:W-:Y:S01]  /*9690*/  HMMA.16816.F32 R80, R104.reuse, R118, R80 ;  /* 0x000000766850723c */ /* 0x040fe20000001850 */
[----:B------:R3:W4:Y:S01]  /*96a0*/  MUFU.EX2 R167, R102 ;  /* 0x0000006600a77308 */ /* 0x0007220000000800 */
[----:B------:R-:W1:Y:S06]  /*96b0*/  LDSM.16.MT88.4 R116, [R226+0x2100] ;  /* 0x00210000e274783b */ /* 0x000e6c0000004200 */
[C---:B------:R-:W-:Y:S08]  /*96c0*/  HMMA.16816.F32 R84, R104.reuse, R120, R84 ;  /* 0x000000786854723c */ /* 0x040ff00000001854 */
[C---:B------:R-:W-:Y:S01]  /*96d0*/  HMMA.16816.F32 R88, R104.reuse, R122, R88 ;  /* 0x0000007a6858723c */ /* 0x040fe20000001858 */
[----:B------:R-:W1:Y:S07]  /*96e0*/  LDSM.16.MT88.4 R120, [R229+0x2100] ;  /* 0x00210000e578783b */ /* 0x000e6e0000004200 */
[C---:B------:R-:W-:Y:S04]  /*96f0*/  HMMA.16816.F32 R92, R104.reuse, R108, R92 ;  /* 0x0000006c685c723c */ /* 0x040fe8000000185c */
[--C-:B---3--:R-:W-:Y:S04]  /*9700*/  FFMA.FTZ R102, R166, c[0x0][0x2d0], -R101.reuse ;  /* 0x0000b400a6667a23 */ /* 0x108fe80000010865 */
[----:B------:R-:W-:Y:S01]  /*9710*/  HMMA.16816.F32 R96, R104, R110, R96 ;  /* 0x0000006e6860723c */ /* 0x000fe20000001860 */
[----:B------:R3:W-:Y:S01]  /*9720*/  MUFU.EX2 R166, R102 ;  /* 0x0000006600a67308 */ /* 0x0007e20000000800 */
[----:B------:R-:W1:Y:S05]  /*9730*/  LDSM.16.MT88.4 R108, [R228+0x2100] ;  /* 0x00210000e46c783b */ /* 0x000e6a0000004200 */
[----:B------:R-:W-:Y:S02]  /*9740*/  F2FP.PACK_AB R104, R187, R250 ;  /* 0x000000fabb68723e */ /* 0x000fe400000000ff */
[----:B------:R-:W-:Y:S03]  /*9750*/  F2FP.PACK_AB R106, R185, R186 ;  /* 0x000000bab96a723e */ /* 0x000fe600000000ff */
[----:B----4-:R-:W-:Y:S01]  /*9760*/  F2FP.PACK_AB R105, R167, R168 ;  /* 0x000000a8a769723e */ /* 0x010fe200000000ff */
[--C-:B---3--:R-:W-:Y:S04]  /*9770*/  FFMA.FTZ R102, R165, c[0x0][0x2d0], -R101.reuse ;  /* 0x0000b400a5667a23 */ /* 0x108fe80000010865 */
[----:B------:R-:W3:Y:S02]  /*9780*/  MUFU.EX2 R165, R102 ;  /* 0x0000006600a57308 */ /* 0x000ee40000000800 */
[----:B---3--:R-:W-:Y:S01]  /*9790*/  F2FP.PACK_AB R107, R165, R166 ;  /* 0x000000a6a56b723e */ /* 0x008fe200000000ff */
[--C-:B------:R-:W-:Y:S02]  /*97a0*/  FFMA.FTZ R102, R125, c[0x0][0x2d0], -R101.reuse ;  /* 0x0000b4007d667a23 */ /* 0x100fe40000010865 */
[----:B------:R-:W-:Y:S05]  /*97b0*/  FFMA.FTZ R101, R103, c[0x0][0x2d0], -R101 ;  /* 0x0000b40067657a23 */ /* 0x000fea0000010865 */
[----:B------:R-:W3:Y:S01]  /*97c0*/  MUFU.EX2 R103, R102 ;  /* 0x0000006600677308 */ /* 0x000ee20000000800 */
[C---:B-1----:R-:W-:Y:S08]  /*97d0*/  HMMA.16816.F32 R4, R104.reuse, R112, R4 ;  /* 0x000000706804723c */ /* 0x042ff00000001804 */
[C---:B------:R-:W-:Y:S01]  /*97e0*/  HMMA.16816.F32 R8, R104.reuse, R114, R8 ;  /* 0x000000726808723c */ /* 0x040fe20000001808 */
[----:B------:R-:W1:Y:S01]  /*97f0*/  LDSM.16.MT88.4 R112, [R225+0x5100] ;  /* 0x00510000e170783b */ /* 0x000e620000004200 */
[----:B------:R-:W-:Y:S06]  /*9800*/  MUFU.EX2 R101, R101 ;  /* 0x0000006500657308 */ /* 0x000fec0000000800 */
[C---:B------:R-:W-:Y:S04]  /*9810*/  HMMA.16816.F32 R12, R104.reuse, R116, R12 ;  /* 0x00000074680c723c */ /* 0x040fe8000000180c */
[----:B------:R4:W1:Y:S04]  /*9820*/  MUFU.EX2 R102, R152 ;  /* 0x0000009800667308 */ /* 0x0008680000000800 */
[C---:B------:R-:W-:Y:S01]  /*9830*/  HMMA.16816.F32 R16, R104.reuse, R118, R16 ;  /* 0x000000766810723c */ /* 0x040fe20000001810 */
[----:B------:R-:W-:Y:S07]  /*9840*/  LDSM.16.MT88.4 R116, [R229+0x5100] ;  /* 0x00510000e574783b */ /* 0x000fee0000004200 */
[C---:B------:R-:W-:Y:S08]  /*9850*/  HMMA.16816.F32 R20, R104.reuse, R120, R20 ;  /* 0x000000786814723c */ /* 0x040ff00000001814 */
[C---:B------:R-:W-:Y:S01]  /*9860*/  HMMA.16816.F32 R24, R104.reuse, R122, R24 ;  /* 0x0000007a6818723c */ /* 0x040fe20000001818 */
[----:B------:R-:W-:Y:S03]  /*9870*/  LDSM.16.MT88.4 R120, [R228+0x5100] ;  /* 0x00510000e478783b */ /* 0x000fe60000004200 */
[----:B----4-:R-:W-:Y:S04]  /*9880*/  F2FP.PACK_AB R152, R171, R174 ;  /* 0x000000aeab98723e */ /* 0x010fe800000000ff */
[C---:B------:R-:W-:Y:S08]  /*9890*/  HMMA.16816.F32 R28, R104.reuse, R108, R28 ;  /* 0x0000006c681c723c */ /* 0x040ff0000000181c */
[C---:B------:R-:W-:Y:S01]  /*98a0*/  HMMA.16816.F32 R32, R104.reuse, R110, R32 ;  /* 0x0000006e6820723c */ /* 0x040fe20000001820 */
[----:B------:R-:W-:Y:S07]  /*98b0*/  LDSM.16.MT88.4 R108, [R225+0x8100] ;  /* 0x00810000e16c783b */ /* 0x000fee0000004200 */
[C---:B-1----:R-:W-:Y:S08]  /*98c0*/  HMMA.16816.F32 R36, R104.reuse, R112, R36 ;  /* 0x000000706824723c */ /* 0x042ff00000001824 */
[C---:B------:R-:W-:Y:S01]  /*98d0*/  HMMA.16816.F32 R40, R104.reuse, R114, R40 ;  /* 0x000000726828723c */ /* 0x040fe20000001828 */
[----:B------:R-:W-:Y:S03]  /*98e0*/  LDSM.16.MT88.4 R112, [R226+0x8100] ;  /* 0x00810000e270783b */ /* 0x000fe60000004200 */
[----:B--2---:R-:W-:Y:S05]  /*98f0*/  FFMA.FTZ R2, R2, R124, R169 ;  /* 0x0000007c02027223 */ /* 0x004fea00000100a9 */
[----:B------:R-:W1:Y:S01]  /*9900*/  LDSM.16.MT88.4 R124, [R226+0x5100] ;  /* 0x00510000e27c783b */ /* 0x000e620000004200 */
[----:B------:R3:W2:Y:S02]  /*9910*/  MUFU.EX2 R169, R153 ;  /* 0x0000009900a97308 */ /* 0x0006a40000000800 */
[----:B------:R-:W-:Y:S04]  /*9920*/  FADD.FTZ R2, R158, R2 ;  /* 0x000000029e027221 */ /* 0x000fe80000010000 */
[----:B------:R-:W-:Y:S01]  /*9930*/  FADD.FTZ R2, R248, R2 ;  /* 0x00000002f8027221 */ /* 0x000fe20000010000 */
[----:B------:R4:W5:Y:S03]  /*9940*/  LDL.LU R158, [R1+0x3c] ;  /* 0x00003c00019e7983 */ /* 0x0009660000300800 */
[----:B------:R-:W-:Y:S01]  /*9950*/  FADD.FTZ R2, R231, R2 ;  /* 0x00000002e7027221 */ /* 0x000fe20000010000 */
[----:B---3--:R-:W-:Y:S01]  /*9960*/  F2FP.PACK_AB R153, R164, R103 ;  /* 0x00000067a499723e */ /* 0x008fe200000000ff */
[C---:B-1----:R-:W-:Y:S03]  /*9970*/  HMMA.16816.F32 R44, R104.reuse, R124, R44 ;  /* 0x0000007c682c723c */ /* 0x042fe6000000182c */
[----:B------:R-:W-:Y:S05]  /*9980*/  FFMA.FTZ R0, R0, R134, R135 ;  /* 0x0000008600007223 */ /* 0x000fea0000010087 */
[C---:B------:R-:W-:Y:S01]  /*9990*/  HMMA.16816.F32 R48, R104.reuse, R126, R48 ;  /* 0x0000007e6830723c */ /* 0x040fe20000001830 */
[----:B------:R-:W1:Y:S03]  /*99a0*/  LDSM.16.MT88.4 R124, [R229+0x8100] ;  /* 0x00810000e57c783b */ /* 0x000e660000004200 */
[----:B------:R-:W-:Y:S04]  /*99b0*/  FADD.FTZ R0, R159, R0 ;  /* 0x000000009f007221 */ /* 0x000fe80000010000 */
[C---:B------:R-:W-:Y:S01]  /*99c0*/  HMMA.16816.F32 R52, R104.reuse, R116, R52 ;  /* 0x000000746834723c */ /* 0x040fe20000001834 */
[----:B------:R4:W5:Y:S03]  /*99d0*/  LDL.LU R159, [R1+0x38] ;  /* 0x00003800019f7983 */ /* 0x0009660000300800 */
[----:B------:R-:W-:Y:S01]  /*99e0*/  FADD.FTZ R0, R155, R0 ;  /* 0x000000009b007221 */ /* 0x000fe20000010000 */
[----:B------:R4:W5:Y:S01]  /*99f0*/  LDL.LU R248, [R1+0x34] ;  /* 0x0000340001f87983 */ /* 0x0009620000300800 */
[----:B------:R-:W-:Y:S02]  /*9a00*/  F2FP.PACK_AB R155, R101, R102 ;  /* 0x00000066659b723e */ /* 0x000fe400000000ff */
[C---:B------:R-:W-:Y:S01]  /*9a10*/  HMMA.16816.F32 R56, R104.reuse, R118, R56 ;  /* 0x000000766838723c */ /* 0x040fe20000001838 */
[----:B------:R4:W5:Y:S03]  /*9a20*/  LDL.LU R231, [R1+0x30] ;  /* 0x0000300001e77983 */ /* 0x0009660000300800 */
[----:B------:R-:W-:Y:S01]  /*9a30*/  FADD.FTZ R0, R154, R0 ;  /* 0x000000009a007221 */ /* 0x000fe20000010000 */
[----:B------:R-:W3:Y:S01]  /*9a40*/  LDSM.16.MT88.4 R116, [R228+0x8100] ;  /* 0x00810000e474783b */ /* 0x000ee20000004200 */
[----:B--2---:R-:W-:Y:S02]  /*9a50*/  F2FP.PACK_AB R154, R169, R170 ;  /* 0x000000aaa99a723e */ /* 0x004fe400000000ff */
[C---:B------:R-:W-:Y:S08]  /*9a60*/  HMMA.16816.F32 R60, R104.reuse, R120, R60 ;  /* 0x00000078683c723c */ /* 0x040ff0000000183c */
[C---:B------:R-:W-:Y:S01]  /*9a70*/  HMMA.16816.F32 R64, R104.reuse, R122, R64 ;  /* 0x0000007a6840723c */ /* 0x040fe20000001840 */
[----:B------:R-:W-:Y:S07]  /*9a80*/  LDSM.16.MT88.4 R120, [R226+0x2900] ;  /* 0x00290000e278783b */ /* 0x000fee0000004200 */
[C---:B------:R-:W-:Y:S08]  /*9a90*/  HMMA.16816.F32 R68, R104.reuse, R108, R68 ;  /* 0x0000006c6844723c */ /* 0x040ff00000001844 */
[C---:B------:R-:W-:Y:S01]  /*9aa0*/  HMMA.16816.F32 R72, R104.reuse, R110, R72 ;  /* 0x0000006e6848723c */ /* 0x040fe20000001848 */
[----:B------:R-:W2:Y:S07]  /*9ab0*/  LDSM.16.MT88.4 R108, [R225+0x2900] ;  /* 0x00290000e16c783b */ /* 0x000eae0000004200 */
[C---:B------:R-:W-:Y:S08]  /*9ac0*/  HMMA.16816.F32 R76, R104.reuse, R112, R76 ;  /* 0x00000070684c723c */ /* 0x040ff0000000184c */
[C---:B------:R-:W-:Y:S08]  /*9ad0*/  HMMA.16816.F32 R80, R104.reuse, R114, R80 ;  /* 0x000000726850723c */ /* 0x040ff00000001850 */
[C---:B-1----:R-:W-:Y:S08]  /*9ae0*/  HMMA.16816.F32 R84, R104.reuse, R124, R84 ;  /* 0x0000007c6854723c */ /* 0x042ff00000001854 */
[C---:B------:R-:W-:Y:S01]  /*9af0*/  HMMA.16816.F32 R88, R104.reuse, R126, R88 ;  /* 0x0000007e6858723c */ /* 0x040fe20000001858 */
[----:B------:R-:W1:Y:S07]  /*9b00*/  LDSM.16.MT88.4 R124, [R229+0x2900] ;  /* 0x00290000e57c783b */ /* 0x000e6e0000004200 */
[C---:B---3--:R-:W-:Y:S07]  /*9b10*/  HMMA.16816.F32 R92, R104.reuse, R116, R92 ;  /* 0x00000074685c723c */ /* 0x048fee000000185c */
[----:B------:R-:W-:Y:S01]  /*9b20*/  MOV R116, R133 ;  /* 0x0000008500747202 */ /* 0x000fe20000000f00 */
[----:B------:R-:W-:Y:S04]  /*9b30*/  HMMA.16816.F32 R96, R104, R118, R96 ;  /* 0x000000766860723c */ /* 0x000fe80000001860 */
[----:B------:R-:W-:Y:S02]  /*9b40*/  MOV R117, R132 ;  /* 0x0000008400757202 */ /* 0x000fe40000000f00 */
[----:B------:R-:W3:Y:S02]  /*9b50*/  LDSM.16.MT88.4 R132, [R228+0x2900] ;  /* 0x00290000e484783b */ /* 0x000ee40000004200 */
[C---:B--2---:R-:W-:Y:S06]  /*9b60*/  HMMA.16816.F32 R104, R152.reuse, R108, R4 ;  /* 0x0000006c9868723c */ /* 0x044fec0000001804 */
[----:B------:R-:W2:Y:S02]  /*9b70*/  LDSM.16.MT88.4 R4, [R229+0x5900] ;  /* 0x00590000e504783b */ /* 0x000ea40000004200 */
[C---:B------:R-:W-:Y:S06]  /*9b80*/  HMMA.16816.F32 R108, R152.reuse, R110, R8 ;  /* 0x0000006e986c723c */ /* 0x040fec0000001808 */
[----:B------:R-:W2:Y:S02]  /*9b90*/  LDSM.16.MT88.4 R8, [R228+0x5900] ;  /* 0x00590000e408783b */ /* 0x000ea40000004200 */
[C---:B------:R-:W-:Y:S07]  /*9ba0*/  HMMA.16816.F32 R112, R152.reuse, R120, R12 ;  /* 0x000000789870723c */ /* 0x040fee000000180c */
[----:B------:R-:W-:Y:S02]  /*9bb0*/  MOV R14, R116 ;  /* 0x00000074000e7202 */ /* 0x000fe40000000f00 */
[----:B------:R-:W-:Y:S02]  /*9bc0*/  MOV R15, R117 ;  /* 0x00000075000f7202 */ /* 0x000fe40000000f00 */
[C---:B------:R-:W-:Y:S01]  /*9bd0*/  HMMA.16816.F32 R116, R152.reuse, R122, R16 ;  /* 0x0000007a9874723c */ /* 0x040fe20000001810 */
[----:B------:R-:W-:Y:S07]  /*9be0*/  LDSM.16.MT88.4 R16, [R226+0x8900] ;  /* 0x00890000e210783b */ /* 0x000fee0000004200 */
[C---:B-1----:R-:W-:Y:S07]  /*9bf0*/  HMMA.16816.F32 R120, R152.reuse, R124, R20 ;  /* 0x0000007c9878723c */ /* 0x042fee0000001814 */
[----:B------:R-:W-:Y:S01]  /*9c00*/  MOV R23, R14 ;  /* 0x0000000e00177202 */ /* 0x000fe20000000f00 */
[C---:B------:R-:W-:Y:S04]  /*9c10*/  HMMA.16816.F32 R124, R152.reuse, R126, R24 ;  /* 0x0000007e987c723c */ /* 0x040fe80000001818 */
[----:B------:R-:W-:Y:S02]  /*9c20*/  MOV R21, R129 ;  /* 0x0000008100157202 */ /* 0x000fe40000000f00 */
[----:B------:R-:W-:Y:S02]  /*9c30*/  MOV R20, R128 ;  /* 0x0000008000147202 */ /* 0x000fe40000000f00 */
[----:B------:R-:W-:Y:S04]  /*9c40*/  MOV R26, R131 ;  /* 0x00000083001a7202 */ /* 0x000fe80000000f00 */
[----:B------:R-:W-:Y:S02]  /*9c50*/  MOV R27, R130 ;  /* 0x00000082001b7202 */ /* 0x000fe40000000f00 */
[C---:B---3--:R-:W-:Y:S03]  /*9c60*/  HMMA.16816.F32 R128, R152.reuse, R132, R28 ;  /* 0x000000849880723c */ /* 0x048fe6000000181c */
[----:B------:R-:W-:Y:S02]  /*9c70*/  MOV R22, R15 ;  /* 0x0000000f00167202 */ /* 0x000fe40000000f00 */
[----:B------:R-:W1:Y:S01]  /*9c80*/  LDSM.16.MT88.4 R12, [R225+0x8900] ;  /* 0x00890000e10c783b */ /* 0x000e620000004200 */
[----:B------:R-:W-:Y:S02]  /*9c90*/  MOV R24, R147 ;  /* 0x0000009300187202 */ /* 0x000fe40000000f00 */
[C---:B------:R-:W-:Y:S04]  /*9ca0*/  HMMA.16816.F32 R132, R152.reuse, R134, R32 ;  /* 0x000000869884723c */ /* 0x040fe80000001820 */
[----:B------:R-:W-:Y:S02]  /*9cb0*/  MOV R30, R139 ;  /* 0x0000008b001e7202 */ /* 0x000fe40000000f00 */
[----:B------:R-:W-:Y:S02]  /*9cc0*/  MOV R31, R138 ;  /* 0x0000008a001f7202 */ /* 0x000fe40000000f00 */
[----:B------:R-:W-:Y:S04]  /*9cd0*/  MOV R34, R137 ;  /* 0x0000008900227202 */ /* 0x000fe80000000f00 */
[----:B------:R-:W-:Y:S01]  /*9ce0*/  MOV R35, R136 ;  /* 0x0000008800237202 */ /* 0x000fe20000000f00 */
[----:B------:R-:W-:Y:S01]  /*9cf0*/  FADD.FTZ R2, R34, R2 ;  /* 0x0000000222027221 */ /* 0x000fe20000010000 */
[C---:B------:R-:W-:Y:S03]  /*9d00*/  HMMA.16816.F32 R136, R152.reuse, R140, R36 ;  /* 0x0000008c9888723c */ /* 0x040fe60000001824 */
[----:B------:R-:W-:Y:S01]  /*9d10*/  MOV R25, R146 ;  /* 0x0000009200197202 */ /* 0x000fe20000000f00 */
[----:B------:R-:W-:Y:S01]  /*9d20*/  FADD.FTZ R0, R35, R0 ;  /* 0x0000000023007221 */ /* 0x000fe20000010000 */
[----:B------:R-:W-:Y:S02]  /*9d30*/  MOV R28, R145 ;  /* 0x00000091001c7202 */ /* 0x000fe40000000f00 */
[----:B------:R-:W-:Y:S01]  /*9d40*/  MOV R29, R144 ;  /* 0x00000090001d7202 */ /* 0x000fe20000000f00 */
[C---:B------:R-:W-:Y:S04]  /*9d50*/  HMMA.16816.F32 R140, R152.reuse, R142, R40 ;  /* 0x0000008e988c723c */ /* 0x040fe80000001828 */
[----:B------:R-:W-:Y:S02]  /*9d60*/  FADD.FTZ R2, R28, R2 ;  /* 0x000000021c027221 */ /* 0x000fe40000010000 */
[----:B------:R-:W-:Y:S02]  /*9d70*/  FADD.FTZ R0, R29, R0 ;  /* 0x000000001d007221 */ /* 0x000fe40000010000 */
[C---:B------:R-:W-:Y:S04]  /*9d80*/  HMMA.16816.F32 R144, R152.reuse, R148, R44 ;  /* 0x000000949890723c */ /* 0x040fe8000000182c */
[----:B------:R-:W-:Y:S02]  /*9d90*/  FADD.FTZ R2, R30, R2 ;  /* 0x000000021e027221 */ /* 0x000fe40000010000 */
[----:B------:R-:W-:Y:S02]  /*9da0*/  FADD.FTZ R0, R252, R0 ;  /* 0x00000000fc007221 */ /* 0x000fe40000010000 */
[C---:B------:R-:W-:Y:S04]  /*9db0*/  HMMA.16816.F32 R148, R152.reuse, R150, R48 ;  /* 0x000000969894723c */ /* 0x040fe80000001830 */
[----:B------:R-:W-:Y:S02]  /*9dc0*/  FADD.FTZ R2, R31, R2 ;  /* 0x000000021f027221 */ /* 0x000fe40000010000 */
[----:B------:R-:W-:Y:S02]  /*9dd0*/  FADD.FTZ R0, R251, R0 ;  /* 0x00000000fb007221 */ /* 0x000fe40000010000 */
[C---:B--2---:R-:W-:Y:S04]  /*9de0*/  HMMA.16816.F32 R52, R152.reuse, R4, R52 ;  /* 0x000000049834723c */ /* 0x044fe80000001834 */
[----:B------:R-:W-:Y:S02]  /*9df0*/  FADD.FTZ R2, R24, R2 ;  /* 0x0000000218027221 */ /* 0x000fe40000010000 */
[----:B------:R-:W-:Y:S02]  /*9e00*/  FADD.FTZ R0, R184, R0 ;  /* 0x00000000b8007221 */ /* 0x000fe40000010000 */
[C---:B------:R-:W-:Y:S01]  /*9e10*/  HMMA.16816.F32 R56, R152.reuse, R6, R56 ;  /* 0x000000069838723c */ /* 0x040fe20000001838 */
[----:B------:R-:W2:Y:S03]  /*9e20*/  LDSM.16.MT88.4 R4, [R229+0x8900] ;  /* 0x00890000e504783b */ /* 0x000ea60000004200 */
[----:B------:R-:W-:Y:S02]  /*9e30*/  FADD.FTZ R2, R25, R2 ;  /* 0x0000000219027221 */ /* 0x000fe40000010000 */
[----:B------:R-:W-:Y:S02]  /*9e40*/  FADD.FTZ R0, R183, R0 ;  /* 0x00000000b7007221 */ /* 0x000fe40000010000 */
[C---:B------:R-:W-:Y:S04]  /*9e50*/  HMMA.16816.F32 R60, R152.reuse, R8, R60 ;  /* 0x00000008983c723c */ /* 0x040fe8000000183c */
[----:B------:R-:W-:Y:S02]  /*9e60*/  FADD.FTZ R2, R26, R2 ;  /* 0x000000021a027221 */ /* 0x000fe40000010000 */
[----:B------:R-:W-:Y:S02]  /*9e70*/  FADD.FTZ R0, R182, R0 ;  /* 0x00000000b6007221 */ /* 0x000fe40000010000 */
[C---:B------:R-:W-:Y:S01]  /*9e80*/  HMMA.16816.F32 R64, R152.reuse, R10, R64 ;  /* 0x0000000a9840723c */ /* 0x040fe20000001840 */
[----:B------:R-:W3:Y:S03]  /*9e90*/  LDSM.16.MT88.4 R8, [R228+0x8900] ;  /* 0x00890000e408783b */ /* 0x000ee60000004200 */
[----:B------:R-:W-:Y:S02]  /*9ea0*/  FADD.FTZ R2, R27, R2 ;  /* 0x000000021b027221 */ /* 0x000fe40000010000 */
[----:B------:R-:W-:Y:S02]  /*9eb0*/  FADD.FTZ R0, R181, R0 ;  /* 0x00000000b5007221 */ /* 0x000fe40000010000 */
[C---:B-1----:R-:W-:Y:S04]  /*9ec0*/  HMMA.16816.F32 R68, R152.reuse, R12, R68 ;  /* 0x0000000c9844723c */ /* 0x042fe80000001844 */
        /* <DEDUP_REMOVED lines=14> */
[----:B------:R-:W-:Y:S01]  /*9fb0*/  FADD.FTZ R2, R187, R2 ;  /* 0x00000002bb027221 */ /* 0x000fe20000010000 */
[C---:B------:R-:W-:Y:S03]  /*9fc0*/  HMMA.16816.F32 R88, R152.reuse, R6, R88 ;  /* 0x000000069858723c */ /* 0x040fe60000001858 */
[----:B------:R-:W-:Y:S02]  /*9fd0*/  FADD.FTZ R0, R167, R0 ;  /* 0x00000000a7007221 */ /* 0x000fe40000010000 */
[----:B------:R-:W-:Y:S02]  /*9fe0*/  FADD.FTZ R2, R186, R2 ;  /* 0x00000002ba027221 */ /* 0x000fe40000010000 */
[----:B------:R-:W-:Y:S01]  /*9ff0*/  FADD.FTZ R0, R166, R0 ;  /* 0x00000000a6007221 */ /* 0x000fe20000010000 */
[C---:B---3--:R-:W-:Y:S04]  /*a000*/  HMMA.16816.F32 R92, R152.reuse, R8, R92 ;  /* 0x00000008985c723c */ /* 0x048fe8000000185c */
[----:B------:R-:W-:Y:S02]  /*a010*/  FADD.FTZ R2, R185, R2 ;  /* 0x00000002b9027221 */ /* 0x000fe40000010000 */
[----:B------:R-:W-:Y:S02]  /*a020*/  FADD.FTZ R4, R165, R0 ;  /* 0x00000000a5047221 */ /* 0x000fe40000010000 */
[----:B------:R-:W-:Y:S01]  /*a030*/  FADD.FTZ R0, R174, R2 ;  /* 0x00000002ae007221 */ /* 0x000fe20000010000 */
[----:B------:R-:W-:Y:S03]  /*a040*/  HMMA.16816.F32 R96, R152, R10, R96 ;  /* 0x0000000a9860723c */ /* 0x000fe60000001860 */
[----:B------:R-:W-:Y:S02]  /*a050*/  FADD.FTZ R4, R103, R4 ;  /* 0x0000000467047221 */ /* 0x000fe40000010000 */
[----:B------:R-:W-:Y:S02]  /*a060*/  FADD.FTZ R0, R171, R0 ;  /* 0x00000000ab007221 */ /* 0x000fe40000010000 */
[----:B------:R-:W-:Y:S02]  /*a070*/  FADD.FTZ R4, R164, R4 ;  /* 0x00000004a4047221 */ /* 0x000fe40000010000 */
[----:B------:R-:W-:Y:S03]  /*a080*/  FADD.FTZ R2, R170, R0 ;  /* 0x00000000aa027221 */ /* 0x000fe60000010000 */
[----:B------:R-:W-:Y:S01]  /*a090*/  FADD.FTZ R0, R102, R4 ;  /* 0x0000000466007221 */ /* 0x000fe20000010000 */
[----:B------:R-:W-:Y:S01]  /*a0a0*/  MOV R102, R3 ;  /* 0x0000000300667202 */ /* 0x000fe20000000f00 */
[----:B------:R-:W-:Y:S02]  /*a0b0*/  FADD.FTZ R2, R169, R2 ;  /* 0x00000002a9027221 */ /* 0x000fe40000010000 */
[----:B------:R-:W-:Y:S01]  /*a0c0*/  FADD.FTZ R0, R101, R0 ;  /* 0x0000000065007221 */ /* 0x000fe20000010000 */
[----:B------:R-:W-:Y:S02]  /*a0d0*/  MOV R101, R100 ;  /* 0x0000006400657202 */ /* 0x000fe40000000f00 */
[----:B------:R4:W-:Y:S04]  /*a0e0*/  STL [R1+0x10], R2 ;  /* 0x0000100201007387 */ /* 0x0009e80000100800 */
[----:B------:R4:W-:Y:S01]  /*a0f0*/  STL [R1+0x14], R0 ;  /* 0x0000140001007387 */ /* 0x0009e20000100800 */
[----:B------:R-:W-:-:S05]  /*a100*/  @P0 BRA `(.L_x_6) ;  /* 0xffffbf7000000947 */ /* 0x000fca000383ffff */
.L_x_5:
[----:B---34-:R-:W2:Y:S04]  /*a110*/  LDL.LU R0, [R1+0x10] ;  /* 0x0000100001007983 */ /* 0x018ea80000300800 */
[----:B------:R-:W3:Y:S01]  /*a120*/  LDL.LU R2, [R1+0x14] ;  /* 0x0000140001027983 */ /* 0x000ee20000300800 */
[----:B------:R-:W-:-:S02]  /*a130*/  MOV R16, 0xff800000 ;  /* 0xff80000000107802 */ /* 0x000fc40000000f00 */
[----:B------:R-:W-:Y:S02]  /*a140*/  MOV R17, 0xff800000 ;  /* 0xff80000000117802 */ /* 0x000fe40000000f00 */
[----:B------:R-:W-:Y:S01]  /*a150*/  PLOP3.LUT P2, PT, PT, PT, PT, 0x8, 0x0 ;  /* 0x000000000000781c */ /* 0x000fe20003f4e170 */
[----:B--2---:R-:W1:Y:S04]  /*a160*/  SHFL.BFLY PT, R6, R0, 0x2, 0x1f ;  /* 0x0c401f0000067f89 */ /* 0x004e6800000e0000 */
[----:B---3--:R-:W2:Y:S01]  /*a170*/  SHFL.BFLY PT, R7, R2, 0x2, 0x1f ;  /* 0x0c401f0002077f89 */ /* 0x008ea200000e0000 */
[----:B-1----:R-:W-:Y:S02]  /*a180*/  FADD.FTZ R6, R6, R0 ;  /* 0x0000000006067221 */ /* 0x002fe40000010000 */
[----:B--2---:R-:W-:-:S03]  /*a190*/  FADD.FTZ R7, R7, R2 ;  /* 0x0000000207077221 */ /* 0x004fc60000010000 */
[----:B------:R-:W1:Y:S01]  /*a1a0*/  SHFL.BFLY PT, R0, R6, 0x1, 0x1f ;  /* 0x0c201f0006007f89 */ /* 0x000e6200000e0000 */
[----:B------:R-:W-:-:S03]  /*a1b0*/  MOV R2, RZ ;  /* 0x000000ff00027202 */ /* 0x000fc60000000f00 */
[----:B------:R-:W2:Y:S01]  /*a1c0*/  SHFL.BFLY PT, R4, R7, 0x1, 0x1f ;  /* 0x0c201f0007047f89 */ /* 0x000ea200000e0000 */
[----:B-1----:R-:W-:Y:S01]  /*a1d0*/  FADD.FTZ R6, R6, R0 ;  /* 0x0000000006067221 */ /* 0x002fe20000010000 */
[----:B------:R-:W-:Y:S01]  /*a1e0*/  MOV R0, RZ ;  /* 0x000000ff00007202 */ /* 0x000fe20000000f00 */
[----:B--2---:R-:W-:-:S03]  /*a1f0*/  FADD.FTZ R7, R4, R7 ;  /* 0x0000000704077221 */ /* 0x004fc60000010000 */
[----:B------:R-:W-:Y:S02]  /*a200*/  FSETP.NE.FTZ.AND P1, PT, R6, RZ, PT ;  /* 0x000000ff0600720b */ /* 0x000fe40003f35000 */
[----:B------:R-:W-:-:S11]  /*a210*/  FSETP.NE.FTZ.AND P0, PT, R7, RZ, PT ;  /* 0x000000ff0700720b */ /* 0x000fd60003f15000 */
[----:B------:R-:W1:Y:S01]  /*a220*/  @P1 MUFU.RCP R2, R6 ;  /* 0x0000000600021308 */ /* 0x000e620000001000 */
[----:B------:R-:W-:-:S05]  /*a230*/  @P1 MOV R4, 0x3f317218 ;  /* 0x3f31721800041802 */ /* 0x000fca0000000f00 */
[----:B------:R-:W-:Y:S02]  /*a240*/  @P1 FMUL.FTZ R5, R4, c[0x0][0x2d0] ;  /* 0x0000b40004051a20 */ /* 0x000fe40000410000 */
[----:B------:R-:W-:Y:S08]  /*a250*/  @P0 MUFU.RCP R0, R7 ;  /* 0x0000000700000308 */ /* 0x000ff00000001000 */
[----:B------:R-:W2:Y:S01]  /*a260*/  @P1 MUFU.LG2 R6, R6 ;  /* 0x0000000600061308 */ /* 0x000ea20000000c00 */
[----:B-1----:R-:W-:-:S02]  /*a270*/  FMUL.FTZ R104, R2, R104 ;  /* 0x0000006802687220 */ /* 0x002fc40000410000 */
[C---:B------:R-:W-:Y:S02]  /*a280*/  FMUL.FTZ R105, R2.reuse, R105 ;  /* 0x0000006902697220 */ /* 0x040fe40000410000 */
[C---:B------:R-:W-:Y:S02]  /*a290*/  FMUL.FTZ R108, R2.reuse, R108 ;  /* 0x0000006c026c7220 */ /* 0x040fe40000410000 */
[C---:B------:R-:W-:Y:S01]  /*a2a0*/  FMUL.FTZ R109, R2.reuse, R109 ;  /* 0x0000006d026d7220 */ /* 0x040fe20000410000 */
[----:B------:R-:W1:Y:S01]  /*a2b0*/  @P0 MUFU.LG2 R7, R7 ;  /* 0x0000000700070308 */ /* 0x000e620000000c00 */
[C---:B------:R-:W-:Y:S02]  /*a2c0*/  FMUL.FTZ R112, R2.reuse, R112 ;  /* 0x0000007002707220 */ /* 0x040fe40000410000 */
[C---:B------:R-:W-:Y:S02]  /*a2d0*/  FMUL.FTZ R113, R2.reuse, R113 ;  /* 0x0000007102717220 */ /* 0x040fe40000410000 */
[----:B------:R-:W-:-:S02]  /*a2e0*/  FMUL.FTZ R116, R2, R116 ;  /* 0x0000007402747220 */ /* 0x000fc40000410000 */
[C---:B------:R-:W-:Y:S02]  /*a2f0*/  FMUL.FTZ R117, R2.reuse, R117 ;  /* 0x0000007502757220 */ /* 0x040fe40000410000 */
[C---:B------:R-:W-:Y:S02]  /*a300*/  FMUL.FTZ R120, R2.reuse, R120 ;  /* 0x0000007802787220 */ /* 0x040fe40000410000 */
[C---:B------:R-:W-:Y:S02]  /*a310*/  FMUL.FTZ R121, R2.reuse, R121 ;  /* 0x0000007902797220 */ /* 0x040fe40000410000 */
        /* <DEDUP_REMOVED lines=37> */
[----:B------:R-:W-:Y:S01]  /*a570*/  FMUL.FTZ R97, R2, R97 ;  /* 0x0000006102617220 */ /* 0x000fe20000410000 */
[----:B------:R-:W-:Y:S01]  /*a580*/  @P0 MOV R2, 0x3f317218 ;  /* 0x3f31721800020802 */ /* 0x000fe20000000f00 */
[----:B--2---:R-:W-:-:S02]  /*a590*/  @P1 FMUL.FTZ R6, R6, 0.69314718246459960938 ;  /* 0x3f31721806061820 */ /* 0x004fc40000410000 */
[----:B-1----:R-:W-:Y:S02]  /*a5a0*/  @P0 FMUL.FTZ R4, R7, 0.69314718246459960938 ;  /* 0x3f31721807040820 */ /* 0x002fe40000410000 */
[----:B------:R-:W-:Y:S02]  /*a5b0*/  @P0 FMUL.FTZ R2, R2, c[0x0][0x2d0] ;  /* 0x0000b40002020a20 */ /* 0x000fe40000410000 */
        /* <DEDUP_REMOVED lines=47> */
[----:B------:R-:W-:Y:S02]  /*a8b0*/  FMUL.FTZ R99, R0, R99 ;  /* 0x0000006300637220 */ /* 0x000fe40000410000 */
[----:B------:R-:W-:Y:S02]  /*a8c0*/  @P1 FFMA.FTZ R16, R5, R100, R6 ;  /* 0x0000006405101223 */ /* 0x000fe40000010006 */
[----:B------:R-:W-:Y:S02]  /*a8d0*/  @P0 FFMA.FTZ R17, R2, R3, R4 ;  /* 0x0000000302110223 */ /* 0x000fe40000010004 */
.L_x_3:
[----:B------:R-:W-:Y:S05]  /*a8e0*/  @P2 BRA `(.L_x_7) ;  /* 0x0000198000002947 */ /* 0x000fea0003800000 */
[----:B------:R-:W1:Y:S01]  /*a8f0*/  S2R R7, SR_TID.X ;  /* 0x0000000000077919 */ /* 0x000e620000002100 */
[----:B------:R-:W-:Y:S01]  /*a900*/  IMAD R0, RZ, RZ, -UR9 ;  /* 0x80000009ff007e24 */ /* 0x000fe2000f8e02ff */
[----:B------:R-:W-:Y:S01]  /*a910*/  ULDC.64 UR4, c[0x0][0x4d0] ;  /* 0x0001340000047ab9 */ /* 0x000fe20000000a00 */
[----:B------:R-:W-:Y:S01]  /*a920*/  MOV R20, c[0x0][0x4e8] ;  /* 0x00013a0000147a02 */ /* 0x000fe20000000f00 */
[----:B------:R-:W2:Y:S01]  /*a930*/  S2R R9, SR_CTAID.Y ;  /* 0x0000000000097919 */ /* 0x000ea20000002600 */
[----:B------:R-:W-:Y:S01]  /*a940*/  UIMAD.WIDE.U32 UR12, UR9, UR4, URZ ;  /* 0x00000004090c72a5 */ /* 0x000fe2000f8e003f */
[----:B------:R-:W-:Y:S01]  /*a950*/  BSSY B0, `(.L_x_8) ;  /* 0x00000ff000007945 */ /* 0x000fe20003800000 */
[----:B------:R-:W-:Y:S01]  /*a960*/  USHF.R.S32.HI UR6, URZ, 0x1f, UR9 ;  /* 0x0000001f3f067899 */ /* 0x000fe20008011409 */
[----:B------:R-:W3:Y:S01]  /*a970*/  S2R R10, SR_CTAID.Z ;  /* 0x00000000000a7919 */ /* 0x000ee20000002700 */
[----:B------:R-:W-:-:S02]  /*a980*/  ISETP.NE.AND P1, PT, R20, 0x1, PT ;  /* 0x000000011400780c */ /* 0x000fc40003f25270 */
[----:B------:R-:W-:Y:S01]  /*a990*/  IMAD.U32 R2, RZ, RZ, UR12 ;  /* 0x0000000cff027e24 */ /* 0x000fe2000f8e00ff */
[----:B------:R-:W-:Y:S01]  /*a9a0*/  MOV R3, UR13 ;  /* 0x0000000d00037c02 */ /* 0x000fe20008000f00 */
[----:B------:R-:W4:Y:S01]  /*a9b0*/  S2R R19, SR_CTAID.X ;  /* 0x0000000000137919 */ /* 0x000f220000002500 */
[----:B------:R-:W-:-:S04]  /*a9c0*/  UIMAD UR7, UR6, UR4, URZ ;  /* 0x00000004060772a4 */ /* 0x000fc8000f8e023f */
[----:B------:R-:W-:-:S03]  /*a9d0*/  UIMAD UR7, UR9, UR5, UR7 ;  /* 0x00000005090772a4 */ /* 0x000fc6000f8e0207 */
[----:B------:R-:W-:Y:S02]  /*a9e0*/  ULDC.64 UR4, c[0x0][0x438] ;  /* 0x00010e0000047ab9 */ /* 0x000fe40000000a00 */
[----:B------:R-:W-:Y:S01]  /*a9f0*/  UIMAD.WIDE.U32 UR14, UR9, UR4, URZ ;  /* 0x00000004090e72a5 */ /* 0x000fe2000f8e003f */
[----:B-1----:R-:W-:Y:S01]  /*aa00*/  SHF.R.S32.HI R5, RZ, 0x1f, R7 ;  /* 0x0000001fff057819 */ /* 0x002fe20000011407 */
[----:B------:R-:W-:Y:S02]  /*aa10*/  UIMAD UR4, UR6, UR4, URZ ;  /* 0x00000004060472a4 */ /* 0x000fe4000f8e023f */
[----:B------:R-:W-:Y:S01]  /*aa20*/  UIADD3 UR7, UR13, UR7, URZ ;  /* 0x000000070d077290 */ /* 0x000fe2000fffe03f */
[----:B--2---:R-:W-:Y:S01]  /*aa30*/  IMAD R9, R0, c[0x0][0x550], R9 ;  /* 0x0001540000097a24 */ /* 0x004fe200078e0209 */
[CC--:B------:R-:W-:Y:S01]  /*aa40*/  LEA.HI R0, R5.reuse, R7.reuse, RZ, 0x5 ;  /* 0x0000000705007211 */ /* 0x0c0fe200078f28ff */
[----:B------:R-:W-:Y:S01]  /*aa50*/  UIMAD UR4, UR9, UR5, UR4 ;  /* 0x00000005090472a4 */ /* 0x000fe2000f8e0204 */
[----:B------:R-:W-:-:S02]  /*aa60*/  LEA.HI R5, R5, R7, RZ, 0x2 ;  /* 0x0000000705057211 */ /* 0x000fc400078f10ff */
[----:B------:R-:W-:Y:S01]  /*aa70*/  LOP3.LUT R4, R0, 0xffffffe0, RZ, 0xc0, !PT ;  /* 0xffffffe000047812 */ /* 0x000fe200078ec0ff */
[----:B------:R-:W-:Y:S01]  /*aa80*/  UIADD3 UR4, UR15, UR4, URZ ;  /* 0x000000040f047290 */ /* 0x000fe2000fffe03f */
[--C-:B------:R-:W-:Y:S02]  /*aa90*/  SHF.R.S32.HI R6, RZ, 0x5, R0.reuse ;  /* 0x00000005ff067819 */ /* 0x100fe40000011400 */
[----:B------:R-:W-:Y:S01]  /*aaa0*/  SHF.R.S32.HI R0, RZ, 0x1f, R0 ;  /* 0x0000001fff007819 */ /* 0x000fe20000011400 */
[----:B------:R-:W-:Y:S01]  /*aab0*/  IMAD.IADD R14, R7, 0x1, -R4 ;  /* 0x00000001070e7824 */ /* 0x000fe200078e0a04 */
[----:B------:R-:W-:Y:S01]  /*aac0*/  LOP3.LUT R3, R5, 0xfffffffc, RZ, 0xc0, !PT ;  /* 0xfffffffc05037812 */ /* 0x000fe200078ec0ff */
[----:B------:R-:W-:Y:S01]  /*aad0*/  IMAD.MOV.U32 R4, RZ, RZ, R2 ;  /* 0x000000ffff047224 */ /* 0x000fe200078e0002 */
[----:B------:R-:W-:Y:S01]  /*aae0*/  LEA.HI R0, R0, R6, RZ, 0x3 ;  /* 0x0000000600007211 */ /* 0x000fe200078f18ff */
[----:B------:R-:W-:Y:S01]  /*aaf0*/  IMAD.U32 R5, RZ, RZ, UR7 ;  /* 0x00000007ff057e24 */ /* 0x000fe2000f8e00ff */
[----:B------:R-:W-:Y:S01]  /*ab00*/  IADD3 R7, -R3, R7, RZ ;  /* 0x0000000703077210 */ /* 0x000fe20007ffe1ff */
[----:B------:R-:W-:Y:S01]  /*ab10*/  IMAD.U32 R3, RZ, RZ, UR15 ;  /* 0x0000000fff037e24 */ /* 0x000fe2000f8e00ff */
[----:B------:R-:W-:Y:S01]  /*ab20*/  LOP3.LUT R0, R0, 0xffffff8, RZ, 0xc0, !PT ;  /* 0x0ffffff800007812 */ /* 0x000fe200078ec0ff */
[----:B---3--:R-:W-:Y:S01]  /*ab30*/  IMAD.WIDE.U32 R4, R10, c[0x0][0x4d8], R4 ;  /* 0x000136000a047a25 */ /* 0x008fe200078e0004 */
[----:B------:R-:W-:-:S02]  /*ab40*/  SHF.R.S32.HI R2, RZ, 0x1f, R14 ;  /* 0x0000001fff027819 */ /* 0x000fc4000001140e */
[----:B------:R-:W-:Y:S01]  /*ab50*/  SHF.R.S32.HI R11, RZ, 0x1f, R10 ;  /* 0x0000001fff0b7819 */ /* 0x000fe2000001140a */
[----:B------:R-:W-:Y:S01]  /*ab60*/  IMAD.IADD R8, R6, 0x1, -R0 ;  /* 0x0000000106087824 */ /* 0x000fe200078e0a00 */
[C---:B------:R-:W-:Y:S02]  /*ab70*/  LEA.HI R0, R7.reuse, R7, RZ, 0x1 ;  /* 0x0000000707007211 */ /* 0x040fe400078f08ff */
[----:B------:R-:W-:Y:S01]  /*ab80*/  LEA.HI R18, R2, R14, RZ, 0x2 ;  /* 0x0000000e02127211 */ /* 0x000fe200078f10ff */
[----:B------:R-:W-:Y:S01]  /*ab90*/  IMAD.U32 R2, RZ, RZ, UR14 ;  /* 0x0000000eff027e24 */ /* 0x000fe2000f8e00ff */
[----:B------:R-:W-:Y:S02]  /*aba0*/  LOP3.LUT R0, R0, 0x1ffffffe, RZ, 0xc0, !PT ;  /* 0x1ffffffe00007812 */ /* 0x000fe400078ec0ff */
[----:B------:R-:W-:Y:S02]  /*abb0*/  SHF.R.S32.HI R6, RZ, 0x2, R18 ;  /* 0x00000002ff067819 */ /* 0x000fe40000011412 */
[----:B------:R-:W-:Y:S01]  /*abc0*/  MOV R3, UR4 ;  /* 0x0000000400037c02 */ /* 0x000fe20008000f00 */
[----:B------:R-:W-:-:S02]  /*abd0*/  IMAD.IADD R0, R7, 0x1, -R0 ;  /* 0x0000000107007824 */ /* 0x000fc400078e0a00 */
[----:B------:R-:W-:Y:S02]  /*abe0*/  IMAD R15, R8, 0x10, R6 ;  /* 0x00000010080f7824 */ /* 0x000fe400078e0206 */
[C---:B------:R-:W-:Y:S02]  /*abf0*/  IMAD R7, R11.reuse, c[0x0][0x4d8], RZ ;  /* 0x000136000b077a24 */ /* 0x040fe400078e02ff */
[----:B------:R-:W-:Y:S01]  /*ac00*/  IMAD R6, R11, c[0x0][0x440], RZ ;  /* 0x000110000b067a24 */ /* 0x000fe200078e02ff */
[----:B------:R-:W-:Y:S01]  /*ac10*/  LEA R0, R0, R15, 0x3 ;  /* 0x0000000f00007211 */ /* 0x000fe200078e18ff */
[C---:B------:R-:W-:Y:S02]  /*ac20*/  IMAD R7, R10.reuse, c[0x0][0x4dc], R7 ;  /* 0x000137000a077a24 */ /* 0x040fe400078e0207 */
[----:B------:R-:W-:Y:S02]  /*ac30*/  IMAD R6, R10, c[0x0][0x444], R6 ;  /* 0x000111000a067a24 */ /* 0x000fe400078e0206 */
[----:B----4-:R-:W-:Y:S01]  /*ac40*/  IMAD R8, R19, 0x80, R0 ;  /* 0x0000008013087824 */ /* 0x010fe200078e0200 */
[----:B------:R-:W-:Y:S01]  /*ac50*/  SHF.R.S32.HI R0, RZ, 0x1f, R9 ;  /* 0x0000001fff007819 */ /* 0x000fe20000011409 */
[----:B------:R-:W-:-:S02]  /*ac60*/  IMAD.IADD R5, R5, 0x1, R7 ;  /* 0x0000000105057824 */ /* 0x000fc400078e0207 */
[----:B------:R-:W-:-:S04]  /*ac70*/  @P1 IMAD.HI.U32 R7, R8, c[0x0][0x4ec], RZ ;  /* 0x00013b0008071a27 */ /* 0x000fc800078e00ff */
[----:B------:R-:W-:-:S04]  /*ac80*/  IMAD.WIDE.U32 R2, R10, c[0x0][0x440], R2 ;  /* 0x000110000a027a25 */ /* 0x000fc800078e0002 */
[----:B------:R-:W-:Y:S01]  /*ac90*/  IMAD.MOV.U32 R10, RZ, RZ, R8 ;  /* 0x000000ffff0a7224 */ /* 0x000fe200078e0008 */
[----:B------:R-:W-:Y:S02]  /*aca0*/  @P1 SHF.R.U32.HI R10, RZ, c[0x0][0x4f0], R7 ;  /* 0x00013c00ff0a1a19 */ /* 0x000fe40000011607 */
[----:B------:R-:W-:Y:S01]  /*acb0*/  IADD3 R3, R3, R6, RZ ;  /* 0x0000000603037210 */ /* 0x000fe20007ffe0ff */
[C---:B------:R-:W-:Y:S02]  /*acc0*/  IMAD R6, R0.reuse, c[0x0][0x4e0], RZ ;  /* 0x0001380000067a24 */ /* 0x040fe400078e02ff */
[----:B------:R-:W-:Y:S02]  /*acd0*/  IMAD R0, R0, c[0x0][0x448], RZ ;  /* 0x0001120000007a24 */ /* 0x000fe400078e02ff */
[----:B------:R-:W-:Y:S02]  /*ace0*/  IMAD.MOV R11, RZ, RZ, -R10 ;  /* 0x000000ffff0b7224 */ /* 0x000fe400078e0a0a */
[----:B------:R-:W-:-:S02]  /*acf0*/  IMAD R13, R9, c[0x0][0x4e4], R6 ;  /* 0x00013900090d7a24 */ /* 0x000fc400078e0206 */
[----:B------:R-:W-:-:S04]  /*ad00*/  IMAD.WIDE.U32 R6, R9, c[0x0][0x448], R2 ;  /* 0x0001120009067a25 */ /* 0x000fc800078e0002 */
[C---:B------:R-:W-:Y:S01]  /*ad10*/  IMAD R12, R9.reuse, c[0x0][0x44c], R0 ;  /* 0x00011300090c7a24 */ /* 0x040fe200078e0200 */
[----:B------:R-:W-:Y:S01]  /*ad20*/  MOV R0, R8 ;  /* 0x0000000800007202 */ /* 0x000fe20000000f00 */
[----:B------:R-:W-:-:S04]  /*ad30*/  IMAD.WIDE.U32 R2, R9, c[0x0][0x4e0], R4 ;  /* 0x0001380009027a25 */ /* 0x000fc800078e0004 */
[----:B------:R-:W-:Y:S01]  /*ad40*/  IMAD R9, R11, c[0x0][0x4e8], R8 ;  /* 0x00013a000b097a24 */ /* 0x000fe200078e0208 */
[----:B------:R-:W-:Y:S01]  /*ad50*/  SHF.R.S32.HI R11, RZ, 0x1f, R10 ;  /* 0x0000001fff0b7819 */ /* 0x000fe2000001140a */
[----:B------:R-:W-:Y:S01]  /*ad60*/  @P1 IMAD.HI.U32 R4, R8, c[0x0][0x4ec], RZ ;  /* 0x00013b0008041a27 */ /* 0x000fe200078e00ff */
[----:B------:R-:W-:Y:S01]  /*ad70*/  BAR.SYNC.DEFER_BLOCKING 0x1, 0x100 ;  /* 0x0044000000007b1d */ /* 0x000fe20000010000 */
[----:B------:R-:W-:Y:S02]  /*ad80*/  IADD3 R2, P0, R10, R2, RZ ;  /* 0x000000020a027210 */ /* 0x000fe40007f1e0ff */
[----:B------:R-:W-:Y:S01]  /*ad90*/  IMAD.IADD R5, R7, 0x1, R12 ;  /* 0x0000000107057824 */ /* 0x000fe200078e020c */
[----:B------:R-:W-:Y:S02]  /*ada0*/  SHF.R.S32.HI R7, RZ, 0x1f, R9 ;  /* 0x0000001fff077819 */ /* 0x000fe40000011409 */
[----:B------:R-:W-:Y:S02]  /*adb0*/  @P1 SHF.R.U32.HI R0, RZ, c[0x0][0x4f0], R4 ;  /* 0x00013c00ff001a19 */ /* 0x000fe40000011604 */
[----:B------:R-:W-:Y:S01]  /*adc0*/  IADD3.X R3, R11, R3, R13, P0, !PT ;  /* 0x000000030b037210 */ /* 0x000fe200007fe40d */
[----:B------:R-:W-:Y:S01]  /*add0*/  IMAD R11, R19, 0x80, R15 ;  /* 0x00000080130b7824 */ /* 0x000fe200078e020f */
[----:B------:R-:W-:Y:S01]  /*ade0*/  MOV R4, R6 ;  /* 0x0000000600047202 */ /* 0x000fe20000000f00 */
[----:B------:R-:W-:Y:S01]  /*adf0*/  IMAD R6, R7, c[0x0][0x4c8], RZ ;  /* 0x0001320007067a24 */ /* 0x000fe200078e02ff */
[----:B------:R-:W-:Y:S01]  /*ae00*/  SHF.R.S32.HI R7, RZ, 0x1f, R0 ;  /* 0x0000001fff077819 */ /* 0x000fe20000011400 */
[----:B------:R-:W-:Y:S01]  /*ae10*/  IMAD.WIDE.U32 R2, R9, c[0x0][0x4c8], R2 ;  /* 0x0001320009027a25 */ /* 0x000fe200078e0002 */
[----:B------:R-:W-:-:S03]  /*ae20*/  LOP3.LUT P1, RZ, R14, 0x3, RZ, 0xc0, !PT ;  /* 0x000000030eff7812 */ /* 0x000fc6000782c0ff */
[----:B------:R-:W-:Y:S02]  /*ae30*/  IMAD.MOV R10, RZ, RZ, -R0 ;  /* 0x000000ffff0a7224 */ /* 0x000fe400078e0a00 */
[----:B------:R-:W-:Y:S01]  /*ae40*/  IMAD R9, R9, c[0x0][0x4cc], R6 ;  /* 0x0001330009097a24 */ /* 0x000fe200078e0206 */
[----:B------:R-:W-:Y:S01]  /*ae50*/  LEA R6, P0, R2, c[0x0][0x4a8], 0x2 ;  /* 0x00012a0002067a11 */ /* 0x000fe200078010ff */
[----:B------:R-:W-:Y:S02]  /*ae60*/  IMAD R10, R10, c[0x0][0x4e8], R8 ;  /* 0x00013a000a0a7a24 */ /* 0x000fe400078e0208 */
[----:B------:R-:W-:Y:S01]  /*ae70*/  IMAD R7, R7, c[0x0][0x430], RZ ;  /* 0x00010c0007077a24 */ /* 0x000fe200078e02ff */
[----:B------:R-:W-:Y:S01]  /*ae80*/  IADD3 R3, R3, R9, RZ ;  /* 0x0000000903037210 */ /* 0x000fe20007ffe0ff */
[----:B------:R-:W-:Y:S01]  /*ae90*/  IMAD.WIDE.U32 R4, R0, c[0x0][0x430], R4 ;  /* 0x00010c0000047a25 */ /* 0x000fe200078e0004 */
[----:B------:R-:W-:Y:S02]  /*aea0*/  SHFL.IDX PT, R8, R6, RZ, 0x1c1f ;  /* 0x001c1fff06087589 */ /* 0x000fe400000e0000 */
[----:B------:R-:W-:Y:S01]  /*aeb0*/  LEA.HI.X R2, R2, c[0x0][0x4ac], R3, 0x2, P0 ;  /* 0x00012b0002027a11 */ /* 0x000fe200000f1403 */
[----:B------:R-:W-:Y:S01]  /*aec0*/  IMAD R0, R0, c[0x0][0x434], R7 ;  /* 0x00010d0000007a24 */ /* 0x000fe200078e0207 */
[----:B------:R-:W-:Y:S01]  /*aed0*/  SHF.R.S32.HI R7, RZ, 0x1f, R10 ;  /* 0x0000001fff077819 */ /* 0x000fe2000001140a */
[----:B------:R-:W-:Y:S03]  /*aee0*/  SHFL.IDX PT, R6, R6, 0x1, 0x1c1f ;  /* 0x003c1f0006067f89 */ /* 0x000fe600000e0000 */
[----:B------:R-:W-:Y:S01]  /*aef0*/  IADD3 R3, R5, R0, RZ ;  /* 0x0000000005037210 */ /* 0x000fe20007ffe0ff */
[----:B------:R-:W-:Y:S01]  /*af00*/  IMAD R0, R7, c[0x0][0x428], RZ ;  /* 0x00010a0007007a24 */ /* 0x000fe200078e02ff */
[----:B------:R-:W1:Y:S01]  /*af10*/  SHFL.IDX PT, R9, R2, RZ, 0x1c1f ;  /* 0x001c1fff02097589 */ /* 0x000e6200000e0000 */
[----:B------:R-:W-:-:S02]  /*af20*/  IMAD R5, R20, c[0x0][0x388], RZ ;  /* 0x0000e20014057a24 */ /* 0x000fc400078e02ff */
[----:B------:R-:W-:Y:S01]  /*af30*/  IMAD R0, R10, c[0x0][0x42c], R0 ;  /* 0x00010b000a007a24 */ /* 0x000fe200078e0200 */
[----:B------:R2:W3:Y:S02]  /*af40*/  SHFL.IDX PT, R7, R2, 0x1, 0x1c1f ;  /* 0x003c1f0002077f89 */ /* 0x0004e400000e0000 */
[----:B------:R-:W-:-:S13]  /*af50*/  ISETP.GE.OR P2, PT, R11, R5, P1 ;  /* 0x000000050b00720c */ /* 0x000fda0000f46670 */
[----:B-1----:R1:W-:Y:S01]  /*af60*/  @!P2 ST.E [R8.64], R16 ;  /* 0x000000100800a985 */ /* 0x0023e2000c10190a */
[----:B--2---:R-:W-:Y:S01]  /*af70*/  IMAD.MOV.U32 R2, RZ, RZ, R4 ;  /* 0x000000ffff027224 */ /* 0x004fe200078e0004 */
[----:B------:R-:W-:-:S03]  /*af80*/  IADD3 R4, R11, 0x8, RZ ;  /* 0x000000080b047810 */ /* 0x000fc60007ffe0ff */
[----:B------:R-:W-:Y:S01]  /*af90*/  IMAD.WIDE.U32 R2, R10, c[0x0][0x428], R2 ;  /* 0x00010a000a027a25 */ /* 0x000fe200078e0002 */
[----:B------:R-:W-:-:S04]  /*afa0*/  ISETP.GE.OR P1, PT, R4, R5, P1 ;  /* 0x000000050400720c */ /* 0x000fc80000f26670 */
[----:B------:R-:W-:Y:S02]  /*afb0*/  IADD3 R0, R3, R0, RZ ;  /* 0x0000000003007210 */ /* 0x000fe40007ffe0ff */
[----:B------:R-:W-:-:S04]  /*afc0*/  LEA R20, P0, R2, c[0x0][0x400], 0x2 ;  /* 0x0001000002147a11 */ /* 0x000fc800078010ff */
[----:B------:R-:W-:Y:S02]  /*afd0*/  LEA.HI.X R19, R2, c[0x0][0x404], R0, 0x2, P0 ;  /* 0x0001010002137a11 */ /* 0x000fe400000f1400 */
[----:B------:R-:W-:Y:S01]  /*afe0*/  LOP3.LUT R0, R18, 0x7ffffffc, RZ, 0xc0, !PT ;  /* 0x7ffffffc12007812 */ /* 0x000fe200078ec0ff */
[----:B---3--:R1:W-:Y:S01]  /*aff0*/  @!P1 ST.E [R6.64], R17 ;  /* 0x0000001106009985 */ /* 0x0083e2000c10190a */
[-C--:B------:R-:W-:Y:S02]  /*b000*/  ISETP.GE.AND P1, PT, R11, R5.reuse, PT ;  /* 0x000000050b00720c */ /* 0x080fe40003f26270 */
[----:B------:R-:W-:Y:S01]  /*b010*/  ISETP.GE.AND P0, PT, R4, R5, PT ;  /* 0x000000050400720c */ /* 0x000fe20003f06270 */
[----:B------:R-:W-:Y:S01]  /*b020*/  IMAD.IADD R0, R14, 0x1, -R0 ;  /* 0x000000010e007824 */ /* 0x000fe200078e0a00 */
[----:B------:R1:W2:Y:S04]  /*b030*/  SHFL.IDX PT, R2, R20, RZ, 0x1c1f ;  /* 0x001c1fff14027589 */ /* 0x0002a800000e0000 */
[----:B------:R1:W3:Y:S01]  /*b040*/  SHFL.IDX PT, R3, R19, RZ, 0x1c1f ;  /* 0x001c1fff13037589 */ /* 0x0002e200000e0000 */
[----:B------:R-:W-:-:S04]  /*b050*/  SHF.L.U32 R4, R0, 0x1, RZ ;  /* 0x0000000100047819 */ /* 0x000fc800000006ff */
[----:B------:R-:W-:Y:S05]  /*b060*/  @P1 BRA `(.L_x_9) ;  /* 0x000008d000001947 */ /* 0x000fea0003800000 */
[C---:B-1----:R-:W-:Y:S02]  /*b070*/  IADD3 R7, R4.reuse, 0x8, RZ ;  /* 0x0000000804077810 */ /* 0x042fe40007ffe0ff */
[C---:B------:R-:W-:Y:S02]  /*b080*/  IADD3 R6, R4.reuse, 0x10, RZ ;  /* 0x0000001004067810 */ /* 0x040fe40007ffe0ff */
[C---:B------:R-:W-:Y:S02]  /*b090*/  IADD3 R5, R4.reuse, 0x18, RZ ;  /* 0x0000001804057810 */ /* 0x040fe40007ffe0ff */
[----:B------:R-:W-:Y:S02]  /*b0a0*/  ISETP.GE.AND P1, PT, R4, c[0x0][0x3c8], PT ;  /* 0x0000f20004007a0c */ /* 0x000fe40003f26270 */
[----:B------:R-:W-:Y:S02]  /*b0b0*/  ISETP.GE.AND P5, PT, R7, c[0x0][0x3c8], PT ;  /* 0x0000f20007007a0c */ /* 0x000fe40003fa6270 */
[----:B------:R-:W-:-:S02]  /*b0c0*/  ISETP.GE.AND P4, PT, R6, c[0x0][0x3c8], PT ;  /* 0x0000f20006007a0c */ /* 0x000fc40003f86270 */
[----:B------:R-:W-:Y:S02]  /*b0d0*/  ISETP.GE.AND P3, PT, R5, c[0x0][0x3c8], PT ;  /* 0x0000f20005007a0c */ /* 0x000fe40003f66270 */
[C---:B------:R-:W-:Y:S02]  /*b0e0*/  IADD3 R0, R4.reuse, 0x20, RZ ;  /* 0x0000002004007810 */ /* 0x040fe40007ffe0ff */
[----:B------:R-:W-:Y:S02]  /*b0f0*/  IADD3 R15, R4, 0x28, RZ ;  /* 0x00000028040f7810 */ /* 0x000fe40007ffe0ff */
[----:B------:R-:W-:Y:S01]  /*b100*/  ISETP.GE.AND P2, PT, R0, c[0x0][0x3c8], PT ;  /* 0x0000f20000007a0c */ /* 0x000fe20003f46270 */
[C---:B--23--:R-:W-:Y:S01]  /*b110*/  @!P1 IMAD.WIDE R8, R4.reuse, 0x4, R2 ;  /* 0x0000000404089825 */ /* 0x04cfe200078e0202 */
[----:B------:R-:W-:Y:S02]  /*b120*/  IADD3 R14, R4, 0x30, RZ ;  /* 0x00000030040e7810 */ /* 0x000fe40007ffe0ff */
[----:B------:R-:W-:-:S02]  /*b130*/  @!P5 LEA.HI R7, R7, R7, RZ, 0x1 ;  /* 0x000000070707d211 */ /* 0x000fc400078f08ff */
[----:B------:R-:W-:Y:S01]  /*b140*/  @!P4 LEA.HI R10, R6, R6, RZ, 0x1 ;  /* 0x00000006060ac211 */ /* 0x000fe200078f08ff */
[----:B------:R1:W-:Y:S01]  /*b150*/  @!P1 ST.E.64 [R8.64], R104 ;  /* 0x0000006808009985 */ /* 0x0003e2000c101b0a */
[----:B------:R-:W-:Y:S02]  /*b160*/  @!P3 LEA.HI R6, R5, R5, RZ, 0x1 ;  /* 0x000000050506b211 */ /* 0x000fe400078f08ff */
[----:B------:R-:W-:Y:S02]  /*b170*/  ISETP.GE.AND P6, PT, R15, c[0x0][0x3c8], PT ;  /* 0x0000f2000f007a0c */ /* 0x000fe40003fc6270 */
[----:B------:R-:W-:Y:S02]  /*b180*/  @!P5 LOP3.LUT R5, R7, 0xfffffffe, RZ, 0xc0, !PT ;  /* 0xfffffffe0705d812 */ /* 0x000fe400078ec0ff */
[----:B------:R-:W-:Y:S02]  /*b190*/  @!P4 LOP3.LUT R10, R10, 0xfffffffe, RZ, 0xc0, !PT ;  /* 0xfffffffe0a0ac812 */ /* 0x000fe400078ec0ff */
[----:B------:R-:W-:Y:S01]  /*b1a0*/  ISETP.GE.AND P1, PT, R14, c[0x0][0x3c8], PT ;  /* 0x0000f2000e007a0c */ /* 0x000fe20003f26270 */
[----:B------:R-:W-:Y:S01]  /*b1b0*/  @!P5 IMAD.WIDE R12, R5, 0x4, R2 ;  /* 0x00000004050cd825 */ /* 0x000fe200078e0202 */
[----:B------:R-:W-:-:S02]  /*b1c0*/  @!P3 LOP3.LUT R6, R6, 0xfffffffe, RZ, 0xc0, !PT ;  /* 0xfffffffe0606b812 */ /* 0x000fc400078ec0ff */
[----:B------:R-:W-:Y:S01]  /*b1d0*/  @!P2 LEA.HI R0, R0, R0, RZ, 0x1 ;  /* 0x000000000000a211 */ /* 0x000fe200078f08ff */
[--C-:B------:R-:W-:Y:S01]  /*b1e0*/  @!P4 IMAD.WIDE R10, R10, 0x4, R2.reuse ;  /* 0x000000040a0ac825 */ /* 0x100fe200078e0202 */
[----:B------:R2:W-:Y:S01]  /*b1f0*/  @!P5 ST.E.64 [R12.64], R108 ;  /* 0x0000006c0c00d985 */ /* 0x0005e2000c101b0a */
[----:B------:R-:W-:Y:S02]  /*b200*/  IADD3 R5, R4, 0x38, RZ ;  /* 0x0000003804057810 */ /* 0x000fe40007ffe0ff */
[----:B------:R-:W-:Y:S01]  /*b210*/  @!P2 LOP3.LUT R0, R0, 0xfffffffe, RZ, 0xc0, !PT ;  /* 0xfffffffe0000a812 */ /* 0x000fe200078ec0ff */
[----:B------:R3:W-:Y:S01]  /*b220*/  @!P4 ST.E.64 [R10.64], R112 ;  /* 0x000000700a00c985 */ /* 0x0007e2000c101b0a */
[----:B------:R-:W-:Y:S01]  /*b230*/  ISETP.GE.AND P5, PT, R5, c[0x0][0x3c8], PT ;  /* 0x0000f20005007a0c */ /* 0x000fe20003fa6270 */
[----:B-1----:R-:W-:-:S04]  /*b240*/  @!P3 IMAD.WIDE R8, R6, 0x4, R2 ;  /* 0x000000040608b825 */ /* 0x002fc800078e0202 */
[----:B------:R-:W-:Y:S01]  /*b250*/  @!P2 IMAD.WIDE R6, R0, 0x4, R2 ;  /* 0x000000040006a825 */ /* 0x000fe200078e0202 */
[----:B------:R1:W-:Y:S01]  /*b260*/  @!P3 ST.E.64 [R8.64], R116 ;  /* 0x000000740800b985 */ /* 0x0003e2000c101b0a */
[----:B------:R-:W-:Y:S02]  /*b270*/  @!P1 LEA.HI R0, R14, R14, RZ, 0x1 ;  /* 0x0000000e0e009211 */ /* 0x000fe400078f08ff */
[----:B------:R-:W-:Y:S01]  /*b280*/  IADD3 R14, R4, 0x60, RZ ;  /* 0x00000060040e7810 */ /* 0x000fe20007ffe0ff */
[----:B------:R4:W-:Y:S01]  /*b290*/  @!P2 ST.E.64 [R6.64], R120 ;  /* 0x000000780600a985 */ /* 0x0009e2000c101b0a */
[----:B------:R-:W-:Y:S02]  /*b2a0*/  @!P1 LOP3.LUT R0, R0, 0xfffffffe, RZ, 0xc0, !PT ;  /* 0xfffffffe00009812 */ /* 0x000fe400078ec0ff */
[C---:B--2---:R-:W-:Y:S02]  /*b2b0*/  IADD3 R12, R4.reuse, 0x50, RZ ;  /* 0x00000050040c7810 */ /* 0x044fe40007ffe0ff */
[----:B---3--:R-:W-:-:S02]  /*b2c0*/  IADD3 R10, R4, 0x40, RZ ;  /* 0x00000040040a7810 */ /* 0x008fc40007ffe0ff */
[----:B------:R-:W-:Y:S02]  /*b2d0*/  IADD3 R11, R4, 0x48, RZ ;  /* 0x00000048040b7810 */ /* 0x000fe40007ffe0ff */
[----:B------:R-:W-:Y:S02]  /*b2e0*/  ISETP.GE.AND P4, PT, R10, c[0x0][0x3c8], PT ;  /* 0x0000f2000a007a0c */ /* 0x000fe40003f86270 */
[----:B------:R-:W-:Y:S02]  /*b2f0*/  ISETP.GE.AND P3, PT, R11, c[0x0][0x3c8], PT ;  /* 0x0000f2000b007a0c */ /* 0x000fe40003f66270 */
[----:B------:R-:W-:Y:S02]  /*b300*/  ISETP.GE.AND P2, PT, R12, c[0x0][0x3c8], PT ;  /* 0x0000f2000c007a0c */ /* 0x000fe40003f46270 */
[----:B-1----:R-:W-:Y:S02]  /*b310*/  @!P6 LEA.HI R8, R15, R15, RZ, 0x1 ;  /* 0x0000000f0f08e211 */ /* 0x002fe400078f08ff */
[----:B------:R-:W-:-:S02]  /*b320*/  IADD3 R15, R4, 0x58, RZ ;  /* 0x00000058040f7810 */ /* 0x000fc40007ffe0ff */
[----:B------:R-:W-:Y:S01]  /*b330*/  @!P6 LOP3.LUT R8, R8, 0xfffffffe, RZ, 0xc0, !PT ;  /* 0xfffffffe0808e812 */ /* 0x000fe200078ec0ff */
[----:B----4-:R-:W-:Y:S01]  /*b340*/  @!P1 IMAD.WIDE R6, R0, 0x4, R2 ;  /* 0x0000000400069825 */ /* 0x010fe200078e0202 */
[----:B------:R-:W-:-:S05]  /*b350*/  @!P5 LEA.HI R0, R5, R5, RZ, 0x1 ;  /* 0x000000050500d211 */ /* 0x000fca00078f08ff */
[----:B------:R-:W-:Y:S01]  /*b360*/  @!P2 LEA.HI R5, R12, R12, RZ, 0x1 ;  /* 0x0000000c0c05a211 */ /* 0x000fe200078f08ff */
[--C-:B------:R-:W-:Y:S01]  /*b370*/  @!P6 IMAD.WIDE R8, R8, 0x4, R2.reuse ;  /* 0x000000040808e825 */ /* 0x100fe200078e0202 */
[----:B------:R-:W-:Y:S02]  /*b380*/  @!P5 LOP3.LUT R0, R0, 0xfffffffe, RZ, 0xc0, !PT ;  /* 0xfffffffe0000d812 */ /* 0x000fe400078ec0ff */
[----:B------:R-:W-:Y:S02]  /*b390*/  @!P2 LOP3.LUT R5, R5, 0xfffffffe, RZ, 0xc0, !PT ;  /* 0xfffffffe0505a812 */ /* 0x000fe400078ec0ff */
[----:B------:R-:W-:Y:S01]  /*b3a0*/  @!P6 ST.E.64 [R8.64], R124 ;  /* 0x0000007c0800e985 */ /* 0x000fe2000c101b0a */
[----:B------:R-:W-:Y:S02]  /*b3b0*/  ISETP.GE.AND P6, PT, R14, c[0x0][0x3c8], PT ;  /* 0x0000f2000e007a0c */ /* 0x000fe40003fc6270 */
[----:B------:R-:W-:Y:S01]  /*b3c0*/  @!P2 IMAD.WIDE R12, R5, 0x4, R2 ;  /* 0x00000004050ca825 */ /* 0x000fe200078e0202 */
[----:B------:R1:W-:Y:S01]  /*b3d0*/  @!P1 ST.E.64 [R6.64], R128 ;  /* 0x0000008006009985 */ /* 0x0003e2000c101b0a */
[----:B------:R-:W-:-:S02]  /*b3e0*/  ISETP.GE.AND P1, PT, R15, c[0x0][0x3c8], PT ;  /* 0x0000f2000f007a0c */ /* 0x000fc40003f26270 */
[----:B------:R-:W-:Y:S02]  /*b3f0*/  IADD3 R5, R4, 0x68, RZ ;  /* 0x0000006804057810 */ /* 0x000fe40007ffe0ff */
[----:B-1----:R-:W-:Y:S02]  /*b400*/  @!P4 LEA.HI R7, R10, R10, RZ, 0x1 ;  /* 0x0000000a0a07c211 */ /* 0x002fe400078f08ff */
[----:B------:R-:W-:Y:S01]  /*b410*/  @!P3 LEA.HI R6, R11, R11, RZ, 0x1 ;  /* 0x0000000b0b06b211 */ /* 0x000fe200078f08ff */
[--C-:B------:R-:W-:Y:S01]  /*b420*/  @!P5 IMAD.WIDE R10, R0, 0x4, R2.reuse ;  /* 0x00000004000ad825 */ /* 0x100fe200078e0202 */
[----:B------:R-:W-:Y:S02]  /*b430*/  @!P4 LOP3.LUT R7, R7, 0xfffffffe, RZ, 0xc0, !PT ;  /* 0xfffffffe0707c812 */ /* 0x000fe400078ec0ff */
[----:B------:R-:W-:Y:S02]  /*b440*/  @!P3 LOP3.LUT R6, R6, 0xfffffffe, RZ, 0xc0, !PT ;  /* 0xfffffffe0606b812 */ /* 0x000fe400078ec0ff */
[----:B------:R1:W-:Y:S01]  /*b450*/  @!P5 ST.E.64 [R10.64], R132 ;  /* 0x000000840a00d985 */ /* 0x0003e2000c101b0a */
[----:B------:R-:W-:Y:S01]  /*b460*/  @!P4 IMAD.WIDE R8, R7, 0x4, R2 ;  /* 0x000000040708c825 */ /* 0x000fe200078e0202 */
[----:B------:R-:W-:-:S02]  /*b470*/  ISETP.GE.AND P5, PT, R5, c[0x0][0x3c8], PT ;  /* 0x0000f20005007a0c */ /* 0x000fc40003fa6270 */
[----:B------:R-:W-:Y:S01]  /*b480*/  @!P6 LEA.HI R0, R14, R14, RZ, 0x1 ;  /* 0x0000000e0e00e211 */ /* 0x000fe200078f08ff */
[----:B------:R-:W-:Y:S01]  /*b490*/  @!P3 IMAD.WIDE R6, R6, 0x4, R2 ;  /* 0x000000040606b825 */ /* 0x000fe200078e0202 */
[----:B------:R2:W-:Y:S02]  /*b4a0*/  @!P4 ST.E.64 [R8.64], R136 ;  /* 0x000000880800c985 */ /* 0x0005e4000c101b0a */
[----:B------:R-:W-:Y:S02]  /*b4b0*/  @!P6 LOP3.LUT R0, R0, 0xfffffffe, RZ, 0xc0, !PT ;  /* 0xfffffffe0000e812 */ /* 0x000fe400078ec0ff */
[----:B------:R3:W-:Y:S04]  /*b4c0*/  @!P3 ST.E.64 [R6.64], R140 ;  /* 0x0000008c0600b985 */ /* 0x0007e8000c101b0a */
[----:B------:R4:W-:Y:S01]  /*b4d0*/  @!P2 ST.E.64 [R12.64], R144 ;  /* 0x000000900c00a985 */ /* 0x0009e2000c101b0a */
[----:B-1----:R-:W-:-:S02]  /*b4e0*/  IADD3 R10, R4, 0x78, RZ ;  /* 0x00000078040a7810 */ /* 0x002fc40007ffe0ff */
[----:B------:R-:W-:Y:S02]  /*b4f0*/  IADD3 R11, R4, 0x80, RZ ;  /* 0x00000080040b7810 */ /* 0x000fe40007ffe0ff */
[----:B------:R-:W-:Y:S02]  /*b500*/  ISETP.GE.AND P3, PT, R10, c[0x0][0x3c8], PT ;  /* 0x0000f2000a007a0c */ /* 0x000fe40003f66270 */
[----:B--2---:R-:W-:Y:S02]  /*b510*/  IADD3 R9, R4, 0x70, RZ ;  /* 0x0000007004097810 */ /* 0x004fe40007ffe0ff */
[----:B------:R-:W-:Y:S02]  /*b520*/  ISETP.GE.AND P2, PT, R11, c[0x0][0x3c8], PT ;  /* 0x0000f2000b007a0c */ /* 0x000fe40003f46270 */
[----:B---3--:R-:W-:Y:S02]  /*b530*/  @!P1 LEA.HI R6, R15, R15, RZ, 0x1 ;  /* 0x0000000f0f069211 */ /* 0x008fe400078f08ff */
[----:B------:R-:W-:-:S02]  /*b540*/  ISETP.GE.AND P4, PT, R9, c[0x0][0x3c8], PT ;  /* 0x0000f20009007a0c */ /* 0x000fc40003f86270 */
[----:B------:R-:W-:Y:S02]  /*b550*/  @!P1 LOP3.LUT R6, R6, 0xfffffffe, RZ, 0xc0, !PT ;  /* 0xfffffffe06069812 */ /* 0x000fe400078ec0ff */
[----:B----4-:R-:W-:Y:S02]  /*b560*/  IADD3 R12, R4, 0x88, RZ ;  /* 0x00000088040c7810 */ /* 0x010fe40007ffe0ff */
[----:B------:R-:W-:Y:S01]  /*b570*/  @!P5 LEA.HI R8, R5, R5, RZ, 0x1 ;  /* 0x000000050508d211 */ /* 0x000fe200078f08ff */
[----:B------:R-:W-:-:S05]  /*b580*/  @!P1 IMAD.WIDE R6, R6, 0x4, R2 ;  /* 0x0000000406069825 */ /* 0x000fca00078e0202 */
[----:B------:R1:W-:Y:S01]  /*b590*/  @!P1 ST.E.64 [R6.64], R148 ;  /* 0x0000009406009985 */ /* 0x0003e2000c101b0a */
[----:B------:R-:W-:Y:S02]  /*b5a0*/  ISETP.GE.AND P1, PT, R12, c[0x0][0x3c8], PT ;  /* 0x0000f2000c007a0c */ /* 0x000fe40003f26270 */
[----:B------:R-:W-:-:S04]  /*b5b0*/  @!P4 LEA.HI R5, R9, R9, RZ, 0x1 ;  /* 0x000000090905c211 */ /* 0x000fc800078f08ff */
[----:B------:R-:W-:-:S07]  /*b5c0*/  @!P4 LOP3.LUT R5, R5, 0xfffffffe, RZ, 0xc0, !PT ;  /* 0xfffffffe0505c812 */ /* 0x000fce00078ec0ff */
[----:B------:R-:W-:Y:S01]  /*b5d0*/  @!P1 LEA.HI R9, R12, R12, RZ, 0x1 ;  /* 0x0000000c0c099211 */ /* 0x000fe200078f08ff */
[----:B-1----:R-:W-:Y:S01]  /*b5e0*/  @!P6 IMAD.WIDE R6, R0, 0x4, R2 ;  /* 0x000000040006e825 */ /* 0x002fe200078e0202 */
[----:B------:R-:W-:-:S04]  /*b5f0*/  @!P3 LEA.HI R0, R10, R10, RZ, 0x1 ;  /* 0x0000000a0a00b211 */ /* 0x000fc800078f08ff */
[----:B------:R1:W-:Y:S01]  /*b600*/  @!P6 ST.E.64 [R6.64], R52 ;  /* 0x000000340600e985 */ /* 0x0003e2000c101b0a */
[----:B------:R-:W-:Y:S02]  /*b610*/  @!P3 LOP3.LUT R12, R0, 0xfffffffe, RZ, 0xc0, !PT ;  /* 0xfffffffe000cb812 */ /* 0x000fe400078ec0ff */
[----:B------:R-:W-:-:S03]  /*b620*/  @!P1 LOP3.LUT R0, R9, 0xfffffffe, RZ, 0xc0, !PT ;  /* 0xfffffffe09009812 */ /* 0x000fc600078ec0ff */
[--C-:B------:R-:W-:Y:S01]  /*b630*/  @!P3 IMAD.WIDE R12, R12, 0x4, R2.reuse ;  /* 0x000000040c0cb825 */ /* 0x100fe200078e0202 */
[----:B-1----:R-:W-:Y:S02]  /*b640*/  @!P5 LOP3.LUT R6, R8, 0xfffffffe, RZ, 0xc0, !PT ;  /* 0xfffffffe0806d812 */ /* 0x002fe400078ec0ff */
[----:B------:R-:W-:Y:S01]  /*b650*/  @!P2 LEA.HI R8, R11, R11, RZ, 0x1 ;  /* 0x0000000b0b08a211 */ /* 0x000fe200078f08ff */
[--C-:B------:R-:W-:Y:S01]  /*b660*/  @!P4 IMAD.WIDE R10, R5, 0x4, R2.reuse ;  /* 0x00000004050ac825 */ /* 0x100fe200078e0202 */
[----:B------:R-:W-:Y:S02]  /*b670*/  IADD3 R5, R4, 0xb0, RZ ;  /* 0x000000b004057810 */ /* 0x000fe40007ffe0ff */
[----:B------:R-:W-:Y:S01]  /*b680*/  @!P2 LOP3.LUT R8, R8, 0xfffffffe, RZ, 0xc0, !PT ;  /* 0xfffffffe0808a812 */ /* 0x000fe200078ec0ff */
[----:B------:R-:W-:-:S04]  /*b690*/  @!P5 IMAD.WIDE R6, R6, 0x4, R2 ;  /* 0x000000040606d825 */ /* 0x000fc800078e0202 */
[--C-:B------:R-:W-:Y:S01]  /*b6a0*/  @!P2 IMAD.WIDE R8, R8, 0x4, R2.reuse ;  /* 0x000000040808a825 */ /* 0x100fe200078e0202 */
[----:B------:R1:W-:Y:S04]  /*b6b0*/  @!P5 ST.E.64 [R6.64], R56 ;  /* 0x000000380600d985 */ /* 0x0003e8000c101b0a */
[----:B------:R2:W-:Y:S04]  /*b6c0*/  @!P4 ST.E.64 [R10.64], R60 ;  /* 0x0000003c0a00c985 */ /* 0x0005e8000c101b0a */
[----:B------:R-:W-:Y:S04]  /*b6d0*/  @!P3 ST.E.64 [R12.64], R64 ;  /* 0x000000400c00b985 */ /* 0x000fe8000c101b0a */
[----:B------:R3:W-:Y:S01]  /*b6e0*/  @!P2 ST.E.64 [R8.64], R68 ;  /* 0x000000440800a985 */ /* 0x0007e2000c101b0a */
[----:B------:R-:W-:Y:S01]  /*b6f0*/  ISETP.GE.AND P2, PT, R5, c[0x0][0x3c8], PT ;  /* 0x0000f20005007a0c */ /* 0x000fe20003f46270 */
[----:B-1----:R-:W-:Y:S01]  /*b700*/  @!P1 IMAD.WIDE R6, R0, 0x4, R2 ;  /* 0x0000000400069825 */ /* 0x002fe200078e0202 */
[----:B------:R-:W-:-:S02]  /*b710*/  IADD3 R0, R4, 0xb8, RZ ;  /* 0x000000b804007810 */ /* 0x000fc40007ffe0ff */
[----:B--2---:R-:W-:Y:S02]  /*b720*/  IADD3 R10, R4, 0x90, RZ ;  /* 0x00000090040a7810 */ /* 0x004fe40007ffe0ff */
[----:B------:R1:W-:Y:S01]  /*b730*/  @!P1 ST.E.64 [R6.64], R72 ;  /* 0x0000004806009985 */ /* 0x0003e2000c101b0a */
[----:B------:R-:W-:Y:S02]  /*b740*/  ISETP.GE.AND P1, PT, R0, c[0x0][0x3c8], PT ;  /* 0x0000f20000007a0c */ /* 0x000fe40003f26270 */
[----:B------:R-:W-:Y:S02]  /*b750*/  ISETP.GE.AND P6, PT, R10, c[0x0][0x3c8], PT ;  /* 0x0000f2000a007a0c */ /* 0x000fe40003fc6270 */
[----:B---3--:R-:W-:-:S04]  /*b760*/  IADD3 R8, R4, 0x98, RZ ;  /* 0x0000009804087810 */ /* 0x008fc80007ffe0ff */
[----:B------:R-:W-:-:S05]  /*b770*/  ISETP.GE.AND P5, PT, R8, c[0x0][0x3c8], PT ;  /* 0x0000f20008007a0c */ /* 0x000fca0003fa6270 */
[----:B------:R-:W-:Y:S02]  /*b780*/  @!P1 LEA.HI R0, R0, R0, RZ, 0x1 ;  /* 0x0000000000009211 */ /* 0x000fe400078f08ff */
[----:B------:R-:W-:Y:S02]  /*b790*/  @!P6 LEA.HI R10, R10, R10, RZ, 0x1 ;  /* 0x0000000a0a0ae211 */ /* 0x000fe400078f08ff */
[----:B------:R-:W-:-:S04]  /*b7a0*/  @!P1 LOP3.LUT R0, R0, 0xfffffffe, RZ, 0xc0, !PT ;  /* 0xfffffffe00009812 */ /* 0x000fc800078ec0ff */
[----:B------:R-:W-:-:S04]  /*b7b0*/  @!P5 LEA.HI R12, R8, R8, RZ, 0x1 ;  /* 0x00000008080cd211 */ /* 0x000fc800078f08ff */
[----:B------:R-:W-:Y:S02]  /*b7c0*/  @!P5 LOP3.LUT R12, R12, 0xfffffffe, RZ, 0xc0, !PT ;  /* 0xfffffffe0c0cd812 */ /* 0x000fe400078ec0ff */
[C---:B-1----:R-:W-:Y:S02]  /*b7d0*/  IADD3 R7, R4.reuse, 0xa0, RZ ;  /* 0x000000a004077810 */ /* 0x042fe40007ffe0ff */
[----:B------:R-:W-:Y:S01]  /*b7e0*/  IADD3 R6, R4, 0xa8, RZ ;  /* 0x000000a804067810 */ /* 0x000fe20007ffe0ff */
[----:B------:R-:W-:Y:S01]  /*b7f0*/  @!P5 IMAD.WIDE R12, R12, 0x4, R2 ;  /* 0x000000040c0cd825 */ /* 0x000fe200078e0202 */
[----:B------:R-:W-:Y:S02]  /*b800*/  ISETP.GE.AND P4, PT, R7, c[0x0][0x3c8], PT ;  /* 0x0000f20007007a0c */ /* 0x000fe40003f86270 */
[----:B------:R-:W-:-:S11]  /*b810*/  ISETP.GE.AND P3, PT, R6, c[0x0][0x3c8], PT ;  /* 0x0000f20006007a0c */ /* 0x000fd60003f66270 */
[----:B------:R-:W-:Y:S02]  /*b820*/  @!P4 LEA.HI R8, R7, R7, RZ, 0x1 ;  /* 0x000000070708c211 */ /* 0x000fe400078f08ff */
[----:B------:R-:W-:Y:S02]  /*b830*/  @!P3 LEA.HI R7, R6, R6, RZ, 0x1 ;  /* 0x000000060607b211 */ /* 0x000fe400078f08ff */
[----:B------:R-:W-:Y:S02]  /*b840*/  @!P2 LEA.HI R6, R5, R5, RZ, 0x1 ;  /* 0x000000050506a211 */ /* 0x000fe400078f08ff */
[----:B------:R-:W-:Y:S02]  /*b850*/  @!P6 LOP3.LUT R5, R10, 0xfffffffe, RZ, 0xc0, !PT ;  /* 0xfffffffe0a05e812 */ /* 0x000fe400078ec0ff */
[----:B------:R-:W-:Y:S02]  /*b860*/  @!P4 LOP3.LUT R8, R8, 0xfffffffe, RZ, 0xc0, !PT ;  /* 0xfffffffe0808c812 */ /* 0x000fe400078ec0ff */
[----:B------:R-:W-:Y:S01]  /*b870*/  @!P3 LOP3.LUT R7, R7, 0xfffffffe, RZ, 0xc0, !PT ;  /* 0xfffffffe0707b812 */ /* 0x000fe200078ec0ff */
[----:B------:R-:W-:Y:S01]  /*b880*/  @!P6 IMAD.WIDE R14, R5, 0x4, R2 ;  /* 0x00000004050ee825 */ /* 0x000fe200078e0202 */
[----:B------:R-:W-:-:S03]  /*b890*/  @!P2 LOP3.LUT R6, R6, 0xfffffffe, RZ, 0xc0, !PT ;  /* 0xfffffffe0606a812 */ /* 0x000fc600078ec0ff */
[--C-:B------:R-:W-:Y:S01]  /*b8a0*/  @!P4 IMAD.WIDE R10, R8, 0x4, R2.reuse ;  /* 0x00000004080ac825 */ /* 0x100fe200078e0202 */
[----:B------:R1:W-:Y:S03]  /*b8b0*/  @!P6 ST.E.64 [R14.64], R76 ;  /* 0x0000004c0e00e985 */ /* 0x0003e6000c101b0a */
[--C-:B------:R-:W-:Y:S01]  /*b8c0*/  @!P3 IMAD.WIDE R8, R7, 0x4, R2.reuse ;  /* 0x000000040708b825 */ /* 0x100fe200078e0202 */
[----:B------:R1:W-:Y:S03]  /*b8d0*/  @!P5 ST.E.64 [R12.64], R80 ;  /* 0x000000500c00d985 */ /* 0x0003e6000c101b0a */
[--C-:B------:R-:W-:Y:S01]  /*b8e0*/  @!P2 IMAD.WIDE R6, R6, 0x4, R2.reuse ;  /* 0x000000040606a825 */ /* 0x100fe200078e0202 */
[----:B------:R1:W-:Y:S03]  /*b8f0*/  @!P4 ST.E.64 [R10.64], R84 ;  /* 0x000000540a00c985 */ /* 0x0003e6000c101b0a */
[----:B------:R-:W-:Y:S01]  /*b900*/  @!P1 IMAD.WIDE R2, R0, 0x4, R2 ;  /* 0x0000000400029825 */ /* 0x000fe200078e0202 */
[----:B------:R1:W-:Y:S04]  /*b910*/  @!P3 ST.E.64 [R8.64], R88 ;  /* 0x000000580800b985 */ /* 0x0003e8000c101b0a */
[----:B------:R1:W-:Y:S04]  /*b920*/  @!P2 ST.E.64 [R6.64], R92 ;  /* 0x0000005c0600a985 */ /* 0x0003e8000c101b0a */
[----:B------:R1:W-:Y:S02]  /*b930*/  @!P1 ST.E.64 [R2.64], R96 ;  /* 0x0000006002009985 */ /* 0x0003e4000c101b0a */
.L_x_9:
[----:B------:R-:W-:Y:S05]  /*b940*/  BSYNC B0 ;  /* 0x0000000000007941 */ /* 0x000fea0003800000 */
.L_x_8:
[----:B-1-3--:R1:W3:Y:S04]  /*b950*/  SHFL.IDX PT, R3, R19, 0x1, 0x1c1f ;  /* 0x003c1f0013037f89 */ /* 0x00a2e800000e0000 */
[----:B--2---:R1:W2:Y:S01]  /*b960*/  SHFL.IDX PT, R2, R20, 0x1, 0x1c1f ;  /* 0x003c1f0014027f89 */ /* 0x0042a200000e0000 */
[----:B------:R-:W-:Y:S05]  /*b970*/  @P0 EXIT ;  /* 0x000000000000094d */ /* 0x000fea0003800000 */
[C---:B------:R-:W-:Y:S02]  /*b980*/  IADD3 R0, R4.reuse, 0x8, RZ ;  /* 0x0000000804007810 */ /* 0x040fe40007ffe0ff */
[----:B------:R-:W-:-:S02]  /*b990*/  IADD3 R5, R4, 0x10, RZ ;  /* 0x0000001004057810 */ /* 0x000fc40007ffe0ff */
[----:B------:R-:W-:Y:S02]  /*b9a0*/  ISETP.GE.AND P0, PT, R0, c[0x0][0x3c8], PT ;  /* 0x0000f20000007a0c */ /* 0x000fe40003f06270 */
[----:B------:R-:W-:Y:S02]  /*b9b0*/  IADD3 R10, R4, 0x18, RZ ;  /* 0x00000018040a7810 */ /* 0x000fe40007ffe0ff */
[----:B------:R-:W-:Y:S02]  /*b9c0*/  ISETP.GE.AND P6, PT, R5, c[0x0][0x3c8], PT ;  /* 0x0000f20005007a0c */ /* 0x000fe40003fc6270 */
[----:B------:R-:W-:Y:S02]  /*b9d0*/  ISETP.GE.AND P5, PT, R10, c[0x0][0x3c8], PT ;  /* 0x0000f2000a007a0c */ /* 0x000fe40003fa6270 */
[C---:B------:R-:W-:Y:S02]  /*b9e0*/  ISETP.GE.AND P1, PT, R4.reuse, c[0x0][0x3c8], PT ;  /* 0x0000f20004007a0c */ /* 0x040fe40003f26270 */
[----:B------:R-:W-:-:S02]  /*b9f0*/  IADD3 R11, R4, 0x20, RZ ;  /* 0x00000020040b7810 */ /* 0x000fc40007ffe0ff */
[----:B------:R-:W-:Y:S02]  /*ba00*/  IADD3 R12, R4, 0x28, RZ ;  /* 0x00000028040c7810 */ /* 0x000fe40007ffe0ff */
[----:B------:R-:W-:Y:S02]  /*ba10*/  @!P0 LEA.HI R0, R0, R0, RZ, 0x1 ;  /* 0x0000000000008211 */ /* 0x000fe400078f08ff */
[----:B------:R-:W-:Y:S02]  /*ba20*/  IADD3 R13, R4, 0x30, RZ ;  /* 0x00000030040d7810 */ /* 0x000fe40007ffe0ff */
[----:B------:R-:W-:Y:S02]  /*ba30*/  @!P0 LOP3.LUT R0, R0, 0xfffffffe, RZ, 0xc0, !PT ;  /* 0xfffffffe00008812 */ /* 0x000fe400078ec0ff */
[----:B------:R-:W-:Y:S01]  /*ba40*/  ISETP.GE.AND P4, PT, R11, c[0x0][0x3c8], PT ;  /* 0x0000f2000b007a0c */ /* 0x000fe20003f86270 */
[----:B--23--:R-:W-:Y:S01]  /*ba50*/  @!P1 IMAD.WIDE R8, R4, 0x4, R2 ;  /* 0x0000000404089825 */ /* 0x00cfe200078e0202 */
[----:B------:R-:W-:-:S02]  /*ba60*/  ISETP.GE.AND P3, PT, R12, c[0x0][0x3c8], PT ;  /* 0x0000f2000c007a0c */ /* 0x000fc40003f66270 */
[----:B------:R-:W-:Y:S01]  /*ba70*/  ISETP.GE.AND P2, PT, R13, c[0x0][0x3c8], PT ;  /* 0x0000f2000d007a0c */ /* 0x000fe20003f46270 */
[----:B------:R-:W-:Y:S01]  /*ba80*/  @!P0 IMAD.WIDE R6, R0, 0x4, R2 ;  /* 0x0000000400068825 */ /* 0x000fe200078e0202 */
[----:B------:R-:W-:Y:S01]  /*ba90*/  @!P6 LEA.HI R0, R5, R5, RZ, 0x1 ;  /* 0x000000050500e211 */ /* 0x000fe200078f08ff */
[----:B------:R2:W-:Y:S01]  /*baa0*/  @!P1 ST.E.64 [R8.64], R106 ;  /* 0x0000006a08009985 */ /* 0x0005e2000c101b0a */
[----:B------:R-:W-:Y:S02]  /*bab0*/  @!P5 LEA.HI R5, R10, R10, RZ, 0x1 ;  /* 0x0000000a0a05d211 */ /* 0x000fe400078f08ff */
[----:B------:R-:W-:Y:S01]  /*bac0*/  @!P6 LOP3.LUT R0, R0, 0xfffffffe, RZ, 0xc0, !PT ;  /* 0xfffffffe0000e812 */ /* 0x000fe200078ec0ff */
[----:B------:R3:W-:Y:S01]  /*bad0*/  @!P0 ST.E.64 [R6.64], R110 ;  /* 0x0000006e06008985 */ /* 0x0007e2000c101b0a */
[C---:B------:R-:W-:Y:S02]  /*bae0*/  IADD3 R14, R4.reuse, 0x38, RZ ;  /* 0x00000038040e7810 */ /* 0x040fe40007ffe0ff */
[----:B------:R-:W-:-:S02]  /*baf0*/  IADD3 R15, R4, 0x40, RZ ;  /* 0x00000040040f7810 */ /* 0x000fc40007ffe0ff */
[----:B------:R-:W-:Y:S02]  /*bb00*/  @!P5 LOP3.LUT R5, R5, 0xfffffffe, RZ, 0xc0, !PT ;  /* 0xfffffffe0505d812 */ /* 0x000fe400078ec0ff */
[----:B------:R-:W-:Y:S02]  /*bb10*/  ISETP.GE.AND P1, PT, R14, c[0x0][0x3c8], PT ;  /* 0x0000f2000e007a0c */ /* 0x000fe40003f26270 */
[----:B------:R-:W-:Y:S02]  /*bb20*/  ISETP.GE.AND P0, PT, R15, c[0x0][0x3c8], PT ;  /* 0x0000f2000f007a0c */ /* 0x000fe40003f06270 */
[C---:B------:R-:W-:Y:S02]  /*bb30*/  IADD3 R16, R4.reuse, 0x48, RZ ;  /* 0x0000004804107810 */ /* 0x040fe40007ffe0ff */
[----:B------:R-:W-:Y:S01]  /*bb40*/  IADD3 R17, R4, 0x50, RZ ;  /* 0x0000005004117810 */ /* 0x000fe20007ffe0ff */
[----:B--2---:R-:W-:Y:S01]  /*bb50*/  @!P6 IMAD.WIDE R8, R0, 0x4, R2 ;  /* 0x000000040008e825 */ /* 0x004fe200078e0202 */
[----:B------:R-:W-:-:S03]  /*bb60*/  @!P4 LEA.HI R0, R11, R11, RZ, 0x1 ;  /* 0x0000000b0b00c211 */ /* 0x000fc600078f08ff */
[----:B---3--:R-:W-:Y:S01]  /*bb70*/  @!P5 IMAD.WIDE R6, R5, 0x4, R2 ;  /* 0x000000040506d825 */ /* 0x008fe200078e0202 */
[----:B------:R2:W-:Y:S01]  /*bb80*/  @!P6 ST.E.64 [R8.64], R114 ;  /* 0x000000720800e985 */ /* 0x0005e2000c101b0a */
[----:B------:R-:W-:Y:S02]  /*bb90*/  @!P4 LOP3.LUT R0, R0, 0xfffffffe, RZ, 0xc0, !PT ;  /* 0xfffffffe0000c812 */ /* 0x000fe400078ec0ff */
[----:B------:R-:W-:Y:S01]  /*bba0*/  ISETP.GE.AND P6, PT, R16, c[0x0][0x3c8], PT ;  /* 0x0000f20010007a0c */ /* 0x000fe20003fc6270 */
[----:B------:R3:W-:Y:S01]  /*bbb0*/  @!P5 ST.E.64 [R6.64], R118 ;  /* 0x000000760600d985 */ /* 0x0007e2000c101b0a */
[----:B------:R-:W-:Y:S02]  /*bbc0*/  ISETP.GE.AND P5, PT, R17, c[0x0][0x3c8], PT ;  /* 0x0000f20011007a0c */ /* 0x000fe40003fa6270 */
[----:B------:R-:W-:-:S04]  /*bbd0*/  @!P0 LEA.HI R5, R15, R15, RZ, 0x1 ;  /* 0x0000000f0f058211 */ /* 0x000fc800078f08ff */
[----:B------:R-:W-:Y:S02]  /*bbe0*/  @!P0 LOP3.LUT R5, R5, 0xfffffffe, RZ, 0xc0, !PT ;  /* 0xfffffffe05058812 */ /* 0x000fe400078ec0ff */
[----:B--2---:R-:W-:Y:S02]  /*bbf0*/  @!P3 LEA.HI R8, R12, R12, RZ, 0x1 ;  /* 0x0000000c0c08b211 */ /* 0x004fe400078f08ff */
[----:B---3--:R-:W-:Y:S02]  /*bc00*/  @!P2 LEA.HI R7, R13, R13, RZ, 0x1 ;  /* 0x0000000d0d07a211 */ /* 0x008fe400078f08ff */
[----:B------:R-:W-:Y:S02]  /*bc10*/  @!P3 LOP3.LUT R8, R8, 0xfffffffe, RZ, 0xc0, !PT ;  /* 0xfffffffe0808b812 */ /* 0x000fe400078ec0ff */
[----:B------:R-:W-:Y:S02]  /*bc20*/  @!P2 LOP3.LUT R7, R7, 0xfffffffe, RZ, 0xc0, !PT ;  /* 0xfffffffe0707a812 */ /* 0x000fe400078ec0ff */
[----:B------:R-:W-:Y:S01]  /*bc30*/  @!P1 LEA.HI R6, R14, R14, RZ, 0x1 ;  /* 0x0000000e0e069211 */ /* 0x000fe200078f08ff */
[----:B------:R-:W-:Y:S01]  /*bc40*/  @!P4 IMAD.WIDE R14, R0, 0x4, R2 ;  /* 0x00000004000ec825 */ /* 0x000fe200078e0202 */
[----:B------:R-:W-:-:S02]  /*bc50*/  @!P6 LEA.HI R0, R16, R16, RZ, 0x1 ;  /* 0x000000101000e211 */ /* 0x000fc400078f08ff */
[----:B------:R-:W-:Y:S01]  /*bc60*/  @!P1 LOP3.LUT R6, R6, 0xfffffffe, RZ, 0xc0, !PT ;  /* 0xfffffffe06069812 */ /* 0x000fe200078ec0ff */
[--C-:B------:R-:W-:Y:S01]  /*bc70*/  @!P3 IMAD.WIDE R12, R8, 0x4, R2.reuse ;  /* 0x00000004080cb825 */ /* 0x100fe200078e0202 */
[----:B------:R2:W-:Y:S01]  /*bc80*/  @!P4 ST.E.64 [R14.64], R122 ;  /* 0x0000007a0e00c985 */ /* 0x0005e2000c101b0a */
[----:B------:R-:W-:Y:S02]  /*bc90*/  @!P6 LOP3.LUT R0, R0, 0xfffffffe, RZ, 0xc0, !PT ;  /* 0xfffffffe0000e812 */ /* 0x000fe400078ec0ff */
[--C-:B------:R-:W-:Y:S01]  /*bca0*/  @!P2 IMAD.WIDE R10, R7, 0x4, R2.reuse ;  /* 0x00000004070aa825 */ /* 0x100fe200078e0202 */
[----:B------:R3:W-:Y:S01]  /*bcb0*/  @!P3 ST.E.64 [R12.64], R126 ;  /* 0x0000007e0c00b985 */ /* 0x0007e2000c101b0a */
[----:B------:R-:W-:Y:S02]  /*bcc0*/  IADD3 R16, R4, 0x80, RZ ;  /* 0x0000008004107810 */ /* 0x000fe40007ffe0ff */
[--C-:B------:R-:W-:Y:S01]  /*bcd0*/  @!P1 IMAD.WIDE R8, R6, 0x4, R2.reuse ;  /* 0x0000000406089825 */ /* 0x100fe200078e0202 */
[----:B------:R4:W-:Y:S03]  /*bce0*/  @!P2 ST.E.64 [R10.64], R130 ;  /* 0x000000820a00a985 */ /* 0x0009e6000c101b0a */
[----:B------:R-:W-:Y:S01]  /*bcf0*/  @!P0 IMAD.WIDE R6, R5, 0x4, R2 ;  /* 0x0000000405068825 */ /* 0x000fe200078e0202 */
[----:B------:R-:W-:Y:S01]  /*bd00*/  @!P5 LEA.HI R5, R17, R17, RZ, 0x1 ;  /* 0x000000111105d211 */ /* 0x000fe200078f08ff */
[----:B------:R1:W-:Y:S01]  /*bd10*/  @!P1 ST.E.64 [R8.64], R134 ;  /* 0x0000008608009985 */ /* 0x0003e2000c101b0a */
[----:B------:R-:W-:-:S02]  /*bd20*/  IADD3 R17, R4, 0x88, RZ ;  /* 0x0000008804117810 */ /* 0x000fc40007ffe0ff */
[----:B------:R-:W-:Y:S01]  /*bd30*/  @!P5 LOP3.LUT R5, R5, 0xfffffffe, RZ, 0xc0, !PT ;  /* 0xfffffffe0505d812 */ /* 0x000fe200078ec0ff */
[----:B------:R1:W-:Y:S01]  /*bd40*/  @!P0 ST.E.64 [R6.64], R138 ;  /* 0x0000008a06008985 */ /* 0x0003e2000c101b0a */
[C---:B--2---:R-:W-:Y:S02]  /*bd50*/  IADD3 R14, R4.reuse, 0x78, RZ ;  /* 0x00000078040e7810 */ /* 0x044fe40007ffe0ff */
[C---:B---3--:R-:W-:Y:S02]  /*bd60*/  IADD3 R12, R4.reuse, 0x68, RZ ;  /* 0x00000068040c7810 */ /* 0x048fe40007ffe0ff */
[C---:B------:R-:W-:Y:S02]  /*bd70*/  IADD3 R13, R4.reuse, 0x70, RZ ;  /* 0x00000070040d7810 */ /* 0x040fe40007ffe0ff */
[C---:B----4-:R-:W-:Y:S02]  /*bd80*/  IADD3 R10, R4.reuse, 0x58, RZ ;  /* 0x00000058040a7810 */ /* 0x050fe40007ffe0ff */
[----:B------:R-:W-:-:S02]  /*bd90*/  IADD3 R11, R4, 0x60, RZ ;  /* 0x00000060040b7810 */ /* 0x000fc40007ffe0ff */
[----:B------:R-:W-:Y:S01]  /*bda0*/  ISETP.GE.AND P4, PT, R10, c[0x0][0x3c8], PT ;  /* 0x0000f2000a007a0c */ /* 0x000fe20003f86270 */
[--C-:B-1----:R-:W-:Y:S01]  /*bdb0*/  @!P6 IMAD.WIDE R8, R0, 0x4, R2.reuse ;  /* 0x000000040008e825 */ /* 0x102fe200078e0202 */
[----:B------:R-:W-:Y:S02]  /*bdc0*/  ISETP.GE.AND P3, PT, R11, c[0x0][0x3c8], PT ;  /* 0x0000f2000b007a0c */ /* 0x000fe40003f66270 */
[----:B------:R-:W-:Y:S01]  /*bdd0*/  ISETP.GE.AND P2, PT, R12, c[0x0][0x3c8], PT ;  /* 0x0000f2000c007a0c */ /* 0x000fe20003f46270 */
[----:B------:R-:W-:Y:S01]  /*bde0*/  @!P5 IMAD.WIDE R6, R5, 0x4, R2 ;  /* 0x000000040506d825 */ /* 0x000fe200078e0202 */
[----:B------:R-:W-:Y:S01]  /*bdf0*/  ISETP.GE.AND P0, PT, R14, c[0x0][0x3c8], PT ;  /* 0x0000f2000e007a0c */ /* 0x000fe20003f06270 */
[----:B------:R1:W-:Y:S01]  /*be00*/  @!P6 ST.E.64 [R8.64], R142 ;  /* 0x0000008e0800e985 */ /* 0x0003e2000c101b0a */
[----:B------:R-:W-:Y:S02]  /*be10*/  ISETP.GE.AND P1, PT, R13, c[0x0][0x3c8], PT ;  /* 0x0000f2000d007a0c */ /* 0x000fe40003f26270 */
[----:B------:R-:W-:Y:S01]  /*be20*/  ISETP.GE.AND P6, PT, R16, c[0x0][0x3c8], PT ;  /* 0x0000f20010007a0c */ /* 0x000fe20003fc6270 */
[----:B------:R2:W-:Y:S01]  /*be30*/  @!P5 ST.E.64 [R6.64], R146 ;  /* 0x000000920600d985 */ /* 0x0005e2000c101b0a */
[----:B------:R-:W-:-:S02]  /*be40*/  ISETP.GE.AND P5, PT, R17, c[0x0][0x3c8], PT ;  /* 0x0000f20011007a0c */ /* 0x000fc40003fa6270 */
[----:B------:R-:W-:-:S04]  /*be50*/  @!P4 LEA.HI R0, R10, R10, RZ, 0x1 ;  /* 0x0000000a0a00c211 */ /* 0x000fc800078f08ff */
[----:B------:R-:W-:Y:S02]  /*be60*/  @!P4 LOP3.LUT R0, R0, 0xfffffffe, RZ, 0xc0, !PT ;  /* 0xfffffffe0000c812 */ /* 0x000fe400078ec0ff */
[----:B------:R-:W-:-:S03]  /*be70*/  @!P0 LEA.HI R5, R14, R14, RZ, 0x1 ;  /* 0x0000000e0e058211 */ /* 0x000fc600078f08ff */
[----:B------:R-:W-:Y:S01]  /*be80*/  @!P4 IMAD.WIDE R14, R0, 0x4, R2 ;  /* 0x00000004000ec825 */ /* 0x000fe200078e0202 */
[----:B------:R-:W-:Y:S02]  /*be90*/  @!P0 LOP3.LUT R5, R5, 0xfffffffe, RZ, 0xc0, !PT ;  /* 0xfffffffe05058812 */ /* 0x000fe400078ec0ff */
[----:B------:R-:W-:Y:S02]  /*bea0*/  @!P6 LEA.HI R0, R16, R16, RZ, 0x1 ;  /* 0x000000101000e211 */ /* 0x000fe400078f08ff */
[----:B------:R3:W-:Y:S02]  /*beb0*/  @!P4 ST.E.64 [R14.64], R150 ;  /* 0x000000960e00c985 */ /* 0x0007e4000c101b0a */
[----:B------:R-:W-:Y:S02]  /*bec0*/  @!P6 LOP3.LUT R0, R0, 0xfffffffe, RZ, 0xc0, !PT ;  /* 0xfffffffe0000e812 */ /* 0x000fe400078ec0ff */
[----:B-1----:R-:W-:Y:S02]  /*bed0*/  @!P3 LEA.HI R8, R11, R11, RZ, 0x1 ;  /* 0x0000000b0b08b211 */ /* 0x002fe400078f08ff */
[----:B--2---:R-:W-:-:S02]  /*bee0*/  @!P2 LEA.HI R7, R12, R12, RZ, 0x1 ;  /* 0x0000000c0c07a211 */ /* 0x004fc400078f08ff */
[----:B------:R-:W-:Y:S02]  /*bef0*/  @!P3 LOP3.LUT R8, R8, 0xfffffffe, RZ, 0xc0, !PT ;  /* 0xfffffffe0808b812 */ /* 0x000fe400078ec0ff */
[----:B------:R-:W-:Y:S02]  /*bf00*/  @!P2 LOP3.LUT R7, R7, 0xfffffffe, RZ, 0xc0, !PT ;  /* 0xfffffffe0707a812 */ /* 0x000fe400078ec0ff */
[----:B------:R-:W-:Y:S01]  /*bf10*/  @!P1 LEA.HI R6, R13, R13, RZ, 0x1 ;  /* 0x0000000d0d069211 */ /* 0x000fe200078f08ff */
[----:B------:R-:W-:-:S03]  /*bf20*/  @!P3 IMAD.WIDE R12, R8, 0x4, R2 ;  /* 0x00000004080cb825 */ /* 0x000fc600078e0202 */
[----:B------:R-:W-:Y:S01]  /*bf30*/  @!P1 LOP3.LUT R6, R6, 0xfffffffe, RZ, 0xc0, !PT ;  /* 0xfffffffe06069812 */ /* 0x000fe200078ec0ff */
[--C-:B------:R-:W-:Y:S01]  /*bf40*/  @!P2 IMAD.WIDE R10, R7, 0x4, R2.reuse ;  /* 0x00000004070aa825 */ /* 0x100fe200078e0202 */
[----:B------:R1:W-:Y:S03]  /*bf50*/  @!P3 ST.E.64 [R12.64], R54 ;  /* 0x000000360c00b985 */ /* 0x0003e6000c101b0a */
[--C-:B------:R-:W-:Y:S01]  /*bf60*/  @!P1 IMAD.WIDE R8, R6, 0x4, R2.reuse ;  /* 0x0000000406089825 */ /* 0x100fe200078e0202 */
[----:B------:R2:W-:Y:S01]  /*bf70*/  @!P2 ST.E.64 [R10.64], R58 ;  /* 0x0000003a0a00a985 */ /* 0x0005e2000c101b0a */
[----:B---3--:R-:W-:Y:S02]  /*bf80*/  IADD3 R14, R4, 0xb0, RZ ;  /* 0x000000b0040e7810 */ /* 0x008fe40007ffe0ff */
[----:B------:R-:W-:Y:S01]  /*bf90*/  @!P0 IMAD.WIDE R6, R5, 0x4, R2 ;  /* 0x0000000405068825 */ /* 0x000fe200078e0202 */
[----:B------:R-:W-:Y:S01]  /*bfa0*/  @!P5 LEA.HI R5, R17, R17, RZ, 0x1 ;  /* 0x000000111105d211 */ /* 0x000fe200078f08ff */
[----:B------:R3:W-:Y:S03]  /*bfb0*/  @!P1 ST.E.64 [R8.64], R62 ;  /* 0x0000003e08009985 */ /* 0x0007e6000c101b0a */
[----:B------:R-:W-:Y:S01]  /*bfc0*/  @!P5 LOP3.LUT R5, R5, 0xfffffffe, RZ, 0xc0, !PT ;  /* 0xfffffffe0505d812 */ /* 0x000fe200078ec0ff */
[----:B------:R4:W-:Y:S01]  /*bfd0*/  @!P0 ST.E.64 [R6.64], R66 ;  /* 0x0000004206008985 */ /* 0x0009e2000c101b0a */
[----:B------:R-:W-:-:S02]  /*bfe0*/  ISETP.GE.AND P0, PT, R14, c[0x0][0x3c8], PT ;  /* 0x0000f2000e007a0c */ /* 0x000fc40003f06270 */
[C---:B-1----:R-:W-:Y:S02]  /*bff0*/  IADD3 R12, R4.reuse, 0xa0, RZ ;  /* 0x000000a0040c7810 */ /* 0x042fe40007ffe0ff */
[C---:B------:R-:W-:Y:S02]  /*c000*/  IADD3 R13, R4.reuse, 0xa8, RZ ;  /* 0x000000a8040d7810 */ /* 0x040fe40007ffe0ff */
[C---:B--2---:R-:W-:Y:S02]  /*c010*/  IADD3 R10, R4.reuse, 0x90, RZ ;  /* 0x00000090040a7810 */ /* 0x044fe40007ffe0ff */
[----:B------:R-:W-:Y:S02]  /*c020*/  IADD3 R11, R4, 0x98, RZ ;  /* 0x00000098040b7810 */ /* 0x000fe40007ffe0ff */
[----:B------:R-:W-:Y:S01]  /*c030*/  ISETP.GE.AND P4, PT, R10, c[0x0][0x3c8], PT ;  /* 0x0000f2000a007a0c */ /* 0x000fe20003f86270 */
[----:B---3--:R-:W-:Y:S01]  /*c040*/  @!P6 IMAD.WIDE R8, R0, 0x4, R2 ;  /* 0x000000040008e825 */ /* 0x008fe200078e0202 */
[----:B------:R-:W-:-:S02]  /*c050*/  ISETP.GE.AND P3, PT, R11, c[0x0][0x3c8], PT ;  /* 0x0000f2000b007a0c */ /* 0x000fc40003f66270 */
[----:B------:R-:W-:Y:S01]  /*c060*/  ISETP.GE.AND P2, PT, R12, c[0x0][0x3c8], PT ;  /* 0x0000f2000c007a0c */ /* 0x000fe20003f46270 */
[----:B----4-:R-:W-:Y:S01]  /*c070*/  @!P5 IMAD.WIDE R6, R5, 0x4, R2 ;  /* 0x000000040506d825 */ /* 0x010fe200078e0202 */
[----:B------:R-:W-:Y:S01]  /*c080*/  ISETP.GE.AND P1, PT, R13, c[0x0][0x3c8], PT ;  /* 0x0000f2000d007a0c */ /* 0x000fe20003f26270 */
[----:B------:R1:W-:Y:S01]  /*c090*/  @!P6 ST.E.64 [R8.64], R70 ;  /* 0x000000460800e985 */ /* 0x0003e2000c101b0a */
[----:B------:R-:W-:-:S03]  /*c0a0*/  @!P0 LEA.HI R5, R14, R14, RZ, 0x1 ;  /* 0x0000000e0e058211 */ /* 0x000fc600078f08ff */
[----:B------:R2:W-:Y:S01]  /*c0b0*/  @!P5 ST.E.64 [R6.64], R74 ;  /* 0x0000004a0600d985 */ /* 0x0005e2000c101b0a */
[----:B------:R-:W-:Y:S02]  /*c0c0*/  @!P0 LOP3.LUT R5, R5, 0xfffffffe, RZ, 0xc0, !PT ;  /* 0xfffffffe05058812 */ /* 0x000fe400078ec0ff */
[----:B------:R-:W-:-:S04]  /*c0d0*/  @!P4 LEA.HI R0, R10, R10, RZ, 0x1 ;  /* 0x0000000a0a00c211 */ /* 0x000fc800078f08ff */
[----:B------:R-:W-:-:S05]  /*c0e0*/  @!P4 LOP3.LUT R0, R0, 0xfffffffe, RZ, 0xc0, !PT ;  /* 0xfffffffe0000c812 */ /* 0x000fca00078ec0ff */
[----:B------:R-:W-:Y:S01]  /*c0f0*/  @!P4 IMAD.WIDE R14, R0, 0x4, R2 ;  /* 0x00000004000ec825 */ /* 0x000fe200078e0202 */
[----:B------:R-:W-:-:S04]  /*c100*/  IADD3 R0, R4, 0xb8, RZ ;  /* 0x000000b804007810 */ /* 0x000fc80007ffe0ff */
[----:B------:R3:W-:Y:S01]  /*c110*/  @!P4 ST.E.64 [R14.64], R78 ;  /* 0x0000004e0e00c985 */ /* 0x0007e2000c101b0a */
[----:B-1----:R-:W-:Y:S02]  /*c120*/  @!P3 LEA.HI R8, R11, R11, RZ, 0x1 ;  /* 0x0000000b0b08b211 */ /* 0x002fe400078f08ff */
[----:B--2---:R-:W-:Y:S02]  /*c130*/  @!P2 LEA.HI R7, R12, R12, RZ, 0x1 ;  /* 0x0000000c0c07a211 */ /* 0x004fe400078f08ff */
[----:B------:R-:W-:Y:S02]  /*c140*/  @!P1 LEA.HI R6, R13, R13, RZ, 0x1 ;  /* 0x0000000d0d069211 */ /* 0x000fe400078f08ff */
[----:B------:R-:W-:Y:S02]  /*c150*/  @!P3 LOP3.LUT R8, R8, 0xfffffffe, RZ, 0xc0, !PT ;  /* 0xfffffffe0808b812 */ /* 0x000fe400078ec0ff */
[----:B------:R-:W-:Y:S02]  /*c160*/  @!P2 LOP3.LUT R7, R7, 0xfffffffe, RZ, 0xc0, !PT ;  /* 0xfffffffe0707a812 */ /* 0x000fe400078ec0ff */
[----:B------:R-:W-:Y:S01]  /*c170*/  @!P1 LOP3.LUT R6, R6, 0xfffffffe, RZ, 0xc0, !PT ;  /* 0xfffffffe06069812 */ /* 0x000fe200078ec0ff */
[----:B------:R-:W-:-:S04]  /*c180*/  @!P3 IMAD.WIDE R12, R8, 0x4, R2 ;  /* 0x00000004080cb825 */ /* 0x000fc800078e0202 */
[--C-:B------:R-:W-:Y:S01]  /*c190*/  @!P2 IMAD.WIDE R10, R7, 0x4, R2.reuse ;  /* 0x00000004070aa825 */ /* 0x100fe200078e0202 */
[----:B------:R3:W-:Y:S03]  /*c1a0*/  @!P3 ST.E.64 [R12.64], R82 ;  /* 0x000000520c00b985 */ /* 0x0007e6000c101b0a */
[--C-:B------:R-:W-:Y:S01]  /*c1b0*/  @!P1 IMAD.WIDE R8, R6, 0x4, R2.reuse ;  /* 0x0000000406089825 */ /* 0x100fe200078e0202 */
[----:B------:R3:W-:Y:S03]  /*c1c0*/  @!P2 ST.E.64 [R10.64], R86 ;  /* 0x000000560a00a985 */ /* 0x0007e6000c101b0a */
[----:B------:R-:W-:Y:S01]  /*c1d0*/  @!P0 IMAD.WIDE R6, R5, 0x4, R2 ;  /* 0x0000000405068825 */ /* 0x000fe200078e0202 */
[----:B------:R3:W-:Y:S04]  /*c1e0*/  @!P1 ST.E.64 [R8.64], R90 ;  /* 0x0000005a08009985 */ /* 0x0007e8000c101b0a */
[----:B------:R3:W-:Y:S01]  /*c1f0*/  @!P0 ST.E.64 [R6.64], R94 ;  /* 0x0000005e06008985 */ /* 0x0007e2000c101b0a */
[----:B------:R-:W-:-:S13]  /*c200*/  ISETP.GE.AND P0, PT, R0, c[0x0][0x3c8], PT ;  /* 0x0000f20000007a0c */ /* 0x000fda0003f06270 */
[----:B------:R-:W-:Y:S05]  /*c210*/  @P0 EXIT ;  /* 0x000000000000094d */ /* 0x000fea0003800000 */
[----:B------:R-:W-:-:S04]  /*c220*/  LEA.HI R0, R0, R0, RZ, 0x1 ;  /* 0x0000000000007211 */ /* 0x000fc800078f08ff */
[----:B------:R-:W-:-:S05]  /*c230*/  LOP3.LUT R0, R0, 0xfffffffe, RZ, 0xc0, !PT ;  /* 0xfffffffe00007812 */ /* 0x000fca00078ec0ff */
[----:B------:R-:W-:-:S05]  /*c240*/  IMAD.WIDE R2, R0, 0x4, R2 ;  /* 0x0000000400027825 */ /* 0x000fca00078e0202 */
[----:B------:R-:W-:Y:S01]  /*c250*/  ST.E.64 [R2.64], R98 ;  /* 0x0000006202007985 */ /* 0x000fe2000c101b0a */
[----:B------:R-:W-:Y:S05]  /*c260*/  EXIT ;  /* 0x000000000000794d */ /* 0x000fea0003800000 */
.L_x_7:
[----:B------:R-:W1:Y:S02]  /*c270*/  S2R R0, SR_TID.X ;  /* 0x0000000000007919 */ /* 0x000e640000002100 */
[----:B-1----:R-:W-:-:S13]  /*c280*/  ISETP.GT.AND P0, PT, R0, 0x7f, PT ;  /* 0x0000007f0000780c */ /* 0x002fda0003f04270 */
[----:B------:R-:W-:Y:S05]  /*c290*/  @P0 EXIT ;  /* 0x000000000000094d */ /* 0x000fea0003800000 */
[----:B------:R-:W1:Y:S01]  /*c2a0*/  S2R R8, SR_CTAID.X ;  /* 0x0000000000087919 */ /* 0x000e620000002500 */
[----:B------:R-:W-:-:S05]  /*c2b0*/  MOV R3, c[0x0][0x4e8] ;  /* 0x00013a0000037a02 */ /* 0x000fca0000000f00 */
[----:B------:R-:W-:Y:S01]  /*c2c0*/  IMAD R2, R3, c[0x0][0x388], RZ ;  /* 0x0000e20003027a24 */ /* 0x000fe200078e02ff */
[----:B-1----:R-:W-:-:S04]  /*c2d0*/  LEA R8, R8, R0, 0x7 ;  /* 0x0000000008087211 */ /* 0x002fc800078e38ff */
[----:B------:R-:W-:-:S13]  /*c2e0*/  ISETP.GE.AND P0, PT, R8, R2, PT ;  /* 0x000000020800720c */ /* 0x000fda0003f06270 */
[----:B------:R-:W-:Y:S05]  /*c2f0*/  @P0 EXIT ;  /* 0x000000000000094d */ /* 0x000fea0003800000 */
[----:B------:R-:W1:Y:S01]  /*c300*/  S2R R7, SR_CTAID.Z ;  /* 0x0000000000077919 */ /* 0x000e620000002700 */
[----:B------:R-:W-:Y:S01]  /*c310*/  USHF.R.S32.HI UR6, URZ, 0x1f, UR9 ;  /* 0x0000001f3f067899 */ /* 0x000fe20008011409 */
[----:B------:R-:W-:Y:S01]  /*c320*/  ISETP.NE.AND P0, PT, R3, 0x1, PT ;  /* 0x000000010300780c */ /* 0x000fe20003f05270 */
[----:B------:R-:W-:Y:S01]  /*c330*/  ULDC.64 UR4, c[0x0][0x4d0] ;  /* 0x0001340000047ab9 */ /* 0x000fe20000000a00 */
[----:B------:R-:W2:Y:S01]  /*c340*/  S2R R9, SR_CTAID.Y ;  /* 0x0000000000097919 */ /* 0x000ea20000002600 */
[----:B------:R-:W-:Y:S01]  /*c350*/  UIMAD UR6, UR6, UR4, URZ ;  /* 0x00000004060672a4 */ /* 0x000fe2000f8e023f */
[----:B------:R-:W-:Y:S01]  /*c360*/  IADD3 R4, RZ, -UR9, RZ ;  /* 0x80000009ff047c10 */ /* 0x000fe2000fffe0ff */
[----:B------:R-:W-:Y:S01]  /*c370*/  UIMAD.WIDE.U32 UR12, UR9, UR4, URZ ;  /* 0x00000004090c72a5 */ /* 0x000fe2000f8e003f */
[----:B------:R-:W-:Y:S01]  /*c380*/  MOV R0, R8 ;  /* 0x0000000800007202 */ /* 0x000fe20000000f00 */
[----:B------:R-:W-:-:S04]  /*c390*/  UIMAD UR4, UR9, UR5, UR6 ;  /* 0x00000005090472a4 */ /* 0x000fc8000f8e0206 */
[----:B------:R-:W-:Y:S01]  /*c3a0*/  UIADD3 UR4, UR13, UR4, URZ ;  /* 0x000000040d047290 */ /* 0x000fe2000fffe03f */
[----:B------:R-:W-:Y:S01]  /*c3b0*/  MOV R3, UR13 ;  /* 0x0000000d00037c02 */ /* 0x000fe20008000f00 */
[----:B------:R-:W-:-:S04]  /*c3c0*/  @P0 IMAD.HI.U32 R5, R8, c[0x0][0x4ec], RZ ;  /* 0x00013b0008050a27 */ /* 0x000fc800078e00ff */
[----:B------:R-:W-:Y:S01]  /*c3d0*/  IMAD.U32 R2, RZ, RZ, UR12 ;  /* 0x0000000cff027e24 */ /* 0x000fe2000f8e00ff */
[----:B------:R-:W-:Y:S01]  /*c3e0*/  @P0 SHF.R.U32.HI R0, RZ, c[0x0][0x4f0], R5 ;  /* 0x00013c00ff000a19 */ /* 0x000fe20000011605 */
[----:B------:R-:W-:Y:S01]  /*c3f0*/  IMAD.U32 R3, RZ, RZ, UR4 ;  /* 0x00000004ff037e24 */ /* 0x000fe2000f8e00ff */
[----:B-1----:R-:W-:-:S03]  /*c400*/  SHF.R.S32.HI R6, RZ, 0x1f, R7 ;  /* 0x0000001fff067819 */ /* 0x002fc60000011407 */
[----:B------:R-:W-:-:S04]  /*c410*/  IMAD.WIDE.U32 R2, R7, c[0x0][0x4d8], R2 ;  /* 0x0001360007027a25 */ /* 0x000fc800078e0002 */
[----:B------:R-:W-:Y:S02]  /*c420*/  IMAD R6, R6, c[0x0][0x4d8], RZ ;  /* 0x0001360006067a24 */ /* 0x000fe400078e02ff */
[----:B--2---:R-:W-:Y:S02]  /*c430*/  IMAD R4, R4, c[0x0][0x550], R9 ;  /* 0x0001540004047a24 */ /* 0x004fe400078e0209 */
[----:B------:R-:W-:Y:S01]  /*c440*/  IMAD R5, R7, c[0x0][0x4dc], R6 ;  /* 0x0001370007057a24 */ /* 0x000fe200078e0206 */
[----:B------:R-:W-:Y:S02]  /*c450*/  IADD3 R7, -R0, RZ, RZ ;  /* 0x000000ff00077210 */ /* 0x000fe40007ffe1ff */
[----:B------:R-:W-:Y:S01]  /*c460*/  SHF.R.S32.HI R6, RZ, 0x1f, R4 ;  /* 0x0000001fff067819 */ /* 0x000fe20000011404 */
[----:B------:R-:W-:Y:S02]  /*c470*/  IMAD.IADD R3, R5, 0x1, R3 ;  /* 0x0000000105037824 */ /* 0x000fe400078e0203 */
[----:B------:R-:W-:Y:S01]  /*c480*/  IMAD R5, R7, c[0x0][0x4e8], R8 ;  /* 0x00013a0007057a24 */ /* 0x000fe200078e0208 */
[----:B------:R-:W-:Y:S01]  /*c490*/  SHF.R.S32.HI R7, RZ, 0x1f, R0 ;  /* 0x0000001fff077819 */ /* 0x000fe20000011400 */
[----:B------:R-:W-:-:S02]  /*c4a0*/  IMAD R6, R6, c[0x0][0x4e0], RZ ;  /* 0x0001380006067a24 */ /* 0x000fc400078e02ff */
[----:B------:R-:W-:-:S04]  /*c4b0*/  IMAD.WIDE.U32 R2, R4, c[0x0][0x4e0], R2 ;  /* 0x0001380004027a25 */ /* 0x000fc800078e0002 */
[----:B------:R-:W-:Y:S01]  /*c4c0*/  IMAD R6, R4, c[0x0][0x4e4], R6 ;  /* 0x0001390004067a24 */ /* 0x000fe200078e0206 */
[----:B------:R-:W-:Y:S02]  /*c4d0*/  SHF.R.S32.HI R4, RZ, 0x1f, R5 ;  /* 0x0000001fff047819 */ /* 0x000fe40000011405 */
[----:B------:R-:W-:-:S03]  /*c4e0*/  IADD3 R2, P0, R0, R2, RZ ;  /* 0x0000000200027210 */ /* 0x000fc60007f1e0ff */
[----:B------:R-:W-:Y:S01]  /*c4f0*/  IMAD R0, R4, c[0x0][0x4c8], RZ ;  /* 0x0001320004007a24 */ /* 0x000fe200078e02ff */
[----:B------:R-:W-:-:S03]  /*c500*/  IADD3.X R3, R7, R3, R6, P0, !PT ;  /* 0x0000000307037210 */ /* 0x000fc600007fe406 */
[C---:B------:R-:W-:Y:S02]  /*c510*/  IMAD R0, R5.reuse, c[0x0][0x4cc], R0 ;  /* 0x0001330005007a24 */ /* 0x040fe400078e0200 */
[----:B------:R-:W-:-:S05]  /*c520*/  IMAD.WIDE.U32 R2, R5, c[0x0][0x4c8], R2 ;  /* 0x0001320005027a25 */ /* 0x000fca00078e0002 */
[----:B------:R-:W-:Y:S02]  /*c530*/  IADD3 R0, R3, R0, RZ ;  /* 0x0000000003007210 */ /* 0x000fe40007ffe0ff */
[----:B------:R-:W-:-:S04]  /*c540*/  LEA R4, P0, R2, c[0x0][0x4a8], 0x2 ;  /* 0x00012a0002047a11 */ /* 0x000fc800078010ff */
[----:B------:R-:W-:Y:S02]  /*c550*/  LEA.HI.X R5, R2, c[0x0][0x4ac], R0, 0x2, P0 ;  /* 0x00012b0002057a11 */ /* 0x000fe400000f1400 */
[----:B------:R-:W-:-:S05]  /*c560*/  MOV R0, 0xff800000 ;  /* 0xff80000000007802 */ /* 0x000fca0000000f00 */
[----:B------:R-:W-:Y:S01]  /*c570*/  STG.E [R4.64], R0 ;  /* 0x0000000004007986 */ /* 0x000fe2000c10190a */
[----:B------:R-:W-:Y:S05]  /*c580*/  EXIT ;  /* 0x000000000000794d */ /* 0x000fea0003800000 */
.L_x_10:
[----:B------:R-:W-:-:S00]  /*c590*/  BRA `(.L_x_10) ;  /* 0xfffffff000007947 */ /* 0x000fc0000383ffff */
[----:B------:R-:W-:-:S00]  /*c5a0*/  NOP ;  /* 0x0000000000007918 */ /* 0x000fc00000000000 */
        /* <DEDUP_REMOVED lines=13> */
.L_x_2452:


//--------------------- .text._ZN7cutlass13device_kernelIN5flash19enable_sm80_to_sm89INS1_16FlashAttnFwdSm80INS1_25CollectiveMainloopFwdSm80ILi8ELi1ELb0EN4cute5tupleIJNS5_1CILi128EEENS7_ILi64EEENS7_ILi192EEEEEELi192ENS_6half_tEfNS_4arch4Sm80ELb0ELb0ELb1ELb1ELb0ELb0ELb1ELb1EEENS1_21CollectiveEpilogueFwdINS6_IJS8_SA_S9_EEENS6_IJNS7_ILi1EEESI_SI_EEESC_SE_Li256ELb1ELb1ELb1ELb0EEENS1_36VarlenDynamicPersistentTileSchedulerILi128ELi64ELi256ELi256ELb1ELb1ELb0ELb0ELb1ELb1EEEEEEEEEvNT_6ParamsE --------------------------
	.section	.text._ZN7cutlass13device_kernelIN5flash19enable_sm80_to_sm89INS1_16FlashAttnFwdSm80INS1_25CollectiveMainloopFwdSm80ILi8ELi1ELb0EN4cute5tupleIJNS5_1CILi128EEENS7_ILi64EEENS7_ILi192EEEEEELi192ENS_6half_tEfNS_4arch4Sm80ELb0ELb0ELb1ELb1ELb0ELb0ELb1ELb1EEENS1_21CollectiveEpilogueFwdINS6_IJS8_SA_S9_EEENS6_IJNS7_ILi1EEESI_SI_EEESC_SE_Li256ELb1ELb1ELb1ELb0EEENS1_36VarlenDynamicPersistentTileSchedulerILi128ELi64ELi256ELi256ELb1ELb1ELb0ELb0ELb1ELb1EEEEEEEEEvNT_6ParamsE,"ax",@progbits
	.sectioninfo	@"SHI_REGISTERS=255"
	.align	128
.text._ZN7cutlass13device_kernelIN5flash19enable_sm80_to_sm89INS1_16FlashAttnFwdSm80INS1_25CollectiveMainloopFwdSm80ILi8ELi1ELb0EN4cute5tupleIJNS5_1CILi128EEENS7_ILi64EEENS7_ILi192EEEEEELi192ENS_6half_tEfNS_4arch4Sm80ELb0ELb0ELb1ELb1ELb0ELb0ELb1ELb1EEENS1_21CollectiveEpilogueFwdINS6_IJS8_SA_S9_EEENS6_IJNS7_ILi1EEESI_SI_EEESC_SE_Li256ELb1ELb1ELb1ELb0EEENS1_36VarlenDynamicPersistentTileSchedulerILi128ELi64ELi256ELi256ELb1ELb1ELb0ELb0ELb1ELb1EEEEEEEEEvNT_6ParamsE:
        .type           _ZN7cutlass13device_kernelIN5flash19enable_sm80_to_sm89INS1_16FlashAttnFwdSm80INS1_25CollectiveMainloopFwdSm80ILi8ELi1ELb0EN4cute5tupleIJNS5_1CILi128EEENS7_ILi64EEENS7_ILi192EEEEEELi192ENS_6half_tEfNS_4arch4Sm80ELb0ELb0ELb1ELb1ELb0ELb0ELb1ELb1EEENS1_21CollectiveEpilogueFwdINS6_IJS8_SA_S9_EEENS6_IJNS7_ILi1EEESI_SI_EEESC_SE_Li256ELb1ELb1ELb1ELb0EEENS1_36VarlenDynamicPersistentTileSchedulerILi128ELi64ELi256ELi256ELb1ELb1ELb0ELb0ELb1ELb1EEEEEEEEEvNT_6ParamsE,@function
        .size           _ZN7cutlass13device_kernelIN5flash19enable_sm80_to_sm89INS1_16FlashAttnFwdSm80INS1_25CollectiveMainloopFwdSm80ILi8ELi1ELb0EN4cute5tupleIJNS5_1CILi128EEENS7_ILi64EEENS7_ILi192EEEEEELi192ENS_6half_tEfNS_4arch4Sm80ELb0ELb0ELb1ELb1ELb0ELb0ELb1ELb1EEENS1_21CollectiveEpilogueFwdINS6_IJS8_SA_S9_EEENS6_IJNS7_ILi1EEESI_SI_EEESC_SE_Li256ELb1ELb1ELb1ELb0EEENS1_36VarlenDynamicPersistentTileSchedulerILi128ELi64ELi256ELi256ELb1ELb1ELb0ELb0ELb1ELb1EEEEEEEEEvNT_6ParamsE,(.L_x_2453 - _ZN7cutlass13device_kernelIN5flash19enable_sm80_to_sm89INS1_16FlashAttnFwdSm80INS1_25CollectiveMainloopFwdSm80ILi8ELi1ELb0EN4cute5tupleIJNS5_1CILi128EEENS7_ILi64EEENS7_ILi192EEEEEELi192ENS_6half_tEfNS_4arch4Sm80ELb0ELb0ELb1ELb1ELb0ELb0ELb1ELb1EEENS1_21CollectiveEpilogueFwdINS6_IJS8_SA_S9_EEENS6_IJNS7_ILi1EEESI_SI_EEESC_SE_Li256ELb1ELb1ELb1ELb0EEENS1_36VarlenDynamicPersistentTileSchedulerILi128ELi64ELi256ELi256ELb1ELb1ELb0ELb0ELb1ELb1EEEEEEEEEvNT_6ParamsE)
        .other          _ZN7cutlass13device_kernelIN5flash19enable_sm80_to_sm89INS1_16FlashAttnFwdSm80INS1_25CollectiveMainloopFwdSm80ILi8ELi1ELb0EN4cute5tupleIJNS5_1CILi128EEENS7_ILi64EEENS7_ILi192EEEEEELi192ENS_6half_tEfNS_4arch4Sm80ELb0ELb0ELb1ELb1ELb0ELb0ELb1ELb1EEENS1_21CollectiveEpilogueFwdINS6_IJS8_SA_S9_EEENS6_IJNS7_ILi1EEESI_SI_EEESC_SE_Li256ELb1ELb1ELb1ELb0EEENS1_36VarlenDynamicPersistentTileSchedulerILi128ELi64ELi256ELi256ELb1ELb1ELb0ELb0ELb1ELb1EEEEEEEEEvNT_6ParamsE,@"STO_CUDA_ENTRY STV_DEFAULT"
_ZN7cutlass13device_kernelIN5flash19enable_sm80_to_sm89INS1_16FlashAttnFwdSm80INS1_25CollectiveMainloopFwdSm80ILi8ELi1ELb0EN4cute5tupleIJNS5_1CILi128EEENS7_ILi64EEENS7_ILi192EEEEEELi192ENS_6half_tEfNS_4arch4Sm80ELb0ELb0ELb1ELb1ELb0ELb0ELb1ELb1EEENS1_21CollectiveEpilogueFwdINS6_IJS8_SA_S9_EEENS6_IJNS7_ILi1EEESI_SI_EEESC_SE_Li256ELb1ELb1ELb1ELb0EEENS1_36VarlenDynamicPersistentTileSchedulerILi128ELi64ELi256ELi256ELb1ELb1ELb0ELb0ELb1ELb1EEEEEEEEEvNT_6ParamsE:
[----:B------:R-:W-:-:S03]  /*0000*/  MOV R1, c[0x0][0x28] ;  /* 0x00000a0000017a02 */ /* 0x000fc60000000f00 */
[----:B------:R-:W1:Y:S01]  /*0010*/  S2R R2, SR_TID.X ;  /* 0x0000000000027919 */ /* 0x000e620000002100 */
[----:B------:R-:W-:Y:S01]  /*0020*/  IADD3 R1, R1, -0x40, RZ ;  /* 0xffffffc001017810 */ /* 0x000fe20007ffe0ff */
[----:B------:R-:W-:Y:S01]  /*0030*/  ULDC.64 UR6, c[0x0][0x118] ;  /* 0x0000460000067ab9 */ /* 0x000fe20000000a00 */
[----:B-1----:R-:W-:-:S05]  /*0040*/  SHF.R.U32.HI R0, RZ, 0x5, R2 ;  /* 0x00000005ff007819 */ /* 0x002fca0000011602 */
[----:B------:R-:W1:Y:S02]  /*0050*/  SHFL.IDX PT, R3, R0, RZ, 0x1f ;  /* 0x00001fff00037589 */ /* 0x000e6400000e0000 */
[----:B-1----:R-:W-:Y:S02]  /*0060*/  ISETP.NE.AND P0, PT, R3, RZ, PT ;  /* 0x000000ff0300720c */ /* 0x002fe40003f05270 */
[----:B------:R1:W-:Y:S11]  /*0070*/  STL [R1+0x34], R3 ;  /* 0x0000340301007387 */ /* 0x0003f60000100800 */
[----:B------:R-:W-:Y:S06]  /*0080*/  @P0 BAR.SYNC.DEFER_BLOCKING 0x5, 0x100 ;  /* 0x0144000000000b1d */ /* 0x000fec0000010000 */
[----:B------:R-:W2:Y:S04]  /*0090*/  @P0 LDS.128 R224, [0x18100] ;  /* 0x01810000ffe00984 */ /* 0x000ea80000000c00 */
[----:B------:R-:W-:Y:S06]  /*00a0*/  @P0 BAR.ARV 0x4, 0x100 ;  /* 0x0104000000000b1d */ /* 0x000fec0000002000 */
[----:B------:R-:W-:Y:S05]  /*00b0*/  @P0 BRA `(.L_x_11) ;  /* 0x00000a7000000947 */ /* 0x000fea0003800000 */
[----:B-1----:R-:W-:Y:S01]  /*00c0*/  LOP3.LUT R12, R2, 0x1f, RZ, 0xc0, !PT ;  /* 0x0000001f020c7812 */ /* 0x002fe200078ec0ff */
[----:B------:R-:W-:Y:S01]  /*00d0*/  CS2R R8, SRZ ;  /* 0x0000000000087805 */ /* 0x000fe2000001ff00 */
[----:B------:R-:W-:-:S02]  /*00e0*/  IMAD.MOV.U32 R7, RZ, RZ, RZ ;  /* 0x000000ffff077224 */ /* 0x000fc400078e00ff */
[----:B------:R-:W-:-:S04]  /*00f0*/  ISETP.NE.AND P6, PT, R12, 0x1f, PT ;  /* 0x0000001f0c00780c */ /* 0x000fc80003fc5270 */
[----:B------:R-:W-:-:S13]  /*0100*/  ISETP.GE.OR P0, PT, R12, c[0x0][0x53c], !P6 ;  /* 0x00014f000c007a0c */ /* 0x000fda0007706670 */
[----:B------:R-:W-:Y:S02]  /*0110*/  @!P0 IMAD.MOV.U32 R4, RZ, RZ, 0x4 ;  /* 0x00000004ff048424 */ /* 0x000fe400078e00ff */
[----:B------:R-:W-:Y:S02]  /*0120*/  @!P0 IMAD.MOV.U32 R2, RZ, RZ, 0x4 ;  /* 0x00000004ff028424 */ /* 0x000fe400078e00ff */
[----:B------:R-:W-:-:S04]  /*0130*/  @!P0 IMAD.WIDE.U32 R4, R12, R4, c[0x0][0x580] ;  /* 0x000160000c048625 */ /* 0x000fc800078e0004 */
[C---:B------:R-:W-:Y:S01]  /*0140*/  @!P0 IMAD.WIDE.U32 R2, R12.reuse, R2, c[0x0][0x578] ;  /* 0x00015e000c028625 */ /* 0x040fe200078e0002 */
[----:B------:R-:W3:Y:S04]  /*0150*/  @!P0 LDG.E R8, [R4.64] ;  /* 0x0000000604088981 */ /* 0x000ee8000c1e1900 */
[----:B------:R-:W3:Y:S01]  /*0160*/  @!P0 LDG.E R7, [R2.64] ;  /* 0x0000000602078981 */ /* 0x000ee2000c1e1900 */
[C---:B------:R-:W-:Y:S01]  /*0170*/  ISETP.NE.AND P5, PT, R12.reuse, RZ, PT ;  /* 0x000000ff0c00720c */ /* 0x040fe20003fa5270 */
[----:B------:R-:W1:Y:S01]  /*0180*/  S2UR UR4, SR_CTAID.X ;  /* 0x00000000000479c3 */ /* 0x000e620000002500 */
[C---:B------:R-:W-:Y:S02]  /*0190*/  ISETP.GE.U32.AND P4, PT, R12.reuse, 0x2, PT ;  /* 0x000000020c00780c */ /* 0x040fe40003f86070 */
[----:B------:R-:W-:-:S02]  /*01a0*/  ISETP.GE.U32.AND P3, PT, R12, 0x4, PT ;  /* 0x000000040c00780c */ /* 0x000fc40003f66070 */
[C---:B------:R-:W-:Y:S02]  /*01b0*/  ISETP.GE.U32.AND P2, PT, R12.reuse, 0x8, PT ;  /* 0x000000080c00780c */ /* 0x040fe40003f46070 */
[----:B------:R-:W-:Y:S01]  /*01c0*/  ISETP.GE.U32.AND P1, PT, R12, 0x10, PT ;  /* 0x000000100c00780c */ /* 0x000fe20003f26070 */
[----:B---3--:R-:W-:-:S05]  /*01d0*/  IMAD R4, R8, R7, RZ ;  /* 0x0000000708047224 */ /* 0x008fca00078e02ff */
[----:B------:R-:W3:Y:S02]  /*01e0*/  SHFL.UP PT, R0, R4, 0x1, RZ ;  /* 0x0420000004007989 */ /* 0x000ee400000e00ff */
[----:B---3--:R-:W-:-:S05]  /*01f0*/  SEL R0, R0, RZ, P5 ;  /* 0x000000ff00007207 */ /* 0x008fca0002800000 */
[----:B------:R-:W-:-:S05]  /*0200*/  IMAD.IADD R4, R4, 0x1, R0 ;  /* 0x0000000104047824 */ /* 0x000fca00078e0200 */
        /* <DEDUP_REMOVED lines=12> */
[----:B------:R-:W3:Y:S02]  /*02d0*/  SHFL.IDX PT, R6, R4, 0x1f, 0x1f ;  /* 0x03e01f0004067f89 */ /* 0x000ee400000e0000 */
[----:B---3--:R-:W-:-:S04]  /*02e0*/  IMAD R6, R6, c[0x0][0x538], RZ ;  /* 0x00014e0006067a24 */ /* 0x008fc800078e02ff */
[----:B------:R-:W-:Y:S01]  /*02f0*/  IMAD.MOV.U32 R0, RZ, RZ, R6 ;  /* 0x000000ffff007224 */ /* 0x000fe200078e0006 */
[----:B-1----:R-:W-:-:S13]  /*0300*/  ISETP.GT.AND P0, PT, R6, UR4, PT ;  /* 0x0000000406007c0c */ /* 0x002fda000bf04270 */
[----:B------:R-:W-:Y:S05]  /*0310*/  @P0 BRA `(.L_x_12) ;  /* 0x0000027000000947 */ /* 0x000fea0003800000 */
[----:B------:R-:W-:Y:S02]  /*0320*/  MOV R6, R0 ;  /* 0x0000000000067202 */ /* 0x000fe40000000f00 */
[----:B------:R-:W-:-:S04]  /*0330*/  MOV R9, RZ ;  /* 0x000000ff00097202 */ /* 0x000fc80000000f00 */
.L_x_16:
[----:B------:R-:W-:-:S04]  /*0340*/  IADD3 R0, R9, 0x1f, RZ ;  /* 0x0000001f09007810 */ /* 0x000fc80007ffe0ff */
[----:B------:R-:W-:-:S13]  /*0350*/  ISETP.GE.AND P0, PT, R0, c[0x0][0x53c], PT ;  /* 0x00014f0000007a0c */ /* 0x000fda0003f06270 */
[----:B------:R-:W-:Y:S05]  /*0360*/  @P0 BRA `(.L_x_13) ;  /* 0x0000074000000947 */ /* 0x000fea0003800000 */
[----:B------:R-:W-:Y:S01]  /*0370*/  MOV R9, R0 ;  /* 0x0000000000097202 */ /* 0x000fe20000000f00 */
[----:B------:R-:W-:Y:S01]  /*0380*/  IMAD.MOV.U32 R7, RZ, RZ, RZ ;  /* 0x000000ffff077224 */ /* 0x000fe200078e00ff */
[----:B------:R-:W-:Y:S02]  /*0390*/  MOV R8, RZ ;  /* 0x000000ff00087202 */ /* 0x000fe40000000f00 */
[----:B------:R-:W-:-:S04]  /*03a0*/  IADD3 R0, R12, R9, RZ ;  /* 0x000000090c007210 */ /* 0x000fc80007ffe0ff */
[----:B------:R-:W-:-:S13]  /*03b0*/  ISETP.GE.OR P0, PT, R0, c[0x0][0x53c], !P6 ;  /* 0x00014f0000007a0c */ /* 0x000fda0007706670 */
[----:B------:R-:W-:Y:S01]  /*03c0*/  @!P0 MOV R2, 0x4 ;  /* 0x0000000400028802 */ /* 0x000fe20000000f00 */
[----:B------:R-:W-:-:S04]  /*03d0*/  @!P0 IMAD.MOV.U32 R3, RZ, RZ, 0x4 ;  /* 0x00000004ff038424 */ /* 0x000fc800078e00ff */
[----:B------:R-:W-:-:S04]  /*03e0*/  @!P0 IMAD.WIDE R4, R0, R2, c[0x0][0x580] ;  /* 0x0001600000048625 */ /* 0x000fc800078e0202 */
[----:B------:R-:W-:Y:S01]  /*03f0*/  @!P0 IMAD.WIDE R2, R0, R3, c[0x0][0x578] ;  /* 0x00015e0000028625 */ /* 0x000fe200078e0203 */
[----:B------:R-:W3:Y:S04]  /*0400*/  @!P0 LDG.E R8, [R4.64] ;  /* 0x0000000604088981 */ /* 0x000ee8000c1e1900 */
[----:B------:R-:W3:Y:S02]  /*0410*/  @!P0 LDG.E R7, [R2.64] ;  /* 0x0000000602078981 */ /* 0x000ee4000c1e1900 */
[----:B---3--:R-:W-:Y:S01]  /*0420*/  IMAD R5, R8, R7, RZ ;  /* 0x0000000708057224 */ /* 0x008fe200078e02ff */
[----:B------:R-:W-:Y:S05]  /*0430*/  BRA.DIV ~URZ, `(.L_x_14) ;  /* 0x0000c6b27f007947 */ /* 0x000fea000b800000 */
[----:B------:R1:W3:Y:S02]  /*0440*/  SHFL.UP PT, R0, R5, 0x1, RZ ;  /* 0x0420000005007989 */ /* 0x0002e400000e00ff */
.L_x_104:
[----:B---3--:R-:W-:-:S04]  /*0450*/  SEL R0, R0, RZ, P5 ;  /* 0x000000ff00007207 */ /* 0x008fc80002800000 */
[----:B-1----:R-:W-:Y:S01]  /*0460*/  IADD3 R5, R5, R0, RZ ;  /* 0x0000000005057210 */ /* 0x002fe20007ffe0ff */
[----:B------:R-:W-:Y:S05]  /*0470*/  BRA.DIV ~URZ, `(.L_x_15) ;  /* 0x0000c6d27f007947 */ /* 0x000fea000b800000 */
[----:B------:R-:W1:Y:S02]  /*0480*/  SHFL.UP PT, R0, R5, 0x2, RZ ;  /* 0x0440000005007989 */ /* 0x000e6400000e00ff */
[----:B-1----:R-:W-:-:S05]  /*0490*/  SEL R0, R0, RZ, P4 ;  /* 0x000000ff00007207 */ /* 0x002fca0002000000 */
[----:B------:R-:W-:-:S05]  /*04a0*/  IMAD.IADD R0, R5, 0x1, R0 ;  /* 0x0000000105007824 */ /* 0x000fca00078e0200 */
        /* <DEDUP_REMOVED lines=9> */
[----:B------:R1:W3:Y:S02]  /*0540*/  SHFL.IDX PT, R0, R4, 0x1f, 0x1f ;  /* 0x03e01f0004007f89 */ /* 0x0002e400000e0000 */
.L_x_105:
[----:B---3--:R-:W-:-:S05]  /*0550*/  IMAD R0, R0, c[0x0][0x538], RZ ;  /* 0x00014e0000007a24 */ /* 0x008fca00078e02ff */
[----:B------:R-:W-:-:S04]  /*0560*/  IADD3 R6, R0, R6, RZ ;  /* 0x0000000600067210 */ /* 0x000fc80007ffe0ff */
[----:B------:R-:W-:-:S13]  /*0570*/  ISETP.GT.AND P0, PT, R6, UR4, PT ;  /* 0x0000000406007c0c */ /* 0x000fda000bf04270 */
[----:B-12---:R-:W-:Y:S05]  /*0580*/  @!P0 BRA `(.L_x_16) ;  /* 0xfffffdb000008947 */ /* 0x006fea000383ffff */
.L_x_12:
[----:B--2---:R-:W-:-:S05]  /*0590*/  IADD3 R224, -R0, R6, RZ ;  /* 0x0000000600e07210 */ /* 0x004fca0007ffe1ff */
[----:B------:R-:W-:-:S05]  /*05a0*/  IMAD R0, R4, c[0x0][0x538], R224 ;  /* 0x00014e0004007a24 */ /* 0x000fca00078e02e0 */
[----:B------:R-:W-:Y:S01]  /*05b0*/  ISETP.GT.AND P0, PT, R0, UR4, PT ;  /* 0x0000000400007c0c */ /* 0x000fe2000bf04270 */
[----:B------:R-:W-:-:S12]  /*05c0*/  BRA.DIV ~URZ, `(.L_x_17) ;  /* 0x0000c7327f007947 */ /* 0x000fd8000b800000 */
[----:B------:R-:W-:-:S04]  /*05d0*/  VOTE.ANY R6, PT, !P0 ;  /* 0x0000000000067806 */ /* 0x000fc800040e0100 */
.L_x_106:
[----:B------:R1:W2:Y:S01]  /*05e0*/  POPC R227, R6 ;  /* 0x0000000600e37309 */ /* 0x0002a20000000000 */
[----:B------:R-:W-:Y:S05]  /*05f0*/  BRA.DIV ~URZ, `(.L_x_18) ;  /* 0x0000c7527f007947 */ /* 0x000fea000b800000 */
[----:B--2---:R-:W2:Y:S04]  /*0600*/  SHFL.IDX PT, R11, R8, R227, 0x1f ;  /* 0x00001fe3080b7589 */ /* 0x004ea800000e0000 */
[----:B------:R3:W4:Y:S02]  /*0610*/  SHFL.IDX PT, R10, R7, R227, 0x1f ;  /* 0x00001fe3070a7589 */ /* 0x00072400000e0000 */
[----:B---3--:R-:W-:Y:S02]  /*0620*/  MOV R7, RZ ;  /* 0x000000ff00077202 */ /* 0x008fe40000000f00 */
.L_x_107:
[----:B--2-4-:R-:W-:Y:S01]  /*0630*/  ISETP.NE.AND P0, PT, R6, RZ, PT ;  /* 0x000000ff0600720c */ /* 0x014fe20003f05270 */
[----:B------:R-:W-:-:S12]  /*0640*/  BSSY B0, `(.L_x_19) ;  /* 0x0000005000007945 */ /* 0x000fd80003800000 */
[----:B------:R-:W-:Y:S05]  /*0650*/  @!P0 BRA `(.L_x_20) ;  /* 0x0000003000008947 */ /* 0x000fea0003800000 */
[----:B------:R-:W-:Y:S01]  /*0660*/  IADD3 R3, R227, -0x1, RZ ;  /* 0xffffffffe3037810 */ /* 0x000fe20007ffe0ff */
[----:B------:R-:W-:Y:S05]  /*0670*/  BRA.DIV ~URZ, `(.L_x_21) ;  /* 0x0000c7b27f007947 */ /* 0x000fea000b800000 */
[----:B------:R2:W3:Y:S02]  /*0680*/  SHFL.IDX PT, R7, R4, R3, 0x1f ;  /* 0x00001f0304077589 */ /* 0x0004e400000e0000 */
.L_x_20:
[----:B------:R-:W-:Y:S05]  /*0690*/  BSYNC B0 ;  /* 0x0000000000007941 */ /* 0x000fea0003800000 */
.L_x_19:
[----:B------:R-:W-:Y:S01]  /*06a0*/  IABS R0, R11 ;  /* 0x0000000b00007213 */ /* 0x000fe20000000000 */
[----:B---3--:R-:W-:Y:S02]  /*06b0*/  IMAD R224, R7, c[0x0][0x538], R224 ;  /* 0x00014e0007e07a24 */ /* 0x008fe400078e02e0 */
[----:B------:R-:W-:Y:S02]  /*06c0*/  IMAD.IADD R227, R227, 0x1, R9 ;  /* 0x00000001e3e37824 */ /* 0x000fe400078e0209 */
[----:B------:R-:W-:Y:S01]  /*06d0*/  IMAD.MOV.U32 R5, RZ, RZ, R0 ;  /* 0x000000ffff057224 */ /* 0x000fe200078e0000 */
[----:B------:R-:W-:Y:S02]  /*06e0*/  IABS R0, R10 ;  /* 0x0000000a00007213 */ /* 0x000fe40000000000 */
[----:B------:R-:W-:Y:S01]  /*06f0*/  IADD3 R225, -R224, UR4, RZ ;  /* 0x00000004e0e17c10 */ /* 0x000fe2000fffe1ff */
[----:B------:R-:W3:Y:S02]  /*0700*/  I2F.RP R2, R5 ;  /* 0x0000000500027306 */ /* 0x000ee40000209400 */
[----:B------:R-:W-:Y:S01]  /*0710*/  IMAD.MOV.U32 R7, RZ, RZ, R0 ;  /* 0x000000ffff077224 */ /* 0x000fe200078e0000 */
[----:B-1----:R-:W-:-:S02]  /*0720*/  IABS R6, R225 ;  /* 0x000000e100067213 */ /* 0x002fc40000000000 */
[----:B------:R-:W-:-:S03]  /*0730*/  IABS R0, R11 ;  /* 0x0000000b00007213 */ /* 0x000fc60000000000 */
[----:B------:R-:W-:Y:S01]  /*0740*/  I2F.RP R8, R7 ;  /* 0x0000000700087306 */ /* 0x000fe20000209400 */
[----:B------:R-:W-:-:S07]  /*0750*/  IADD3 R0, RZ, -R0, RZ ;  /* 0x80000000ff007210 */ /* 0x000fce0007ffe0ff */
[----:B---3--:R-:W1:Y:S02]  /*0760*/  MUFU.RCP R2, R2 ;  /* 0x0000000200027308 */ /* 0x008e640000001000 */
[----:B-1----:R-:W-:-:S06]  /*0770*/  IADD3 R2, R2, 0xffffffe, RZ ;  /* 0x0ffffffe02027810 */ /* 0x002fcc0007ffe0ff */
[----:B--2---:R-:W1:Y:S02]  /*0780*/  F2I.FTZ.U32.TRUNC.NTZ R3, R2 ;  /* 0x0000000200037305 */ /* 0x004e64000021f000 */
[----:B-1----:R-:W-:-:S04]  /*0790*/  IMAD.MOV R2, RZ, RZ, -R3 ;  /* 0x000000ffff027224 */ /* 0x002fc800078e0a03 */
[----:B------:R-:W-:Y:S02]  /*07a0*/  IMAD R4, R2, R5, RZ ;  /* 0x0000000502047224 */ /* 0x000fe400078e02ff */
[----:B------:R-:W-:-:S04]  /*07b0*/  IMAD.MOV.U32 R2, RZ, RZ, RZ ;  /* 0x000000ffff027224 */ /* 0x000fc800078e00ff */
[----:B------:R-:W-:-:S04]  /*07c0*/  IMAD.HI.U32 R2, R3, R4, R2 ;  /* 0x0000000403027227 */ /* 0x000fc800078e0002 */
[----:B------:R-:W-:-:S04]  /*07d0*/  IMAD.MOV.U32 R3, RZ, RZ, R6 ;  /* 0x000000ffff037224 */ /* 0x000fc800078e0006 */
[----:B------:R-:W-:-:S04]  /*07e0*/  IMAD.HI.U32 R2, R2, R3, RZ ;  /* 0x0000000302027227 */ /* 0x000fc800078e00ff */
[----:B------:R-:W-:Y:S02]  /*07f0*/  IMAD R0, R2, R0, R3 ;  /* 0x0000000002007224 */ /* 0x000fe400078e0203 */
[----:B------:R-:W1:Y:S03]  /*0800*/  MUFU.RCP R3, R8 ;  /* 0x0000000800037308 */ /* 0x000e660000001000 */
[----:B------:R-:W-:-:S13]  /*0810*/  ISETP.GT.U32.AND P1, PT, R5, R0, PT ;  /* 0x000000000500720c */ /* 0x000fda0003f24070 */
[----:B------:R-:W-:Y:S01]  /*0820*/  @!P1 IMAD.IADD R0, R0, 0x1, -R5 ;  /* 0x0000000100009824 */ /* 0x000fe200078e0a05 */
[----:B-1----:R-:W-:Y:S02]  /*0830*/  IADD3 R3, R3, 0xffffffe, RZ ;  /* 0x0ffffffe03037810 */ /* 0x002fe40007ffe0ff */
[----:B------:R-:W-:Y:S02]  /*0840*/  @!P1 IADD3 R2, R2, 0x1, RZ ;  /* 0x0000000102029810 */ /* 0x000fe40007ffe0ff */
[----:B------:R-:W-:Y:S02]  /*0850*/  ISETP.GE.U32.AND P2, PT, R0, R5, PT ;  /* 0x000000050000720c */ /* 0x000fe40003f46070 */
[----:B------:R-:W1:Y:S01]  /*0860*/  F2I.FTZ.U32.TRUNC.NTZ R3, R3 ;  /* 0x0000000300037305 */ /* 0x000e62000021f000 */
[----:B------:R-:W-:Y:S02]  /*0870*/  LOP3.LUT R0, R225, R11, RZ, 0x3c, !PT ;  /* 0x0000000be1007212 */ /* 0x000fe400078e3cff */
[----:B------:R-:W-:-:S02]  /*0880*/  ISETP.NE.AND P1, PT, R11, RZ, PT ;  /* 0x000000ff0b00720c */ /* 0x000fc40003f25270 */
[----:B------:R-:W-:-:S06]  /*0890*/  ISETP.GE.AND P0, PT, R0, RZ, PT ;  /* 0x000000ff0000720c */ /* 0x000fcc0003f06270 */
[----:B------:R-:W-:Y:S02]  /*08a0*/  @P2 IADD3 R2, R2, 0x1, RZ ;  /* 0x0000000102022810 */ /* 0x000fe40007ffe0ff */
[----:B-1----:R-:W-:-:S03]  /*08b0*/  IADD3 R0, RZ, -R3, RZ ;  /* 0x80000003ff007210 */ /* 0x002fc60007ffe0ff */
[----:B------:R-:W-:Y:S01]  /*08c0*/  IMAD.MOV.U32 R4, RZ, RZ, R2 ;  /* 0x000000ffff047224 */ /* 0x000fe200078e0002 */
[----:B------:R-:W-:-:S03]  /*08d0*/  MOV R2, RZ ;  /* 0x000000ff00027202 */ /* 0x000fc60000000f00 */
[----:B------:R-:W-:Y:S01]  /*08e0*/  @!P0 IMAD.MOV R4, RZ, RZ, -R4 ;  /* 0x000000ffff048224 */ /* 0x000fe200078e0a04 */
[----:B------:R-:W-:Y:S01]  /*08f0*/  @!P1 LOP3.LUT R4, RZ, R11, RZ, 0x33, !PT ;  /* 0x0000000bff049212 */ /* 0x000fe200078e33ff */
[----:B------:R-:W-:Y:S01]  /*0900*/  IMAD.MOV.U32 R5, RZ, RZ, R0 ;  /* 0x000000ffff057224 */ /* 0x000fe200078e0000 */
[----:B------:R-:W-:Y:S02]  /*0910*/  IABS R0, R10 ;  /* 0x0000000a00007213 */ /* 0x000fe40000000000 */
[----:B------:R-:W-:Y:S01]  /*0920*/  IABS R8, R4 ;  /* 0x0000000400087213 */ /* 0x000fe20000000000 */
[----:B------:R-:W-:Y:S02]  /*0930*/  IMAD R5, R5, R7, RZ ;  /* 0x0000000705057224 */ /* 0x000fe400078e02ff */
[----:B------:R-:W-:Y:S02]  /*0940*/  IMAD.MOV R6, RZ, RZ, -R0 ;  /* 0x000000ffff067224 */ /* 0x000fe400078e0a00 */
[----:B------:R-:W-:-:S04]  /*0950*/  IMAD.HI.U32 R0, R3, R5, R2 ;  /* 0x0000000503007227 */ /* 0x000fc800078e0002 */
[----:B------:R-:W-:Y:S02]  /*0960*/  IMAD.MOV.U32 R2, RZ, RZ, R8 ;  /* 0x000000ffff027224 */ /* 0x000fe400078e0008 */
[----:B------:R-:W-:Y:S02]  /*0970*/  IMAD.MOV.U32 R3, RZ, RZ, R6 ;  /* 0x000000ffff037224 */ /* 0x000fe400078e0006 */
[----:B------:R-:W-:-:S04]  /*0980*/  IMAD.HI.U32 R0, R0, R2, RZ ;  /* 0x0000000200007227 */ /* 0x000fc800078e00ff */
[----:B------:R-:W-:Y:S02]  /*0990*/  IMAD R2, R0, R3, R2 ;  /* 0x0000000300027224 */ /* 0x000fe400078e0202 */
[----:B------:R-:W-:-:S03]  /*09a0*/  IMAD R3, R4, R11, RZ ;  /* 0x0000000b04037224 */ /* 0x000fc600078e02ff */
[----:B------:R-:W-:Y:S02]  /*09b0*/  ISETP.GT.U32.AND P1, PT, R7, R2, PT ;  /* 0x000000020700720c */ /* 0x000fe40003f24070 */
[----:B------:R-:W-:-:S11]  /*09c0*/  IADD3 R225, R225, -R3, RZ ;  /* 0x80000003e1e17210 */ /* 0x000fd60007ffe0ff */
[----:B------:R-:W-:Y:S01]  /*09d0*/  @!P1 IMAD.IADD R2, R2, 0x1, -R7 ;  /* 0x0000000102029824 */ /* 0x000fe200078e0a07 */
[----:B------:R-:W-:Y:S02]  /*09e0*/  @!P1 IADD3 R0, R0, 0x1, RZ ;  /* 0x0000000100009810 */ /* 0x000fe40007ffe0ff */
[----:B------:R-:W-:Y:S02]  /*09f0*/  ISETP.NE.AND P1, PT, R10, RZ, PT ;  /* 0x000000ff0a00720c */ /* 0x000fe40003f25270 */
[----:B------:R-:W-:Y:S02]  /*0a00*/  ISETP.GE.U32.AND P2, PT, R2, R7, PT ;  /* 0x000000070200720c */ /* 0x000fe40003f46070 */
[----:B------:R-:W-:-:S04]  /*0a10*/  LOP3.LUT R2, R4, R10, RZ, 0x3c, !PT ;  /* 0x0000000a04027212 */ /* 0x000fc800078e3cff */
[----:B------:R-:W-:-:S07]  /*0a20*/  ISETP.GE.AND P0, PT, R2, RZ, PT ;  /* 0x000000ff0200720c */ /* 0x000fce0003f06270 */
[----:B------:R-:W-:-:S06]  /*0a30*/  @P2 IADD3 R0, R0, 0x1, RZ ;  /* 0x0000000100002810 */ /* 0x000fcc0007ffe0ff */
[----:B------:R-:W-:Y:S02]  /*0a40*/  @!P0 IADD3 R0, -R0, RZ, RZ ;  /* 0x000000ff00008210 */ /* 0x000fe40007ffe1ff */
[----:B------:R-:W-:-:S05]  /*0a50*/  @!P1 LOP3.LUT R0, RZ, R10, RZ, 0x33, !PT ;  /* 0x0000000aff009212 */ /* 0x000fca00078e33ff */
[--C-:B------:R-:W-:Y:S02]  /*0a60*/  IMAD.MOV R2, RZ, RZ, -R0.reuse ;  /* 0x000000ffff027224 */ /* 0x100fe400078e0a00 */
[C---:B------:R-:W-:Y:S02]  /*0a70*/  IMAD R0, R10.reuse, 0x1000000, R0 ;  /* 0x010000000a007824 */ /* 0x040fe400078e0200 */
[----:B------:R-:W-:-:S04]  /*0a80*/  IMAD R2, R10, R2, R4 ;  /* 0x000000020a027224 */ /* 0x000fc800078e0204 */
[----:B------:R-:W-:Y:S01]  /*0a90*/  IMAD R226, R2, 0x10000, R0 ;  /* 0x0001000002e27824 */ /* 0x000fe200078e0200 */
[----:B------:R-:W-:Y:S05]  /*0aa0*/  BRA `(.L_x_22) ;  /* 0x0000004000007947 */ /* 0x000fea0003800000 */
.L_x_13:
[----:B--2---:R-:W-:Y:S01]  /*0ab0*/  IMAD.MOV.U32 R225, RZ, RZ, RZ ;  /* 0x000000ffffe17224 */ /* 0x004fe200078e00ff */
[----:B------:R-:W-:Y:S01]  /*0ac0*/  MOV R226, RZ ;  /* 0x000000ff00e27202 */ /* 0x000fe20000000f00 */
[----:B------:R-:W-:Y:S01]  /*0ad0*/  IMAD.U32 R224, RZ, RZ, UR4 ;  /* 0x00000004ffe07e24 */ /* 0x000fe2000f8e00ff */
[----:B------:R-:W-:Y:S02]  /*0ae0*/  MOV R227, c[0x0][0x53c] ;  /* 0x00014f0000e37a02 */ /* 0x000fe40000000f00 */
.L_x_22:
[----:B------:R-:W-:Y:S01]  /*0af0*/  ISETP.NE.AND P0, PT, R12, RZ, PT ;  /* 0x000000ff0c00720c */ /* 0x000fe20003f05270 */
[----:B------:R-:W-:-:S12]  /*0b00*/  WARPSYNC 0xffffffff ;  /* 0xffffffff00007948 */ /* 0x000fd80003800000 */
[----:B------:R1:W-:Y:S04]  /*0b10*/  @!P0 STS.128 [0x18100], R224 ;  /* 0x018100e0ff008388 */ /* 0x0003e80000000c00 */
[----:B------:R-:W-:Y:S06]  /*0b20*/  BAR.ARV 0x5, 0x100 ;  /* 0x0144000000007b1d */ /* 0x000fec0000002000 */
.L_x_11:
[----:B-12---:R-:W-:-:S13]  /*0b30*/  ISETP.GE.AND P0, PT, R227, c[0x0][0x53c], PT ;  /* 0x00014f00e3007a0c */ /* 0x006fda0003f06270 */
[----:B------:R-:W-:Y:S05]  /*0b40*/  @P0 EXIT ;  /* 0x000000000000094d */ /* 0x000fea0003800000 */
[----:B------:R-:W1:Y:S02]  /*0b50*/  S2R R15, SR_TID.X ;  /* 0x00000000000f7919 */ /* 0x000e640000002100 */
[----:B-1----:R-:W-:-:S04]  /*0b60*/  SHF.R.S32.HI R10, RZ, 0x1f, R15 ;  /* 0x0000001fff0a7819 */ /* 0x002fc8000001140f */
[CC--:B------:R-:W-:Y:S02]  /*0b70*/  LEA.HI R2, R10.reuse, R15.reuse, RZ, 0x4 ;  /* 0x0000000f0a027211 */ /* 0x0c0fe400078f20ff */
[----:B------:R-:W-:Y:S02]  /*0b80*/  LEA.HI R8, R10, R15, RZ, 0x3 ;  /* 0x0000000f0a087211 */ /* 0x000fe400078f18ff */
[----:B------:R-:W-:Y:S02]  /*0b90*/  SHF.R.S32.HI R3, RZ, 0x4, R2 ;  /* 0x00000004ff037819 */ /* 0x000fe40000011402 */
[----:B------:R-:W-:Y:S02]  /*0ba0*/  LOP3.LUT R9, R8, 0xfffffff8, RZ, 0xc0, !PT ;  /* 0xfffffff808097812 */ /* 0x000fe400078ec0ff */
[----:B------:R-:W-:Y:S02]  /*0bb0*/  LEA.HI R0, R2, R3, RZ, 0x1 ;  /* 0x0000000302007211 */ /* 0x000fe400078f08ff */
[----:B------:R-:W-:Y:S01]  /*0bc0*/  SHF.R.S32.HI R17, RZ, 0x3, R8 ;  /* 0x00000003ff117819 */ /* 0x000fe20000011408 */
[----:B------:R-:W-:Y:S01]  /*0bd0*/  IMAD.IADD R9, R15, 0x1, -R9 ;  /* 0x000000010f097824 */ /* 0x000fe200078e0a09 */
[----:B------:R-:W-:-:S02]  /*0be0*/  LOP3.LUT R0, R0, 0xfffffffe, RZ, 0xc0, !PT ;  /* 0xfffffffe00007812 */ /* 0x000fc400078ec0ff */
[----:B------:R-:W-:Y:S01]  /*0bf0*/  LEA.HI R11, R10, R15, RZ, 0x2 ;  /* 0x0000000f0a0b7211 */ /* 0x000fe200078f10ff */
[----:B------:R-:W-:Y:S02]  /*0c00*/  IMAD.SHL.U32 R4, R17, 0x40, RZ ;  /* 0x0000004011047824 */ /* 0x000fe400078e00ff */
[----:B------:R-:W-:Y:S01]  /*0c10*/  IMAD.IADD R13, R3, 0x1, -R0 ;  /* 0x00000001030d7824 */ /* 0x000fe200078e0a00 */
[----:B------:R-:W-:Y:S01]  /*0c20*/  LOP3.LUT R0, R2, 0xfffffff0, RZ, 0xc0, !PT ;  /* 0xfffffff002007812 */ /* 0x000fe200078ec0ff */
[C---:B------:R-:W-:Y:S01]  /*0c30*/  IMAD.SHL.U32 R220, R9.reuse, 0x8, RZ ;  /* 0x0000000809dc7824 */ /* 0x040fe200078e00ff */
[--C-:B------:R-:W-:Y:S01]  /*0c40*/  SHF.R.S32.HI R7, RZ, 0x2, R11.reuse ;  /* 0x00000002ff077819 */ /* 0x100fe2000001140b */
[----:B------:R-:W-:Y:S01]  /*0c50*/  IMAD.SHL.U32 R6, R9, 0x40, RZ ;  /* 0x0000004009067824 */ /* 0x000fe200078e00ff */
[----:B------:R-:W-:Y:S01]  /*0c60*/  SHF.R.S32.HI R3, RZ, 0x1f, R11 ;  /* 0x0000001fff037819 */ /* 0x000fe2000001140b */
[----:B------:R-:W-:Y:S01]  /*0c70*/  IMAD.IADD R2, R15, 0x1, -R0 ;  /* 0x000000010f027824 */ /* 0x000fe200078e0a00 */
[----:B------:R-:W-:-:S02]  /*0c80*/  LOP3.LUT R0, R4, 0x1c0, RZ, 0xc0, !PT ;  /* 0x000001c004007812 */ /* 0x000fc400078ec0ff */
[----:B------:R-:W-:Y:S02]  /*0c90*/  LEA.HI R3, R3, R7, RZ, 0x3 ;  /* 0x0000000703037211 */ /* 0x000fe400078f18ff */
[----:B------:R-:W-:Y:S02]  /*0ca0*/  SHF.R.S32.HI R12, RZ, 0x1f, R2 ;  /* 0x0000001fff0c7819 */ /* 0x000fe40000011402 */
[----:B------:R-:W-:Y:S02]  /*0cb0*/  LOP3.LUT R4, R3, 0xfffffff8, RZ, 0xc0, !PT ;  /* 0xfffffff803047812 */ /* 0x000fe400078ec0ff */
[----:B------:R-:W-:Y:S02]  /*0cc0*/  LOP3.LUT R5, R0, 0x38, R220, 0xf8, !PT ;  /* 0x0000003800057812 */ /* 0x000fe400078ef8dc */
[----:B------:R-:W-:Y:S01]  /*0cd0*/  SHF.R.U32.HI R3, RZ, 0x3, R0 ;  /* 0x00000003ff037819 */ /* 0x000fe20000011600 */
[----:B------:R-:W-:Y:S01]  /*0ce0*/  IMAD.IADD R7, R7, 0x1, -R4 ;  /* 0x0000000107077824 */ /* 0x000fe200078e0a04 */
[----:B------:R-:W-:-:S02]  /*0cf0*/  LOP3.LUT R0, R6, 0x1c0, RZ, 0xc0, !PT ;  /* 0x000001c006007812 */ /* 0x000fc400078ec0ff */
[----:B------:R-:W-:Y:S02]  /*0d00*/  LEA.HI R12, R12, R2, RZ, 0x3 ;  /* 0x000000020c0c7211 */ /* 0x000fe400078f18ff */
[----:B------:R-:W-:Y:S02]  /*0d10*/  LOP3.LUT R5, R5, R3, RZ, 0x3c, !PT ;  /* 0x0000000305057212 */ /* 0x000fe400078e3cff */
[----:B------:R-:W-:Y:S02]  /*0d20*/  LOP3.LUT R3, R0, 0x8, R8, 0xf8, !PT ;  /* 0x0000000800037812 */ /* 0x000fe400078ef808 */
[----:B------:R-:W-:Y:S02]  /*0d30*/  SHF.R.U32.HI R0, RZ, 0x3, R0 ;  /* 0x00000003ff007819 */ /* 0x000fe40000011600 */
[----:B------:R-:W-:Y:S02]  /*0d40*/  LEA.HI R8, R10, R15, RZ, 0x5 ;  /* 0x0000000f0a087211 */ /* 0x000fe400078f28ff */
[----:B------:R-:W-:-:S02]  /*0d50*/  LOP3.LUT R4, R12, 0xfffffff8, RZ, 0xc0, !PT ;  /* 0xfffffff80c047812 */ /* 0x000fc400078ec0ff */
[----:B------:R-:W-:Y:S02]  /*0d60*/  LEA.HI R6, R10, R15, RZ, 0x6 ;  /* 0x0000000f0a067211 */ /* 0x000fe400078f30ff */
[----:B------:R-:W-:Y:S01]  /*0d70*/  LOP3.LUT R14, R3, R0, RZ, 0x3c, !PT ;  /* 0x00000000030e7212 */ /* 0x000fe200078e3cff */
[----:B------:R-:W-:Y:S01]  /*0d80*/  IMAD.IADD R10, R2, 0x1, -R4 ;  /* 0x00000001020a7824 */ /* 0x000fe200078e0a04 */
[----:B------:R-:W-:Y:S01]  /*0d90*/  LOP3.LUT R0, R8, 0xffffffe0, RZ, 0xc0, !PT ;  /* 0xffffffe008007812 */ /* 0x000fe200078ec0ff */
[----:B------:R-:W-:Y:S01]  /*0da0*/  IMAD.SHL.U32 R4, R6, 0x8, RZ ;  /* 0x0000000806047824 */ /* 0x000fe200078e00ff */
[--C-:B------:R-:W-:Y:S02]  /*0db0*/  SHF.R.S32.HI R6, RZ, 0x5, R8.reuse ;  /* 0x00000005ff067819 */ /* 0x100fe40000011408 */
[----:B------:R-:W-:Y:S01]  /*0dc0*/  SHF.R.S32.HI R2, RZ, 0x1f, R8 ;  /* 0x0000001fff027819 */ /* 0x000fe20000011408 */
[----:B------:R-:W-:Y:S01]  /*0dd0*/  IMAD.IADD R16, R15, 0x1, -R0 ;  /* 0x000000010f107824 */ /* 0x000fe200078e0a00 */
[----:B------:R-:W-:Y:S01]  /*0de0*/  LOP3.LUT R3, R11, 0xfffffffc, RZ, 0xc0, !PT ;  /* 0xfffffffc0b037812 */ /* 0x000fe200078ec0ff */
[----:B------:R-:W-:Y:S01]  /*0df0*/  IMAD.SHL.U32 R8, R13, 0x8, RZ ;  /* 0x000000080d087824 */ /* 0x000fe200078e00ff */
[----:B------:R-:W-:Y:S01]  /*0e00*/  LEA.HI R0, R2, R6, RZ, 0x3 ;  /* 0x0000000602007211 */ /* 0x000fe200078f18ff */
[----:B------:R-:W-:Y:S01]  /*0e10*/  IMAD.SHL.U32 R2, R10, 0x40, RZ ;  /* 0x000000400a027824 */ /* 0x000fe200078e00ff */
[----:B------:R-:W-:-:S02]  /*0e20*/  SHF.R.S32.HI R11, RZ, 0x1f, R16 ;  /* 0x0000001fff0b7819 */ /* 0x000fc40000011410 */
[----:B------:R-:W-:Y:S02]  /*0e30*/  LOP3.LUT R0, R0, 0xffffff8, RZ, 0xc0, !PT ;  /* 0x0ffffff800007812 */ /* 0x000fe400078ec0ff */
[----:B------:R-:W-:Y:S02]  /*0e40*/  LEA.HI R11, R11, R16, RZ, 0x2 ;  /* 0x000000100b0b7211 */ /* 0x000fe400078f10ff */
[----:B------:R-:W-:Y:S01]  /*0e50*/  LOP3.LUT R195, R5, 0x7ffffe00, R4, 0xf8, !PT ;  /* 0x7ffffe0005c37812 */ /* 0x000fe200078ef804 */
[----:B------:R-:W-:Y:S01]  /*0e60*/  IMAD.IADD R4, R15, 0x1, -R3 ;  /* 0x000000010f047824 */ /* 0x000fe200078e0a03 */
[----:B------:R-:W-:Y:S01]  /*0e70*/  LOP3.LUT R2, R2, 0x1c0, RZ, 0xc0, !PT ;  /* 0x000001c002027812 */ /* 0x000fe200078ec0ff */
[----:B------:R-:W-:Y:S01]  /*0e80*/  IMAD.IADD R3, R6, 0x1, -R0 ;  /* 0x0000000106037824 */ /* 0x000fe200078e0a00 */
[----:B------:R-:W-:Y:S01]  /*0e90*/  SHF.R.S32.HI R0, RZ, 0x2, R11 ;  /* 0x00000002ff007819 */ /* 0x000fe2000001140b */
[----:B------:R-:W-:Y:S01]  /*0ea0*/  IMAD.SHL.U32 R195, R195, 0x2, RZ ;  /* 0x00000002c3c37824 */ /* 0x000fe200078e00ff */
[----:B------:R-:W-:-:S02]  /*0eb0*/  LOP3.LUT R5, R7, 0x1, RZ, 0xc0, !PT ;  /* 0x0000000107057812 */ /* 0x000fc400078ec0ff */
[----:B------:R-:W-:Y:S01]  /*0ec0*/  LOP3.LUT R8, R2, 0x8, R8, 0xf8, !PT ;  /* 0x0000000802087812 */ /* 0x000fe200078ef808 */
[----:B------:R-:W-:Y:S01]  /*0ed0*/  IMAD R15, R3, 0x10, R0 ;  /* 0x00000010030f7824 */ /* 0x000fe200078e0200 */
[----:B------:R-:W-:Y:S01]  /*0ee0*/  SHF.R.U32.HI R2, RZ, 0x3, R2 ;  /* 0x00000003ff027819 */ /* 0x000fe20000011602 */
[----:B------:R-:W-:Y:S01]  /*0ef0*/  IMAD.SHL.U32 R3, R7, 0x40, RZ ;  /* 0x0000004007037824 */ /* 0x000fe200078e00ff */
[----:B------:R-:W-:Y:S02]  /*0f00*/  LEA.HI R0, R4, R4, RZ, 0x1 ;  /* 0x0000000404007211 */ /* 0x000fe400078f08ff */
[----:B------:R-:W-:Y:S01]  /*0f10*/  ISETP.NE.U32.AND P0, PT, R5, 0x1, PT ;  /* 0x000000010500780c */ /* 0x000fe20003f05070 */
[----:B------:R-:W-:Y:S01]  /*0f20*/  STL [R1+0x38], R15 ;  /* 0x0000380f01007387 */ /* 0x000fe20000100800 */
[----:B------:R-:W-:Y:S01]  /*0f30*/  LOP3.LUT R8, R8, R2, RZ, 0x3c, !PT ;  /* 0x0000000208087212 */ /* 0x000fe200078e3cff */
[----:B------:R-:W-:Y:S01]  /*0f40*/  IMAD.SHL.U32 R2, R6, 0x400, RZ ;  /* 0x0000040006027824 */ /* 0x000fe200078e00ff */
[----:B------:R-:W-:-:S02]  /*0f50*/  LOP3.LUT R0, R0, 0x1ffffffe, RZ, 0xc0, !PT ;  /* 0x1ffffffe00007812 */ /* 0x000fc400078ec0ff */
[----:B------:R-:W-:Y:S01]  /*0f60*/  R2P PR, R7, 0x6 ;  /* 0x0000000607007804 */ /* 0x000fe20000000000 */
[----:B------:R-:W-:Y:S01]  /*0f70*/  IMAD.SHL.U32 R7, R12, 0x40, RZ ;  /* 0x000000400c077824 */ /* 0x000fe200078e00ff */
[----:B------:R-:W-:Y:S01]  /*0f80*/  LOP3.LUT R6, R3, 0x1c0, RZ, 0xc0, !PT ;  /* 0x000001c003067812 */ /* 0x000fe200078ec0ff */
[----:B------:R-:W-:Y:S01]  /*0f90*/  IMAD.IADD R12, R4, 0x1, -R0 ;  /* 0x00000001040c7824 */ /* 0x000fe200078e0a00 */
[----:B------:R-:W-:Y:S01]  /*0fa0*/  LOP3.LUT P6, RZ, R10, 0x2, RZ, 0xc0, !PT ;  /* 0x000000020aff7812 */ /* 0x000fe200078cc0ff */
[----:B------:R-:W-:Y:S01]  /*0fb0*/  IMAD R5, R4, 0x2, R2 ;  /* 0x0000000204057824 */ /* 0x000fe200078e0202 */
[----:B------:R-:W-:Y:S01]  /*0fc0*/  LEA.HI R4, R6, R6, RZ, 0x1d ;  /* 0x0000000606047211 */ /* 0x000fe200078fe8ff */
[----:B------:R-:W-:Y:S01]  /*0fd0*/  IMAD R0, R13, 0x200, R14 ;  /* 0x000002000d007824 */ /* 0x000fe200078e020e */
[----:B------:R-:W-:Y:S01]  /*0fe0*/  LOP3.LUT R3, R7, 0xfffffe00, RZ, 0xc0, !PT ;  /* 0xfffffe0007037812 */ /* 0x000fe200078ec0ff */
[----:B------:R-:W-:Y:S01]  /*0ff0*/  IMAD.MOV.U32 R13, RZ, RZ, 0x20 ;  /* 0x00000020ff0d7424 */ /* 0x000fe200078e00ff */
[----:B------:R-:W-:Y:S01]  /*1000*/  LOP3.LUT P5, RZ, R10, 0x4, RZ, 0xc0, !PT ;  /* 0x000000040aff7812 */ /* 0x000fe200078ac0ff */
[----:B------:R-:W-:Y:S01]  /*1010*/  IMAD.IADD R10, R5, 0x1, R4 ;  /* 0x00000001050a7824 */ /* 0x000fe200078e0204 */
[----:B------:R-:W-:-:S02]  /*1020*/  IADD3 R4, R8, R3, R2 ;  /* 0x0000000308047210 */ /* 0x000fc40007ffe002 */
[----:B------:R-:W-:Y:S01]  /*1030*/  LOP3.LUT R5, R8, R3, RZ, 0xfc, !PT ;  /* 0x0000000308057212 */ /* 0x000fe200078efcff */
[C---:B------:R-:W-:Y:S01]  /*1040*/  IMAD R3, R9.reuse, 0x20, R17 ;  /* 0x0000002009037824 */ /* 0x040fe200078e0211 */
[----:B------:R-:W-:Y:S01]  /*1050*/  IADD3 R222, R220, 0x40, RZ ;  /* 0x00000040dcde7810 */ /* 0x000fe20007ffe0ff */
[----:B------:R-:W-:Y:S01]  /*1060*/  IMAD.MOV.U32 R8, RZ, RZ, 0x40 ;  /* 0x00000040ff087424 */ /* 0x000fe200078e00ff */
[C---:B------:R-:W-:Y:S02]  /*1070*/  LOP3.LUT P4, RZ, R9.reuse, 0x2, RZ, 0xc0, !PT ;  /* 0x0000000209ff7812 */ /* 0x040fe4000788c0ff */
[----:B------:R1:W-:Y:S01]  /*1080*/  STL [R1+0x30], R3 ;  /* 0x0000300301007387 */ /* 0x0003e20000100800 */
[----:B------:R-:W-:Y:S01]  /*1090*/  LOP3.LUT P3, RZ, R9, 0x4, RZ, 0xc0, !PT ;  /* 0x0000000409ff7812 */ /* 0x000fe2000786c0ff */
[----:B------:R-:W-:Y:S01]  /*10a0*/  IMAD R9, R12, 0x8, R15 ;  /* 0x000000080c097824 */ /* 0x000fe200078e020f */
[----:B------:R-:W-:Y:S02]  /*10b0*/  SHF.R.S32.HI R6, RZ, 0x1f, R222 ;  /* 0x0000001fff067819 */ /* 0x000fe400000114de */
[----:B------:R-:W-:-:S02]  /*10c0*/  SEL R7, R13, 0xffffffe0, !P1 ;  /* 0xffffffe00d077807 */ /* 0x000fc40004800000 */
[----:B------:R-:W-:Y:S01]  /*10d0*/  LEA R172, R0, 0x6100, 0x1 ;  /* 0x0000610000ac7811 */ /* 0x000fe200078e08ff */
[----:B------:R2:W-:Y:S01]  /*10e0*/  STL [R1], R6 ;  /* 0x0000000601007387 */ /* 0x0005e20000100800 */
[C---:B------:R-:W-:Y:S02]  /*10f0*/  SEL R2, R8.reuse, 0xffffffc0, !P3 ;  /* 0xffffffc008027807 */ /* 0x040fe40005800000 */
[----:B------:R-:W-:Y:S01]  /*1100*/  SEL R0, R8, 0xffffffc0, !P5 ;  /* 0xffffffc008007807 */ /* 0x000fe20006800000 */
[----:B------:R3:W-:Y:S01]  /*1110*/  STL [R1+0x3c], R9 ;  /* 0x00003c0901007387 */ /* 0x0007e20000100800 */
[----:B------:R-:W-:Y:S01]  /*1120*/  LEA R10, R10, 0x80, 0x1 ;  /* 0x000000800a0a7811 */ /* 0x000fe200078e08ff */
[C---:B------:R-:W-:Y:S01]  /*1130*/  IMAD.IADD R178, R172.reuse, 0x1, R2 ;  /* 0x00000001acb27824 */ /* 0x040fe200078e0202 */
[C---:B------:R-:W-:Y:S02]  /*1140*/  IADD3 R183, R172.reuse, 0x20, RZ ;  /* 0x00000020acb77810 */ /* 0x040fe40007ffe0ff */
[----:B------:R-:W-:Y:S01]  /*1150*/  @P4 IADD3 R183, R172, -0x20, RZ ;  /* 0xffffffe0acb74810 */ /* 0x000fe20007ffe0ff */
[----:B------:R-:W-:Y:S01]  /*1160*/  STL [R1+0x10], R10 ;  /* 0x0000100a01007387 */ /* 0x000fe20000100800 */
[----:B------:R-:W-:-:S02]  /*1170*/  LEA R179, R4, 0xc100, 0x1 ;  /* 0x0000c10004b37811 */ /* 0x000fc400078e08ff */
[----:B------:R-:W-:Y:S01]  /*1180*/  LEA R173, R5, 0x100, 0x1 ;  /* 0x0000010005ad7811 */ /* 0x000fe200078e08ff */
[----:B------:R-:W-:Y:S01]  /*1190*/  IMAD.IADD R175, R2, 0x1, R183 ;  /* 0x0000000102af7824 */ /* 0x000fe200078e02b7 */
[----:B------:R-:W-:Y:S01]  /*11a0*/  IADD3 R223, R220, 0x80, RZ ;  /* 0x00000080dcdf7810 */ /* 0x000fe20007ffe0ff */
[----:B------:R-:W-:Y:S01]  /*11b0*/  IMAD.IADD R182, R179, 0x1, R0 ;  /* 0x00000001b3b67824 */ /* 0x000fe200078e0200 */
[----:B-1----:R-:W-:Y:S01]  /*11c0*/  LOP3.LUT R3, R11, 0x7ffffffc, RZ, 0xc0, !PT ;  /* 0x7ffffffc0b037812 */ /* 0x002fe200078ec0ff */
[----:B------:R-:W-:Y:S01]  /*11d0*/  IMAD.IADD R177, R0, 0x1, R173 ;  /* 0x0000000100b17824 */ /* 0x000fe200078e02ad */
[----:B------:R-:W-:Y:S02]  /*11e0*/  SHF.R.S32.HI R221, RZ, 0x1f, R220 ;  /* 0x0000001fffdd7819 */ /* 0x000fe400000114dc */
[----:B------:R-:W-:Y:S01]  /*11f0*/  SHF.R.S32.HI R252, RZ, 0x1f, R223 ;  /* 0x0000001ffffc7819 */ /* 0x000fe200000114df */
[----:B------:R-:W-:Y:S01]  /*1200*/  IMAD.IADD R3, R16, 0x1, -R3 ;  /* 0x0000000110037824 */ /* 0x000fe200078e0a03 */
[----:B------:R-:W-:-:S02]  /*1210*/  IADD3 R194, R183, 0x800, RZ ;  /* 0x00000800b7c27810 */ /* 0x000fc40007ffe0ff */
[----:B--2---:R-:W-:Y:S01]  /*1220*/  SEL R6, R8, 0xffffffc0, !P2 ;  /* 0xffffffc008067807 */ /* 0x004fe20005000000 */
[----:B------:R-:W-:Y:S01]  /*1230*/  IMAD.SHL.U32 R233, R3, 0x2, RZ ;  /* 0x0000000203e97824 */ /* 0x000fe200078e00ff */
[----:B------:R-:W-:Y:S02]  /*1240*/  SEL R3, R13, 0xffffffe0, !P6 ;  /* 0xffffffe00d037807 */ /* 0x000fe40007000000 */
[----:B------:R-:W-:Y:S02]  /*1250*/  IADD3 R193, R183, 0x1000, RZ ;  /* 0x00001000b7c17810 */ /* 0x000fe40007ffe0ff */
[----:B------:R-:W-:Y:S01]  /*1260*/  IADD3 R15, R233, 0x88, RZ ;  /* 0x00000088e90f7810 */ /* 0x000fe20007ffe0ff */
[----:B------:R-:W-:Y:S01]  /*1270*/  IMAD.IADD R180, R179, 0x1, R3 ;  /* 0x00000001b3b47824 */ /* 0x000fe200078e0203 */
[----:B------:R-:W-:Y:S01]  /*1280*/  IADD3 R14, R233, 0x90, RZ ;  /* 0x00000090e90e7810 */ /* 0x000fe20007ffe0ff */
[----:B------:R-:W-:Y:S01]  /*1290*/  IMAD.IADD R174, R3, 0x1, R173 ;  /* 0x0000000103ae7824 */ /* 0x000fe200078e02ad */
[C---:B------:R-:W-:Y:S01]  /*12a0*/  IADD3 R13, R233.reuse, 0x98, RZ ;  /* 0x00000098e90d7810 */ /* 0x040fe20007ffe0ff */
[----:B------:R-:W-:Y:S01]  /*12b0*/  IMAD.IADD R181, R180, 0x1, R0 ;  /* 0x00000001b4b57824 */ /* 0x000fe200078e0200 */
[C---:B------:R-:W-:Y:S01]  /*12c0*/  IADD3 R12, R233.reuse, 0xa0, RZ ;  /* 0x000000a0e90c7810 */ /* 0x040fe20007ffe0ff */
[----:B------:R-:W-:Y:S01]  /*12d0*/  IMAD.IADD R176, R0, 0x1, R174 ;  /* 0x0000000100b07824 */ /* 0x000fe200078e02ae */
[----:B------:R-:W-:-:S02]  /*12e0*/  IADD3 R11, R233, 0xa8, RZ ;  /* 0x000000a8e90b7810 */ /* 0x000fc40007ffe0ff */
[----:B------:R-:W-:Y:S02]  /*12f0*/  SHF.R.S32.HI R16, RZ, 0x1f, R15 ;  /* 0x0000001fff107819 */ /* 0x000fe4000001140f */
[C---:B------:R-:W-:Y:S02]  /*1300*/  IADD3 R8, R233.reuse, 0x80, RZ ;  /* 0x00000080e9087810 */ /* 0x040fe40007ffe0ff */
[C---:B---3--:R-:W-:Y:S02]  /*1310*/  IADD3 R9, R233.reuse, 0xb0, RZ ;  /* 0x000000b0e9097810 */ /* 0x048fe40007ffe0ff */
[----:B------:R-:W-:Y:S02]  /*1320*/  SHF.R.S32.HI R15, RZ, 0x1f, R14 ;  /* 0x0000001fff0f7819 */ /* 0x000fe4000001140e */
[----:B------:R-:W-:Y:S02]  /*1330*/  IADD3 R8, R233, 0xb8, RZ ;  /* 0x000000b8e9087810 */ /* 0x000fe40007ffe0ff */
[----:B------:R-:W-:-:S02]  /*1340*/  SHF.R.S32.HI R14, RZ, 0x1f, R13 ;  /* 0x0000001fff0e7819 */ /* 0x000fc4000001140d */
[----:B------:R-:W-:Y:S02]  /*1350*/  SHF.R.S32.HI R13, RZ, 0x1f, R12 ;  /* 0x0000001fff0d7819 */ /* 0x000fe4000001140c */
[----:B------:R-:W-:Y:S02]  /*1360*/  SHF.R.S32.HI R12, RZ, 0x1f, R11 ;  /* 0x0000001fff0c7819 */ /* 0x000fe4000001140b */
[----:B------:R-:W-:Y:S01]  /*1370*/  SHF.R.S32.HI R11, RZ, 0x1f, R9 ;  /* 0x0000001fff0b7819 */ /* 0x000fe20000011409 */
[C---:B------:R-:W-:Y:S01]  /*1380*/  IMAD.IADD R11, R10.reuse, 0x1, R6 ;  /* 0x000000010a0b7824 */ /* 0x040fe200078e0206 */
[----:B------:R-:W-:Y:S01]  /*1390*/  SHF.R.S32.HI R9, RZ, 0x1f, R8 ;  /* 0x0000001fff097819 */ /* 0x000fe20000011408 */
[C---:B------:R-:W-:Y:S01]  /*13a0*/  IMAD.IADD R9, R10.reuse, 0x1, R7 ;  /* 0x000000010a097824 */ /* 0x040fe200078e0207 */
[C---:B------:R-:W-:Y:S02]  /*13b0*/  IADD3 R8, R10.reuse, -0x10, RZ ;  /* 0xfffffff00a087810 */ /* 0x040fe40007ffe0ff */
[----:B------:R-:W-:Y:S01]  /*13c0*/  @P0 IADD3 R8, R10, 0x10, RZ ;  /* 0x000000100a080810 */ /* 0x000fe20007ffe0ff */
[----:B------:R-:W-:Y:S01]  /*13d0*/  IMAD.IADD R2, R9, 0x1, R6 ;  /* 0x0000000109027824 */ /* 0x000fe200078e0206 */
[----:B------:R-:W-:Y:S01]  /*13e0*/  STL [R1+0x2c], R11 ;  /* 0x00002c0b01007387 */ /* 0x000fe20000100800 */
[----:B------:R-:W-:-:S02]  /*13f0*/  IADD3 R192, R183, 0x1800, RZ ;  /* 0x00001800b7c07810 */ /* 0x000fc40007ffe0ff */
[----:B------:R-:W-:Y:S01]  /*1400*/  IMAD.IADD R4, R6, 0x1, R8 ;  /* 0x0000000106047824 */ /* 0x000fe200078e0208 */
[----:B------:R-:W-:Y:S01]  /*1410*/  STL [R1+0x1c], R9 ;  /* 0x00001c0901007387 */ /* 0x000fe20000100800 */
[C---:B------:R-:W-:Y:S02]  /*1420*/  IADD3 R191, R183.reuse, 0x2000, RZ ;  /* 0x00002000b7bf7810 */ /* 0x040fe40007ffe0ff */
[C---:B------:R-:W-:Y:S01]  /*1430*/  IADD3 R190, R183.reuse, 0x2800, RZ ;  /* 0x00002800b7be7810 */ /* 0x040fe20007ffe0ff */
[----:B------:R1:W-:Y:S01]  /*1440*/  STL [R1+0x28], R2 ;  /* 0x0000280201007387 */ /* 0x0003e20000100800 */
[C---:B------:R-:W-:Y:S02]  /*1450*/  IADD3 R189, R183.reuse, 0x3000, RZ ;  /* 0x00003000b7bd7810 */ /* 0x040fe40007ffe0ff */
[C---:B------:R-:W-:Y:S01]  /*1460*/  IADD3 R188, R183.reuse, 0x3800, RZ ;  /* 0x00003800b7bc7810 */ /* 0x040fe20007ffe0ff */
[----:B------:R-:W-:Y:S01]  /*1470*/  STL [R1+0x14], R8 ;  /* 0x0000140801007387 */ /* 0x000fe20000100800 */
[----:B------:R-:W-:-:S02]  /*1480*/  IADD3 R187, R183, 0x4000, RZ ;  /* 0x00004000b7bb7810 */ /* 0x000fc40007ffe0ff */
[C---:B------:R-:W-:Y:S01]  /*1490*/  IADD3 R186, R183.reuse, 0x4800, RZ ;  /* 0x00004800b7ba7810 */ /* 0x040fe20007ffe0ff */
[----:B------:R-:W-:Y:S01]  /*14a0*/  STL [R1+0x24], R4 ;  /* 0x0000240401007387 */ /* 0x000fe20000100800 */
[C---:B------:R-:W-:Y:S02]  /*14b0*/  IADD3 R185, R183.reuse, 0x5000, RZ ;  /* 0x00005000b7b97810 */ /* 0x040fe40007ffe0ff */
[----:B------:R-:W-:Y:S01]  /*14c0*/  IADD3 R184, R183, 0x5800, RZ ;  /* 0x00005800b7b87810 */ /* 0x000fe20007ffe0ff */
[----:B-1----:R-:W-:-:S05]  /*14d0*/  IMAD.IADD R2, R7, 0x1, R8 ;  /* 0x0000000107027824 */ /* 0x002fca00078e0208 */
[----:B------:R1:W-:Y:S02]  /*14e0*/  STL [R1+0x18], R2 ;  /* 0x0000180201007387 */ /* 0x0003e40000100800 */
[----:B-1----:R-:W-:-:S05]  /*14f0*/  IMAD.IADD R2, R2, 0x1, R6 ;  /* 0x0000000102027824 */ /* 0x002fca00078e0206 */
[----:B------:R1:W-:Y:S02]  /*1500*/  STL [R1+0x20], R2 ;  /* 0x0000200201007387 */ /* 0x0003e40000100800 */
.L_x_103:
[----:B------:R-:W-:-:S04]  /*1510*/  IMAD.MOV.U32 R13, RZ, RZ, 0x4 ;  /* 0x00000004ff0d7424 */ /* 0x000fc800078e00ff */
[----:B-1----:R-:W-:-:S05]  /*1520*/  IMAD.WIDE R2, R227, R13, c[0x0][0x588] ;  /* 0x00016200e3027625 */ /* 0x002fca00078e020d */
[----:B------:R-:W2:Y:S01]  /*1530*/  LDG.E R228, [R2.64] ;  /* 0x0000000602e47981 */ /* 0x000ea2000c1e1900 */
[----:B------:R-:W-:Y:S01]  /*1540*/  ISETP.NE.U32.AND P1, PT, RZ, c[0x0][0x370], PT ;  /* 0x0000dc00ff007a0c */ /* 0x000fe20003f25070 */
[----:B------:R-:W-:Y:S01]  /*1550*/  CS2R R6, SRZ ;  /* 0x0000000000067805 */ /* 0x000fe2000001ff00 */
[----:B------:R-:W-:Y:S02]  /*1560*/  ISETP.NE.U32.AND P5, PT, RZ, c[0x0][0x360], PT ;  /* 0x0000d800ff007a0c */ /* 0x000fe40003fa5070 */
[----:B------:R-:W-:Y:S02]  /*1570*/  ISETP.NE.AND.EX P1, PT, RZ, c[0x0][0x374], PT, P1 ;  /* 0x0000dd00ff007a0c */ /* 0x000fe40003f25310 */
[----:B------:R-:W-:Y:S02]  /*1580*/  ISETP.NE.AND.EX P5, PT, RZ, c[0x0][0x364], PT, P5 ;  /* 0x0000d900ff007a0c */ /* 0x000fe40003fa5350 */
[----:B------:R-:W-:-:S04]  /*1590*/  ISETP.NE.U32.AND P3, PT, RZ, c[0x0][0x348], PT ;  /* 0x0000d200ff007a0c */ /* 0x000fc80003f65070 */
[----:B------:R-:W-:Y:S01]  /*15a0*/  ISETP.NE.AND.EX P3, PT, RZ, c[0x0][0x34c], PT, P3 ;  /* 0x0000d300ff007a0c */ /* 0x000fe20003f65330 */
[----:B------:R-:W-:Y:S01]  /*15b0*/  IMAD.MOV.U32 R10, RZ, RZ, RZ ;  /* 0x000000ffff0a7224 */ /* 0x000fe200078e00ff */
[----:B--2---:R-:W-:-:S03]  /*15c0*/  SHF.R.S32.HI R251, RZ, 0x1f, R228 ;  /* 0x0000001ffffb7819 */ /* 0x004fc600000114e4 */
[----:B------:R-:W-:-:S04]  /*15d0*/  @P1 LEA R2, P0, R228, c[0x0][0x370], 0x2 ;  /* 0x0000dc00e4021a11 */ /* 0x000fc800078010ff */
[C-C-:B------:R-:W-:Y:S02]  /*15e0*/  @P1 LEA.HI.X R3, R228.reuse, c[0x0][0x374], R251.reuse, 0x2, P0 ;  /* 0x0000dd00e4031a11 */ /* 0x140fe400000f14fb */
[----:B------:R-:W-:Y:S02]  /*15f0*/  ISETP.NE.U32.AND P0, PT, RZ, c[0x0][0x350], PT ;  /* 0x0000d400ff007a0c */ /* 0x000fe40003f05070 */
[C---:B------:R-:W-:Y:S01]  /*1600*/  LEA R4, P4, R228.reuse, c[0x0][0x348], 0x2 ;  /* 0x0000d200e4047a11 */ /* 0x040fe200078810ff */
[----:B------:R1:W5:Y:S01]  /*1610*/  @P1 LDG.E R7, [R2.64] ;  /* 0x0000000602071981 */ /* 0x000362000c1e1900 */
[----:B------:R-:W-:Y:S02]  /*1620*/  ISETP.NE.AND.EX P0, PT, RZ, c[0x0][0x354], PT, P0 ;  /* 0x0000d500ff007a0c */ /* 0x000fe40003f05300 */
[C---:B------:R-:W-:Y:S02]  /*1630*/  @P5 LEA R8, P1, R228.reuse, c[0x0][0x360], 0x2 ;  /* 0x0000d800e4085a11 */ /* 0x040fe400078210ff */
[----:B------:R-:W-:-:S02]  /*1640*/  LEA.HI.X R5, R228, c[0x0][0x34c], R251, 0x2, P4 ;  /* 0x0000d300e4057a11 */ /* 0x000fc400020f14fb */
[----:B------:R-:W-:-:S03]  /*1650*/  @P5 LEA.HI.X R9, R228, c[0x0][0x364], R251, 0x2, P1 ;  /* 0x0000d900e4095a11 */ /* 0x000fc600008f14fb */
[----:B------:R2:W5:Y:S04]  /*1660*/  @P3 LDG.E R6, [R4.64] ;  /* 0x0000000604063981 */ /* 0x000568000c1e1900 */
[----:B------:R2:W5:Y:S01]  /*1670*/  @P5 LDG.E R17, [R8.64] ;  /* 0x0000000608115981 */ /* 0x000562000c1e1900 */
[----:B-1----:R-:W-:-:S04]  /*1680*/  LEA R2, P2, R228, c[0x0][0x350], 0x2 ;  /* 0x0000d400e4027a11 */ /* 0x002fc800078410ff */
[----:B------:R-:W-:-:S05]  /*1690*/  LEA.HI.X R3, R228, c[0x0][0x354], R251, 0x2, P2 ;  /* 0x0000d500e4037a11 */ /* 0x000fca00010f14fb */
[----:B------:R2:W5:Y:S01]  /*16a0*/  @P0 LDG.E R10, [R2.64] ;  /* 0x00000006020a0981 */ /* 0x000562000c1e1900 */
[----:B------:R-:W-:Y:S01]  /*16b0*/  YIELD ;  /* 0x0000000000007946 */ /* 0x000fe20003800000 */
[----:B------:R-:W-:Y:S01]  /*16c0*/  LOP3.LUT R234, R226, 0xffff, RZ, 0xc0, !PT ;  /* 0x0000ffffe2ea7812 */ /* 0x000fe200078ec0ff */
[----:B------:R-:W-:Y:S05]  /*16d0*/  @P5 BRA `(.L_x_23) ;  /* 0x0000005000005947 */ /* 0x000fea0003800000 */
[----:B-----5:R-:W-:Y:S01]  /*16e0*/  MOV R17, c[0x0][0x168] ;  /* 0x00005a0000117a02 */ /* 0x020fe20000000f00 */
[----:B------:R-:W-:Y:S05]  /*16f0*/  @!P3 BRA `(.L_x_23) ;  /* 0x000000300000b947 */ /* 0x000fea0003800000 */
[----:B--2---:R-:W2:Y:S04]  /*1700*/  LDG.E R8, [R4.64] ;  /* 0x0000000604087981 */ /* 0x004ea8000c1e1900 */
[----:B------:R-:W2:Y:S02]  /*1710*/  LDG.E R0, [R4.64+0x4] ;  /* 0x0000040604007981 */ /* 0x000ea4000c1e1900 */
[----:B--2---:R-:W-:-:S02]  /*1720*/  IADD3 R17, -R8, R0, RZ ;  /* 0x0000000008117210 */ /* 0x004fc40007ffe1ff */
.L_x_23:
[----:B------:R-:W-:-:S04]  /*1730*/  ISETP.NE.U32.AND P1, PT, RZ, c[0x0][0x368], PT ;  /* 0x0000da00ff007a0c */ /* 0x000fc80003f25070 */
[----:B------:R-:W-:-:S13]  /*1740*/  ISETP.NE.AND.EX P1, PT, RZ, c[0x0][0x36c], PT, P1 ;  /* 0x0000db00ff007a0c */ /* 0x000fda0003f25310 */
[----:B------:R-:W-:Y:S05]  /*1750*/  @!P1 BRA `(.L_x_24) ;  /* 0x0000004000009947 */ /* 0x000fea0003800000 */
[----:B--2---:R-:W-:-:S04]  /*1760*/  LEA R2, P1, R228, c[0x0][0x368], 0x2 ;  /* 0x0000da00e4027a11 */ /* 0x004fc800078210ff */
[----:B------:R-:W-:-:S05]  /*1770*/  LEA.HI.X R3, R228, c[0x0][0x36c], R251, 0x2, P1 ;  /* 0x0000db00e4037a11 */ /* 0x000fca00008f14fb */
[----:B------:R1:W5:Y:S01]  /*1780*/  LDG.E R0, [R2.64] ;  /* 0x0000000602007981 */ /* 0x000362000c1e1900 */
[----:B------:R-:W-:Y:S05]  /*1790*/  BRA `(.L_x_25) ;  /* 0x0000005000007947 */ /* 0x000fea0003800000 */
.L_x_24:
[----:B------:R-:W-:Y:S01]  /*17a0*/  MOV R0, c[0x0][0x1d0] ;  /* 0x0000740000007a02 */ /* 0x000fe20000000f00 */
[----:B------:R-:W-:Y:S05]  /*17b0*/  @!P0 BRA `(.L_x_25) ;  /* 0x0000003000008947 */ /* 0x000fea0003800000 */
[----:B--2---:R-:W2:Y:S04]  /*17c0*/  LDG.E R4, [R2.64] ;  /* 0x0000000602047981 */ /* 0x004ea8000c1e1900 */
[----:B------:R-:W2:Y:S02]  /*17d0*/  LDG.E R0, [R2.64+0x4] ;  /* 0x0000040602007981 */ /* 0x000ea4000c1e1900 */
[----:B--2---:R-:W-:-:S04]  /*17e0*/  IADD3 R0, -R4, R0, RZ ;  /* 0x0000000004007210 */ /* 0x004fc80007ffe1ff */
.L_x_25:
[----:B-12---:R-:W-:Y:S01]  /*17f0*/  LOP3.LUT R2, R226, 0xff000000, RZ, 0xc0, !PT ;  /* 0xff000000e2027812 */ /* 0x006fe200078ec0ff */
[--C-:B-----5:R-:W-:Y:S01]  /*1800*/  IMAD.IADD R19, R0, 0x1, -R7.reuse ;  /* 0x0000000100137824 */ /* 0x120fe200078e0a07 */
[----:B------:R-:W-:Y:S01]  /*1810*/  LOP3.LUT R3, R226, 0xff0000, RZ, 0xc0, !PT ;  /* 0x00ff0000e2037812 */ /* 0x000fe200078ec0ff */
[----:B------:R-:W-:Y:S01]  /*1820*/  BSSY B0, `(.L_x_26) ;  /* 0x000002d000007945 */ /* 0x000fe20003800000 */
[----:B------:R-:W-:Y:S01]  /*1830*/  SHF.R.U32.HI R4, RZ, 0x8, R2 ;  /* 0x00000008ff047819 */ /* 0x000fe20000011602 */
[----:B------:R-:W-:Y:S01]  /*1840*/  IMAD.IADD R12, R10, 0x1, R7 ;  /* 0x000000010a0c7824 */ /* 0x000fe200078e0207 */
[----:B------:R-:W-:-:S02]  /*1850*/  ISETP.GE.AND P1, PT, R19, 0x1, PT ;  /* 0x000000011300780c */ /* 0x000fc40003f26270 */
[----:B------:R-:W-:Y:S02]  /*1860*/  LEA.HI R3, R3, R4, RZ, 0x10 ;  /* 0x0000000403037211 */ /* 0x000fe400078f80ff */
[----:B------:R-:W-:Y:S02]  /*1870*/  IADD3 R0, R19, 0x3f, RZ ;  /* 0x0000003f13007810 */ /* 0x000fe40007ffe0ff */
[----:B------:R-:W-:Y:S02]  /*1880*/  LOP3.LUT R14, R3, 0xff, RZ, 0xc0, !PT ;  /* 0x000000ff030e7812 */ /* 0x000fe400078ec0ff */
[----:B------:R-:W-:Y:S02]  /*1890*/  SHF.R.U32.HI R5, RZ, 0x10, R3 ;  /* 0x00000010ff057819 */ /* 0x000fe40000011603 */
[----:B------:R-:W-:Y:S01]  /*18a0*/  SHF.R.S32.HI R2, RZ, 0x1f, R0 ;  /* 0x0000001fff027819 */ /* 0x000fe20000011400 */
[----:B------:R1:W-:Y:S03]  /*18b0*/  STL [R1+0xc], R14 ;  /* 0x00000c0e01007387 */ /* 0x0003e60000100800 */
[----:B------:R-:W-:Y:S01]  /*18c0*/  LEA.HI R0, R2, R0, RZ, 0x6 ;  /* 0x0000000002007211 */ /* 0x000fe200078f30ff */
[----:B------:R1:W-:Y:S01]  /*18d0*/  STL [R1+0x8], R5 ;  /* 0x0000080501007387 */ /* 0x0003e20000100800 */
[----:B------:R-:W-:-:S02]  /*18e0*/  IMAD.MOV.U32 R2, RZ, RZ, RZ ;  /* 0x000000ffff027224 */ /* 0x000fc400078e00ff */
[----:B------:R-:W-:Y:S01]  /*18f0*/  SHF.R.S32.HI R8, RZ, 0x6, R0 ;  /* 0x00000006ff087819 */ /* 0x000fe20000011400 */
[----:B------:R-:W-:Y:S05]  /*1900*/  @!P1 BRA `(.L_x_27) ;  /* 0x000001e000009947 */ /* 0x000fea0003800000 */
[----:B------:R-:W-:-:S04]  /*1910*/  ISETP.NE.AND P1, PT, R5, RZ, PT ;  /* 0x000000ff0500720c */ /* 0x000fc80003f25270 */
[----:B------:R-:W-:-:S04]  /*1920*/  SEL R0, R5, c[0x0][0x338], P1 ;  /* 0x0000ce0005007a07 */ /* 0x000fc80000800000 */
[----:B------:R-:W-:Y:S02]  /*1930*/  IABS R3, R0 ;  /* 0x0000000000037213 */ /* 0x000fe40000000000 */
[----:B------:R-:W-:Y:S02]  /*1940*/  IADD3 R7, R8, -0x1, R0 ;  /* 0xffffffff08077810 */ /* 0x000fe40007ffe000 */
[----:B------:R-:W2:Y:S02]  /*1950*/  I2F.RP R2, R3 ;  /* 0x0000000300027306 */ /* 0x000ea40000209400 */
[----:B------:R-:W-:-:S06]  /*1960*/  IABS R11, R7 ;  /* 0x00000007000b7213 */ /* 0x000fcc0000000000 */
[----:B--2---:R-:W2:Y:S02]  /*1970*/  MUFU.RCP R2, R2 ;  /* 0x0000000200027308 */ /* 0x004ea40000001000 */
[----:B--2---:R-:W-:-:S06]  /*1980*/  IADD3 R2, R2, 0xffffffe, RZ ;  /* 0x0ffffffe02027810 */ /* 0x004fcc0007ffe0ff */
[----:B-1----:R-:W1:Y:S02]  /*1990*/  F2I.FTZ.U32.TRUNC.NTZ R5, R2 ;  /* 0x0000000200057305 */ /* 0x002e64000021f000 */
[----:B-1----:R-:W-:-:S04]  /*19a0*/  IMAD.MOV R2, RZ, RZ, -R5 ;  /* 0x000000ffff027224 */ /* 0x002fc800078e0a05 */
[----:B------:R-:W-:Y:S01]  /*19b0*/  IMAD.MOV.U32 R4, RZ, RZ, R2 ;  /* 0x000000ffff047224 */ /* 0x000fe200078e0002 */
[----:B------:R-:W-:-:S03]  /*19c0*/  IABS R2, R0 ;  /* 0x0000000000027213 */ /* 0x000fc60000000000 */
[----:B------:R-:W-:Y:S02]  /*19d0*/  IMAD R9, R4, R3, RZ ;  /* 0x0000000304097224 */ /* 0x000fe400078e02ff */
[----:B------:R-:W-:Y:S02]  /*19e0*/  IMAD.MOV.U32 R4, RZ, RZ, RZ ;  /* 0x000000ffff047224 */ /* 0x000fe400078e00ff */
[----:B------:R-:W-:Y:S02]  /*19f0*/  IMAD.MOV R10, RZ, RZ, -R2 ;  /* 0x000000ffff0a7224 */ /* 0x000fe400078e0a02 */
[----:B------:R-:W-:-:S04]  /*1a00*/  IMAD.HI.U32 R2, R5, R9, R4 ;  /* 0x0000000905027227 */ /* 0x000fc800078e0004 */
[----:B------:R-:W-:Y:S02]  /*1a10*/  IMAD.MOV.U32 R4, RZ, RZ, R11 ;  /* 0x000000ffff047224 */ /* 0x000fe400078e000b */
[----:B------:R-:W-:Y:S02]  /*1a20*/  IMAD.MOV.U32 R5, RZ, RZ, R10 ;  /* 0x000000ffff057224 */ /* 0x000fe400078e000a */
[----:B------:R-:W-:-:S04]  /*1a30*/  IMAD.HI.U32 R2, R2, R4, RZ ;  /* 0x0000000402027227 */ /* 0x000fc800078e00ff */
[----:B------:R-:W-:-:S05]  /*1a40*/  IMAD R4, R2, R5, R4 ;  /* 0x0000000502047224 */ /* 0x000fca00078e0204 */
[----:B------:R-:W-:-:S13]  /*1a50*/  ISETP.GT.U32.AND P2, PT, R3, R4, PT ;  /* 0x000000040300720c */ /* 0x000fda0003f44070 */
[----:B------:R-:W-:Y:S01]  /*1a60*/  @!P2 IMAD.IADD R4, R4, 0x1, -R3 ;  /* 0x000000010404a824 */ /* 0x000fe200078e0a03 */
[----:B------:R-:W-:Y:S02]  /*1a70*/  @!P2 IADD3 R2, R2, 0x1, RZ ;  /* 0x000000010202a810 */ /* 0x000fe40007ffe0ff */
[----:B------:R-:W-:Y:S02]  /*1a80*/  ISETP.NE.AND P2, PT, R0, RZ, PT ;  /* 0x000000ff0000720c */ /* 0x000fe40003f45270 */
[----:B------:R-:W-:Y:S02]  /*1a90*/  ISETP.GE.U32.AND P4, PT, R4, R3, PT ;  /* 0x000000030400720c */ /* 0x000fe40003f86070 */
[----:B------:R-:W-:-:S04]  /*1aa0*/  LOP3.LUT R3, R7, R0, RZ, 0x3c, !PT ;  /* 0x0000000007037212 */ /* 0x000fc800078e3cff */
[----:B------:R-:W-:-:S07]  /*1ab0*/  ISETP.GE.AND P1, PT, R3, RZ, PT ;  /* 0x000000ff0300720c */ /* 0x000fce0003f26270 */
[----:B------:R-:W-:-:S06]  /*1ac0*/  @P4 IADD3 R2, R2, 0x1, RZ ;  /* 0x0000000102024810 */ /* 0x000fcc0007ffe0ff */
[----:B------:R-:W-:Y:S01]  /*1ad0*/  @!P1 IMAD.MOV R2, RZ, RZ, -R2 ;  /* 0x000000ffff029224 */ /* 0x000fe200078e0a02 */
[----:B------:R-:W-:Y:S02]  /*1ae0*/  @!P2 LOP3.LUT R2, RZ, R0, RZ, 0x33, !PT ;  /* 0x00000000ff02a212 */ /* 0x000fe400078e33ff */
.L_x_27:
[----:B------:R-:W-:Y:S05]  /*1af0*/  BSYNC B0 ;  /* 0x0000000000007941 */ /* 0x000fea0003800000 */
.L_x_26:
[----:B------:R-:W-:Y:S01]  /*1b00*/  IMAD R226, R14, R2, RZ ;  /* 0x000000020ee27224 */ /* 0x000fe200078e02ff */
[----:B------:R-:W-:Y:S01]  /*1b10*/  PRMT R0, RZ, 0x7610, R0 ;  /* 0x00007610ff007816 */ /* 0x000fe20000000000 */
[----:B------:R-:W-:Y:S01]  /*1b20*/  CS2R R20, SRZ ;  /* 0x0000000000147805 */ /* 0x000fe2000001ff00 */
[----:B------:R-:W-:Y:S01]  /*1b30*/  CS2R R46, SRZ ;  /* 0x00000000002e7805 */ /* 0x000fe2000001ff00 */
[----:B------:R-:W-:Y:S01]  /*1b40*/  IMAD.IADD R2, R226, 0x1, R2 ;  /* 0x00000001e2027824 */ /* 0x000fe200078e0202 */
[----:B------:R-:W-:Y:S01]  /*1b50*/  CS2R R48, SRZ ;  /* 0x0000000000307805 */ /* 0x000fe2000001ff00 */
[----:B------:R-:W-:Y:S01]  /*1b60*/  CS2R R54, SRZ ;  /* 0x0000000000367805 */ /* 0x000fe2000001ff00 */
[----:B------:R-:W-:Y:S01]  /*1b70*/  CS2R R80, SRZ ;  /* 0x0000000000507805 */ /* 0x000fe2000001ff00 */
[----:B------:R-:W-:Y:S01]  /*1b80*/  CS2R R66, SRZ ;  /* 0x0000000000427805 */ /* 0x000fe2000001ff00 */
[----:B------:R-:W-:Y:S01]  /*1b90*/  IMNMX R23, R8, R2, PT ;  /* 0x0000000208177217 */ /* 0x000fe20003800200 */
[----:B------:R-:W-:Y:S01]  /*1ba0*/  CS2R R84, SRZ ;  /* 0x0000000000547805 */ /* 0x000fe2000001ff00 */
[----:B------:R-:W-:Y:S01]  /*1bb0*/  CS2R R70, SRZ ;  /* 0x0000000000467805 */ /* 0x000fe2000001ff00 */
[----:B------:R-:W-:Y:S01]  /*1bc0*/  CS2R R142, SRZ ;  /* 0x00000000008e7805 */ /* 0x000fe2000001ff00 */
[----:B------:R-:W-:Y:S01]  /*1bd0*/  ISETP.GT.AND P1, PT, R23, R226, PT ;  /* 0x000000e21700720c */ /* 0x000fe20003f24270 */
[----:B------:R2:W-:Y:S01]  /*1be0*/  STL [R1+0x4], R23 ;  /* 0x0000041701007387 */ /* 0x0005e20000100800 */
        /* <DEDUP_REMOVED lines=41> */
[----:B--2---:R-:W2:Y:S01]  /*1e80*/  LDL R4, [R1+0x30] ;  /* 0x0000300001047983 */ /* 0x004ea20000100800 */
[----:B------:R-:W-:-:S04]  /*1e90*/  ISETP.NE.U32.AND P2, PT, RZ, c[0x0][0x340], PT ;  /* 0x0000d000ff007a0c */ /* 0x000fc80003f45070 */
[----:B------:R-:W-:-:S13]  /*1ea0*/  ISETP.NE.AND.EX P2, PT, RZ, c[0x0][0x344], PT, P2 ;  /* 0x0000d100ff007a0c */ /* 0x000fda0003f45320 */
[----:B------:R-:W-:-:S05]  /*1eb0*/  @P2 IMAD.WIDE R2, R228, R13, c[0x0][0x340] ;  /* 0x0000d000e4022625 */ /* 0x000fca00078e020d */
[----:B------:R3:W4:Y:S01]  /*1ec0*/  @P2 LDG.E R13, [R2.64] ;  /* 0x00000006020d2981 */ /* 0x000722000c1e1900 */
[----:B------:R-:W-:Y:S02]  /*1ed0*/  SHF.R.S32.HI R0, RZ, 0x1f, R6 ;  /* 0x0000001fff007819 */ /* 0x000fe40000011406 */
[----:B------:R-:W-:Y:S01]  /*1ee0*/  ISETP.GE.AND P5, PT, R222, c[0x0][0x1d4], PT ;  /* 0x00007500de007a0c */ /* 0x000fe20003fa6270 */
[----:B------:R-:W5:Y:S01]  /*1ef0*/  S2R R9, SR_TID.X ;  /* 0x0000000000097919 */ /* 0x000f620000002100 */
[----:B------:R-:W-:Y:S01]  /*1f00*/  ISETP.GE.AND P4, PT, R220, c[0x0][0x1d4], PT ;  /* 0x00007500dc007a0c */ /* 0x000fe20003f86270 */
[----:B------:R-:W-:Y:S01]  /*1f10*/  IMAD R0, R0, c[0x0][0x178], RZ ;  /* 0x00005e0000007a24 */ /* 0x000fe200078e02ff */
[----:B------:R-:W-:Y:S02]  /*1f20*/  ISETP.GE.AND P6, PT, R223, c[0x0][0x1d4], PT ;  /* 0x00007500df007a0c */ /* 0x000fe40003fc6270 */
[----:B------:R-:W-:Y:S01]  /*1f30*/  SEL R7, RZ, 0x1, P4 ;  /* 0x00000001ff077807 */ /* 0x000fe20002000000 */
[----:B-1----:R-:W-:Y:S01]  /*1f40*/  IMAD R5, R6, c[0x0][0x17c], R0 ;  /* 0x00005f0006057a24 */ /* 0x002fe200078e0200 */
[----:B------:R-:W-:-:S02]  /*1f50*/  SEL R11, R228, RZ, !P3 ;  /* 0x000000ffe40b7207 */ /* 0x000fc40005800000 */
[----:B------:R-:W-:Y:S02]  /*1f60*/  P2R R21, PR, RZ, 0x20 ;  /* 0x00000020ff157803 */ /* 0x000fe40000000000 */
[----:B------:R-:W-:Y:S02]  /*1f70*/  P2R R20, PR, RZ, 0x10 ;  /* 0x00000010ff147803 */ /* 0x000fe40000000000 */
[----:B------:R-:W-:Y:S02]  /*1f80*/  ISETP.GE.AND P4, PT, R223, c[0x0][0x198], PT ;  /* 0x00006600df007a0c */ /* 0x000fe40003f86270 */
[----:B------:R-:W-:Y:S01]  /*1f90*/  IADD3 R76, R23, -0x1, RZ ;  /* 0xffffffff174c7810 */ /* 0x000fe20007ffe0ff */
[----:B---3--:R-:W-:Y:S01]  /*1fa0*/  IMAD.MOV.U32 R2, RZ, RZ, c[0x0][0x2c4] ;  /* 0x0000b100ff027624 */ /* 0x008fe200078e00ff */
[----:B-----5:R-:W-:-:S04]  /*1fb0*/  SHF.R.S32.HI R22, RZ, 0x1f, R9 ;  /* 0x0000001fff167819 */ /* 0x020fc80000011409 */
[----:B------:R-:W-:Y:S01]  /*1fc0*/  ISETP.NE.AND P1, PT, R2, 0x1, PT ;  /* 0x000000010200780c */ /* 0x000fe20003f25270 */
[----:B------:R-:W-:Y:S01]  /*1fd0*/  IMAD.WIDE.U32 R2, R6, c[0x0][0x178], RZ ;  /* 0x00005e0006027a25 */ /* 0x000fe200078e00ff */
[----:B------:R-:W-:-:S03]  /*1fe0*/  LEA.HI R22, R22, R9, RZ, 0x3 ;  /* 0x0000000916167211 */ /* 0x000fc600078f18ff */
[----:B------:R-:W-:Y:S01]  /*1ff0*/  IMAD.IADD R5, R3, 0x1, R5 ;  /* 0x0000000103057824 */ /* 0x000fe200078e0205 */
[----:B------:R-:W-:Y:S02]  /*2000*/  SHF.R.S32.HI R22, RZ, 0x3, R22 ;  /* 0x00000003ff167819 */ /* 0x000fe40000011416 */
[----:B------:R-:W-:-:S05]  /*2010*/  SEL R3, R251, RZ, !P3 ;  /* 0x000000fffb037207 */ /* 0x000fca0005800000 */
[----:B------:R-:W-:Y:S01]  /*2020*/  IMAD R16, R3, c[0x0][0x1c0], RZ ;  /* 0x0000700003107a24 */ /* 0x000fe200078e02ff */
[----:B--2---:R-:W-:Y:S02]  /*2030*/  LEA R10, R225, R4, 0x7 ;  /* 0x00000004e10a7211 */ /* 0x004fe400078e38ff */
[----:B------:R-:W-:Y:S02]  /*2040*/  SEL R4, RZ, 0xffffffff, P5 ;  /* 0xffffffffff047807 */ /* 0x000fe40002800000 */
[----:B------:R-:W-:Y:S01]  /*2050*/  ISETP.GE.AND P5, PT, R222, c[0x0][0x198], PT ;  /* 0x00006600de007a0c */ /* 0x000fe20003fa6270 */
[----:B------:R-:W-:Y:S01]  /*2060*/  @P1 IMAD.HI.U32 R6, R10, c[0x0][0x2c8], RZ ;  /* 0x0000b2000a061a27 */ /* 0x000fe200078e00ff */
[----:B------:R-:W-:-:S03]  /*2070*/  SHF.L.U32 R4, R4, 0x1, RZ ;  /* 0x0000000104047819 */ /* 0x000fc600000006ff */
[----:B------:R-:W-:Y:S01]  /*2080*/  IMAD.MOV.U32 R0, RZ, RZ, R10 ;  /* 0x000000ffff007224 */ /* 0x000fe200078e000a */
[----:B------:R-:W-:Y:S02]  /*2090*/  LOP3.LUT R18, R4, 0x2, R7, 0xe2, !PT ;  /* 0x0000000204127812 */ /* 0x000fe400078ee207 */
[----:B------:R-:W-:Y:S02]  /*20a0*/  @P1 SHF.R.U32.HI R0, RZ, c[0x0][0x2cc], R6 ;  /* 0x0000b300ff001a19 */ /* 0x000fe40000011606 */
[----:B------:R-:W-:Y:S02]  /*20b0*/  MOV R4, R2 ;  /* 0x0000000200047202 */ /* 0x000fe40000000f00 */
[----:B------:R-:W-:Y:S02]  /*20c0*/  SHF.R.S32.HI R6, RZ, 0x1f, R12 ;  /* 0x0000001fff067819 */ /* 0x000fe4000001140c */
[----:B------:R-:W-:Y:S01]  /*20d0*/  IADD3 R2, P1, R22, R12, RZ ;  /* 0x0000000c16027210 */ /* 0x000fe20007f3e0ff */
[----:B------:R-:W-:Y:S01]  /*20e0*/  IMAD.WIDE.U32 R4, R234, c[0x0][0x1b8], R4 ;  /* 0x00006e00ea047a25 */ /* 0x000fe200078e0004 */
[----:B------:R-:W-:-:S02]  /*20f0*/  SEL R12, RZ, 0x4, P6 ;  /* 0x00000004ff0c7807 */ /* 0x000fc40003000000 */
[----:B------:R-:W-:Y:S01]  /*2100*/  LEA.HI.X.SX32 R8, R22, R6, 0x1, P1 ;  /* 0x0000000616087211 */ /* 0x000fe200008f0eff */
[----:B------:R-:W-:Y:S01]  /*2110*/  IMAD R3, R234, c[0x0][0x1bc], R5 ;  /* 0x00006f00ea037a24 */ /* 0x000fe200078e0205 */
[----:B------:R-:W-:Y:S01]  /*2120*/  ISETP.GE.AND P1, PT, R220, c[0x0][0x198], PT ;  /* 0x00006600dc007a0c */ /* 0x000fe20003f26270 */
[----:B------:R-:W-:-:S04]  /*2130*/  IMAD.WIDE.U32 R6, R2, c[0x0][0x1e0], R220 ;  /* 0x0000780002067a25 */ /* 0x000fc800078e00dc */
[C---:B------:R-:W-:Y:S02]  /*2140*/  IMAD R15, R8.reuse, c[0x0][0x1e0], RZ ;  /* 0x00007800080f7a24 */ /* 0x040fe400078e02ff */
[----:B------:R-:W-:Y:S02]  /*2150*/  IMAD R14, R8, c[0x0][0x208], RZ ;  /* 0x00008200080e7a24 */ /* 0x000fe400078e02ff */
[----:B------:R-:W-:-:S04]  /*2160*/  IMAD.WIDE.U32 R8, R2, c[0x0][0x208], R220 ;  /* 0x0000820002087a25 */ /* 0x000fc800078e00dc */
[C---:B------:R-:W-:Y:S02]  /*2170*/  IMAD R15, R2.reuse, c[0x0][0x1e4], R15 ;  /* 0x00007900020f7a24 */ /* 0x040fe400078e020f */
[----:B------:R-:W-:Y:S01]  /*2180*/  IMAD R5, R2, c[0x0][0x20c], R14 ;  /* 0x0000830002057a24 */ /* 0x000fe200078e020e */
[----:B------:R-:W-:Y:S01]  /*2190*/  LOP3.LUT R14, R18, R12, RZ, 0xfc, !PT ;  /* 0x0000000c120e7212 */ /* 0x000fe200078efcff */
[----:B------:R-:W-:Y:S01]  /*21a0*/  IMAD.MOV.U32 R2, RZ, RZ, R4 ;  /* 0x000000ffff027224 */ /* 0x000fe200078e0004 */
[----:B------:R-:W-:Y:S01]  /*21b0*/  IADD3 R4, -R0, RZ, RZ ;  /* 0x000000ff00047210 */ /* 0x000fe20007ffe1ff */
[----:B------:R-:W-:Y:S01]  /*21c0*/  IMAD R12, R11, c[0x0][0x1c4], R16 ;  /* 0x000071000b0c7a24 */ /* 0x000fe200078e0210 */
[----:B------:R-:W-:Y:S01]  /*21d0*/  IADD3 R5, R9, R5, RZ ;  /* 0x0000000509057210 */ /* 0x000fe20007ffe0ff */
[----:B------:R-:W-:Y:S01]  /*21e0*/  IMAD.WIDE.U32 R2, R11, c[0x0][0x1c0], R2 ;  /* 0x000070000b027a25 */ /* 0x000fe200078e0002 */
[----:B------:R-:W-:-:S03]  /*21f0*/  SHF.R.S32.HI R11, RZ, 0x1f, R0 ;  /* 0x0000001fff0b7819 */ /* 0x000fc60000011400 */
[----:B------:R-:W-:Y:S01]  /*2200*/  IMAD R9, R4, c[0x0][0x2c4], R10 ;  /* 0x0000b10004097a24 */ /* 0x000fe200078e020a */
[----:B------:R-:W-:Y:S01]  /*2210*/  MOV R4, R8 ;  /* 0x0000000800047202 */ /* 0x000fe20000000f00 */
[----:B------:R-:W-:Y:S02]  /*2220*/  IMAD.IADD R3, R3, 0x1, R12 ;  /* 0x0000000103037824 */ /* 0x000fe400078e020c */
[----:B------:R-:W-:Y:S01]  /*2230*/  IMAD R8, R11, c[0x0][0x1b0], RZ ;  /* 0x00006c000b087a24 */ /* 0x000fe200078e02ff */
[----:B------:R-:W-:Y:S01]  /*2240*/  SHF.R.S32.HI R10, RZ, 0x1f, R9 ;  /* 0x0000001fff0a7819 */ /* 0x000fe20000011409 */
[----:B------:R-:W-:-:S04]  /*2250*/  IMAD.WIDE.U32 R2, R0, c[0x0][0x1b0], R2 ;  /* 0x00006c0000027a25 */ /* 0x000fc800078e0002 */
[----:B------:R-:W-:Y:S01]  /*2260*/  IMAD R8, R0, c[0x0][0x1b4], R8 ;  /* 0x00006d0000087a24 */ /* 0x000fe200078e0208 */
[----:B----4-:R-:W-:Y:S01]  /*2270*/  @P2 SHF.R.S32.HI R0, RZ, 0x1f, R13 ;  /* 0x0000001fff002819 */ /* 0x010fe2000001140d */
[----:B------:R-:W-:Y:S01]  /*2280*/  IMAD.IADD R7, R7, 0x1, R15 ;  /* 0x0000000107077824 */ /* 0x000fe200078e020f */
[----:B------:R-:W-:Y:S01]  /*2290*/  @!P2 MOV R0, R251 ;  /* 0x000000fb0000a202 */ /* 0x000fe20000000f00 */
[----:B------:R-:W-:Y:S02]  /*22a0*/  IMAD.IADD R3, R3, 0x1, R8 ;  /* 0x0000000103037824 */ /* 0x000fe400078e0208 */
[----:B------:R-:W-:Y:S01]  /*22b0*/  @!P2 IMAD.MOV.U32 R13, RZ, RZ, R228 ;  /* 0x000000ffff0da224 */ /* 0x000fe200078e00e4 */
[----:B------:R-:W-:Y:S01]  /*22c0*/  SEL R8, R0, RZ, !P0 ;  /* 0x000000ff00087207 */ /* 0x000fe20004000000 */
[----:B------:R-:W-:-:S03]  /*22d0*/  IMAD.WIDE.U32 R6, R234, c[0x0][0x1e8], R6 ;  /* 0x00007a00ea067a25 */ /* 0x000fc600078e0006 */
[----:B------:R-:W-:Y:S01]  /*22e0*/  SEL R0, R13, RZ, !P0 ;  /* 0x000000ff0d007207 */ /* 0x000fe20004000000 */
[----:B------:R-:W-:Y:S02]  /*22f0*/  IMAD R10, R10, c[0x0][0x1a8], RZ ;  /* 0x00006a000a0a7a24 */ /* 0x000fe400078e02ff */
[----:B------:R-:W-:-:S04]  /*2300*/  IMAD.WIDE.U32 R4, R234, c[0x0][0x210], R4 ;  /* 0x00008400ea047a25 */ /* 0x000fc800078e0004 */
[----:B------:R-:W-:Y:S02]  /*2310*/  IMAD R7, R234, c[0x0][0x1ec], R7 ;  /* 0x00007b00ea077a24 */ /* 0x000fe400078e0207 */
[C---:B------:R-:W-:Y:S02]  /*2320*/  IMAD R10, R9.reuse, c[0x0][0x1ac], R10 ;  /* 0x00006b00090a7a24 */ /* 0x040fe400078e020a */
[----:B------:R-:W-:-:S04]  /*2330*/  IMAD.WIDE.U32 R2, R9, c[0x0][0x1a8], R2 ;  /* 0x00006a0009027a25 */ /* 0x000fc800078e0002 */
[----:B------:R-:W-:Y:S01]  /*2340*/  IMAD R11, R8, c[0x0][0x1f0], RZ ;  /* 0x00007c00080b7a24 */ /* 0x000fe200078e02ff */
[----:B------:R-:W-:Y:S01]  /*2350*/  IADD3 R3, R3, R10, RZ ;  /* 0x0000000a03037210 */ /* 0x000fe20007ffe0ff */
[----:B------:R-:W-:Y:S01]  /*2360*/  IMAD R5, R234, c[0x0][0x214], R5 ;  /* 0x00008500ea057a24 */ /* 0x000fe200078e0205 */
[----:B------:R-:W-:Y:S01]  /*2370*/  LEA R12, P0, R2, c[0x0][0x160], 0x1 ;  /* 0x00005800020c7a11 */ /* 0x000fe200078008ff */
[----:B------:R-:W-:Y:S02]  /*2380*/  IMAD R8, R8, c[0x0][0x218], RZ ;  /* 0x0000860008087a24 */ /* 0x000fe400078e02ff */
[----:B------:R-:W-:Y:S01]  /*2390*/  IMAD R11, R0, c[0x0][0x1f4], R11 ;  /* 0x00007d00000b7a24 */ /* 0x000fe200078e020b */
[----:B------:R-:W-:Y:S01]  /*23a0*/  LEA.HI.X R10, R2, c[0x0][0x164], R3, 0x1, P0 ;  /* 0x00005900020a7a11 */ /* 0x000fe200000f0c03 */
[----:B------:R-:W-:-:S04]  /*23b0*/  IMAD.WIDE.U32 R208, R0, c[0x0][0x1f0], R6 ;  /* 0x00007c0000d07a25 */ /* 0x000fc800078e0006 */
[C---:B------:R-:W-:Y:S01]  /*23c0*/  IMAD R8, R0.reuse, c[0x0][0x21c], R8 ;  /* 0x0000870000087a24 */ /* 0x040fe200078e0208 */
[----:B------:R-:W-:Y:S01]  /*23d0*/  IADD3 R212, R209, R11, RZ ;  /* 0x0000000bd1d47210 */ /* 0x000fe20007ffe0ff */
[----:B------:R-:W-:-:S04]  /*23e0*/  IMAD.WIDE.U32 R210, R0, c[0x0][0x218], R4 ;  /* 0x0000860000d27a25 */ /* 0x000fc800078e0004 */
[----:B------:R-:W-:Y:S02]  /*23f0*/  IMAD R9, R225, 0x80, R22 ;  /* 0x00000080e1097824 */ /* 0x000fe400078e0216 */
[----:B------:R-:W-:Y:S01]  /*2400*/  IMAD.IADD R213, R211, 0x1, R8 ;  /* 0x00000001d3d57824 */ /* 0x000fe200078e0208 */
[----:B------:R-:W-:Y:S05]  /*2410*/  BRA.DIV ~URZ, `(.L_x_29) ;  /* 0x0000aa727f007947 */ /* 0x000fea000b800000 */
[----:B------:R1:W2:Y:S02]  /*2420*/  SHFL.IDX PT, R8, R10, RZ, 0x181f ;  /* 0x00181fff0a087589 */ /* 0x0002a400000e0000 */
.L_x_108:
[----:B------:R-:W-:Y:S05]  /*2430*/  BRA.DIV ~URZ, `(.L_x_30) ;  /* 0x0000aac27f007947 */ /* 0x000fea000b800000 */
[----:B------:R3:W4:Y:S02]  /*2440*/  SHFL.IDX PT, R0, R12, RZ, 0x181f ;  /* 0x00181fff0c007589 */ /* 0x00072400000e0000 */
.L_x_109:
[----:B------:R-:W-:Y:S01]  /*2450*/  IMAD R11, R17, c[0x0][0x2c4], RZ ;  /* 0x0000b100110b7a24 */ /* 0x000fe200078e02ff */
[----:B------:R-:W-:Y:S04]  /*2460*/  BSSY B0, `(.L_x_31) ;  /* 0x0000010000007945 */ /* 0x000fe80003800000 */
[----:B------:R-:W-:-:S13]  /*2470*/  ISETP.GE.AND P0, PT, R9, R11, PT ;  /* 0x0000000b0900720c */ /* 0x000fda0003f06270 */
[----:B------:R-:W-:Y:S05]  /*2480*/  @P0 BRA `(.L_x_32) ;  /* 0x000000d000000947 */ /* 0x000fea0003800000 */
[----:B------:R-:W5:Y:S01]  /*2490*/  LDL R2, [R1] ;  /* 0x0000000001027983 */ /* 0x000f620000100800 */
[----:B----4-:R-:W-:-:S04]  /*24a0*/  LEA R6, P0, R220, R0, 0x1 ;  /* 0x00000000dc067211 */ /* 0x010fc800078008ff */
[----:B--2---:R-:W-:Y:S02]  /*24b0*/  LEA.HI.X R7, R220, R8, R221, 0x1, P0 ;  /* 0x00000008dc077211 */ /* 0x004fe400000f0cdd */
[----:B------:R-:W-:-:S03]  /*24c0*/  LEA R4, P0, R222, R0, 0x1 ;  /* 0x00000000de047211 */ /* 0x000fc600078008ff */
[----:B------:R-:W-:Y:S01]  /*24d0*/  @!PT LDS RZ, [RZ] ;  /* 0x00000000fffff984 */ /* 0x000fe20000000800 */
[----:B------:R-:W-:Y:S01]  /*24e0*/  @!PT LDS RZ, [RZ] ;  /* 0x00000000fffff984 */ /* 0x000fe20000000800 */
[----:B------:R-:W-:Y:S01]  /*24f0*/  @!PT LDS RZ, [RZ] ;  /* 0x00000000fffff984 */ /* 0x000fe20000000800 */
[----:B------:R2:W-:Y:S01]  /*2500*/  LDGSTS.E.BYPASS.LTC128B.128 [R195+0xc100], [R6.64], !P1 ;  /* 0x0c10000006c37fae */ /* 0x0005e2000c901d46 */
[----:B-----5:R-:W-:Y:S02]  /*2510*/  LEA.HI.X R5, R222, R8, R2, 0x1, P0 ;  /* 0x00000008de057211 */ /* 0x020fe400000f0c02 */
[----:B------:R-:W-:-:S03]  /*2520*/  LEA R2, P0, R223, R0, 0x1 ;  /* 0x00000000df027211 */ /* 0x000fc600078008ff */
[----:B------:R2:W-:Y:S01]  /*2530*/  LDGSTS.E.BYPASS.LTC128B.128 [R195+0x10100], [R4.64], !P5 ;  /* 0x1010000004c37fae */ /* 0x0005e2000e901d46 */
[----:B------:R-:W-:-:S05]  /*2540*/  LEA.HI.X R3, R223, R8, R252, 0x1, P0 ;  /* 0x00000008df037211 */ /* 0x000fca00000f0cfc */
[----:B------:R2:W-:Y:S04]  /*2550*/  LDGSTS.E.BYPASS.LTC128B.128 [R195+0x14100], [R2.64], !P4 ;  /* 0x1410000002c37fae */ /* 0x0005e8000e101d46 */
.L_x_32:
[----:B------:R-:W-:Y:S05]  /*2560*/  BSYNC B0 ;  /* 0x0000000000007941 */ /* 0x000fea0003800000 */
.L_x_31:
[----:B------:R-:W-:Y:S05]  /*2570*/  BRA.DIV ~URZ, `(.L_x_33) ;  /* 0x0000a9e27f007947 */ /* 0x000fea000b800000 */
[----:B--2---:R2:W1:Y:S04]  /*2580*/  SHFL.IDX PT, R8, R10, 0x1, 0x181f ;  /* 0x00381f000a087f89 */ /* 0x00446800000e0000 */
[----:B----4-:R2:W4:Y:S02]  /*2590*/  SHFL.IDX PT, R0, R12, 0x1, 0x181f ;  /* 0x00381f000c007f89 */ /* 0x01052400000e0000 */
.L_x_110:
[----:B------:R-:W-:Y:S01]  /*25a0*/  IADD3 R2, R9, 0x20, RZ ;  /* 0x0000002009027810 */ /* 0x000fe20007ffe0ff */
[----:B------:R-:W-:Y:S03]  /*25b0*/  BSSY B0, `(.L_x_34) ;  /* 0x0000010000007945 */ /* 0x000fe60003800000 */
[----:B------:R-:W-:-:S13]  /*25c0*/  ISETP.GE.AND P0, PT, R2, R11, PT ;  /* 0x0000000b0200720c */ /* 0x000fda0003f06270 */
[----:B------:R-:W-:Y:S05]  /*25d0*/  @P0 BRA `(.L_x_35) ;  /* 0x000000d000000947 */ /* 0x000fea0003800000 */
[----:B------:R-:W5:Y:S01]  /*25e0*/  LDL R3, [R1] ;  /* 0x0000000001037983 */ /* 0x000f620000100800 */
[----:B----4-:R-:W-:-:S04]  /*25f0*/  LEA R6, P0, R220, R0, 0x1 ;  /* 0x00000000dc067211 */ /* 0x010fc800078008ff */
[----:B-1----:R-:W-:Y:S02]  /*2600*/  LEA.HI.X R7, R220, R8, R221, 0x1, P0 ;  /* 0x00000008dc077211 */ /* 0x002fe400000f0cdd */
        /* <DEDUP_REMOVED lines=10> */
.L_x_35:
[----:B------:R-:W-:Y:S05]  /*26b0*/  BSYNC B0 ;  /* 0x0000000000007941 */ /* 0x000fea0003800000 */
.L_x_34:
[----:B------:R-:W-:Y:S05]  /*26c0*/  BRA.DIV ~URZ, `(.L_x_36) ;  /* 0x0000a9527f007947 */ /* 0x000fea000b800000 */
[----:B-1----:R1:W2:Y:S02]  /*26d0*/  SHFL.IDX PT, R8, R10, 0x2, 0x181f ;  /* 0x00581f000a087f89 */ /* 0x0022a400000e0000 */
.L_x_111:
[----:B------:R-:W-:Y:S05]  /*26e0*/  BRA.DIV ~URZ, `(.L_x_37) ;  /* 0x0000a9a27f007947 */ /* 0x000fea000b800000 */
[----:B----4-:R4:W1:Y:S02]  /*26f0*/  SHFL.IDX PT, R0, R12, 0x2, 0x181f ;  /* 0x00581f000c007f89 */ /* 0x01086400000e0000 */
.L_x_112:
[----:B------:R-:W-:Y:S01]  /*2700*/  IADD3 R2, R9, 0x40, RZ ;  /* 0x0000004009027810 */ /* 0x000fe20007ffe0ff */
[----:B------:R-:W-:Y:S03]  /*2710*/  BSSY B0, `(.L_x_38) ;  /* 0x0000010000007945 */ /* 0x000fe60003800000 */
[----:B------:R-:W-:-:S13]  /*2720*/  ISETP.GE.AND P0, PT, R2, R11, PT ;  /* 0x0000000b0200720c */ /* 0x000fda0003f06270 */
[----:B------:R-:W-:Y:S05]  /*2730*/  @P0 BRA `(.L_x_39) ;  /* 0x000000d000000947 */ /* 0x000fea0003800000 */
[----:B------:R-:W5:Y:S01]  /*2740*/  LDL R3, [R1] ;  /* 0x0000000001037983 */ /* 0x000f620000100800 */
[----:B-1----:R-:W-:-:S04]  /*2750*/  LEA R6, P0, R220, R0, 0x1 ;  /* 0x00000000dc067211 */ /* 0x002fc800078008ff */
        /* <DEDUP_REMOVED lines=11> */
.L_x_39:
[----:B------:R-:W-:Y:S05]  /*2810*/  BSYNC B0 ;  /* 0x0000000000007941 */ /* 0x000fea0003800000 */
.L_x_38:
[----:B------:R-:W-:Y:S05]  /*2820*/  BRA.DIV ~URZ, `(.L_x_40) ;  /* 0x0000a8c27f007947 */ /* 0x000fea000b800000 */
[----:B-1----:R1:W3:Y:S04]  /*2830*/  SHFL.IDX PT, R7, R10, 0x3, 0x181f ;  /* 0x00781f000a077f89 */ /* 0x0022e800000e0000 */
[----:B------:R1:W4:Y:S02]  /*2840*/  SHFL.IDX PT, R0, R12, 0x3, 0x181f ;  /* 0x00781f000c007f89 */ /* 0x00032400000e0000 */
.L_x_113:
[----:B----4-:R-:W4:Y:S01]  /*2850*/  LDL R15, [R1] ;  /* 0x00000000010f7983 */ /* 0x010f220000100800 */
[----:B------:R-:W-:Y:S01]  /*2860*/  IADD3 R2, R9, 0x60, RZ ;  /* 0x0000006009027810 */ /* 0x000fe20007ffe0ff */
[----:B------:R-:W-:Y:S01]  /*2870*/  IMAD R100, R76, -0x40, R19 ;  /* 0xffffffc04c647824 */ /* 0x000fe200078e0213 */
[----:B-123--:R-:W-:Y:S01]  /*2880*/  SHF.R.S32.HI R12, RZ, 0x1f, R76 ;  /* 0x0000001fff0c7819 */ /* 0x00efe2000001144c */
[----:B------:R-:W1:Y:S01]  /*2890*/  S2R R4, SR_TID.X ;  /* 0x0000000000047919 */ /* 0x000e620000002100 */
[----:B------:R-:W-:-:S03]  /*28a0*/  ISETP.GE.AND P3, PT, R2, R11, PT ;  /* 0x0000000b0200720c */ /* 0x000fc60003f66270 */
[----:B------:R-:W-:Y:S01]  /*28b0*/  IMAD R6, R12, c[0x0][0x1e0], RZ ;  /* 0x000078000c067a24 */ /* 0x000fe200078e02ff */
[----:B------:R2:W5:Y:S03]  /*28c0*/  LDL R104, [R1+0x4] ;  /* 0x0000040001687983 */ /* 0x0005660000100800 */
[----:B------:R-:W-:-:S06]  /*28d0*/  IMAD R6, R76, c[0x0][0x1e4], R6 ;  /* 0x000079004c067a24 */ /* 0x000fcc00078e0206 */
[----:B------:R-:W-:-:S04]  /*28e0*/  @!P3 LEA R2, P0, R220, R0, 0x1 ;  /* 0x00000000dc02b211 */ /* 0x000fc800078008ff */
[----:B------:R-:W-:-:S05]  /*28f0*/  @!P3 LEA.HI.X R3, R220, R7, R221, 0x1, P0 ;  /* 0x00000007dc03b211 */ /* 0x000fca00000f0cdd */
[----:B------:R-:W-:Y:S01]  /*2900*/  @!PT LDS RZ, [RZ] ;  /* 0x00000000fffff984 */ /* 0x000fe20000000800 */
[----:B------:R-:W-:Y:S01]  /*2910*/  @!PT LDS RZ, [RZ] ;  /* 0x00000000fffff984 */ /* 0x000fe20000000800 */
[----:B------:R-:W-:Y:S01]  /*2920*/  @!PT LDS RZ, [RZ] ;  /* 0x00000000fffff984 */ /* 0x000fe20000000800 */
[----:B------:R3:W-:Y:S01]  /*2930*/  @!P3 LDGSTS.E.BYPASS.LTC128B.128 [R195+0xf100], [R2.64], !P1 ;  /* 0x0f10000002c3bfae */ /* 0x0007e2000c901d46 */
[----:B-1----:R-:W-:-:S04]  /*2940*/  SHF.R.S32.HI R13, RZ, 0x1f, R4 ;  /* 0x0000001fff0d7819 */ /* 0x002fc80000011404 */
[----:B------:R-:W-:Y:S01]  /*2950*/  LEA.HI R13, R13, R4, RZ, 0x3 ;  /* 0x000000040d0d7211 */ /* 0x000fe200078f18ff */
[----:B------:R-:W-:-:S03]  /*2960*/  IMAD.WIDE.U32 R4, R76, c[0x0][0x1e0], RZ ;  /* 0x000078004c047a25 */ /* 0x000fc600078e00ff */
[----:B------:R-:W-:Y:S02]  /*2970*/  SHF.R.S32.HI R13, RZ, 0x3, R13 ;  /* 0x00000003ff0d7819 */ /* 0x000fe4000001140d */
[----:B------:R-:W-:Y:S02]  /*2980*/  IADD3 R5, R5, R6, RZ ;  /* 0x0000000605057210 */ /* 0x000fe40007ffe0ff */
[----:B------:R-:W-:-:S05]  /*2990*/  IADD3 R8, -R13, R19, RZ ;  /* 0x000000130d087210 */ /* 0x000fca0007ffe1ff */
[----:B---3--:R-:W-:Y:S01]  /*29a0*/  IMAD R3, R76, -0x40, R8 ;  /* 0xffffffc04c037824 */ /* 0x008fe200078e0208 */
[----:B------:R-:W-:-:S04]  /*29b0*/  LEA R2, P0, R4, R208, 0x6 ;  /* 0x000000d004027211 */ /* 0x000fc800078030ff */
[C---:B------:R-:W-:Y:S02]  /*29c0*/  ISETP.GE.AND P1, PT, R3.reuse, 0x21, PT ;  /* 0x000000210300780c */ /* 0x040fe40003f26270 */
[----:B------:R-:W-:Y:S01]  /*29d0*/  LEA.HI.X R5, R4, R212, R5, 0x6, P0 ;  /* 0x000000d404057211 */ /* 0x000fe200000f3405 */
[----:B------:R-:W-:Y:S01]  /*29e0*/  IMAD.MOV.U32 R4, RZ, RZ, 0x20 ;  /* 0x00000020ff047424 */ /* 0x000fe200078e00ff */
[----:B------:R-:W-:-:S03]  /*29f0*/  ISETP.GE.AND P2, PT, R3, 0x1, PT ;  /* 0x000000010300780c */ /* 0x000fc60003f46270 */
[----:B------:R-:W-:-:S04]  /*2a00*/  IMAD.WIDE.U32 R8, R4, c[0x0][0x1e0], RZ ;  /* 0x0000780004087a25 */ /* 0x000fc800078e00ff */
[----:B------:R-:W-:Y:S02]  /*2a10*/  IMAD R11, R4, c[0x0][0x1e4], RZ ;  /* 0x00007900040b7a24 */ /* 0x000fe400078e02ff */
[----:B------:R-:W-:-:S04]  /*2a20*/  @P1 IADD3 R10, P0, R2, R8, RZ ;  /* 0x00000008020a1210 */ /* 0x000fc80007f1e0ff */
[----:B------:R-:W-:Y:S02]  /*2a30*/  @P1 IADD3.X R11, R5, R9, R11, P0, !PT ;  /* 0x00000009050b1210 */ /* 0x000fe400007fe40b */
[----:B------:R-:W-:-:S04]  /*2a40*/  @P2 LEA R4, P0, R2, c[0x0][0x1c8], 0x1 ;  /* 0x0000720002042a11 */ /* 0x000fc800078008ff */
[----:B------:R-:W-:Y:S02]  /*2a50*/  @P2 LEA.HI.X R5, R2, c[0x0][0x1cc], R5, 0x1, P0 ;  /* 0x0000730002052a11 */ /* 0x000fe400000f0c05 */
[----:B------:R-:W-:-:S04]  /*2a60*/  @!P3 LEA R8, P0, R222, R0, 0x1 ;  /* 0x00000000de08b211 */ /* 0x000fc800078008ff */
[-C--:B----4-:R-:W-:Y:S02]  /*2a70*/  @!P3 LEA.HI.X R9, R222, R7.reuse, R15, 0x1, P0 ;  /* 0x00000007de09b211 */ /* 0x090fe400000f0c0f */
[C---:B------:R-:W-:Y:S01]  /*2a80*/  @!P3 LEA R6, P0, R223.reuse, R0, 0x1 ;  /* 0x00000000df06b211 */ /* 0x040fe200078008ff */
[----:B------:R-:W-:Y:S02]  /*2a90*/  IMAD R0, R12, c[0x0][0x208], RZ ;  /* 0x000082000c007a24 */ /* 0x000fe400078e02ff */
[----:B------:R1:W-:Y:S01]  /*2aa0*/  @!P3 LDGSTS.E.BYPASS.LTC128B.128 [R195+0x13100], [R8.64], !P5 ;  /* 0x1310000008c3bfae */ /* 0x0003e2000e901d46 */
[----:B------:R-:W-:Y:S02]  /*2ab0*/  @!P3 LEA.HI.X R7, R223, R7, R252, 0x1, P0 ;  /* 0x00000007df07b211 */ /* 0x000fe400000f0cfc */
[----:B------:R-:W-:Y:S02]  /*2ac0*/  ISETP.NE.AND P5, PT, R21, RZ, PT ;  /* 0x000000ff1500720c */ /* 0x000fe40003fa5270 */
[----:B------:R-:W-:Y:S01]  /*2ad0*/  @P1 LEA R2, P0, R10, c[0x0][0x1c8], 0x1 ;  /* 0x000072000a021a11 */ /* 0x000fe200078008ff */
[----:B------:R3:W-:Y:S01]  /*2ae0*/  @!P3 LDGSTS.E.BYPASS.LTC128B.128 [R195+0x17100], [R6.64], !P4 ;  /* 0x1710000006c3bfae */ /* 0x0007e2000e101d46 */
[----:B------:R-:W-:-:S02]  /*2af0*/  ISETP.NE.AND P4, PT, R20, RZ, PT ;  /* 0x000000ff1400720c */ /* 0x000fc40003f85270 */
[----:B------:R-:W-:Y:S01]  /*2b00*/  @P1 LEA.HI.X R3, R10, c[0x0][0x1cc], R11, 0x1, P0 ;  /* 0x000073000a031a11 */ /* 0x000fe200000f0c0b */
[----:B------:R-:W0:Y:S01]  /*2b10*/  LDGDEPBAR ;  /* 0x00000000000079af */ /* 0x000e220000000000 */
[----:B------:R-:W-:Y:S03]  /*2b20*/  WARPSYNC 0xffffffff ;  /* 0xffffffff00007948 */ /* 0x000fe60003800000 */
[----:B------:R-:W-:Y:S06]  /*2b30*/  BAR.SYNC.DEFER_BLOCKING 0x0 ;  /* 0x0000000000007b1d */ /* 0x000fec0000010000 */
[----:B------:R-:W-:Y:S01]  /*2b40*/  @!PT LDS RZ, [RZ] ;  /* 0x00000000fffff984 */ /* 0x000fe20000000800 */
[----:B------:R-:W-:Y:S01]  /*2b50*/  @!PT LDS RZ, [RZ] ;  /* 0x00000000fffff984 */ /* 0x000fe20000000800 */
[----:B------:R-:W-:Y:S01]  /*2b60*/  @!PT LDS RZ, [RZ] ;  /* 0x00000000fffff984 */ /* 0x000fe20000000800 */
[----:B------:R4:W-:Y:S04]  /*2b70*/  @P2 LDGSTS.E.BYPASS.LTC128B.128 [R195+0x6100], [R4.64], !P4 ;  /* 0x0610000004c32fae */ /* 0x0009e8000e101d46 */
[----:B------:R4:W-:Y:S04]  /*2b80*/  @P2 LDGSTS.E.BYPASS.LTC128B.128 [R195+0x8100], [R4.64+0x80], !P5 ;  /* 0x0810008004c32fae */ /* 0x0009e8000e901d46 */
[----:B------:R4:W-:Y:S04]  /*2b90*/  @P2 LDGSTS.E.BYPASS.LTC128B.128 [R195+0xa100], [R4.64+0x100], !P6 ;  /* 0x0a10010004c32fae */ /* 0x0009e8000f101d46 */
[----:B------:R1:W-:Y:S04]  /*2ba0*/  @P1 LDGSTS.E.BYPASS.LTC128B.128 [R195+0x7100], [R2.64], !P4 ;  /* 0x0710000002c31fae */ /* 0x0003e8000e101d46 */
[----:B------:R1:W-:Y:S04]  /*2bb0*/  @P1 LDGSTS.E.BYPASS.LTC128B.128 [R195+0x9100], [R2.64+0x80], !P5 ;  /* 0x0910008002c31fae */ /* 0x0003e8000e901d46 */
[----:B------:R1:W-:Y:S04]  /*2bc0*/  @P1 LDGSTS.E.BYPASS.LTC128B.128 [R195+0xb100], [R2.64+0x100], !P6 ;  /* 0x0b10010002c31fae */ /* 0x0003e8000f101d46 */
[----:B------:R-:W0:Y:S01]  /*2bd0*/  LDGDEPBAR ;  /* 0x00000000000079af */ /* 0x000e220000000000 */
[----:B----4-:R-:W-:-:S02]  /*2be0*/  IMAD R4, R76, c[0x0][0x20c], R0 ;  /* 0x000083004c047a24 */ /* 0x010fc400078e0200 */
[----:B-1----:R-:W-:Y:S01]  /*2bf0*/  IMAD.WIDE.U32 R2, R76, c[0x0][0x208], RZ ;  /* 0x000082004c027a25 */ /* 0x002fe200078e00ff */
[----:B------:R-:W-:-:S04]  /*2c00*/  DEPBAR.LE SB0, 0x1 ;  /* 0x000080400000791a */ /* 0x000fc80000000000 */
[----:B------:R-:W-:-:S04]  /*2c10*/  DEPBAR.LE SB0, 0x0 ;  /* 0x000080000000791a */ /* 0x000fc80000000000 */
[----:B------:R-:W-:Y:S01]  /*2c20*/  BAR.SYNC.DEFER_BLOCKING 0x0 ;  /* 0x0000000000007b1d */ /* 0x000fe20000010000 */
[----:B------:R-:W-:Y:S02]  /*2c30*/  LEA R0, P0, R2, R210, 0x6 ;  /* 0x000000d202007211 */ /* 0x000fe400078030ff */
[----:B------:R-:W-:Y:S02]  /*2c40*/  IADD3 R3, R3, R4, RZ ;  /* 0x0000000403037210 */ /* 0x000fe40007ffe0ff */
[----:B------:R-:W-:Y:S02]  /*2c50*/  LOP3.LUT R4, R14, 0x1, RZ, 0xc0, !PT ;  /* 0x000000010e047812 */ /* 0x000fe400078ec0ff */
[----:B------:R-:W-:Y:S02]  /*2c60*/  LEA.HI.X R3, R2, R213, R3, 0x6, P0 ;  /* 0x000000d502037211 */ /* 0x000fe400000f3403 */
[----:B------:R-:W-:Y:S02]  /*2c70*/  LEA R2, P0, R0, c[0x0][0x1f8], 0x1 ;  /* 0x00007e0000027a11 */ /* 0x000fe400078008ff */
[----:B------:R-:W-:Y:S01]  /*2c80*/  ISETP.NE.U32.AND P2, PT, R4, 0x1, PT ;  /* 0x000000010400780c */ /* 0x000fe20003f45070 */
[----:B------:R-:W-:Y:S01]  /*2c90*/  IMAD.MOV.U32 R4, RZ, RZ, c[0x0][0x208] ;  /* 0x00008200ff047624 */ /* 0x000fe200078e00ff */
[----:B------:R-:W-:-:S02]  /*2ca0*/  LEA.HI.X R3, R0, c[0x0][0x1fc], R3, 0x1, P0 ;  /* 0x00007f0000037a11 */ /* 0x000fc400000f0c03 */
[----:B------:R-:W-:Y:S01]  /*2cb0*/  IADD3 R0, -R13, R100, RZ ;  /* 0x000000640d007210 */ /* 0x000fe20007ffe1ff */
[----:B------:R-:W-:Y:S04]  /*2cc0*/  LDSM.16.M88.4 R8, [R179] ;  /* 0x00000000b308783b */ /* 0x000fe80000000200 */
[----:B------:R-:W1:Y:S04]  /*2cd0*/  LDSM.16.M88.4 R32, [R172] ;  /* 0x00000000ac20783b */ /* 0x000e680000000200 */
[----:B------:R-:W4:Y:S01]  /*2ce0*/  LDSM.16.M88.4 R20, [R172+0x800] ;  /* 0x00080000ac14783b */ /* 0x000f220000000200 */
[----:B------:R-:W-:Y:S01]  /*2cf0*/  IMAD.MOV.U32 R5, RZ, RZ, c[0x0][0x20c] ;  /* 0x00008300ff057624 */ /* 0x000fe200078e00ff */
[----:B------:R-:W-:-:S02]  /*2d00*/  LEA R12, P0, R4, R2, 0x6 ;  /* 0x00000002040c7211 */ /* 0x000fc400078030ff */
[----:B------:R-:W1:Y:S01]  /*2d10*/  LDSM.16.M88.4 R24, [R172+0x1000] ;  /* 0x00100000ac18783b */ /* 0x000e620000000200 */
[----:B------:R-:W-:Y:S02]  /*2d20*/  LOP3.LUT P1, RZ, R14, 0x2, RZ, 0xc0, !PT ;  /* 0x000000020eff7812 */ /* 0x000fe4000782c0ff */
[----:B------:R-:W-:Y:S01]  /*2d30*/  ISETP.LT.OR P3, PT, R0, 0x1, P2 ;  /* 0x000000010000780c */ /* 0x000fe20001761670 */
[----:B------:R-:W2:Y:S01]  /*2d40*/  LDSM.16.M88.4 R16, [R172+0x1800] ;  /* 0x00180000ac10783b */ /* 0x000ea20000000200 */
[----:B------:R-:W-:Y:S02]  /*2d50*/  LEA.HI.X R13, R4, R3, R5, 0x6, P0 ;  /* 0x00000003040d7211 */ /* 0x000fe400000f3405 */
[----:B------:R-:W-:Y:S01]  /*2d60*/  ISETP.LT.OR P0, PT, R0, 0x1, !P1 ;  /* 0x000000010000780c */ /* 0x000fe20004f01670 */
[----:B---3--:R-:W-:Y:S04]  /*2d70*/  LDSM.16.M88.4 R4, [R180] ;  /* 0x00000000b404783b */ /* 0x008fe80000000200 */
[----:B------:R-:W3:Y:S04]  /*2d80*/  LDSM.16.M88.4 R36, [R183] ;  /* 0x00000000b724783b */ /* 0x000ee80000000200 */
[----:B------:R-:W2:Y:S04]  /*2d90*/  LDSM.16.M88.4 R56, [R194] ;  /* 0x00000000c238783b */ /* 0x000ea80000000200 */
[----:B------:R-:W2:Y:S04]  /*2da0*/  LDSM.16.M88.4 R60, [R193] ;  /* 0x00000000c13c783b */ /* 0x000ea80000000200 */
[----:B------:R-:W2:Y:S04]  /*2db0*/  LDSM.16.M88.4 R68, [R192] ;  /* 0x00000000c044783b */ /* 0x000ea80000000200 */
[----:B------:R-:W-:Y:S01]  /*2dc0*/  @!PT LDS RZ, [RZ] ;  /* 0x00000000fffff984 */ /* 0x000fe20000000800 */
[----:B------:R-:W-:Y:S01]  /*2dd0*/  @!PT LDS RZ, [RZ] ;  /* 0x00000000fffff984 */ /* 0x000fe20000000800 */
[----:B------:R-:W-:Y:S01]  /*2de0*/  @!PT LDS RZ, [RZ] ;  /* 0x00000000fffff984 */ /* 0x000fe20000000800 */
[----:B------:R2:W-:Y:S01]  /*2df0*/  LDGSTS.E.BYPASS.LTC128B.128 [R195+0x100], [R2.64], !P3 ;  /* 0x0010000002c37fae */ /* 0x0005e2000d901d46 */
[----:B------:R-:W-:-:S03]  /*2e00*/  LOP3.LUT P3, RZ, R14, 0x4, RZ, 0xc0, !PT ;  /* 0x000000040eff7812 */ /* 0x000fc6000786c0ff */
[----:B------:R2:W-:Y:S01]  /*2e10*/  LDGSTS.E.BYPASS.LTC128B.128 [R195+0x2100], [R2.64+0x80], !P0 ;  /* 0x0210008002c37fae */ /* 0x0005e2000c101d46 */
[C---:B------:R-:W-:Y:S02]  /*2e20*/  ISETP.LT.OR P0, PT, R0.reuse, 0x1, !P3 ;  /* 0x000000010000780c */ /* 0x040fe40005f01670 */
[C---:B------:R-:W-:Y:S02]  /*2e30*/  ISETP.LT.OR P2, PT, R0.reuse, 0x21, P2 ;  /* 0x000000210000780c */ /* 0x040fe40001741670 */
[C---:B------:R-:W-:Y:S02]  /*2e40*/  ISETP.LT.OR P1, PT, R0.reuse, 0x21, !P1 ;  /* 0x000000210000780c */ /* 0x040fe40004f21670 */
[----:B------:R-:W-:Y:S01]  /*2e50*/  ISETP.LT.OR P3, PT, R0, 0x21, !P3 ;  /* 0x000000210000780c */ /* 0x000fe20005f61670 */
[C---:B-1----:R-:W-:Y:S06]  /*2e60*/  HMMA.16816.F32 R28, R8.reuse, R32, RZ ;  /* 0x00000020081c723c */ /* 0x042fec00000018ff */
[----:B------:R1:W-:Y:S02]  /*2e70*/  LDGSTS.E.BYPASS.LTC128B.128 [R195+0x4100], [R2.64+0x100], !P0 ;  /* 0x0410010002c37fae */ /* 0x0003e4000c101d46 */
[C---:B------:R-:W-:Y:S02]  /*2e80*/  HMMA.16816.F32 R32, R8.reuse, R34, RZ ;  /* 0x000000220820723c */ /* 0x040fe400000018ff */
[----:B------:R1:W-:Y:S04]  /*2e90*/  LDGSTS.E.BYPASS.LTC128B.128 [R195+0x1100], [R12.64], !P2 ;  /* 0x011000000cc37fae */ /* 0x0003e8000d101d46 */
[----:B------:R1:W-:Y:S02]  /*2ea0*/  LDGSTS.E.BYPASS.LTC128B.128 [R195+0x3100], [R12.64+0x80], !P1 ;  /* 0x031000800cc37fae */ /* 0x0003e4000c901d46 */
[C---:B----4-:R-:W-:Y:S02]  /*2eb0*/  HMMA.16816.F32 R48, R8.reuse, R22, RZ ;  /* 0x000000160830723c */ /* 0x050fe400000018ff */
[----:B------:R1:W-:Y:S04]  /*2ec0*/  LDGSTS.E.BYPASS.LTC128B.128 [R195+0x5100], [R12.64+0x100], !P3 ;  /* 0x051001000cc37fae */ /* 0x0003e8000d901d46 */
[----:B------:R-:W-:Y:S02]  /*2ed0*/  LDSM.16.M88.4 R64, [R178] ;  /* 0x00000000b240783b */ /* 0x000fe40000000200 */
[C---:B------:R-:W-:Y:S02]  /*2ee0*/  HMMA.16816.F32 R40, R8.reuse, R20, RZ ;  /* 0x000000140828723c */ /* 0x040fe400000018ff */
[----:B------:R-:W4:Y:S04]  /*2ef0*/  LDSM.16.M88.4 R20, [R182] ;  /* 0x00000000b614783b */ /* 0x000f280000000200 */
[----:B------:R-:W4:Y:S02]  /*2f00*/  LDSM.16.M88.4 R72, [R178+0x800] ;  /* 0x00080000b248783b */ /* 0x000f240000000200 */
[C---:B------:R-:W-:Y:S02]  /*2f10*/  HMMA.16816.F32 R44, R8.reuse, R24, RZ ;  /* 0x00000018082c723c */ /* 0x040fe400000018ff */
[----:B------:R-:W4:Y:S04]  /*2f20*/  LDSM.16.M88.4 R84, [R178+0x1000] ;  /* 0x00100000b254783b */ /* 0x000f280000000200 */
[----:B------:R-:W-:Y:S02]  /*2f30*/  LDSM.16.M88.4 R80, [R175+0x800] ;  /* 0x00080000af50783b */ /* 0x000fe40000000200 */
[C---:B------:R-:W-:Y:S02]  /*2f40*/  HMMA.16816.F32 R24, R8.reuse, R26, RZ ;  /* 0x0000001a0818723c */ /* 0x040fe400000018ff */
[----:B------:R-:W-:Y:S04]  /*2f50*/  LDSM.16.M88.4 R92, [R175+0x1000] ;  /* 0x00100000af5c783b */ /* 0x000fe80000000200 */
[----:B------:R-:W-:Y:S02]  /*2f60*/  LDSM.16.M88.4 R88, [R172+0x3000] ;  /* 0x00300000ac58783b */ /* 0x000fe40000000200 */
[C---:B--2---:R-:W-:Y:S02]  /*2f70*/  HMMA.16816.F32 R52, R8.reuse, R16, RZ ;  /* 0x000000100834723c */ /* 0x044fe400000018ff */
[----:B------:R-:W0:Y:S06]  /*2f80*/  LDGDEPBAR ;  /* 0x00000000000079af */ /* 0x000e2c0000000000 */
[----:B-1----:R-:W-:Y:S01]  /*2f90*/  HMMA.16816.F32 R12, R8, R18, RZ ;  /* 0x00000012080c723c */ /* 0x002fe200000018ff */
[----:B------:R-:W-:Y:S07]  /*2fa0*/  LDSM.16.M88.4 R16, [R181] ;  /* 0x00000000b510783b */ /* 0x000fee0000000200 */
[C---:B---3--:R-:W-:Y:S08]  /*2fb0*/  HMMA.16816.F32 R8, R4.reuse, R36, R28 ;  /* 0x000000240408723c */ /* 0x048ff0000000181c */
[C---:B------:R-:W-:Y:S08]  /*2fc0*/  HMMA.16816.F32 R28, R4.reuse, R38, R32 ;  /* 0x00000026041c723c */ /* 0x040ff00000001820 */
[C---:B------:R-:W-:Y:S01]  /*2fd0*/  HMMA.16816.F32 R36, R4.reuse, R58, R48 ;  /* 0x0000003a0424723c */ /* 0x040fe20000001830 */
[----:B------:R-:W1:Y:S07]  /*2fe0*/  LDSM.16.M88.4 R48, [R178+0x1800] ;  /* 0x00180000b230783b */ /* 0x000e6e0000000200 */
[C---:B------:R-:W-:Y:S01]  /*2ff0*/  HMMA.16816.F32 R32, R4.reuse, R56, R40 ;  /* 0x000000380420723c */ /* 0x040fe20000001828 */
[----:B------:R-:W2:Y:S07]  /*3000*/  LDSM.16.M88.4 R56, [R175] ;  /* 0x00000000af38783b */ /* 0x000eae0000000200 */
[C---:B------:R-:W-:Y:S08]  /*3010*/  HMMA.16816.F32 R40, R4.reuse, R60, R44 ;  /* 0x0000003c0428723c */ /* 0x040ff0000000182c */
[C---:B------:R-:W-:Y:S01]  /*3020*/  HMMA.16816.F32 R44, R4.reuse, R62, R24 ;  /* 0x0000003e042c723c */ /* 0x040fe20000001818 */
[----:B------:R-:W3:Y:S07]  /*3030*/  LDSM.16.M88.4 R60, [R175+0x1800] ;  /* 0x00180000af3c783b */ /* 0x000eee0000000200 */
[C---:B------:R-:W-:Y:S08]  /*3040*/  HMMA.16816.F32 R52, R4.reuse, R68, R52 ;  /* 0x000000440434723c */ /* 0x040ff00000001834 */
[----:B------:R-:W-:Y:S01]  /*3050*/  HMMA.16816.F32 R24, R4, R70, R12 ;  /* 0x000000460418723c */ /* 0x000fe2000000180c */
[----:B------:R-:W-:Y:S04]  /*3060*/  LDSM.16.M88.4 R12, [R179+0x4000] ;  /* 0x00400000b30c783b */ /* 0x000fe80000000200 */
[----:B------:R-:W1:Y:S03]  /*3070*/  LDSM.16.M88.4 R68, [R172+0x2000] ;  /* 0x00200000ac44783b */ /* 0x000e660000000200 */
[C---:B----4-:R-:W-:Y:S08]  /*3080*/  HMMA.16816.F32 R8, R20.reuse, R64, R8 ;  /* 0x000000401408723c */ /* 0x050ff00000001808 */
[C---:B------:R-:W-:Y:S01]  /*3090*/  HMMA.16816.F32 R4, R20.reuse, R66, R28 ;  /* 0x000000421404723c */ /* 0x040fe2000000181c */
[----:B------:R-:W-:Y:S07]  /*30a0*/  LDSM.16.M88.4 R64, [R191] ;  /* 0x00000000bf40783b */ /* 0x000fee0000000200 */
[C---:B------:R-:W-:Y:S08]  /*30b0*/  HMMA.16816.F32 R32, R20.reuse, R72, R32 ;  /* 0x000000481420723c */ /* 0x040ff00000001820 */
[C---:B------:R-:W-:Y:S01]  /*30c0*/  HMMA.16816.F32 R36, R20.reuse, R74, R36 ;  /* 0x0000004a1424723c */ /* 0x040fe20000001824 */
[----:B------:R-:W4:Y:S07]  /*30d0*/  LDSM.16.M88.4 R72, [R172+0x2800] ;  /* 0x00280000ac48783b */ /* 0x000f2e0000000200 */
[C---:B------:R-:W-:Y:S08]  /*30e0*/  HMMA.16816.F32 R40, R20.reuse, R84, R40 ;  /* 0x000000541428723c */ /* 0x040ff00000001828 */
[C---:B------:R-:W-:Y:S01]  /*30f0*/  HMMA.16816.F32 R44, R20.reuse, R86, R44 ;  /* 0x00000056142c723c */ /* 0x040fe2000000182c */
[----:B------:R-:W-:Y:S07]  /*3100*/  LDSM.16.M88.4 R84, [R178+0x2800] ;  /* 0x00280000b254783b */ /* 0x000fee0000000200 */
[C---:B-1----:R-:W-:Y:S08]  /*3110*/  HMMA.16816.F32 R52, R20.reuse, R48, R52 ;  /* 0x000000301434723c */ /* 0x042ff00000001834 */
[----:B------:R-:W-:Y:S08]  /*3120*/  HMMA.16816.F32 R28, R20, R50, R24 ;  /* 0x00000032141c723c */ /* 0x000ff00000001818 */
[C---:B--2---:R-:W-:Y:S01]  /*3130*/  HMMA.16816.F32 R24, R16.reuse, R56, R8 ;  /* 0x000000381018723c */ /* 0x044fe20000001808 */
[----:B------:R-:W-:Y:S07]  /*3140*/  LDSM.16.M88.4 R8, [R180+0x4000] ;  /* 0x00400000b408783b */ /* 0x000fee0000000200 */
[C---:B------:R-:W-:Y:S01]  /*3150*/  HMMA.16816.F32 R20, R16.reuse, R58, R4 ;  /* 0x0000003a1014723c */ /* 0x040fe20000001804 */
[----:B------:R-:W1:Y:S07]  /*3160*/  LDSM.16.M88.4 R56, [R172+0x3800] ;  /* 0x00380000ac38783b */ /* 0x000e6e0000000200 */
[C---:B------:R-:W-:Y:S08]  /*3170*/  HMMA.16816.F32 R4, R16.reuse, R80, R32 ;  /* 0x000000501004723c */ /* 0x040ff00000001820 */
[C---:B------:R-:W-:Y:S01]  /*3180*/  HMMA.16816.F32 R36, R16.reuse, R82, R36 ;  /* 0x000000521024723c */ /* 0x040fe20000001824 */
[----:B------:R-:W2:Y:S07]  /*3190*/  LDSM.16.M88.4 R80, [R190] ;  /* 0x00000000be50783b */ /* 0x000eae0000000200 */
[C---:B------:R-:W-:Y:S08]  /*31a0*/  HMMA.16816.F32 R40, R16.reuse, R92, R40 ;  /* 0x0000005c1028723c */ /* 0x040ff00000001828 */
[C---:B------:R-:W-:Y:S01]  /*31b0*/  HMMA.16816.F32 R44, R16.reuse, R94, R44 ;  /* 0x0000005e102c723c */ /* 0x040fe2000000182c */
[----:B------:R-:W1:Y:S07]  /*31c0*/  LDSM.16.M88.4 R92, [R189] ;  /* 0x00000000bd5c783b */ /* 0x000e6e0000000200 */
[C---:B---3--:R-:W-:Y:S08]  /*31d0*/  HMMA.16816.F32 R52, R16.reuse, R60, R52 ;  /* 0x0000003c1034723c */ /* 0x048ff00000001834 */
[----:B------:R-:W-:Y:S01]  /*31e0*/  HMMA.16816.F32 R32, R16, R62, R28 ;  /* 0x0000003e1020723c */ /* 0x000fe2000000181c */
[----:B------:R-:W3:Y:S07]  /*31f0*/  LDSM.16.M88.4 R60, [R188] ;  /* 0x00000000bc3c783b */ /* 0x000eee0000000200 */
[C---:B------:R-:W-:Y:S08]  /*3200*/  HMMA.16816.F32 R28, R12.reuse, R68, R24 ;  /* 0x000000440c1c723c */ /* 0x040ff00000001818 */
[C---:B------:R-:W-:Y:S01]  /*3210*/  HMMA.16816.F32 R24, R12.reuse, R70, R20 ;  /* 0x000000460c18723c */ /* 0x040fe20000001814 */
[----:B------:R-:W-:Y:S07]  /*3220*/  LDSM.16.M88.4 R68, [R175+0x2000] ;  /* 0x00200000af44783b */ /* 0x000fee0000000200 */
[C---:B----4-:R-:W-:Y:S01]  /*3230*/  HMMA.16816.F32 R20, R12.reuse, R72, R4 ;  /* 0x000000480c14723c */ /* 0x050fe20000001804 */
[----:B------:R-:W-:Y:S07]  /*3240*/  LDSM.16.M88.4 R4, [R182+0x4000] ;  /* 0x00400000b604783b */ /* 0x000fee0000000200 */
[C---:B------:R-:W-:Y:S01]  /*3250*/  HMMA.16816.F32 R16, R12.reuse, R74, R36 ;  /* 0x0000004a0c10723c */ /* 0x040fe20000001824 */
[----:B------:R-:W4:Y:S07]  /*3260*/  LDSM.16.M88.4 R72, [R178+0x2000] ;  /* 0x00200000b248783b */ /* 0x000f2e0000000200 */
[C---:B------:R-:W-:Y:S08]  /*3270*/  HMMA.16816.F32 R40, R12.reuse, R88, R40 ;  /* 0x000000580c28723c */ /* 0x040ff00000001828 */
[C---:B------:R-:W-:Y:S01]  /*3280*/  HMMA.16816.F32 R48, R12.reuse, R90, R44 ;  /* 0x0000005a0c30723c */ /* 0x040fe2000000182c */
[----:B------:R-:W3:Y:S07]  /*3290*/  LDSM.16.M88.4 R88, [R178+0x3000] ;  /* 0x00300000b258783b */ /* 0x000eee0000000200 */
[C---:B-1----:R-:W-:Y:S08]  /*32a0*/  HMMA.16816.F32 R44, R12.reuse, R56, R52 ;  /* 0x000000380c2c723c */ /* 0x042ff00000001834 */
[----:B------:R-:W-:Y:S08]  /*32b0*/  HMMA.16816.F32 R36, R12, R58, R32 ;  /* 0x0000003a0c24723c */ /* 0x000ff00000001820 */
[C---:B------:R-:W-:Y:S08]  /*32c0*/  HMMA.16816.F32 R32, R8.reuse, R64, R28 ;  /* 0x000000400820723c */ /* 0x040ff0000000181c */
[C---:B------:R-:W-:Y:S01]  /*32d0*/  HMMA.16816.F32 R28, R8.reuse, R66, R24 ;  /* 0x00000042081c723c */ /* 0x040fe20000001818 */
[----:B------:R-:W1:Y:S07]  /*32e0*/  LDSM.16.M88.4 R64, [R178+0x3800] ;  /* 0x00380000b240783b */ /* 0x000e6e0000000200 */
[C---:B--2---:R-:W-:Y:S01]  /*32f0*/  HMMA.16816.F32 R24, R8.reuse, R80, R20 ;  /* 0x000000500818723c */ /* 0x044fe20000001814 */
[----:B------:R-:W2:Y:S07]  /*3300*/  LDSM.16.M88.4 R20, [R181+0x4000] ;  /* 0x00400000b514783b */ /* 0x000eae0000000200 */
[C---:B------:R-:W-:Y:S01]  /*3310*/  HMMA.16816.F32 R16, R8.reuse, R82, R16 ;  /* 0x000000520810723c */ /* 0x040fe20000001810 */
[----:B------:R-:W1:Y:S07]  /*3320*/  LDSM.16.M88.4 R80, [R175+0x2800] ;  /* 0x00280000af50783b */ /* 0x000e6e0000000200 */
[C---:B------:R-:W-:Y:S01]  /*3330*/  HMMA.16816.F32 R12, R8.reuse, R92, R40 ;  /* 0x0000005c080c723c */ /* 0x040fe20000001828 */
[----:B------:R-:W-:Y:S07]  /*3340*/  LDSM.16.M88.4 R40, [R175+0x3000] ;  /* 0x00300000af28783b */ /* 0x000fee0000000200 */
[C---:B------:R-:W-:Y:S08]  /*3350*/  HMMA.16816.F32 R56, R8.reuse, R94, R48 ;  /* 0x0000005e0838723c */ /* 0x040ff00000001830 */
[C---:B---3--:R-:W-:Y:S08]  /*3360*/  HMMA.16816.F32 R48, R8.reuse, R60, R44 ;  /* 0x0000003c0830723c */ /* 0x048ff0000000182c */
[----:B------:R-:W-:Y:S01]  /*3370*/  HMMA.16816.F32 R44, R8, R62, R36 ;  /* 0x0000003e082c723c */ /* 0x000fe20000001824 */
[----:B------:R-:W-:Y:S07]  /*3380*/  LDSM.16.M88.4 R60, [R172+0x4000] ;  /* 0x00400000ac3c783b */ /* 0x000fee0000000200 */
[C---:B----4-:R-:W-:Y:S08]  /*3390*/  HMMA.16816.F32 R36, R4.reuse, R72, R32 ;  /* 0x000000480424723c */ /* 0x050ff00000001820 */
[C---:B------:R-:W-:Y:S01]  /*33a0*/  HMMA.16816.F32 R52, R4.reuse, R86, R16 ;  /* 0x000000560434723c */ /* 0x040fe20000001810 */
[----:B------:R-:W3:Y:S07]  /*33b0*/  LDSM.16.M88.4 R16, [R179+0x8000] ;  /* 0x00800000b310783b */ /* 0x000eee0000000200 */
[C---:B------:R-:W-:Y:S08]  /*33c0*/  HMMA.16816.F32 R32, R4.reuse, R84, R24 ;  /* 0x000000540420723c */ /* 0x040ff00000001818 */
[C---:B------:R-:W-:Y:S01]  /*33d0*/  HMMA.16816.F32 R24, R4.reuse, R88, R12 ;  /* 0x000000580418723c */ /* 0x040fe2000000180c */
[----:B------:R-:W-:Y:S07]  /*33e0*/  LDSM.16.M88.4 R12, [R180+0x8000] ;  /* 0x00800000b40c783b */ /* 0x000fee0000000200 */
[C---:B------:R-:W-:Y:S01]  /*33f0*/  HMMA.16816.F32 R8, R4.reuse, R90, R56 ;  /* 0x0000005a0408723c */ /* 0x040fe20000001838 */
[----:B------:R-:W4:Y:S04]  /*3400*/  LDSM.16.M88.4 R88, [R175+0x3800] ;  /* 0x00380000af58783b */ /* 0x000f280000000200 */
[----:B------:R-:W-:Y:S03]  /*3410*/  LDSM.16.M88.4 R56, [R175+0x4000] ;  /* 0x00400000af38783b */ /* 0x000fe60000000200 */
[C---:B------:R-:W-:Y:S01]  /*3420*/  HMMA.16816.F32 R28, R4.reuse, R74, R28 ;  /* 0x0000004a041c723c */ /* 0x040fe2000000181c */
[----:B------:R-:W-:Y:S07]  /*3430*/  LDSM.16.M88.4 R72, [R172+0x5800] ;  /* 0x00580000ac48783b */ /* 0x000fee0000000200 */
[C---:B-1----:R-:W-:Y:S08]  /*3440*/  HMMA.16816.F32 R48, R4.reuse, R64, R48 ;  /* 0x000000400430723c */ /* 0x042ff00000001830 */
[----:B------:R-:W-:Y:S01]  /*3450*/  HMMA.16816.F32 R96, R4, R66, R44 ;  /* 0x000000420460723c */ /* 0x000fe2000000182c */
[----:B------:R-:W-:Y:S04]  /*3460*/  LDSM.16.M88.4 R64, [R186] ;  /* 0x00000000ba40783b */ /* 0x000fe80000000200 */
[----:B------:R-:W-:Y:S03]  /*3470*/  LDSM.16.M88.4 R44, [R172+0x5000] ;  /* 0x00500000ac2c783b */ /* 0x000fe60000000200 */
[C---:B--2---:R-:W-:Y:S01]  /*3480*/  HMMA.16816.F32 R4, R20.reuse, R68, R36 ;  /* 0x000000441404723c */ /* 0x044fe20000001824 */
[----:B------:R-:W1:Y:S07]  /*3490*/  LDSM.16.M88.4 R36, [R187] ;  /* 0x00000000bb24783b */ /* 0x000e6e0000000200 */
[C---:B------:R-:W-:Y:S08]  /*34a0*/  HMMA.16816.F32 R28, R20.reuse, R70, R28 ;  /* 0x00000046141c723c */ /* 0x040ff0000000181c */
[----:B------:R-:W-:Y:S01]  /*34b0*/  HMMA.16816.F32 R68, R20, R82, R52 ;  /* 0x000000521444723c */ /* 0x000fe20000001834 */
[----:B------:R-:W2:Y:S07]  /*34c0*/  LDSM.16.M88.4 R52, [R172+0x4800] ;  /* 0x00480000ac34783b */ /* 0x000eae0000000200 */
[----:B---3--:R-:W-:Y:S08]  /*34d0*/  HMMA.16816.F32 R4, R16, R60, R4 ;  /* 0x0000003c1004723c */ /* 0x008ff00000001804 */
[C---:B------:R-:W-:Y:S08]  /*34e0*/  HMMA.16816.F32 R32, R20.reuse, R80, R32 ;  /* 0x000000501420723c */ /* 0x040ff00000001820 */
[C---:B------:R-:W-:Y:S01]  /*34f0*/  HMMA.16816.F32 R80, R20.reuse, R42, R8 ;  /* 0x0000002a1450723c */ /* 0x040fe20000001808 */
[----:B------:R-:W-:Y:S07]  /*3500*/  LDSM.16.M88.4 R8, [R182+0x8000] ;  /* 0x00800000b608783b */ /* 0x000fee0000000200 */
[----:B----4-:R-:W-:Y:S01]  /*3510*/  HMMA.16816.F32 R92, R20, R88, R48 ;  /* 0x00000058145c723c */ /* 0x010fe20000001830 */
[----:B------:R-:W3:Y:S07]  /*3520*/  LDSM.16.M88.4 R48, [R178+0x4000] ;  /* 0x00400000b230783b */ /* 0x000eee0000000200 */
[----:B------:R-:W-:Y:S01]  /*3530*/  HMMA.16816.F32 R28, R16, R62, R28 ;  /* 0x0000003e101c723c */ /* 0x000fe2000000181c */
[----:B------:R-:W-:Y:S07]  /*3540*/  LDSM.16.M88.4 R60, [R178+0x4800] ;  /* 0x00480000b23c783b */ /* 0x000fee0000000200 */
[----:B------:R-:W-:Y:S08]  /*3550*/  HMMA.16816.F32 R84, R20, R40, R24 ;  /* 0x000000281454723c */ /* 0x000ff00000001818 */
[C---:B-1----:R-:W-:Y:S01]  /*3560*/  HMMA.16816.F32 R24, R12.reuse, R36, R4 ;  /* 0x000000240c18723c */ /* 0x042fe20000001804 */
[----:B------:R-:W1:Y:S07]  /*3570*/  LDSM.16.M88.4 R4, [R181+0x8000] ;  /* 0x00800000b504783b */ /* 0x000e6e0000000200 */
[----:B------:R-:W-:Y:S08]  /*3580*/  HMMA.16816.F32 R28, R12, R38, R28 ;  /* 0x000000260c1c723c */ /* 0x000ff0000000181c */
[----:B--2---:R-:W-:Y:S08]  /*3590*/  HMMA.16816.F32 R32, R16, R52, R32 ;  /* 0x000000341020723c */ /* 0x004ff00000001820 */
[----:B---3--:R-:W-:Y:S08]  /*35a0*/  HMMA.16816.F32 R24, R8, R48, R24 ;  /* 0x000000300818723c */ /* 0x008ff00000001818 */
[----:B------:R-:W-:Y:S01]  /*35b0*/  HMMA.16816.F32 R40, R16, R54, R68 ;  /* 0x000000361028723c */ /* 0x000fe20000001844 */
[----:B------:R-:W2:Y:S04]  /*35c0*/  LDSM.16.M88.4 R68, [R185] ;  /* 0x00000000b944783b */ /* 0x000ea80000000200 */
[----:B------:R-:W3:Y:S03]  /*35d0*/  LDSM.16.M88.4 R52, [R175+0x4800] ;  /* 0x00480000af34783b */ /* 0x000ee60000000200 */
[----:B------:R-:W-:Y:S08]  /*35e0*/  HMMA.16816.F32 R28, R8, R50, R28 ;  /* 0x00000032081c723c */ /* 0x000ff0000000181c */
[----:B------:R-:W-:Y:S08]  /*35f0*/  HMMA.16816.F32 R36, R12, R64, R32 ;  /* 0x000000400c24723c */ /* 0x000ff00000001820 */
[----:B-1----:R-:W-:Y:S08]  /*3600*/  HMMA.16816.F32 R48, R4, R56, R24 ;  /* 0x000000380430723c */ /* 0x002ff00000001818 */
[----:B------:R-:W-:Y:S08]  /*3610*/  HMMA.16816.F32 R88, R20, R90, R96 ;  /* 0x0000005a1458723c */ /* 0x000ff00000001860 */
[----:B------:R-:W-:Y:S08]  /*3620*/  HMMA.16816.F32 R20, R16, R44, R84 ;  /* 0x0000002c1014723c */ /* 0x000ff00000001854 */
[----:B------:R-:W-:Y:S08]  /*3630*/  HMMA.16816.F32 R32, R12, R66, R40 ;  /* 0x000000420c20723c */ /* 0x000ff00000001828 */
[----:B------:R-:W-:Y:S01]  /*3640*/  HMMA.16816.F32 R28, R4, R58, R28 ;  /* 0x0000003a041c723c */ /* 0x000fe2000000181c */
[----:B------:R-:W1:Y:S07]  /*3650*/  LDSM.16.M88.4 R56, [R178+0x5000] ;  /* 0x00500000b238783b */ /* 0x000e6e0000000200 */
[----:B------:R-:W-:Y:S01]  /*3660*/  HMMA.16816.F32 R36, R8, R60, R36 ;  /* 0x0000003c0824723c */ /* 0x000fe20000001824 */
[----:B------:R-:W-:-:S04]  /*3670*/  FMUL.FTZ R0, R48, c[0x0][0x320] ;  /* 0x0000c80030007a20 */ /* 0x000fc80000410000 */
[----:B------:R4:W1:Y:S03]  /*3680*/  MUFU.TANH R79, R0 ;  /* 0x00000000004f7308 */ /* 0x0008660000002400 */
[----:B------:R-:W-:Y:S08]  /*3690*/  HMMA.16816.F32 R44, R16, R46, R80 ;  /* 0x0000002e102c723c */ /* 0x000ff00000001850 */
[----:B--2---:R-:W-:Y:S01]  /*36a0*/  HMMA.16816.F32 R24, R12, R68, R20 ;  /* 0x000000440c18723c */ /* 0x004fe20000001814 */
[----:B----4-:R-:W-:-:S07]  /*36b0*/  FMUL.FTZ R0, R49, c[0x0][0x320] ;  /* 0x0000c80031007a20 */ /* 0x010fce0000410000 */
[----:B------:R-:W-:Y:S01]  /*36c0*/  HMMA.16816.F32 R20, R8, R62, R32 ;  /* 0x0000003e0814723c */ /* 0x000fe20000001820 */
[----:B------:R-:W2:Y:S01]  /*36d0*/  LDSM.16.M88.4 R60, [R184] ;  /* 0x00000000b83c783b */ /* 0x000ea20000000200 */
[----:B------:R4:W1:Y:S06]  /*36e0*/  MUFU.TANH R78, R0 ;  /* 0x00000000004e7308 */ /* 0x00086c0000002400 */
[----:B---3--:R-:W-:Y:S01]  /*36f0*/  HMMA.16816.F32 R36, R4, R52, R36 ;  /* 0x000000340424723c */ /* 0x008fe20000001824 */
[----:B----4-:R-:W-:-:S04]  /*3700*/  FMUL.FTZ R0, R50, c[0x0][0x320] ;  /* 0x0000c80032007a20 */ /* 0x010fc80000410000 */
[----:B------:R3:W4:Y:S03]  /*3710*/  MUFU.TANH R77, R0 ;  /* 0x00000000004d7308 */ /* 0x0007260000002400 */
[----:B------:R-:W-:Y:S01]  /*3720*/  HMMA.16816.F32 R64, R16, R72, R92 ;  /* 0x000000481040723c */ /* 0x000fe2000000185c */
[----:B---3--:R-:W-:Y:S02]  /*3730*/  FMUL.FTZ R0, R51, c[0x0][0x320] ;  /* 0x0000c80033007a20 */ /* 0x008fe40000410000 */
[----:B------:R-:W3:Y:S02]  /*3740*/  LDSM.16.M88.4 R48, [R175+0x5000] ;  /* 0x00500000af30783b */ /* 0x000ee40000000200 */
[----:B------:R1:W1:Y:S03]  /*3750*/  MUFU.TANH R73, R0 ;  /* 0x0000000000497308 */ /* 0x0002660000002400 */
[----:B------:R-:W-:Y:S01]  /*3760*/  HMMA.16816.F32 R40, R12, R70, R44 ;  /* 0x000000460c28723c */ /* 0x000fe2000000182c */
[----:B------:R-:W2:Y:S01]  /*3770*/  LDSM.16.M88.4 R44, [R178+0x5800] ;  /* 0x00580000b22c783b */ /* 0x000ea20000000200 */
[----:B-1----:R-:W-:-:S04]  /*3780*/  FMUL.FTZ R0, R28, c[0x0][0x320] ;  /* 0x0000c8001c007a20 */ /* 0x002fc80000410000 */
[----:B------:R1:W1:Y:S02]  /*3790*/  MUFU.TANH R72, R0 ;  /* 0x0000000000487308 */ /* 0x0002640000002400 */
[----:B------:R-:W-:Y:S01]  /*37a0*/  HMMA.16816.F32 R32, R8, R56, R24 ;  /* 0x000000380820723c */ /* 0x000fe20000001818 */
[----:B-1----:R-:W-:-:S05]  /*37b0*/  FMUL.FTZ R0, R29, c[0x0][0x320] ;  /* 0x0000c8001d007a20 */ /* 0x002fca0000410000 */
[----:B------:R1:W1:Y:S02]  /*37c0*/  MUFU.TANH R69, R0 ;  /* 0x0000000000457308 */ /* 0x0002640000002400 */
[----:B------:R-:W-:Y:S01]  /*37d0*/  HMMA.16816.F32 R24, R4, R54, R20 ;  /* 0x000000360418723c */ /* 0x000fe20000001814 */
[----:B-1----:R-:W-:-:S05]  /*37e0*/  FMUL.FTZ R0, R30, c[0x0][0x320] ;  /* 0x0000c8001e007a20 */ /* 0x002fca0000410000 */
[----:B------:R1:W1:Y:S02]  /*37f0*/  MUFU.TANH R68, R0 ;  /* 0x0000000000447308 */ /* 0x0002640000002400 */
[----:B------:R-:W-:Y:S01]  /*3800*/  HMMA.16816.F32 R16, R16, R74, R88 ;  /* 0x0000004a1010723c */ /* 0x000fe20000001858 */
[----:B-1----:R-:W-:-:S05]  /*3810*/  FMUL.FTZ R0, R31, c[0x0][0x320] ;  /* 0x0000c8001f007a20 */ /* 0x002fca0000410000 */
[----:B------:R1:W1:Y:S02]  /*3820*/  MUFU.TANH R56, R0 ;  /* 0x0000000000387308 */ /* 0x0002640000002400 */
[----:B--2---:R-:W-:Y:S01]  /*3830*/  HMMA.16816.F32 R20, R12, R60, R64 ;  /* 0x0000003c0c14723c */ /* 0x004fe20000001840 */
[----:B-1----:R-:W-:-:S05]  /*3840*/  FMUL.FTZ R0, R36, c[0x0][0x320] ;  /* 0x0000c80024007a20 */ /* 0x002fca0000410000 */
[----:B------:R1:W2:Y:S02]  /*3850*/  MUFU.TANH R55, R0 ;  /* 0x0000000000377308 */ /* 0x0002a40000002400 */
[----:B------:R-:W-:Y:S01]  /*3860*/  HMMA.16816.F32 R28, R8, R58, R40 ;  /* 0x0000003a081c723c */ /* 0x000fe20000001828 */
[----:B-1----:R-:W-:-:S05]  /*3870*/  FMUL.FTZ R0, R37, c[0x0][0x320] ;  /* 0x0000c80025007a20 */ /* 0x002fca0000410000 */
[----:B------:R1:W1:Y:S02]  /*3880*/  MUFU.TANH R54, R0 ;  /* 0x0000000000367308 */ /* 0x0002640000002400 */
[----:B---3--:R-:W-:Y:S01]  /*3890*/  HMMA.16816.F32 R32, R4, R48, R32 ;  /* 0x000000300420723c */ /* 0x008fe20000001820 */
[----:B-1----:R-:W-:-:S05]  /*38a0*/  FMUL.FTZ R0, R38, c[0x0][0x320] ;  /* 0x0000c80026007a20 */ /* 0x002fca0000410000 */
[----:B------:R1:W3:Y:S02]  /*38b0*/  MUFU.TANH R53, R0 ;  /* 0x0000000000357308 */ /* 0x0002e40000002400 */
[----:B------:R-:W-:Y:S01]  /*38c0*/  HMMA.16816.F32 R12, R12, R62, R16 ;  /* 0x0000003e0c0c723c */ /* 0x000fe20000001810 */
[----:B-1----:R-:W-:Y:S02]  /*38d0*/  FMUL.FTZ R0, R39, c[0x0][0x320] ;  /* 0x0000c80027007a20 */ /* 0x002fe40000410000 */
[----:B------:R-:W1:Y:S05]  /*38e0*/  LDSM.16.M88.4 R36, [R175+0x5800] ;  /* 0x00580000af24783b */ /* 0x000e6a0000000200 */
[----:B------:R-:W-:Y:S01]  /*38f0*/  HMMA.16816.F32 R16, R8, R44, R20 ;  /* 0x0000002c0810723c */ /* 0x000fe20000001814 */
[----:B------:R2:W1:Y:S01]  /*3900*/  MUFU.TANH R52, R0 ;  /* 0x0000000000347308 */ /* 0x0004620000002400 */
[----:B------:R-:W-:Y:S01]  /*3910*/  ISETP.GT.AND P0, PT, R76, R226, PT ;  /* 0x000000e24c00720c */ /* 0x000fe20003f04270 */
[----:B------:R-:W-:-:S04]  /*3920*/  DEPBAR.LE SB0, 0x0 ;  /* 0x000080000000791a */ /* 0x000fc80000000000 */
[----:B--2---:R-:W-:-:S04]  /*3930*/  FMUL.FTZ R0, R24, c[0x0][0x320] ;  /* 0x0000c80018007a20 */ /* 0x004fc80000410000 */
[----:B------:R2:W1:Y:S01]  /*3940*/  MUFU.TANH R43, R0 ;  /* 0x00000000002b7308 */ /* 0x0004620000002400 */
[----:B------:R-:W-:Y:S01]  /*3950*/  HMMA.16816.F32 R20, R4, R50, R28 ;  /* 0x000000320414723c */ /* 0x000fe2000000181c */
[----:B--2---:R-:W-:-:S06]  /*3960*/  FMUL.FTZ R0, R25, c[0x0][0x320] ;  /* 0x0000c80019007a20 */ /* 0x004fcc0000410000 */
[----:B------:R2:W1:Y:S02]  /*3970*/  MUFU.TANH R42, R0 ;  /* 0x00000000002a7308 */ /* 0x0004640000002400 */
[----:B--2---:R-:W-:-:S06]  /*3980*/  FMUL.FTZ R0, R26, c[0x0][0x320] ;  /* 0x0000c8001a007a20 */ /* 0x004fcc0000410000 */
[----:B------:R2:W1:Y:S02]  /*3990*/  MUFU.TANH R49, R0 ;  /* 0x0000000000317308 */ /* 0x0004640000002400 */
[----:B--2---:R-:W-:-:S06]  /*39a0*/  FMUL.FTZ R0, R27, c[0x0][0x320] ;  /* 0x0000c8001b007a20 */ /* 0x004fcc0000410000 */
[----:B------:R2:W1:Y:S01]  /*39b0*/  MUFU.TANH R48, R0 ;  /* 0x0000000000307308 */ /* 0x0004620000002400 */
[----:B------:R-:W-:Y:S01]  /*39c0*/  HMMA.16816.F32 R8, R8, R46, R12 ;  /* 0x0000002e0808723c */ /* 0x000fe2000000180c */
[----:B--2---:R-:W-:-:S06]  /*39d0*/  FMUL.FTZ R0, R32, c[0x0][0x320] ;  /* 0x0000c80020007a20 */ /* 0x004fcc0000410000 */
[----:B------:R2:W2:Y:S01]  /*39e0*/  MUFU.TANH R29, R0 ;  /* 0x00000000001d7308 */ /* 0x0004a20000002400 */
[----:B-1----:R-:W-:Y:S01]  /*39f0*/  HMMA.16816.F32 R12, R4, R36, R16 ;  /* 0x00000024040c723c */ /* 0x002fe20000001810 */
[----:B--2---:R-:W-:-:S06]  /*3a00*/  FMUL.FTZ R0, R33, c[0x0][0x320] ;  /* 0x0000c80021007a20 */ /* 0x004fcc0000410000 */
[----:B------:R1:W2:Y:S02]  /*3a10*/  MUFU.TANH R28, R0 ;  /* 0x00000000001c7308 */ /* 0x0002a40000002400 */
[----:B-1----:R-:W-:-:S06]  /*3a20*/  FMUL.FTZ R0, R34, c[0x0][0x320] ;  /* 0x0000c80022007a20 */ /* 0x002fcc0000410000 */
[----:B------:R1:W1:Y:S02]  /*3a30*/  MUFU.TANH R30, R0 ;  /* 0x00000000001e7308 */ /* 0x0002640000002400 */
[----:B-1----:R-:W-:-:S06]  /*3a40*/  FMUL.FTZ R0, R35, c[0x0][0x320] ;  /* 0x0000c80023007a20 */ /* 0x002fcc0000410000 */
[----:B------:R1:W1:Y:S02]  /*3a50*/  MUFU.TANH R27, R0 ;  /* 0x00000000001b7308 */ /* 0x0002640000002400 */
[----:B-1----:R-:W-:-:S06]  /*3a60*/  FMUL.FTZ R0, R20, c[0x0][0x320] ;  /* 0x0000c80014007a20 */ /* 0x002fcc0000410000 */
[----:B------:R1:W1:Y:S01]  /*3a70*/  MUFU.TANH R25, R0 ;  /* 0x0000000000197308 */ /* 0x0002620000002400 */
[----:B------:R-:W-:Y:S01]  /*3a80*/  HMMA.16816.F32 R4, R4, R38, R8 ;  /* 0x000000260404723c */ /* 0x000fe20000001808 */
[----:B-1----:R-:W-:-:S06]  /*3a90*/  FMUL.FTZ R0, R21, c[0x0][0x320] ;  /* 0x0000c80015007a20 */ /* 0x002fcc0000410000 */
[----:B------:R1:W1:Y:S02]  /*3aa0*/  MUFU.TANH R24, R0 ;  /* 0x0000000000187308 */ /* 0x0002640000002400 */
        /* <DEDUP_REMOVED lines=17> */
[----:B------:R1:W1:Y:S01]  /*3bc0*/  MUFU.TANH R19, R0 ;  /* 0x0000000000137308 */ /* 0x0002620000002400 */
[----:B------:R-:W-:Y:S01]  /*3bd0*/  BSSY B0, `(.L_x_41) ;  /* 0x000001c000007945 */ /* 0x000fe20003800000 */
[----:B-1----:R-:W-:-:S06]  /*3be0*/  FMUL.FTZ R0, R7, c[0x0][0x320] ;  /* 0x0000c80007007a20 */ /* 0x002fcc0000410000 */
[----:B------:R1:W1:Y:S01]  /*3bf0*/  MUFU.TANH R16, R0 ;  /* 0x0000000000107308 */ /* 0x0002620000002400 */
[----:B------:R-:W-:Y:S06]  /*3c00*/  BAR.SYNC.DEFER_BLOCKING 0x0 ;  /* 0x0000000000007b1d */ /* 0x000fec0000010000 */
[----:B------:R-:W-:Y:S05]  /*3c10*/  @!P0 BRA `(.L_x_42) ;  /* 0x0000017000008947 */ /* 0x000fea0003800000 */
[----:B-12345:R-:W-:Y:S01]  /*3c20*/  IADD3 R0, R104, -0x2, RZ ;  /* 0xfffffffe68007810 */ /* 0x03efe20007ffe0ff */
[----:B------:R-:W-:-:S03]  /*3c30*/  IMAD.MOV.U32 R6, RZ, RZ, c[0x0][0x1e4] ;  /* 0x00007900ff067624 */ /* 0x000fc600078e00ff */
[----:B------:R-:W-:Y:S01]  /*3c40*/  SHF.R.S32.HI R2, RZ, 0x1f, R0 ;  /* 0x0000001fff027819 */ /* 0x000fe20000011400 */
[----:B------:R-:W-:-:S04]  /*3c50*/  IMAD.WIDE.U32 R4, R0, c[0x0][0x1e0], RZ ;  /* 0x0000780000047a25 */ /* 0x000fc800078e00ff */
[----:B------:R-:W-:-:S04]  /*3c60*/  IMAD R2, R2, c[0x0][0x1e0], RZ ;  /* 0x0000780002027a24 */ /* 0x000fc800078e02ff */
[----:B------:R-:W-:Y:S01]  /*3c70*/  IMAD R2, R0, c[0x0][0x1e4], R2 ;  /* 0x0000790000027a24 */ /* 0x000fe200078e0202 */
[----:B------:R-:W-:-:S03]  /*3c80*/  LEA R0, P0, R4, R208, 0x6 ;  /* 0x000000d004007211 */ /* 0x000fc600078030ff */
[----:B------:R-:W-:Y:S01]  /*3c90*/  IMAD.IADD R3, R5, 0x1, R2 ;  /* 0x0000000105037824 */ /* 0x000fe200078e0202 */
[----:B------:R-:W-:Y:S01]  /*3ca0*/  LEA R2, P1, R0, c[0x0][0x1c8], 0x1 ;  /* 0x0000720000027a11 */ /* 0x000fe200078208ff */
[----:B------:R-:W-:-:S03]  /*3cb0*/  IMAD.MOV.U32 R5, RZ, RZ, c[0x0][0x1e0] ;  /* 0x00007800ff057624 */ /* 0x000fc600078e00ff */
[----:B------:R-:W-:Y:S02]  /*3cc0*/  LEA.HI.X R3, R4, R212, R3, 0x6, P0 ;  /* 0x000000d404037211 */ /* 0x000fe400000f3403 */
[----:B------:R-:W-:Y:S02]  /*3cd0*/  LEA R4, P0, R5, R2, 0x6 ;  /* 0x0000000205047211 */ /* 0x000fe400078030ff */
[----:B------:R-:W-:-:S04]  /*3ce0*/  LEA.HI.X R3, R0, c[0x0][0x1cc], R3, 0x1, P1 ;  /* 0x0000730000037a11 */ /* 0x000fc800008f0c03 */
[----:B------:R-:W-:Y:S01]  /*3cf0*/  LEA.HI.X R5, R5, R3, R6, 0x6, P0 ;  /* 0x0000000305057211 */ /* 0x000fe200000f3406 */
[----:B------:R-:W-:Y:S01]  /*3d00*/  @!PT LDS RZ, [RZ] ;  /* 0x00000000fffff984 */ /* 0x000fe20000000800 */
[----:B------:R-:W-:Y:S01]  /*3d10*/  @!PT LDS RZ, [RZ] ;  /* 0x00000000fffff984 */ /* 0x000fe20000000800 */
[----:B------:R-:W-:Y:S01]  /*3d20*/  @!PT LDS RZ, [RZ] ;  /* 0x00000000fffff984 */ /* 0x000fe20000000800 */
[----:B------:R1:W-:Y:S04]  /*3d30*/  LDGSTS.E.BYPASS.LTC128B.128 [R195+0x6100], [R2.64], !P4 ;  /* 0x0610000002c37fae */ /* 0x0003e8000e101d46 */
[----:B------:R1:W-:Y:S04]  /*3d40*/  LDGSTS.E.BYPASS.LTC128B.128 [R195+0x8100], [R2.64+0x80], !P5 ;  /* 0x0810008002c37fae */ /* 0x0003e8000e901d46 */
[----:B------:R1:W-:Y:S04]  /*3d50*/  LDGSTS.E.BYPASS.LTC128B.128 [R195+0xa100], [R2.64+0x100], !P6 ;  /* 0x0a10010002c37fae */ /* 0x0003e8000f101d46 */
[----:B------:R1:W-:Y:S04]  /*3d60*/  LDGSTS.E.BYPASS.LTC128B.128 [R195+0x7100], [R4.64], !P4 ;  /* 0x0710000004c37fae */ /* 0x0003e8000e101d46 */
[----:B------:R1:W-:Y:S04]  /*3d70*/  LDGSTS.E.BYPASS.LTC128B.128 [R195+0x9100], [R4.64+0x80], !P5 ;  /* 0x0910008004c37fae */ /* 0x0003e8000e901d46 */
[----:B------:R1:W-:Y:S02]  /*3d80*/  LDGSTS.E.BYPASS.LTC128B.128 [R195+0xb100], [R4.64+0x100], !P6 ;  /* 0x0b10010004c37fae */ /* 0x0003e4000f101d46 */
.L_x_42:
[----:B--234-:R-:W-:Y:S05]  /*3d90*/  BSYNC B0 ;  /* 0x0000000000007941 */ /* 0x01cfea0003800000 */
.L_x_41:
[----:B-1----:R-:W-:Y:S01]  /*3da0*/  IMAD.IADD R0, R100, 0x1, -R233 ;  /* 0x0000000164007824 */ /* 0x002fe200078e0ae9 */
[----:B------:R-:W-:Y:S04]  /*3db0*/  LDSM.16.MT88.4 R32, [R173] ;  /* 0x00000000ad20783b */ /* 0x000fe80000004200 */
[C---:B------:R-:W-:Y:S01]  /*3dc0*/  ISETP.GT.AND P6, PT, R0.reuse, RZ, PT ;  /* 0x000000ff0000720c */ /* 0x040fe20003fc4270 */
[----:B------:R-:W-:Y:S01]  /*3dd0*/  LDSM.16.MT88.4 R36, [R177+0x2000] ;  /* 0x00200000b124783b */ /* 0x000fe20000004200 */
[----:B------:R-:W-:-:S02]  /*3de0*/  ISETP.GT.AND P1, PT, R0, 0x1, PT ;  /* 0x000000010000780c */ /* 0x000fc40003f24270 */
[----:B------:R-:W-:Y:S01]  /*3df0*/  ISETP.GT.AND P0, PT, R0, 0x8, PT ;  /* 0x000000080000780c */ /* 0x000fe20003f04270 */
[----:B------:R-:W0:Y:S01]  /*3e00*/  LDGDEPBAR ;  /* 0x00000000000079af */ /* 0x000e220000000000 */
[----:B------:R-:W-:Y:S02]  /*3e10*/  FSEL R6, R79, -INF , P6 ;  /* 0xff8000004f067808 */ /* 0x000fe40003000000 */
[----:B------:R-:W-:Y:S02]  /*3e20*/  FSEL R7, R78, -INF , P1 ;  /* 0xff8000004e077808 */ /* 0x000fe40000800000 */
[----:B------:R-:W-:Y:S02]  /*3e30*/  ISETP.GT.AND P5, PT, R0, 0x9, PT ;  /* 0x000000090000780c */ /* 0x000fe40003fa4270 */
[----:B------:R-:W-:Y:S02]  /*3e40*/  FSEL R9, R72, -INF , P0 ;  /* 0xff80000048097808 */ /* 0x000fe40000000000 */
[----:B------:R-:W-:-:S02]  /*3e50*/  FMNMX.FTZ R2, R6, R7, !PT ;  /* 0x0000000706027209 */ /* 0x000fc40007810000 */
[C---:B------:R-:W-:Y:S02]  /*3e60*/  ISETP.GT.AND P4, PT, R0.reuse, 0x10, PT ;  /* 0x000000100000780c */ /* 0x040fe40003f84270 */
[----:B------:R-:W-:Y:S02]  /*3e70*/  FSEL R10, R69, -INF , P5 ;  /* 0xff800000450a7808 */ /* 0x000fe40002800000 */
[----:B------:R-:W-:Y:S02]  /*3e80*/  FMNMX.FTZ R2, R9, R2, !PT ;  /* 0x0000000209027209 */ /* 0x000fe40007810000 */
[----:B------:R-:W-:Y:S02]  /*3e90*/  ISETP.GT.AND P3, PT, R0, 0x11, PT ;  /* 0x000000110000780c */ /* 0x000fe40003f64270 */
[----:B------:R-:W-:Y:S02]  /*3ea0*/  FSEL R40, R55, -INF , P4 ;  /* 0xff80000037287808 */ /* 0x000fe40002000000 */
[----:B------:R-:W-:-:S02]  /*3eb0*/  FMNMX.FTZ R2, R10, R2, !PT ;  /* 0x000000020a027209 */ /* 0x000fc40007810000 */
[----:B------:R-:W-:Y:S02]  /*3ec0*/  ISETP.GT.AND P2, PT, R0, 0x18, PT ;  /* 0x000000180000780c */ /* 0x000fe40003f44270 */
[----:B------:R-:W-:Y:S02]  /*3ed0*/  FSEL R41, R54, -INF , P3 ;  /* 0xff80000036297808 */ /* 0x000fe40001800000 */
[----:B------:R-:W-:Y:S02]  /*3ee0*/  FMNMX.FTZ R2, R40, R2, !PT ;  /* 0x0000000228027209 */ /* 0x000fe40007810000 */
[----:B------:R-:W-:Y:S02]  /*3ef0*/  FSEL R12, R73, -INF , P1 ;  /* 0xff800000490c7808 */ /* 0x000fe40000800000 */
[----:B------:R-:W-:Y:S02]  /*3f00*/  FSEL R11, R77, -INF , P6 ;  /* 0xff8000004d0b7808 */ /* 0x000fe40003000000 */
[----:B------:R-:W-:-:S02]  /*3f10*/  ISETP.GT.AND P1, PT, R0, 0x19, PT ;  /* 0x000000190000780c */ /* 0x000fc40003f24270 */
[----:B------:R-:W-:Y:S02]  /*3f20*/  FSEL R43, R43, -INF , P2 ;  /* 0xff8000002b2b7808 */ /* 0x000fe40001000000 */
[----:B------:R-:W-:Y:S02]  /*3f30*/  FMNMX.FTZ R2, R41, R2, !PT ;  /* 0x0000000229027209 */ /* 0x000fe40007810000 */
[----:B------:R-:W-:Y:S02]  /*3f40*/  FSEL R13, R68, -INF , P0 ;  /* 0xff800000440d7808 */ /* 0x000fe40000000000 */
[----:B------:R-:W-:Y:S02]  /*3f50*/  ISETP.GT.AND P0, PT, R0, 0x20, PT ;  /* 0x000000200000780c */ /* 0x000fe40003f04270 */
[----:B------:R-:W-:Y:S02]  /*3f60*/  FSEL R42, R42, -INF , P1 ;  /* 0xff8000002a2a7808 */ /* 0x000fe40000800000 */
[----:B------:R-:W-:-:S02]  /*3f70*/  FMNMX.FTZ R3, R11, R12, !PT ;  /* 0x0000000c0b037209 */ /* 0x000fc40007810000 */
        /* <DEDUP_REMOVED lines=12> */
[----:B------:R-:W-:Y:S02]  /*4040*/  ISETP.GT.AND P4, PT, R0, 0x29, PT ;  /* 0x000000290000780c */ /* 0x000fe40003f84270 */
[----:B------:R-:W-:Y:S02]  /*4050*/  FSEL R103, R25, -INF , P5 ;  /* 0xff80000019677808 */ /* 0x000fe40002800000 */
[----:B------:R-:W-:Y:S02]  /*4060*/  FMNMX.FTZ R3, R44, R3, !PT ;  /* 0x000000032c037209 */ /* 0x000fe40007810000 */
[----:B------:R-:W-:Y:S02]  /*4070*/  FMNMX.FTZ R2, R102, R2, !PT ;  /* 0x0000000266027209 */ /* 0x000fe40007810000 */
[----:B------:R-:W-:Y:S02]  /*4080*/  ISETP.GT.AND P3, PT, R0, 0x30, PT ;  /* 0x000000300000780c */ /* 0x000fe40003f64270 */
[----:B------:R-:W-:-:S02]  /*4090*/  FSEL R45, R49, -INF , P2 ;  /* 0xff800000312d7808 */ /* 0x000fc40001000000 */
[----:B------:R-:W-:Y:S02]  /*40a0*/  FSEL R116, R24, -INF , P4 ;  /* 0xff80000018747808 */ /* 0x000fe40002000000 */
[----:B------:R-:W-:Y:S02]  /*40b0*/  FMNMX.FTZ R3, R47, R3, !PT ;  /* 0x000000032f037209 */ /* 0x000fe40007810000 */
[----:B------:R-:W-:Y:S02]  /*40c0*/  FMNMX.FTZ R2, R103, R2, !PT ;  /* 0x0000000267027209 */ /* 0x000fe40007810000 */
[----:B------:R-:W-:Y:S02]  /*40d0*/  ISETP.GT.AND P2, PT, R0, 0x31, PT ;  /* 0x000000310000780c */ /* 0x000fe40003f44270 */
[----:B------:R-:W-:Y:S02]  /*40e0*/  FSEL R46, R48, -INF , P1 ;  /* 0xff800000302e7808 */ /* 0x000fe40000800000 */
[----:B------:R-:W-:-:S02]  /*40f0*/  FSEL R125, R18, -INF , P3 ;  /* 0xff800000127d7808 */ /* 0x000fc40001800000 */
[----:B------:R-:W-:Y:S02]  /*4100*/  FMNMX.FTZ R3, R45, R3, !PT ;  /* 0x000000032d037209 */ /* 0x000fe40007810000 */
[----:B------:R-:W-:Y:S02]  /*4110*/  FMNMX.FTZ R2, R116, R2, !PT ;  /* 0x0000000274027209 */ /* 0x000fe40007810000 */
[----:B------:R-:W-:Y:S02]  /*4120*/  FSEL R118, R30, -INF , P0 ;  /* 0xff8000001e767808 */ /* 0x000fe40000000000 */
[C---:B------:R-:W-:Y:S01]  /*4130*/  ISETP.GT.AND P1, PT, R0.reuse, 0x38, PT ;  /* 0x000000380000780c */ /* 0x040fe20003f24270 */
[----:B------:R-:W-:Y:S01]  /*4140*/  LDSM.16.MT88.4 R28, [R174] ;  /* 0x00000000ae1c783b */ /* 0x000fe20000004200 */
[----:B------:R-:W-:Y:S02]  /*4150*/  ISETP.GT.AND P0, PT, R0, 0x39, PT ;  /* 0x000000390000780c */ /* 0x000fe40003f04270 */
[----:B------:R-:W-:-:S02]  /*4160*/  FSEL R126, R17, -INF , P2 ;  /* 0xff800000117e7808 */ /* 0x000fc40001000000 */
[----:B------:R-:W-:Y:S02]  /*4170*/  FMNMX.FTZ R3, R46, R3, !PT ;  /* 0x000000032e037209 */ /* 0x000fe40007810000 */
[----:B------:R-:W-:Y:S02]  /*4180*/  FMNMX.FTZ R0, R125, R2, !PT ;  /* 0x000000027d007209 */ /* 0x000fe40007810000 */
[----:B------:R-:W-:Y:S02]  /*4190*/  FSEL R119, R27, -INF , P6 ;  /* 0xff8000001b777808 */ /* 0x000fe40003000000 */
[----:B------:R-:W-:Y:S02]  /*41a0*/  FSEL R127, R15, -INF , P1 ;  /* 0xff8000000f7f7808 */ /* 0x000fe40000800000 */
[----:B------:R-:W-:Y:S02]  /*41b0*/  FMNMX.FTZ R2, R118, R3, !PT ;  /* 0x0000000376027209 */ /* 0x000fe40007810000 */
[----:B------:R-:W-:-:S02]  /*41c0*/  FMNMX.FTZ R0, R126, R0, !PT ;  /* 0x000000007e007209 */ /* 0x000fc40007810000 */
[----:B------:R-:W-:Y:S02]  /*41d0*/  FSEL R117, R26, -INF , P5 ;  /* 0xff8000001a757808 */ /* 0x000fe40002800000 */
[----:B------:R-:W-:Y:S01]  /*41e0*/  FSEL R219, R8, -INF , P0 ;  /* 0xff80000008db7808 */ /* 0x000fe20000000000 */
[----:B------:R-:W-:Y:S01]  /*41f0*/  LDSM.16.MT88.4 R24, [R177] ;  /* 0x00000000b118783b */ /* 0x000fe20000004200 */
[----:B------:R-:W-:Y:S02]  /*4200*/  FMNMX.FTZ R2, R119, R2, !PT ;  /* 0x0000000277027209 */ /* 0x000fe40007810000 */
[----:B------:R-:W-:Y:S02]  /*4210*/  FMNMX.FTZ R0, R127, R0, !PT ;  /* 0x000000007f007209 */ /* 0x000fe40007810000 */
[----:B------:R-:W-:Y:S02]  /*4220*/  FSEL R124, R22, -INF , P4 ;  /* 0xff800000167c7808 */ /* 0x000fe40002000000 */
[----:B------:R-:W-:-:S02]  /*4230*/  FMNMX.FTZ R2, R117, R2, !PT ;  /* 0x0000000275027209 */ /* 0x000fc40007810000 */
[----:B------:R-:W-:Y:S02]  /*4240*/  FMNMX.FTZ R0, R219, R0, !PT ;  /* 0x00000000db007209 */ /* 0x000fe40007810000 */
[----:B------:R-:W-:Y:S02]  /*4250*/  FSEL R229, R21, -INF , P3 ;  /* 0xff80000015e57808 */ /* 0x000fe40001800000 */
[----:B------:R-:W-:Y:S01]  /*4260*/  FMNMX.FTZ R2, R124, R2, !PT ;  /* 0x000000027c027209 */ /* 0x000fe20007810000 */
[----:B------:R-:W1:Y:S01]  /*4270*/  SHFL.BFLY PT, R4, R0, 0x2, 0x1f ;  /* 0x0c401f0000047f89 */ /* 0x000e6200000e0000 */
[----:B------:R-:W-:Y:S02]  /*4280*/  FSEL R230, R20, -INF , P2 ;  /* 0xff80000014e67808 */ /* 0x000fe40001000000 */
[----:B------:R-:W-:Y:S01]  /*4290*/  FMNMX.FTZ R2, R229, R2, !PT ;  /* 0x00000002e5027209 */ /* 0x000fe20007810000 */
[----:B------:R-:W-:Y:S01]  /*42a0*/  LDSM.16.MT88.4 R20, [R176] ;  /* 0x00000000b014783b */ /* 0x000fe20000004200 */
[----:B------:R-:W-:-:S02]  /*42b0*/  FSEL R232, R19, -INF , P1 ;  /* 0xff80000013e87808 */ /* 0x000fc40000800000 */
[----:B------:R-:W-:Y:S02]  /*42c0*/  FMNMX.FTZ R2, R230, R2, !PT ;  /* 0x00000002e6027209 */ /* 0x000fe40007810000 */
[----:B------:R-:W-:Y:S02]  /*42d0*/  FSEL R231, R16, -INF , P0 ;  /* 0xff80000010e77808 */ /* 0x000fe40000000000 */
[----:B------:R-:W-:Y:S01]  /*42e0*/  FMNMX.FTZ R2, R232, R2, !PT ;  /* 0x00000002e8027209 */ /* 0x000fe20007810000 */
[----:B------:R-:W-:Y:S03]  /*42f0*/  LDSM.16.MT88.4 R16, [R173+0x2000] ;  /* 0x00200000ad10783b */ /* 0x000fe60000004200 */
[----:B------:R-:W-:-:S05]  /*4300*/  FMNMX.FTZ R2, R231, R2, !PT ;  /* 0x00000002e7027209 */ /* 0x000fca0007810000 */
[----:B------:R-:W2:Y:S01]  /*4310*/  SHFL.BFLY PT, R3, R2, 0x2, 0x1f ;  /* 0x0c401f0002037f89 */ /* 0x000ea200000e0000 */
[----:B-1----:R-:W-:-:S05]  /*4320*/  FMNMX.FTZ R0, R0, R4, !PT ;  /* 0x0000000400007209 */ /* 0x002fca0007810000 */
[----:B------:R-:W1:Y:S01]  /*4330*/  SHFL.BFLY PT, R4, R0, 0x1, 0x1f ;  /* 0x0c201f0000047f89 */ /* 0x000e6200000e0000 */
[----:B--2---:R-:W-:-:S05]  /*4340*/  FMNMX.FTZ R3, R2, R3, !PT ;  /* 0x0000000302037209 */ /* 0x004fca0007810000 */
[----:B------:R-:W2:Y:S01]  /*4350*/  SHFL.BFLY PT, R5, R3, 0x1, 0x1f ;  /* 0x0c201f0003057f89 */ /* 0x000ea200000e0000 */
[----:B-1----:R-:W-:-:S04]  /*4360*/  FMNMX.FTZ R100, R0, R4, !PT ;  /* 0x0000000400647209 */ /* 0x002fc80007810000 */
[C---:B------:R-:W-:Y:S01]  /*4370*/  FSETP.NEU.FTZ.AND P0, PT, R100.reuse, -INF , PT ;  /* 0xff8000006400780b */ /* 0x040fe20003f1d000 */
[----:B------:R-:W-:-:S05]  /*4380*/  FMUL.FTZ R2, R100, c[0x0][0x2d0] ;  /* 0x0000b40064027a20 */ /* 0x000fca0000410000 */
[----:B------:R-:W-:-:S05]  /*4390*/  FSEL R2, R2, RZ, P0 ;  /* 0x000000ff02027208 */ /* 0x000fca0000000000 */
[----:B------:R-:W-:-:S04]  /*43a0*/  FFMA.FTZ R0, R6, c[0x0][0x2d0], -R2 ;  /* 0x0000b40006007a23 */ /* 0x000fc80000010802 */
[----:B------:R1:W-:Y:S01]  /*43b0*/  MUFU.EX2 R250, R0 ;  /* 0x0000000000fa7308 */ /* 0x0003e20000000800 */
[----:B--2---:R-:W-:Y:S01]  /*43c0*/  FMNMX.FTZ R8, R3, R5, !PT ;  /* 0x0000000503087209 */ /* 0x004fe20007810000 */
[----:B------:R-:W-:Y:S02]  /*43d0*/  FFMA.FTZ R3, R9, c[0x0][0x2d0], -R2 ;  /* 0x0000b40009037a23 */ /* 0x000fe40000010802 */
[----:B-----5:R-:W-:Y:S01]  /*43e0*/  IMAD.MOV.U32 R9, RZ, RZ, R104 ;  /* 0x000000ffff097224 */ /* 0x020fe200078e0068 */
[----:B------:R-:W-:-:S03]  /*43f0*/  FSETP.NEU.FTZ.AND P0, PT, R8, -INF , PT ;  /* 0xff8000000800780b */ /* 0x000fc60003f1d000 */
[----:B------:R2:W-:Y:S01]  /*4400*/  MUFU.EX2 R247, R3 ;  /* 0x0000000300f77308 */ /* 0x0005e20000000800 */
[----:B-1----:R-:W-:-:S07]  /*4410*/  FFMA.FTZ R0, R7, c[0x0][0x2d0], -R2 ;  /* 0x0000b40007007a23 */ /* 0x002fce0000010802 */
[----:B------:R1:W3:Y:S01]  /*4420*/  MUFU.EX2 R248, R0 ;  /* 0x0000000000f87308 */ /* 0x0002e20000000800 */
[----:B--2---:R-:W-:-:S07]  /*4430*/  FFMA.FTZ R3, R10, c[0x0][0x2d0], -R2 ;  /* 0x0000b4000a037a23 */ /* 0x004fce0000010802 */
[----:B------:R-:W2:Y:S01]  /*4440*/  MUFU.EX2 R249, R3 ;  /* 0x0000000300f97308 */ /* 0x000ea20000000800 */
[----:B-1----:R-:W-:Y:S01]  /*4450*/  FMUL.FTZ R0, R8, c[0x0][0x2d0] ;  /* 0x0000b40008007a20 */ /* 0x002fe20000410000 */
[----:B---3--:R-:W-:-:S04]  /*4460*/  F2FP.PACK_AB R4, R248, R250 ;  /* 0x000000faf804723e */ /* 0x008fc800000000ff */
[----:B------:R-:W-:Y:S02]  /*4470*/  FSEL R0, R0, RZ, P0 ;  /* 0x000000ff00007208 */ /* 0x000fe40000000000 */
[----:B--2---:R-:W-:-:S03]  /*4480*/  F2FP.PACK_AB R6, R249, R247 ;  /* 0x000000f7f906723e */ /* 0x004fc600000000ff */
[----:B------:R-:W-:-:S04]  /*4490*/  FFMA.FTZ R3, R11, c[0x0][0x2d0], -R0 ;  /* 0x0000b4000b037a23 */ /* 0x000fc80000010800 */
[----:B------:R1:W-:Y:S02]  /*44a0*/  MUFU.EX2 R245, R3 ;  /* 0x0000000300f57308 */ /* 0x0003e40000000800 */
[----:B-1----:R-:W-:-:S06]  /*44b0*/  FFMA.FTZ R3, R12, c[0x0][0x2d0], -R0 ;  /* 0x0000b4000c037a23 */ /* 0x002fcc0000010800 */
[----:B------:R1:W2:Y:S02]  /*44c0*/  MUFU.EX2 R244, R3 ;  /* 0x0000000300f47308 */ /* 0x0002a40000000800 */
[----:B-1----:R-:W-:Y:S01]  /*44d0*/  FFMA.FTZ R3, R13, c[0x0][0x2d0], -R0 ;  /* 0x0000b4000d037a23 */ /* 0x002fe20000010800 */
[----:B--2---:R-:W-:-:S05]  /*44e0*/  F2FP.PACK_AB R5, R244, R245 ;  /* 0x000000f5f405723e */ /* 0x004fca00000000ff */
[----:B------:R1:W-:Y:S02]  /*44f0*/  MUFU.EX2 R243, R3 ;  /* 0x0000000300f37308 */ /* 0x0003e40000000800 */
[----:B-1----:R-:W-:Y:S02]  /*4500*/  FFMA.FTZ R3, R14, c[0x0][0x2d0], -R0 ;  /* 0x0000b4000e037a23 */ /* 0x002fe40000010800 */
[----:B------:R-:W1:Y:S04]  /*4510*/  LDSM.16.MT88.4 R12, [R174+0x2000] ;  /* 0x00200000ae0c783b */ /* 0x000e680000004200 */
[----:B------:R-:W2:Y:S02]  /*4520*/  MUFU.EX2 R246, R3 ;  /* 0x0000000300f67308 */ /* 0x000ea40000000800 */
[----:B--2---:R-:W-:Y:S01]  /*4530*/  F2FP.PACK_AB R7, R246, R243 ;  /* 0x000000f3f607723e */ /* 0x004fe200000000ff */
[----:B------:R-:W-:-:S05]  /*4540*/  FFMA.FTZ R3, R40, c[0x0][0x2d0], -R2 ;  /* 0x0000b40028037a23 */ /* 0x000fca0000010802 */
[----:B------:R2:W-:Y:S01]  /*4550*/  MUFU.EX2 R240, R3 ;  /* 0x0000000300f07308 */ /* 0x0005e20000000800 */
[C---:B------:R-:W-:Y:S08]  /*4560*/  HMMA.16816.F32 R80, R4.reuse, R24, RZ ;  /* 0x000000180450723c */ /* 0x040ff000000018ff */
[----:B------:R-:W-:Y:S01]  /*4570*/  HMMA.16816.F32 R52, R4, R26, RZ ;  /* 0x0000001a0434723c */ /* 0x000fe200000018ff */
[----:B------:R-:W3:Y:S01]  /*4580*/  LDSM.16.MT88.4 R24, [R173+0x4000] ;  /* 0x00400000ad18783b */ /* 0x000ee20000004200 */
[----:B--2---:R-:W-:-:S06]  /*4590*/  FFMA.FTZ R3, R41, c[0x0][0x2d0], -R2 ;  /* 0x0000b40029037a23 */ /* 0x004fcc0000010802 */
[C---:B-1----:R-:W-:Y:S01]  /*45a0*/  HMMA.16816.F32 R68, R4.reuse, R12, RZ ;  /* 0x0000000c0444723c */ /* 0x042fe200000018ff */
[----:B------:R1:W2:Y:S07]  /*45b0*/  MUFU.EX2 R242, R3 ;  /* 0x0000000300f27308 */ /* 0x0002ae0000000800 */
[C---:B------:R-:W-:Y:S01]  /*45c0*/  HMMA.16816.F32 R96, R4.reuse, R14, RZ ;  /* 0x0000000e0460723c */ /* 0x040fe200000018ff */
[----:B------:R-:W4:Y:S07]  /*45d0*/  LDSM.16.MT88.4 R12, [R174+0x4000] ;  /* 0x00400000ae0c783b */ /* 0x000f2e0000004200 */
[----:B------:R-:W-:Y:S01]  /*45e0*/  HMMA.16816.F32 R76, R4, R20, RZ ;  /* 0x00000014044c723c */ /* 0x000fe200000018ff */
[----:B-1----:R-:W-:-:S04]  /*45f0*/  FFMA.FTZ R3, R43, c[0x0][0x2d0], -R2 ;  /* 0x0000b4002b037a23 */ /* 0x002fc80000010802 */
[----:B------:R1:W-:Y:S03]  /*4600*/  MUFU.EX2 R239, R3 ;  /* 0x0000000300ef7308 */ /* 0x0003e60000000800 */
[C---:B------:R-:W-:Y:S01]  /*4610*/  HMMA.16816.F32 R108, R4.reuse, R22, RZ ;  /* 0x00000016046c723c */ /* 0x040fe200000018ff */
[----:B------:R-:W2:Y:S07]  /*4620*/  LDSM.16.MT88.4 R20, [R176+0x4000] ;  /* 0x00400000b014783b */ /* 0x000eae0000004200 */
[----:B------:R-:W-:Y:S01]  /*4630*/  HMMA.16816.F32 R88, R4, R32, RZ ;  /* 0x000000200458723c */ /* 0x000fe200000018ff */
[----:B-1----:R-:W-:-:S07]  /*4640*/  FFMA.FTZ R3, R42, c[0x0][0x2d0], -R2 ;  /* 0x0000b4002a037a23 */ /* 0x002fce0000010802 */
[C---:B------:R-:W-:Y:S01]  /*4650*/  HMMA.16816.F32 R60, R4.reuse, R34, RZ ;  /* 0x00000022043c723c */ /* 0x040fe200000018ff */
[----:B------:R-:W1:Y:S01]  /*4660*/  LDSM.16.MT88.4 R32, [R176+0x2000] ;  /* 0x00200000b020783b */ /* 0x000e620000004200 */
[----:B------:R3:W1:Y:S06]  /*4670*/  MUFU.EX2 R241, R3 ;  /* 0x0000000300f17308 */ /* 0x00066c0000000800 */
[C---:B------:R-:W-:Y:S08]  /*4680*/  HMMA.16816.F32 R72, R4.reuse, R16, RZ ;  /* 0x000000100448723c */ /* 0x040ff000000018ff */
[----:B------:R-:W-:Y:S01]  /*4690*/  HMMA.16816.F32 R104, R4, R18, RZ ;  /* 0x000000120468723c */ /* 0x000fe200000018ff */
[----:B------:R-:W1:Y:S01]  /*46a0*/  LDSM.16.MT88.4 R16, [R177+0x4000] ;  /* 0x00400000b110783b */ /* 0x000e620000004200 */
[----:B---3--:R-:W-:-:S04]  /*46b0*/  FFMA.FTZ R3, R44, c[0x0][0x2d0], -R0 ;  /* 0x0000b4002c037a23 */ /* 0x008fc80000010800 */
[----:B------:R3:W-:Y:S02]  /*46c0*/  MUFU.EX2 R236, R3 ;  /* 0x0000000300ec7308 */ /* 0x0007e40000000800 */
[C---:B------:R-:W-:Y:S08]  /*46d0*/  HMMA.16816.F32 R84, R4.reuse, R28, RZ ;  /* 0x0000001c0454723c */ /* 0x040ff000000018ff */
[----:B------:R-:W-:Y:S01]  /*46e0*/  HMMA.16816.F32 R56, R4, R30, RZ ;  /* 0x0000001e0438723c */ /* 0x000fe200000018ff */
[----:B------:R-:W1:Y:S01]  /*46f0*/  LDSM.16.MT88.4 R28, [R173+0x800] ;  /* 0x00080000ad1c783b */ /* 0x000e620000004200 */
[----:B---3--:R-:W-:-:S06]  /*4700*/  FFMA.FTZ R3, R47, c[0x0][0x2d0], -R0 ;  /* 0x0000b4002f037a23 */ /* 0x008fcc0000010800 */
[C---:B------:R-:W-:Y:S01]  /*4710*/  HMMA.16816.F32 R40, R4.reuse, R24, RZ ;  /* 0x000000180428723c */ /* 0x040fe200000018ff */
[----:B------:R3:W1:Y:S07]  /*4720*/  MUFU.EX2 R238, R3 ;  /* 0x0000000300ee7308 */ /* 0x00066e0000000800 */
[C---:B------:R-:W-:Y:S01]  /*4730*/  HMMA.16816.F32 R112, R4.reuse, R26, RZ ;  /* 0x0000001a0470723c */ /* 0x040fe200000018ff */
[----:B------:R-:W1:Y:S07]  /*4740*/  LDSM.16.MT88.4 R24, [R174+0x800] ;  /* 0x00080000ae18783b */ /* 0x000e6e0000004200 */
[----:B----4-:R-:W-:Y:S01]  /*4750*/  HMMA.16816.F32 R120, R4, R12, RZ ;  /* 0x0000000c0478723c */ /* 0x010fe200000018ff */
[----:B---3--:R-:W-:-:S04]  /*4760*/  FFMA.FTZ R3, R45, c[0x0][0x2d0], -R0 ;  /* 0x0000b4002d037a23 */ /* 0x008fc80000010800 */
[----:B------:R3:W-:Y:S03]  /*4770*/  MUFU.EX2 R235, R3 ;  /* 0x0000000300eb7308 */ /* 0x0007e60000000800 */
[C---:B------:R-:W-:Y:S01]  /*4780*/  HMMA.16816.F32 R128, R4.reuse, R14, RZ ;  /* 0x0000000e0480723c */ /* 0x040fe200000018ff */
[----:B------:R-:W4:Y:S07]  /*4790*/  LDSM.16.MT88.4 R12, [R177+0x800] ;  /* 0x00080000b10c783b */ /* 0x000f2e0000004200 */
[----:B--2---:R-:W-:Y:S01]  /*47a0*/  HMMA.16816.F32 R140, R4, R20, RZ ;  /* 0x00000014048c723c */ /* 0x004fe200000018ff */
[----:B---3--:R-:W-:-:S07]  /*47b0*/  FFMA.FTZ R3, R46, c[0x0][0x2d0], -R0 ;  /* 0x0000b4002e037a23 */ /* 0x008fce0000010800 */
[C---:B------:R-:W-:Y:S01]  /*47c0*/  HMMA.16816.F32 R148, R4.reuse, R22, RZ ;  /* 0x000000160494723c */ /* 0x040fe200000018ff */
[----:B------:R-:W2:Y:S01]  /*47d0*/  LDSM.16.MT88.4 R20, [R176+0x800] ;  /* 0x00080000b014783b */ /* 0x000ea20000004200 */
[----:B------:R3:W1:Y:S06]  /*47e0*/  MUFU.EX2 R237, R3 ;  /* 0x0000000300ed7308 */ /* 0x00066c0000000800 */
[C---:B------:R-:W-:Y:S08]  /*47f0*/  HMMA.16816.F32 R64, R4.reuse, R36, RZ ;  /* 0x000000240440723c */ /* 0x040ff000000018ff */
[----:B------:R-:W-:Y:S01]  /*4800*/  HMMA.16816.F32 R48, R4, R38, RZ ;  /* 0x000000260430723c */ /* 0x000fe200000018ff */
[----:B---3--:R-:W-:-:S04]  /*4810*/  FFMA.FTZ R3, R101, c[0x0][0x2d0], -R2 ;  /* 0x0000b40065037a23 */ /* 0x008fc80000010802 */
[----:B------:R3:W-:Y:S03]  /*4820*/  MUFU.EX2 R218, R3 ;  /* 0x0000000300da7308 */ /* 0x0007e60000000800 */
[C---:B-1----:R-:W-:Y:S08]  /*4830*/  HMMA.16816.F32 R36, R4.reuse, R32, RZ ;  /* 0x000000200424723c */ /* 0x042ff000000018ff */
[----:B------:R-:W-:Y:S01]  /*4840*/  HMMA.16816.F32 R92, R4, R34, RZ ;  /* 0x00000022045c723c */ /* 0x000fe200000018ff */
[----:B------:R-:W-:Y:S01]  /*4850*/  LDSM.16.MT88.4 R32, [R173+0x4800] ;  /* 0x00480000ad20783b */ /* 0x000fe20000004200 */
[----:B---3--:R-:W-:-:S06]  /*4860*/  FFMA.FTZ R3, R102, c[0x0][0x2d0], -R2 ;  /* 0x0000b40066037a23 */ /* 0x008fcc0000010802 */
[C---:B------:R-:W-:Y:S01]  /*4870*/  HMMA.16816.F32 R132, R4.reuse, R16, RZ ;  /* 0x000000100484723c */ /* 0x040fe200000018ff */
[----:B------:R1:W3:Y:S07]  /*4880*/  MUFU.EX2 R217, R3 ;  /* 0x0000000300d97308 */ /* 0x0002ee0000000800 */
[----:B------:R-:W-:Y:S01]  /*4890*/  HMMA.16816.F32 R136, R4, R18, RZ ;  /* 0x000000120488723c */ /* 0x000fe200000018ff */
[----:B------:R-:W-:Y:S06]  /*48a0*/  LDSM.16.MT88.4 R16, [R176+0x2800] ;  /* 0x00280000b010783b */ /* 0x000fec0000004200 */
[----:B------:R-:W-:-:S02]  /*48b0*/  F2FP.PACK_AB R4, R242, R240 ;  /* 0x000000f0f204723e */ /* 0x000fc400000000ff */
[----:B------:R-:W-:Y:S01]  /*48c0*/  F2FP.PACK_AB R6, R241, R239 ;  /* 0x000000eff106723e */ /* 0x000fe200000000ff */
[--C-:B-1----:R-:W-:Y:S01]  /*48d0*/  FFMA.FTZ R3, R103, c[0x0][0x2d0], -R2.reuse ;  /* 0x0000b40067037a23 */ /* 0x102fe20000010802 */
[----:B------:R-:W-:Y:S02]  /*48e0*/  F2FP.PACK_AB R5, R238, R236 ;  /* 0x000000ecee05723e */ /* 0x000fe400000000ff */
[----:B------:R-:W-:Y:S01]  /*48f0*/  F2FP.PACK_AB R7, R237, R235 ;  /* 0x000000ebed07723e */ /* 0x000fe200000000ff */
[----:B------:R1:W-:Y:S06]  /*4900*/  MUFU.EX2 R216, R3 ;  /* 0x0000000300d87308 */ /* 0x0003ec0000000800 */
[C---:B------:R-:W-:Y:S08]  /*4910*/  HMMA.16816.F32 R200, R4.reuse, R28, R88 ;  /* 0x0000001c04c8723c */ /* 0x040ff00000001858 */
[----:B------:R-:W-:Y:S01]  /*4920*/  HMMA.16816.F32 R144, R4, R30, R60 ;  /* 0x0000001e0490723c */ /* 0x000fe2000000183c */
[----:B------:R-:W3:Y:S01]  /*4930*/  LDSM.16.MT88.4 R28, [R173+0x2800] ;  /* 0x00280000ad1c783b */ /* 0x000ee20000004200 */
[----:B-1----:R-:W-:-:S04]  /*4940*/  FFMA.FTZ R3, R116, c[0x0][0x2d0], -R2 ;  /* 0x0000b40074037a23 */ /* 0x002fc80000010802 */
[----:B------:R1:W1:Y:S02]  /*4950*/  MUFU.EX2 R215, R3 ;  /* 0x0000000300d77308 */ /* 0x0002640000000800 */
[C---:B------:R-:W-:Y:S08]  /*4960*/  HMMA.16816.F32 R164, R4.reuse, R24, R84 ;  /* 0x0000001804a4723c */ /* 0x040ff00000001854 */
[----:B------:R-:W-:Y:S01]  /*4970*/  HMMA.16816.F32 R84, R4, R26, R56 ;  /* 0x0000001a0454723c */ /* 0x000fe20000001838 */
[----:B------:R-:W3:Y:S01]  /*4980*/  LDSM.16.MT88.4 R24, [R174+0x2800] ;  /* 0x00280000ae18783b */ /* 0x000ee20000004200 */
[----:B-1----:R-:W-:-:S06]  /*4990*/  FFMA.FTZ R3, R118, c[0x0][0x2d0], -R0 ;  /* 0x0000b40076037a23 */ /* 0x002fcc0000010800 */
[C---:B----4-:R-:W-:Y:S01]  /*49a0*/  HMMA.16816.F32 R160, R4.reuse, R12, R80 ;  /* 0x0000000c04a0723c */ /* 0x050fe20000001850 */
[----:B------:R1:W-:Y:S07]  /*49b0*/  MUFU.EX2 R214, R3 ;  /* 0x0000000300d67308 */ /* 0x0003ee0000000800 */
[C---:B------:R-:W-:Y:S01]  /*49c0*/  HMMA.16816.F32 R88, R4.reuse, R14, R52 ;  /* 0x0000000e0458723c */ /* 0x040fe20000001834 */
[----:B------:R-:W4:Y:S07]  /*49d0*/  LDSM.16.MT88.4 R12, [R177+0x2800] ;  /* 0x00280000b10c783b */ /* 0x000f2e0000004200 */
[----:B--2---:R-:W-:Y:S01]  /*49e0*/  HMMA.16816.F32 R156, R4, R20, R76 ;  /* 0x00000014049c723c */ /* 0x004fe2000000184c */
[----:B-1----:R-:W-:-:S04]  /*49f0*/  FFMA.FTZ R3, R119, c[0x0][0x2d0], -R0 ;  /* 0x0000b40077037a23 */ /* 0x002fc80000010800 */
[----:B------:R1:W2:Y:S03]  /*4a00*/  MUFU.EX2 R103, R3 ;  /* 0x0000000300677308 */ /* 0x0002a60000000800 */
[C---:B------:R-:W-:Y:S01]  /*4a10*/  HMMA.16816.F32 R196, R4.reuse, R22, R108 ;  /* 0x0000001604c4723c */ /* 0x040fe2000000186c */
[----:B------:R-:W2:Y:S07]  /*4a20*/  LDSM.16.MT88.4 R20, [R177+0x4800] ;  /* 0x00480000b114783b */ /* 0x000eae0000004200 */
[----:B---3--:R-:W-:Y:S01]  /*4a30*/  HMMA.16816.F32 R168, R4, R30, R104 ;  /* 0x0000001e04a8723c */ /* 0x008fe20000001868 */
[----:B-1----:R-:W-:-:S07]  /*4a40*/  FFMA.FTZ R3, R117, c[0x0][0x2d0], -R0 ;  /* 0x0000b40075037a23 */ /* 0x002fce0000010800 */
[C---:B------:R-:W-:Y:S01]  /*4a50*/  HMMA.16816.F32 R108, R4.reuse, R24, R68 ;  /* 0x00000018046c723c */ /* 0x040fe20000001844 */
[----:B------:R-:W-:Y:S01]  /*4a60*/  LDSM.16.MT88.4 R116, [R174+0x1800] ;  /* 0x00180000ae74783b */ /* 0x000fe20000004200 */
[----:B------:R1:W-:Y:S06]  /*4a70*/  MUFU.EX2 R102, R3 ;  /* 0x0000000300667308 */ /* 0x0003ec0000000800 */
[C---:B------:R-:W-:Y:S01]  /*4a80*/  HMMA.16816.F32 R104, R4.reuse, R26, R96 ;  /* 0x0000001a0468723c */ /* 0x040fe20000001860 */
[----:B------:R-:W-:Y:S07]  /*4a90*/  LDSM.16.MT88.4 R24, [R174+0x1000] ;  /* 0x00100000ae18783b */ /* 0x000fee0000004200 */
[----:B------:R-:W-:Y:S01]  /*4aa0*/  HMMA.16816.F32 R152, R4, R28, R72 ;  /* 0x0000001c0498723c */ /* 0x000fe20000001848 */
[----:B------:R-:W3:Y:S01]  /*4ab0*/  LDSM.16.MT88.4 R28, [R174+0x4800] ;  /* 0x00480000ae1c783b */ /* 0x000ee20000004200 */
[----:B-1----:R-:W-:-:S04]  /*4ac0*/  FFMA.FTZ R3, R124, c[0x0][0x2d0], -R0 ;  /* 0x0000b4007c037a23 */ /* 0x002fc80000010800 */
[----:B------:R1:W1:Y:S02]  /*4ad0*/  MUFU.EX2 R101, R3 ;  /* 0x0000000300657308 */ /* 0x0002640000000800 */
[C---:B----4-:R-:W-:Y:S08]  /*4ae0*/  HMMA.16816.F32 R96, R4.reuse, R12, R64 ;  /* 0x0000000c0460723c */ /* 0x050ff00000001840 */
[----:B------:R-:W-:Y:S01]  /*4af0*/  HMMA.16816.F32 R68, R4, R14, R48 ;  /* 0x0000000e0444723c */ /* 0x000fe20000001830 */
[----:B------:R-:W4:Y:S01]  /*4b00*/  LDSM.16.MT88.4 R12, [R176+0x4800] ;  /* 0x00480000b00c783b */ /* 0x000f220000004200 */
[----:B-1----:R-:W-:-:S06]  /*4b10*/  FFMA.FTZ R3, R125, c[0x0][0x2d0], -R2 ;  /* 0x0000b4007d037a23 */ /* 0x002fcc0000010802 */
[C---:B------:R-:W-:Y:S08]  /*4b20*/  HMMA.16816.F32 R48, R4.reuse, R32, R40 ;  /* 0x000000200430723c */ /* 0x040ff00000001828 */
[C---:B------:R-:W-:Y:S01]  /*4b30*/  HMMA.16816.F32 R60, R4.reuse, R34, R112 ;  /* 0x00000022043c723c */ /* 0x040fe20000001870 */
[----:B------:R-:W1:Y:S07]  /*4b40*/  LDSM.16.MT88.4 R32, [R173+0x1000] ;  /* 0x00100000ad20783b */ /* 0x000e6e0000004200 */
[C---:B------:R-:W-:Y:S08]  /*4b50*/  HMMA.16816.F32 R52, R4.reuse, R16, R36 ;  /* 0x000000100434723c */ /* 0x040ff00000001824 */
[C---:B--2---:R-:W-:Y:S01]  /*4b60*/  HMMA.16816.F32 R36, R4.reuse, R20, R132 ;  /* 0x000000140424723c */ /* 0x044fe20000001884 */
[----:B------:R-:W-:Y:S07]  /*4b70*/  LDSM.16.MT88.4 R132, [R176+0x1800] ;  /* 0x00180000b084783b */ /* 0x000fee0000004200 */
[C---:B------:R-:W-:Y:S01]  /*4b80*/  HMMA.16816.F32 R56, R4.reuse, R22, R136 ;  /* 0x000000160438723c */ /* 0x040fe20000001888 */
[----:B------:R-:W2:Y:S07]  /*4b90*/  LDSM.16.MT88.4 R20, [R177+0x1000] ;  /* 0x00100000b114783b */ /* 0x000eae0000004200 */
[C---:B------:R-:W-:Y:S01]  /*4ba0*/  HMMA.16816.F32 R64, R4.reuse, R18, R92 ;  /* 0x000000120440723c */ /* 0x040fe2000000185c */
[----:B------:R-:W1:Y:S07]  /*4bb0*/  LDSM.16.MT88.4 R16, [R176+0x1000] ;  /* 0x00100000b010783b */ /* 0x000e6e0000004200 */
[C---:B---3--:R-:W-:Y:S08]  /*4bc0*/  HMMA.16816.F32 R44, R4.reuse, R28, R120 ;  /* 0x0000001c042c723c */ /* 0x048ff00000001878 */
[C---:B------:R-:W-:Y:S01]  /*4bd0*/  HMMA.16816.F32 R40, R4.reuse, R30, R128 ;  /* 0x0000001e0428723c */ /* 0x040fe20000001880 */
[----:B------:R-:W-:Y:S07]  /*4be0*/  LDSM.16.MT88.4 R28, [R173+0x5000] ;  /* 0x00500000ad1c783b */ /* 0x000fee0000004200 */
[C---:B----4-:R-:W-:Y:S08]  /*4bf0*/  HMMA.16816.F32 R72, R4.reuse, R12, R140 ;  /* 0x0000000c0448723c */ /* 0x050ff0000000188c */
[----:B------:R-:W-:Y:S01]  /*4c00*/  HMMA.16816.F32 R76, R4, R14, R148 ;  /* 0x0000000e044c723c */ /* 0x000fe20000001894 */
[----:B------:R-:W-:Y:S06]  /*4c10*/  LDSM.16.MT88.4 R12, [R176+0x3000] ;  /* 0x00300000b00c783b */ /* 0x000fec0000004200 */
[----:B------:R-:W-:-:S02]  /*4c20*/  F2FP.PACK_AB R4, R217, R218 ;  /* 0x000000dad904723e */ /* 0x000fc400000000ff */
[----:B------:R-:W-:Y:S02]  /*4c30*/  F2FP.PACK_AB R6, R215, R216 ;  /* 0x000000d8d706723e */ /* 0x000fe400000000ff */
[----:B------:R-:W-:Y:S02]  /*4c40*/  F2FP.PACK_AB R5, R103, R214 ;  /* 0x000000d66705723e */ /* 0x000fe400000000ff */
[----:B------:R-:W-:-:S07]  /*4c50*/  F2FP.PACK_AB R7, R101, R102 ;  /* 0x000000666507723e */ /* 0x000fce00000000ff */
[C---:B-1----:R-:W-:Y:S08]  /*4c60*/  HMMA.16816.F32 R204, R4.reuse, R32, R200 ;  /* 0x0000002004cc723c */ /* 0x042ff000000018c8 */
[C---:B------:R-:W-:Y:S01]  /*4c70*/  HMMA.16816.F32 R80, R4.reuse, R34, R144 ;  /* 0x000000220450723c */ /* 0x040fe20000001890 */
[----:B------:R-:W1:Y:S07]  /*4c80*/  LDSM.16.MT88.4 R32, [R173+0x3000] ;  /* 0x00300000ad20783b */ /* 0x000e6e0000004200 */
[C---:B--2---:R-:W-:Y:S08]  /*4c90*/  HMMA.16816.F32 R120, R4.reuse, R20, R160 ;  /* 0x000000140478723c */ /* 0x044ff000000018a0 */
[C---:B------:R-:W-:Y:S01]  /*4ca0*/  HMMA.16816.F32 R88, R4.reuse, R22, R88 ;  /* 0x000000160458723c */ /* 0x040fe20000001858 */
[----:B------:R-:W2:Y:S07]  /*4cb0*/  LDSM.16.MT88.4 R20, [R177+0x3000] ;  /* 0x00300000b114783b */ /* 0x000eae0000004200 */
[C---:B------:R-:W-:Y:S08]  /*4cc0*/  HMMA.16816.F32 R112, R4.reuse, R24, R164 ;  /* 0x000000180470723c */ /* 0x040ff000000018a4 */
[C---:B------:R-:W-:Y:S01]  /*4cd0*/  HMMA.16816.F32 R84, R4.reuse, R26, R84 ;  /* 0x0000001a0454723c */ /* 0x040fe20000001854 */
[----:B------:R-:W3:Y:S07]  /*4ce0*/  LDSM.16.MT88.4 R24, [R174+0x3000] ;  /* 0x00300000ae18783b */ /* 0x000eee0000004200 */
[C---:B------:R-:W-:Y:S08]  /*4cf0*/  HMMA.16816.F32 R128, R4.reuse, R16, R156 ;  /* 0x000000100480723c */ /* 0x040ff0000000189c */
[C---:B-1----:R-:W-:Y:S01]  /*4d00*/  HMMA.16816.F32 R148, R4.reuse, R32, R152 ;  /* 0x000000200494723c */ /* 0x042fe20000001898 */
[----:B------:R1:W-:Y:S06]  /*4d10*/  MUFU.EX2 R32, R3 ;  /* 0x0000000300207308 */ /* 0x0003ec0000000800 */
[----:B------:R-:W-:Y:S01]  /*4d20*/  IMAD.MOV.U32 R33, RZ, RZ, R9 ;  /* 0x000000ffff217224 */ /* 0x000fe200078e0009 */
[C---:B------:R-:W-:Y:S01]  /*4d30*/  HMMA.16816.F32 R92, R4.reuse, R18, R196 ;  /* 0x00000012045c723c */ /* 0x040fe200000018c4 */
[----:B------:R-:W4:Y:S07]  /*4d40*/  LDSM.16.MT88.4 R16, [R177+0x5000] ;  /* 0x00500000b110783b */ /* 0x000f2e0000004200 */
[----:B--2---:R-:W-:Y:S01]  /*4d50*/  HMMA.16816.F32 R160, R4, R22, R68 ;  /* 0x0000001604a0723c */ /* 0x004fe20000001844 */
[----:B-1----:R-:W-:-:S04]  /*4d60*/  FFMA.FTZ R3, R126, c[0x0][0x2d0], -R2 ;  /* 0x0000b4007e037a23 */ /* 0x002fc80000010802 */
[----:B------:R1:W2:Y:S03]  /*4d70*/  MUFU.EX2 R23, R3 ;  /* 0x0000000300177308 */ /* 0x0002a60000000800 */
[C---:B------:R-:W-:Y:S08]  /*4d80*/  HMMA.16816.F32 R196, R4.reuse, R20, R96 ;  /* 0x0000001404c4723c */ /* 0x040ff00000001860 */
[----:B---3--:R-:W-:Y:S01]  /*4d90*/  HMMA.16816.F32 R200, R4, R24, R108 ;  /* 0x0000001804c8723c */ /* 0x008fe2000000186c */
[----:B------:R-:W-:Y:S01]  /*4da0*/  LDSM.16.MT88.4 R108, [R173+0x1800] ;  /* 0x00180000ad6c783b */ /* 0x000fe20000004200 */
[--C-:B-1----:R-:W-:Y:S01]  /*4db0*/  FFMA.FTZ R3, R127, c[0x0][0x2d0], -R2.reuse ;  /* 0x0000b4007f037a23 */ /* 0x102fe20000010802 */
[----:B--2---:R-:W-:Y:S01]  /*4dc0*/  F2FP.PACK_AB R96, R23, R32 ;  /* 0x000000201760723e */ /* 0x004fe200000000ff */
[----:B------:R-:W-:-:S04]  /*4dd0*/  FFMA.FTZ R2, R219, c[0x0][0x2d0], -R2 ;  /* 0x0000b400db027a23 */ /* 0x000fc80000010802 */
[C---:B------:R-:W-:Y:S01]  /*4de0*/  HMMA.16816.F32 R164, R4.reuse, R26, R104 ;  /* 0x0000001a04a4723c */ /* 0x040fe20000001868 */
[----:B------:R-:W1:Y:S01]  /*4df0*/  LDSM.16.MT88.4 R24, [R174+0x5000] ;  /* 0x00500000ae18783b */ /* 0x000e620000004200 */
[----:B------:R-:W-:Y:S03]  /*4e00*/  MUFU.EX2 R22, R3 ;  /* 0x0000000300167308 */ /* 0x000fe60000000800 */
[----:B------:R-:W-:Y:S03]  /*4e10*/  LDSM.16.MT88.4 R124, [R177+0x1800] ;  /* 0x00180000b17c783b */ /* 0x000fe60000004200 */
[C---:B------:R-:W-:Y:S02]  /*4e20*/  HMMA.16816.F32 R156, R4.reuse, R12, R52 ;  /* 0x0000000c049c723c */ /* 0x040fe40000001834 */
[----:B------:R2:W3:Y:S06]  /*4e30*/  MUFU.EX2 R21, R2 ;  /* 0x0000000200157308 */ /* 0x0004ec0000000800 */
[C---:B------:R-:W-:Y:S01]  /*4e40*/  HMMA.16816.F32 R152, R4.reuse, R14, R64 ;  /* 0x0000000e0498723c */ /* 0x040fe20000001840 */
[----:B------:R-:W1:Y:S04]  /*4e50*/  LDSM.16.MT88.4 R12, [R176+0x5000] ;  /* 0x00500000b00c783b */ /* 0x000e680000004200 */
[----:B------:R-:W-:Y:S03]  /*4e60*/  LDSM.16.MT88.4 R64, [R176+0x3800] ;  /* 0x00380000b040783b */ /* 0x000fe60000004200 */
[----:B----4-:R-:W-:Y:S01]  /*4e70*/  HMMA.16816.F32 R140, R4, R16, R36 ;  /* 0x00000010048c723c */ /* 0x010fe20000001824 */
[----:B--2---:R-:W-:Y:S01]  /*4e80*/  FFMA.FTZ R2, R229, c[0x0][0x2d0], -R0 ;  /* 0x0000b400e5027a23 */ /* 0x004fe20000010800 */
[----:B---3--:R-:W-:-:S03]  /*4e90*/  F2FP.PACK_AB R98, R21, R22 ;  /* 0x000000161562723e */ /* 0x008fc600000000ff */
[----:B------:R2:W-:Y:S03]  /*4ea0*/  MUFU.EX2 R20, R2 ;  /* 0x0000000200147308 */ /* 0x0005e60000000800 */
[C---:B------:R-:W-:Y:S01]  /*4eb0*/  HMMA.16816.F32 R144, R4.reuse, R18, R56 ;  /* 0x000000120490723c */ /* 0x040fe20000001838 */
[----:B------:R-:W-:Y:S07]  /*4ec0*/  LDSM.16.MT88.4 R56, [R177+0x3800] ;  /* 0x00380000b138783b */ /* 0x000fee0000004200 */
[----:B------:R-:W-:Y:S01]  /*4ed0*/  HMMA.16816.F32 R68, R4, R28, R48 ;  /* 0x0000001c0444723c */ /* 0x000fe20000001830 */
[----:B------:R-:W-:Y:S01]  /*4ee0*/  LDSM.16.MT88.4 R48, [R174+0x3800] ;  /* 0x00380000ae30783b */ /* 0x000fe20000004200 */
[----:B--2---:R-:W-:-:S06]  /*4ef0*/  FFMA.FTZ R2, R230, c[0x0][0x2d0], -R0 ;  /* 0x0000b400e6027a23 */ /* 0x004fcc0000010800 */
[C---:B-1----:R-:W-:Y:S01]  /*4f00*/  HMMA.16816.F32 R136, R4.reuse, R24, R44 ;  /* 0x000000180488723c */ /* 0x042fe2000000182c */
[----:B------:R1:W2:Y:S07]  /*4f10*/  MUFU.EX2 R11, R2 ;  /* 0x00000002000b7308 */ /* 0x0002ae0000000800 */
[C---:B------:R-:W-:Y:S01]  /*4f20*/  HMMA.16816.F32 R24, R4.reuse, R26, R40 ;  /* 0x0000001a0418723c */ /* 0x040fe20000001828 */
[----:B------:R-:W3:Y:S07]  /*4f30*/  LDSM.16.MT88.4 R40, [R173+0x3800] ;  /* 0x00380000ad28783b */ /* 0x000eee0000004200 */
[----:B------:R-:W-:Y:S01]  /*4f40*/  HMMA.16816.F32 R16, R4, R12, R72 ;  /* 0x0000000c0410723c */ /* 0x000fe20000001848 */
[----:B------:R-:W4:Y:S01]  /*4f50*/  LDSM.16.MT88.4 R72, [R173+0x5800] ;  /* 0x00580000ad48783b */ /* 0x000f220000004200 */
[--C-:B-1----:R-:W-:Y:S01]  /*4f60*/  FFMA.FTZ R2, R232, c[0x0][0x2d0], -R0.reuse ;  /* 0x0000b400e8027a23 */ /* 0x102fe20000010800 */
[----:B--2---:R-:W-:Y:S01]  /*4f70*/  F2FP.PACK_AB R97, R11, R20 ;  /* 0x000000140b61723e */ /* 0x004fe200000000ff */
[----:B------:R-:W-:-:S02]  /*4f80*/  FFMA.FTZ R0, R231, c[0x0][0x2d0], -R0 ;  /* 0x0000b400e7007a23 */ /* 0x000fc40000010800 */
[----:B------:R1:W-:Y:S02]  /*4f90*/  MUFU.EX2 R10, R2 ;  /* 0x00000002000a7308 */ /* 0x0003e40000000800 */
[C---:B------:R-:W-:Y:S06]  /*4fa0*/  HMMA.16816.F32 R168, R4.reuse, R34, R168 ;  /* 0x0000002204a8723c */ /* 0x040fec00000018a8 */
[----:B------:R2:W2:Y:S02]  /*4fb0*/  MUFU.EX2 R9, R0 ;  /* 0x0000000000097308 */ /* 0x0004a40000000800 */
[----:B------:R-:W-:Y:S01]  /*4fc0*/  HMMA.16816.F32 R28, R4, R30, R60 ;  /* 0x0000001e041c723c */ /* 0x000fe2000000183c */
[----:B-1----:R-:W-:-:S07]  /*4fd0*/  FADD.FTZ R2, R250, R248 ;  /* 0x000000f8fa027221 */ /* 0x002fce0000010000 */
[----:B------:R-:W-:Y:S01]  /*4fe0*/  HMMA.16816.F32 R12, R4, R14, R76 ;  /* 0x0000000e040c723c */ /* 0x000fe2000000184c */
[----:B------:R-:W-:Y:S01]  /*4ff0*/  LDSM.16.MT88.4 R4, [R176+0x5800] ;  /* 0x00580000b004783b */ /* 0x000fe20000004200 */
[----:B------:R-:W-:Y:S02]  /*5000*/  FADD.FTZ R2, R247, R2 ;  /* 0x00000002f7027221 */ /* 0x000fe40000010000 */
[----:B--2---:R-:W-:Y:S01]  /*5010*/  FADD.FTZ R0, R245, R244 ;  /* 0x000000f4f5007221 */ /* 0x004fe20000010000 */
[----:B------:R-:W-:Y:S01]  /*5020*/  F2FP.PACK_AB R99, R9, R10 ;  /* 0x0000000a0963723e */ /* 0x000fe200000000ff */
[----:B------:R-:W-:Y:S02]  /*5030*/  FADD.FTZ R2, R249, R2 ;  /* 0x00000002f9027221 */ /* 0x000fe40000010000 */
[----:B------:R-:W-:Y:S02]  /*5040*/  FADD.FTZ R0, R243, R0 ;  /* 0x00000000f3007221 */ /* 0x000fe40000010000 */
[----:B------:R-:W-:-:S02]  /*5050*/  FADD.FTZ R2, R240, R2 ;  /* 0x00000002f0027221 */ /* 0x000fc40000010000 */
[----:B------:R-:W-:Y:S01]  /*5060*/  FADD.FTZ R0, R246, R0 ;  /* 0x00000000f6007221 */ /* 0x000fe20000010000 */
[C---:B------:R-:W-:Y:S01]  /*5070*/  HMMA.16816.F32 R104, R96.reuse, R108, R204 ;  /* 0x0000006c6068723c */ /* 0x040fe200000018cc */
        /* <DEDUP_REMOVED lines=9> */
[----:B------:R-:W-:Y:S01]  /*5110*/  HMMA.16816.F32 R108, R96, R110, R80 ;  /* 0x0000006e606c723c */ /* 0x000fe20000001850 */
[----:B------:R-:W1:Y:S01]  /*5120*/  LDSM.16.MT88.4 R80, [R174+0x5800] ;  /* 0x00580000ae50783b */ /* 0x000e620000004200 */
[----:B------:R-:W-:Y:S02]  /*5130*/  FADD.FTZ R2, R217, R2 ;  /* 0x00000002d9027221 */ /* 0x000fe40000010000 */
[----:B------:R-:W-:Y:S02]  /*5140*/  FADD.FTZ R0, R214, R0 ;  /* 0x00000000d6007221 */ /* 0x000fe40000010000 */
[----:B------:R-:W-:-:S02]  /*5150*/  FADD.FTZ R2, R216, R2 ;  /* 0x00000002d8027221 */ /* 0x000fc40000010000 */
[C---:B------:R-:W-:Y:S01]  /*5160*/  HMMA.16816.F32 R124, R96.reuse, R126, R88 ;  /* 0x0000007e607c723c */ /* 0x040fe20000001858 */
[----:B------:R-:W2:Y:S01]  /*5170*/  LDSM.16.MT88.4 R88, [R177+0x5800] ;  /* 0x00580000b158783b */ /* 0x000ea20000004200 */
[----:B------:R-:W-:Y:S02]  /*5180*/  FADD.FTZ R0, R103, R0 ;  /* 0x0000000067007221 */ /* 0x000fe40000010000 */
[----:B------:R-:W-:Y:S02]  /*5190*/  FADD.FTZ R2, R215, R2 ;  /* 0x00000002d7027221 */ /* 0x000fe40000010000 */
[----:B------:R-:W-:Y:S02]  /*51a0*/  FADD.FTZ R0, R102, R0 ;  /* 0x0000000066007221 */ /* 0x000fe40000010000 */
[----:B------:R-:W-:Y:S01]  /*51b0*/  FADD.FTZ R3, R32, R2 ;  /* 0x0000000220037221 */ /* 0x000fe20000010000 */
[----:B------:R-:W-:Y:S01]  /*51c0*/  HMMA.16816.F32 R112, R96, R116, R112 ;  /* 0x000000746070723c */ /* 0x000fe20000001870 */
[----:B------:R-:W-:-:S02]  /*51d0*/  FADD.FTZ R0, R101, R0 ;  /* 0x0000000065007221 */ /* 0x000fc40000010000 */
[----:B------:R-:W-:Y:S02]  /*51e0*/  FADD.FTZ R3, R23, R3 ;  /* 0x0000000317037221 */ /* 0x000fe40000010000 */
[----:B------:R-:W-:Y:S01]  /*51f0*/  FADD.FTZ R2, R20, R0 ;  /* 0x0000000014027221 */ /* 0x000fe20000010000 */
[----:B------:R-:W-:Y:S01]  /*5200*/  IADD3 R0, R33, -0x2, RZ ;  /* 0xfffffffe21007810 */ /* 0x000fe20007ffe0ff */
[----:B------:R-:W-:Y:S01]  /*5210*/  FADD.FTZ R3, R22, R3 ;  /* 0x0000000316037221 */ /* 0x000fe20000010000 */
[----:B------:R-:W-:Y:S01]  /*5220*/  HMMA.16816.F32 R116, R96, R118, R84 ;  /* 0x000000766074723c */ /* 0x000fe20000001854 */
[----:B------:R-:W-:Y:S01]  /*5230*/  FADD.FTZ R2, R11, R2 ;  /* 0x000000020b027221 */ /* 0x000fe20000010000 */
[----:B------:R-:W-:Y:S01]  /*5240*/  ISETP.GE.AND P0, PT, R0, R226, PT ;  /* 0x000000e20000720c */ /* 0x000fe20003f06270 */
[----:B------:R-:W-:Y:S02]  /*5250*/  FADD.FTZ R218, R21, R3 ;  /* 0x0000000315da7221 */ /* 0x000fe40000010000 */
[----:B------:R-:W-:-:S03]  /*5260*/  FADD.FTZ R2, R10, R2 ;  /* 0x000000020a027221 */ /* 0x000fc60000010000 */
[----:B------:R-:W-:Y:S01]  /*5270*/  HMMA.16816.F32 R128, R96, R132, R128 ;  /* 0x000000846080723c */ /* 0x000fe20000001880 */
[----:B------:R-:W-:-:S07]  /*5280*/  FADD.FTZ R219, R9, R2 ;  /* 0x0000000209db7221 */ /* 0x000fce0000010000 */
[C---:B------:R-:W-:Y:S08]  /*5290*/  HMMA.16816.F32 R132, R96.reuse, R134, R92 ;  /* 0x000000866084723c */ /* 0x040ff0000000185c */
[C---:B---3--:R-:W-:Y:S08]  /*52a0*/  HMMA.16816.F32 R36, R96.reuse, R40, R148 ;  /* 0x000000286024723c */ /* 0x048ff00000001894 */
[C---:B------:R-:W-:Y:S08]  /*52b0*/  HMMA.16816.F32 R44, R96.reuse, R48, R200 ;  /* 0x00000030602c723c */ /* 0x040ff000000018c8 */
[C---:B------:R-:W-:Y:S08]  /*52c0*/  HMMA.16816.F32 R52, R96.reuse, R56, R196 ;  /* 0x000000386034723c */ /* 0x040ff000000018c4 */
[C---:B------:R-:W-:Y:S08]  /*52d0*/  HMMA.16816.F32 R60, R96.reuse, R64, R156 ;  /* 0x00000040603c723c */ /* 0x040ff0000000189c */
[C---:B----4-:R-:W-:Y:S08]  /*52e0*/  HMMA.16816.F32 R68, R96.reuse, R72, R68 ;  /* 0x000000486044723c */ /* 0x050ff00000001844 */
        /* <DEDUP_REMOVED lines=8> */
[C---:B------:R-:W-:Y:S08]  /*5370*/  HMMA.16816.F32 R88, R96.reuse, R90, R144 ;  /* 0x0000005a6058723c */ /* 0x040ff00000001890 */
[C---:B------:R-:W-:Y:S08]  /*5380*/  HMMA.16816.F32 R92, R96.reuse, R4, R16 ;  /* 0x00000004605c723c */ /* 0x040ff00000001810 */
[----:B------:R-:W-:Y:S01]  /*5390*/  HMMA.16816.F32 R96, R96, R6, R12 ;  /* 0x000000066060723c */ /* 0x000fe2000000180c */
[----:B------:R-:W-:Y:S07]  /*53a0*/  @!UPT UIADD3 URZ, URZ, URZ, URZ ;  /* 0x0000003f3f3ff290 */ /* 0x000fee000fffe03f */
[----:B------:R-:W-:Y:S11]  /*53b0*/  @!P0 BRA `(.L_x_43) ;  /* 0x00002dc000008947 */ /* 0x000ff60003800000 */
[----:B------:R-:W-:Y:S02]  /*53c0*/  MOV R196, R0 ;  /* 0x0000000000c47202 */ /* 0x000fe40000000f00 */
[----:B------:R-:W-:-:S02]  /*53d0*/  MOV R102, R8 ;  /* 0x0000000800667202 */ /* 0x000fc40000000f00 */
[----:B------:R-:W-:Y:S02]  /*53e0*/  MOV R101, R100 ;  /* 0x0000006400657202 */ /* 0x000fe40000000f00 */
.L_x_44:
[----:B------:R-:W-:Y:S04]  /*53f0*/  DEPBAR.LE SB0, 0x0 ;  /* 0x000080000000791a */ /* 0x000fe80000000000 */
[----:B------:R-:W-:Y:S01]  /*5400*/  WARPSYNC 0xffffffff ;  /* 0xffffffff00007948 */ /* 0x000fe20003800000 */
[----:B------:R-:W-:Y:S01]  /*5410*/  BAR.SYNC.DEFER_BLOCKING 0x0 ;  /* 0x0000000000007b1d */ /* 0x000fe20000010000 */
[----:B------:R-:W-:Y:S01]  /*5420*/  SHF.R.S32.HI R0, RZ, 0x1f, R196 ;  /* 0x0000001fff007819 */ /* 0x000fe200000114c4 */
[----:B------:R-:W-:Y:S01]  /*5430*/  IMAD.WIDE.U32 R2, R196, c[0x0][0x208], RZ ;  /* 0x00008200c4027a25 */ /* 0x000fe200078e00ff */
[C---:B------:R-:W-:Y:S02]  /*5440*/  IADD3 R100, P1, R210.reuse, 0x40, RZ ;  /* 0x00000040d2647810 */ /* 0x040fe40007f3e0ff */
[----:B------:R-:W-:Y:S01]  /*5450*/  IADD3 R31, P2, R210, 0x80, RZ ;  /* 0x00000080d21f7810 */ /* 0x000fe20007f5e0ff */
[----:B------:R-:W-:Y:S01]  /*5460*/  IMAD R0, R0, c[0x0][0x208], RZ ;  /* 0x0000820000007a24 */ /* 0x000fe200078e02ff */
[----:B------:R-:W-:Y:S02]  /*5470*/  SHF.L.U32 R20, R2, 0x6, RZ ;  /* 0x0000000602147819 */ /* 0x000fe400000006ff */
[----:B------:R-:W-:Y:S01]  /*5480*/  MOV R21, c[0x0][0x208] ;  /* 0x0000820000157a02 */ /* 0x000fe20000000f00 */
[----:B------:R-:W-:Y:S01]  /*5490*/  IMAD R0, R196, c[0x0][0x20c], R0 ;  /* 0x00008300c4007a24 */ /* 0x000fe200078e0200 */
[----:B------:R-:W-:Y:S02]  /*54a0*/  IADD3 R29, P5, R20, R210, RZ ;  /* 0x000000d2141d7210 */ /* 0x000fe40007fbe0ff */
[-C--:B------:R-:W-:Y:S02]  /*54b0*/  IADD3.X R152, RZ, R213.reuse, RZ, P1, !PT ;  /* 0x000000d5ff987210 */ /* 0x080fe40000ffe4ff */
[----:B------:R-:W-:Y:S02]  /*54c0*/  IADD3 R0, R3, R0, RZ ;  /* 0x0000000003007210 */ /* 0x000fe40007ffe0ff */
[----:B------:R-:W-:Y:S02]  /*54d0*/  IADD3.X R103, RZ, R213, RZ, P2, !PT ;  /* 0x000000d5ff677210 */ /* 0x000fe400017fe4ff */
[----:B------:R-:W-:Y:S02]  /*54e0*/  SHF.L.U64.HI R0, R2, 0x6, R0 ;  /* 0x0000000602007819 */ /* 0x000fe40000010200 */
[----:B------:R-:W-:Y:S02]  /*54f0*/  LEA R2, P0, R21, R20, 0x5 ;  /* 0x0000001415027211 */ /* 0x000fe400078028ff */
[C---:B------:R-:W-:Y:S01]  /*5500*/  IADD3 R30, P3, R20.reuse, R100, RZ ;  /* 0x00000064141e7210 */ /* 0x040fe20007f7e0ff */
[----:B------:R-:W-:Y:S01]  /*5510*/  LDSM.16.M88.4 R32, [R179] ;  /* 0x00000000b320783b */ /* 0x000fe20000000200 */
[----:B------:R-:W-:Y:S02]  /*5520*/  IADD3 R28, P1, R20, R31, RZ ;  /* 0x0000001f141c7210 */ /* 0x000fe40007f3e0ff */
[----:B------:R-:W-:Y:S02]  /*5530*/  MOV R3, c[0x0][0x20c] ;  /* 0x0000830000037a02 */ /* 0x000fe40000000f00 */
[C---:B------:R-:W-:Y:S02]  /*5540*/  IADD3.X R148, R0.reuse, R213, RZ, P5, !PT ;  /* 0x000000d500947210 */ /* 0x040fe40002ffe4ff */
[C---:B------:R-:W-:Y:S01]  /*5550*/  LEA R168, P4, R29.reuse, c[0x0][0x1f8], 0x1 ;  /* 0x00007e001da87a11 */ /* 0x040fe200078808ff */
[----:B------:R-:W1:Y:S01]  /*5560*/  LDSM.16.M88.4 R8, [R172] ;  /* 0x00000000ac08783b */ /* 0x000e620000000200 */
[----:B------:R-:W-:Y:S02]  /*5570*/  IADD3.X R149, R0, R152, RZ, P3, !PT ;  /* 0x0000009800957210 */ /* 0x000fe40001ffe4ff */
[C---:B------:R-:W-:Y:S02]  /*5580*/  LEA R166, P2, R30.reuse, c[0x0][0x1f8], 0x1 ;  /* 0x00007e001ea67a11 */ /* 0x040fe400078408ff */
[----:B------:R-:W-:Y:S02]  /*5590*/  LEA.HI.X R169, R29, c[0x0][0x1fc], R148, 0x1, P4 ;  /* 0x00007f001da97a11 */ /* 0x000fe400020f0c94 */
[----:B------:R-:W-:Y:S01]  /*55a0*/  LEA.HI.X R167, R30, c[0x0][0x1fc], R149, 0x1, P2 ;  /* 0x00007f001ea77a11 */ /* 0x000fe200010f0c95 */
[----:B------:R-:W2:Y:S01]  /*55b0*/  LDSM.16.M88.4 R16, [R172+0x800] ;  /* 0x00080000ac10783b */ /* 0x000ea20000000200 */
[----:B------:R-:W-:Y:S02]  /*55c0*/  ISETP.GE.AND P2, PT, R223, c[0x0][0x1d4], PT ;  /* 0x00007500df007a0c */ /* 0x000fe40003f46270 */
[----:B------:R-:W-:Y:S02]  /*55d0*/  LEA.HI.X R3, R21, R0, R3, 0x5, P0 ;  /* 0x0000000015037211 */ /* 0x000fe400000f2c03 */
[----:B------:R-:W-:Y:S02]  /*55e0*/  LEA R164, P0, R28, c[0x0][0x1f8], 0x1 ;  /* 0x00007e001ca47a11 */ /* 0x000fe400078008ff */
[----:B------:R-:W-:Y:S01]  /*55f0*/  IADD3.X R0, R0, R103, RZ, P1, !PT ;  /* 0x0000006700007210 */ /* 0x000fe20000ffe4ff */
[----:B------:R-:W3:Y:S01]  /*5600*/  LDSM.16.M88.4 R24, [R172+0x1000] ;  /* 0x00100000ac18783b */ /* 0x000ee20000000200 */
[----:B------:R-:W-:Y:S02]  /*5610*/  ISETP.GE.AND P1, PT, R222, c[0x0][0x1d4], PT ;  /* 0x00007500de007a0c */ /* 0x000fe40003f26270 */
[----:B------:R-:W-:Y:S02]  /*5620*/  LEA.HI.X R165, R28, c[0x0][0x1fc], R0, 0x1, P0 ;  /* 0x00007f001ca57a11 */ /* 0x000fe400000f0c00 */
[----:B------:R-:W-:Y:S02]  /*5630*/  ISETP.GE.AND P0, PT, R220, c[0x0][0x1d4], PT ;  /* 0x00007500dc007a0c */ /* 0x000fe40003f06270 */
[C---:B------:R-:W-:Y:S01]  /*5640*/  IADD3 R100, P4, R2.reuse, R100, RZ ;  /* 0x0000006402647210 */ /* 0x040fe20007f9e0ff */
[----:B------:R-:W4:Y:S01]  /*5650*/  LDSM.16.M88.4 R136, [R172+0x1800] ;  /* 0x00180000ac88783b */ /* 0x000f220000000200 */
[----:B------:R-:W-:Y:S02]  /*5660*/  IADD3 R0, P3, R2, R31, RZ ;  /* 0x0000001f02007210 */ /* 0x000fe40007f7e0ff */
[C---:B------:R-:W-:Y:S02]  /*5670*/  IADD3.X R161, R3.reuse, R152, RZ, P4, !PT ;  /* 0x0000009803a17210 */ /* 0x040fe400027fe4ff */
[----:B------:R-:W-:Y:S02]  /*5680*/  LEA R160, P4, R100, c[0x0][0x1f8], 0x1 ;  /* 0x00007e0064a07a11 */ /* 0x000fe400078808ff */
[----:B------:R-:W-:Y:S01]  /*5690*/  IADD3 R2, P6, R2, R210, RZ ;  /* 0x000000d202027210 */ /* 0x000fe20007fde0ff */
[----:B------:R-:W-:Y:S01]  /*56a0*/  LDSM.16.M88.4 R140, [R180] ;  /* 0x00000000b48c783b */ /* 0x000fe20000000200 */
[----:B------:R-:W-:Y:S02]  /*56b0*/  LEA.HI.X R161, R100, c[0x0][0x1fc], R161, 0x1, P4 ;  /* 0x00007f0064a17a11 */ /* 0x000fe400020f0ca1 */
[C---:B------:R-:W-:Y:S02]  /*56c0*/  LEA R162, P5, R2.reuse, c[0x0][0x1f8], 0x1 ;  /* 0x00007e0002a27a11 */ /* 0x040fe400078a08ff */
[C---:B------:R-:W-:Y:S02]  /*56d0*/  IADD3.X R103, R3.reuse, R103, RZ, P3, !PT ;  /* 0x0000006703677210 */ /* 0x040fe40001ffe4ff */
[----:B------:R-:W-:Y:S01]  /*56e0*/  IADD3.X R3, R3, R213, RZ, P6, !PT ;  /* 0x000000d503037210 */ /* 0x000fe200037fe4ff */
[C---:B-1----:R-:W-:Y:S01]  /*56f0*/  HMMA.16816.F32 R4, R32.reuse, R8, RZ ;  /* 0x000000082004723c */ /* 0x042fe200000018ff */
[----:B------:R-:W1:Y:S02]  /*5700*/  LDSM.16.M88.4 R144, [R183] ;  /* 0x00000000b790783b */ /* 0x000e640000000200 */
[----:B------:R-:W-:Y:S05]  /*5710*/  LEA.HI.X R163, R2, c[0x0][0x1fc], R3, 0x1, P5 ;  /* 0x00007f0002a37a11 */ /* 0x000fea00028f0c03 */
[C---:B------:R-:W-:Y:S01]  /*5720*/  HMMA.16816.F32 R8, R32.reuse, R10, RZ ;  /* 0x0000000a2008723c */ /* 0x040fe200000018ff */
[----:B------:R-:W5:Y:S07]  /*5730*/  LDSM.16.M88.4 R148, [R194] ;  /* 0x00000000c294783b */ /* 0x000f6e0000000200 */
[C---:B--2---:R-:W-:Y:S01]  /*5740*/  HMMA.16816.F32 R12, R32.reuse, R16, RZ ;  /* 0x00000010200c723c */ /* 0x044fe200000018ff */
[----:B------:R-:W2:Y:S07]  /*5750*/  LDSM.16.M88.4 R152, [R193] ;  /* 0x00000000c198783b */ /* 0x000eae0000000200 */
[C---:B------:R-:W-:Y:S01]  /*5760*/  HMMA.16816.F32 R16, R32.reuse, R18, RZ ;  /* 0x000000122010723c */ /* 0x040fe200000018ff */
[----:B------:R-:W2:Y:S07]  /*5770*/  LDSM.16.M88.4 R156, [R192] ;  /* 0x00000000c09c783b */ /* 0x000eae0000000200 */
[C---:B---3--:R-:W-:Y:S01]  /*5780*/  HMMA.16816.F32 R20, R32.reuse, R24, RZ ;  /* 0x000000182014723c */ /* 0x048fe200000018ff */
[----:B------:R-:W-:Y:S01]  /*5790*/  @!PT LDS RZ, [RZ] ;  /* 0x00000000fffff984 */ /* 0x000fe20000000800 */
[----:B------:R-:W-:Y:S01]  /*57a0*/  @!PT LDS RZ, [RZ] ;  /* 0x00000000fffff984 */ /* 0x000fe20000000800 */
[----:B------:R-:W-:Y:S01]  /*57b0*/  @!PT LDS RZ, [RZ] ;  /* 0x00000000fffff984 */ /* 0x000fe20000000800 */
[----:B------:R3:W-:Y:S07]  /*57c0*/  LDGSTS.E.BYPASS.LTC128B.128 [R195+0x100], [R168.64], !P0 ;  /* 0x00100000a8c37fae */ /* 0x0007ee000c101d46 */
[C---:B------:R-:W-:Y:S01]  /*57d0*/  HMMA.16816.F32 R24, R32.reuse, R26, RZ ;  /* 0x0000001a2018723c */ /* 0x040fe200000018ff */
[----:B------:R2:W-:Y:S07]  /*57e0*/  LDGSTS.E.BYPASS.LTC128B.128 [R195+0x2100], [R166.64], !P1 ;  /* 0x02100000a6c37fae */ /* 0x0005ee000c901d46 */
[C---:B----4-:R-:W-:Y:S01]  /*57f0*/  HMMA.16816.F32 R28, R32.reuse, R136, RZ ;  /* 0x00000088201c723c */ /* 0x050fe200000018ff */
[----:B------:R2:W-:Y:S06]  /*5800*/  LDGSTS.E.BYPASS.LTC128B.128 [R195+0x4100], [R164.64], !P2 ;  /* 0x04100000a4c37fae */ /* 0x0005ec000d101d46 */
[C---:B------:R-:W-:Y:S01]  /*5810*/  LEA R136, P3, R0.reuse, c[0x0][0x1f8], 0x1 ;  /* 0x00007e0000887a11 */ /* 0x040fe200078608ff */
[----:B------:R-:W-:Y:S01]  /*5820*/  HMMA.16816.F32 R32, R32, R138, RZ ;  /* 0x0000008a2020723c */ /* 0x000fe200000018ff */
[----:B------:R4:W-:Y:S03]  /*5830*/  LDGSTS.E.BYPASS.LTC128B.128 [R195+0x1100], [R162.64], !P0 ;  /* 0x01100000a2c37fae */ /* 0x0009e6000c101d46 */
[----:B------:R-:W-:Y:S02]  /*5840*/  LEA.HI.X R137, R0, c[0x0][0x1fc], R103, 0x1, P3 ;  /* 0x00007f0000897a11 */ /* 0x000fe400018f0c67 */
[C---:B------:R-:W-:Y:S02]  /*5850*/  ISETP.GT.AND P3, PT, R196.reuse, R226, PT ;  /* 0x000000e2c400720c */ /* 0x040fe40003f64270 */
[C---:B-1----:R-:W-:Y:S01]  /*5860*/  HMMA.16816.F32 R4, R140.reuse, R144, R4 ;  /* 0x000000908c04723c */ /* 0x042fe20000001804 */
[----:B------:R4:W-:Y:S04]  /*5870*/  LDGSTS.E.BYPASS.LTC128B.128 [R195+0x3100], [R160.64], !P1 ;  /* 0x03100000a0c37fae */ /* 0x0009e8000c901d46 */
[----:B------:R-:W-:Y:S03]  /*5880*/  IADD3 R196, R196, -0x1, RZ ;  /* 0xffffffffc4c47810 */ /* 0x000fe60007ffe0ff */
[C---:B------:R-:W-:Y:S01]  /*5890*/  HMMA.16816.F32 R8, R140.reuse, R146, R8 ;  /* 0x000000928c08723c */ /* 0x040fe20000001808 */
[----:B------:R1:W-:Y:S07]  /*58a0*/  LDGSTS.E.BYPASS.LTC128B.128 [R195+0x5100], [R136.64], !P2 ;  /* 0x0510000088c37fae */ /* 0x0003ee000d101d46 */
[C---:B-----5:R-:W-:Y:S01]  /*58b0*/  HMMA.16816.F32 R12, R140.reuse, R148, R12 ;  /* 0x000000948c0c723c */ /* 0x060fe2000000180c */
[----:B--2---:R-:W-:Y:S07]  /*58c0*/  LDSM.16.M88.4 R164, [R178+0x800] ;  /* 0x00080000b2a4783b */ /* 0x004fee0000000200 */
[C---:B------:R-:W-:Y:S01]  /*58d0*/  HMMA.16816.F32 R16, R140.reuse, R150, R16 ;  /* 0x000000968c10723c */ /* 0x040fe20000001810 */
[----:B------:R-:W0:Y:S07]  /*58e0*/  LDGDEPBAR ;  /* 0x00000000000079af */ /* 0x000e2e0000000000 */
[C---:B------:R-:W-:Y:S01]  /*58f0*/  HMMA.16816.F32 R20, R140.reuse, R152, R20 ;  /* 0x000000988c14723c */ /* 0x040fe20000001814 */
[----:B----4-:R-:W-:Y:S07]  /*5900*/  LDSM.16.M88.4 R160, [R178] ;  /* 0x00000000b2a0783b */ /* 0x010fee0000000200 */
[C---:B------:R-:W-:Y:S01]  /*5910*/  HMMA.16816.F32 R24, R140.reuse, R154, R24 ;  /* 0x0000009a8c18723c */ /* 0x040fe20000001818 */
[----:B-1----:R-:W1:Y:S07]  /*5920*/  LDSM.16.M88.4 R136, [R182] ;  /* 0x00000000b688783b */ /* 0x002e6e0000000200 */
[C---:B------:R-:W-:Y:S01]  /*5930*/  HMMA.16816.F32 R28, R140.reuse, R156, R28 ;  /* 0x0000009c8c1c723c */ /* 0x040fe2000000181c */
[----:B---3--:R-:W2:Y:S07]  /*5940*/  LDSM.16.M88.4 R168, [R178+0x1000] ;  /* 0x00100000b2a8783b */ /* 0x008eae0000000200 */
[----:B------:R-:W-:Y:S01]  /*5950*/  HMMA.16816.F32 R32, R140, R158, R32 ;  /* 0x0000009e8c20723c */ /* 0x000fe20000001820 */
[----:B------:R-:W3:Y:S08]  /*5960*/  LDSM.16.M88.4 R144, [R178+0x1800] ;  /* 0x00180000b290783b */ /* 0x000ef00000000200 */
[----:B------:R-:W-:Y:S08]  /*5970*/  LDSM.16.M88.4 R148, [R181] ;  /* 0x00000000b594783b */ /* 0x000ff00000000200 */
[----:B------:R-:W4:Y:S01]  /*5980*/  LDSM.16.M88.4 R152, [R175] ;  /* 0x00000000af98783b */ /* 0x000f220000000200 */
[C---:B-1----:R-:W-:Y:S07]  /*5990*/  HMMA.16816.F32 R4, R136.reuse, R160, R4 ;  /* 0x000000a08804723c */ /* 0x042fee0000001804 */
[----:B------:R-:W1:Y:S01]  /*59a0*/  LDSM.16.M88.4 R140, [R175+0x800] ;  /* 0x00080000af8c783b */ /* 0x000e620000000200 */
[C---:B------:R-:W-:Y:S07]  /*59b0*/  HMMA.16816.F32 R8, R136.reuse, R162, R8 ;  /* 0x000000a28808723c */ /* 0x040fee0000001808 */
[----:B------:R-:W5:Y:S01]  /*59c0*/  LDSM.16.M88.4 R156, [R175+0x1000] ;  /* 0x00100000af9c783b */ /* 0x000f620000000200 */
[C---:B------:R-:W-:Y:S07]  /*59d0*/  HMMA.16816.F32 R12, R136.reuse, R164, R12 ;  /* 0x000000a4880c723c */ /* 0x040fee000000180c */
[----:B------:R-:W1:Y:S01]  /*59e0*/  LDSM.16.M88.4 R160, [R175+0x1800] ;  /* 0x00180000afa0783b */ /* 0x000e620000000200 */
[C---:B------:R-:W-:Y:S07]  /*59f0*/  HMMA.16816.F32 R16, R136.reuse, R166, R16 ;  /* 0x000000a68810723c */ /* 0x040fee0000001810 */
[----:B------:R-:W-:Y:S01]  /*5a00*/  LDSM.16.M88.4 R164, [R179+0x4000] ;  /* 0x00400000b3a4783b */ /* 0x000fe20000000200 */
[C---:B--2---:R-:W-:Y:S08]  /*5a10*/  HMMA.16816.F32 R20, R136.reuse, R168, R20 ;  /* 0x000000a88814723c */ /* 0x044ff00000001814 */
[C---:B------:R-:W-:Y:S01]  /*5a20*/  HMMA.16816.F32 R24, R136.reuse, R170, R24 ;  /* 0x000000aa8818723c */ /* 0x040fe20000001818 */
[----:B------:R-:W2:Y:S07]  /*5a30*/  LDSM.16.M88.4 R168, [R172+0x2000] ;  /* 0x00200000aca8783b */ /* 0x000eae0000000200 */
[C---:B---3--:R-:W-:Y:S08]  /*5a40*/  HMMA.16816.F32 R28, R136.reuse, R144, R28 ;  /* 0x00000090881c723c */ /* 0x048ff0000000181c */
[----:B------:R-:W-:Y:S01]  /*5a50*/  HMMA.16816.F32 R32, R136, R146, R32 ;  /* 0x000000928820723c */ /* 0x000fe20000001820 */
[----:B------:R-:W3:Y:S07]  /*5a60*/  LDSM.16.M88.4 R136, [R172+0x2800] ;  /* 0x00280000ac88783b */ /* 0x000eee0000000200 */
[C---:B----4-:R-:W-:Y:S01]  /*5a70*/  HMMA.16816.F32 R4, R148.reuse, R152, R4 ;  /* 0x000000989404723c */ /* 0x050fe20000001804 */
[----:B------:R-:W4:Y:S07]  /*5a80*/  LDSM.16.M88.4 R144, [R172+0x3000] ;  /* 0x00300000ac90783b */ /* 0x000f2e0000000200 */
[C---:B------:R-:W-:Y:S01]  /*5a90*/  HMMA.16816.F32 R8, R148.reuse, R154, R8 ;  /* 0x0000009a9408723c */ /* 0x040fe20000001808 */
[----:B------:R-:W-:Y:S07]  /*5aa0*/  LDSM.16.M88.4 R152, [R180+0x4000] ;  /* 0x00400000b498783b */ /* 0x000fee0000000200 */
[C---:B-1----:R-:W-:Y:S08]  /*5ab0*/  HMMA.16816.F32 R12, R148.reuse, R140, R12 ;  /* 0x0000008c940c723c */ /* 0x042ff0000000180c */
[C---:B------:R-:W-:Y:S01]  /*5ac0*/  HMMA.16816.F32 R16, R148.reuse, R142, R16 ;  /* 0x0000008e9410723c */ /* 0x040fe20000001810 */
[----:B------:R-:W1:Y:S07]  /*5ad0*/  LDSM.16.M88.4 R140, [R172+0x3800] ;  /* 0x00380000ac8c783b */ /* 0x000e6e0000000200 */
[C---:B-----5:R-:W-:Y:S08]  /*5ae0*/  HMMA.16816.F32 R20, R148.reuse, R156, R20 ;  /* 0x0000009c9414723c */ /* 0x060ff00000001814 */
[C---:B------:R-:W-:Y:S01]  /*5af0*/  HMMA.16816.F32 R24, R148.reuse, R158, R24 ;  /* 0x0000009e9418723c */ /* 0x040fe20000001818 */
[----:B------:R-:W5:Y:S07]  /*5b00*/  LDSM.16.M88.4 R156, [R191] ;  /* 0x00000000bf9c783b */ /* 0x000f6e0000000200 */
[C---:B------:R-:W-:Y:S08]  /*5b10*/  HMMA.16816.F32 R28, R148.reuse, R160, R28 ;  /* 0x000000a0941c723c */ /* 0x040ff0000000181c */
[----:B------:R-:W-:Y:S01]  /*5b20*/  HMMA.16816.F32 R32, R148, R162, R32 ;  /* 0x000000a29420723c */ /* 0x000fe20000001820 */
[----:B------:R-:W-:Y:S07]  /*5b30*/  LDSM.16.M88.4 R148, [R189] ;  /* 0x00000000bd94783b */ /* 0x000fee0000000200 */
[C---:B--2---:R-:W-:Y:S01]  /*5b40*/  HMMA.16816.F32 R4, R164.reuse, R168, R4 ;  /* 0x000000a8a404723c */ /* 0x044fe20000001804 */
[----:B------:R-:W-:Y:S07]  /*5b50*/  LDSM.16.M88.4 R160, [R182+0x4000] ;  /* 0x00400000b6a0783b */ /* 0x000fee0000000200 */
[C---:B------:R-:W-:Y:S01]  /*5b60*/  HMMA.16816.F32 R8, R164.reuse, R170, R8 ;  /* 0x000000aaa408723c */ /* 0x040fe20000001808 */
[----:B------:R-:W-:Y:S07]  /*5b70*/  LDSM.16.M88.4 R168, [R178+0x2000] ;  /* 0x00200000b2a8783b */ /* 0x000fee0000000200 */
[C---:B---3--:R-:W-:Y:S08]  /*5b80*/  HMMA.16816.F32 R12, R164.reuse, R136, R12 ;  /* 0x00000088a40c723c */ /* 0x048ff0000000180c */
[C---:B------:R-:W-:Y:S01]  /*5b90*/  HMMA.16816.F32 R16, R164.reuse, R138, R16 ;  /* 0x0000008aa410723c */ /* 0x040fe20000001810 */
[----:B------:R-:W2:Y:S07]  /*5ba0*/  LDSM.16.M88.4 R136, [R190] ;  /* 0x00000000be88783b */ /* 0x000eae0000000200 */
[C---:B----4-:R-:W-:Y:S08]  /*5bb0*/  HMMA.16816.F32 R20, R164.reuse, R144, R20 ;  /* 0x00000090a414723c */ /* 0x050ff00000001814 */
[C---:B------:R-:W-:Y:S01]  /*5bc0*/  HMMA.16816.F32 R24, R164.reuse, R146, R24 ;  /* 0x00000092a418723c */ /* 0x040fe20000001818 */
[----:B------:R-:W3:Y:S07]  /*5bd0*/  LDSM.16.M88.4 R144, [R188] ;  /* 0x00000000bc90783b */ /* 0x000eee0000000200 */
[C---:B-1----:R-:W-:Y:S08]  /*5be0*/  HMMA.16816.F32 R28, R164.reuse, R140, R28 ;  /* 0x0000008ca41c723c */ /* 0x042ff0000000181c */
[----:B------:R-:W-:Y:S01]  /*5bf0*/  HMMA.16816.F32 R32, R164, R142, R32 ;  /* 0x0000008ea420723c */ /* 0x000fe20000001820 */
[----:B------:R-:W1:Y:S07]  /*5c00*/  LDSM.16.M88.4 R140, [R178+0x2800] ;  /* 0x00280000b28c783b */ /* 0x000e6e0000000200 */
[C---:B-----5:R-:W-:Y:S01]  /*5c10*/  HMMA.16816.F32 R4, R152.reuse, R156, R4 ;  /* 0x0000009c9804723c */ /* 0x060fe20000001804 */
[----:B------:R-:W4:Y:S07]  /*5c20*/  LDSM.16.M88.4 R164, [R178+0x3000] ;  /* 0x00300000b2a4783b */ /* 0x000f2e0000000200 */
[C---:B------:R-:W-:Y:S01]  /*5c30*/  HMMA.16816.F32 R8, R152.reuse, R158, R8 ;  /* 0x0000009e9808723c */ /* 0x040fe20000001808 */
[----:B------:R-:W5:Y:S07]  /*5c40*/  LDSM.16.M88.4 R156, [R178+0x3800] ;  /* 0x00380000b29c783b */ /* 0x000f6e0000000200 */
[C---:B--2---:R-:W-:Y:S08]  /*5c50*/  HMMA.16816.F32 R12, R152.reuse, R136, R12 ;  /* 0x00000088980c723c */ /* 0x044ff0000000180c */
[C---:B------:R-:W-:Y:S01]  /*5c60*/  HMMA.16816.F32 R16, R152.reuse, R138, R16 ;  /* 0x0000008a9810723c */ /* 0x040fe20000001810 */
[----:B------:R-:W-:Y:S07]  /*5c70*/  LDSM.16.M88.4 R136, [R181+0x4000] ;  /* 0x00400000b588783b */ /* 0x000fee0000000200 */
[C---:B------:R-:W-:Y:S08]  /*5c80*/  HMMA.16816.F32 R20, R152.reuse, R148, R20 ;  /* 0x000000949814723c */ /* 0x040ff00000001814 */
[C---:B------:R-:W-:Y:S01]  /*5c90*/  HMMA.16816.F32 R24, R152.reuse, R150, R24 ;  /* 0x000000969818723c */ /* 0x040fe20000001818 */
[----:B------:R-:W-:Y:S07]  /*5ca0*/  LDSM.16.M88.4 R148, [R175+0x2800] ;  /* 0x00280000af94783b */ /* 0x000fee0000000200 */
[C---:B---3--:R-:W-:Y:S08]  /*5cb0*/  HMMA.16816.F32 R28, R152.reuse, R144, R28 ;  /* 0x00000090981c723c */ /* 0x048ff0000000181c */
[----:B------:R-:W-:Y:S01]  /*5cc0*/  HMMA.16816.F32 R32, R152, R146, R32 ;  /* 0x000000929820723c */ /* 0x000fe20000001820 */
[----:B------:R-:W2:Y:S07]  /*5cd0*/  LDSM.16.M88.4 R144, [R175+0x2000] ;  /* 0x00200000af90783b */ /* 0x000eae0000000200 */
[C---:B------:R-:W-:Y:S01]  /*5ce0*/  HMMA.16816.F32 R4, R160.reuse, R168, R4 ;  /* 0x000000a8a004723c */ /* 0x040fe20000001804 */
[----:B------:R-:W3:Y:S07]  /*5cf0*/  LDSM.16.M88.4 R152, [R175+0x3000] ;  /* 0x00300000af98783b */ /* 0x000eee0000000200 */
[C---:B------:R-:W-:Y:S01]  /*5d00*/  HMMA.16816.F32 R8, R160.reuse, R170, R8 ;  /* 0x000000aaa008723c */ /* 0x040fe20000001808 */
[----:B------:R-:W2:Y:S07]  /*5d10*/  LDSM.16.M88.4 R168, [R175+0x3800] ;  /* 0x00380000afa8783b */ /* 0x000eae0000000200 */
[C---:B-1----:R-:W-:Y:S08]  /*5d20*/  HMMA.16816.F32 R12, R160.reuse, R140, R12 ;  /* 0x0000008ca00c723c */ /* 0x042ff0000000180c */
[C---:B------:R-:W-:Y:S01]  /*5d30*/  HMMA.16816.F32 R16, R160.reuse, R142, R16 ;  /* 0x0000008ea010723c */ /* 0x040fe20000001810 */
[----:B------:R-:W-:Y:S07]  /*5d40*/  LDSM.16.M88.4 R140, [R179+0x8000] ;  /* 0x00800000b38c783b */ /* 0x000fee0000000200 */
[C---:B----4-:R-:W-:Y:S08]  /*5d50*/  HMMA.16816.F32 R20, R160.reuse, R164, R20 ;  /* 0x000000a4a014723c */ /* 0x050ff00000001814 */
[C---:B------:R-:W-:Y:S01]  /*5d60*/  HMMA.16816.F32 R24, R160.reuse, R166, R24 ;  /* 0x000000a6a018723c */ /* 0x040fe20000001818 */
[----:B------:R-:W1:Y:S07]  /*5d70*/  LDSM.16.M88.4 R164, [R172+0x4000] ;  /* 0x00400000aca4783b */ /* 0x000e6e0000000200 */
[C---:B-----5:R-:W-:Y:S08]  /*5d80*/  HMMA.16816.F32 R28, R160.reuse, R156, R28 ;  /* 0x0000009ca01c723c */ /* 0x060ff0000000181c */
[----:B------:R-:W-:Y:S01]  /*5d90*/  HMMA.16816.F32 R32, R160, R158, R32 ;  /* 0x0000009ea020723c */ /* 0x000fe20000001820 */
[----:B------:R-:W4:Y:S07]  /*5da0*/  LDSM.16.M88.4 R156, [R172+0x4800] ;  /* 0x00480000ac9c783b */ /* 0x000f2e0000000200 */
[C---:B--2---:R-:W-:Y:S01]  /*5db0*/  HMMA.16816.F32 R4, R136.reuse, R144, R4 ;  /* 0x000000908804723c */ /* 0x044fe20000001804 */
[----:B------:R-:W2:Y:S07]  /*5dc0*/  LDSM.16.M88.4 R160, [R172+0x5000] ;  /* 0x00500000aca0783b */ /* 0x000eae0000000200 */
[C---:B------:R-:W-:Y:S01]  /*5dd0*/  HMMA.16816.F32 R8, R136.reuse, R146, R8 ;  /* 0x000000928808723c */ /* 0x040fe20000001808 */
[----:B------:R-:W5:Y:S07]  /*5de0*/  LDSM.16.M88.4 R144, [R172+0x5800] ;  /* 0x00580000ac90783b */ /* 0x000f6e0000000200 */
[C---:B------:R-:W-:Y:S08]  /*5df0*/  HMMA.16816.F32 R12, R136.reuse, R148, R12 ;  /* 0x00000094880c723c */ /* 0x040ff0000000180c */
[C---:B------:R-:W-:Y:S01]  /*5e00*/  HMMA.16816.F32 R16, R136.reuse, R150, R16 ;  /* 0x000000968810723c */ /* 0x040fe20000001810 */
[----:B------:R-:W-:Y:S07]  /*5e10*/  LDSM.16.M88.4 R148, [R180+0x8000] ;  /* 0x00800000b494783b */ /* 0x000fee0000000200 */
[C---:B---3--:R-:W-:Y:S08]  /*5e20*/  HMMA.16816.F32 R20, R136.reuse, R152, R20 ;  /* 0x000000988814723c */ /* 0x048ff00000001814 */
[C---:B------:R-:W-:Y:S01]  /*5e30*/  HMMA.16816.F32 R24, R136.reuse, R154, R24 ;  /* 0x0000009a8818723c */ /* 0x040fe20000001818 */
[----:B------:R-:W3:Y:S07]  /*5e40*/  LDSM.16.M88.4 R152, [R187] ;  /* 0x00000000bb98783b */ /* 0x000eee0000000200 */
[C---:B------:R-:W-:Y:S08]  /*5e50*/  HMMA.16816.F32 R28, R136.reuse, R168, R28 ;  /* 0x000000a8881c723c */ /* 0x040ff0000000181c */
[----:B------:R-:W-:Y:S01]  /*5e60*/  HMMA.16816.F32 R32, R136, R170, R32 ;  /* 0x000000aa8820723c */ /* 0x000fe20000001820 */
[----:B------:R-:W3:Y:S07]  /*5e70*/  LDSM.16.M88.4 R136, [R186] ;  /* 0x00000000ba88783b */ /* 0x000eee0000000200 */
[C---:B-1----:R-:W-:Y:S01]  /*5e80*/  HMMA.16816.F32 R4, R140.reuse, R164, R4 ;  /* 0x000000a48c04723c */ /* 0x042fe20000001804 */
[----:B------:R-:W1:Y:S07]  /*5e90*/  LDSM.16.M88.4 R168, [R185] ;  /* 0x00000000b9a8783b */ /* 0x000e6e0000000200 */
[C---:B------:R-:W-:Y:S01]  /*5ea0*/  HMMA.16816.F32 R8, R140.reuse, R166, R8 ;  /* 0x000000a68c08723c */ /* 0x040fe20000001808 */
[----:B------:R-:W-:Y:S07]  /*5eb0*/  LDSM.16.M88.4 R164, [R178+0x4000] ;  /* 0x00400000b2a4783b */ /* 0x000fee0000000200 */
[C---:B----4-:R-:W-:Y:S08]  /*5ec0*/  HMMA.16816.F32 R12, R140.reuse, R156, R12 ;  /* 0x0000009c8c0c723c */ /* 0x050ff0000000180c */
[C---:B------:R-:W-:Y:S01]  /*5ed0*/  HMMA.16816.F32 R16, R140.reuse, R158, R16 ;  /* 0x0000009e8c10723c */ /* 0x040fe20000001810 */
[----:B------:R-:W4:Y:S07]  /*5ee0*/  LDSM.16.M88.4 R156, [R184] ;  /* 0x00000000b89c783b */ /* 0x000f2e0000000200 */
[C---:B--2---:R-:W-:Y:S08]  /*5ef0*/  HMMA.16816.F32 R20, R140.reuse, R160, R20 ;  /* 0x000000a08c14723c */ /* 0x044ff00000001814 */
[C---:B------:R-:W-:Y:S01]  /*5f00*/  HMMA.16816.F32 R24, R140.reuse, R162, R24 ;  /* 0x000000a28c18723c */ /* 0x040fe20000001818 */
[----:B------:R-:W2:Y:S07]  /*5f10*/  LDSM.16.M88.4 R160, [R182+0x8000] ;  /* 0x00800000b6a0783b */ /* 0x000eae0000000200 */
[C---:B-----5:R-:W-:Y:S08]  /*5f20*/  HMMA.16816.F32 R28, R140.reuse, R144, R28 ;  /* 0x000000908c1c723c */ /* 0x060ff0000000181c */
[----:B------:R-:W-:Y:S01]  /*5f30*/  HMMA.16816.F32 R32, R140, R146, R32 ;  /* 0x000000928c20723c */ /* 0x000fe20000001820 */
[----:B------:R-:W-:Y:S07]  /*5f40*/  LDSM.16.M88.4 R140, [R178+0x5000] ;  /* 0x00500000b28c783b */ /* 0x000fee0000000200 */
[C---:B---3--:R-:W-:Y:S01]  /*5f50*/  HMMA.16816.F32 R4, R148.reuse, R152, R4 ;  /* 0x000000989404723c */ /* 0x048fe20000001804 */
[----:B------:R-:W-:Y:S07]  /*5f60*/  LDSM.16.M88.4 R144, [R178+0x5800] ;  /* 0x00580000b290783b */ /* 0x000fee0000000200 */
[C---:B------:R-:W-:Y:S01]  /*5f70*/  HMMA.16816.F32 R8, R148.reuse, R154, R8 ;  /* 0x0000009a9408723c */ /* 0x040fe20000001808 */
[----:B------:R-:W-:Y:S07]  /*5f80*/  LDSM.16.M88.4 R152, [R181+0x8000] ;  /* 0x00800000b598783b */ /* 0x000fee0000000200 */
[C---:B------:R-:W-:Y:S08]  /*5f90*/  HMMA.16816.F32 R12, R148.reuse, R136, R12 ;  /* 0x00000088940c723c */ /* 0x040ff0000000180c */
[C---:B------:R-:W-:Y:S01]  /*5fa0*/  HMMA.16816.F32 R16, R148.reuse, R138, R16 ;  /* 0x0000008a9410723c */ /* 0x040fe20000001810 */
[----:B------:R-:W3:Y:S07]  /*5fb0*/  LDSM.16.M88.4 R136, [R178+0x4800] ;  /* 0x00480000b288783b */ /* 0x000eee0000000200 */
[C---:B-1----:R-:W-:Y:S08]  /*5fc0*/  HMMA.16816.F32 R20, R148.reuse, R168, R20 ;  /* 0x000000a89414723c */ /* 0x042ff00000001814 */
[C---:B------:R-:W-:Y:S01]  /*5fd0*/  HMMA.16816.F32 R24, R148.reuse, R170, R24 ;  /* 0x000000aa9418723c */ /* 0x040fe20000001818 */
[----:B------:R-:W1:Y:S07]  /*5fe0*/  LDSM.16.M88.4 R168, [R175+0x4000] ;  /* 0x00400000afa8783b */ /* 0x000e6e0000000200 */
[C---:B----4-:R-:W-:Y:S08]  /*5ff0*/  HMMA.16816.F32 R28, R148.reuse, R156, R28 ;  /* 0x0000009c941c723c */ /* 0x050ff0000000181c */
[----:B------:R-:W-:Y:S08]  /*6000*/  HMMA.16816.F32 R32, R148, R158, R32 ;  /* 0x0000009e9420723c */ /* 0x000ff00000001820 */
[C---:B--2---:R-:W-:Y:S08]  /*6010*/  HMMA.16816.F32 R4, R160.reuse, R164, R4 ;  /* 0x000000a4a004723c */ /* 0x044ff00000001804 */
[C---:B------:R-:W-:Y:S08]  /*6020*/  HMMA.16816.F32 R8, R160.reuse, R166, R8 ;  /* 0x000000a6a008723c */ /* 0x040ff00000001808 */
[C---:B---3--:R-:W-:Y:S08]  /*6030*/  HMMA.16816.F32 R12, R160.reuse, R136, R12 ;  /* 0x00000088a00c723c */ /* 0x048ff0000000180c */
[C---:B------:R-:W-:Y:S01]  /*6040*/  HMMA.16816.F32 R16, R160.reuse, R138, R16 ;  /* 0x0000008aa010723c */ /* 0x040fe20000001810 */
[----:B------:R-:W2:Y:S07]  /*6050*/  LDSM.16.M88.4 R136, [R175+0x4800] ;  /* 0x00480000af88783b */ /* 0x000eae0000000200 */
[C---:B------:R-:W-:Y:S08]  /*6060*/  HMMA.16816.F32 R20, R160.reuse, R140, R20 ;  /* 0x0000008ca014723c */ /* 0x040ff00000001814 */
[C---:B------:R-:W-:Y:S08]  /*6070*/  HMMA.16816.F32 R24, R160.reuse, R142, R24 ;  /* 0x0000008ea018723c */ /* 0x040ff00000001818 */
[C---:B------:R-:W-:Y:S08]  /*6080*/  HMMA.16816.F32 R28, R160.reuse, R144, R28 ;  /* 0x00000090a01c723c */ /* 0x040ff0000000181c */
[----:B------:R-:W-:Y:S08]  /*6090*/  HMMA.16816.F32 R32, R160, R146, R32 ;  /* 0x00000092a020723c */ /* 0x000ff00000001820 */
[C---:B-1----:R-:W-:Y:S08]  /*60a0*/  HMMA.16816.F32 R4, R152.reuse, R168, R4 ;  /* 0x000000a89804723c */ /* 0x042ff00000001804 */
[C---:B------:R-:W-:Y:S08]  /*60b0*/  HMMA.16816.F32 R8, R152.reuse, R170, R8 ;  /* 0x000000aa9808723c */ /* 0x040ff00000001808 */
[C---:B--2---:R-:W-:Y:S08]  /*60c0*/  HMMA.16816.F32 R12, R152.reuse, R136, R12 ;  /* 0x00000088980c723c */ /* 0x044ff0000000180c */
[C---:B------:R-:W-:Y:S04]  /*60d0*/  HMMA.16816.F32 R16, R152.reuse, R138, R16 ;  /* 0x0000008a9810723c */ /* 0x040fe80000001810 */
[----:B------:R-:W-:Y:S04]  /*60e0*/  FMUL.FTZ R0, R4, c[0x0][0x320] ;  /* 0x0000c80004007a20 */ /* 0x000fe80000410000 */
[----:B------:R1:W-:Y:S01]  /*60f0*/  MUFU.TANH R140, R0 ;  /* 0x00000000008c7308 */ /* 0x0003e20000002400 */
[----:B------:R-:W-:Y:S09]  /*6100*/  FMUL.FTZ R3, R11, c[0x0][0x320] ;  /* 0x0000c8000b037a20 */ /* 0x000ff20000410000 */
[----:B------:R-:W-:Y:S06]  /*6110*/  MUFU.TANH R144, R3 ;  /* 0x0000000300907308 */ /* 0x000fec0000002400 */
[----:B------:R-:W-:Y:S04]  /*6120*/  FMUL.FTZ R2, R16, c[0x0][0x320] ;  /* 0x0000c80010027a20 */ /* 0x000fe80000410000 */
[----:B------:R-:W-:Y:S01]  /*6130*/  MUFU.TANH R150, R2 ;  /* 0x0000000200967308 */ /* 0x000fe20000002400 */
[----:B-1----:R-:W-:Y:S09]  /*6140*/  FMUL.FTZ R0, R5, c[0x0][0x320] ;  /* 0x0000c80005007a20 */ /* 0x002ff20000410000 */
[----:B------:R1:W-:Y:S02]  /*6150*/  MUFU.TANH R141, R0 ;  /* 0x00000000008d7308 */ /* 0x0003e40000002400 */
[----:B-1----:R-:W-:Y:S08]  /*6160*/  FMUL.FTZ R0, R6, c[0x0][0x320] ;  /* 0x0000c80006007a20 */ /* 0x002ff00000410000 */
[----:B------:R1:W2:Y:S02]  /*6170*/  MUFU.TANH R146, R0 ;  /* 0x0000000000927308 */ /* 0x0002a40000002400 */
[----:B-1----:R-:W-:Y:S02]  /*6180*/  FMUL.FTZ R0, R7, c[0x0][0x320] ;  /* 0x0000c80007007a20 */ /* 0x002fe40000410000 */
[----:B------:R-:W1:Y:S06]  /*6190*/  LDSM.16.M88.4 R4, [R175+0x5000] ;  /* 0x00500000af04783b */ /* 0x000e6c0000000200 */
[----:B------:R3:W4:Y:S02]  /*61a0*/  MUFU.TANH R145, R0 ;  /* 0x0000000000917308 */ /* 0x0007240000002400 */
[----:B---3--:R-:W-:Y:S08]  /*61b0*/  FMUL.FTZ R0, R8, c[0x0][0x320] ;  /* 0x0000c80008007a20 */ /* 0x008ff00000410000 */
[----:B------:R3:W-:Y:S01]  /*61c0*/  MUFU.TANH R142, R0 ;  /* 0x00000000008e7308 */ /* 0x0007e20000002400 */
[C---:B-1----:R-:W-:Y:S08]  /*61d0*/  HMMA.16816.F32 R20, R152.reuse, R4, R20 ;  /* 0x000000049814723c */ /* 0x042ff00000001814 */
[C---:B------:R-:W-:Y:S04]  /*61e0*/  HMMA.16816.F32 R24, R152.reuse, R6, R24 ;  /* 0x000000069818723c */ /* 0x040fe80000001818 */
[----:B---3--:R-:W-:Y:S03]  /*61f0*/  FMUL.FTZ R0, R9, c[0x0][0x320] ;  /* 0x0000c80009007a20 */ /* 0x008fe60000410000 */
[----:B------:R-:W-:Y:S01]  /*6200*/  @P3 SHF.R.S32.HI R6, RZ, 0x1f, R196 ;  /* 0x0000001fff063819 */ /* 0x000fe200000114c4 */
[----:B------:R1:W-:Y:S04]  /*6210*/  MUFU.TANH R137, R0 ;  /* 0x0000000000897308 */ /* 0x0003e80000002400 */
[----:B------:R-:W-:Y:S04]  /*6220*/  @P3 IMAD R6, R6, c[0x0][0x1e0], RZ ;  /* 0x0000780006063a24 */ /* 0x000fe800078e02ff */
[----:B------:R-:W-:Y:S02]  /*6230*/  @P3 IMAD R6, R196, c[0x0][0x1e4], R6 ;  /* 0x00007900c4063a24 */ /* 0x000fe400078e0206 */
[----:B-1----:R-:W-:Y:S02]  /*6240*/  FMUL.FTZ R0, R10, c[0x0][0x320] ;  /* 0x0000c8000a007a20 */ /* 0x002fe40000410000 */
[----:B------:R-:W1:Y:S01]  /*6250*/  LDSM.16.M88.4 R8, [R175+0x5800] ;  /* 0x00580000af08783b */ /* 0x000e620000000200 */
[----:B------:R-:W-:Y:S04]  /*6260*/  DEPBAR.LE SB0, 0x0 ;  /* 0x000080000000791a */ /* 0x000fe80000000000 */
[----:B------:R3:W5:Y:S03]  /*6270*/  MUFU.TANH R143, R0 ;  /* 0x00000000008f7308 */ /* 0x0007660000002400 */
[----:B------:R-:W-:Y:S01]  /*6280*/  BAR.SYNC.DEFER_BLOCKING 0x0 ;  /* 0x0000000000007b1d */ /* 0x000fe20000010000 */
[----:B---3--:R-:W-:Y:S06]  /*6290*/  FMUL.FTZ R0, R12, c[0x0][0x320] ;  /* 0x0000c8000c007a20 */ /* 0x008fec0000410000 */
[----:B------:R3:W-:Y:S01]  /*62a0*/  MUFU.TANH R139, R0 ;  /* 0x00000000008b7308 */ /* 0x0007e20000002400 */
[C---:B-1----:R-:W-:Y:S07]  /*62b0*/  HMMA.16816.F32 R28, R152.reuse, R8, R28 ;  /* 0x00000008981c723c */ /* 0x042fee000000181c */
[----:B------:R-:W-:Y:S01]  /*62c0*/  @P3 MOV R9, c[0x0][0x1e4] ;  /* 0x0000790000093a02 */ /* 0x000fe20000000f00 */
[----:B------:R-:W-:Y:S04]  /*62d0*/  HMMA.16816.F32 R32, R152, R10, R32 ;  /* 0x0000000a9820723c */ /* 0x000fe80000001820 */
[----:B---3--:R-:W-:Y:S04]  /*62e0*/  FMUL.FTZ R0, R13, c[0x0][0x320] ;  /* 0x0000c8000d007a20 */ /* 0x008fe80000410000 */
[----:B------:R1:W-:Y:S08]  /*62f0*/  MUFU.TANH R147, R0 ;  /* 0x0000000000937308 */ /* 0x0003f00000002400 */
[----:B------:R-:W-:Y:S04]  /*6300*/  FMUL.FTZ R2, R31, c[0x0][0x320] ;  /* 0x0000c8001f027a20 */ /* 0x000fe80000410000 */
[----:B------:R2:W-:Y:S04]  /*6310*/  MUFU.TANH R215, R2 ;  /* 0x0000000200d77308 */ /* 0x0005e80000002400 */
[----:B------:R-:W-:Y:S06]  /*6320*/  FMUL.FTZ R3, R32, c[0x0][0x320] ;  /* 0x0000c80020037a20 */ /* 0x000fec0000410000 */
[----:B------:R3:W-:Y:S01]  /*6330*/  MUFU.TANH R216, R3 ;  /* 0x0000000300d87308 */ /* 0x0007e20000002400 */
[----:B-1----:R-:W-:Y:S09]  /*6340*/  FMUL.FTZ R0, R14, c[0x0][0x320] ;  /* 0x0000c8000e007a20 */ /* 0x002ff20000410000 */
[----:B------:R1:W1:Y:S01]  /*6350*/  MUFU.TANH R148, R0 ;  /* 0x0000000000947308 */ /* 0x0002620000002400 */
[----:B--2---:R-:W-:Y:S04]  /*6360*/  FMNMX.FTZ R2, R146, R102, !PT ;  /* 0x0000006692027209 */ /* 0x004fe80007810000 */
[----:B----4-:R-:W-:Y:S04]  /*6370*/  FMNMX.FTZ R2, R145, R2, !PT ;  /* 0x0000000291027209 */ /* 0x010fe80007810000 */
[----:B-----5:R-:W-:Y:S01]  /*6380*/  FMNMX.FTZ R2, R143, R2, !PT ;  /* 0x000000028f027209 */ /* 0x020fe20007810000 */
[----:B---3--:R-:W-:Y:S03]  /*6390*/  FMUL.FTZ R3, R33, c[0x0][0x320] ;  /* 0x0000c80021037a20 */ /* 0x008fe60000410000 */
[----:B------:R-:W-:Y:S01]  /*63a0*/  FMNMX.FTZ R2, R144, R2, !PT ;  /* 0x0000000290027209 */ /* 0x000fe20007810000 */
[----:B------:R2:W-:Y:S01]  /*63b0*/  MUFU.TANH R217, R3 ;  /* 0x0000000300d97308 */ /* 0x0005e20000002400 */
[----:B-1----:R-:W-:Y:S02]  /*63c0*/  FMUL.FTZ R0, R15, c[0x0][0x320] ;  /* 0x0000c8000f007a20 */ /* 0x002fe40000410000 */
[----:B------:R-:W-:Y:S07]  /*63d0*/  FMNMX.FTZ R2, R148, R2, !PT ;  /* 0x0000000294027209 */ /* 0x000fee0007810000 */
[----:B------:R1:W3:Y:S01]  /*63e0*/  MUFU.TANH R149, R0 ;  /* 0x0000000000957308 */ /* 0x0002e20000002400 */
[----:B--2---:R-:W-:Y:S09]  /*63f0*/  FMUL.FTZ R3, R34, c[0x0][0x320] ;  /* 0x0000c80022037a20 */ /* 0x004ff20000410000 */
[----:B------:R-:W-:Y:S01]  /*6400*/  MUFU.TANH R103, R3 ;  /* 0x0000000300677308 */ /* 0x000fe20000002400 */
[----:B-1----:R-:W-:Y:S01]  /*6410*/  FMUL.FTZ R0, R17, c[0x0][0x320] ;  /* 0x0000c80011007a20 */ /* 0x002fe20000410000 */
[----:B---3--:R-:W-:Y:S08]  /*6420*/  FMNMX.FTZ R2, R149, R2, !PT ;  /* 0x0000000295027209 */ /* 0x008ff00007810000 */
[----:B------:R1:W-:Y:S02]  /*6430*/  MUFU.TANH R151, R0 ;  /* 0x0000000000977308 */ /* 0x0003e40000002400 */
[----:B-1----:R-:W-:Y:S08]  /*6440*/  FMUL.FTZ R0, R18, c[0x0][0x320] ;  /* 0x0000c80012007a20 */ /* 0x002ff00000410000 */
[----:B------:R1:W2:Y:S02]  /*6450*/  MUFU.TANH R156, R0 ;  /* 0x00000000009c7308 */ /* 0x0002a40000002400 */
[----:B-1----:R-:W-:Y:S01]  /*6460*/  FMUL.FTZ R0, R19, c[0x0][0x320] ;  /* 0x0000c80013007a20 */ /* 0x002fe20000410000 */
[----:B--2---:R-:W-:Y:S07]  /*6470*/  FMNMX.FTZ R2, R156, R2, !PT ;  /* 0x000000029c027209 */ /* 0x004fee0007810000 */
[----:B------:R1:W2:Y:S02]  /*6480*/  MUFU.TANH R157, R0 ;  /* 0x00000000009d7308 */ /* 0x0002a40000002400 */
[----:B-1----:R-:W-:Y:S01]  /*6490*/  FMUL.FTZ R0, R20, c[0x0][0x320] ;  /* 0x0000c80014007a20 */ /* 0x002fe20000410000 */
[----:B--2---:R-:W-:Y:S07]  /*64a0*/  FMNMX.FTZ R3, R157, R2, !PT ;  /* 0x000000029d037209 */ /* 0x004fee0007810000 */
[----:B------:R1:W-:Y:S02]  /*64b0*/  MUFU.TANH R165, R0 ;  /* 0x0000000000a57308 */ /* 0x0003e40000002400 */
[----:B-1----:R-:W-:Y:S08]  /*64c0*/  FMUL.FTZ R0, R21, c[0x0][0x320] ;  /* 0x0000c80015007a20 */ /* 0x002ff00000410000 */
        /* <DEDUP_REMOVED lines=8> */
[----:B------:R1:W2:Y:S02]  /*6550*/  MUFU.TANH R203, R0 ;  /* 0x0000000000cb7308 */ /* 0x0002a40000002400 */
[----:B-1----:R-:W-:Y:S08]  /*6560*/  FMUL.FTZ R0, R25, c[0x0][0x320] ;  /* 0x0000c80019007a20 */ /* 0x002ff00000410000 */
[----:B------:R1:W3:Y:S02]  /*6570*/  MUFU.TANH R205, R0 ;  /* 0x0000000000cd7308 */ /* 0x0002e40000002400 */
[----:B-1----:R-:W-:Y:S08]  /*6580*/  FMUL.FTZ R0, R26, c[0x0][0x320] ;  /* 0x0000c8001a007a20 */ /* 0x002ff00000410000 */
[----:B------:R1:W4:Y:S02]  /*6590*/  MUFU.TANH R206, R0 ;  /* 0x0000000000ce7308 */ /* 0x0003240000002400 */
[----:B-1----:R-:W-:Y:S08]  /*65a0*/  FMUL.FTZ R0, R27, c[0x0][0x320] ;  /* 0x0000c8001b007a20 */ /* 0x002ff00000410000 */
[----:B------:R1:W-:Y:S02]  /*65b0*/  MUFU.TANH R207, R0 ;  /* 0x0000000000cf7308 */ /* 0x0003e40000002400 */
[----:B-1----:R-:W-:Y:S08]  /*65c0*/  FMUL.FTZ R0, R28, c[0x0][0x320] ;  /* 0x0000c8001c007a20 */ /* 0x002ff00000410000 */
[----:B------:R1:W5:Y:S02]  /*65d0*/  MUFU.TANH R154, R0 ;  /* 0x00000000009a7308 */ /* 0x0003640000002400 */
[----:B-1----:R-:W-:Y:S08]  /*65e0*/  FMUL.FTZ R0, R29, c[0x0][0x320] ;  /* 0x0000c8001d007a20 */ /* 0x002ff00000410000 */
[----:B------:R1:W1:Y:S02]  /*65f0*/  MUFU.TANH R155, R0 ;  /* 0x00000000009b7308 */ /* 0x0002640000002400 */
[----:B-1----:R-:W-:Y:S08]  /*6600*/  FMUL.FTZ R0, R30, c[0x0][0x320] ;  /* 0x0000c8001e007a20 */ /* 0x002ff00000410000 */
[----:B------:R1:W1:Y:S02]  /*6610*/  MUFU.TANH R214, R0 ;  /* 0x0000000000d67308 */ /* 0x0002640000002400 */
[----:B-1----:R-:W-:Y:S04]  /*6620*/  FMNMX.FTZ R0, R140, R101, !PT ;  /* 0x000000658c007209 */ /* 0x002fe80007810000 */
[----:B------:R-:W-:Y:S04]  /*6630*/  FMNMX.FTZ R0, R141, R0, !PT ;  /* 0x000000008d007209 */ /* 0x000fe80007810000 */
[----:B------:R-:W-:Y:S04]  /*6640*/  FMNMX.FTZ R0, R142, R0, !PT ;  /* 0x000000008e007209 */ /* 0x000fe80007810000 */
[----:B------:R-:W-:Y:S04]  /*6650*/  FMNMX.FTZ R0, R137, R0, !PT ;  /* 0x0000000089007209 */ /* 0x000fe80007810000 */
[----:B------:R-:W-:Y:S04]  /*6660*/  FMNMX.FTZ R0, R139, R0, !PT ;  /* 0x000000008b007209 */ /* 0x000fe80007810000 */
[----:B------:R-:W-:Y:S04]  /*6670*/  FMNMX.FTZ R0, R147, R0, !PT ;  /* 0x0000000093007209 */ /* 0x000fe80007810000 */
[----:B------:R-:W-:Y:S04]  /*6680*/  FMNMX.FTZ R0, R150, R0, !PT ;  /* 0x0000000096007209 */ /* 0x000fe80007810000 */
[----:B------:R-:W-:Y:S04]  /*6690*/  FMNMX.FTZ R0, R151, R0, !PT ;  /* 0x0000000097007209 */ /* 0x000fe80007810000 */
[----:B------:R-:W-:Y:S04]  /*66a0*/  FMNMX.FTZ R0, R165, R0, !PT ;  /* 0x00000000a5007209 */ /* 0x000fe80007810000 */
[----:B------:R-:W-:Y:S01]  /*66b0*/  FMNMX.FTZ R2, R166, R0, !PT ;  /* 0x00000000a6027209 */ /* 0x000fe20007810000 */
[----:B------:R-:W-:Y:S03]  /*66c0*/  FMUL.FTZ R0, R35, c[0x0][0x320] ;  /* 0x0000c80023007a20 */ /* 0x000fe60000410000 */
[----:B--2---:R-:W-:Y:S01]  /*66d0*/  FMNMX.FTZ R2, R203, R2, !PT ;  /* 0x00000002cb027209 */ /* 0x004fe20007810000 */
[----:B------:R3:W1:Y:S03]  /*66e0*/  MUFU.TANH R136, R0 ;  /* 0x0000000000887308 */ /* 0x0006660000002400 */
[----:B---3--:R-:W-:Y:S02]  /*66f0*/  FMNMX.FTZ R0, R205, R2, !PT ;  /* 0x00000002cd007209 */ /* 0x008fe40007810000 */
[----:B----4-:R-:W-:Y:S02]  /*6700*/  FMNMX.FTZ R2, R206, R3, !PT ;  /* 0x00000003ce027209 */ /* 0x010fe40007810000 */
[----:B-----5:R-:W-:Y:S02]  /*6710*/  FMNMX.FTZ R0, R154, R0, !PT ;  /* 0x000000009a007209 */ /* 0x020fe40007810000 */
[----:B------:R-:W-:Y:S02]  /*6720*/  FMNMX.FTZ R2, R207, R2, !PT ;  /* 0x00000002cf027209 */ /* 0x000fe40007810000 */
[----:B------:R-:W-:Y:S02]  /*6730*/  FMNMX.FTZ R0, R155, R0, !PT ;  /* 0x000000009b007209 */ /* 0x000fe40007810000 */
[----:B------:R-:W-:Y:S02]  /*6740*/  FMNMX.FTZ R2, R214, R2, !PT ;  /* 0x00000002d6027209 */ /* 0x000fe40007810000 */
[----:B------:R-:W-:Y:S02]  /*6750*/  FMNMX.FTZ R3, R216, R0, !PT ;  /* 0x00000000d8037209 */ /* 0x000fe40007810000 */
[----:B------:R-:W-:Y:S02]  /*6760*/  FMNMX.FTZ R0, R215, R2, !PT ;  /* 0x00000002d7007209 */ /* 0x000fe40007810000 */
[----:B------:R-:W-:Y:S02]  /*6770*/  FMNMX.FTZ R3, R217, R3, !PT ;  /* 0x00000003d9037209 */ /* 0x000fe40007810000 */
[----:B------:R-:W-:Y:S03]  /*6780*/  FMNMX.FTZ R0, R103, R0, !PT ;  /* 0x0000000067007209 */ /* 0x000fe60007810000 */
[----:B------:R-:W2:Y:S01]  /*6790*/  SHFL.BFLY PT, R4, R3, 0x2, 0x1f ;  /* 0x0c401f0003047f89 */ /* 0x000ea200000e0000 */
[----:B-1----:R-:W-:Y:S07]  /*67a0*/  FMNMX.FTZ R0, R136, R0, !PT ;  /* 0x0000000088007209 */ /* 0x002fee0007810000 */
[----:B------:R-:W1:Y:S01]  /*67b0*/  SHFL.BFLY PT, R2, R0, 0x2, 0x1f ;  /* 0x0c401f0000027f89 */ /* 0x000e6200000e0000 */
[----:B--2---:R-:W-:Y:S07]  /*67c0*/  FMNMX.FTZ R4, R3, R4, !PT ;  /* 0x0000000403047209 */ /* 0x004fee0007810000 */
[----:B------:R-:W2:Y:S01]  /*67d0*/  SHFL.BFLY PT, R5, R4, 0x1, 0x1f ;  /* 0x0c201f0004057f89 */ /* 0x000ea200000e0000 */
[----:B-1----:R-:W-:Y:S07]  /*67e0*/  FMNMX.FTZ R0, R0, R2, !PT ;  /* 0x0000000200007209 */ /* 0x002fee0007810000 */
[----:B------:R-:W1:Y:S01]  /*67f0*/  SHFL.BFLY PT, R3, R0, 0x1, 0x1f ;  /* 0x0c201f0000037f89 */ /* 0x000e6200000e0000 */
[----:B--2---:R-:W-:Y:S01]  /*6800*/  FMNMX.FTZ R100, R4, R5, !PT ;  /* 0x0000000504647209 */ /* 0x004fe20007810000 */
[----:B------:R-:W-:Y:S04]  /*6810*/  @P3 IMAD.WIDE.U32 R4, R196, c[0x0][0x1e0], RZ ;  /* 0x00007800c4043a25 */ /* 0x000fe800078e00ff */
[C---:B------:R-:W-:Y:S01]  /*6820*/  FMUL.FTZ R138, R100.reuse, c[0x0][0x2d0] ;  /* 0x0000b400648a7a20 */ /* 0x040fe20000410000 */
[----:B------:R-:W-:Y:S01]  /*6830*/  @P3 IADD3 R6, R5, R6, RZ ;  /* 0x0000000605063210 */ /* 0x000fe20007ffe0ff */
[----:B------:R-:W-:Y:S01]  /*6840*/  FADD.FTZ R2, -R100, R101 ;  /* 0x0000006564027221 */ /* 0x000fe20000010100 */
[----:B------:R-:W-:Y:S01]  /*6850*/  @P3 SHF.L.U32 R5, R4, 0x6, RZ ;  /* 0x0000000604053819 */ /* 0x000fe200000006ff */
[----:B------:R-:W-:Y:S01]  /*6860*/  FFMA.FTZ R10, R140, c[0x0][0x2d0], -R138 ;  /* 0x0000b4008c0a7a23 */ /* 0x000fe2000001088a */
[----:B------:R-:W-:Y:S01]  /*6870*/  @P3 SHF.L.U64.HI R4, R4, 0x6, R6 ;  /* 0x0000000604043819 */ /* 0x000fe20000010206 */
[--C-:B------:R-:W-:Y:S01]  /*6880*/  FFMA.FTZ R15, R142, c[0x0][0x2d0], -R138.reuse ;  /* 0x0000b4008e0f7a23 */ /* 0x100fe2000001088a */
[----:B------:R-:W-:Y:S01]  /*6890*/  @P3 MOV R6, c[0x0][0x1e0] ;  /* 0x0000780000063a02 */ /* 0x000fe20000000f00 */
[----:B------:R2:W-:Y:S01]  /*68a0*/  MUFU.EX2 R201, R10 ;  /* 0x0000000a00c97308 */ /* 0x0005e20000000800 */
[----:B------:R-:W-:Y:S02]  /*68b0*/  @P3 IADD3 R8, P6, R5, R208, RZ ;  /* 0x000000d005083210 */ /* 0x000fe40007fde0ff */
[----:B------:R-:W-:Y:S02]  /*68c0*/  @P3 LEA R7, P4, R6, R5, 0x5 ;  /* 0x0000000506073211 */ /* 0x000fe400078828ff */
[----:B------:R-:W-:Y:S02]  /*68d0*/  @P3 LEA R18, P5, R8, c[0x0][0x1c8], 0x1 ;  /* 0x0000720008123a11 */ /* 0x000fe400078a08ff */
[----:B------:R-:W-:Y:S01]  /*68e0*/  @P3 LEA.HI.X R6, R6, R4, R9, 0x5, P4 ;  /* 0x0000000406063211 */ /* 0x000fe200020f2c09 */
[----:B------:R-:W-:Y:S01]  /*68f0*/  FFMA.FTZ R9, R141, c[0x0][0x2d0], -R138 ;  /* 0x0000b4008d097a23 */ /* 0x000fe2000001088a */
[----:B-1----:R-:W-:Y:S01]  /*6900*/  FMNMX.FTZ R3, R0, R3, !PT ;  /* 0x0000000300037209 */ /* 0x002fe20007810000 */
[----:B------:R-:W-:Y:S01]  /*6910*/  MUFU.EX2 R199, R15 ;  /* 0x0000000f00c77308 */ /* 0x000fe20000000800 */
[----:B------:R-:W-:Y:S03]  /*6920*/  FMUL.FTZ R0, R2, c[0x0][0x2d0] ;  /* 0x0000b40002007a20 */ /* 0x000fe60000410000 */
[----:B------:R-:W-:Y:S04]  /*6930*/  FMUL.FTZ R101, R3, c[0x0][0x2d0] ;  /* 0x0000b40003657a20 */ /* 0x000fe80000410000 */
[----:B------:R-:W-:Y:S02]  /*6940*/  FFMA.FTZ R103, R103, c[0x0][0x2d0], -R101 ;  /* 0x0000b40067677a23 */ /* 0x000fe40000010865 */
[----:B------:R1:W-:Y:S01]  /*6950*/  MUFU.EX2 R200, R9 ;  /* 0x0000000900c87308 */ /* 0x0003e20000000800 */
[-C--:B--2---:R-:W-:Y:S02]  /*6960*/  @P3 IADD3.X R10, R4, R212.reuse, RZ, P6, !PT ;  /* 0x000000d4040a3210 */ /* 0x084fe400037fe4ff */
[----:B------:R-:W-:Y:S02]  /*6970*/  @P3 IADD3 R11, P6, R208, 0x40, RZ ;  /* 0x00000040d00b3810 */ /* 0x000fe40007fde0ff */
[----:B------:R-:W-:Y:S02]  /*6980*/  @P3 LEA.HI.X R19, R8, c[0x0][0x1cc], R10, 0x1, P5 ;  /* 0x0000730008133a11 */ /* 0x000fe400028f0c0a */
[----:B------:R-:W-:Y:S03]  /*6990*/  @P3 IADD3 R8, P5, R208, 0x80, RZ ;  /* 0x00000080d0083810 */ /* 0x000fe60007fbe0ff */
[----:B------:R2:W3:Y:S01]  /*69a0*/  MUFU.EX2 R2, R0 ;  /* 0x0000000000027308 */ /* 0x0004e20000000800 */
[C---:B------:R-:W-:Y:S01]  /*69b0*/  @P3 IADD3 R10, P4, R5.reuse, R11, RZ ;  /* 0x0000000b050a3210 */ /* 0x040fe20007f9e0ff */
[----:B------:R4:W-:Y:S01]  /*69c0*/  @P3 LDGSTS.E.BYPASS.LTC128B.128 [R195+0x6100], [R18.64], !P0 ;  /* 0x0610000012c33fae */ /* 0x0009e2000c101d46 */
[----:B------:R-:W-:Y:S02]  /*69d0*/  @P3 IADD3.X R16, RZ, R212, RZ, P5, !PT ;  /* 0x000000d4ff103210 */ /* 0x000fe40002ffe4ff */
[----:B------:R-:W-:Y:S05]  /*69e0*/  @P3 IADD3 R5, P5, R5, R8, RZ ;  /* 0x0000000805053210 */ /* 0x000fea0007fbe0ff */
[----:B------:R-:W-:Y:S01]  /*69f0*/  MUFU.EX2 R103, R103 ;  /* 0x0000006700677308 */ /* 0x000fe20000000800 */
[----:B-1----:R-:W-:Y:S02]  /*6a00*/  @P3 IADD3.X R9, RZ, R212, RZ, P6, !PT ;  /* 0x000000d4ff093210 */ /* 0x002fe400037fe4ff */
[----:B------:R-:W-:Y:S02]  /*6a10*/  @P3 LEA R14, P6, R10, c[0x0][0x1c8], 0x1 ;  /* 0x000072000a0e3a11 */ /* 0x000fe400078c08ff */
[C---:B------:R-:W-:Y:S02]  /*6a20*/  @P3 IADD3.X R13, R4.reuse, R9, RZ, P4, !PT ;  /* 0x00000009040d3210 */ /* 0x040fe400027fe4ff */
[----:B------:R-:W-:Y:S02]  /*6a30*/  @P3 LEA R12, P4, R5, c[0x0][0x1c8], 0x1 ;  /* 0x00007200050c3a11 */ /* 0x000fe400078808ff */
[----:B------:R-:W-:Y:S02]  /*6a40*/  @P3 IADD3.X R4, R4, R16, RZ, P5, !PT ;  /* 0x0000001004043210 */ /* 0x000fe40002ffe4ff */
[----:B------:R-:W-:Y:S01]  /*6a50*/  @P3 LEA.HI.X R15, R10, c[0x0][0x1cc], R13, 0x1, P6 ;  /* 0x000073000a0f3a11 */ /* 0x000fe200030f0c0d */
[----:B--2---:R-:W-:Y:S01]  /*6a60*/  FADD.FTZ R0, -R3, R102 ;  /* 0x0000006603007221 */ /* 0x004fe20000010100 */
[----:B------:R-:W-:Y:S01]  /*6a70*/  @P3 LEA.HI.X R13, R5, c[0x0][0x1cc], R4, 0x1, P4 ;  /* 0x00007300050d3a11 */ /* 0x000fe200020f0c04 */
[--C-:B------:R-:W-:Y:S01]  /*6a80*/  FFMA.FTZ R4, R137, c[0x0][0x2d0], -R138.reuse ;  /* 0x0000b40089047a23 */ /* 0x100fe2000001088a */
[C---:B------:R-:W-:Y:S01]  /*6a90*/  @P3 IADD3 R11, P6, R7.reuse, R11, RZ ;  /* 0x0000000b070b3210 */ /* 0x040fe20007fde0ff */
[----:B------:R1:W-:Y:S01]  /*6aa0*/  @P3 LDGSTS.E.BYPASS.LTC128B.128 [R195+0x8100], [R14.64], !P1 ;  /* 0x081000000ec33fae */ /* 0x0003e2000c901d46 */
[C---:B------:R-:W-:Y:S01]  /*6ab0*/  @P3 IADD3 R10, P5, R7.reuse, R208, RZ ;  /* 0x000000d0070a3210 */ /* 0x040fe20007fbe0ff */
[----:B------:R2:W-:Y:S01]  /*6ac0*/  MUFU.EX2 R198, R4 ;  /* 0x0000000400c67308 */ /* 0x0005e20000000800 */
[----:B------:R-:W-:Y:S01]  /*6ad0*/  @P3 IADD3 R5, P4, R7, R8, RZ ;  /* 0x0000000807053210 */ /* 0x000fe20007f9e0ff */
[----:B------:R-:W-:Y:S01]  /*6ae0*/  FFMA.FTZ R102, R139, c[0x0][0x2d0], -R138 ;  /* 0x0000b4008b667a23 */ /* 0x000fe2000001088a */
[----:B------:R-:W-:Y:S01]  /*6af0*/  @P3 IADD3.X R17, R6, R9, RZ, P6, !PT ;  /* 0x0000000906113210 */ /* 0x000fe200037fe4ff */
[----:B------:R-:W-:Y:S01]  /*6b00*/  FMUL.FTZ R0, R0, c[0x0][0x2d0] ;  /* 0x0000b40000007a20 */ /* 0x000fe20000410000 */
[----:B------:R-:W-:Y:S01]  /*6b10*/  @P3 LEA R8, P6, R10, c[0x0][0x1c8], 0x1 ;  /* 0x000072000a083a11 */ /* 0x000fe200078c08ff */
[----:B------:R1:W-:Y:S01]  /*6b20*/  @P3 LDGSTS.E.BYPASS.LTC128B.128 [R195+0xa100], [R12.64], !P2 ;  /* 0x0a1000000cc33fae */ /* 0x0003e2000d101d46 */
[----:B------:R-:W-:Y:S01]  /*6b30*/  @P3 IADD3.X R7, R6, R212, RZ, P5, !PT ;  /* 0x000000d406073210 */ /* 0x000fe20002ffe4ff */
[----:B---3--:R-:W-:Y:S01]  /*6b40*/  FMUL.FTZ R24, R2, R124 ;  /* 0x0000007c02187220 */ /* 0x008fe20000410000 */
[----:B------:R-:W-:Y:S01]  /*6b50*/  @P3 IADD3.X R16, R6, R16, RZ, P4, !PT ;  /* 0x0000001006103210 */ /* 0x000fe200027fe4ff */
[----:B------:R3:W-:Y:S01]  /*6b60*/  MUFU.EX2 R197, R102 ;  /* 0x0000006600c57308 */ /* 0x0007e20000000800 */
[----:B------:R-:W-:Y:S01]  /*6b70*/  @P3 LEA.HI.X R9, R10, c[0x0][0x1cc], R7, 0x1, P6 ;  /* 0x000073000a093a11 */ /* 0x000fe200030f0c07 */
[----:B------:R-:W-:Y:S01]  /*6b80*/  FFMA.FTZ R10, R146, c[0x0][0x2d0], -R101 ;  /* 0x0000b400920a7a23 */ /* 0x000fe20000010865 */
[C---:B------:R-:W-:Y:S01]  /*6b90*/  @P3 LEA R6, P5, R11.reuse, c[0x0][0x1c8], 0x1 ;  /* 0x000072000b063a11 */ /* 0x040fe200078a08ff */
[C---:B------:R-:W-:Y:S02]  /*6ba0*/  FMUL.FTZ R25, R2.reuse, R125 ;  /* 0x0000007d02197220 */ /* 0x040fe40000410000 */
[----:B------:R5:W-:Y:S01]  /*6bb0*/  @P3 LDGSTS.E.BYPASS.LTC128B.128 [R195+0x7100], [R8.64], !P0 ;  /* 0x0710000008c33fae */ /* 0x000be2000c101d46 */
[----:B------:R-:W-:Y:S01]  /*6bc0*/  @P3 LEA.HI.X R7, R11, c[0x0][0x1cc], R17, 0x1, P5 ;  /* 0x000073000b073a11 */ /* 0x000fe200028f0c11 */
[C---:B------:R-:W-:Y:S02]  /*6bd0*/  FMUL.FTZ R17, R2.reuse, R117 ;  /* 0x0000007502117220 */ /* 0x040fe40000410000 */
[----:B------:R4:W-:Y:S01]  /*6be0*/  MUFU.EX2 R164, R10 ;  /* 0x0000000a00a47308 */ /* 0x0009e20000000800 */
[C---:B------:R-:W-:Y:S02]  /*6bf0*/  FMUL.FTZ R32, R2.reuse, R132 ;  /* 0x0000008402207220 */ /* 0x040fe40000410000 */
[C---:B------:R-:W-:Y:S01]  /*6c00*/  FMUL.FTZ R33, R2.reuse, R133 ;  /* 0x0000008502217220 */ /* 0x040fe20000410000 */
[C---:B--2---:R-:W-:Y:S01]  /*6c10*/  @P3 LEA R4, P4, R5.reuse, c[0x0][0x1c8], 0x1 ;  /* 0x0000720005043a11 */ /* 0x044fe200078808ff */
[----:B------:R2:W-:Y:S01]  /*6c20*/  @P3 LDGSTS.E.BYPASS.LTC128B.128 [R195+0x9100], [R6.64], !P1 ;  /* 0x0910000006c33fae */ /* 0x0005e2000c901d46 */
[C---:B------:R-:W-:Y:S02]  /*6c30*/  FMUL.FTZ R36, R2.reuse, R36 ;  /* 0x0000002402247220 */ /* 0x040fe40000410000 */
[----:B------:R-:W-:Y:S01]  /*6c40*/  @P3 LEA.HI.X R5, R5, c[0x0][0x1cc], R16, 0x1, P4 ;  /* 0x0000730005053a11 */ /* 0x000fe200020f0c10 */
[C---:B------:R-:W-:Y:S01]  /*6c50*/  FMUL.FTZ R16, R2.reuse, R116 ;  /* 0x0000007402107220 */ /* 0x040fe20000410000 */
[----:B------:R-:W2:Y:S01]  /*6c60*/  MUFU.EX2 R0, R0 ;  /* 0x0000000000007308 */ /* 0x000ea20000000800 */
[C---:B------:R-:W-:Y:S02]  /*6c70*/  FMUL.FTZ R37, R2.reuse, R37 ;  /* 0x0000002502257220 */ /* 0x040fe40000410000 */
[----:B------:R2:W-:Y:S01]  /*6c80*/  @P3 LDGSTS.E.BYPASS.LTC128B.128 [R195+0xb100], [R4.64], !P2 ;  /* 0x0b10000004c33fae */ /* 0x0005e2000d101d46 */
[--C-:B---3--:R-:W-:Y:S02]  /*6c90*/  FFMA.FTZ R102, R147, c[0x0][0x2d0], -R138.reuse ;  /* 0x0000b40093667a23 */ /* 0x108fe4000001088a */
[C---:B------:R-:W-:Y:S02]  /*6ca0*/  FMUL.FTZ R40, R2.reuse, R40 ;  /* 0x0000002802287220 */ /* 0x040fe40000410000 */
[C---:B------:R-:W-:Y:S02]  /*6cb0*/  FMUL.FTZ R41, R2.reuse, R41 ;  /* 0x0000002902297220 */ /* 0x040fe40000410000 */
[----:B------:R3:W-:Y:S01]  /*6cc0*/  MUFU.EX2 R171, R102 ;  /* 0x0000006600ab7308 */ /* 0x0007e20000000800 */
[----:B-1----:R-:W1:Y:S01]  /*6cd0*/  LDSM.16.MT88.4 R12, [R173] ;  /* 0x00000000ad0c783b */ /* 0x002e620000004200 */
[C---:B------:R-:W-:Y:S02]  /*6ce0*/  FMUL.FTZ R44, R2.reuse, R44 ;  /* 0x0000002c022c7220 */ /* 0x040fe40000410000 */
[--C-:B----4-:R-:W-:Y:S02]  /*6cf0*/  FFMA.FTZ R10, R145, c[0x0][0x2d0], -R101.reuse ;  /* 0x0000b400910a7a23 */ /* 0x110fe40000010865 */
[--C-:B-----5:R-:W-:Y:S02]  /*6d00*/  FFMA.FTZ R8, R143, c[0x0][0x2d0], -R101.reuse ;  /* 0x0000b4008f087a23 */ /* 0x120fe40000010865 */
[C---:B------:R-:W-:Y:S01]  /*6d10*/  FMUL.FTZ R9, R2.reuse, R109 ;  /* 0x0000006d02097220 */ /* 0x040fe20000410000 */
[----:B------:R-:W4:Y:S01]  /*6d20*/  LDSM.16.MT88.4 R20, [R174] ;  /* 0x00000000ae14783b */ /* 0x000f220000004200 */
[----:B------:R-:W5:Y:S01]  /*6d30*/  MUFU.EX2 R163, R10 ;  /* 0x0000000a00a37308 */ /* 0x000f620000000800 */
[C---:B------:R-:W-:Y:S02]  /*6d40*/  FMUL.FTZ R45, R2.reuse, R45 ;  /* 0x0000002d022d7220 */ /* 0x040fe40000410000 */
[----:B------:R-:W-:Y:S02]  /*6d50*/  FMUL.FTZ R48, R2, R48 ;  /* 0x0000003002307220 */ /* 0x000fe40000410000 */
[----:B--2---:R-:W-:Y:S01]  /*6d60*/  FMUL.FTZ R6, R0, R106 ;  /* 0x0000006a00067220 */ /* 0x004fe20000410000 */
[----:B------:R-:W-:Y:S01]  /*6d70*/  F2FP.PACK_AB R106, R198, R199 ;  /* 0x000000c7c66a723e */ /* 0x000fe200000000ff */
[C---:B------:R-:W-:Y:S01]  /*6d80*/  FMUL.FTZ R7, R0.reuse, R107 ;  /* 0x0000006b00077220 */ /* 0x040fe20000410000 */
[----:B------:R-:W2:Y:S01]  /*6d90*/  LDSM.16.MT88.4 R28, [R177] ;  /* 0x00000000b11c783b */ /* 0x000ea20000004200 */
[----:B------:R-:W-:Y:S01]  /*6da0*/  FMUL.FTZ R11, R0, R111 ;  /* 0x0000006f000b7220 */ /* 0x000fe20000410000 */
[----:B------:R1:W-:Y:S01]  /*6db0*/  MUFU.EX2 R162, R8 ;  /* 0x0000000800a27308 */ /* 0x0003e20000000800 */
[--C-:B------:R-:W-:Y:S02]  /*6dc0*/  FFMA.FTZ R4, R144, c[0x0][0x2d0], -R101.reuse ;  /* 0x0000b40090047a23 */ /* 0x100fe40000010865 */
[----:B------:R-:W-:Y:S02]  /*6dd0*/  FMUL.FTZ R5, R2, R105 ;  /* 0x0000006902057220 */ /* 0x000fe40000410000 */
[--C-:B---3--:R-:W-:Y:S01]  /*6de0*/  FFMA.FTZ R102, R148, c[0x0][0x2d0], -R101.reuse ;  /* 0x0000b40094667a23 */ /* 0x108fe20000010865 */
[----:B------:R-:W-:Y:S01]  /*6df0*/  LDSM.16.MT88.4 R140, [R173+0x3800] ;  /* 0x00380000ad8c783b */ /* 0x000fe20000004200 */
[C---:B------:R-:W-:Y:S02]  /*6e00*/  FMUL.FTZ R18, R0.reuse, R118 ;  /* 0x0000007600127220 */ /* 0x040fe40000410000 */
[C---:B------:R-:W-:Y:S01]  /*6e10*/  FMUL.FTZ R19, R0.reuse, R119 ;  /* 0x0000007700137220 */ /* 0x040fe20000410000 */
[----:B------:R-:W3:Y:S01]  /*6e20*/  MUFU.EX2 R161, R4 ;  /* 0x0000000400a17308 */ /* 0x000ee20000000800 */
[C---:B------:R-:W-:Y:S02]  /*6e30*/  FMUL.FTZ R26, R0.reuse, R126 ;  /* 0x0000007e001a7220 */ /* 0x040fe40000410000 */
[C---:B------:R-:W-:Y:S01]  /*6e40*/  FMUL.FTZ R27, R0.reuse, R127 ;  /* 0x0000007f001b7220 */ /* 0x040fe20000410000 */
[----:B-----5:R-:W-:Y:S01]  /*6e50*/  F2FP.PACK_AB R105, R163, R164 ;  /* 0x000000a4a369723e */ /* 0x020fe200000000ff */
[C---:B------:R-:W-:Y:S01]  /*6e60*/  FMUL.FTZ R10, R0.reuse, R110 ;  /* 0x0000006e000a7220 */ /* 0x040fe20000410000 */
[----:B------:R-:W-:Y:S01]  /*6e70*/  LDSM.16.MT88.4 R116, [R174+0x2000] ;  /* 0x00200000ae74783b */ /* 0x000fe20000004200 */
[C---:B------:R-:W-:Y:S02]  /*6e80*/  FMUL.FTZ R34, R0.reuse, R134 ;  /* 0x0000008600227220 */ /* 0x040fe40000410000 */
[C---:B------:R-:W-:Y:S01]  /*6e90*/  FMUL.FTZ R35, R0.reuse, R135 ;  /* 0x0000008700237220 */ /* 0x040fe20000410000 */
[----:B------:R5:W-:Y:S01]  /*6ea0*/  MUFU.EX2 R160, R102 ;  /* 0x0000006600a07308 */ /* 0x000be20000000800 */
[C---:B------:R-:W-:Y:S02]  /*6eb0*/  FMUL.FTZ R38, R0.reuse, R38 ;  /* 0x0000002600267220 */ /* 0x040fe40000410000 */
[----:B------:R-:W-:Y:S01]  /*6ec0*/  FMUL.FTZ R39, R0, R39 ;  /* 0x0000002700277220 */ /* 0x000fe20000410000 */
[----:B------:R-:W-:Y:S01]  /*6ed0*/  LDSM.16.MT88.4 R124, [R176+0x800] ;  /* 0x00080000b07c783b */ /* 0x000fe20000004200 */
[----:B-1----:R-:W-:Y:S02]  /*6ee0*/  FMUL.FTZ R8, R2, R108 ;  /* 0x0000006c02087220 */ /* 0x002fe40000410000 */
[C---:B------:R-:W-:Y:S02]  /*6ef0*/  FMUL.FTZ R42, R0.reuse, R42 ;  /* 0x0000002a002a7220 */ /* 0x040fe40000410000 */
[C---:B------:R-:W-:Y:S02]  /*6f00*/  FMUL.FTZ R43, R0.reuse, R43 ;  /* 0x0000002b002b7220 */ /* 0x040fe40000410000 */
[C---:B------:R-:W-:Y:S01]  /*6f10*/  FMUL.FTZ R46, R0.reuse, R46 ;  /* 0x0000002e002e7220 */ /* 0x040fe20000410000 */
[----:B------:R-:W1:Y:S01]  /*6f20*/  LDSM.16.MT88.4 R108, [R176] ;  /* 0x00000000b06c783b */ /* 0x000e620000004200 */
[----:B------:R-:W-:Y:S01]  /*6f30*/  FMUL.FTZ R47, R0, R47 ;  /* 0x0000002f002f7220 */ /* 0x000fe20000410000 */
[----:B---3--:R-:W-:Y:S01]  /*6f40*/  F2FP.PACK_AB R107, R161, R162 ;  /* 0x000000a2a16b723e */ /* 0x008fe200000000ff */
[----:B------:R-:W-:Y:S01]  /*6f50*/  FMUL.FTZ R4, R2, R104 ;  /* 0x0000006802047220 */ /* 0x000fe20000410000 */
[----:B------:R-:W-:Y:S01]  /*6f60*/  F2FP.PACK_AB R104, R200, R201 ;  /* 0x000000c9c868723e */ /* 0x000fe200000000ff */
[----:B------:R-:W-:Y:S02]  /*6f70*/  FMUL.FTZ R49, R2, R49 ;  /* 0x0000003102317220 */ /* 0x000fe40000410000 */
[C---:B------:R-:W-:Y:S01]  /*6f80*/  FMUL.FTZ R50, R0.reuse, R50 ;  /* 0x0000003200327220 */ /* 0x040fe20000410000 */
[----:B------:R-:W-:Y:S01]  /*6f90*/  LDSM.16.MT88.4 R132, [R174+0x2800] ;  /* 0x00280000ae84783b */ /* 0x000fe20000004200 */
[----:B------:R-:W-:Y:S02]  /*6fa0*/  FMUL.FTZ R51, R0, R51 ;  /* 0x0000003300337220 */ /* 0x000fe40000410000 */
[C---:B------:R-:W-:Y:S05]  /*6fb0*/  HMMA.16816.F32 R4, R104.reuse, R12, R4 ;  /* 0x0000000c6804723c */ /* 0x040fea0000001804 */
[----:B------:R-:W-:Y:S01]  /*6fc0*/  LDSM.16.MT88.4 R144, [R176+0x3800] ;  /* 0x00380000b090783b */ /* 0x000fe20000004200 */
[C---:B------:R-:W-:Y:S02]  /*6fd0*/  FMUL.FTZ R52, R2.reuse, R52 ;  /* 0x0000003402347220 */ /* 0x040fe40000410000 */
[C---:B------:R-:W-:Y:S04]  /*6fe0*/  HMMA.16816.F32 R8, R104.reuse, R14, R8 ;  /* 0x0000000e6808723c */ /* 0x040fe80000001808 */
[C---:B------:R-:W-:Y:S01]  /*6ff0*/  FMUL.FTZ R12, R2.reuse, R112 ;  /* 0x00000070020c7220 */ /* 0x040fe20000410000 */
[----:B------:R-:W0:Y:S01]  /*7000*/  LDGDEPBAR ;  /* 0x00000000000079af */ /* 0x000e220000000000 */
[----:B------:R-:W-:Y:S02]  /*7010*/  FMUL.FTZ R13, R2, R113 ;  /* 0x00000071020d7220 */ /* 0x000fe40000410000 */
[C---:B------:R-:W-:Y:S04]  /*7020*/  FMUL.FTZ R14, R0.reuse, R114 ;  /* 0x00000072000e7220 */ /* 0x040fe80000410000 */
[----:B------:R-:W-:Y:S02]  /*7030*/  FMUL.FTZ R15, R0, R115 ;  /* 0x00000073000f7220 */ /* 0x000fe40000410000 */
[----:B------:R-:W3:Y:S01]  /*7040*/  LDSM.16.MT88.4 R112, [R173+0x2000] ;  /* 0x00200000ad70783b */ /* 0x000ee20000004200 */
[----:B------:R-:W-:Y:S02]  /*7050*/  FMUL.FTZ R53, R2, R53 ;  /* 0x0000003502357220 */ /* 0x000fe40000410000 */
[C---:B------:R-:W-:Y:S02]  /*7060*/  FMUL.FTZ R54, R0.reuse, R54 ;  /* 0x0000003600367220 */ /* 0x040fe40000410000 */
[C---:B----4-:R-:W-:Y:S03]  /*7070*/  HMMA.16816.F32 R12, R104.reuse, R20, R12 ;  /* 0x00000014680c723c */ /* 0x050fe6000000180c */
[----:B------:R-:W-:Y:S02]  /*7080*/  FMUL.FTZ R55, R0, R55 ;  /* 0x0000003700377220 */ /* 0x000fe40000410000 */
[C---:B------:R-:W-:Y:S02]  /*7090*/  FMUL.FTZ R56, R2.reuse, R56 ;  /* 0x0000003802387220 */ /* 0x040fe40000410000 */
[C---:B------:R-:W-:Y:S01]  /*70a0*/  FMUL.FTZ R20, R2.reuse, R120 ;  /* 0x0000007802147220 */ /* 0x040fe20000410000 */
[C---:B------:R-:W-:Y:S04]  /*70b0*/  HMMA.16816.F32 R16, R104.reuse, R22, R16 ;  /* 0x000000166810723c */ /* 0x040fe80000001810 */
[----:B------:R-:W-:Y:S02]  /*70c0*/  FMUL.FTZ R21, R2, R121 ;  /* 0x0000007902157220 */ /* 0x000fe40000410000 */
[--C-:B-----5:R-:W-:Y:S02]  /*70d0*/  FFMA.FTZ R102, R149, c[0x0][0x2d0], -R101.reuse ;  /* 0x0000b40095667a23 */ /* 0x120fe40000010865 */
[C---:B------:R-:W-:Y:S02]  /*70e0*/  FMUL.FTZ R22, R0.reuse, R122 ;  /* 0x0000007a00167220 */ /* 0x040fe40000410000 */
[----:B------:R4:W5:Y:S02]  /*70f0*/  MUFU.EX2 R159, R102 ;  /* 0x00000066009f7308 */ /* 0x0009640000000800 */
[----:B------:R-:W-:Y:S02]  /*7100*/  FMUL.FTZ R23, R0, R123 ;  /* 0x0000007b00177220 */ /* 0x000fe40000410000 */
[----:B------:R-:W-:Y:S01]  /*7110*/  LDSM.16.MT88.4 R120, [R177+0x800] ;  /* 0x00080000b178783b */ /* 0x000fe20000004200 */
[----:B------:R-:W-:Y:S02]  /*7120*/  FMUL.FTZ R57, R2, R57 ;  /* 0x0000003902397220 */ /* 0x000fe40000410000 */
[C---:B------:R-:W-:Y:S02]  /*7130*/  FMUL.FTZ R58, R0.reuse, R58 ;  /* 0x0000003a003a7220 */ /* 0x040fe40000410000 */
[C---:B--2---:R-:W-:Y:S03]  /*7140*/  HMMA.16816.F32 R20, R104.reuse, R28, R20 ;  /* 0x0000001c6814723c */ /* 0x044fe60000001814 */
[----:B------:R-:W-:Y:S02]  /*7150*/  FMUL.FTZ R59, R0, R59 ;  /* 0x0000003b003b7220 */ /* 0x000fe40000410000 */
[C---:B------:R-:W-:Y:S02]  /*7160*/  FMUL.FTZ R60, R2.reuse, R60 ;  /* 0x0000003c023c7220 */ /* 0x040fe40000410000 */
[C---:B------:R-:W-:Y:S01]  /*7170*/  FMUL.FTZ R28, R2.reuse, R128 ;  /* 0x00000080021c7220 */ /* 0x040fe20000410000 */
[C---:B------:R-:W-:Y:S04]  /*7180*/  HMMA.16816.F32 R24, R104.reuse, R30, R24 ;  /* 0x0000001e6818723c */ /* 0x040fe80000001818 */
[C---:B------:R-:W-:Y:S02]  /*7190*/  FMUL.FTZ R29, R2.reuse, R129 ;  /* 0x00000081021d7220 */ /* 0x040fe40000410000 */
[----:B------:R-:W-:Y:S02]  /*71a0*/  FMUL.FTZ R61, R2, R61 ;  /* 0x0000003d023d7220 */ /* 0x000fe40000410000 */
[C---:B------:R-:W-:Y:S04]  /*71b0*/  FMUL.FTZ R30, R0.reuse, R130 ;  /* 0x00000082001e7220 */ /* 0x040fe80000410000 */
[C---:B------:R-:W-:Y:S02]  /*71c0*/  FMUL.FTZ R31, R0.reuse, R131 ;  /* 0x00000083001f7220 */ /* 0x040fe40000410000 */
[----:B------:R-:W-:Y:S01]  /*71d0*/  LDSM.16.MT88.4 R128, [R173+0x2800] ;  /* 0x00280000ad80783b */ /* 0x000fe20000004200 */
[C---:B------:R-:W-:Y:S02]  /*71e0*/  FMUL.FTZ R62, R0.reuse, R62 ;  /* 0x0000003e003e7220 */ /* 0x040fe40000410000 */
[----:B------:R-:W-:Y:S02]  /*71f0*/  FMUL.FTZ R63, R0, R63 ;  /* 0x0000003f003f7220 */ /* 0x000fe40000410000 */
[C---:B-1----:R-:W-:Y:S03]  /*7200*/  HMMA.16816.F32 R28, R104.reuse, R108, R28 ;  /* 0x0000006c681c723c */ /* 0x042fe6000000181c */
[--C-:B----4-:R-:W-:Y:S02]  /*7210*/  FFMA.FTZ R102, R150, c[0x0][0x2d0], -R138.reuse ;  /* 0x0000b40096667a23 */ /* 0x110fe4000001088a */
[C---:B------:R-:W-:Y:S02]  /*7220*/  FMUL.FTZ R64, R2.reuse, R64 ;  /* 0x0000004002407220 */ /* 0x040fe40000410000 */
[----:B------:R-:W-:Y:S01]  /*7230*/  FMUL.FTZ R65, R2, R65 ;  /* 0x0000004102417220 */ /* 0x000fe20000410000 */
[C---:B------:R-:W-:Y:S01]  /*7240*/  HMMA.16816.F32 R32, R104.reuse, R110, R32 ;  /* 0x0000006e6820723c */ /* 0x040fe20000001820 */
[----:B------:R-:W1:Y:S01]  /*7250*/  LDSM.16.MT88.4 R108, [R177+0x2000] ;  /* 0x00200000b16c783b */ /* 0x000e620000004200 */
[----:B------:R2:W-:Y:S02]  /*7260*/  MUFU.EX2 R170, R102 ;  /* 0x0000006600aa7308 */ /* 0x0005e40000000800 */
[C---:B------:R-:W-:Y:S02]  /*7270*/  FMUL.FTZ R66, R0.reuse, R66 ;  /* 0x0000004200427220 */ /* 0x040fe40000410000 */
[----:B------:R-:W-:Y:S02]  /*7280*/  FMUL.FTZ R67, R0, R67 ;  /* 0x0000004300437220 */ /* 0x000fe40000410000 */
[C---:B---3--:R-:W-:Y:S04]  /*7290*/  HMMA.16816.F32 R36, R104.reuse, R112, R36 ;  /* 0x000000706824723c */ /* 0x048fe80000001824 */
[C---:B------:R-:W-:Y:S02]  /*72a0*/  FMUL.FTZ R68, R2.reuse, R68 ;  /* 0x0000004402447220 */ /* 0x040fe40000410000 */
[----:B------:R-:W-:Y:S02]  /*72b0*/  FMUL.FTZ R69, R2, R69 ;  /* 0x0000004502457220 */ /* 0x000fe40000410000 */
[C---:B------:R-:W-:Y:S01]  /*72c0*/  HMMA.16816.F32 R40, R104.reuse, R114, R40 ;  /* 0x000000726828723c */ /* 0x040fe20000001828 */
[----:B------:R-:W3:Y:S03]  /*72d0*/  LDSM.16.MT88.4 R112, [R176+0x2000] ;  /* 0x00200000b070783b */ /* 0x000ee60000004200 */
[C---:B------:R-:W-:Y:S02]  /*72e0*/  FMUL.FTZ R70, R0.reuse, R70 ;  /* 0x0000004600467220 */ /* 0x040fe40000410000 */
[----:B------:R-:W-:Y:S02]  /*72f0*/  FMUL.FTZ R71, R0, R71 ;  /* 0x0000004700477220 */ /* 0x000fe40000410000 */
[C---:B------:R-:W-:Y:S04]  /*7300*/  HMMA.16816.F32 R44, R104.reuse, R116, R44 ;  /* 0x00000074682c723c */ /* 0x040fe8000000182c */
[--C-:B--2---:R-:W-:Y:S02]  /*7310*/  FFMA.FTZ R102, R151, c[0x0][0x2d0], -R138.reuse ;  /* 0x0000b40097667a23 */ /* 0x104fe4000001088a */
[C---:B------:R-:W-:Y:S02]  /*7320*/  FMUL.FTZ R72, R2.reuse, R72 ;  /* 0x0000004802487220 */ /* 0x040fe40000410000 */
[C---:B------:R-:W-:Y:S01]  /*7330*/  HMMA.16816.F32 R48, R104.reuse, R118, R48 ;  /* 0x000000766830723c */ /* 0x040fe20000001830 */
[----:B------:R2:W4:Y:S01]  /*7340*/  MUFU.EX2 R169, R102 ;  /* 0x0000006600a97308 */ /* 0x0005220000000800 */
[----:B------:R-:W4:Y:S02]  /*7350*/  LDSM.16.MT88.4 R116, [R173+0x4000] ;  /* 0x00400000ad74783b */ /* 0x000f240000004200 */
[----:B------:R-:W-:Y:S02]  /*7360*/  FMUL.FTZ R73, R2, R73 ;  /* 0x0000004902497220 */ /* 0x000fe40000410000 */
[C---:B------:R-:W-:Y:S02]  /*7370*/  FMUL.FTZ R74, R0.reuse, R74 ;  /* 0x0000004a004a7220 */ /* 0x040fe40000410000 */
[----:B------:R-:W-:Y:S01]  /*7380*/  FMUL.FTZ R75, R0, R75 ;  /* 0x0000004b004b7220 */ /* 0x000fe20000410000 */
[C---:B-1----:R-:W-:Y:S03]  /*7390*/  HMMA.16816.F32 R52, R104.reuse, R108, R52 ;  /* 0x0000006c6834723c */ /* 0x042fe60000001834 */
[C---:B------:R-:W-:Y:S02]  /*73a0*/  FMUL.FTZ R76, R2.reuse, R76 ;  /* 0x0000004c024c7220 */ /* 0x040fe40000410000 */
[----:B------:R-:W-:Y:S02]  /*73b0*/  FMUL.FTZ R77, R2, R77 ;  /* 0x0000004d024d7220 */ /* 0x000fe40000410000 */
[C---:B------:R-:W-:Y:S01]  /*73c0*/  FMUL.FTZ R78, R0.reuse, R78 ;  /* 0x0000004e004e7220 */ /* 0x040fe20000410000 */
[C---:B------:R-:W-:Y:S01]  /*73d0*/  HMMA.16816.F32 R56, R104.reuse, R110, R56 ;  /* 0x0000006e6838723c */ /* 0x040fe20000001838 */
[----:B------:R-:W1:Y:S03]  /*73e0*/  LDSM.16.MT88.4 R108, [R174+0x4000] ;  /* 0x00400000ae6c783b */ /* 0x000e660000004200 */
[----:B------:R-:W-:Y:S02]  /*73f0*/  FMUL.FTZ R79, R0, R79 ;  /* 0x0000004f004f7220 */ /* 0x000fe40000410000 */
[----:B------:R-:W-:Y:S02]  /*7400*/  FMUL.FTZ R80, R2, R80 ;  /* 0x0000005002507220 */ /* 0x000fe40000410000 */
[C---:B---3--:R-:W-:Y:S04]  /*7410*/  HMMA.16816.F32 R60, R104.reuse, R112, R60 ;  /* 0x00000070683c723c */ /* 0x048fe8000000183c */
[--C-:B--2---:R-:W-:Y:S02]  /*7420*/  FFMA.FTZ R102, R156, c[0x0][0x2d0], -R101.reuse ;  /* 0x0000b4009c667a23 */ /* 0x104fe40000010865 */
[----:B------:R-:W-:Y:S02]  /*7430*/  FMUL.FTZ R81, R2, R81 ;  /* 0x0000005102517220 */ /* 0x000fe40000410000 */
[C---:B------:R-:W-:Y:S01]  /*7440*/  HMMA.16816.F32 R64, R104.reuse, R114, R64 ;  /* 0x000000726840723c */ /* 0x040fe20000001840 */
[----:B------:R2:W-:Y:S01]  /*7450*/  MUFU.EX2 R158, R102 ;  /* 0x00000066009e7308 */ /* 0x0005e20000000800 */
[----:B------:R-:W3:Y:S02]  /*7460*/  LDSM.16.MT88.4 R112, [R177+0x4000] ;  /* 0x00400000b170783b */ /* 0x000ee40000004200 */
[C---:B------:R-:W-:Y:S02]  /*7470*/  FMUL.FTZ R82, R0.reuse, R82 ;  /* 0x0000005200527220 */ /* 0x040fe40000410000 */
[----:B------:R-:W-:Y:S02]  /*7480*/  FMUL.FTZ R83, R0, R83 ;  /* 0x0000005300537220 */ /* 0x000fe40000410000 */
[C---:B------:R-:W-:Y:S01]  /*7490*/  FMUL.FTZ R84, R2.reuse, R84 ;  /* 0x0000005402547220 */ /* 0x040fe20000410000 */
[C---:B----4-:R-:W-:Y:S03]  /*74a0*/  HMMA.16816.F32 R68, R104.reuse, R116, R68 ;  /* 0x000000746844723c */ /* 0x050fe60000001844 */
[----:B------:R-:W-:Y:S02]  /*74b0*/  FMUL.FTZ R85, R2, R85 ;  /* 0x0000005502557220 */ /* 0x000fe40000410000 */
[C---:B------:R-:W-:Y:S02]  /*74c0*/  FMUL.FTZ R86, R0.reuse, R86 ;  /* 0x0000005600567220 */ /* 0x040fe40000410000 */
[----:B------:R-:W-:Y:S01]  /*74d0*/  FMUL.FTZ R87, R0, R87 ;  /* 0x0000005700577220 */ /* 0x000fe20000410000 */
[C---:B------:R-:W-:Y:S01]  /*74e0*/  HMMA.16816.F32 R72, R104.reuse, R118, R72 ;  /* 0x000000766848723c */ /* 0x040fe20000001848 */
[----:B------:R-:W4:Y:S03]  /*74f0*/  LDSM.16.MT88.4 R116, [R176+0x4000] ;  /* 0x00400000b074783b */ /* 0x000f260000004200 */
[C---:B------:R-:W-:Y:S02]  /*7500*/  FMUL.FTZ R88, R2.reuse, R88 ;  /* 0x0000005802587220 */ /* 0x040fe40000410000 */
[----:B------:R-:W-:Y:S02]  /*7510*/  FMUL.FTZ R89, R2, R89 ;  /* 0x0000005902597220 */ /* 0x000fe40000410000 */
[C---:B-1----:R-:W-:Y:S04]  /*7520*/  HMMA.16816.F32 R76, R104.reuse, R108, R76 ;  /* 0x0000006c684c723c */ /* 0x042fe8000000184c */
[----:B--2---:R-:W-:Y:S02]  /*7530*/  FFMA.FTZ R102, R157, c[0x0][0x2d0], -R101 ;  /* 0x0000b4009d667a23 */ /* 0x004fe40000010865 */
[C---:B------:R-:W-:Y:S02]  /*7540*/  FMUL.FTZ R90, R0.reuse, R90 ;  /* 0x0000005a005a7220 */ /* 0x040fe40000410000 */
[C---:B------:R-:W-:Y:S01]  /*7550*/  HMMA.16816.F32 R80, R104.reuse, R110, R80 ;  /* 0x0000006e6850723c */ /* 0x040fe20000001850 */
[----:B------:R1:W2:Y:S01]  /*7560*/  MUFU.EX2 R157, R102 ;  /* 0x00000066009d7308 */ /* 0x0002a20000000800 */
[----:B------:R-:W2:Y:S02]  /*7570*/  LDSM.16.MT88.4 R108, [R173+0x800] ;  /* 0x00080000ad6c783b */ /* 0x000ea40000004200 */
[----:B------:R-:W-:Y:S02]  /*7580*/  FMUL.FTZ R91, R0, R91 ;  /* 0x0000005b005b7220 */ /* 0x000fe40000410000 */
[C---:B------:R-:W-:Y:S02]  /*7590*/  FMUL.FTZ R92, R2.reuse, R92 ;  /* 0x0000005c025c7220 */ /* 0x040fe40000410000 */
[----:B------:R-:W-:Y:S01]  /*75a0*/  FMUL.FTZ R93, R2, R93 ;  /* 0x0000005d025d7220 */ /* 0x000fe20000410000 */
[C---:B---3--:R-:W-:Y:S03]  /*75b0*/  HMMA.16816.F32 R84, R104.reuse, R112, R84 ;  /* 0x000000706854723c */ /* 0x048fe60000001854 */
[C---:B------:R-:W-:Y:S02]  /*75c0*/  FMUL.FTZ R94, R0.reuse, R94 ;  /* 0x0000005e005e7220 */ /* 0x040fe40000410000 */
[----:B------:R-:W-:Y:S02]  /*75d0*/  FMUL.FTZ R95, R0, R95 ;  /* 0x0000005f005f7220 */ /* 0x000fe40000410000 */
[C---:B------:R-:W-:Y:S01]  /*75e0*/  FMUL.FTZ R96, R2.reuse, R96 ;  /* 0x0000006002607220 */ /* 0x040fe20000410000 */
[C---:B------:R-:W-:Y:S01]  /*75f0*/  HMMA.16816.F32 R88, R104.reuse, R114, R88 ;  /* 0x000000726858723c */ /* 0x040fe20000001858 */
[----:B------:R-:W3:Y:S03]  /*7600*/  LDSM.16.MT88.4 R112, [R174+0x800] ;  /* 0x00080000ae70783b */ /* 0x000ee60000004200 */
[----:B------:R-:W-:Y:S02]  /*7610*/  FMUL.FTZ R97, R2, R97 ;  /* 0x0000006102617220 */ /* 0x000fe40000410000 */
[C---:B------:R-:W-:Y:S02]  /*7620*/  FMUL.FTZ R98, R0.reuse, R98 ;  /* 0x0000006200627220 */ /* 0x040fe40000410000 */
[C---:B----4-:R-:W-:Y:S04]  /*7630*/  HMMA.16816.F32 R92, R104.reuse, R116, R92 ;  /* 0x00000074685c723c */ /* 0x050fe8000000185c */
[----:B-1----:R-:W-:Y:S02]  /*7640*/  FFMA.FTZ R102, R165, c[0x0][0x2d0], -R138 ;  /* 0x0000b400a5667a23 */ /* 0x002fe4000001088a */
[----:B------:R-:W-:Y:S02]  /*7650*/  FMUL.FTZ R99, R0, R99 ;  /* 0x0000006300637220 */ /* 0x000fe40000410000 */
[----:B------:R1:W4:Y:S01]  /*7660*/  MUFU.EX2 R168, R102 ;  /* 0x0000006600a87308 */ /* 0x0003220000000800 */
[----:B------:R-:W-:Y:S03]  /*7670*/  FFMA.FTZ R2, R2, R218, R201 ;  /* 0x000000da02027223 */ /* 0x000fe600000100c9 */
[----:B------:R-:W-:Y:S01]  /*7680*/  FFMA.FTZ R0, R0, R219, R164 ;  /* 0x000000db00007223 */ /* 0x000fe200000100a4 */
[----:B------:R-:W-:Y:S01]  /*7690*/  HMMA.16816.F32 R96, R104, R118, R96 ;  /* 0x000000766860723c */ /* 0x000fe20000001860 */
[----:B------:R-:W4:Y:S02]  /*76a0*/  LDSM.16.MT88.4 R116, [R177+0x2800] ;  /* 0x00280000b174783b */ /* 0x000f240000004200 */
[----:B------:R-:W-:Y:S02]  /*76b0*/  FADD.FTZ R2, R200, R2 ;  /* 0x00000002c8027221 */ /* 0x000fe40000010000 */
[----:B------:R-:W-:Y:S02]  /*76c0*/  FADD.FTZ R0, R163, R0 ;  /* 0x00000000a3007221 */ /* 0x000fe40000010000 */
[----:B------:R-:W-:Y:S01]  /*76d0*/  F2FP.PACK_AB R104, R171, R197 ;  /* 0x000000c5ab68723e */ /* 0x000fe200000000ff */
[----:B------:R-:W-:Y:S01]  /*76e0*/  FADD.FTZ R2, R199, R2 ;  /* 0x00000002c7027221 */ /* 0x000fe20000010000 */
[----:B-----5:R-:W-:Y:S03]  /*76f0*/  F2FP.PACK_AB R105, R159, R160 ;  /* 0x000000a09f69723e */ /* 0x020fe600000000ff */
[----:B------:R-:W-:Y:S01]  /*7700*/  F2FP.PACK_AB R106, R169, R170 ;  /* 0x000000aaa96a723e */ /* 0x000fe200000000ff */
[----:B------:R-:W-:Y:S01]  /*7710*/  FADD.FTZ R0, R162, R0 ;  /* 0x00000000a2007221 */ /* 0x000fe20000010000 */
[----:B--2---:R-:W-:Y:S01]  /*7720*/  F2FP.PACK_AB R107, R157, R158 ;  /* 0x0000009e9d6b723e */ /* 0x004fe200000000ff */
[----:B------:R-:W-:Y:S02]  /*7730*/  FADD.FTZ R2, R198, R2 ;  /* 0x00000002c6027221 */ /* 0x000fe40000010000 */
[----:B------:R-:W-:Y:S02]  /*7740*/  FADD.FTZ R0, R161, R0 ;  /* 0x00000000a1007221 */ /* 0x000fe40000010000 */
[----:B-1----:R-:W-:Y:S02]  /*7750*/  FFMA.FTZ R102, R166, c[0x0][0x2d0], -R138 ;  /* 0x0000b400a6667a23 */ /* 0x002fe4000001088a */
[C---:B------:R-:W-:Y:S02]  /*7760*/  HMMA.16816.F32 R4, R104.reuse, R108, R4 ;  /* 0x0000006c6804723c */ /* 0x040fe40000001804 */
[----:B------:R1:W2:Y:S01]  /*7770*/  MUFU.EX2 R167, R102 ;  /* 0x0000006600a77308 */ /* 0x0002a20000000800 */
[----:B------:R-:W-:Y:S02]  /*7780*/  FADD.FTZ R2, R197, R2 ;  /* 0x00000002c5027221 */ /* 0x000fe40000010000 */
[----:B------:R-:W-:Y:S02]  /*7790*/  FADD.FTZ R0, R160, R0 ;  /* 0x00000000a0007221 */ /* 0x000fe40000010000 */
[----:B------:R-:W-:Y:S01]  /*77a0*/  FADD.FTZ R2, R171, R2 ;  /* 0x00000002ab027221 */ /* 0x000fe20000010000 */
[C---:B------:R-:W-:Y:S01]  /*77b0*/  HMMA.16816.F32 R8, R104.reuse, R110, R8 ;  /* 0x0000006e6808723c */ /* 0x040fe20000001808 */
[----:B------:R-:W5:Y:S03]  /*77c0*/  LDSM.16.MT88.4 R108, [R176+0x2800] ;  /* 0x00280000b06c783b */ /* 0x000f660000004200 */
[----:B------:R-:W-:Y:S02]  /*77d0*/  FADD.FTZ R0, R159, R0 ;  /* 0x000000009f007221 */ /* 0x000fe40000010000 */
[----:B------:R-:W-:Y:S02]  /*77e0*/  FADD.FTZ R2, R170, R2 ;  /* 0x00000002aa027221 */ /* 0x000fe40000010000 */
[C---:B---3--:R-:W-:Y:S04]  /*77f0*/  HMMA.16816.F32 R12, R104.reuse, R112, R12 ;  /* 0x00000070680c723c */ /* 0x048fe8000000180c */
[----:B------:R-:W-:Y:S02]  /*7800*/  FADD.FTZ R0, R158, R0 ;  /* 0x000000009e007221 */ /* 0x000fe40000010000 */
[----:B------:R-:W-:Y:S02]  /*7810*/  FADD.FTZ R2, R169, R2 ;  /* 0x00000002a9027221 */ /* 0x000fe40000010000 */
[C---:B------:R-:W-:Y:S01]  /*7820*/  HMMA.16816.F32 R16, R104.reuse, R114, R16 ;  /* 0x000000726810723c */ /* 0x040fe20000001810 */
[----:B------:R-:W3:Y:S03]  /*7830*/  LDSM.16.MT88.4 R112, [R173+0x4800] ;  /* 0x00480000ad70783b */ /* 0x000ee60000004200 */
[--C-:B-1----:R-:W-:Y:S02]  /*7840*/  FFMA.FTZ R102, R202, c[0x0][0x2d0], -R101.reuse ;  /* 0x0000b400ca667a23 */ /* 0x102fe40000010865 */
[----:B------:R-:W-:Y:S02]  /*7850*/  FADD.FTZ R0, R157, R0 ;  /* 0x000000009d007221 */ /* 0x000fe40000010000 */
[C---:B------:R-:W-:Y:S01]  /*7860*/  HMMA.16816.F32 R20, R104.reuse, R120, R20 ;  /* 0x000000786814723c */ /* 0x040fe20000001814 */
[----:B------:R1:W1:Y:S03]  /*7870*/  MUFU.EX2 R153, R102 ;  /* 0x0000006600997308 */ /* 0x0002660000000800 */
[----:B----4-:R-:W-:Y:S04]  /*7880*/  FADD.FTZ R2, R168, R2 ;  /* 0x00000002a8027221 */ /* 0x010fe80000010000 */
[C---:B------:R-:W-:Y:S01]  /*7890*/  HMMA.16816.F32 R24, R104.reuse, R122, R24 ;  /* 0x0000007a6818723c */ /* 0x040fe20000001818 */
[----:B------:R-:W4:Y:S03]  /*78a0*/  LDSM.16.MT88.4 R120, [R174+0x4800] ;  /* 0x00480000ae78783b */ /* 0x000f260000004200 */
[----:B--2---:R-:W-:Y:S04]  /*78b0*/  FADD.FTZ R2, R167, R2 ;  /* 0x00000002a7027221 */ /* 0x004fe80000010000 */
[C---:B------:R-:W-:Y:S08]  /*78c0*/  HMMA.16816.F32 R28, R104.reuse, R124, R28 ;  /* 0x0000007c681c723c */ /* 0x040ff0000000181c */
[C---:B------:R-:W-:Y:S01]  /*78d0*/  HMMA.16816.F32 R32, R104.reuse, R126, R32 ;  /* 0x0000007e6820723c */ /* 0x040fe20000001820 */
[----:B------:R-:W-:Y:S03]  /*78e0*/  LDSM.16.MT88.4 R124, [R177+0x1000] ;  /* 0x00100000b17c783b */ /* 0x000fe60000004200 */
[--C-:B-1----:R-:W-:Y:S02]  /*78f0*/  FFMA.FTZ R102, R204, c[0x0][0x2d0], -R101.reuse ;  /* 0x0000b400cc667a23 */ /* 0x102fe40000010865 */
[----:B------:R-:W-:Y:S02]  /*7900*/  FADD.FTZ R0, R153, R0 ;  /* 0x0000000099007221 */ /* 0x000fe40000010000 */
[C---:B------:R-:W-:Y:S01]  /*7910*/  HMMA.16816.F32 R36, R104.reuse, R128, R36 ;  /* 0x000000806824723c */ /* 0x040fe20000001824 */
[----:B------:R1:W2:Y:S07]  /*7920*/  MUFU.EX2 R152, R102 ;  /* 0x0000006600987308 */ /* 0x0002ae0000000800 */
[C---:B------:R-:W-:Y:S01]  /*7930*/  HMMA.16816.F32 R40, R104.reuse, R130, R40 ;  /* 0x000000826828723c */ /* 0x040fe20000001828 */
[----:B------:R-:W-:Y:S07]  /*7940*/  LDSM.16.MT88.4 R128, [R176+0x1000] ;  /* 0x00100000b080783b */ /* 0x000fee0000004200 */
[C---:B------:R-:W-:Y:S08]  /*7950*/  HMMA.16816.F32 R44, R104.reuse, R132, R44 ;  /* 0x00000084682c723c */ /* 0x040ff0000000182c */
[C---:B------:R-:W-:Y:S01]  /*7960*/  HMMA.16816.F32 R48, R104.reuse, R134, R48 ;  /* 0x000000866830723c */ /* 0x040fe20000001830 */
[----:B------:R-:W-:Y:S03]  /*7970*/  LDSM.16.MT88.4 R132, [R173+0x3000] ;  /* 0x00300000ad84783b */ /* 0x000fe60000004200 */
[----:B-1----:R-:W-:Y:S02]  /*7980*/  FFMA.FTZ R102, R203, c[0x0][0x2d0], -R138 ;  /* 0x0000b400cb667a23 */ /* 0x002fe4000001088a */
[----:B--2---:R-:W-:Y:S02]  /*7990*/  FADD.FTZ R0, R152, R0 ;  /* 0x0000000098007221 */ /* 0x004fe40000010000 */
[C---:B------:R-:W-:Y:S01]  /*79a0*/  HMMA.16816.F32 R52, R104.reuse, R116, R52 ;  /* 0x000000746834723c */ /* 0x040fe20000001834 */
[----:B------:R1:W2:Y:S07]  /*79b0*/  MUFU.EX2 R166, R102 ;  /* 0x0000006600a67308 */ /* 0x0002ae0000000800 */
[C---:B------:R-:W-:Y:S01]  /*79c0*/  HMMA.16816.F32 R56, R104.reuse, R118, R56 ;  /* 0x000000766838723c */ /* 0x040fe20000001838 */
[----:B------:R-:W4:Y:S07]  /*79d0*/  LDSM.16.MT88.4 R116, [R177+0x4800] ;  /* 0x00480000b174783b */ /* 0x000f2e0000004200 */
[C---:B-----5:R-:W-:Y:S08]  /*79e0*/  HMMA.16816.F32 R60, R104.reuse, R108, R60 ;  /* 0x0000006c683c723c */ /* 0x060ff0000000183c */
[C---:B------:R-:W-:Y:S01]  /*79f0*/  HMMA.16816.F32 R64, R104.reuse, R110, R64 ;  /* 0x0000006e6840723c */ /* 0x040fe20000001840 */
[----:B------:R-:W5:Y:S03]  /*7a00*/  LDSM.16.MT88.4 R108, [R176+0x4800] ;  /* 0x00480000b06c783b */ /* 0x000f660000004200 */
[----:B-1----:R-:W-:Y:S02]  /*7a10*/  FFMA.FTZ R102, R205, c[0x0][0x2d0], -R138 ;  /* 0x0000b400cd667a23 */ /* 0x002fe4000001088a */
[----:B--2---:R-:W-:Y:S02]  /*7a20*/  FADD.FTZ R2, R166, R2 ;  /* 0x00000002a6027221 */ /* 0x004fe40000010000 */
[C---:B---3--:R-:W-:Y:S01]  /*7a30*/  HMMA.16816.F32 R68, R104.reuse, R112, R68 ;  /* 0x000000706844723c */ /* 0x048fe20000001844 */
[----:B------:R1:W-:Y:S07]  /*7a40*/  MUFU.EX2 R165, R102 ;  /* 0x0000006600a57308 */ /* 0x0003ee0000000800 */
[C---:B------:R-:W-:Y:S01]  /*7a50*/  HMMA.16816.F32 R72, R104.reuse, R114, R72 ;  /* 0x000000726848723c */ /* 0x040fe20000001848 */
[----:B------:R-:W2:Y:S07]  /*7a60*/  LDSM.16.MT88.4 R112, [R173+0x1000] ;  /* 0x00100000ad70783b */ /* 0x000eae0000004200 */
[C---:B----4-:R-:W-:Y:S08]  /*7a70*/  HMMA.16816.F32 R76, R104.reuse, R120, R76 ;  /* 0x00000078684c723c */ /* 0x050ff0000000184c */
[C---:B------:R-:W-:Y:S01]  /*7a80*/  HMMA.16816.F32 R80, R104.reuse, R122, R80 ;  /* 0x0000007a6850723c */ /* 0x040fe20000001850 */
[----:B------:R-:W3:Y:S03]  /*7a90*/  LDSM.16.MT88.4 R120, [R174+0x1000] ;  /* 0x00100000ae78783b */ /* 0x000ee60000004200 */
[--C-:B-1----:R-:W-:Y:S04]  /*7aa0*/  FFMA.FTZ R102, R206, c[0x0][0x2d0], -R101.reuse ;  /* 0x0000b400ce667a23 */ /* 0x102fe80000010865 */
[C---:B------:R-:W-:Y:S01]  /*7ab0*/  HMMA.16816.F32 R84, R104.reuse, R116, R84 ;  /* 0x000000746854723c */ /* 0x040fe20000001854 */
[----:B------:R1:W4:Y:S07]  /*7ac0*/  MUFU.EX2 R151, R102 ;  /* 0x0000006600977308 */ /* 0x00032e0000000800 */
[C---:B------:R-:W-:Y:S01]  /*7ad0*/  HMMA.16816.F32 R88, R104.reuse, R118, R88 ;  /* 0x000000766858723c */ /* 0x040fe20000001858 */
[----:B------:R-:W2:Y:S07]  /*7ae0*/  LDSM.16.MT88.4 R116, [R174+0x3000] ;  /* 0x00300000ae74783b */ /* 0x000eae0000004200 */
[C---:B-----5:R-:W-:Y:S08]  /*7af0*/  HMMA.16816.F32 R92, R104.reuse, R108, R92 ;  /* 0x0000006c685c723c */ /* 0x060ff0000000185c */
[----:B------:R-:W-:Y:S01]  /*7b00*/  HMMA.16816.F32 R96, R104, R110, R96 ;  /* 0x0000006e6860723c */ /* 0x000fe20000001860 */
[----:B------:R-:W5:Y:S03]  /*7b10*/  LDSM.16.MT88.4 R108, [R177+0x3000] ;  /* 0x00300000b16c783b */ /* 0x000f660000004200 */
[--C-:B-1----:R-:W-:Y:S02]  /*7b20*/  FFMA.FTZ R102, R207, c[0x0][0x2d0], -R101.reuse ;  /* 0x0000b400cf667a23 */ /* 0x102fe40000010865 */
[----:B----4-:R-:W-:Y:S01]  /*7b30*/  FADD.FTZ R0, R151, R0 ;  /* 0x0000000097007221 */ /* 0x010fe20000010000 */
[----:B------:R-:W-:Y:S01]  /*7b40*/  F2FP.PACK_AB R104, R167, R168 ;  /* 0x000000a8a768723e */ /* 0x000fe200000000ff */
[----:B------:R-:W1:Y:S01]  /*7b50*/  MUFU.EX2 R150, R102 ;  /* 0x0000006600967308 */ /* 0x000e620000000800 */
[----:B------:R-:W-:Y:S03]  /*7b60*/  F2FP.PACK_AB R105, R152, R153 ;  /* 0x000000999869723e */ /* 0x000fe600000000ff */
[----:B------:R-:W-:Y:S02]  /*7b70*/  F2FP.PACK_AB R106, R165, R166 ;  /* 0x000000a6a56a723e */ /* 0x000fe400000000ff */
[----:B-1----:R-:W-:Y:S01]  /*7b80*/  F2FP.PACK_AB R107, R150, R151 ;  /* 0x00000097966b723e */ /* 0x002fe200000000ff */
[--C-:B------:R-:W-:Y:S04]  /*7b90*/  FFMA.FTZ R102, R154, c[0x0][0x2d0], -R138.reuse ;  /* 0x0000b4009a667a23 */ /* 0x100fe8000001088a */
[----:B------:R1:W-:Y:S02]  /*7ba0*/  MUFU.EX2 R156, R102 ;  /* 0x00000066009c7308 */ /* 0x0003e40000000800 */
[C---:B--2---:R-:W-:Y:S08]  /*7bb0*/  HMMA.16816.F32 R4, R104.reuse, R112, R4 ;  /* 0x000000706804723c */ /* 0x044ff00000001804 */
[C---:B------:R-:W-:Y:S01]  /*7bc0*/  HMMA.16816.F32 R8, R104.reuse, R114, R8 ;  /* 0x000000726808723c */ /* 0x040fe20000001808 */
[----:B------:R-:W2:Y:S07]  /*7bd0*/  LDSM.16.MT88.4 R112, [R176+0x3000] ;  /* 0x00300000b070783b */ /* 0x000eae0000004200 */
[C---:B---3--:R-:W-:Y:S04]  /*7be0*/  HMMA.16816.F32 R12, R104.reuse, R120, R12 ;  /* 0x00000078680c723c */ /* 0x048fe8000000180c */
[--C-:B-1----:R-:W-:Y:S04]  /*7bf0*/  FFMA.FTZ R102, R155, c[0x0][0x2d0], -R138.reuse ;  /* 0x0000b4009b667a23 */ /* 0x102fe8000001088a */
[C---:B------:R-:W-:Y:S01]  /*7c00*/  HMMA.16816.F32 R16, R104.reuse, R122, R16 ;  /* 0x0000007a6810723c */ /* 0x040fe20000001810 */
[----:B------:R-:W1:Y:S01]  /*7c10*/  LDSM.16.MT88.4 R120, [R173+0x5000] ;  /* 0x00500000ad78783b */ /* 0x000e620000004200 */
[----:B------:R3:W4:Y:S06]  /*7c20*/  MUFU.EX2 R155, R102 ;  /* 0x00000066009b7308 */ /* 0x00072c0000000800 */
[C---:B------:R-:W-:Y:S08]  /*7c30*/  HMMA.16816.F32 R20, R104.reuse, R124, R20 ;  /* 0x0000007c6814723c */ /* 0x040ff00000001814 */
[C---:B------:R-:W-:Y:S01]  /*7c40*/  HMMA.16816.F32 R24, R104.reuse, R126, R24 ;  /* 0x0000007e6818723c */ /* 0x040fe20000001818 */
[----:B------:R-:W-:Y:S07]  /*7c50*/  LDSM.16.MT88.4 R124, [R174+0x1800] ;  /* 0x00180000ae7c783b */ /* 0x000fee0000004200 */
[C---:B------:R-:W-:Y:S04]  /*7c60*/  HMMA.16816.F32 R28, R104.reuse, R128, R28 ;  /* 0x00000080681c723c */ /* 0x040fe8000000181c */
[--C-:B---3--:R-:W-:Y:S04]  /*7c70*/  FFMA.FTZ R102, R214, c[0x0][0x2d0], -R101.reuse ;  /* 0x0000b400d6667a23 */ /* 0x108fe80000010865 */
[C---:B------:R-:W-:Y:S01]  /*7c80*/  HMMA.16816.F32 R32, R104.reuse, R130, R32 ;  /* 0x000000826820723c */ /* 0x040fe20000001820 */
[----:B------:R-:W-:Y:S01]  /*7c90*/  LDSM.16.MT88.4 R128, [R177+0x1800] ;  /* 0x00180000b180783b */ /* 0x000fe20000004200 */
[----:B------:R3:W-:Y:S06]  /*7ca0*/  MUFU.EX2 R149, R102 ;  /* 0x0000006600957308 */ /* 0x0007ec0000000800 */
[C---:B------:R-:W-:Y:S08]  /*7cb0*/  HMMA.16816.F32 R36, R104.reuse, R132, R36 ;  /* 0x000000846824723c */ /* 0x040ff00000001824 */
[C---:B------:R-:W-:Y:S01]  /*7cc0*/  HMMA.16816.F32 R40, R104.reuse, R134, R40 ;  /* 0x000000866828723c */ /* 0x040fe20000001828 */
[----:B------:R-:W-:Y:S07]  /*7cd0*/  LDSM.16.MT88.4 R132, [R176+0x1800] ;  /* 0x00180000b084783b */ /* 0x000fee0000004200 */
[C---:B------:R-:W-:Y:S04]  /*7ce0*/  HMMA.16816.F32 R44, R104.reuse, R116, R44 ;  /* 0x00000074682c723c */ /* 0x040fe8000000182c */
[--C-:B---3--:R-:W-:Y:S02]  /*7cf0*/  FFMA.FTZ R102, R215, c[0x0][0x2d0], -R101.reuse ;  /* 0x0000b400d7667a23 */ /* 0x108fe40000010865 */
[----:B------:R-:W-:Y:S01]  /*7d00*/  FFMA.FTZ R101, R136, c[0x0][0x2d0], -R101 ;  /* 0x0000b40088657a23 */ /* 0x000fe20000010865 */
[----:B----4-:R-:W-:Y:S01]  /*7d10*/  F2FP.PACK_AB R136, R155, R156 ;  /* 0x0000009c9b88723e */ /* 0x010fe200000000ff */
[C---:B------:R-:W-:Y:S01]  /*7d20*/  HMMA.16816.F32 R48, R104.reuse, R118, R48 ;  /* 0x000000766830723c */ /* 0x040fe20000001830 */
[----:B------:R-:W3:Y:S01]  /*7d30*/  LDSM.16.MT88.4 R116, [R174+0x5000] ;  /* 0x00500000ae74783b */ /* 0x000ee20000004200 */
[----:B------:R-:W4:Y:S06]  /*7d40*/  MUFU.EX2 R148, R102 ;  /* 0x0000006600947308 */ /* 0x000f2c0000000800 */
[C---:B-----5:R-:W-:Y:S04]  /*7d50*/  HMMA.16816.F32 R52, R104.reuse, R108, R52 ;  /* 0x0000006c6834723c */ /* 0x060fe80000001834 */
[----:B------:R-:W5:Y:S04]  /*7d60*/  MUFU.EX2 R101, R101 ;  /* 0x0000006500657308 */ /* 0x000f680000000800 */
[C---:B------:R-:W-:Y:S01]  /*7d70*/  HMMA.16816.F32 R56, R104.reuse, R110, R56 ;  /* 0x0000006e6838723c */ /* 0x040fe20000001838 */
[----:B------:R-:W3:Y:S07]  /*7d80*/  LDSM.16.MT88.4 R108, [R177+0x5000] ;  /* 0x00500000b16c783b */ /* 0x000eee0000004200 */
[C---:B--2---:R-:W-:Y:S04]  /*7d90*/  HMMA.16816.F32 R60, R104.reuse, R112, R60 ;  /* 0x00000070683c723c */ /* 0x044fe8000000183c */
[----:B----4-:R-:W-:Y:S01]  /*7da0*/  F2FP.PACK_AB R137, R148, R149 ;  /* 0x000000959489723e */ /* 0x010fe200000000ff */
[--C-:B------:R-:W-:Y:S03]  /*7db0*/  FFMA.FTZ R102, R216, c[0x0][0x2d0], -R138.reuse ;  /* 0x0000b400d8667a23 */ /* 0x100fe6000001088a */
[C---:B------:R-:W-:Y:S01]  /*7dc0*/  HMMA.16816.F32 R64, R104.reuse, R114, R64 ;  /* 0x000000726840723c */ /* 0x040fe20000001840 */
[----:B------:R-:W2:Y:S01]  /*7dd0*/  LDSM.16.MT88.4 R112, [R176+0x5000] ;  /* 0x00500000b070783b */ /* 0x000ea20000004200 */
[----:B------:R4:W-:Y:S02]  /*7de0*/  MUFU.EX2 R154, R102 ;  /* 0x00000066009a7308 */ /* 0x0009e40000000800 */
[----:B-----5:R-:W-:Y:S04]  /*7df0*/  F2FP.PACK_AB R139, R101, R103 ;  /* 0x00000067658b723e */ /* 0x020fe800000000ff */
[C---:B-1----:R-:W-:Y:S08]  /*7e00*/  HMMA.16816.F32 R68, R104.reuse, R120, R68 ;  /* 0x000000786844723c */ /* 0x042ff00000001844 */
[C---:B------:R-:W-:Y:S01]  /*7e10*/  HMMA.16816.F32 R72, R104.reuse, R122, R72 ;  /* 0x0000007a6848723c */ /* 0x040fe20000001848 */
[----:B------:R-:W1:Y:S07]  /*7e20*/  LDSM.16.MT88.4 R120, [R173+0x1800] ;  /* 0x00180000ad78783b */ /* 0x000e6e0000004200 */
[C---:B---3--:R-:W-:Y:S04]  /*7e30*/  HMMA.16816.F32 R76, R104.reuse, R116, R76 ;  /* 0x00000074684c723c */ /* 0x048fe8000000184c */
[----:B----4-:R-:W-:Y:S04]  /*7e40*/  FFMA.FTZ R102, R217, c[0x0][0x2d0], -R138 ;  /* 0x0000b400d9667a23 */ /* 0x010fe8000001088a */
[C---:B------:R-:W-:Y:S02]  /*7e50*/  HMMA.16816.F32 R80, R104.reuse, R118, R80 ;  /* 0x000000766850723c */ /* 0x040fe40000001850 */
[----:B------:R-:W3:Y:S06]  /*7e60*/  MUFU.EX2 R102, R102 ;  /* 0x0000006600667308 */ /* 0x000eec0000000800 */
[C---:B------:R-:W-:Y:S08]  /*7e70*/  HMMA.16816.F32 R84, R104.reuse, R108, R84 ;  /* 0x0000006c6854723c */ /* 0x040ff00000001854 */
[C---:B------:R-:W-:Y:S08]  /*7e80*/  HMMA.16816.F32 R88, R104.reuse, R110, R88 ;  /* 0x0000006e6858723c */ /* 0x040ff00000001858 */
[C---:B--2---:R-:W-:Y:S04]  /*7e90*/  HMMA.16816.F32 R92, R104.reuse, R112, R92 ;  /* 0x00000070685c723c */ /* 0x044fe8000000185c */
[----:B---3--:R-:W-:Y:S04]  /*7ea0*/  F2FP.PACK_AB R138, R102, R154 ;  /* 0x0000009a668a723e */ /* 0x008fe800000000ff */
[----:B------:R-:W-:Y:S08]  /*7eb0*/  HMMA.16816.F32 R96, R104, R114, R96 ;  /* 0x000000726860723c */ /* 0x000ff00000001860 */
[C---:B-1----:R-:W-:Y:S01]  /*7ec0*/  HMMA.16816.F32 R104, R136.reuse, R120, R4 ;  /* 0x000000788868723c */ /* 0x042fe20000001804 */
[----:B------:R-:W1:Y:S07]  /*7ed0*/  LDSM.16.MT88.4 R4, [R174+0x3800] ;  /* 0x00380000ae04783b */ /* 0x000e6e0000004200 */
[C---:B------:R-:W-:Y:S01]  /*7ee0*/  HMMA.16816.F32 R108, R136.reuse, R122, R8 ;  /* 0x0000007a886c723c */ /* 0x040fe20000001808 */
[----:B------:R-:W2:Y:S07]  /*7ef0*/  LDSM.16.MT88.4 R8, [R177+0x3800] ;  /* 0x00380000b108783b */ /* 0x000eae0000004200 */
[C---:B------:R-:W-:Y:S01]  /*7f00*/  HMMA.16816.F32 R112, R136.reuse, R124, R12 ;  /* 0x0000007c8870723c */ /* 0x040fe2000000180c */
[----:B------:R-:W3:Y:S07]  /*7f10*/  LDSM.16.MT88.4 R12, [R173+0x5800] ;  /* 0x00580000ad0c783b */ /* 0x000eee0000004200 */
[C---:B------:R-:W-:Y:S01]  /*7f20*/  HMMA.16816.F32 R116, R136.reuse, R126, R16 ;  /* 0x0000007e8874723c */ /* 0x040fe20000001810 */
[----:B------:R-:W4:Y:S07]  /*7f30*/  LDSM.16.MT88.4 R16, [R174+0x5800] ;  /* 0x00580000ae10783b */ /* 0x000f2e0000004200 */
[C---:B------:R-:W-:Y:S01]  /*7f40*/  HMMA.16816.F32 R120, R136.reuse, R128, R20 ;  /* 0x000000808878723c */ /* 0x040fe20000001814 */
[----:B------:R-:W5:Y:S07]  /*7f50*/  LDSM.16.MT88.4 R20, [R177+0x5800] ;  /* 0x00580000b114783b */ /* 0x000f6e0000004200 */
[C---:B------:R-:W-:Y:S08]  /*7f60*/  HMMA.16816.F32 R124, R136.reuse, R130, R24 ;  /* 0x00000082887c723c */ /* 0x040ff00000001818 */
[C---:B------:R-:W-:Y:S08]  /*7f70*/  HMMA.16816.F32 R128, R136.reuse, R132, R28 ;  /* 0x000000848880723c */ /* 0x040ff0000000181c */
[C---:B------:R-:W-:Y:S08]  /*7f80*/  HMMA.16816.F32 R132, R136.reuse, R134, R32 ;  /* 0x000000868884723c */ /* 0x040ff00000001820 */
[C---:B------:R-:W-:Y:S08]  /*7f90*/  HMMA.16816.F32 R36, R136.reuse, R140, R36 ;  /* 0x0000008c8824723c */ /* 0x040ff00000001824 */
[C---:B------:R-:W-:Y:S08]  /*7fa0*/  HMMA.16816.F32 R40, R136.reuse, R142, R40 ;  /* 0x0000008e8828723c */ /* 0x040ff00000001828 */
[C---:B-1----:R-:W-:Y:S08]  /*7fb0*/  HMMA.16816.F32 R44, R136.reuse, R4, R44 ;  /* 0x00000004882c723c */ /* 0x042ff0000000182c */
[C---:B------:R-:W-:Y:S01]  /*7fc0*/  HMMA.16816.F32 R48, R136.reuse, R6, R48 ;  /* 0x000000068830723c */ /* 0x040fe20000001830 */
[----:B------:R-:W1:Y:S07]  /*7fd0*/  LDSM.16.MT88.4 R4, [R176+0x5800] ;  /* 0x00580000b004783b */ /* 0x000e6e0000004200 */
[C---:B--2---:R-:W-:Y:S07]  /*7fe0*/  HMMA.16816.F32 R52, R136.reuse, R8, R52 ;  /* 0x000000088834723c */ /* 0x044fee0000001834 */
[-C--:B------:R-:W-:Y:S01]  /*7ff0*/  MOV R8, R3.reuse ;  /* 0x0000000300087202 */ /* 0x080fe20000000f00 */
[C---:B------:R-:W-:Y:S08]  /*8000*/  HMMA.16816.F32 R56, R136.reuse, R10, R56 ;  /* 0x0000000a8838723c */ /* 0x040ff00000001838 */
[C---:B------:R-:W-:Y:S08]  /*8010*/  HMMA.16816.F32 R60, R136.reuse, R144, R60 ;  /* 0x00000090883c723c */ /* 0x040ff0000000183c */
[C---:B------:R-:W-:Y:S08]  /*8020*/  HMMA.16816.F32 R64, R136.reuse, R146, R64 ;  /* 0x000000928840723c */ /* 0x040ff00000001840 */
[C---:B---3--:R-:W-:Y:S08]  /*8030*/  HMMA.16816.F32 R68, R136.reuse, R12, R68 ;  /* 0x0000000c8844723c */ /* 0x048ff00000001844 */
[C---:B------:R-:W-:Y:S08]  /*8040*/  HMMA.16816.F32 R72, R136.reuse, R14, R72 ;  /* 0x0000000e8848723c */ /* 0x040ff00000001848 */
[C---:B----4-:R-:W-:Y:S08]  /*8050*/  HMMA.16816.F32 R76, R136.reuse, R16, R76 ;  /* 0x00000010884c723c */ /* 0x050ff0000000184c */
[C---:B------:R-:W-:Y:S08]  /*8060*/  HMMA.16816.F32 R80, R136.reuse, R18, R80 ;  /* 0x000000128850723c */ /* 0x040ff00000001850 */
[C---:B-----5:R-:W-:Y:S08]  /*8070*/  HMMA.16816.F32 R84, R136.reuse, R20, R84 ;  /* 0x000000148854723c */ /* 0x060ff00000001854 */
[C---:B------:R-:W-:Y:S08]  /*8080*/  HMMA.16816.F32 R88, R136.reuse, R22, R88 ;  /* 0x000000168858723c */ /* 0x040ff00000001858 */
[C---:B-1----:R-:W-:Y:S07]  /*8090*/  HMMA.16816.F32 R92, R136.reuse, R4, R92 ;  /* 0x00000004885c723c */ /* 0x042fee000000185c */
[----:B------:R-:W-:Y:S01]  /*80a0*/  FADD.FTZ R4, R165, R2 ;  /* 0x00000002a5047221 */ /* 0x000fe20000010000 */
[----:B------:R-:W-:Y:S04]  /*80b0*/  HMMA.16816.F32 R96, R136, R6, R96 ;  /* 0x000000068860723c */ /* 0x000fe80000001860 */
[----:B------:R-:W-:Y:S02]  /*80c0*/  FADD.FTZ R2, R150, R0 ;  /* 0x0000000096027221 */ /* 0x000fe40000010000 */
[----:B------:R-:W-:Y:S02]  /*80d0*/  FADD.FTZ R0, R156, R4 ;  /* 0x000000049c007221 */ /* 0x000fe40000010000 */
[----:B------:R-:W-:Y:S04]  /*80e0*/  FADD.FTZ R2, R149, R2 ;  /* 0x0000000295027221 */ /* 0x000fe80000010000 */
[----:B------:R-:W-:Y:S02]  /*80f0*/  FADD.FTZ R0, R155, R0 ;  /* 0x000000009b007221 */ /* 0x000fe40000010000 */
[----:B------:R-:W-:Y:S02]  /*8100*/  FADD.FTZ R4, R148, R2 ;  /* 0x0000000294047221 */ /* 0x000fe40000010000 */
[----:B------:R-:W-:Y:S02]  /*8110*/  FADD.FTZ R2, R154, R0 ;  /* 0x000000009a027221 */ /* 0x000fe40000010000 */
[----:B------:R-:W-:Y:S02]  /*8120*/  FADD.FTZ R0, R103, R4 ;  /* 0x0000000467007221 */ /* 0x000fe40000010000 */
[----:B------:R-:W-:Y:S01]  /*8130*/  FADD.FTZ R218, R102, R2 ;  /* 0x0000000266da7221 */ /* 0x000fe20000010000 */
[----:B------:R-:W-:Y:S01]  /*8140*/  MOV R102, R3 ;  /* 0x0000000300667202 */ /* 0x000fe20000000f00 */
[----:B------:R-:W-:Y:S01]  /*8150*/  FADD.FTZ R219, R101, R0 ;  /* 0x0000000065db7221 */ /* 0x000fe20000010000 */
[----:B------:R-:W-:Y:S01]  /*8160*/  MOV R101, R100 ;  /* 0x0000006400657202 */ /* 0x000fe20000000f00 */
[----:B------:R-:W-:-:S05]  /*8170*/  @P3 BRA `(.L_x_44) ;  /* 0xffffd27000003947 */ /* 0x000fca000383ffff */
.L_x_43:
[----:B------:R-:W-:Y:S05]  /*8180*/  BRA.DIV ~URZ, `(.L_x_45) ;  /* 0x000050227f007947 */ /* 0x000fea000b800000 */
[----:B------:R-:W1:Y:S04]  /*8190*/  SHFL.BFLY PT, R0, R218, 0x2, 0x1f ;  /* 0x0c401f00da007f89 */ /* 0x000e6800000e0000 */
[----:B------:R-:W2:Y:S01]  /*81a0*/  SHFL.BFLY PT, R2, R219, 0x2, 0x1f ;  /* 0x0c401f00db027f89 */ /* 0x000ea200000e0000 */
[----:B-1----:R-:W-:-:S02]  /*81b0*/  FADD.FTZ R0, R0, R218 ;  /* 0x000000da00007221 */ /* 0x002fc40000010000 */
[----:B--2---:R-:W-:-:S03]  /*81c0*/  FADD.FTZ R4, R2, R219 ;  /* 0x000000db02047221 */ /* 0x004fc60000010000 */
[----:B------:R-:W1:Y:S04]  /*81d0*/  SHFL.BFLY PT, R5, R0, 0x1, 0x1f ;  /* 0x0c201f0000057f89 */ /* 0x000e6800000e0000 */
[----:B------:R2:W3:Y:S01]  /*81e0*/  SHFL.BFLY PT, R3, R4, 0x1, 0x1f ;  /* 0x0c201f0004037f89 */ /* 0x0004e200000e0000 */
[----:B-1----:R-:W-:-:S05]  /*81f0*/  FADD.FTZ R0, R0, R5 ;  /* 0x0000000500007221 */ /* 0x002fca0000010000 */
.L_x_114:
[----:B------:R-:W-:Y:S01]  /*8200*/  FSETP.NE.FTZ.AND P1, PT, R0, RZ, PT ;  /* 0x000000ff0000720b */ /* 0x000fe20003f35000 */
[----:B---3--:R-:W-:Y:S01]  /*8210*/  FADD.FTZ R3, R3, R4 ;  /* 0x0000000403037221 */ /* 0x008fe20000010000 */
[----:B------:R-:W-:Y:S02]  /*8220*/  MOV R2, RZ ;  /* 0x000000ff00027202 */ /* 0x000fe40000000f00 */
[----:B------:R-:W-:Y:S02]  /*8230*/  MOV R21, 0xff800000 ;  /* 0xff80000000157802 */ /* 0x000fe40000000f00 */
[----:B------:R-:W-:-:S02]  /*8240*/  FSETP.NE.FTZ.AND P0, PT, R3, RZ, PT ;  /* 0x000000ff0300720b */ /* 0x000fc40003f15000 */
[----:B------:R-:W-:-:S05]  /*8250*/  MOV R20, 0xff800000 ;  /* 0xff80000000147802 */ /* 0x000fca0000000f00 */
[----:B------:R-:W1:Y:S01]  /*8260*/  @P1 MUFU.LG2 R5, R0 ;  /* 0x0000000000051308 */ /* 0x000e620000000c00 */
[----:B--2---:R-:W-:-:S05]  /*8270*/  @P1 MOV R4, 0x3f317218 ;  /* 0x3f31721800041802 */ /* 0x004fca0000000f00 */
[----:B------:R-:W-:Y:S02]  /*8280*/  @P1 FMUL.FTZ R4, R4, c[0x0][0x2d0] ;  /* 0x0000b40004041a20 */ /* 0x000fe40000410000 */
[----:B------:R2:W3:Y:S01]  /*8290*/  @P1 MUFU.RCP R2, R0 ;  /* 0x0000000000021308 */ /* 0x0004e20000001000 */
[----:B-1----:R-:W-:-:S04]  /*82a0*/  @P1 FMUL.FTZ R5, R5, 0.69314718246459960938 ;  /* 0x3f31721805051820 */ /* 0x002fc80000410000 */
[----:B------:R-:W-:Y:S01]  /*82b0*/  @P1 FFMA.FTZ R21, R4, R100, R5 ;  /* 0x0000006404151223 */ /* 0x000fe20000010005 */
[----:B------:R-:W-:Y:S02]  /*82c0*/  MOV R4, 0x1 ;  /* 0x0000000100047802 */ /* 0x000fe40000000f00 */
[----:B--2---:R-:W-:Y:S01]  /*82d0*/  MOV R0, RZ ;  /* 0x000000ff00007202 */ /* 0x004fe20000000f00 */
[C---:B---3--:R-:W-:Y:S02]  /*82e0*/  FMUL.FTZ R140, R2.reuse, R68 ;  /* 0x00000044028c7220 */ /* 0x048fe40000410000 */
[C---:B------:R-:W-:Y:S02]  /*82f0*/  FMUL.FTZ R141, R2.reuse, R69 ;  /* 0x00000045028d7220 */ /* 0x040fe40000410000 */
[C---:B------:R-:W-:Y:S01]  /*8300*/  FMUL.FTZ R138, R2.reuse, R104 ;  /* 0x00000068028a7220 */ /* 0x040fe20000410000 */
[----:B------:R-:W1:Y:S01]  /*8310*/  @P0 MUFU.RCP R0, R3 ;  /* 0x0000000300000308 */ /* 0x000e620000001000 */
        /* <DEDUP_REMOVED lines=45> */
[----:B------:R2:W3:Y:S01]  /*85f0*/  @P0 MUFU.LG2 R2, R3 ;  /* 0x0000000300020308 */ /* 0x0004e20000000c00 */
[C---:B-1----:R-:W-:Y:S02]  /*8600*/  FMUL.FTZ R88, R0.reuse, R118 ;  /* 0x0000007600587220 */ /* 0x042fe40000410000 */
[C---:B------:R-:W-:Y:S02]  /*8610*/  FMUL.FTZ R89, R0.reuse, R119 ;  /* 0x0000007700597220 */ /* 0x040fe40000410000 */
[C---:B------:R-:W-:Y:S02]  /*8620*/  FMUL.FTZ R150, R0.reuse, R126 ;  /* 0x0000007e00967220 */ /* 0x040fe40000410000 */
[----:B------:R-:W-:-:S02]  /*8630*/  FMUL.FTZ R151, R0, R127 ;  /* 0x0000007f00977220 */ /* 0x000fc40000410000 */
[C---:B------:R-:W-:Y:S02]  /*8640*/  FMUL.FTZ R118, R0.reuse, R134 ;  /* 0x0000008600767220 */ /* 0x040fe40000410000 */
[C---:B------:R-:W-:Y:S02]  /*8650*/  FMUL.FTZ R119, R0.reuse, R135 ;  /* 0x0000008700777220 */ /* 0x040fe40000410000 */
[C---:B------:R-:W-:Y:S02]  /*8660*/  FMUL.FTZ R146, R0.reuse, R110 ;  /* 0x0000006e00927220 */ /* 0x040fe40000410000 */
[----:B------:R-:W-:Y:S01]  /*8670*/  FMUL.FTZ R147, R0, R111 ;  /* 0x0000006f00937220 */ /* 0x000fe20000410000 */
[----:B--2---:R-:W-:Y:S01]  /*8680*/  @P0 MOV R3, 0x3f317218 ;  /* 0x3f31721800030802 */ /* 0x004fe20000000f00 */
[----:B---3--:R-:W-:Y:S02]  /*8690*/  @P0 FMUL.FTZ R2, R2, 0.69314718246459960938 ;  /* 0x3f31721802020820 */ /* 0x008fe40000410000 */
[----:B------:R-:W-:-:S02]  /*86a0*/  FMUL.FTZ R144, R0, R114 ;  /* 0x0000007200907220 */ /* 0x000fc40000410000 */
[----:B------:R-:W-:Y:S02]  /*86b0*/  @P0 FMUL.FTZ R3, R3, c[0x0][0x2d0] ;  /* 0x0000b40003030a20 */ /* 0x000fe40000410000 */
        /* <DEDUP_REMOVED lines=38> */
[----:B------:R-:W-:Y:S01]  /*8920*/  FMUL.FTZ R47, R0, R99 ;  /* 0x00000063002f7220 */ /* 0x000fe20000410000 */
[----:B------:R-:W-:Y:S01]  /*8930*/  PRMT R0, R4, 0x7610, R0 ;  /* 0x0000761004007816 */ /* 0x000fe20000000000 */
[----:B------:R-:W-:Y:S02]  /*8940*/  @P0 FFMA.FTZ R20, R3, R8, R2 ;  /* 0x0000000803140223 */ /* 0x000fe40000010002 */
.L_x_28:
[----:B--2---:R-:W2:Y:S01]  /*8950*/  S2R R2, SR_TID.X ;  /* 0x0000000000027919 */ /* 0x004ea20000002100 */
[----:B------:R-:W-:Y:S01]  /*8960*/  BSSY B0, `(.L_x_46) ;  /* 0x0000010000007945 */ /* 0x000fe20003800000 */
[----:B--2---:R-:W-:-:S13]  /*8970*/  LOP3.LUT P0, RZ, R2, 0xff, RZ, 0xc0, !PT ;  /* 0x000000ff02ff7812 */ /* 0x004fda000780c0ff */
[----:B------:R-:W-:Y:S05]  /*8980*/  @P0 BRA `(.L_x_47) ;  /* 0x000000d000000947 */ /* 0x000fea0003800000 */
[----:B------:R-:W2:Y:S01]  /*8990*/  S2R R4, SR_LANEID ;  /* 0x0000000000047919 */ /* 0x000ea20000000000 */
[----:B------:R-:W-:Y:S01]  /*89a0*/  VOTEU.ANY UR4, UPT, PT ;  /* 0x0000000000047886 */ /* 0x000fe200038e0100 */
[----:B-1----:R-:W-:Y:S01]  /*89b0*/  IMAD.MOV.U32 R5, RZ, RZ, c[0x0][0x564] ;  /* 0x00015900ff057624 */ /* 0x002fe200078e00ff */
[----:B------:R-:W2:Y:S08]  /*89c0*/  FLO.U32 R3, UR4 ;  /* 0x0000000400037d00 */ /* 0x000eb000080e0000 */
[----:B------:R-:W1:Y:S01]  /*89d0*/  POPC R2, UR4 ;  /* 0x0000000400027d09 */ /* 0x000e620008000000 */
[----:B--2---:R-:W-:Y:S01]  /*89e0*/  ISETP.EQ.U32.AND P0, PT, R3, R4, PT ;  /* 0x000000040300720c */ /* 0x004fe20003f02070 */
[----:B------:R-:W-:-:S12]  /*89f0*/  IMAD.MOV.U32 R4, RZ, RZ, c[0x0][0x560] ;  /* 0x00015800ff047624 */ /* 0x000fd800078e00ff */
[----:B-1----:R1:W2:Y:S04]  /*8a00*/  @P0 ATOMG.E.ADD.STRONG.GPU PT, R2, [R4.64], R2 ;  /* 0x00000002040209a8 */ /* 0x0022a800081ee1c6 */
[----:B-1----:R-:W1:Y:S04]  /*8a10*/  S2R R4, SR_LTMASK ;  /* 0x0000000000047919 */ /* 0x002e680000003900 */
[----:B--2---:R1:W2:Y:S02]  /*8a20*/  SHFL.IDX PT, R3, R2, R3, 0x1f ;  /* 0x00001f0302037589 */ /* 0x0042a400000e0000 */
[----:B-1----:R-:W-:-:S06]  /*8a30*/  LOP3.LUT R2, R4, UR4, RZ, 0xc0, !PT ;  /* 0x0000000404027c12 */ /* 0x002fcc000f8ec0ff */
[----:B------:R-:W2:Y:S02]  /*8a40*/  POPC R2, R2 ;  /* 0x0000000200027309 */ /* 0x000ea40000000000 */
[----:B--2---:R-:W-:-:S06]  /*8a50*/  IADD3 R224, R3, c[0x0][0xc], R2 ;  /* 0x0000030003e07a10 */ /* 0x004fcc0007ffe002 */
.L_x_47:
[----:B------:R-:W-:Y:S05]  /*8a60*/  BSYNC B0 ;  /* 0x0000000000007941 */ /* 0x000fea0003800000 */
.L_x_46:
[----:B------:R-:W-:Y:S01]  /*8a70*/  PRMT R0, R0, 0x9910, RZ ;  /* 0x0000991000007816 */ /* 0x000fe200000000ff */
[----:B------:R-:W-:Y:S01]  /*8a80*/  BSSY B1, `(.L_x_48) ;  /* 0x000034d000017945 */ /* 0x000fe20003800000 */
[----:B------:R-:W-:Y:S02]  /*8a90*/  IMAD.MOV.U32 R78, RZ, RZ, R224 ;  /* 0x000000ffff4e7224 */ /* 0x000fe400078e00e0 */
[----:B------:R-:W-:-:S13]  /*8aa0*/  ISETP.NE.AND P0, PT, R0, RZ, PT ;  /* 0x000000ff0000720c */ /* 0x000fda0003f05270 */
[----:B------:R-:W-:Y:S05]  /*8ab0*/  @!P0 BRA `(.L_x_49) ;  /* 0x0000283000008947 */ /* 0x000fea0003800000 */
[----:B------:R-:W2:Y:S04]  /*8ac0*/  LDL R12, [R1+0x10] ;  /* 0x00001000010c7983 */ /* 0x000ea80000100800 */
[----:B------:R-:W3:Y:S04]  /*8ad0*/  LDL R11, [R1+0x14] ;  /* 0x00001400010b7983 */ /* 0x000ee80000100800 */
[----:B------:R-:W4:Y:S04]  /*8ae0*/  LDL R8, [R1+0x1c] ;  /* 0x00001c0001087983 */ /* 0x000f280000100800 */
[----:B------:R-:W4:Y:S04]  /*8af0*/  LDL R10, [R1+0x18] ;  /* 0x00001800010a7983 */ /* 0x000f280000100800 */
[----:B------:R-:W4:Y:S04]  /*8b00*/  LDL R7, [R1+0x2c] ;  /* 0x00002c0001077983 */ /* 0x000f280000100800 */
[----:B------:R-:W4:Y:S04]  /*8b10*/  LDL R6, [R1+0x24] ;  /* 0x0000240001067983 */ /* 0x000f280000100800 */
[----:B-1----:R-:W4:Y:S04]  /*8b20*/  LDL R5, [R1+0x28] ;  /* 0x0000280001057983 */ /* 0x002f280000100800 */
[----:B------:R-:W4:Y:S01]  /*8b30*/  LDL R9, [R1+0x20] ;  /* 0x0000200001097983 */ /* 0x000f220000100800 */
[----:B------:R-:W-:Y:S01]  /*8b40*/  WARPSYNC 0xffffffff ;  /* 0xffffffff00007948 */ /* 0x000fe20003800000 */
[----:B------:R-:W-:-:S02]  /*8b50*/  F2FP.PACK_AB R0, R139, R138 ;  /* 0x0000008a8b00723e */ /* 0x000fc400000000ff */
[----:B------:R-:W-:Y:S01]  /*8b60*/  BAR.SYNC.DEFER_BLOCKING 0x1, 0x100 ;  /* 0x0044000000007b1d */ /* 0x000fe20000010000 */
[----:B------:R-:W-:Y:S02]  /*8b70*/  F2FP.PACK_AB R2, R149, R148 ;  /* 0x000000949502723e */ /* 0x000fe400000000ff */
[----:B------:R-:W-:Y:S02]  /*8b80*/  F2FP.PACK_AB R3, R101, R100 ;  /* 0x000000646503723e */ /* 0x000fe400000000ff */
[----:B------:R-:W-:Y:S02]  /*8b90*/  F2FP.PACK_AB R4, R123, R122 ;  /* 0x0000007a7b04723e */ /* 0x000fe400000000ff */
[----:B------:R-:W-:-:S04]  /*8ba0*/  ISETP.NE.U32.AND P2, PT, RZ, c[0x0][0x508], PT ;  /* 0x00014200ff007a0c */ /* 0x000fc80003f45070 */
[----:B------:R-:W-:Y:S02]  /*8bb0*/  ISETP.NE.AND.EX P2, PT, RZ, c[0x0][0x50c], PT, P2 ;  /* 0x00014300ff007a0c */ /* 0x000fe40003f45320 */
[----:B------:R-:W-:-:S04]  /*8bc0*/  ISETP.NE.U32.AND P1, PT, RZ, c[0x0][0x500], PT ;  /* 0x00014000ff007a0c */ /* 0x000fc80003f25070 */
[----:B------:R-:W-:Y:S01]  /*8bd0*/  ISETP.NE.AND.EX P1, PT, RZ, c[0x0][0x504], PT, P1 ;  /* 0x00014100ff007a0c */ /* 0x000fe20003f25310 */
[----:B--2---:R1:W-:Y:S04]  /*8be0*/  STS [R12], R0 ;  /* 0x000000000c007388 */ /* 0x0043e80000000800 */
[----:B------:R2:W-:Y:S04]  /*8bf0*/  STS [R12+0x400], R2 ;  /* 0x000400020c007388 */ /* 0x0005e80000000800 */
[----:B---3--:R3:W-:Y:S01]  /*8c00*/  STS [R11], R3 ;  /* 0x000000030b007388 */ /* 0x0087e20000000800 */
[----:B-1----:R-:W-:-:S02]  /*8c10*/  F2FP.PACK_AB R0, R147, R146 ;  /* 0x000000929300723e */ /* 0x002fc400000000ff */
[----:B--2---:R-:W-:-:S03]  /*8c20*/  F2FP.PACK_AB R2, R103, R102 ;  /* 0x000000666702723e */ /* 0x004fc600000000ff */
[----:B------:R1:W-:Y:S01]  /*8c30*/  STS [R11+0x400], R0 ;  /* 0x000400000b007388 */ /* 0x0003e20000000800 */
[----:B---3--:R-:W-:-:S03]  /*8c40*/  F2FP.PACK_AB R3, R145, R144 ;  /* 0x000000909103723e */ /* 0x008fc600000000ff */
[----:B----4-:R2:W-:Y:S04]  /*8c50*/  STS [R8], R2 ;  /* 0x0000000208007388 */ /* 0x0105e80000000800 */
[----:B------:R3:W-:Y:S01]  /*8c60*/  STS [R8+0x400], R3 ;  /* 0x0004000308007388 */ /* 0x0007e20000000800 */
[----:B-1----:R-:W-:Y:S02]  /*8c70*/  F2FP.PACK_AB R0, R105, R104 ;  /* 0x000000686900723e */ /* 0x002fe400000000ff */
[----:B--2---:R-:W-:-:S03]  /*8c80*/  F2FP.PACK_AB R2, R89, R88 ;  /* 0x000000585902723e */ /* 0x004fc600000000ff */
[----:B------:R1:W-:Y:S01]  /*8c90*/  STS [R10], R0 ;  /* 0x000000000a007388 */ /* 0x0003e20000000800 */
[----:B---3--:R-:W-:-:S03]  /*8ca0*/  F2FP.PACK_AB R3, R109, R108 ;  /* 0x0000006c6d03723e */ /* 0x008fc600000000ff */
[----:B------:R2:W-:Y:S04]  /*8cb0*/  STS [R10+0x400], R2 ;  /* 0x000400020a007388 */ /* 0x0005e80000000800 */
[----:B------:R3:W-:Y:S01]  /*8cc0*/  STS [R7], R3 ;  /* 0x0000000307007388 */ /* 0x0007e20000000800 */
[----:B-1----:R-:W-:Y:S02]  /*8cd0*/  F2FP.PACK_AB R0, R93, R92 ;  /* 0x0000005c5d00723e */ /* 0x002fe400000000ff */
[----:B--2---:R-:W-:-:S03]  /*8ce0*/  F2FP.PACK_AB R2, R113, R112 ;  /* 0x000000707102723e */ /* 0x004fc600000000ff */
[----:B------:R1:W-:Y:S01]  /*8cf0*/  STS [R7+0x400], R0 ;  /* 0x0004000007007388 */ /* 0x0003e20000000800 */
[----:B---3--:R-:W-:-:S03]  /*8d00*/  F2FP.PACK_AB R3, R151, R150 ;  /* 0x000000969703723e */ /* 0x008fc600000000ff */
[----:B------:R2:W-:Y:S04]  /*8d10*/  STS [R6], R2 ;  /* 0x0000000206007388 */ /* 0x0005e80000000800 */
        /* <DEDUP_REMOVED lines=11> */
[----:B------:R2:W-:Y:S04]  /*8dd0*/  STS [R12+0x4000], R2 ;  /* 0x004000020c007388 */ /* 0x0005e80000000800 */
[----:B------:R3:W-:Y:S01]  /*8de0*/  STS [R12+0x4400], R3 ;  /* 0x004400030c007388 */ /* 0x0007e20000000800 */
        /* <DEDUP_REMOVED lines=29> */
[----:B------:R3:W-:Y:S04]  /*8fc0*/  STS [R12+0x8000], R4 ;  /* 0x008000040c007388 */ /* 0x0007e80000000800 */
[----:B------:R4:W-:Y:S01]  /*8fd0*/  STS [R12+0x8400], R2 ;  /* 0x008400020c007388 */ /* 0x0009e20000000800 */
[----:B-1----:R-:W-:Y:S02]  /*8fe0*/  F2FP.PACK_AB R0, R69, R68 ;  /* 0x000000444500723e */ /* 0x002fe400000000ff */
[----:B--2---:R-:W-:-:S03]  /*8ff0*/  F2FP.PACK_AB R3, R73, R72 ;  /* 0x000000484903723e */ /* 0x004fc600000000ff */
[----:B------:R1:W-:Y:S01]  /*9000*/  STS [R11+0x8000], R0 ;  /* 0x008000000b007388 */ /* 0x0003e20000000800 */
[----:B---3--:R-:W-:Y:S02]  /*9010*/  F2FP.PACK_AB R4, R59, R58 ;  /* 0x0000003a3b04723e */ /* 0x008fe400000000ff */
[----:B----4-:R-:W-:-:S03]  /*9020*/  F2FP.PACK_AB R2, R63, R62 ;  /* 0x0000003e3f02723e */ /* 0x010fc600000000ff */
[----:B------:R2:W-:Y:S04]  /*9030*/  STS [R11+0x8400], R4 ;  /* 0x008400040b007388 */ /* 0x0005e80000000800 */
[----:B------:R3:W-:Y:S04]  /*9040*/  STS [R8+0x8000], R3 ;  /* 0x0080000308007388 */ /* 0x0007e80000000800 */
[----:B------:R4:W-:Y:S01]  /*9050*/  STS [R8+0x8400], R2 ;  /* 0x0084000208007388 */ /* 0x0009e20000000800 */
[----:B-1----:R-:W-:-:S05]  /*9060*/  F2FP.PACK_AB R0, R77, R76 ;  /* 0x0000004c4d00723e */ /* 0x002fca00000000ff */
[----:B------:R1:W-:Y:S01]  /*9070*/  STS [R10+0x8000], R0 ;  /* 0x008000000a007388 */ /* 0x0003e20000000800 */
[----:B--2---:R-:W-:Y:S02]  /*9080*/  F2FP.PACK_AB R4, R75, R74 ;  /* 0x0000004a4b04723e */ /* 0x004fe400000000ff */
[----:B---3--:R-:W-:-:S03]  /*9090*/  F2FP.PACK_AB R3, R143, R142 ;  /* 0x0000008e8f03723e */ /* 0x008fc600000000ff */
[----:B------:R2:W-:Y:S01]  /*90a0*/  STS [R10+0x8400], R4 ;  /* 0x008400040a007388 */ /* 0x0005e20000000800 */
[----:B----4-:R-:W-:-:S03]  /*90b0*/  F2FP.PACK_AB R2, R71, R70 ;  /* 0x000000464702723e */ /* 0x010fc600000000ff */
[----:B------:R3:W-:Y:S04]  /*90c0*/  STS [R7+0x8000], R3 ;  /* 0x0080000307007388 */ /* 0x0007e80000000800 */
[----:B------:R3:W-:Y:S01]  /*90d0*/  STS [R7+0x8400], R2 ;  /* 0x0084000207007388 */ /* 0x0007e20000000800 */
[----:B------:R-:W-:-:S03]  /*90e0*/  IMAD.MOV.U32 R12, RZ, RZ, c[0x0][0x388] ;  /* 0x0000e200ff0c7624 */ /* 0x000fc600078e00ff */
[----:B------:R-:W4:Y:S01]  /*90f0*/  LDL.LU R8, [R1+0x8] ;  /* 0x0000080001087983 */ /* 0x000f220000300800 */
[----:B-1----:R-:W-:-:S05]  /*9100*/  F2FP.PACK_AB R0, R85, R84 ;  /* 0x000000545500723e */ /* 0x002fca00000000ff */
[----:B------:R1:W-:Y:S01]  /*9110*/  STS [R6+0x8000], R0 ;  /* 0x0080000006007388 */ /* 0x0003e20000000800 */
[----:B--2---:R-:W-:Y:S02]  /*9120*/  @P2 LEA R4, P0, R228, c[0x0][0x508], 0x2 ;  /* 0x00014200e4042a11 */ /* 0x004fe400078010ff */
[----:B---3--:R-:W-:Y:S02]  /*9130*/  F2FP.PACK_AB R3, R67, R66 ;  /* 0x000000424303723e */ /* 0x008fe400000000ff */
[----:B------:R-:W-:-:S03]  /*9140*/  F2FP.PACK_AB R2, R81, R80 ;  /* 0x000000505102723e */ /* 0x000fc600000000ff */
[----:B------:R2:W-:Y:S04]  /*9150*/  STS [R6+0x8400], R3 ;  /* 0x0084000306007388 */ /* 0x0005e80000000800 */
[----:B------:R3:W-:Y:S01]  /*9160*/  STS [R5+0x8000], R2 ;  /* 0x0080000205007388 */ /* 0x0007e20000000800 */
[----:B-1----:R-:W-:-:S05]  /*9170*/  F2FP.PACK_AB R0, R55, R54 ;  /* 0x000000363700723e */ /* 0x002fca00000000ff */
[----:B------:R1:W-:Y:S01]  /*9180*/  STS [R5+0x8400], R0 ;  /* 0x0084000005007388 */ /* 0x0003e20000000800 */
[----:B--2---:R-:W-:Y:S01]  /*9190*/  F2FP.PACK_AB R3, R49, R48 ;  /* 0x000000303103723e */ /* 0x004fe200000000ff */
[----:B------:R-:W-:Y:S02]  /*91a0*/  IMAD.MOV.U32 R6, RZ, RZ, 0x4 ;  /* 0x00000004ff067424 */ /* 0x000fe400078e00ff */
[----:B---3--:R-:W-:Y:S02]  /*91b0*/  IMAD.MOV.U32 R2, RZ, RZ, RZ ;  /* 0x000000ffff027224 */ /* 0x008fe400078e00ff */
[----:B------:R-:W-:Y:S01]  /*91c0*/  STS [R9+0x8000], R3 ;  /* 0x0080000309007388 */ /* 0x000fe20000000800 */
[C---:B------:R-:W-:Y:S01]  /*91d0*/  IMAD.WIDE R6, R228.reuse, R6, c[0x0][0x500] ;  /* 0x00014000e4067625 */ /* 0x040fe200078e0206 */
[----:B-1----:R-:W-:Y:S02]  /*91e0*/  F2FP.PACK_AB R0, R47, R46 ;  /* 0x0000002e2f00723e */ /* 0x002fe400000000ff */
[----:B------:R-:W-:-:S03]  /*91f0*/  @P2 LEA.HI.X R5, R228, c[0x0][0x50c], R251, 0x2, P0 ;  /* 0x00014300e4052a11 */ /* 0x000fc600000f14fb */
[----:B------:R1:W-:Y:S04]  /*9200*/  STS [R9+0x8400], R0 ;  /* 0x0084000009007388 */ /* 0x0003e80000000800 */
[----:B------:R-:W-:Y:S06]  /*9210*/  BAR.SYNC.DEFER_BLOCKING 0x1, 0x100 ;  /* 0x0044000000007b1d */ /* 0x000fec0000010000 */
[----:B------:R2:W5:Y:S04]  /*9220*/  @P2 LDG.E R12, [R4.64] ;  /* 0x00000006040c2981 */ /* 0x000568000c1e1900 */
[----:B------:R2:W5:Y:S01]  /*9230*/  @P1 LDG.E R2, [R6.64] ;  /* 0x0000000606021981 */ /* 0x000562000c1e1900 */
[----:B----4-:R-:W-:-:S04]  /*9240*/  ISETP.NE.AND P0, PT, R8, RZ, PT ;  /* 0x000000ff0800720c */ /* 0x010fc80003f05270 */
[----:B-1----:R-:W-:Y:S01]  /*9250*/  SEL R0, R8, c[0x0][0x3d4], P0 ;  /* 0x0000f50008007a07 */ /* 0x002fe20000000000 */
[----:B------:R-:W-:Y:S05]  /*9260*/  @P2 BRA `(.L_x_50) ;  /* 0x0000004000002947 */ /* 0x000fea0003800000 */
[----:B--2---:R-:W-:Y:S05]  /*9270*/  @!P1 BRA `(.L_x_50) ;  /* 0x0000003000009947 */ /* 0x004fea0003800000 */
[----:B-----5:R1:W2:Y:S04]  /*9280*/  LDG.E R12, [R6.64] ;  /* 0x00000006060c7981 */ /* 0x0202a8000c1e1900 */
[----:B-1----:R-:W2:Y:S02]  /*9290*/  LDG.E R6, [R6.64+0x4] ;  /* 0x0000040606067981 */ /* 0x002ea4000c1e1900 */
[----:B--2---:R-:W-:Y:S02]  /*92a0*/  IADD3 R12, -R12, R6, RZ ;  /* 0x000000060c0c7210 */ /* 0x004fe40007ffe1ff */
.L_x_50:
[----:B--2---:R-:W2:Y:S04]  /*92b0*/  LDL R3, [R1+0x3c] ;  /* 0x00003c0001037983 */ /* 0x004ea80000100800 */
[----:B------:R-:W3:Y:S01]  /*92c0*/  LDL R13, [R1+0xc] ;  /* 0x00000c00010d7983 */ /* 0x000ee20000100800 */
[----:B------:R-:W-:Y:S01]  /*92d0*/  IMAD.MOV.U32 R10, RZ, RZ, 0x368 ;  /* 0x00000368ff0a7424 */ /* 0x000fe200078e00ff */
[----:B------:R-:W-:Y:S01]  /*92e0*/  ISETP.GT.AND P3, PT, R0, 0x1, PT ;  /* 0x000000010000780c */ /* 0x000fe20003f64270 */
[----:B------:R-:W-:Y:S01]  /*92f0*/  IMAD.MOV.U32 R0, RZ, RZ, c[0x0][0x4e8] ;  /* 0x00013a00ff007624 */ /* 0x000fe200078e00ff */
[----:B------:R-:W4:Y:S01]  /*9300*/  LDL R22, [R1+0x38] ;  /* 0x0000380001167983 */ /* 0x000f220000100800 */
[----:B------:R-:W-:-:S02]  /*9310*/  ISETP.NE.U32.AND P0, PT, RZ, c[0x0][0x500], PT ;  /* 0x00014000ff007a0c */ /* 0x000fc40003f05070 */
[----:B------:R-:W-:Y:S02]  /*9320*/  SEL R10, R10, 0x328, P3 ;  /* 0x000003280a0a7807 */ /* 0x000fe40001800000 */
[----:B------:R-:W-:Y:S02]  /*9330*/  ISETP.NE.AND.EX P0, PT, RZ, c[0x0][0x504], PT, P0 ;  /* 0x00014100ff007a0c */ /* 0x000fe40003f05300 */
[----:B------:R-:W1:Y:S01]  /*9340*/  LDC.64 R6, c[0x0][R10+0x170] ;  /* 0x00005c000a067b82 */ /* 0x000e620000000a00 */
[----:B------:R-:W-:Y:S02]  /*9350*/  ISETP.NE.AND P2, PT, R0, 0x1, PT ;  /* 0x000000010000780c */ /* 0x000fe40003f45270 */
[----:B------:R-:W-:Y:S02]  /*9360*/  SEL R0, R228, RZ, !P0 ;  /* 0x000000ffe4007207 */ /* 0x000fe40004000000 */
[----:B------:R-:W-:-:S03]  /*9370*/  SEL R5, R251, RZ, !P0 ;  /* 0x000000fffb057207 */ /* 0x000fc60004000000 */
[----:B------:R-:W1:Y:S08]  /*9380*/  LDC.64 R14, c[0x0][R10+0x168] ;  /* 0x00005a000a0e7b82 */ /* 0x000e700000000a00 */
[----:B------:R1:W2:Y:S08]  /*9390*/  LDC.64 R18, c[0x0][R10+0x178] ;  /* 0x00005e000a127b82 */ /* 0x0002b00000000a00 */
[----:B------:R1:W2:Y:S01]  /*93a0*/  LDC.64 R16, c[0x0][R10+0x160] ;  /* 0x000058000a107b82 */ /* 0x0002a20000000a00 */
[----:B------:R-:W1:Y:S02]  /*93b0*/  S2R R23, SR_TID.X ;  /* 0x0000000000177919 */ /* 0x000e640000002100 */
[----:B-1----:R-:W-:-:S04]  /*93c0*/  IMAD R4, R7, R0, RZ ;  /* 0x0000000007047224 */ /* 0x002fc800078e02ff */
[C---:B------:R-:W-:Y:S02]  /*93d0*/  IMAD R11, R6.reuse, R5, R4 ;  /* 0x00000005060b7224 */ /* 0x040fe400078e0204 */
[----:B------:R-:W-:-:S04]  /*93e0*/  IMAD.WIDE.U32 R6, R6, R0, RZ ;  /* 0x0000000006067225 */ /* 0x000fc800078e00ff */
[----:B------:R-:W-:-:S04]  /*93f0*/  IMAD.WIDE.U32 R8, R14, R234, RZ ;  /* 0x000000ea0e087225 */ /* 0x000fc800078e00ff */
[----:B------:R-:W-:Y:S01]  /*9400*/  IMAD R10, R15, R234, RZ ;  /* 0x000000ea0f0a7224 */ /* 0x000fe200078e02ff */
[--C-:B-----5:R-:W-:Y:S02]  /*9410*/  IADD3 R14, P1, P0, R6, R8, R2.reuse ;  /* 0x00000008060e7210 */ /* 0x120fe4000783e002 */
[----:B------:R-:W-:Y:S02]  /*9420*/  SHF.R.S32.HI R6, RZ, 0x1f, R2 ;  /* 0x0000001fff067819 */ /* 0x000fe40000011402 */
[----:B------:R-:W-:-:S04]  /*9430*/  SHF.R.S32.HI R15, RZ, 0x1f, R23 ;  /* 0x0000001fff0f7819 */ /* 0x000fc80000011417 */
[----:B------:R-:W-:-:S04]  /*9440*/  LEA.HI R15, R15, R23, RZ, 0x5 ;  /* 0x000000170f0f7211 */ /* 0x000fc800078f28ff */
[----:B------:R-:W-:-:S05]  /*9450*/  LOP3.LUT R15, R15, 0xffffffe0, RZ, 0xc0, !PT ;  /* 0xffffffe00f0f7812 */ /* 0x000fca00078ec0ff */
[----:B------:R-:W-:Y:S02]  /*9460*/  IMAD.IADD R15, R23, 0x1, -R15 ;  /* 0x00000001170f7824 */ /* 0x000fe400078e0a0f */
[----:B--2---:R-:W-:-:S04]  /*9470*/  IMAD R3, R225, 0x80, R3 ;  /* 0x00000080e1037824 */ /* 0x004fc800078e0203 */
[----:B------:R-:W-:-:S04]  /*9480*/  @P2 IMAD.HI.U32 R5, R3, c[0x0][0x4ec], RZ ;  /* 0x00013b0003052a27 */ /* 0x000fc800078e00ff */
[----:B------:R-:W-:Y:S01]  /*9490*/  IMAD.MOV.U32 R4, RZ, RZ, R3 ;  /* 0x000000ffff047224 */ /* 0x000fe200078e0003 */
[----:B------:R-:W-:Y:S02]  /*94a0*/  @P2 SHF.R.U32.HI R4, RZ, c[0x0][0x4f0], R5 ;  /* 0x00013c00ff042a19 */ /* 0x000fe40000011605 */
[----:B---3--:R-:W-:Y:S01]  /*94b0*/  SEL R5, R13, RZ, P3 ;  /* 0x000000ff0d057207 */ /* 0x008fe20001800000 */
[----:B------:R-:W-:Y:S02]  /*94c0*/  IMAD.IADD R13, R7, 0x1, R11 ;  /* 0x00000001070d7824 */ /* 0x000fe400078e020b */
[----:B------:R-:W-:Y:S02]  /*94d0*/  IMAD.IADD R7, R9, 0x1, R10 ;  /* 0x0000000109077824 */ /* 0x000fe400078e020a */
[----:B------:R-:W-:Y:S02]  /*94e0*/  IMAD.MOV R10, RZ, RZ, -R4 ;  /* 0x000000ffff0a7224 */ /* 0x000fe400078e0a04 */
[----:B------:R-:W-:-:S02]  /*94f0*/  IMAD R11, R19, R5, RZ ;  /* 0x00000005130b7224 */ /* 0x000fc400078e02ff */
[----:B------:R-:W-:Y:S01]  /*9500*/  IMAD.WIDE.U32 R8, R18, R5, RZ ;  /* 0x0000000512087225 */ /* 0x000fe200078e00ff */
[----:B------:R-:W-:-:S03]  /*9510*/  IADD3.X R13, R13, R7, R6, P1, P0 ;  /* 0x000000070d0d7210 */ /* 0x000fc60000fe0406 */
[----:B------:R-:W-:Y:S01]  /*9520*/  IMAD R5, R10, c[0x0][0x4e8], R3 ;  /* 0x00013a000a057a24 */ /* 0x000fe200078e0203 */
[----:B------:R-:W-:Y:S01]  /*9530*/  IADD3 R8, P1, P0, R4, R14, R8 ;  /* 0x0000000e04087210 */ /* 0x000fe2000783e008 */
[----:B------:R-:W-:Y:S01]  /*9540*/  IMAD.IADD R11, R9, 0x1, R11 ;  /* 0x00000001090b7824 */ /* 0x000fe200078e020b */
[----:B------:R-:W-:Y:S01]  /*9550*/  SHF.R.S32.HI R7, RZ, 0x1f, R4 ;  /* 0x0000001fff077819 */ /* 0x000fe20000011404 */
[----:B------:R-:W-:Y:S01]  /*9560*/  IMAD R4, R17, R5, RZ ;  /* 0x0000000511047224 */ /* 0x000fe200078e02ff */
[----:B------:R-:W-:Y:S02]  /*9570*/  SHF.R.S32.HI R10, RZ, 0x1f, R5 ;  /* 0x0000001fff0a7819 */ /* 0x000fe40000011405 */
[----:B------:R-:W-:Y:S01]  /*9580*/  IADD3.X R9, R7, R13, R11, P1, P0 ;  /* 0x0000000d07097210 */ /* 0x000fe20000fe040b */
[----:B------:R-:W-:Y:S02]  /*9590*/  IMAD.MOV.U32 R11, RZ, RZ, c[0x0][0x4a8] ;  /* 0x00012a00ff0b7624 */ /* 0x000fe400078e00ff */
[----:B------:R-:W-:-:S02]  /*95a0*/  IMAD R7, R16, R10, R4 ;  /* 0x0000000a10077224 */ /* 0x000fc400078e0204 */
[----:B------:R-:W-:Y:S01]  /*95b0*/  IMAD.WIDE.U32 R4, R16, R5, R8 ;  /* 0x0000000510047225 */ /* 0x000fe200078e0008 */
[----:B------:R-:W-:-:S03]  /*95c0*/  SEL R8, R11, c[0x0][0x450], P3 ;  /* 0x000114000b087a07 */ /* 0x000fc60001800000 */
[----:B------:R-:W-:Y:S01]  /*95d0*/  IMAD.MOV.U32 R9, RZ, RZ, c[0x0][0x4ac] ;  /* 0x00012b00ff097624 */ /* 0x000fe200078e00ff */
[----:B------:R-:W-:Y:S01]  /*95e0*/  LEA R8, P0, R4, R8, 0x2 ;  /* 0x0000000804087211 */ /* 0x000fe200078010ff */
[----:B------:R-:W-:-:S03]  /*95f0*/  IMAD.IADD R5, R5, 0x1, R7 ;  /* 0x0000000105057824 */ /* 0x000fc600078e0207 */
[----:B------:R-:W-:-:S04]  /*9600*/  SEL R9, R9, c[0x0][0x454], P3 ;  /* 0x0001150009097a07 */ /* 0x000fc80001800000 */
[----:B------:R-:W-:Y:S01]  /*9610*/  LEA.HI.X R4, R4, R9, R5, 0x2, P0 ;  /* 0x0000000904047211 */ /* 0x000fe200000f1405 */
[----:B------:R-:W-:Y:S01]  /*9620*/  SHFL.IDX PT, R10, R8, RZ, 0x1c1f ;  /* 0x001c1fff080a7589 */ /* 0x000fe200000e0000 */
[----:B----4-:R-:W-:-:S03]  /*9630*/  IMAD R5, R225, 0x80, R22 ;  /* 0x00000080e1057824 */ /* 0x010fc600078e0216 */
[----:B------:R-:W1:Y:S04]  /*9640*/  SHFL.IDX PT, R11, R4, RZ, 0x1c1f ;  /* 0x001c1fff040b7589 */ /* 0x000e6800000e0000 */
[----:B------:R-:W-:Y:S04]  /*9650*/  SHFL.IDX PT, R8, R8, 0x1, 0x1c1f ;  /* 0x003c1f0008087f89 */ /* 0x000fe800000e0000 */
[----:B------:R2:W3:Y:S01]  /*9660*/  SHFL.IDX PT, R9, R4, 0x1, 0x1c1f ;  /* 0x003c1f0004097f89 */ /* 0x0004e200000e0000 */
[----:B------:R-:W-:Y:S02]  /*9670*/  LOP3.LUT P0, RZ, R15, 0x3, RZ, 0xc0, !PT ;  /* 0x000000030fff7812 */ /* 0x000fe4000780c0ff */
[----:B------:R-:W-:Y:S01]  /*9680*/  IADD3 R7, R5, 0x8, RZ ;  /* 0x0000000805077810 */ /* 0x000fe20007ffe0ff */
[----:B--2---:R-:W-:-:S05]  /*9690*/  IMAD R4, R12, c[0x0][0x4e8], RZ ;  /* 0x00013a000c047a24 */ /* 0x004fca00078e02ff */
[-C--:B------:R-:W-:Y:S02]  /*96a0*/  ISETP.GE.OR P1, PT, R5, R4.reuse, P0 ;  /* 0x000000040500720c */ /* 0x080fe40000726670 */
[----:B------:R-:W-:-:S11]  /*96b0*/  ISETP.GE.OR P0, PT, R7, R4, P0 ;  /* 0x000000040700720c */ /* 0x000fd60000706670 */
[----:B-1----:R1:W-:Y:S01]  /*96c0*/  @!P1 ST.E [R10.64], R21 ;  /* 0x000000150a009985 */ /* 0x0023e2000c101906 */
[----:B------:R-:W-:-:S03]  /*96d0*/  ISETP.GE.AND P1, PT, R5, R4, PT ;  /* 0x000000040500720c */ /* 0x000fc60003f26270 */
[----:B---3--:R1:W-:Y:S01]  /*96e0*/  @!P0 ST.E [R8.64], R20 ;  /* 0x0000001408008985 */ /* 0x0083e2000c101906 */
[----:B------:R-:W-:Y:S01]  /*96f0*/  ISETP.GE.AND P0, PT, R7, R4, PT ;  /* 0x000000040700720c */ /* 0x000fe20003f06270 */
[----:B------:R-:W-:Y:S05]  /*9700*/  @P3 BRA `(.L_x_51) ;  /* 0x0000085000003947 */ /* 0x000fea0003800000 */
[----:B------:R-:W2:Y:S01]  /*9710*/  LDL R15, [R1+0x30] ;  /* 0x00003000010f7983 */ /* 0x000ea20000100800 */
[----:B------:R-:W-:Y:S01]  /*9720*/  IMAD R3, R6, c[0x0][0x3a0], RZ ;  /* 0x0000e80006037a24 */ /* 0x000fe200078e02ff */
[----:B-1----:R-:W-:Y:S01]  /*9730*/  SHF.R.S32.HI R8, RZ, 0x1f, R0 ;  /* 0x0000001fff087819 */ /* 0x002fe20000011400 */
[C---:B------:R-:W-:Y:S01]  /*9740*/  IMAD.WIDE.U32 R6, R2.reuse, c[0x0][0x3a0], RZ ;  /* 0x0000e80002067a25 */ /* 0x040fe200078e00ff */
[----:B------:R1:W3:Y:S03]  /*9750*/  LDS.128 R24, [R195+0x80] ;  /* 0x00008000c3187984 */ /* 0x0002e60000000c00 */
[----:B------:R-:W-:Y:S01]  /*9760*/  IMAD R2, R2, c[0x0][0x3a4], R3 ;  /* 0x0000e90002027a24 */ /* 0x000fe200078e0203 */
[----:B------:R1:W4:Y:S04]  /*9770*/  LDS.128 R36, [R195+0x1080] ;  /* 0x00108000c3247984 */ /* 0x0003280000000c00 */
[----:B------:R-:W-:Y:S01]  /*9780*/  IADD3 R3, R7, R2, RZ ;  /* 0x0000000207037210 */ /* 0x000fe20007ffe0ff */
[----:B------:R1:W1:Y:S01]  /*9790*/  LDS.128 R48, [R195+0x2080] ;  /* 0x00208000c3307984 */ /* 0x0002620000000c00 */
[----:B------:R-:W-:-:S03]  /*97a0*/  MOV R2, R6 ;  /* 0x0000000600027202 */ /* 0x000fc60000000f00 */
[----:B------:R1:W1:Y:S02]  /*97b0*/  LDS.128 R56, [R195+0x3080] ;  /* 0x00308000c3387984 */ /* 0x0002640000000c00 */
[----:B------:R-:W-:Y:S02]  /*97c0*/  IMAD.WIDE.U32 R6, R234, c[0x0][0x3e8], R2 ;  /* 0x0000fa00ea067a25 */ /* 0x000fe400078e0002 */
[----:B------:R1:W1:Y:S02]  /*97d0*/  LDS.128 R20, [R195+0x4080] ;  /* 0x00408000c3147984 */ /* 0x0002640000000c00 */
[----:B------:R-:W-:Y:S02]  /*97e0*/  IMAD R3, R8, c[0x0][0x3f0], RZ ;  /* 0x0000fc0008037a24 */ /* 0x000fe400078e02ff */
[----:B------:R1:W1:Y:S01]  /*97f0*/  LDS.128 R32, [R195+0x5080] ;  /* 0x00508000c3207984 */ /* 0x0002620000000c00 */
[----:B------:R-:W-:-:S03]  /*9800*/  IMAD R7, R234, c[0x0][0x3ec], R7 ;  /* 0x0000fb00ea077a24 */ /* 0x000fc600078e0207 */
[----:B------:R1:W1:Y:S01]  /*9810*/  LDS.128 R44, [R195+0x6080] ;  /* 0x00608000c32c7984 */ /* 0x0002620000000c00 */
[----:B------:R-:W-:-:S03]  /*9820*/  IMAD.WIDE.U32 R6, R0, c[0x0][0x3f0], R6 ;  /* 0x0000fc0000067a25 */ /* 0x000fc600078e0006 */
[----:B------:R1:W1:Y:S04]  /*9830*/  LDS.128 R52, [R195+0x7080] ;  /* 0x00708000c3347984 */ /* 0x0002680000000c00 */
[----:B------:R1:W1:Y:S04]  /*9840*/  LDS.128 R16, [R195+0x8080] ;  /* 0x00808000c3107984 */ /* 0x0002680000000c00 */
[----:B------:R1:W1:Y:S04]  /*9850*/  LDS.128 R28, [R195+0x9080] ;  /* 0x00908000c31c7984 */ /* 0x0002680000000c00 */
[----:B------:R1:W1:Y:S04]  /*9860*/  LDS.128 R40, [R195+0xa080] ;  /* 0x00a08000c3287984 */ /* 0x0002680000000c00 */
[----:B------:R1:W1:Y:S04]  /*9870*/  LDS.128 R60, [R195+0xb080] ;  /* 0x00b08000c33c7984 */ /* 0x0002680000000c00 */
[----:B------:R-:W5:Y:S02]  /*9880*/  S2R R10, SR_TID.X ;  /* 0x00000000000a7919 */ /* 0x000f640000002100 */
[----:B-----5:R-:W-:-:S04]  /*9890*/  SHF.R.S32.HI R9, RZ, 0x1f, R10 ;  /* 0x0000001fff097819 */ /* 0x020fc8000001140a */
[----:B------:R-:W-:-:S04]  /*98a0*/  LEA.HI R9, R9, R10, RZ, 0x3 ;  /* 0x0000000a09097211 */ /* 0x000fc800078f18ff */
[----:B------:R-:W-:-:S04]  /*98b0*/  SHF.R.S32.HI R9, RZ, 0x3, R9 ;  /* 0x00000003ff097819 */ /* 0x000fc80000011409 */
[C---:B------:R-:W-:Y:S02]  /*98c0*/  LEA R11, R225.reuse, R9, 0x7 ;  /* 0x00000009e10b7211 */ /* 0x040fe400078e38ff */
[----:B--2---:R-:W-:-:S04]  /*98d0*/  LEA R5, R225, R15, 0x7 ;  /* 0x0000000fe1057211 */ /* 0x004fc800078e38ff */
[----:B------:R-:W-:Y:S01]  /*98e0*/  MOV R2, R5 ;  /* 0x0000000500027202 */ /* 0x000fe20000000f00 */
[----:B------:R-:W-:-:S05]  /*98f0*/  @P2 IMAD.HI.U32 R8, R5, c[0x0][0x4ec], RZ ;  /* 0x00013b0005082a27 */ /* 0x000fca00078e00ff */
[----:B------:R-:W-:Y:S01]  /*9900*/  @P2 SHF.R.U32.HI R2, RZ, c[0x0][0x4f0], R8 ;  /* 0x00013c00ff022a19 */ /* 0x000fe20000011608 */
[----:B------:R-:W-:-:S03]  /*9910*/  IMAD R8, R0, c[0x0][0x3f4], R3 ;  /* 0x0000fd0000087a24 */ /* 0x000fc600078e0203 */
[----:B------:R-:W-:Y:S02]  /*9920*/  SHF.R.S32.HI R3, RZ, 0x1f, R2 ;  /* 0x0000001fff037819 */ /* 0x000fe40000011402 */
[----:B------:R-:W-:Y:S02]  /*9930*/  IADD3 R0, -R2, RZ, RZ ;  /* 0x000000ff02007210 */ /* 0x000fe40007ffe1ff */
[----:B------:R-:W-:Y:S01]  /*9940*/  IADD3 R7, R7, R8, RZ ;  /* 0x0000000807077210 */ /* 0x000fe20007ffe0ff */
[----:B------:R-:W-:Y:S02]  /*9950*/  IMAD R3, R3, c[0x0][0x3e0], RZ ;  /* 0x0000f80003037a24 */ /* 0x000fe400078e02ff */
[----:B------:R-:W-:Y:S02]  /*9960*/  IMAD R0, R0, c[0x0][0x4e8], R5 ;  /* 0x00013a0000007a24 */ /* 0x000fe400078e0205 */
[C---:B------:R-:W-:Y:S02]  /*9970*/  IMAD R8, R2.reuse, c[0x0][0x3e4], R3 ;  /* 0x0000f90002087a24 */ /* 0x040fe400078e0203 */
[----:B------:R-:W-:Y:S01]  /*9980*/  IMAD.WIDE.U32 R2, R2, c[0x0][0x3e0], R6 ;  /* 0x0000f80002027a25 */ /* 0x000fe200078e0006 */
[----:B------:R-:W-:-:S04]  /*9990*/  SHF.R.S32.HI R5, RZ, 0x1f, R0 ;  /* 0x0000001fff057819 */ /* 0x000fc80000011400 */
[----:B------:R-:W-:Y:S01]  /*99a0*/  IADD3 R3, R3, R8, RZ ;  /* 0x0000000803037210 */ /* 0x000fe20007ffe0ff */
[----:B------:R-:W-:-:S04]  /*99b0*/  IMAD R5, R5, c[0x0][0x3d8], RZ ;  /* 0x0000f60005057a24 */ /* 0x000fc800078e02ff */
[----:B------:R-:W-:-:S04]  /*99c0*/  IMAD.WIDE.U32 R2, R0, c[0x0][0x3d8], R2 ;  /* 0x0000f60000027a25 */ /* 0x000fc800078e0002 */
[----:B------:R-:W-:Y:S01]  /*99d0*/  IMAD R0, R0, c[0x0][0x3dc], R5 ;  /* 0x0000f70000007a24 */ /* 0x000fe200078e0205 */
[----:B------:R-:W-:-:S04]  /*99e0*/  LEA R13, P0, R2, c[0x0][0x380], 0x1 ;  /* 0x0000e000020d7a11 */ /* 0x000fc800078008ff */
[----:B------:R-:W-:-:S04]  /*99f0*/  IADD3 R0, R3, R0, RZ ;  /* 0x0000000003007210 */ /* 0x000fc80007ffe0ff */
[----:B------:R-:W-:Y:S01]  /*9a00*/  LEA.HI.X R12, R2, c[0x0][0x384], R0, 0x1, P0 ;  /* 0x0000e100020c7a11 */ /* 0x000fe200000f0c00 */
[----:B------:R-:W-:Y:S05]  /*9a10*/  BRA.DIV ~URZ, `(.L_x_52) ;  /* 0x000039027f007947 */ /* 0x000fea000b800000 */
[----:B-1-34-:R1:W2:Y:S02]  /*9a20*/  SHFL.IDX PT, R10, R12, RZ, 0x181f ;  /* 0x00181fff0c0a7589 */ /* 0x01a2a400000e0000 */
.L_x_115:
[----:B------:R-:W-:Y:S05]  /*9a30*/  BRA.DIV ~URZ, `(.L_x_53) ;  /* 0x000039527f007947 */ /* 0x000fea000b800000 */
[----:B------:R3:W4:Y:S02]  /*9a40*/  SHFL.IDX PT, R0, R13, RZ, 0x181f ;  /* 0x00181fff0d007589 */ /* 0x00072400000e0000 */
.L_x_116:
[----:B------:R-:W-:Y:S01]  /*9a50*/  ISETP.GE.AND P0, PT, R11, R4, PT ;  /* 0x000000040b00720c */ /* 0x000fe20003f06270 */
[----:B------:R-:W-:-:S12]  /*9a60*/  BSSY B0, `(.L_x_54) ;  /* 0x000000f000007945 */ /* 0x000fd80003800000 */
[----:B------:R-:W-:Y:S05]  /*9a70*/  @P0 BRA `(.L_x_55) ;  /* 0x000000d000000947 */ /* 0x000fea0003800000 */
[----:B------:R-:W5:Y:S01]  /*9a80*/  LDL R5, [R1] ;  /* 0x0000000001057983 */ /* 0x000f620000100800 */
[----:B------:R-:W-:Y:S02]  /*9a90*/  ISETP.GE.AND P5, PT, R220, c[0x0][0x3c8], PT ;  /* 0x0000f200dc007a0c */ /* 0x000fe40003fa6270 */
[----:B------:R-:W-:Y:S02]  /*9aa0*/  ISETP.GE.AND P4, PT, R222, c[0x0][0x3c8], PT ;  /* 0x0000f200de007a0c */ /* 0x000fe40003f86270 */
[----:B------:R-:W-:-:S09]  /*9ab0*/  ISETP.GE.AND P3, PT, R223, c[0x0][0x3c8], PT ;  /* 0x0000f200df007a0c */ /* 0x000fd20003f66270 */
[-C--:B----4-:R-:W-:Y:S02]  /*9ac0*/  @!P5 LEA R8, P2, R220, R0.reuse, 0x1 ;  /* 0x00000000dc08d211 */ /* 0x090fe400078408ff */
[-C--:B------:R-:W-:Y:S02]  /*9ad0*/  @!P4 LEA R6, P1, R222, R0.reuse, 0x1 ;  /* 0x00000000de06c211 */ /* 0x080fe400078208ff */
[C---:B------:R-:W-:Y:S02]  /*9ae0*/  @!P3 LEA R2, P0, R223.reuse, R0, 0x1 ;  /* 0x00000000df02b211 */ /* 0x040fe400078008ff */
[-C--:B--2---:R-:W-:Y:S02]  /*9af0*/  @!P5 LEA.HI.X R9, R220, R10.reuse, R221, 0x1, P2 ;  /* 0x0000000adc09d211 */ /* 0x084fe400010f0cdd */
[----:B------:R-:W-:-:S03]  /*9b00*/  @!P3 LEA.HI.X R3, R223, R10, R252, 0x1, P0 ;  /* 0x0000000adf03b211 */ /* 0x000fc600000f0cfc */
[----:B------:R2:W-:Y:S01]  /*9b10*/  @!P5 ST.E.128 [R8.64], R24 ;  /* 0x000000180800d985 */ /* 0x0005e2000c101d06 */
[----:B-----5:R-:W-:-:S05]  /*9b20*/  @!P4 LEA.HI.X R7, R222, R10, R5, 0x1, P1 ;  /* 0x0000000ade07c211 */ /* 0x020fca00008f0c05 */
[----:B------:R2:W-:Y:S04]  /*9b30*/  @!P4 ST.E.128 [R6.64], R20 ;  /* 0x000000140600c985 */ /* 0x0005e8000c101d06 */
[----:B------:R2:W-:Y:S02]  /*9b40*/  @!P3 ST.E.128 [R2.64], R16 ;  /* 0x000000100200b985 */ /* 0x0005e4000c101d06 */
.L_x_55:
[----:B------:R-:W-:Y:S05]  /*9b50*/  BSYNC B0 ;  /* 0x0000000000007941 */ /* 0x000fea0003800000 */
.L_x_54:
[----:B------:R-:W-:Y:S05]  /*9b60*/  BRA.DIV ~URZ, `(.L_x_56) ;  /* 0x000038827f007947 */ /* 0x000fea000b800000 */
[----:B--2---:R2:W1:Y:S04]  /*9b70*/  SHFL.IDX PT, R10, R12, 0x1, 0x181f ;  /* 0x00381f000c0a7f89 */ /* 0x00446800000e0000 */
[----:B----4-:R2:W4:Y:S02]  /*9b80*/  SHFL.IDX PT, R0, R13, 0x1, 0x181f ;  /* 0x00381f000d007f89 */ /* 0x01052400000e0000 */
.L_x_117:
[----:B------:R-:W-:Y:S01]  /*9b90*/  IADD3 R2, R11, 0x20, RZ ;  /* 0x000000200b027810 */ /* 0x000fe20007ffe0ff */
[----:B------:R-:W-:Y:S03]  /*9ba0*/  BSSY B0, `(.L_x_57) ;  /* 0x0000010000007945 */ /* 0x000fe60003800000 */
[----:B------:R-:W-:-:S13]  /*9bb0*/  ISETP.GE.AND P0, PT, R2, R4, PT ;  /* 0x000000040200720c */ /* 0x000fda0003f06270 */
        /* <DEDUP_REMOVED lines=8> */
[-C--:B-1----:R-:W-:Y:S02]  /*9c40*/  @!P2 LEA.HI.X R9, R220, R10.reuse, R221, 0x1, P5 ;  /* 0x0000000adc09a211 */ /* 0x082fe400028f0cdd */
[----:B------:R-:W-:-:S03]  /*9c50*/  @!P0 LEA.HI.X R3, R223, R10, R252, 0x1, P3 ;  /* 0x0000000adf038211 */ /* 0x000fc600018f0cfc */
[----:B------:R1:W-:Y:S01]  /*9c60*/  @!P2 ST.E.128 [R8.64], R36 ;  /* 0x000000240800a985 */ /* 0x0003e2000c101d06 */
[----:B-----5:R-:W-:-:S05]  /*9c70*/  @!P1 LEA.HI.X R7, R222, R10, R5, 0x1, P4 ;  /* 0x0000000ade079211 */ /* 0x020fca00020f0c05 */
[----:B------:R1:W-:Y:S04]  /*9c80*/  @!P1 ST.E.128 [R6.64], R32 ;  /* 0x0000002006009985 */ /* 0x0003e8000c101d06 */
[----:B------:R1:W-:Y:S02]  /*9c90*/  @!P0 ST.E.128 [R2.64], R28 ;  /* 0x0000001c02008985 */ /* 0x0003e4000c101d06 */
.L_x_58:
[----:B------:R-:W-:Y:S05]  /*9ca0*/  BSYNC B0 ;  /* 0x0000000000007941 */ /* 0x000fea0003800000 */
.L_x_57:
[----:B------:R-:W-:Y:S05]  /*9cb0*/  BRA.DIV ~URZ, `(.L_x_59) ;  /* 0x000037f27f007947 */ /* 0x000fea000b800000 */
[----:B-1----:R1:W2:Y:S02]  /*9cc0*/  SHFL.IDX PT, R10, R12, 0x2, 0x181f ;  /* 0x00581f000c0a7f89 */ /* 0x0022a400000e0000 */
.L_x_118:
[----:B------:R-:W-:Y:S05]  /*9cd0*/  BRA.DIV ~URZ, `(.L_x_60) ;  /* 0x000038427f007947 */ /* 0x000fea000b800000 */
[----:B----4-:R4:W1:Y:S02]  /*9ce0*/  SHFL.IDX PT, R0, R13, 0x2, 0x181f ;  /* 0x00581f000d007f89 */ /* 0x01086400000e0000 */
.L_x_119:
        /* <DEDUP_REMOVED lines=8> */
[-C--:B-1----:R-:W-:Y:S02]  /*9d70*/  @!P2 LEA R8, P5, R220, R0.reuse, 0x1 ;  /* 0x00000000dc08a211 */ /* 0x082fe400078a08ff */
        /* <DEDUP_REMOVED lines=8> */
.L_x_62:
[----:B------:R-:W-:Y:S05]  /*9e00*/  BSYNC B0 ;  /* 0x0000000000007941 */ /* 0x000fea0003800000 */
.L_x_61:
[----:B------:R-:W-:Y:S05]  /*9e10*/  BRA.DIV ~URZ, `(.L_x_63) ;  /* 0x000037627f007947 */ /* 0x000fea000b800000 */
[----:B-1----:R1:W3:Y:S04]  /*9e20*/  SHFL.IDX PT, R6, R12, 0x3, 0x181f ;  /* 0x00781f000c067f89 */ /* 0x0022e800000e0000 */
[----:B------:R1:W4:Y:S02]  /*9e30*/  SHFL.IDX PT, R0, R13, 0x3, 0x181f ;  /* 0x00781f000d007f89 */ /* 0x00032400000e0000 */
.L_x_120:
[----:B------:R-:W-:-:S04]  /*9e40*/  IADD3 R2, R11, 0x60, RZ ;  /* 0x000000600b027810 */ /* 0x000fc80007ffe0ff */
[----:B------:R-:W-:-:S13]  /*9e50*/  ISETP.GE.AND P0, PT, R2, R4, PT ;  /* 0x000000040200720c */ /* 0x000fda0003f06270 */
[----:B------:R-:W-:Y:S05]  /*9e60*/  @P0 BRA `(.L_x_64) ;  /* 0x000020e000000947 */ /* 0x000fea0003800000 */
[----:B------:R-:W5:Y:S01]  /*9e70*/  LDL R7, [R1] ;  /* 0x0000000001077983 */ /* 0x000f620000100800 */
[----:B------:R-:W-:Y:S02]  /*9e80*/  ISETP.GE.AND P1, PT, R220, c[0x0][0x3c8], PT ;  /* 0x0000f200dc007a0c */ /* 0x000fe40003f26270 */
[----:B------:R-:W-:-:S11]  /*9e90*/  ISETP.GE.AND P0, PT, R222, c[0x0][0x3c8], PT ;  /* 0x0000f200de007a0c */ /* 0x000fd60003f06270 */
[-C--:B----4-:R-:W-:Y:S02]  /*9ea0*/  @!P1 LEA R4, P3, R220, R0.reuse, 0x1 ;  /* 0x00000000dc049211 */ /* 0x090fe400078608ff */
[----:B------:R-:W-:Y:S02]  /*9eb0*/  @!P0 LEA R2, P2, R222, R0, 0x1 ;  /* 0x00000000de028211 */ /* 0x000fe400078408ff */
[----:B---3--:R-:W-:-:S05]  /*9ec0*/  @!P1 LEA.HI.X R5, R220, R6, R221, 0x1, P3 ;  /* 0x00000006dc059211 */ /* 0x008fca00018f0cdd */
[----:B------:R3:W-:Y:S01]  /*9ed0*/  @!P1 ST.E.128 [R4.64], R56 ;  /* 0x0000003804009985 */ /* 0x0007e2000c101d06 */
[----:B-----5:R-:W-:-:S05]  /*9ee0*/  @!P0 LEA.HI.X R3, R222, R6, R7, 0x1, P2 ;  /* 0x00000006de038211 */ /* 0x020fca00010f0c07 */
[----:B------:R3:W-:Y:S01]  /*9ef0*/  @!P0 ST.E.128 [R2.64], R52 ;  /* 0x0000003402008985 */ /* 0x0007e2000c101d06 */
[----:B------:R-:W-:-:S13]  /*9f00*/  ISETP.GE.AND P0, PT, R223, c[0x0][0x3c8], PT ;  /* 0x0000f200df007a0c */ /* 0x000fda0003f06270 */
[----:B------:R-:W-:Y:S05]  /*9f10*/  @P0 BRA `(.L_x_64) ;  /* 0x0000203000000947 */ /* 0x000fea0003800000 */
[----:B---3--:R-:W-:-:S04]  /*9f20*/  LEA R2, P0, R223, R0, 0x1 ;  /* 0x00000000df027211 */ /* 0x008fc800078008ff */
[----:B------:R-:W-:-:S05]  /*9f30*/  LEA.HI.X R3, R223, R6, R252, 0x1, P0 ;  /* 0x00000006df037211 */ /* 0x000fca00000f0cfc */
[----:B------:R3:W-:Y:S01]  /*9f40*/  ST.E.128 [R2.64], R60 ;  /* 0x0000003c02007985 */ /* 0x0007e2000c101d06 */
[----:B------:R-:W-:Y:S05]  /*9f50*/  BRA `(.L_x_64) ;  /* 0x00001ff000007947 */ /* 0x000fea0003800000 */
.L_x_51:
[----:B------:R-:W2:Y:S01]  /*9f60*/  LDL.LU R7, [R1+0xc] ;  /* 0x00000c0001077983 */ /* 0x000ea20000300800 */
[----:B------:R-:W-:Y:S02]  /*9f70*/  IMAD R6, R6, c[0x0][0x408], RZ ;  /* 0x0001020006067a24 */ /* 0x000fe400078e02ff */
[----:B------:R-:W-:-:S04]  /*9f80*/  IMAD.WIDE.U32 R4, R2, c[0x0][0x408], RZ ;  /* 0x0001020002047a25 */ /* 0x000fc800078e00ff */
[----:B------:R-:W-:Y:S02]  /*9f90*/  IMAD R2, R2, c[0x0][0x40c], R6 ;  /* 0x0001030002027a24 */ /* 0x000fe400078e0206 */
[----:B------:R-:W-:-:S03]  /*9fa0*/  @P2 IMAD.HI.U32 R6, R3, c[0x0][0x4ec], RZ ;  /* 0x00013b0003062a27 */ /* 0x000fc600078e00ff */
[----:B------:R-:W-:Y:S02]  /*9fb0*/  IADD3 R5, R5, R2, RZ ;  /* 0x0000000205057210 */ /* 0x000fe40007ffe0ff */
[----:B------:R-:W-:-:S03]  /*9fc0*/  SHF.R.S32.HI R2, RZ, 0x1f, R0 ;  /* 0x0000001fff027819 */ /* 0x000fc60000011400 */
[----:B------:R-:W-:-:S04]  /*9fd0*/  IMAD.WIDE.U32 R4, R234, c[0x0][0x438], R4 ;  /* 0x00010e00ea047a25 */ /* 0x000fc800078e0004 */
[----:B------:R-:W-:Y:S02]  /*9fe0*/  IMAD R2, R2, c[0x0][0x440], RZ ;  /* 0x0001100002027a24 */ /* 0x000fe400078e02ff */
[----:B------:R-:W-:Y:S02]  /*9ff0*/  IMAD R5, R234, c[0x0][0x43c], R5 ;  /* 0x00010f00ea057a24 */ /* 0x000fe400078e0205 */
[C---:B------:R-:W-:Y:S02]  /*a000*/  IMAD R2, R0.reuse, c[0x0][0x444], R2 ;  /* 0x0001110000027a24 */ /* 0x040fe400078e0202 */
[----:B------:R-:W-:Y:S01]  /*a010*/  IMAD.WIDE.U32 R4, R0, c[0x0][0x440], R4 ;  /* 0x0001100000047a25 */ /* 0x000fe200078e0004 */
[----:B------:R-:W-:Y:S02]  /*a020*/  MOV R0, R3 ;  /* 0x0000000300007202 */ /* 0x000fe40000000f00 */
[----:B------:R-:W-:Y:S02]  /*a030*/  @P2 SHF.R.U32.HI R0, RZ, c[0x0][0x4f0], R6 ;  /* 0x00013c00ff002a19 */ /* 0x000fe40000011606 */
[----:B------:R-:W-:-:S02]  /*a040*/  IADD3 R5, R5, R2, RZ ;  /* 0x0000000205057210 */ /* 0x000fc40007ffe0ff */
[----:B------:R-:W-:Y:S02]  /*a050*/  SHF.R.S32.HI R2, RZ, 0x1f, R0 ;  /* 0x0000001fff027819 */ /* 0x000fe40000011400 */
[----:B------:R-:W-:-:S03]  /*a060*/  IADD3 R6, -R0, RZ, RZ ;  /* 0x000000ff00067210 */ /* 0x000fc60007ffe1ff */
[----:B------:R-:W-:Y:S02]  /*a070*/  IMAD R2, R2, c[0x0][0x430], RZ ;  /* 0x00010c0002027a24 */ /* 0x000fe400078e02ff */
[----:B------:R-:W-:Y:S02]  /*a080*/  IMAD R6, R6, c[0x0][0x4e8], R3 ;  /* 0x00013a0006067a24 */ /* 0x000fe400078e0203 */
[----:B--2---:R-:W-:-:S04]  /*a090*/  IMAD.WIDE.U32 R4, R7, c[0x0][0x448], R4 ;  /* 0x0001120007047a25 */ /* 0x004fc800078e0004 */
        /* <DEDUP_REMOVED lines=12> */
[----:B------:R2:W3:Y:S02]  /*a160*/  SHFL.IDX PT, R4, R27, RZ, 0x1c1f ;  /* 0x001c1fff1b047589 */ /* 0x0004e400000e0000 */
.L_x_121:
[----:B------:R-:W-:Y:S05]  /*a170*/  BRA.DIV ~URZ, `(.L_x_66) ;  /* 0x000035327f007947 */ /* 0x000fea000b800000 */
[----:B------:R4:W1:Y:S02]  /*a180*/  SHFL.IDX PT, R0, R28, RZ, 0x1c1f ;  /* 0x001c1fff1c007589 */ /* 0x00086400000e0000 */
.L_x_122:
[C---:B------:R-:W-:Y:S01]  /*a190*/  IADD3 R13, R233.reuse, 0x8, RZ ;  /* 0x00000008e90d7810 */ /* 0x040fe20007ffe0ff */
[----:B------:R-:W-:Y:S01]  /*a1a0*/  BSSY B0, `(.L_x_67) ;  /* 0x0000097000007945 */ /* 0x000fe20003800000 */
[C---:B------:R-:W-:Y:S02]  /*a1b0*/  IADD3 R12, R233.reuse, 0x10, RZ ;  /* 0x00000010e90c7810 */ /* 0x040fe40007ffe0ff */
[C---:B------:R-:W-:Y:S02]  /*a1c0*/  IADD3 R15, R233.reuse, 0x18, RZ ;  /* 0x00000018e90f7810 */ /* 0x040fe40007ffe0ff */
[C---:B------:R-:W-:Y:S02]  /*a1d0*/  IADD3 R14, R233.reuse, 0x20, RZ ;  /* 0x00000020e90e7810 */ /* 0x040fe40007ffe0ff */
[C---:B------:R-:W-:Y:S02]  /*a1e0*/  IADD3 R16, R233.reuse, 0x28, RZ ;  /* 0x00000028e9107810 */ /* 0x040fe40007ffe0ff */
[----:B------:R-:W-:-:S02]  /*a1f0*/  IADD3 R17, R233, 0x30, RZ ;  /* 0x00000030e9117810 */ /* 0x000fc40007ffe0ff */
[C---:B------:R-:W-:Y:S02]  /*a200*/  IADD3 R18, R233.reuse, 0x38, RZ ;  /* 0x00000038e9127810 */ /* 0x040fe40007ffe0ff */
[C---:B-1----:R-:W-:Y:S02]  /*a210*/  IADD3 R20, R233.reuse, 0x40, RZ ;  /* 0x00000040e9147810 */ /* 0x042fe40007ffe0ff */
[C---:B------:R-:W-:Y:S02]  /*a220*/  IADD3 R19, R233.reuse, 0x48, RZ ;  /* 0x00000048e9137810 */ /* 0x040fe40007ffe0ff */
[C---:B------:R-:W-:Y:S02]  /*a230*/  IADD3 R21, R233.reuse, 0x50, RZ ;  /* 0x00000050e9157810 */ /* 0x040fe40007ffe0ff */
[C---:B------:R-:W-:Y:S02]  /*a240*/  IADD3 R22, R233.reuse, 0x58, RZ ;  /* 0x00000058e9167810 */ /* 0x040fe40007ffe0ff */
[----:B------:R-:W-:-:S02]  /*a250*/  IADD3 R23, R233, 0x60, RZ ;  /* 0x00000060e9177810 */ /* 0x000fc40007ffe0ff */
[C---:B------:R-:W-:Y:S02]  /*a260*/  IADD3 R45, R233.reuse, 0x80, RZ ;  /* 0x00000080e92d7810 */ /* 0x040fe40007ffe0ff */
[C---:B------:R-:W-:Y:S02]  /*a270*/  IADD3 R25, R233.reuse, 0x68, RZ ;  /* 0x00000068e9197810 */ /* 0x040fe40007ffe0ff */
[C---:B------:R-:W-:Y:S02]  /*a280*/  IADD3 R24, R233.reuse, 0x70, RZ ;  /* 0x00000070e9187810 */ /* 0x040fe40007ffe0ff */
[----:B------:R-:W-:Y:S02]  /*a290*/  IADD3 R26, R233, 0x78, RZ ;  /* 0x00000078e91a7810 */ /* 0x000fe40007ffe0ff */
[----:B------:R-:W-:Y:S02]  /*a2a0*/  SHF.R.S32.HI R44, RZ, 0x1f, R45 ;  /* 0x0000001fff2c7819 */ /* 0x000fe4000001142d */
[----:B------:R-:W-:-:S02]  /*a2b0*/  SHF.R.S32.HI R30, RZ, 0x1f, R13 ;  /* 0x0000001fff1e7819 */ /* 0x000fc4000001140d */
[----:B------:R-:W-:Y:S02]  /*a2c0*/  SHF.R.S32.HI R29, RZ, 0x1f, R12 ;  /* 0x0000001fff1d7819 */ /* 0x000fe4000001140c */
[----:B------:R-:W-:Y:S02]  /*a2d0*/  SHF.R.S32.HI R32, RZ, 0x1f, R15 ;  /* 0x0000001fff207819 */ /* 0x000fe4000001140f */
[----:B------:R-:W-:Y:S02]  /*a2e0*/  SHF.R.S32.HI R31, RZ, 0x1f, R14 ;  /* 0x0000001fff1f7819 */ /* 0x000fe4000001140e */
[----:B------:R-:W-:Y:S02]  /*a2f0*/  SHF.R.S32.HI R33, RZ, 0x1f, R16 ;  /* 0x0000001fff217819 */ /* 0x000fe40000011410 */
        /* <DEDUP_REMOVED lines=9> */
[----:B------:R-:W-:Y:S01]  /*a390*/  SHF.R.S32.HI R43, RZ, 0x1f, R26 ;  /* 0x0000001fff2b7819 */ /* 0x000fe2000001141a */
[----:B------:R-:W-:Y:S05]  /*a3a0*/  @P1 BRA `(.L_x_68) ;  /* 0x0000076000001947 */ /* 0x000fea0003800000 */
[----:B------:R-:W-:Y:S02]  /*a3b0*/  ISETP.GE.AND P4, PT, R233, c[0x0][0x3c8], PT ;  /* 0x0000f200e9007a0c */ /* 0x000fe40003f86270 */
[----:B------:R-:W-:Y:S02]  /*a3c0*/  ISETP.GE.AND P2, PT, R13, c[0x0][0x3c8], PT ;  /* 0x0000f2000d007a0c */ /* 0x000fe40003f46270 */
[----:B------:R-:W-:Y:S02]  /*a3d0*/  ISETP.GE.AND P5, PT, R12, c[0x0][0x3c8], PT ;  /* 0x0000f2000c007a0c */ /* 0x000fe40003fa6270 */
[----:B------:R-:W-:Y:S02]  /*a3e0*/  ISETP.GE.AND P1, PT, R15, c[0x0][0x3c8], PT ;  /* 0x0000f2000f007a0c */ /* 0x000fe40003f26270 */
[----:B------:R-:W-:-:S02]  /*a3f0*/  ISETP.GE.AND P6, PT, R14, c[0x0][0x3c8], PT ;  /* 0x0000f2000e007a0c */ /* 0x000fc40003fc6270 */
[C---:B------:R-:W-:Y:S02]  /*a400*/  IADD3 R11, R233.reuse, 0x88, RZ ;  /* 0x00000088e90b7810 */ /* 0x040fe40007ffe0ff */
[C---:B------:R-:W-:Y:S01]  /*a410*/  IADD3 R5, R233.reuse, 0x90, RZ ;  /* 0x00000090e9057810 */ /* 0x040fe20007ffe0ff */
[----:B------:R-:W-:Y:S01]  /*a420*/  @!P4 IMAD.MOV.U32 R6, RZ, RZ, R0 ;  /* 0x000000ffff06c224 */ /* 0x000fe200078e0000 */
[----:B------:R-:W-:Y:S01]  /*a430*/  IADD3 R79, R233, 0x88, RZ ;  /* 0x00000088e94f7810 */ /* 0x000fe20007ffe0ff */
[----:B---3--:R-:W-:Y:S01]  /*a440*/  @!P4 IMAD.MOV.U32 R7, RZ, RZ, R4 ;  /* 0x000000ffff07c224 */ /* 0x008fe200078e0004 */
[----:B------:R-:W-:Y:S02]  /*a450*/  @!P2 LEA R2, P3, R13, R0, 0x2 ;  /* 0x000000000d02a211 */ /* 0x000fe400078610ff */
[----:B------:R-:W-:Y:S01]  /*a460*/  SHF.R.S32.HI R79, RZ, 0x1f, R79 ;  /* 0x0000001fff4f7819 */ /* 0x000fe2000001144f */
[----:B------:R-:W-:Y:S01]  /*a470*/  @!P4 IMAD.WIDE R6, R233, 0x4, R6 ;  /* 0x00000004e906c825 */ /* 0x000fe200078e0206 */
[----:B------:R-:W-:-:S02]  /*a480*/  @!P2 LEA.HI.X R3, R13, R4, R30, 0x2, P3 ;  /* 0x000000040d03a211 */ /* 0x000fc400018f141e */
[C---:B------:R-:W-:Y:S02]  /*a490*/  IADD3 R10, R233.reuse, 0x98, RZ ;  /* 0x00000098e90a7810 */ /* 0x040fe40007ffe0ff */
[----:B------:R1:W-:Y:S01]  /*a4a0*/  @!P4 ST.E.64 [R6.64], R138 ;  /* 0x0000008a0600c985 */ /* 0x0003e2000c101b06 */
[C---:B------:R-:W-:Y:S02]  /*a4b0*/  IADD3 R83, R233.reuse, 0xa8, RZ ;  /* 0x000000a8e9537810 */ /* 0x040fe40007ffe0ff */
[C---:B------:R-:W-:Y:S01]  /*a4c0*/  IADD3 R82, R233.reuse, 0xa0, RZ ;  /* 0x000000a0e9527810 */ /* 0x040fe20007ffe0ff */
[----:B------:R3:W-:Y:S01]  /*a4d0*/  @!P2 ST.E.64 [R2.64], R100 ;  /* 0x000000640200a985 */ /* 0x0007e2000c101b06 */
[----:B------:R-:W-:Y:S02]  /*a4e0*/  ISETP.GE.AND P2, PT, R16, c[0x0][0x3c8], PT ;  /* 0x0000f20010007a0c */ /* 0x000fe40003f46270 */
[----:B------:R-:W-:Y:S02]  /*a4f0*/  SHF.R.S32.HI R82, RZ, 0x1f, R82 ;  /* 0x0000001fff527819 */ /* 0x000fe40000011452 */
[----:B------:R-:W-:-:S04]  /*a500*/  IADD3 R86, R233, 0xa8, RZ ;  /* 0x000000a8e9567810 */ /* 0x000fc80007ffe0ff */
[----:B------:R-:W-:Y:S02]  /*a510*/  SHF.R.S32.HI R86, RZ, 0x1f, R86 ;  /* 0x0000001fff567819 */ /* 0x000fe40000011456 */
[CC--:B-1----:R-:W-:Y:S02]  /*a520*/  @!P5 LEA R6, P4, R12.reuse, R0.reuse, 0x2 ;  /* 0x000000000c06d211 */ /* 0x0c2fe400078810ff */
[C---:B---3--:R-:W-:Y:S02]  /*a530*/  @!P1 LEA R2, P3, R15.reuse, R0, 0x2 ;  /* 0x000000000f029211 */ /* 0x048fe400078610ff */
[-C--:B------:R-:W-:Y:S02]  /*a540*/  @!P5 LEA.HI.X R7, R12, R4.reuse, R29, 0x2, P4 ;  /* 0x000000040c07d211 */ /* 0x080fe400020f141d */
[----:B------:R-:W-:-:S03]  /*a550*/  @!P1 LEA.HI.X R3, R15, R4, R32, 0x2, P3 ;  /* 0x000000040f039211 */ /* 0x000fc600018f1420 */
[----:B------:R1:W-:Y:S01]  /*a560*/  @!P5 ST.E.64 [R6.64], R102 ;  /* 0x000000660600d985 */ /* 0x0003e2000c101b06 */
[----:B------:R-:W-:-:S03]  /*a570*/  ISETP.GE.AND P5, PT, R17, c[0x0][0x3c8], PT ;  /* 0x0000f20011007a0c */ /* 0x000fc60003fa6270 */
[----:B------:R3:W-:Y:S01]  /*a580*/  @!P1 ST.E.64 [R2.64], R104 ;  /* 0x0000006802009985 */ /* 0x0007e2000c101b06 */
[----:B------:R-:W-:Y:S02]  /*a590*/  ISETP.GE.AND P1, PT, R18, c[0x0][0x3c8], PT ;  /* 0x0000f20012007a0c */ /* 0x000fe40003f26270 */
[-C--:B-1----:R-:W-:Y:S02]  /*a5a0*/  @!P6 LEA R6, P4, R14, R0.reuse, 0x2 ;  /* 0x000000000e06e211 */ /* 0x082fe400078810ff */
[----:B---3--:R-:W-:Y:S02]  /*a5b0*/  @!P2 LEA R2, P3, R16, R0, 0x2 ;  /* 0x000000001002a211 */ /* 0x008fe400078610ff */
[-C--:B------:R-:W-:Y:S02]  /*a5c0*/  @!P6 LEA.HI.X R7, R14, R4.reuse, R31, 0x2, P4 ;  /* 0x000000040e07e211 */ /* 0x080fe400020f141f */
[----:B------:R-:W-:-:S03]  /*a5d0*/  @!P2 LEA.HI.X R3, R16, R4, R33, 0x2, P3 ;  /* 0x000000041003a211 */ /* 0x000fc600018f1421 */
[----:B------:R1:W-:Y:S01]  /*a5e0*/  @!P6 ST.E.64 [R6.64], R108 ;  /* 0x0000006c0600e985 */ /* 0x0003e2000c101b06 */
[----:B------:R-:W-:-:S03]  /*a5f0*/  ISETP.GE.AND P6, PT, R20, c[0x0][0x3c8], PT ;  /* 0x0000f20014007a0c */ /* 0x000fc60003fc6270 */
[----:B------:R3:W-:Y:S01]  /*a600*/  @!P2 ST.E.64 [R2.64], R112 ;  /* 0x000000700200a985 */ /* 0x0007e2000c101b06 */
[----:B------:R-:W-:Y:S02]  /*a610*/  ISETP.GE.AND P2, PT, R19, c[0x0][0x3c8], PT ;  /* 0x0000f20013007a0c */ /* 0x000fe40003f46270 */
        /* <DEDUP_REMOVED lines=27> */
[----:B------:R-:W-:Y:S02]  /*a7d0*/  @!P2 LEA.HI.X R3, R25, R4, R42, 0x2, P3 ;  /* 0x000000041903a211 */ /* 0x000fe400018f142a */
[----:B------:R-:W-:Y:S01]  /*a7e0*/  ISETP.GE.AND P4, PT, R11, c[0x0][0x3c8], PT ;  /* 0x0000f2000b007a0c */ /* 0x000fe20003f86270 */
[----:B------:R1:W-:Y:S01]  /*a7f0*/  @!P6 ST.E.64 [R6.64], R52 ;  /* 0x000000340600e985 */ /* 0x0003e2000c101b06 */
[----:B------:R-:W-:-:S03]  /*a800*/  ISETP.GE.AND P6, PT, R45, c[0x0][0x3c8], PT ;  /* 0x0000f2002d007a0c */ /* 0x000fc60003fc6270 */
[----:B------:R3:W-:Y:S01]  /*a810*/  @!P2 ST.E.64 [R2.64], R56 ;  /* 0x000000380200a985 */ /* 0x0007e2000c101b06 */
[-C--:B-1----:R-:W-:Y:S02]  /*a820*/  @!P5 LEA R6, P3, R24, R0.reuse, 0x2 ;  /* 0x000000001806d211 */ /* 0x082fe400078610ff */
[----:B---3--:R-:W-:Y:S02]  /*a830*/  @!P1 LEA R2, P2, R26, R0, 0x2 ;  /* 0x000000001a029211 */ /* 0x008fe400078410ff */
[-C--:B------:R-:W-:Y:S02]  /*a840*/  @!P5 LEA.HI.X R7, R24, R4.reuse, R41, 0x2, P3 ;  /* 0x000000041807d211 */ /* 0x080fe400018f1429 */
[----:B------:R-:W-:Y:S02]  /*a850*/  @!P1 LEA.HI.X R3, R26, R4, R43, 0x2, P2 ;  /* 0x000000041a039211 */ /* 0x000fe400010f142b */
[----:B------:R-:W-:Y:S01]  /*a860*/  ISETP.GE.AND P3, PT, R5, c[0x0][0x3c8], PT ;  /* 0x0000f20005007a0c */ /* 0x000fe20003f66270 */
[----:B------:R1:W-:Y:S01]  /*a870*/  @!P5 ST.E.64 [R6.64], R60 ;  /* 0x0000003c0600d985 */ /* 0x0003e2000c101b06 */
[----:B------:R-:W-:-:S03]  /*a880*/  @!P6 LEA R8, P2, R45, R0, 0x2 ;  /* 0x000000002d08e211 */ /* 0x000fc600078410ff */
[----:B------:R3:W-:Y:S01]  /*a890*/  @!P1 ST.E.64 [R2.64], R64 ;  /* 0x0000004002009985 */ /* 0x0007e2000c101b06 */
[----:B------:R-:W-:Y:S02]  /*a8a0*/  @!P6 LEA.HI.X R9, R45, R4, R44, 0x2, P2 ;  /* 0x000000042d09e211 */ /* 0x000fe400010f142c */
[----:B------:R-:W-:Y:S02]  /*a8b0*/  ISETP.GE.AND P1, PT, R10, c[0x0][0x3c8], PT ;  /* 0x0000f2000a007a0c */ /* 0x000fe40003f26270 */
[----:B------:R-:W-:Y:S01]  /*a8c0*/  IADD3 R45, R233, 0xa0, RZ ;  /* 0x000000a0e92d7810 */ /* 0x000fe20007ffe0ff */
[----:B------:R-:W-:Y:S03]  /*a8d0*/  @!P6 ST.E.64 [R8.64], R140 ;  /* 0x0000008c0800e985 */ /* 0x000fe6000c101b06 */
[----:B------:R-:W-:Y:S02]  /*a8e0*/  ISETP.GE.AND P6, PT, R45, c[0x0][0x3c8], PT ;  /* 0x0000f2002d007a0c */ /* 0x000fe40003fc6270 */
[----:B-1----:R-:W-:-:S02]  /*a8f0*/  @!P3 LEA R6, P2, R5, R0, 0x2 ;  /* 0x000000000506b211 */ /* 0x002fc400078410ff */
[----:B---3--:R-:W-:-:S04]  /*a900*/  @!P4 LEA R2, P5, R11, R0, 0x2 ;  /* 0x000000000b02c211 */ /* 0x008fc800078a10ff */
[-C--:B------:R-:W-:Y:S02]  /*a910*/  @!P4 LEA.HI.X R3, R11, R4.reuse, R79, 0x2, P5 ;  /* 0x000000040b03c211 */ /* 0x080fe400028f144f */
[C---:B------:R-:W-:Y:S02]  /*a920*/  IADD3 R11, R233.reuse, 0x90, RZ ;  /* 0x00000090e90b7810 */ /* 0x040fe40007ffe0ff */
[----:B------:R-:W-:Y:S01]  /*a930*/  IADD3 R79, R233, 0xb0, RZ ;  /* 0x000000b0e94f7810 */ /* 0x000fe20007ffe0ff */
[----:B------:R1:W-:Y:S01]  /*a940*/  @!P4 ST.E.64 [R2.64], R68 ;  /* 0x000000440200c985 */ /* 0x0003e2000c101b06 */
[----:B------:R-:W-:Y:S02]  /*a950*/  SHF.R.S32.HI R11, RZ, 0x1f, R11 ;  /* 0x0000001fff0b7819 */ /* 0x000fe4000001140b */
[----:B------:R-:W-:Y:S02]  /*a960*/  ISETP.GE.AND P5, PT, R83, c[0x0][0x3c8], PT ;  /* 0x0000f20053007a0c */ /* 0x000fe40003fa6270 */
[----:B------:R-:W-:-:S02]  /*a970*/  @!P3 LEA.HI.X R7, R5, R4, R11, 0x2, P2 ;  /* 0x000000040507b211 */ /* 0x000fc400010f140b */
[C---:B------:R-:W-:Y:S02]  /*a980*/  IADD3 R11, R233.reuse, 0x98, RZ ;  /* 0x00000098e90b7810 */ /* 0x040fe40007ffe0ff */
[----:B------:R-:W-:Y:S01]  /*a990*/  IADD3 R5, R233, 0xb8, RZ ;  /* 0x000000b8e9057810 */ /* 0x000fe20007ffe0ff */
[----:B------:R3:W-:Y:S01]  /*a9a0*/  @!P3 ST.E.64 [R6.64], R72 ;  /* 0x000000480600b985 */ /* 0x0007e2000c101b06 */
[----:B------:R-:W-:Y:S02]  /*a9b0*/  SHF.R.S32.HI R11, RZ, 0x1f, R11 ;  /* 0x0000001fff0b7819 */ /* 0x000fe4000001140b */
[----:B------:R-:W-:Y:S02]  /*a9c0*/  ISETP.GE.AND P4, PT, R79, c[0x0][0x3c8], PT ;  /* 0x0000f2004f007a0c */ /* 0x000fe40003f86270 */
[----:B------:R-:W-:Y:S02]  /*a9d0*/  ISETP.GE.AND P3, PT, R5, c[0x0][0x3c8], PT ;  /* 0x0000f20005007a0c */ /* 0x000fe40003f66270 */
[----:B-1----:R-:W-:-:S04]  /*a9e0*/  @!P1 LEA R2, P2, R10, R0, 0x2 ;  /* 0x000000000a029211 */ /* 0x002fc800078410ff */
[----:B------:R-:W-:Y:S02]  /*a9f0*/  @!P1 LEA.HI.X R3, R10, R4, R11, 0x2, P2 ;  /* 0x000000040a039211 */ /* 0x000fe400010f140b */
[----:B------:R-:W-:-:S03]  /*aa00*/  @!P6 LEA R10, P2, R45, R0, 0x2 ;  /* 0x000000002d0ae211 */ /* 0x000fc600078410ff */
[----:B------:R1:W-:Y:S01]  /*aa10*/  @!P1 ST.E.64 [R2.64], R76 ;  /* 0x0000004c02009985 */ /* 0x0003e2000c101b06 */
[----:B------:R-:W-:Y:S02]  /*aa20*/  @!P6 LEA.HI.X R11, R45, R4, R82, 0x2, P2 ;  /* 0x000000042d0be211 */ /* 0x000fe400010f1452 */
[-C--:B------:R-:W-:Y:S02]  /*aa30*/  @!P5 LEA R8, P1, R83, R0.reuse, 0x2 ;  /* 0x000000005308d211 */ /* 0x080fe400078210ff */
[C---:B------:R-:W-:Y:S01]  /*aa40*/  IADD3 R82, R233.reuse, 0xb0, RZ ;  /* 0x000000b0e9527810 */ /* 0x040fe20007ffe0ff */
[----:B------:R2:W-:Y:S01]  /*aa50*/  @!P6 ST.E.64 [R10.64], R142 ;  /* 0x0000008e0a00e985 */ /* 0x0005e2000c101b06 */
[----:B------:R-:W-:Y:S02]  /*aa60*/  IADD3 R45, R233, 0xb8, RZ ;  /* 0x000000b8e92d7810 */ /* 0x000fe40007ffe0ff */
[----:B---3--:R-:W-:Y:S02]  /*aa70*/  @!P4 LEA R6, P2, R79, R0, 0x2 ;  /* 0x000000004f06c211 */ /* 0x008fe400078410ff */
[----:B------:R-:W-:-:S02]  /*aa80*/  SHF.R.S32.HI R82, RZ, 0x1f, R82 ;  /* 0x0000001fff527819 */ /* 0x000fc40000011452 */
[-C--:B------:R-:W-:Y:S02]  /*aa90*/  @!P5 LEA.HI.X R9, R83, R4.reuse, R86, 0x2, P1 ;  /* 0x000000045309d211 */ /* 0x080fe400008f1456 */
[----:B------:R-:W-:Y:S02]  /*aaa0*/  SHF.R.S32.HI R45, RZ, 0x1f, R45 ;  /* 0x0000001fff2d7819 */ /* 0x000fe4000001142d */
[----:B------:R-:W-:Y:S01]  /*aab0*/  @!P4 LEA.HI.X R7, R79, R4, R82, 0x2, P2 ;  /* 0x000000044f07c211 */ /* 0x000fe200010f1452 */
[----:B------:R2:W-:Y:S04]  /*aac0*/  @!P5 ST.E.64 [R8.64], R84 ;  /* 0x000000540800d985 */ /* 0x0005e8000c101b06 */
[----:B------:R2:W-:Y:S01]  /*aad0*/  @!P4 ST.E.64 [R6.64], R80 ;  /* 0x000000500600c985 */ /* 0x0005e2000c101b06 */
[----:B-1----:R-:W-:-:S04]  /*aae0*/  @!P3 LEA R2, P1, R5, R0, 0x2 ;  /* 0x000000000502b211 */ /* 0x002fc800078210ff */
[----:B------:R-:W-:-:S05]  /*aaf0*/  @!P3 LEA.HI.X R3, R5, R4, R45, 0x2, P1 ;  /* 0x000000040503b211 */ /* 0x000fca00008f142d */
[----:B------:R2:W-:Y:S04]  /*ab00*/  @!P3 ST.E.64 [R2.64], R48 ;  /* 0x000000300200b985 */ /* 0x0005e8000c101b06 */
.L_x_68:
[----:B------:R-:W-:Y:S05]  /*ab10*/  BSYNC B0 ;  /* 0x0000000000007941 */ /* 0x000fea0003800000 */
.L_x_67:
[----:B------:R-:W-:Y:S05]  /*ab20*/  BRA.DIV ~URZ, `(.L_x_69) ;  /* 0x00002be27f007947 */ /* 0x000fea000b800000 */
[----:B---3--:R1:W3:Y:S04]  /*ab30*/  SHFL.IDX PT, R4, R27, 0x1, 0x1c1f ;  /* 0x003c1f001b047f89 */ /* 0x0082e800000e0000 */
[----:B------:R1:W2:Y:S02]  /*ab40*/  SHFL.IDX PT, R0, R28, 0x1, 0x1c1f ;  /* 0x003c1f001c007f89 */ /* 0x0002a400000e0000 */
.L_x_123:
[----:B------:R-:W-:Y:S05]  /*ab50*/  @P0 BRA `(.L_x_64) ;  /* 0x000013f000000947 */ /* 0x000fea0003800000 */
[----:B------:R-:W-:Y:S02]  /*ab60*/  ISETP.GE.AND P2, PT, R13, c[0x0][0x3c8], PT ;  /* 0x0000f2000d007a0c */ /* 0x000fe40003f46270 */
[----:B------:R-:W-:Y:S02]  /*ab70*/  ISETP.GE.AND P1, PT, R12, c[0x0][0x3c8], PT ;  /* 0x0000f2000c007a0c */ /* 0x000fe40003f26270 */
[----:B------:R-:W-:Y:S02]  /*ab80*/  ISETP.GE.AND P3, PT, R233, c[0x0][0x3c8], PT ;  /* 0x0000f200e9007a0c */ /* 0x000fe40003f66270 */
[----:B------:R-:W-:-:S02]  /*ab90*/  ISETP.GE.AND P6, PT, R14, c[0x0][0x3c8], PT ;  /* 0x0000f2000e007a0c */ /* 0x000fc40003fc6270 */
[----:B------:R-:W-:Y:S02]  /*aba0*/  ISETP.GE.AND P0, PT, R15, c[0x0][0x3c8], PT ;  /* 0x0000f2000f007a0c */ /* 0x000fe40003f06270 */
[C---:B------:R-:W-:Y:S02]  /*abb0*/  IADD3 R5, R233.reuse, 0x80, RZ ;  /* 0x00000080e9057810 */ /* 0x040fe40007ffe0ff */
[----:B------:R-:W-:Y:S02]  /*abc0*/  IADD3 R52, R233, 0x88, RZ ;  /* 0x00000088e9347810 */ /* 0x000fe40007ffe0ff */
[CC--:B--2---:R-:W-:Y:S02]  /*abd0*/  @!P2 LEA R10, P5, R13.reuse, R0.reuse, 0x2 ;  /* 0x000000000d0aa211 */ /* 0x0c4fe400078a10ff */
[C---:B------:R-:W-:Y:S02]  /*abe0*/  @!P1 LEA R8, P4, R12.reuse, R0, 0x2 ;  /* 0x000000000c089211 */ /* 0x040fe400078810ff */
[-C--:B---3--:R-:W-:Y:S01]  /*abf0*/  @!P2 LEA.HI.X R11, R13, R4.reuse, R30, 0x2, P5 ;  /* 0x000000040d0ba211 */ /* 0x088fe200028f141e */
[----:B------:R-:W-:Y:S01]  /*ac00*/  @!P3 IMAD.MOV.U32 R13, RZ, RZ, R4 ;  /* 0x000000ffff0db224 */ /* 0x000fe200078e0004 */
[----:B------:R-:W-:Y:S01]  /*ac10*/  @!P1 LEA.HI.X R9, R12, R4, R29, 0x2, P4 ;  /* 0x000000040c099211 */ /* 0x000fe200020f141d */
[----:B------:R-:W-:Y:S01]  /*ac20*/  @!P3 IMAD.MOV.U32 R12, RZ, RZ, R0 ;  /* 0x000000ffff0cb224 */ /* 0x000fe200078e0000 */
[----:B------:R-:W-:-:S02]  /*ac30*/  @!P6 LEA R2, P4, R14, R0, 0x2 ;  /* 0x000000000e02e211 */ /* 0x000fc400078810ff */
[----:B------:R-:W-:Y:S01]  /*ac40*/  @!P0 LEA R6, P5, R15, R0, 0x2 ;  /* 0x000000000f068211 */ /* 0x000fe200078a10ff */
[----:B------:R-:W-:Y:S01]  /*ac50*/  @!P3 IMAD.WIDE R12, R233, 0x4, R12 ;  /* 0x00000004e90cb825 */ /* 0x000fe200078e020c */
[-C--:B------:R-:W-:Y:S02]  /*ac60*/  @!P6 LEA.HI.X R3, R14, R4.reuse, R31, 0x2, P4 ;  /* 0x000000040e03e211 */ /* 0x080fe400020f141f */
[----:B------:R-:W-:Y:S02]  /*ac70*/  ISETP.GE.AND P4, PT, R16, c[0x0][0x3c8], PT ;  /* 0x0000f20010007a0c */ /* 0x000fe40003f86270 */
[----:B------:R2:W-:Y:S01]  /*ac80*/  @!P3 ST.E.64 [R12.64], R148 ;  /* 0x000000940c00b985 */ /* 0x0005e2000c101b06 */
[----:B------:R-:W-:Y:S02]  /*ac90*/  @!P0 LEA.HI.X R7, R15, R4, R32, 0x2, P5 ;  /* 0x000000040f078211 */ /* 0x000fe400028f1420 */
[----:B------:R-:W-:Y:S01]  /*aca0*/  ISETP.GE.AND P3, PT, R17, c[0x0][0x3c8], PT ;  /* 0x0000f20011007a0c */ /* 0x000fe20003f66270 */
[----:B------:R-:W-:Y:S01]  /*acb0*/  @!P2 ST.E.64 [R10.64], R146 ;  /* 0x000000920a00a985 */ /* 0x000fe2000c101b06 */
[----:B------:R-:W-:-:S02]  /*acc0*/  ISETP.GE.AND P2, PT, R18, c[0x0][0x3c8], PT ;  /* 0x0000f20012007a0c */ /* 0x000fc40003f46270 */
[C---:B------:R-:W-:Y:S01]  /*acd0*/  IADD3 R45, R233.reuse, 0x90, RZ ;  /* 0x00000090e92d7810 */ /* 0x040fe20007ffe0ff */
[----:B------:R3:W-:Y:S01]  /*ace0*/  @!P1 ST.E.64 [R8.64], R144 ;  /* 0x0000009008009985 */ /* 0x0007e2000c101b06 */
[----:B------:R-:W-:Y:S02]  /*acf0*/  ISETP.GE.AND P1, PT, R20, c[0x0][0x3c8], PT ;  /* 0x0000f20014007a0c */ /* 0x000fe40003f26270 */
[----:B-1----:R-:W-:Y:S01]  /*ad00*/  IADD3 R27, R233, 0x98, RZ ;  /* 0x00000098e91b7810 */ /* 0x002fe20007ffe0ff */
[----:B------:R1:W-:Y:S01]  /*ad10*/  @!P0 ST.E.64 [R6.64], R88 ;  /* 0x0000005806008985 */ /* 0x0003e2000c101b06 */
[----:B------:R-:W-:Y:S02]  /*ad20*/  ISETP.GE.AND P0, PT, R19, c[0x0][0x3c8], PT ;  /* 0x0000f20013007a0c */ /* 0x000fe40003f06270 */
[C---:B------:R-:W-:Y:S01]  /*ad30*/  IADD3 R53, R233.reuse, 0x88, RZ ;  /* 0x00000088e9357810 */ /* 0x040fe20007ffe0ff */
[----:B------:R5:W-:Y:S01]  /*ad40*/  @!P6 ST.E.64 [R2.64], R92 ;  /* 0x0000005c0200e985 */ /* 0x000be2000c101b06 */
[----:B------:R-:W-:-:S02]  /*ad50*/  IADD3 R49, R233, 0x90, RZ ;  /* 0x00000090e9317810 */ /* 0x000fc40007ffe0ff */
[----:B------:R-:W-:Y:S02]  /*ad60*/  SHF.R.S32.HI R53, RZ, 0x1f, R53 ;  /* 0x0000001fff357819 */ /* 0x000fe40000011435 */
[C---:B------:R-:W-:Y:S02]  /*ad70*/  IADD3 R48, R233.reuse, 0xa0, RZ ;  /* 0x000000a0e9307810 */ /* 0x040fe40007ffe0ff */
[----:B------:R-:W-:Y:S02]  /*ad80*/  SHF.R.S32.HI R49, RZ, 0x1f, R49 ;  /* 0x0000001fff317819 */ /* 0x000fe40000011431 */
[----:B----4-:R-:W-:Y:S02]  /*ad90*/  IADD3 R28, R233, 0xa8, RZ ;  /* 0x000000a8e91c7810 */ /* 0x010fe40007ffe0ff */
[----:B--2---:R-:W-:-:S04]  /*ada0*/  @!P4 LEA R12, P5, R16, R0, 0x2 ;  /* 0x00000000100cc211 */ /* 0x004fc800078a10ff */
[----:B------:R-:W-:Y:S02]  /*adb0*/  @!P4 LEA.HI.X R13, R16, R4, R33, 0x2, P5 ;  /* 0x00000004100dc211 */ /* 0x000fe400028f1421 */
[----:B---3--:R-:W-:-:S03]  /*adc0*/  @!P3 LEA R8, P6, R17, R0, 0x2 ;  /* 0x000000001108b211 */ /* 0x008fc600078c10ff */
[----:B------:R2:W-:Y:S01]  /*add0*/  @!P4 ST.E.64 [R12.64], R150 ;  /* 0x000000960c00c985 */ /* 0x0005e2000c101b06 */
[----:B------:R-:W-:Y:S02]  /*ade0*/  ISETP.GE.AND P4, PT, R23, c[0x0][0x3c8], PT ;  /* 0x0000f20017007a0c */ /* 0x000fe40003f86270 */
[C---:B-1----:R-:W-:Y:S02]  /*adf0*/  @!P2 LEA R6, P5, R18.reuse, R0, 0x2 ;  /* 0x000000001206a211 */ /* 0x042fe400078a10ff */
[-C--:B------:R-:W-:Y:S02]  /*ae00*/  @!P3 LEA.HI.X R9, R17, R4.reuse, R34, 0x2, P6 ;  /* 0x000000041109b211 */ /* 0x080fe400030f1422 */
[----:B------:R-:W-:Y:S02]  /*ae10*/  @!P2 LEA.HI.X R7, R18, R4, R35, 0x2, P5 ;  /* 0x000000041207a211 */ /* 0x000fe400028f1423 */
[-C--:B-----5:R-:W-:Y:S01]  /*ae20*/  @!P1 LEA R2, P6, R20, R0.reuse, 0x2 ;  /* 0x0000000014029211 */ /* 0x0a0fe200078c10ff */
[----:B------:R-:W-:Y:S01]  /*ae30*/  @!P3 ST.E.64 [R8.64], R126 ;  /* 0x0000007e0800b985 */ /* 0x000fe2000c101b06 */
[----:B------:R-:W-:-:S02]  /*ae40*/  @!P0 LEA R10, P5, R19, R0, 0x2 ;  /* 0x00000000130a8211 */ /* 0x000fc400078a10ff */
[-C--:B------:R-:W-:Y:S01]  /*ae50*/  @!P1 LEA.HI.X R3, R20, R4.reuse, R37, 0x2, P6 ;  /* 0x0000000414039211 */ /* 0x080fe200030f1425 */
[----:B------:R-:W-:Y:S01]  /*ae60*/  @!P2 ST.E.64 [R6.64], R118 ;  /* 0x000000760600a985 */ /* 0x000fe2000c101b06 */
[----:B------:R-:W-:Y:S02]  /*ae70*/  @!P0 LEA.HI.X R11, R19, R4, R36, 0x2, P5 ;  /* 0x00000004130b8211 */ /* 0x000fe400028f1424 */
[----:B------:R-:W-:Y:S01]  /*ae80*/  ISETP.GE.AND P6, PT, R21, c[0x0][0x3c8], PT ;  /* 0x0000f20015007a0c */ /* 0x000fe20003fc6270 */
[----:B------:R1:W-:Y:S01]  /*ae90*/  @!P1 ST.E.64 [R2.64], R96 ;  /* 0x0000006002009985 */ /* 0x0003e2000c101b06 */
[----:B------:R-:W-:Y:S02]  /*aea0*/  ISETP.GE.AND P5, PT, R22, c[0x0][0x3c8], PT ;  /* 0x0000f20016007a0c */ /* 0x000fe40003fa6270 */
[----:B------:R-:W-:Y:S01]  /*aeb0*/  ISETP.GE.AND P3, PT, R25, c[0x0][0x3c8], PT ;  /* 0x0000f20019007a0c */ /* 0x000fe20003f66270 */
[----:B------:R3:W-:Y:S01]  /*aec0*/  @!P0 ST.E.64 [R10.64], R106 ;  /* 0x0000006a0a008985 */ /* 0x0007e2000c101b06 */
[----:B------:R-:W-:-:S09]  /*aed0*/  ISETP.GE.AND P2, PT, R24, c[0x0][0x3c8], PT ;  /* 0x0000f20018007a0c */ /* 0x000fd20003f46270 */
[----:B--2---:R-:W-:-:S04]  /*aee0*/  @!P5 LEA R12, P0, R22, R0, 0x2 ;  /* 0x00000000160cd211 */ /* 0x004fc800078010ff */
[----:B------:R-:W-:Y:S02]  /*aef0*/  @!P5 LEA.HI.X R13, R22, R4, R39, 0x2, P0 ;  /* 0x00000004160dd211 */ /* 0x000fe400000f1427 */
[----:B-1----:R-:W-:-:S04]  /*af00*/  @!P6 LEA R2, P1, R21, R0, 0x2 ;  /* 0x000000001502e211 */ /* 0x002fc800078210ff */
[----:B------:R-:W-:Y:S02]  /*af10*/  @!P6 LEA.HI.X R3, R21, R4, R38, 0x2, P1 ;  /* 0x000000041503e211 */ /* 0x000fe400008f1426 */
[C---:B---3--:R-:W-:Y:S02]  /*af20*/  @!P3 LEA R10, P0, R25.reuse, R0, 0x2 ;  /* 0x00000000190ab211 */ /* 0x048fe400078010ff */
[----:B------:R-:W-:Y:S01]  /*af30*/  ISETP.GE.AND P1, PT, R26, c[0x0][0x3c8], PT ;  /* 0x0000f2001a007a0c */ /* 0x000fe20003f26270 */
[----:B------:R1:W-:Y:S01]  /*af40*/  @!P6 ST.E.64 [R2.64], R110 ;  /* 0x0000006e0200e985 */ /* 0x0003e2000c101b06 */
[----:B------:R-:W-:Y:S02]  /*af50*/  @!P3 LEA.HI.X R11, R25, R4, R42, 0x2, P0 ;  /* 0x00000004190bb211 */ /* 0x000fe400000f142a */
[----:B------:R-:W-:Y:S01]  /*af60*/  ISETP.GE.AND P0, PT, R5, c[0x0][0x3c8], PT ;  /* 0x0000f20005007a0c */ /* 0x000fe20003f06270 */
[----:B------:R-:W-:Y:S01]  /*af70*/  @!P5 ST.E.64 [R12.64], R152 ;  /* 0x000000980c00d985 */ /* 0x000fe2000c101b06 */
[----:B-1----:R-:W-:-:S04]  /*af80*/  @!P4 LEA R2, P6, R23, R0, 0x2 ;  /* 0x000000001702c211 */ /* 0x002fc800078c10ff */
[----:B------:R-:W-:Y:S02]  /*af90*/  @!P4 LEA.HI.X R3, R23, R4, R40, 0x2, P6 ;  /* 0x000000041703c211 */ /* 0x000fe400030f1428 */
[----:B------:R-:W-:-:S03]  /*afa0*/  @!P2 LEA R8, P6, R24, R0, 0x2 ;  /* 0x000000001808a211 */ /* 0x000fc600078c10ff */
[----:B------:R1:W-:Y:S01]  /*afb0*/  @!P4 ST.E.64 [R2.64], R130 ;  /* 0x000000820200c985 */ /* 0x0003e2000c101b06 */
[----:B------:R-:W-:Y:S02]  /*afc0*/  ISETP.GE.AND P4, PT, R52, c[0x0][0x3c8], PT ;  /* 0x0000f20034007a0c */ /* 0x000fe40003f86270 */
[----:B------:R-:W-:Y:S01]  /*afd0*/  @!P2 LEA.HI.X R9, R24, R4, R41, 0x2, P6 ;  /* 0x000000041809a211 */ /* 0x000fe200030f1429 */
[----:B------:R-:W-:Y:S01]  /*afe0*/  @!P3 ST.E.64 [R10.64], R134 ;  /* 0x000000860a00b985 */ /* 0x000fe2000c101b06 */
[----:B------:R-:W-:Y:S02]  /*aff0*/  ISETP.GE.AND P3, PT, R45, c[0x0][0x3c8], PT ;  /* 0x0000f2002d007a0c */ /* 0x000fe40003f66270 */
[----:B------:R-:W-:Y:S01]  /*b000*/  @!P1 LEA R6, P6, R26, R0, 0x2 ;  /* 0x000000001a069211 */ /* 0x000fe200078c10ff */
[----:B------:R-:W-:Y:S01]  /*b010*/  @!P2 ST.E.64 [R8.64], R122 ;  /* 0x0000007a0800a985 */ /* 0x000fe2000c101b06 */
[----:B------:R-:W-:Y:S02]  /*b020*/  ISETP.GE.AND P2, PT, R48, c[0x0][0x3c8], PT ;  /* 0x0000f20030007a0c */ /* 0x000fe40003f46270 */
[----:B------:R-:W-:-:S05]  /*b030*/  @!P1 LEA.HI.X R7, R26, R4, R43, 0x2, P6 ;  /* 0x000000041a079211 */ /* 0x000fca00030f142b */
[----:B------:R2:W-:Y:S01]  /*b040*/  @!P1 ST.E.64 [R6.64], R114 ;  /* 0x0000007206009985 */ /* 0x0005e2000c101b06 */
[----:B------:R-:W-:Y:S02]  /*b050*/  ISETP.GE.AND P1, PT, R28, c[0x0][0x3c8], PT ;  /* 0x0000f2001c007a0c */ /* 0x000fe40003f26270 */
[----:B-1----:R-:W-:-:S04]  /*b060*/  @!P0 LEA R2, P5, R5, R0, 0x2 ;  /* 0x0000000005028211 */ /* 0x002fc800078a10ff */
[----:B------:R-:W-:Y:S02]  /*b070*/  @!P0 LEA.HI.X R3, R5, R4, R44, 0x2, P5 ;  /* 0x0000000405038211 */ /* 0x000fe400028f142c */
[----:B------:R-:W-:Y:S02]  /*b080*/  ISETP.GE.AND P5, PT, R27, c[0x0][0x3c8], PT ;  /* 0x0000f2001b007a0c */ /* 0x000fe40003fa6270 */
[----:B------:R-:W-:Y:S01]  /*b090*/  IADD3 R5, R233, 0xb0, RZ ;  /* 0x000000b0e9057810 */ /* 0x000fe20007ffe0ff */
[----:B------:R1:W-:Y:S01]  /*b0a0*/  @!P0 ST.E.64 [R2.64], R50 ;  /* 0x0000003202008985 */ /* 0x0003e2000c101b06 */
[----:B--2---:R-:W-:-:S04]  /*b0b0*/  @!P4 LEA R6, P0, R52, R0, 0x2 ;  /* 0x000000003406c211 */ /* 0x004fc800078010ff */
[----:B------:R-:W-:Y:S02]  /*b0c0*/  @!P4 LEA.HI.X R7, R52, R4, R53, 0x2, P0 ;  /* 0x000000043407c211 */ /* 0x000fe400000f1435 */
[----:B------:R-:W-:-:S03]  /*b0d0*/  ISETP.GE.AND P0, PT, R5, c[0x0][0x3c8], PT ;  /* 0x0000f20005007a0c */ /* 0x000fc60003f06270 */
[----:B------:R2:W-:Y:S01]  /*b0e0*/  @!P4 ST.E.64 [R6.64], R58 ;  /* 0x0000003a0600c985 */ /* 0x0005e2000c101b06 */
[-C--:B------:R-:W-:Y:S02]  /*b0f0*/  @!P5 LEA R10, P4, R27, R0.reuse, 0x2 ;  /* 0x000000001b0ad211 */ /* 0x080fe400078810ff */
[----:B-1----:R-:W-:-:S04]  /*b100*/  @!P3 LEA R2, P6, R45, R0, 0x2 ;  /* 0x000000002d02b211 */ /* 0x002fc800078c10ff */
[----:B------:R-:W-:Y:S02]  /*b110*/  @!P3 LEA.HI.X R3, R45, R4, R49, 0x2, P6 ;  /* 0x000000042d03b211 */ /* 0x000fe400030f1431 */
[C---:B------:R-:W-:Y:S02]  /*b120*/  IADD3 R45, R233.reuse, 0x98, RZ ;  /* 0x00000098e92d7810 */ /* 0x040fe40007ffe0ff */
[----:B------:R-:W-:Y:S01]  /*b130*/  IADD3 R49, R233, 0xa0, RZ ;  /* 0x000000a0e9317810 */ /* 0x000fe20007ffe0ff */
[----:B------:R1:W-:Y:S01]  /*b140*/  @!P3 ST.E.64 [R2.64], R62 ;  /* 0x0000003e0200b985 */ /* 0x0003e2000c101b06 */
[----:B------:R-:W-:Y:S02]  /*b150*/  SHF.R.S32.HI R45, RZ, 0x1f, R45 ;  /* 0x0000001fff2d7819 */ /* 0x000fe4000001142d */
[----:B------:R-:W-:Y:S02]  /*b160*/  @!P2 LEA R8, P6, R48, R0, 0x2 ;  /* 0x000000003008a211 */ /* 0x000fe400078c10ff */
[----:B------:R-:W-:-:S02]  /*b170*/  @!P5 LEA.HI.X R11, R27, R4, R45, 0x2, P4 ;  /* 0x000000041b0bd211 */ /* 0x000fc400020f142d */
[C---:B------:R-:W-:Y:S02]  /*b180*/  IADD3 R45, R233.reuse, 0xa8, RZ ;  /* 0x000000a8e92d7810 */ /* 0x040fe40007ffe0ff */
[----:B------:R-:W-:Y:S01]  /*b190*/  IADD3 R27, R233, 0xb0, RZ ;  /* 0x000000b0e91b7810 */ /* 0x000fe20007ffe0ff */
[----:B------:R3:W-:Y:S01]  /*b1a0*/  @!P5 ST.E.64 [R10.64], R74 ;  /* 0x0000004a0a00d985 */ /* 0x0007e2000c101b06 */
[----:B------:R-:W-:Y:S02]  /*b1b0*/  SHF.R.S32.HI R49, RZ, 0x1f, R49 ;  /* 0x0000001fff317819 */ /* 0x000fe40000011431 */
[----:B--2---:R-:W-:Y:S02]  /*b1c0*/  @!P1 LEA R6, P3, R28, R0, 0x2 ;  /* 0x000000001c069211 */ /* 0x004fe400078610ff */
[----:B------:R-:W-:Y:S02]  /*b1d0*/  SHF.R.S32.HI R45, RZ, 0x1f, R45 ;  /* 0x0000001fff2d7819 */ /* 0x000fe4000001142d */
[----:B------:R-:W-:-:S02]  /*b1e0*/  SHF.R.S32.HI R27, RZ, 0x1f, R27 ;  /* 0x0000001fff1b7819 */ /* 0x000fc4000001141b */
[-C--:B------:R-:W-:Y:S02]  /*b1f0*/  @!P2 LEA.HI.X R9, R48, R4.reuse, R49, 0x2, P6 ;  /* 0x000000043009a211 */ /* 0x080fe400030f1431 */
[----:B------:R-:W-:-:S03]  /*b200*/  @!P1 LEA.HI.X R7, R28, R4, R45, 0x2, P3 ;  /* 0x000000041c079211 */ /* 0x000fc600018f142d */
[----:B------:R3:W-:Y:S04]  /*b210*/  @!P2 ST.E.64 [R8.64], R70 ;  /* 0x000000460800a985 */ /* 0x0007e8000c101b06 */
[----:B------:R3:W-:Y:S01]  /*b220*/  @!P1 ST.E.64 [R6.64], R66 ;  /* 0x0000004206009985 */ /* 0x0007e2000c101b06 */
[----:B-1----:R-:W-:-:S04]  /*b230*/  @!P0 LEA R2, P4, R5, R0, 0x2 ;  /* 0x0000000005028211 */ /* 0x002fc800078810ff */
[----:B------:R-:W-:Y:S02]  /*b240*/  @!P0 LEA.HI.X R3, R5, R4, R27, 0x2, P4 ;  /* 0x0000000405038211 */ /* 0x000fe400020f141b */
[----:B------:R-:W-:-:S03]  /*b250*/  IADD3 R5, R233, 0xb8, RZ ;  /* 0x000000b8e9057810 */ /* 0x000fc60007ffe0ff */
[----:B------:R3:W-:Y:S01]  /*b260*/  @!P0 ST.E.64 [R2.64], R54 ;  /* 0x0000003602008985 */ /* 0x0007e2000c101b06 */
[----:B------:R-:W-:-:S13]  /*b270*/  ISETP.GE.AND P0, PT, R5, c[0x0][0x3c8], PT ;  /* 0x0000f20005007a0c */ /* 0x000fda0003f06270 */
[----:B------:R-:W-:Y:S05]  /*b280*/  @P0 BRA `(.L_x_64) ;  /* 0x00000cc000000947 */ /* 0x000fea0003800000 */
[----:B------:R-:W-:Y:S02]  /*b290*/  IADD3 R27, R233, 0xb8, RZ ;  /* 0x000000b8e91b7810 */ /* 0x000fe40007ffe0ff */
[----:B---3--:R-:W-:Y:S02]  /*b2a0*/  LEA R2, P0, R5, R0, 0x2 ;  /* 0x0000000005027211 */ /* 0x008fe400078010ff */
[----:B------:R-:W-:-:S04]  /*b2b0*/  SHF.R.S32.HI R27, RZ, 0x1f, R27 ;  /* 0x0000001fff1b7819 */ /* 0x000fc8000001141b */
[----:B------:R-:W-:-:S05]  /*b2c0*/  LEA.HI.X R3, R5, R4, R27, 0x2, P0 ;  /* 0x0000000405037211 */ /* 0x000fca00000f141b */
[----:B------:R1:W-:Y:S01]  /*b2d0*/  ST.E.64 [R2.64], R46 ;  /* 0x0000002e02007985 */ /* 0x0003e2000c101b06 */
[----:B------:R-:W-:Y:S05]  /*b2e0*/  BRA `(.L_x_64) ;  /* 0x00000c6000007947 */ /* 0x000fea0003800000 */
.L_x_49:
[----:B------:R-:W-:Y:S01]  /*b2f0*/  ISETP.NE.U32.AND P1, PT, RZ, c[0x0][0x508], PT ;  /* 0x00014200ff007a0c */ /* 0x000fe20003f25070 */
[----:B------:R-:W2:Y:S01]  /*b300*/  LDL.LU R6, [R1+0x8] ;  /* 0x0000080001067983 */ /* 0x000ea20000300800 */
[----:B------:R-:W-:Y:S01]  /*b310*/  ISETP.NE.U32.AND P2, PT, RZ, c[0x0][0x500], PT ;  /* 0x00014000ff007a0c */ /* 0x000fe20003f45070 */
[----:B------:R-:W-:Y:S01]  /*b320*/  IMAD.MOV.U32 R4, RZ, RZ, 0x4 ;  /* 0x00000004ff047424 */ /* 0x000fe200078e00ff */
[----:B------:R-:W-:Y:S01]  /*b330*/  ISETP.NE.AND.EX P1, PT, RZ, c[0x0][0x50c], PT, P1 ;  /* 0x00014300ff007a0c */ /* 0x000fe20003f25310 */
[----:B------:R-:W-:Y:S01]  /*b340*/  IMAD.MOV.U32 R0, RZ, RZ, RZ ;  /* 0x000000ffff007224 */ /* 0x000fe200078e00ff */
[----:B------:R-:W-:Y:S01]  /*b350*/  ISETP.NE.AND.EX P2, PT, RZ, c[0x0][0x504], PT, P2 ;  /* 0x00014100ff007a0c */ /* 0x000fe20003f45320 */
[----:B------:R-:W-:Y:S02]  /*b360*/  IMAD.MOV.U32 R18, RZ, RZ, c[0x0][0x388] ;  /* 0x0000e200ff127624 */ /* 0x000fe400078e00ff */
[----:B-1----:R-:W-:-:S08]  /*b370*/  IMAD.WIDE R4, R228, R4, c[0x0][0x500] ;  /* 0x00014000e4047625 */ /* 0x002fd000078e0204 */
[C---:B------:R-:W-:Y:S02]  /*b380*/  @P1 LEA R2, P0, R228.reuse, c[0x0][0x508], 0x2 ;  /* 0x00014200e4021a11 */ /* 0x040fe400078010ff */
[----:B------:R1:W5:Y:S02]  /*b390*/  @P2 LDG.E R0, [R4.64] ;  /* 0x0000000604002981 */ /* 0x000364000c1e1900 */
[----:B------:R-:W-:-:S05]  /*b3a0*/  @P1 LEA.HI.X R3, R228, c[0x0][0x50c], R251, 0x2, P0 ;  /* 0x00014300e4031a11 */ /* 0x000fca00000f14fb */
[----:B------:R1:W5:Y:S01]  /*b3b0*/  @P1 LDG.E R18, [R2.64] ;  /* 0x0000000602121981 */ /* 0x000362000c1e1900 */
[----:B--2---:R-:W-:-:S04]  /*b3c0*/  ISETP.NE.AND P0, PT, R6, RZ, PT ;  /* 0x000000ff0600720c */ /* 0x004fc80003f05270 */
[----:B------:R-:W-:Y:S01]  /*b3d0*/  SEL R17, R6, c[0x0][0x3d4], P0 ;  /* 0x0000f50006117a07 */ /* 0x000fe20000000000 */
[----:B------:R-:W-:Y:S05]  /*b3e0*/  @P1 BRA `(.L_x_70) ;  /* 0x0000004000001947 */ /* 0x000fea0003800000 */
[----:B-1----:R-:W-:Y:S05]  /*b3f0*/  @!P2 BRA `(.L_x_70) ;  /* 0x000000300000a947 */ /* 0x002fea0003800000 */
[----:B------:R1:W2:Y:S04]  /*b400*/  LDG.E R2, [R4.64] ;  /* 0x0000000604027981 */ /* 0x0002a8000c1e1900 */
[----:B-1----:R-:W2:Y:S02]  /*b410*/  LDG.E R4, [R4.64+0x4] ;  /* 0x0000040604047981 */ /* 0x002ea4000c1e1900 */
[----:B--2--5:R-:W-:Y:S02]  /*b420*/  IADD3 R18, -R2, R4, RZ ;  /* 0x0000000402127210 */ /* 0x024fe40007ffe1ff */
.L_x_70:
[----:B-1----:R-:W1:Y:S01]  /*b430*/  S2R R3, SR_TID.X ;  /* 0x0000000000037919 */ /* 0x002e620000002100 */
[----:B------:R-:W-:Y:S01]  /*b440*/  BSSY B0, `(.L_x_71) ;  /* 0x0000036000007945 */ /* 0x000fe20003800000 */
[----:B------:R-:W-:Y:S02]  /*b450*/  SEL R8, R228, RZ, !P2 ;  /* 0x000000ffe4087207 */ /* 0x000fe40005000000 */
[----:B------:R-:W-:-:S02]  /*b460*/  SEL R20, R251, RZ, !P2 ;  /* 0x000000fffb147207 */ /* 0x000fc40005000000 */
[----:B-----5:R-:W-:Y:S02]  /*b470*/  SHF.R.S32.HI R16, RZ, 0x1f, R0 ;  /* 0x0000001fff107819 */ /* 0x020fe40000011400 */
[----:B-1----:R-:W-:-:S13]  /*b480*/  ISETP.GT.AND P0, PT, R3, 0x7f, PT ;  /* 0x0000007f0300780c */ /* 0x002fda0003f04270 */
[----:B------:R-:W-:Y:S05]  /*b490*/  @P0 BRA `(.L_x_72) ;  /* 0x0000030000000947 */ /* 0x000fea0003800000 */
[----:B------:R-:W-:Y:S01]  /*b4a0*/  IMAD R2, R18, c[0x0][0x4e8], RZ ;  /* 0x00013a0012027a24 */ /* 0x000fe200078e02ff */
[----:B------:R-:W-:-:S04]  /*b4b0*/  LEA R9, R225, R3, 0x7 ;  /* 0x00000003e1097211 */ /* 0x000fc800078e38ff */
[----:B------:R-:W-:-:S13]  /*b4c0*/  ISETP.GE.AND P0, PT, R9, R2, PT ;  /* 0x000000020900720c */ /* 0x000fda0003f06270 */
[----:B------:R-:W-:Y:S05]  /*b4d0*/  @P0 BRA `(.L_x_72) ;  /* 0x000002c000000947 */ /* 0x000fea0003800000 */
[----:B------:R-:W2:Y:S01]  /*b4e0*/  LDL.LU R21, [R1+0xc] ;  /* 0x00000c0001157983 */ /* 0x000ea20000300800 */
[----:B------:R-:W-:Y:S01]  /*b4f0*/  IMAD.MOV.U32 R2, RZ, RZ, 0x368 ;  /* 0x00000368ff027424 */ /* 0x000fe200078e00ff */
[----:B------:R-:W-:-:S04]  /*b500*/  ISETP.GT.AND P2, PT, R17, 0x1, PT ;  /* 0x000000011100780c */ /* 0x000fc80003f44270 */
[----:B------:R-:W-:-:S04]  /*b510*/  SEL R2, R2, 0x328, P2 ;  /* 0x0000032802027807 */ /* 0x000fc80001000000 */
[----:B------:R1:W3:Y:S08]  /*b520*/  LDC.64 R10, c[0x0][R2+0x170] ;  /* 0x00005c00020a7b82 */ /* 0x0002f00000000a00 */
[----:B------:R1:W4:Y:S08]  /*b530*/  LDC.64 R6, c[0x0][R2+0x168] ;  /* 0x00005a0002067b82 */ /* 0x0003300000000a00 */
[----:B------:R1:W5:Y:S08]  /*b540*/  LDC.64 R14, c[0x0][R2+0x178] ;  /* 0x00005e00020e7b82 */ /* 0x0003700000000a00 */
[----:B------:R1:W2:Y:S02]  /*b550*/  LDC.64 R12, c[0x0][R2+0x160] ;  /* 0x00005800020c7b82 */ /* 0x0002a40000000a00 */
[----:B-1----:R-:W-:-:S02]  /*b560*/  IMAD.MOV.U32 R2, RZ, RZ, c[0x0][0x4e8] ;  /* 0x00013a00ff027624 */ /* 0x002fc400078e00ff */
[-C--:B---3--:R-:W-:Y:S02]  /*b570*/  IMAD R3, R11, R8.reuse, RZ ;  /* 0x000000080b037224 */ /* 0x088fe400078e02ff */
[----:B------:R-:W-:Y:S01]  /*b580*/  IMAD.WIDE.U32 R4, R10, R8, RZ ;  /* 0x000000080a047225 */ /* 0x000fe200078e00ff */
[----:B------:R-:W-:Y:S02]  /*b590*/  ISETP.NE.AND P0, PT, R2, 0x1, PT ;  /* 0x000000010200780c */ /* 0x000fe40003f05270 */
[----:B------:R-:W-:Y:S01]  /*b5a0*/  MOV R2, R9 ;  /* 0x0000000900027202 */ /* 0x000fe20000000f00 */
[----:B------:R-:W-:Y:S02]  /*b5b0*/  IMAD R10, R10, R20, R3 ;  /* 0x000000140a0a7224 */ /* 0x000fe400078e0203 */
[-C--:B----4-:R-:W-:Y:S02]  /*b5c0*/  IMAD R11, R7, R234.reuse, RZ ;  /* 0x000000ea070b7224 */ /* 0x090fe400078e02ff */
[----:B------:R-:W-:-:S04]  /*b5d0*/  IMAD.WIDE.U32 R6, R6, R234, RZ ;  /* 0x000000ea06067225 */ /* 0x000fc800078e00ff */
[----:B------:R-:W-:Y:S01]  /*b5e0*/  IMAD.IADD R11, R7, 0x1, R11 ;  /* 0x00000001070b7824 */ /* 0x000fe200078e020b */
[----:B------:R-:W-:Y:S01]  /*b5f0*/  IADD3 R7, R5, R10, RZ ;  /* 0x0000000a05077210 */ /* 0x000fe20007ffe0ff */
[----:B------:R-:W-:-:S05]  /*b600*/  @P0 IMAD.HI.U32 R19, R9, c[0x0][0x4ec], RZ ;  /* 0x00013b0009130a27 */ /* 0x000fca00078e00ff */
[----:B------:R-:W-:Y:S02]  /*b610*/  @P0 SHF.R.U32.HI R2, RZ, c[0x0][0x4f0], R19 ;  /* 0x00013c00ff020a19 */ /* 0x000fe40000011613 */
[----:B------:R-:W-:-:S03]  /*b620*/  IADD3 R19, P1, P0, R4, R6, R0 ;  /* 0x0000000604137210 */ /* 0x000fc6000783e000 */
[----:B------:R-:W-:Y:S01]  /*b630*/  IMAD.MOV R6, RZ, RZ, -R2 ;  /* 0x000000ffff067224 */ /* 0x000fe200078e0a02 */
[----:B--2---:R-:W-:-:S05]  /*b640*/  SEL R3, R21, RZ, P2 ;  /* 0x000000ff15037207 */ /* 0x004fca0001000000 */
[-C--:B-----5:R-:W-:Y:S02]  /*b650*/  IMAD R10, R15, R3.reuse, RZ ;  /* 0x000000030f0a7224 */ /* 0x0a0fe400078e02ff */
[----:B------:R-:W-:-:S04]  /*b660*/  IMAD.WIDE.U32 R4, R14, R3, RZ ;  /* 0x000000030e047225 */ /* 0x000fc800078e00ff */
[----:B------:R-:W-:Y:S01]  /*b670*/  IMAD R3, R6, c[0x0][0x4e8], R9 ;  /* 0x00013a0006037a24 */ /* 0x000fe200078e0209 */
[----:B------:R-:W-:Y:S02]  /*b680*/  IADD3.X R9, R7, R11, R16, P1, P0 ;  /* 0x0000000b07097210 */ /* 0x000fe40000fe0410 */
[----:B------:R-:W-:Y:S02]  /*b690*/  IADD3 R7, R5, R10, RZ ;  /* 0x0000000a05077210 */ /* 0x000fe40007ffe0ff */
[----:B------:R-:W-:Y:S02]  /*b6a0*/  IADD3 R4, P1, P0, R2, R19, R4 ;  /* 0x0000001302047210 */ /* 0x000fe4000783e004 */
[----:B------:R-:W-:Y:S01]  /*b6b0*/  SHF.R.S32.HI R5, RZ, 0x1f, R2 ;  /* 0x0000001fff057819 */ /* 0x000fe20000011402 */
[----:B------:R-:W-:Y:S01]  /*b6c0*/  IMAD R2, R13, R3, RZ ;  /* 0x000000030d027224 */ /* 0x000fe200078e02ff */
[----:B------:R-:W-:Y:S02]  /*b6d0*/  SHF.R.S32.HI R6, RZ, 0x1f, R3 ;  /* 0x0000001fff067819 */ /* 0x000fe40000011403 */
[----:B------:R-:W-:Y:S01]  /*b6e0*/  IADD3.X R5, R5, R9, R7, P1, P0 ;  /* 0x0000000905057210 */ /* 0x000fe20000fe0407 */
[----:B------:R-:W-:-:S02]  /*b6f0*/  IMAD.MOV.U32 R7, RZ, RZ, c[0x0][0x4a8] ;  /* 0x00012a00ff077624 */ /* 0x000fc400078e00ff */
[C---:B------:R-:W-:Y:S02]  /*b700*/  IMAD R6, R12.reuse, R6, R2 ;  /* 0x000000060c067224 */ /* 0x040fe400078e0202 */
[----:B------:R-:W-:Y:S01]  /*b710*/  IMAD.WIDE.U32 R2, R12, R3, R4 ;  /* 0x000000030c027225 */ /* 0x000fe200078e0004 */
[----:B------:R-:W-:Y:S02]  /*b720*/  MOV R5, c[0x0][0x4ac] ;  /* 0x00012b0000057a02 */ /* 0x000fe40000000f00 */
[----:B------:R-:W-:Y:S01]  /*b730*/  SEL R4, R7, c[0x0][0x450], P2 ;  /* 0x0001140007047a07 */ /* 0x000fe20001000000 */
[----:B------:R-:W-:Y:S01]  /*b740*/  IMAD.IADD R3, R3, 0x1, R6 ;  /* 0x0000000103037824 */ /* 0x000fe200078e0206 */
[----:B------:R-:W-:Y:S02]  /*b750*/  SEL R5, R5, c[0x0][0x454], P2 ;  /* 0x0001150005057a07 */ /* 0x000fe40001000000 */
[----:B------:R-:W-:-:S04]  /*b760*/  LEA R4, P0, R2, R4, 0x2 ;  /* 0x0000000402047211 */ /* 0x000fc800078010ff */
[----:B------:R-:W-:Y:S02]  /*b770*/  LEA.HI.X R5, R2, R5, R3, 0x2, P0 ;  /* 0x0000000502057211 */ /* 0x000fe400000f1403 */
[----:B------:R-:W-:-:S05]  /*b780*/  MOV R2, 0xff800000 ;  /* 0xff80000000027802 */ /* 0x000fca0000000f00 */
[----:B------:R1:W-:Y:S02]  /*b790*/  STG.E [R4.64], R2 ;  /* 0x0000000204007986 */ /* 0x0003e4000c101906 */
.L_x_72:
[----:B------:R-:W-:Y:S05]  /*b7a0*/  BSYNC B0 ;  /* 0x0000000000007941 */ /* 0x000fea0003800000 */
.L_x_71:
[----:B------:R-:W-:-:S13]  /*b7b0*/  ISETP.GT.AND P0, PT, R17, 0x1, PT ;  /* 0x000000011100780c */ /* 0x000fda0003f04270 */
[----:B------:R-:W-:Y:S05]  /*b7c0*/  @P0 BRA `(.L_x_64) ;  /* 0x0000078000000947 */ /* 0x000fea0003800000 */
[----:B-1----:R-:W2:Y:S01]  /*b7d0*/  LDL R5, [R1+0x30] ;  /* 0x0000300001057983 */ /* 0x002ea20000100800 */
[----:B------:R-:W-:Y:S01]  /*b7e0*/  MOV R2, c[0x0][0x4e8] ;  /* 0x00013a0000027a02 */ /* 0x000fe20000000f00 */
[----:B------:R-:W-:Y:S02]  /*b7f0*/  IMAD R4, R16, c[0x0][0x3a0], RZ ;  /* 0x0000e80010047a24 */ /* 0x000fe400078e02ff */
[----:B------:R-:W1:Y:S01]  /*b800*/  S2R R10, SR_TID.X ;  /* 0x00000000000a7919 */ /* 0x000e620000002100 */
[----:B------:R-:W-:Y:S01]  /*b810*/  ISETP.NE.AND P0, PT, R2, 0x1, PT ;  /* 0x000000010200780c */ /* 0x000fe20003f05270 */
[----:B------:R-:W-:-:S04]  /*b820*/  IMAD.WIDE.U32 R2, R0, c[0x0][0x3a0], RZ ;  /* 0x0000e80000027a25 */ /* 0x000fc800078e00ff */
[----:B------:R-:W-:-:S05]  /*b830*/  IMAD R0, R0, c[0x0][0x3a4], R4 ;  /* 0x0000e90000007a24 */ /* 0x000fca00078e0204 */
[----:B------:R-:W-:-:S05]  /*b840*/  IADD3 R3, R3, R0, RZ ;  /* 0x0000000003037210 */ /* 0x000fca0007ffe0ff */
[----:B------:R-:W-:-:S04]  /*b850*/  IMAD.WIDE.U32 R2, R234, c[0x0][0x3e8], R2 ;  /* 0x0000fa00ea027a25 */ /* 0x000fc800078e0002 */
[----:B------:R-:W-:-:S04]  /*b860*/  IMAD R3, R234, c[0x0][0x3ec], R3 ;  /* 0x0000fb00ea037a24 */ /* 0x000fc800078e0203 */
[----:B------:R-:W-:Y:S01]  /*b870*/  IMAD.WIDE.U32 R2, R8, c[0x0][0x3f0], R2 ;  /* 0x0000fc0008027a25 */ /* 0x000fe200078e0002 */
[----:B-1----:R-:W-:-:S04]  /*b880*/  SHF.R.S32.HI R9, RZ, 0x1f, R10 ;  /* 0x0000001fff097819 */ /* 0x002fc8000001140a */
[----:B------:R-:W-:-:S04]  /*b890*/  LEA.HI R9, R9, R10, RZ, 0x3 ;  /* 0x0000000a09097211 */ /* 0x000fc800078f18ff */
[----:B------:R-:W-:-:S04]  /*b8a0*/  SHF.R.S32.HI R9, RZ, 0x3, R9 ;  /* 0x00000003ff097819 */ /* 0x000fc80000011409 */
[C---:B------:R-:W-:Y:S02]  /*b8b0*/  LEA R11, R225.reuse, R9, 0x7 ;  /* 0x00000009e10b7211 */ /* 0x040fe400078e38ff */
[----:B--2---:R-:W-:Y:S01]  /*b8c0*/  LEA R4, R225, R5, 0x7 ;  /* 0x00000005e1047211 */ /* 0x004fe200078e38ff */
[----:B------:R-:W-:-:S03]  /*b8d0*/  IMAD R5, R20, c[0x0][0x3f0], RZ ;  /* 0x0000fc0014057a24 */ /* 0x000fc600078e02ff */
[----:B------:R-:W-:Y:S01]  /*b8e0*/  MOV R0, R4 ;  /* 0x0000000400007202 */ /* 0x000fe20000000f00 */
[----:B------:R-:W-:-:S04]  /*b8f0*/  @P0 IMAD.HI.U32 R6, R4, c[0x0][0x4ec], RZ ;  /* 0x00013b0004060a27 */ /* 0x000fc800078e00ff */
[----:B------:R-:W-:Y:S01]  /*b900*/  IMAD R7, R8, c[0x0][0x3f4], R5 ;  /* 0x0000fd0008077a24 */ /* 0x000fe200078e0205 */
[----:B------:R-:W-:-:S04]  /*b910*/  @P0 SHF.R.U32.HI R0, RZ, c[0x0][0x4f0], R6 ;  /* 0x00013c00ff000a19 */ /* 0x000fc80000011606 */
        /* <DEDUP_REMOVED lines=16> */
[----:B------:R1:W2:Y:S02]  /*ba20*/  SHFL.IDX PT, R8, R9, RZ, 0x181f ;  /* 0x00181fff09087589 */ /* 0x0002a400000e0000 */
.L_x_124:
[----:B------:R-:W-:Y:S05]  /*ba30*/  BRA.DIV ~URZ, `(.L_x_74) ;  /* 0x00001e027f007947 */ /* 0x000fea000b800000 */
[----:B------:R3:W4:Y:S02]  /*ba40*/  SHFL.IDX PT, R0, R12, RZ, 0x181f ;  /* 0x00181fff0c007589 */ /* 0x00072400000e0000 */
.L_x_125:
[----:B------:R-:W-:Y:S01]  /*ba50*/  IMAD R10, R18, c[0x0][0x4e8], RZ ;  /* 0x00013a00120a7a24 */ /* 0x000fe200078e02ff */
[----:B------:R-:W-:Y:S04]  /*ba60*/  BSSY B0, `(.L_x_75) ;  /* 0x0000010000007945 */ /* 0x000fe80003800000 */
        /* <DEDUP_REMOVED lines=11> */
[----:B------:R2:W-:Y:S01]  /*bb20*/  @!P2 ST.E.128 [R6.64], RZ ;  /* 0x000000ff0600a985 */ /* 0x0005e2000c101d06 */
[----:B-----5:R-:W-:-:S05]  /*bb30*/  @!P1 LEA.HI.X R5, R222, R8, R13, 0x1, P4 ;  /* 0x00000008de059211 */ /* 0x020fca00020f0c0d */
[----:B------:R2:W-:Y:S04]  /*bb40*/  @!P1 ST.E.128 [R4.64], RZ ;  /* 0x000000ff04009985 */ /* 0x0005e8000c101d06 */
[----:B------:R2:W-:Y:S02]  /*bb50*/  @!P0 ST.E.128 [R2.64], RZ ;  /* 0x000000ff02008985 */ /* 0x0005e4000c101d06 */
.L_x_76:
[----:B------:R-:W-:Y:S05]  /*bb60*/  BSYNC B0 ;  /* 0x0000000000007941 */ /* 0x000fea0003800000 */
.L_x_75:
[----:B------:R-:W-:Y:S05]  /*bb70*/  BRA.DIV ~URZ, `(.L_x_77) ;  /* 0x00001d227f007947 */ /* 0x000fea000b800000 */
[----:B--2---:R2:W1:Y:S04]  /*bb80*/  SHFL.IDX PT, R8, R9, 0x1, 0x181f ;  /* 0x00381f0009087f89 */ /* 0x00446800000e0000 */
[----:B----4-:R2:W4:Y:S02]  /*bb90*/  SHFL.IDX PT, R0, R12, 0x1, 0x181f ;  /* 0x00381f000c007f89 */ /* 0x01052400000e0000 */
.L_x_126:
        /* <DEDUP_REMOVED lines=13> */
[----:B------:R1:W-:Y:S01]  /*bc70*/  @!P2 ST.E.128 [R6.64], RZ ;  /* 0x000000ff0600a985 */ /* 0x0003e2000c101d06 */
[----:B-----5:R-:W-:-:S05]  /*bc80*/  @!P1 LEA.HI.X R5, R222, R8, R13, 0x1, P4 ;  /* 0x00000008de059211 */ /* 0x020fca00020f0c0d */
[----:B------:R1:W-:Y:S04]  /*bc90*/  @!P1 ST.E.128 [R4.64], RZ ;  /* 0x000000ff04009985 */ /* 0x0003e8000c101d06 */
[----:B------:R1:W-:Y:S02]  /*bca0*/  @!P0 ST.E.128 [R2.64], RZ ;  /* 0x000000ff02008985 */ /* 0x0003e4000c101d06 */
.L_x_79:
[----:B------:R-:W-:Y:S05]  /*bcb0*/  BSYNC B0 ;  /* 0x0000000000007941 */ /* 0x000fea0003800000 */
.L_x_78:
[----:B------:R-:W-:Y:S05]  /*bcc0*/  BRA.DIV ~URZ, `(.L_x_80) ;  /* 0x00001c927f007947 */ /* 0x000fea000b800000 */
[----:B-1----:R1:W2:Y:S02]  /*bcd0*/  SHFL.IDX PT, R8, R9, 0x2, 0x181f ;  /* 0x00581f0009087f89 */ /* 0x0022a400000e0000 */
.L_x_127:
[----:B------:R-:W-:Y:S05]  /*bce0*/  BRA.DIV ~URZ, `(.L_x_81) ;  /* 0x00001ce27f007947 */ /* 0x000fea000b800000 */
[----:B----4-:R4:W1:Y:S02]  /*bcf0*/  SHFL.IDX PT, R0, R12, 0x2, 0x181f ;  /* 0x00581f000c007f89 */ /* 0x01086400000e0000 */
.L_x_128:
        /* <DEDUP_REMOVED lines=17> */
.L_x_83:
[----:B------:R-:W-:Y:S05]  /*be10*/  BSYNC B0 ;  /* 0x0000000000007941 */ /* 0x000fea0003800000 */
.L_x_82:
[----:B------:R-:W-:Y:S05]  /*be20*/  BRA.DIV ~URZ, `(.L_x_84) ;  /* 0x00001c027f007947 */ /* 0x000fea000b800000 */
[----:B--2---:R2:W3:Y:S04]  /*be30*/  SHFL.IDX PT, R8, R9, 0x3, 0x181f ;  /* 0x00781f0009087f89 */ /* 0x0044e800000e0000 */
[----:B-1----:R2:W1:Y:S02]  /*be40*/  SHFL.IDX PT, R0, R12, 0x3, 0x181f ;  /* 0x00781f000c007f89 */ /* 0x00246400000e0000 */
.L_x_129:
[----:B------:R-:W-:-:S04]  /*be50*/  IADD3 R11, R11, 0x60, RZ ;  /* 0x000000600b0b7810 */ /* 0x000fc80007ffe0ff */
[----:B------:R-:W-:-:S13]  /*be60*/  ISETP.GE.AND P0, PT, R11, R10, PT ;  /* 0x0000000a0b00720c */ /* 0x000fda0003f06270 */
[----:B------:R-:W-:Y:S05]  /*be70*/  @P0 BRA `(.L_x_64) ;  /* 0x000000d000000947 */ /* 0x000fea0003800000 */
[----:B--2---:R-:W2:Y:S01]  /*be80*/  LDL R9, [R1] ;  /* 0x0000000001097983 */ /* 0x004ea20000100800 */
[----:B------:R-:W-:Y:S02]  /*be90*/  ISETP.GE.AND P2, PT, R220, c[0x0][0x3c8], PT ;  /* 0x0000f200dc007a0c */ /* 0x000fe40003f46270 */
[----:B------:R-:W-:Y:S02]  /*bea0*/  ISETP.GE.AND P1, PT, R222, c[0x0][0x3c8], PT ;  /* 0x0000f200de007a0c */ /* 0x000fe40003f26270 */
[----:B------:R-:W-:-:S09]  /*beb0*/  ISETP.GE.AND P0, PT, R223, c[0x0][0x3c8], PT ;  /* 0x0000f200df007a0c */ /* 0x000fd20003f06270 */
[-C--:B-1----:R-:W-:Y:S02]  /*bec0*/  @!P2 LEA R6, P5, R220, R0.reuse, 0x1 ;  /* 0x00000000dc06a211 */ /* 0x082fe400078a08ff */
[-C--:B------:R-:W-:Y:S02]  /*bed0*/  @!P1 LEA R4, P4, R222, R0.reuse, 0x1 ;  /* 0x00000000de049211 */ /* 0x080fe400078808ff */
[C---:B------:R-:W-:Y:S02]  /*bee0*/  @!P0 LEA R2, P3, R223.reuse, R0, 0x1 ;  /* 0x00000000df028211 */ /* 0x040fe400078608ff */
[-C--:B---3--:R-:W-:Y:S02]  /*bef0*/  @!P2 LEA.HI.X R7, R220, R8.reuse, R221, 0x1, P5 ;  /* 0x00000008dc07a211 */ /* 0x088fe400028f0cdd */
[----:B------:R-:W-:-:S03]  /*bf00*/  @!P0 LEA.HI.X R3, R223, R8, R252, 0x1, P3 ;  /* 0x00000008df038211 */ /* 0x000fc600018f0cfc */
[----:B------:R1:W-:Y:S01]  /*bf10*/  @!P2 ST.E.128 [R6.64], RZ ;  /* 0x000000ff0600a985 */ /* 0x0003e2000c101d06 */
[----:B--2---:R-:W-:-:S05]  /*bf20*/  @!P1 LEA.HI.X R5, R222, R8, R9, 0x1, P4 ;  /* 0x00000008de059211 */ /* 0x004fca00020f0c09 */
[----:B------:R1:W-:Y:S04]  /*bf30*/  @!P1 ST.E.128 [R4.64], RZ ;  /* 0x000000ff04009985 */ /* 0x0003e8000c101d06 */
[----:B------:R1:W-:Y:S02]  /*bf40*/  @!P0 ST.E.128 [R2.64], RZ ;  /* 0x000000ff02008985 */ /* 0x0003e4000c101d06 */
.L_x_64:
[----:B------:R-:W-:Y:S05]  /*bf50*/  BSYNC B1 ;  /* 0x0000000000017941 */ /* 0x000fea0003800000 */
.L_x_48:
[----:B-12-4-:R-:W2:Y:S02]  /*bf60*/  LDL R0, [R1+0x34] ;  /* 0x0000340001007983 */ /* 0x016ea40000100800 */
[----:B--2---:R-:W-:-:S13]  /*bf70*/  ISETP.NE.AND P0, PT, R0, RZ, PT ;  /* 0x000000ff0000720c */ /* 0x004fda0003f05270 */
[----:B------:R-:W-:Y:S01]  /*bf80*/  @P0 WARPSYNC 0xffffffff ;  /* 0xffffffff00000948 */ /* 0x000fe20003800000 */
[----:B------:R-:W-:Y:S06]  /*bf90*/  @P0 BAR.SYNC.DEFER_BLOCKING 0x5, 0x100 ;  /* 0x0144000000000b1d */ /* 0x000fec0000010000 */
[----:B------:R-:W1:Y:S04]  /*bfa0*/  @P0 LDS.128 R224, [0x18100] ;  /* 0x01810000ffe00984 */ /* 0x000e680000000c00 */
[----:B------:R-:W-:Y:S06]  /*bfb0*/  @P0 BAR.ARV 0x4, 0x100 ;  /* 0x0104000000000b1d */ /* 0x000fec0000002000 */
[----:B------:R-:W-:Y:S05]  /*bfc0*/  @P0 BRA `(.L_x_85) ;  /* 0x00000ae000000947 */ /* 0x000fea0003800000 */
[----:B------:R-:W2:Y:S01]  /*bfd0*/  S2R R0, SR_TID.X ;  /* 0x0000000000007919 */ /* 0x000ea20000002100 */
[----:B---3--:R-:W-:Y:S01]  /*bfe0*/  IMAD.MOV.U32 R7, RZ, RZ, RZ ;  /* 0x000000ffff077224 */ /* 0x008fe200078e00ff */
[----:B--2---:R-:W-:-:S04]  /*bff0*/  LOP3.LUT R14, R0, 0x1f, RZ, 0xc0, !PT ;  /* 0x0000001f000e7812 */ /* 0x004fc800078ec0ff */
[----:B------:R-:W-:Y:S01]  /*c000*/  ISETP.NE.AND P5, PT, R14, 0x1f, PT ;  /* 0x0000001f0e00780c */ /* 0x000fe20003fa5270 */
[----:B------:R-:W-:Y:S10]  /*c010*/  BRA.DIV ~URZ, `(.L_x_86) ;  /* 0x00001ad27f007947 */ /* 0x000ff4000b800000 */
[----:B------:R2:W3:Y:S02]  /*c020*/  SHFL.IDX PT, R9, R78, RZ, 0x1f ;  /* 0x00001fff4e097589 */ /* 0x0004e400000e0000 */
.L_x_130:
[----:B------:R-:W-:Y:S05]  /*c030*/  BRA.DIV ~URZ, `(.L_x_87) ;  /* 0x00001b227f007947 */ /* 0x000fea000b800000 */
[----:B------:R4:W2:Y:S02]  /*c040*/  SHFL.IDX PT, R8, R78, 0x1, 0x1f ;  /* 0x00201f004e087f89 */ /* 0x0008a400000e0000 */
.L_x_131:
[----:B-1----:R-:W-:Y:S02]  /*c050*/  IMAD.IADD R0, R227, 0x1, R14 ;  /* 0x00000001e3007824 */ /* 0x002fe400078e020e */
[----:B------:R-:W-:-:S03]  /*c060*/  IMAD.MOV.U32 R6, RZ, RZ, RZ ;  /* 0x000000ffff067224 */ /* 0x000fc600078e00ff */
[----:B------:R-:W-:-:S13]  /*c070*/  ISETP.GE.OR P0, PT, R0, c[0x0][0x53c], !P5 ;  /* 0x00014f0000007a0c */ /* 0x000fda0006f06670 */
[----:B------:R-:W-:Y:S01]  /*c080*/  @!P0 IMAD.MOV.U32 R2, RZ, RZ, 0x4 ;  /* 0x00000004ff028424 */ /* 0x000fe200078e00ff */
[----:B------:R-:W-:-:S03]  /*c090*/  @!P0 MOV R3, 0x4 ;  /* 0x0000000400038802 */ /* 0x000fc60000000f00 */
[----:B------:R-:W-:-:S04]  /*c0a0*/  @!P0 IMAD.WIDE R4, R0, R2, c[0x0][0x580] ;  /* 0x0001600000048625 */ /* 0x000fc800078e0202 */
[----:B------:R-:W-:Y:S01]  /*c0b0*/  @!P0 IMAD.WIDE R2, R0, R3, c[0x0][0x578] ;  /* 0x00015e0000028625 */ /* 0x000fe200078e0203 */
[----:B------:R-:W5:Y:S04]  /*c0c0*/  @!P0 LDG.E R6, [R4.64] ;  /* 0x0000000604068981 */ /* 0x000f68000c1e1900 */
[----:B------:R-:W5:Y:S01]  /*c0d0*/  @!P0 LDG.E R7, [R2.64] ;  /* 0x0000000602078981 */ /* 0x000f62000c1e1900 */
[C---:B------:R-:W-:Y:S02]  /*c0e0*/  ISETP.GE.U32.AND P4, PT, R14.reuse, 0x10, PT ;  /* 0x000000100e00780c */ /* 0x040fe40003f86070 */
[C---:B------:R-:W-:Y:S02]  /*c0f0*/  ISETP.GE.U32.AND P3, PT, R14.reuse, 0x8, PT ;  /* 0x000000080e00780c */ /* 0x040fe40003f66070 */
[----:B------:R-:W-:-:S02]  /*c100*/  ISETP.GE.U32.AND P2, PT, R14, 0x4, PT ;  /* 0x000000040e00780c */ /* 0x000fc40003f46070 */
[C---:B------:R-:W-:Y:S02]  /*c110*/  ISETP.GE.U32.AND P1, PT, R14.reuse, 0x2, PT ;  /* 0x000000020e00780c */ /* 0x040fe40003f26070 */
[----:B------:R-:W-:Y:S02]  /*c120*/  ISETP.NE.AND P0, PT, R14, RZ, PT ;  /* 0x000000ff0e00720c */ /* 0x000fe40003f05270 */
[----:B------:R-:W-:Y:S01]  /*c130*/  MOV R13, RZ ;  /* 0x000000ff000d7202 */ /* 0x000fe20000000f00 */
[----:B-----5:R-:W-:Y:S01]  /*c140*/  IMAD R0, R7, R6, RZ ;  /* 0x0000000607007224 */ /* 0x020fe200078e02ff */
[----:B------:R-:W-:Y:S07]  /*c150*/  BRA.DIV ~URZ, `(.L_x_88) ;  /* 0x00001a727f007947 */ /* 0x000fee000b800000 */
[----:B------:R1:W4:Y:S02]  /*c160*/  SHFL.UP PT, R4, R0, 0x1, RZ ;  /* 0x0420000000047989 */ /* 0x00032400000e00ff */
.L_x_132:
[----:B----4-:R-:W-:-:S04]  /*c170*/  SEL R4, R4, RZ, P0 ;  /* 0x000000ff04047207 */ /* 0x010fc80000000000 */
        /* <DEDUP_REMOVED lines=14> */
[----:B------:R1:W4:Y:S02]  /*c260*/  SHFL.IDX PT, R0, R4, 0x1f, 0x1f ;  /* 0x03e01f0004007f89 */ /* 0x00032400000e0000 */
.L_x_133:
[----:B----4-:R-:W-:Y:S01]  /*c270*/  IMAD R0, R0, c[0x0][0x538], RZ ;  /* 0x00014e0000007a24 */ /* 0x010fe200078e02ff */
[----:B------:R-:W-:Y:S04]  /*c280*/  BSSY B1, `(.L_x_90) ;  /* 0x000007d000017945 */ /* 0x000fe80003800000 */
[----:B--2---:R-:W-:-:S04]  /*c290*/  IADD3 R8, R0, R8, RZ ;  /* 0x0000000800087210 */ /* 0x004fc80007ffe0ff */
[----:B---3--:R-:W-:-:S13]  /*c2a0*/  ISETP.GT.AND P6, PT, R8, R9, PT ;  /* 0x000000090800720c */ /* 0x008fda0003fc4270 */
[----:B------:R-:W-:Y:S05]  /*c2b0*/  @P6 BRA `(.L_x_91) ;  /* 0x0000024000006947 */ /* 0x000fea0003800000 */
.L_x_95:
[----:B------:R-:W-:-:S04]  /*c2c0*/  IADD3 R0, R227, 0x1f, RZ ;  /* 0x0000001fe3007810 */ /* 0x000fc80007ffe0ff */
[----:B------:R-:W-:-:S13]  /*c2d0*/  ISETP.GE.AND P6, PT, R0, c[0x0][0x53c], PT ;  /* 0x00014f0000007a0c */ /* 0x000fda0003fc6270 */
[----:B------:R-:W-:Y:S05]  /*c2e0*/  @P6 BRA `(.L_x_92) ;  /* 0x0000072000006947 */ /* 0x000fea0003800000 */
[----:B------:R-:W-:Y:S01]  /*c2f0*/  MOV R227, R0 ;  /* 0x0000000000e37202 */ /* 0x000fe20000000f00 */
[----:B------:R-:W-:-:S03]  /*c300*/  CS2R R6, SRZ ;  /* 0x0000000000067805 */ /* 0x000fc6000001ff00 */
[----:B------:R-:W-:-:S04]  /*c310*/  IADD3 R0, R227, R14, RZ ;  /* 0x0000000ee3007210 */ /* 0x000fc80007ffe0ff */
[----:B------:R-:W-:-:S13]  /*c320*/  ISETP.GE.OR P6, PT, R0, c[0x0][0x53c], !P5 ;  /* 0x00014f0000007a0c */ /* 0x000fda0006fc6670 */
[----:B------:R-:W-:Y:S02]  /*c330*/  @!P6 MOV R2, 0x4 ;  /* 0x000000040002e802 */ /* 0x000fe40000000f00 */
[----:B------:R-:W-:-:S03]  /*c340*/  @!P6 MOV R3, 0x4 ;  /* 0x000000040003e802 */ /* 0x000fc60000000f00 */
[----:B-1----:R-:W-:-:S04]  /*c350*/  @!P6 IMAD.WIDE R4, R0, R2, c[0x0][0x580] ;  /* 0x000160000004e625 */ /* 0x002fc800078e0202 */
[----:B------:R-:W-:Y:S01]  /*c360*/  @!P6 IMAD.WIDE R2, R0, R3, c[0x0][0x578] ;  /* 0x00015e000002e625 */ /* 0x000fe200078e0203 */
[----:B------:R-:W2:Y:S04]  /*c370*/  @!P6 LDG.E R6, [R4.64] ;  /* 0x000000060406e981 */ /* 0x000ea8000c1e1900 */
[----:B------:R-:W2:Y:S02]  /*c380*/  @!P6 LDG.E R7, [R2.64] ;  /* 0x000000060207e981 */ /* 0x000ea4000c1e1900 */
[----:B--2---:R-:W-:Y:S01]  /*c390*/  IMAD R0, R7, R6, RZ ;  /* 0x0000000607007224 */ /* 0x004fe200078e02ff */
[----:B------:R-:W-:Y:S05]  /*c3a0*/  BRA.DIV ~URZ, `(.L_x_93) ;  /* 0x00001a027f007947 */ /* 0x000fea000b800000 */
[----:B------:R1:W2:Y:S02]  /*c3b0*/  SHFL.UP PT, R2, R0, 0x1, RZ ;  /* 0x0420000000027989 */ /* 0x0002a400000e00ff */
.L_x_134:
[----:B--2---:R-:W-:-:S04]  /*c3c0*/  SEL R2, R2, RZ, P0 ;  /* 0x000000ff02027207 */ /* 0x004fc80000000000 */
        /* <DEDUP_REMOVED lines=14> */
[----:B------:R1:W2:Y:S02]  /*c4b0*/  SHFL.IDX PT, R0, R4, 0x1f, 0x1f ;  /* 0x03e01f0004007f89 */ /* 0x0002a400000e0000 */
.L_x_135:
[----:B--2---:R-:W-:-:S05]  /*c4c0*/  IMAD R0, R0, c[0x0][0x538], RZ ;  /* 0x00014e0000007a24 */ /* 0x004fca00078e02ff */
[----:B------:R-:W-:-:S04]  /*c4d0*/  IADD3 R8, R0, R8, RZ ;  /* 0x0000000800087210 */ /* 0x000fc80007ffe0ff */
[----:B------:R-:W-:-:S13]  /*c4e0*/  ISETP.GT.AND P6, PT, R8, R9, PT ;  /* 0x000000090800720c */ /* 0x000fda0003fc4270 */
[----:B-1----:R-:W-:Y:S05]  /*c4f0*/  @!P6 BRA `(.L_x_95) ;  /* 0xfffffdc00000e947 */ /* 0x002fea000383ffff */
.L_x_91:
[----:B------:R-:W-:-:S05]  /*c500*/  IADD3 R12, -R0, R8, RZ ;  /* 0x00000008000c7210 */ /* 0x000fca0007ffe1ff */
[----:B------:R-:W-:-:S05]  /*c510*/  IMAD R0, R4, c[0x0][0x538], R12 ;  /* 0x00014e0004007a24 */ /* 0x000fca00078e020c */
[----:B------:R-:W-:Y:S01]  /*c520*/  ISETP.GT.AND P0, PT, R0, R9, PT ;  /* 0x000000090000720c */ /* 0x000fe20003f04270 */
[----:B------:R-:W-:-:S12]  /*c530*/  BRA.DIV ~URZ, `(.L_x_96) ;  /* 0x00001a627f007947 */ /* 0x000fd8000b800000 */
[----:B------:R-:W-:-:S04]  /*c540*/  VOTE.ANY R11, PT, !P0 ;  /* 0x00000000000b7806 */ /* 0x000fc800040e0100 */
.L_x_136:
[----:B------:R2:W3:Y:S01]  /*c550*/  POPC R10, R11 ;  /* 0x0000000b000a7309 */ /* 0x0004e20000000000 */
[----:B------:R-:W-:Y:S05]  /*c560*/  BRA.DIV ~URZ, `(.L_x_97) ;  /* 0x00001a827f007947 */ /* 0x000fea000b800000 */
[----:B---3--:R3:W4:Y:S04]  /*c570*/  SHFL.IDX PT, R8, R6, R10, 0x1f ;  /* 0x00001f0a06087589 */ /* 0x00872800000e0000 */
[----:B------:R3:W1:Y:S02]  /*c580*/  SHFL.IDX PT, R7, R7, R10, 0x1f ;  /* 0x00001f0a07077589 */ /* 0x00066400000e0000 */
.L_x_137:
[----:B------:R-:W-:Y:S01]  /*c590*/  ISETP.NE.AND P0, PT, R11, RZ, PT ;  /* 0x000000ff0b00720c */ /* 0x000fe20003f05270 */
[----:B------:R-:W-:-:S12]  /*c5a0*/  BSSY B0, `(.L_x_98) ;  /* 0x0000005000007945 */ /* 0x000fd80003800000 */
[----:B------:R-:W-:Y:S05]  /*c5b0*/  @!P0 BRA `(.L_x_99) ;  /* 0x0000003000008947 */ /* 0x000fea0003800000 */
[----:B------:R-:W-:Y:S01]  /*c5c0*/  IADD3 R3, R10, -0x1, RZ ;  /* 0xffffffff0a037810 */ /* 0x000fe20007ffe0ff */
[----:B------:R-:W-:Y:S05]  /*c5d0*/  BRA.DIV ~URZ, `(.L_x_100) ;  /* 0x00001ae27f007947 */ /* 0x000fea000b800000 */
[----:B------:R2:W3:Y:S02]  /*c5e0*/  SHFL.IDX PT, R13, R4, R3, 0x1f ;  /* 0x00001f03040d7589 */ /* 0x0004e400000e0000 */
.L_x_99:
[----:B------:R-:W-:Y:S05]  /*c5f0*/  BSYNC B0 ;  /* 0x0000000000007941 */ /* 0x000fea0003800000 */
.L_x_98:
[----:B----4-:R-:W-:Y:S01]  /*c600*/  IABS R2, R8 ;  /* 0x0000000800027213 */ /* 0x010fe20000000000 */
[----:B---3--:R-:W-:Y:S01]  /*c610*/  IMAD R224, R13, c[0x0][0x538], R12 ;  /* 0x00014e000de07a24 */ /* 0x008fe200078e020c */
[----:B-12---:R-:W-:Y:S01]  /*c620*/  IABS R3, R7 ;  /* 0x0000000700037213 */ /* 0x006fe20000000000 */
[----:B------:R-:W-:Y:S01]  /*c630*/  IMAD.IADD R227, R10, 0x1, R227 ;  /* 0x000000010ae37824 */ /* 0x000fe200078e02e3 */
[----:B------:R-:W1:Y:S01]  /*c640*/  I2F.RP R4, R2 ;  /* 0x0000000200047306 */ /* 0x000e620000209400 */
[----:B------:R-:W-:Y:S01]  /*c650*/  IMAD.IADD R9, R9, 0x1, -R224 ;  /* 0x0000000109097824 */ /* 0x000fe200078e0ae0 */
[----:B------:R-:W-:-:S04]  /*c660*/  MOV R6, R3 ;  /* 0x0000000300067202 */ /* 0x000fc80000000f00 */
[----:B------:R-:W-:Y:S02]  /*c670*/  IABS R11, R9 ;  /* 0x00000009000b7213 */ /* 0x000fe40000000000 */
[----:B------:R-:W-:Y:S08]  /*c680*/  I2F.RP R12, R6 ;  /* 0x00000006000c7306 */ /* 0x000ff00000209400 */
[----:B-1----:R-:W1:Y:S02]  /*c690*/  MUFU.RCP R4, R4 ;  /* 0x0000000400047308 */ /* 0x002e640000001000 */
[----:B-1----:R-:W-:-:S06]  /*c6a0*/  IADD3 R4, R4, 0xffffffe, RZ ;  /* 0x0ffffffe04047810 */ /* 0x002fcc0007ffe0ff */
[----:B------:R-:W1:Y:S02]  /*c6b0*/  F2I.FTZ.U32.TRUNC.NTZ R5, R4 ;  /* 0x0000000400057305 */ /* 0x000e64000021f000 */
[----:B-1----:R-:W-:-:S04]  /*c6c0*/  IMAD.MOV R0, RZ, RZ, -R5 ;  /* 0x000000ffff007224 */ /* 0x002fc800078e0a05 */
[----:B------:R-:W-:Y:S01]  /*c6d0*/  IMAD.MOV.U32 R4, RZ, RZ, R0 ;  /* 0x000000ffff047224 */ /* 0x000fe200078e0000 */
[----:B------:R-:W-:-:S03]  /*c6e0*/  IABS R0, R8 ;  /* 0x0000000800007213 */ /* 0x000fc60000000000 */
[----:B------:R-:W-:Y:S02]  /*c6f0*/  IMAD R3, R4, R2, RZ ;  /* 0x0000000204037224 */ /* 0x000fe400078e02ff */
[----:B------:R-:W-:Y:S02]  /*c700*/  IMAD.MOV.U32 R4, RZ, RZ, RZ ;  /* 0x000000ffff047224 */ /* 0x000fe400078e00ff */
[----:B------:R-:W-:Y:S02]  /*c710*/  IMAD.MOV R0, RZ, RZ, -R0 ;  /* 0x000000ffff007224 */ /* 0x000fe400078e0a00 */
[----:B------:R-:W-:-:S03]  /*c720*/  IMAD.HI.U32 R5, R5, R3, R4 ;  /* 0x0000000305057227 */ /* 0x000fc600078e0004 */
[----:B------:R-:W-:Y:S01]  /*c730*/  MOV R4, R0 ;  /* 0x0000000000047202 */ /* 0x000fe20000000f00 */
        /* <DEDUP_REMOVED lines=13> */
[----:B------:R-:W-:Y:S01]  /*c810*/  @P2 IADD3 R0, R0, 0x1, RZ ;  /* 0x0000000100002810 */ /* 0x000fe20007ffe0ff */
[----:B-1----:R-:W-:-:S06]  /*c820*/  IMAD.MOV R2, RZ, RZ, -R3 ;  /* 0x000000ffff027224 */ /* 0x002fcc00078e0a03 */
[----:B------:R-:W-:Y:S01]  /*c830*/  @!P0 IMAD.MOV R0, RZ, RZ, -R0 ;  /* 0x000000ffff008224 */ /* 0x000fe200078e0a00 */
[----:B------:R-:W-:Y:S02]  /*c840*/  @!P1 LOP3.LUT R0, RZ, R8, RZ, 0x33, !PT ;  /* 0x00000008ff009212 */ /* 0x000fe400078e33ff */
[----:B------:R-:W-:Y:S02]  /*c850*/  MOV R4, R2 ;  /* 0x0000000200047202 */ /* 0x000fe40000000f00 */
[----:B------:R-:W-:Y:S02]  /*c860*/  IABS R2, R7 ;  /* 0x0000000700027213 */ /* 0x000fe40000000000 */
[----:B------:R-:W-:Y:S01]  /*c870*/  IABS R11, R0 ;  /* 0x00000000000b7213 */ /* 0x000fe20000000000 */
[----:B------:R-:W-:Y:S02]  /*c880*/  IMAD R4, R4, R6, RZ ;  /* 0x0000000604047224 */ /* 0x000fe400078e02ff */
[----:B------:R-:W-:-:S02]  /*c890*/  IMAD.MOV R5, RZ, RZ, -R2 ;  /* 0x000000ffff057224 */ /* 0x000fc400078e0a02 */
[----:B------:R-:W-:-:S04]  /*c8a0*/  IMAD.MOV.U32 R2, RZ, RZ, RZ ;  /* 0x000000ffff027224 */ /* 0x000fc800078e00ff */
[----:B------:R-:W-:Y:S01]  /*c8b0*/  IMAD.HI.U32 R2, R3, R4, R2 ;  /* 0x0000000403027227 */ /* 0x000fe200078e0002 */
[----:B------:R-:W-:-:S03]  /*c8c0*/  MOV R4, R5 ;  /* 0x0000000500047202 */ /* 0x000fc60000000f00 */
[----:B------:R-:W-:-:S04]  /*c8d0*/  IMAD.MOV.U32 R3, RZ, RZ, R11 ;  /* 0x000000ffff037224 */ /* 0x000fc800078e000b */
        /* <DEDUP_REMOVED lines=13> */
[----:B------:R-:W-:-:S04]  /*c9b0*/  @!P1 LOP3.LUT R2, RZ, R7, RZ, 0x33, !PT ;  /* 0x00000007ff029212 */ /* 0x000fc800078e33ff */
[----:B------:R-:W-:Y:S01]  /*c9c0*/  IADD3 R3, -R2, RZ, RZ ;  /* 0x000000ff02037210 */ /* 0x000fe20007ffe1ff */
[----:B------:R-:W-:-:S04]  /*c9d0*/  IMAD R2, R7, 0x1000000, R2 ;  /* 0x0100000007027824 */ /* 0x000fc800078e0202 */
[----:B------:R-:W-:-:S04]  /*c9e0*/  IMAD R0, R7, R3, R0 ;  /* 0x0000000307007224 */ /* 0x000fc800078e0200 */
[----:B------:R-:W-:Y:S01]  /*c9f0*/  IMAD R226, R0, 0x10000, R2 ;  /* 0x0001000000e27824 */ /* 0x000fe200078e0202 */
[----:B------:R-:W-:Y:S05]  /*ca00*/  BRA `(.L_x_101) ;  /* 0x0000004000007947 */ /* 0x000fea0003800000 */
.L_x_92:
[----:B------:R-:W-:Y:S01]  /*ca10*/  IMAD.MOV.U32 R224, RZ, RZ, R9 ;  /* 0x000000ffffe07224 */ /* 0x000fe200078e0009 */
[----:B------:R-:W-:Y:S01]  /*ca20*/  MOV R226, RZ ;  /* 0x000000ff00e27202 */ /* 0x000fe20000000f00 */
[----:B------:R-:W-:Y:S01]  /*ca30*/  IMAD.MOV.U32 R225, RZ, RZ, RZ ;  /* 0x000000ffffe17224 */ /* 0x000fe200078e00ff */
[----:B------:R-:W-:Y:S02]  /*ca40*/  MOV R227, c[0x0][0x53c] ;  /* 0x00014f0000e37a02 */ /* 0x000fe40000000f00 */
.L_x_101:
[----:B------:R-:W-:Y:S05]  /*ca50*/  BSYNC B1 ;  /* 0x0000000000017941 */ /* 0x000fea0003800000 */
.L_x_90:
[----:B------:R-:W-:Y:S01]  /*ca60*/  WARPSYNC 0xffffffff ;  /* 0xffffffff00007948 */ /* 0x000fe20003800000 */
[----:B------:R-:W-:Y:S01]  /*ca70*/  BAR.SYNC.DEFER_BLOCKING 0x4, 0x100 ;  /* 0x0104000000007b1d */ /* 0x000fe20000010000 */
[----:B------:R-:W-:-:S13]  /*ca80*/  ISETP.NE.AND P0, PT, R14, RZ, PT ;  /* 0x000000ff0e00720c */ /* 0x000fda0003f05270 */
[----:B------:R2:W-:Y:S04]  /*ca90*/  @!P0 STS.128 [0x18100], R224 ;  /* 0x018100e0ff008388 */ /* 0x0005e80000000c00 */
[----:B------:R-:W-:Y:S06]  /*caa0*/  BAR.ARV 0x5, 0x100 ;  /* 0x0144000000007b1d */ /* 0x000fec0000002000 */
.L_x_85:
[----:B-1----:R-:W-:-:S13]  /*cab0*/  ISETP.GE.AND P0, PT, R227, c[0x0][0x53c], PT ;  /* 0x00014f00e3007a0c */ /* 0x002fda0003f06270 */
[----:B--23--:R-:W-:Y:S01]  /*cac0*/  @P0 CALL.REL.NOINC `(.L_x_102) ;  /* 0x0000001000000944 */ /* 0x00cfe20003c00000 */
[----:B------:R-:W-:Y:S05]  /*cad0*/  BRA `(.L_x_103) ;  /* 0xffff4a3000007947 */ /* 0x000fea000383ffff */
.L_x_102:
[----:B------:R-:W-:Y:S05]  /*cae0*/  EXIT ;  /* 0x000000000000794d */ /* 0x000fea0003800000 */
.L_x_14:
[----:B------:R-:W-:Y:S01]  /*caf0*/  IMAD.MOV.U32 R0, RZ, RZ, R5 ;  /* 0x000000ffff007224 */ /* 0x000fe200078e0005 */
[----:B------:R-:W-:Y:S02]  /*cb00*/  MOV R2, 0x1 ;  /* 0x0000000100027802 */ /* 0x000fe40000000f00 */
[----:B------:R-:W-:Y:S02]  /*cb10*/  MOV R3, 0xcb30 ;  /* 0x0000cb3000037802 */ /* 0x000fe40000000f00 */
[----:B--2---:R-:W-:Y:S05]  /*cb20*/  CALL.REL.NOINC `($__internal_2_$__cuda_sm70_shflsync_up_p) ;  /* 0x0000169000007944 */ /* 0x004fea0003c00000 */
[----:B------:R-:W-:Y:S01]  /*cb30*/  MOV R0, R4 ;  /* 0x0000000400007202 */ /* 0x000fe20000000f00 */
[----:B------:R-:W-:Y:S05]  /*cb40*/  BRA `(.L_x_104) ;  /* 0xffff390000007947 */ /* 0x000fea000383ffff */
.L_x_15:
[----:B------:R-:W-:Y:S01]  /*cb50*/  IMAD.MOV.U32 R0, RZ, RZ, R5 ;  /* 0x000000ffff007224 */ /* 0x000fe200078e0005 */
[----:B------:R-:W-:Y:S02]  /*cb60*/  MOV R2, 0x2 ;  /* 0x0000000200027802 */ /* 0x000fe40000000f00 */
[----:B------:R-:W-:Y:S02]  /*cb70*/  MOV R3, 0xcb90 ;  /* 0x0000cb9000037802 */ /* 0x000fe40000000f00 */
[----:B--2---:R-:W-:Y:S05]  /*cb80*/  CALL.REL.NOINC `($__internal_2_$__cuda_sm70_shflsync_up_p) ;  /* 0x0000163000007944 */ /* 0x004fea0003c00000 */
[----:B------:R-:W-:Y:S01]  /*cb90*/  SEL R0, R4, RZ, P4 ;  /* 0x000000ff04007207 */ /* 0x000fe20002000000 */
[----:B------:R-:W-:Y:S01]  /*cba0*/  IMAD.MOV.U32 R2, RZ, RZ, 0x4 ;  /* 0x00000004ff027424 */ /* 0x000fe200078e00ff */
[----:B------:R-:W-:-:S03]  /*cbb0*/  MOV R3, 0xcbe0 ;  /* 0x0000cbe000037802 */ /* 0x000fc60000000f00 */
[----:B------:R-:W-:Y:S02]  /*cbc0*/  IMAD.IADD R0, R5, 0x1, R0 ;  /* 0x0000000105007824 */ /* 0x000fe400078e0200 */
[----:B------:R-:W-:Y:S05]  /*cbd0*/  CALL.REL.NOINC `($__internal_2_$__cuda_sm70_shflsync_up_p) ;  /* 0x000015e000007944 */ /* 0x000fea0003c00000 */
        /* <DEDUP_REMOVED lines=13> */
[----:B------:R-:W-:Y:S01]  /*ccb0*/  IMAD.IADD R4, R0, 0x1, R4 ;  /* 0x0000000100047824 */ /* 0x000fe200078e0204 */
[----:B------:R-:W-:-:S03]  /*ccc0*/  MOV R0, 0x1f ;  /* 0x0000001f00007802 */ /* 0x000fc60000000f00 */
[----:B------:R-:W-:Y:S02]  /*ccd0*/  IMAD.MOV.U32 R5, RZ, RZ, R4 ;  /* 0x000000ffff057224 */ /* 0x000fe400078e0004 */
[----:B------:R-:W-:Y:S05]  /*cce0*/  CALL.REL.NOINC `($__internal_1_$__cuda_sm70_shflsync_idx_p) ;  /* 0x0000148000007944 */ /* 0x000fea0003c00000 */
[----:B------:R-:W-:Y:S05]  /*ccf0*/  BRA `(.L_x_105) ;  /* 0xffff385000007947 */ /* 0x000fea000383ffff */
.L_x_17:
[----:B------:R-:W-:Y:S02]  /*cd00*/  SEL R0, RZ, 0x1, P0 ;  /* 0x00000001ff007807 */ /* 0x000fe40000000000 */
[----:B------:R-:W-:Y:S02]  /*cd10*/  MOV R2, 0xcd30 ;  /* 0x0000cd3000027802 */ /* 0x000fe40000000f00 */
[----:B------:R-:W-:Y:S05]  /*cd20*/  CALL.REL.NOINC `($__internal_3_$__cuda_sm70_votesync_ballot) ;  /* 0x0000150000007944 */ /* 0x000fea0003c00000 */
[----:B------:R-:W-:Y:S01]  /*cd30*/  MOV R6, R0 ;  /* 0x0000000000067202 */ /* 0x000fe20000000f00 */
[----:B------:R-:W-:Y:S05]  /*cd40*/  BRA `(.L_x_106) ;  /* 0xffff389000007947 */ /* 0x000fea000383ffff */
.L_x_18:
[----:B------:R-:W-:Y:S01]  /*cd50*/  IMAD.MOV.U32 R5, RZ, RZ, R8 ;  /* 0x000000ffff057224 */ /* 0x000fe200078e0008 */
[----:B--2---:R-:W-:Y:S01]  /*cd60*/  MOV R3, R227 ;  /* 0x000000e300037202 */ /* 0x004fe20000000f00 */
[----:B------:R-:W-:Y:S01]  /*cd70*/  IMAD.MOV.U32 R0, RZ, RZ, 0x1f ;  /* 0x0000001fff007424 */ /* 0x000fe200078e00ff */
[----:B------:R-:W-:Y:S02]  /*cd80*/  MOV R2, 0xcda0 ;  /* 0x0000cda000027802 */ /* 0x000fe40000000f00 */
[----:B-1----:R-:W-:Y:S05]  /*cd90*/  CALL.REL.NOINC `($__internal_1_$__cuda_sm70_shflsync_idx_p) ;  /* 0x000013d000007944 */ /* 0x002fea0003c00000 */
[----:B------:R-:W-:Y:S01]  /*cda0*/  IMAD.MOV.U32 R11, RZ, RZ, R0 ;  /* 0x000000ffff0b7224 */ /* 0x000fe200078e0000 */
[----:B------:R-:W-:Y:S01]  /*cdb0*/  MOV R5, R7 ;  /* 0x0000000700057202 */ /* 0x000fe20000000f00 */
[----:B------:R-:W-:Y:S01]  /*cdc0*/  IMAD.MOV.U32 R7, RZ, RZ, RZ ;  /* 0x000000ffff077224 */ /* 0x000fe200078e00ff */
[----:B------:R-:W-:Y:S01]  /*cdd0*/  MOV R3, R227 ;  /* 0x000000e300037202 */ /* 0x000fe20000000f00 */
[----:B------:R-:W-:Y:S01]  /*cde0*/  IMAD.MOV.U32 R0, RZ, RZ, 0x1f ;  /* 0x0000001fff007424 */ /* 0x000fe200078e00ff */
[----:B------:R-:W-:-:S02]  /*cdf0*/  MOV R2, 0xce10 ;  /* 0x0000ce1000027802 */ /* 0x000fc40000000f00 */
[----:B------:R-:W-:Y:S05]  /*ce00*/  CALL.REL.NOINC `($__internal_1_$__cuda_sm70_shflsync_idx_p) ;  /* 0x0000136000007944 */ /* 0x000fea0003c00000 */
[----:B------:R-:W-:Y:S01]  /*ce10*/  MOV R10, R0 ;  /* 0x00000000000a7202 */ /* 0x000fe20000000f00 */
[----:B------:R-:W-:Y:S05]  /*ce20*/  BRA `(.L_x_107) ;  /* 0xffff380000007947 */ /* 0x000fea000383ffff */
.L_x_21:
[----:B------:R-:W-:Y:S01]  /*ce30*/  IMAD.MOV.U32 R5, RZ, RZ, R4 ;  /* 0x000000ffff057224 */ /* 0x000fe200078e0004 */
[----:B------:R-:W-:-:S02]  /*ce40*/  MOV R0, 0x1f ;  /* 0x0000001f00007802 */ /* 0x000fc40000000f00 */
[----:B------:R-:W-:Y:S02]  /*ce50*/  MOV R2, 0xce70 ;  /* 0x0000ce7000027802 */ /* 0x000fe40000000f00 */
[----:B-1----:R-:W-:Y:S05]  /*ce60*/  CALL.REL.NOINC `($__internal_1_$__cuda_sm70_shflsync_idx_p) ;  /* 0x0000130000007944 */ /* 0x002fea0003c00000 */
[----:B------:R-:W-:Y:S01]  /*ce70*/  MOV R7, R0 ;  /* 0x0000000000077202 */ /* 0x000fe20000000f00 */
[----:B------:R-:W-:Y:S05]  /*ce80*/  BRA `(.L_x_20) ;  /* 0xffff380000007947 */ /* 0x000fea000383ffff */
.L_x_29:
[----:B------:R-:W-:Y:S01]  /*ce90*/  IMAD.MOV.U32 R5, RZ, RZ, R10 ;  /* 0x000000ffff057224 */ /* 0x000fe200078e000a */
[----:B------:R-:W-:Y:S01]  /*cea0*/  MOV R3, RZ ;  /* 0x000000ff00037202 */ /* 0x000fe20000000f00 */
[----:B------:R-:W-:Y:S01]  /*ceb0*/  IMAD.MOV.U32 R0, RZ, RZ, 0x181f ;  /* 0x0000181fff007424 */ /* 0x000fe200078e00ff */
[----:B------:R-:W-:Y:S02]  /*cec0*/  MOV R2, 0xcee0 ;  /* 0x0000cee000027802 */ /* 0x000fe40000000f00 */
[----:B------:R-:W-:Y:S05]  /*ced0*/  CALL.REL.NOINC `($__internal_1_$__cuda_sm70_shflsync_idx_p) ;  /* 0x0000129000007944 */ /* 0x000fea0003c00000 */
[----:B------:R-:W-:Y:S01]  /*cee0*/  MOV R8, R0 ;  /* 0x0000000000087202 */ /* 0x000fe20000000f00 */
[----:B------:R-:W-:Y:S05]  /*cef0*/  BRA `(.L_x_108) ;  /* 0xffff553000007947 */ /* 0x000fea000383ffff */
.L_x_30:
[----:B------:R-:W-:Y:S01]  /*cf00*/  IMAD.MOV.U32 R5, RZ, RZ, R12 ;  /* 0x000000ffff057224 */ /* 0x000fe200078e000c */
[----:B------:R-:W-:Y:S01]  /*cf10*/  MOV R3, RZ ;  /* 0x000000ff00037202 */ /* 0x000fe20000000f00 */
[----:B------:R-:W-:Y:S01]  /*cf20*/  IMAD.MOV.U32 R0, RZ, RZ, 0x181f ;  /* 0x0000181fff007424 */ /* 0x000fe200078e00ff */
[----:B------:R-:W-:Y:S02]  /*cf30*/  MOV R2, 0xcf50 ;  /* 0x0000cf5000027802 */ /* 0x000fe40000000f00 */
[----:B-12---:R-:W-:Y:S05]  /*cf40*/  CALL.REL.NOINC `($__internal_1_$__cuda_sm70_shflsync_idx_p) ;  /* 0x0000122000007944 */ /* 0x006fea0003c00000 */
[----:B------:R-:W-:Y:S05]  /*cf50*/  BRA `(.L_x_109) ;  /* 0xffff54f000007947 */ /* 0x000fea000383ffff */
.L_x_33:
[----:B--2---:R-:W-:Y:S01]  /*cf60*/  IMAD.MOV.U32 R5, RZ, RZ, R10 ;  /* 0x000000ffff057224 */ /* 0x004fe200078e000a */
[----:B------:R-:W-:Y:S01]  /*cf70*/  MOV R3, 0x1 ;  /* 0x0000000100037802 */ /* 0x000fe20000000f00 */
[----:B----4-:R-:W-:Y:S01]  /*cf80*/  IMAD.MOV.U32 R0, RZ, RZ, 0x181f ;  /* 0x0000181fff007424 */ /* 0x010fe200078e00ff */
[----:B------:R-:W-:-:S02]  /*cf90*/  MOV R2, 0xcfb0 ;  /* 0x0000cfb000027802 */ /* 0x000fc40000000f00 */
[----:B-1-3--:R-:W-:Y:S05]  /*cfa0*/  CALL.REL.NOINC `($__internal_1_$__cuda_sm70_shflsync_idx_p) ;  /* 0x000011c000007944 */ /* 0x00afea0003c00000 */
[----:B------:R-:W-:Y:S01]  /*cfb0*/  IMAD.MOV.U32 R8, RZ, RZ, R0 ;  /* 0x000000ffff087224 */ /* 0x000fe200078e0000 */
[----:B------:R-:W-:Y:S01]  /*cfc0*/  MOV R3, 0x1 ;  /* 0x0000000100037802 */ /* 0x000fe20000000f00 */
[----:B------:R-:W-:Y:S01]  /*cfd0*/  IMAD.MOV.U32 R5, RZ, RZ, R12 ;  /* 0x000000ffff057224 */ /* 0x000fe200078e000c */
[----:B------:R-:W-:-:S02]  /*cfe0*/  MOV R0, 0x181f ;  /* 0x0000181f00007802 */ /* 0x000fc40000000f00 */
[----:B------:R-:W-:Y:S02]  /*cff0*/  MOV R2, 0xd010 ;  /* 0x0000d01000027802 */ /* 0x000fe40000000f00 */
[----:B------:R-:W-:Y:S05]  /*d000*/  CALL.REL.NOINC `($__internal_1_$__cuda_sm70_shflsync_idx_p) ;  /* 0x0000116000007944 */ /* 0x000fea0003c00000 */
[----:B------:R-:W-:Y:S05]  /*d010*/  BRA `(.L_x_110) ;  /* 0xffff558000007947 */ /* 0x000fea000383ffff */
.L_x_36:
[----:B-1----:R-:W-:Y:S01]  /*d020*/  IMAD.MOV.U32 R5, RZ, RZ, R10 ;  /* 0x000000ffff057224 */ /* 0x002fe200078e000a */
[----:B------:R-:W-:Y:S01]  /*d030*/  MOV R3, 0x2 ;  /* 0x0000000200037802 */ /* 0x000fe20000000f00 */
[----:B----4-:R-:W-:Y:S01]  /*d040*/  IMAD.MOV.U32 R0, RZ, RZ, 0x181f ;  /* 0x0000181fff007424 */ /* 0x010fe200078e00ff */
[----:B------:R-:W-:Y:S02]  /*d050*/  MOV R2, 0xd070 ;  /* 0x0000d07000027802 */ /* 0x000fe40000000f00 */
[----:B--23--:R-:W-:Y:S05]  /*d060*/  CALL.REL.NOINC `($__internal_1_$__cuda_sm70_shflsync_idx_p) ;  /* 0x0000110000007944 */ /* 0x00cfea0003c00000 */
[----:B------:R-:W-:Y:S01]  /*d070*/  MOV R8, R0 ;  /* 0x0000000000087202 */ /* 0x000fe20000000f00 */
[----:B------:R-:W-:Y:S05]  /*d080*/  BRA `(.L_x_111) ;  /* 0xffff565000007947 */ /* 0x000fea000383ffff */
.L_x_37:
[----:B------:R-:W-:Y:S01]  /*d090*/  IMAD.MOV.U32 R5, RZ, RZ, R12 ;  /* 0x000000ffff057224 */ /* 0x000fe200078e000c */
[----:B------:R-:W-:Y:S01]  /*d0a0*/  MOV R3, 0x2 ;  /* 0x0000000200037802 */ /* 0x000fe20000000f00 */
[----:B----4-:R-:W-:Y:S01]  /*d0b0*/  IMAD.MOV.U32 R0, RZ, RZ, 0x181f ;  /* 0x0000181fff007424 */ /* 0x010fe200078e00ff */
[----:B------:R-:W-:Y:S02]  /*d0c0*/  MOV R2, 0xd0e0 ;  /* 0x0000d0e000027802 */ /* 0x000fe40000000f00 */
[----:B-123--:R-:W-:Y:S05]  /*d0d0*/  CALL.REL.NOINC `($__internal_1_$__cuda_sm70_shflsync_idx_p) ;  /* 0x0000109000007944 */ /* 0x00efea0003c00000 */
[----:B------:R-:W-:Y:S05]  /*d0e0*/  BRA `(.L_x_112) ;  /* 0xffff561000007947 */ /* 0x000fea000383ffff */
.L_x_40:
[----:B-1----:R-:W-:Y:S01]  /*d0f0*/  IMAD.MOV.U32 R5, RZ, RZ, R10 ;  /* 0x000000ffff057224 */ /* 0x002fe200078e000a */
[----:B------:R-:W-:Y:S01]  /*d100*/  MOV R3, 0x3 ;  /* 0x0000000300037802 */ /* 0x000fe20000000f00 */
[----:B------:R-:W-:Y:S01]  /*d110*/  IMAD.MOV.U32 R0, RZ, RZ, 0x181f ;  /* 0x0000181fff007424 */ /* 0x000fe200078e00ff */
[----:B------:R-:W-:-:S02]  /*d120*/  MOV R2, 0xd140 ;  /* 0x0000d14000027802 */ /* 0x000fc40000000f00 */
[----:B--234-:R-:W-:Y:S05]  /*d130*/  CALL.REL.NOINC `($__internal_1_$__cuda_sm70_shflsync_idx_p) ;  /* 0x0000103000007944 */ /* 0x01cfea0003c00000 */
[----:B------:R-:W-:Y:S01]  /*d140*/  IMAD.MOV.U32 R7, RZ, RZ, R0 ;  /* 0x000000ffff077224 */ /* 0x000fe200078e0000 */
[----:B------:R-:W-:Y:S01]  /*d150*/  MOV R3, 0x3 ;  /* 0x0000000300037802 */ /* 0x000fe20000000f00 */
[----:B------:R-:W-:Y:S01]  /*d160*/  IMAD.MOV.U32 R5, RZ, RZ, R12 ;  /* 0x000000ffff057224 */ /* 0x000fe200078e000c */
[----:B------:R-:W-:-:S02]  /*d170*/  MOV R0, 0x181f ;  /* 0x0000181f00007802 */ /* 0x000fc40000000f00 */
[----:B------:R-:W-:Y:S02]  /*d180*/  MOV R2, 0xd1a0 ;  /* 0x0000d1a000027802 */ /* 0x000fe40000000f00 */
[----:B------:R-:W-:Y:S05]  /*d190*/  CALL.REL.NOINC `($__internal_1_$__cuda_sm70_shflsync_idx_p) ;  /* 0x00000fd000007944 */ /* 0x000fea0003c00000 */
[----:B------:R-:W-:Y:S05]  /*d1a0*/  BRA `(.L_x_113) ;  /* 0xffff56a000007947 */ /* 0x000fea000383ffff */
.L_x_45:
[----:B------:R-:W-:Y:S01]  /*d1b0*/  IMAD.MOV.U32 R2, RZ, RZ, R218 ;  /* 0x000000ffff027224 */ /* 0x000fe200078e00da */
[----:B------:R-:W-:Y:S01]  /*d1c0*/  MOV R7, 0x1f ;  /* 0x0000001f00077802 */ /* 0x000fe20000000f00 */
[----:B------:R-:W-:Y:S01]  /*d1d0*/  IMAD.MOV.U32 R5, RZ, RZ, 0x2 ;  /* 0x00000002ff057424 */ /* 0x000fe200078e00ff */
[----:B------:R-:W-:Y:S02]  /*d1e0*/  MOV R6, 0xffffffff ;  /* 0xffffffff00067802 */ /* 0x000fe40000000f00 */
[----:B------:R-:W-:Y:S02]  /*d1f0*/  MOV R3, 0xd210 ;  /* 0x0000d21000037802 */ /* 0x000fe40000000f00 */
[----:B------:R-:W-:Y:S05]  /*d200*/  CALL.REL.NOINC `($__internal_0_$__cuda_sm70_shflsync_bfly_p) ;  /* 0x00000f1000007944 */ /* 0x000fea0003c00000 */
[----:B------:R-:W-:Y:S01]  /*d210*/  FADD.FTZ R0, R218, R5 ;  /* 0x00000005da007221 */ /* 0x000fe20000010000 */
[----:B------:R-:W-:Y:S02]  /*d220*/  MOV R5, 0x1 ;  /* 0x0000000100057802 */ /* 0x000fe40000000f00 */
[----:B------:R-:W-:Y:S02]  /*d230*/  MOV R3, 0xd260 ;  /* 0x0000d26000037802 */ /* 0x000fe40000000f00 */
[----:B------:R-:W-:-:S02]  /*d240*/  MOV R2, R0 ;  /* 0x0000000000027202 */ /* 0x000fc40000000f00 */
[----:B------:R-:W-:Y:S05]  /*d250*/  CALL.REL.NOINC `($__internal_0_$__cuda_sm70_shflsync_bfly_p) ;  /* 0x00000ec000007944 */ /* 0x000fea0003c00000 */
[----:B------:R-:W-:Y:S01]  /*d260*/  FADD.FTZ R0, R0, R5 ;  /* 0x0000000500007221 */ /* 0x000fe20000010000 */
[----:B------:R-:W-:-:S02]  /*d270*/  MOV R2, R219 ;  /* 0x000000db00027202 */ /* 0x000fc40000000f00 */
[----:B------:R-:W-:Y:S02]  /*d280*/  MOV R5, 0x2 ;  /* 0x0000000200057802 */ /* 0x000fe40000000f00 */
[----:B------:R-:W-:Y:S02]  /*d290*/  MOV R3, 0xd2b0 ;  /* 0x0000d2b000037802 */ /* 0x000fe40000000f00 */
[----:B------:R-:W-:Y:S05]  /*d2a0*/  CALL.REL.NOINC `($__internal_0_$__cuda_sm70_shflsync_bfly_p) ;  /* 0x00000e7000007944 */ /* 0x000fea0003c00000 */
[----:B------:R-:W-:Y:S01]  /*d2b0*/  FADD.FTZ R4, R219, R5 ;  /* 0x00000005db047221 */ /* 0x000fe20000010000 */
[----:B------:R-:W-:Y:S02]  /*d2c0*/  MOV R5, 0x1 ;  /* 0x0000000100057802 */ /* 0x000fe40000000f00 */
[----:B------:R-:W-:Y:S02]  /*d2d0*/  MOV R3, 0xd300 ;  /* 0x0000d30000037802 */ /* 0x000fe40000000f00 */
[----:B------:R-:W-:Y:S02]  /*d2e0*/  MOV R2, R4 ;  /* 0x0000000400027202 */ /* 0x000fe40000000f00 */
[----:B------:R-:W-:Y:S05]  /*d2f0*/  CALL.REL.NOINC `($__internal_0_$__cuda_sm70_shflsync_bfly_p) ;  /* 0x00000e2000007944 */ /* 0x000fea0003c00000 */
[----:B------:R-:W-:Y:S01]  /*d300*/  MOV R3, R5 ;  /* 0x0000000500037202 */ /* 0x000fe20000000f00 */
[----:B------:R-:W-:Y:S05]  /*d310*/  BRA `(.L_x_114) ;  /* 0xffffaee000007947 */ /* 0x000fea000383ffff */
.L_x_52:
[----:B-1-34-:R-:W-:Y:S01]  /*d320*/  IMAD.MOV.U32 R5, RZ, RZ, R12 ;  /* 0x000000ffff057224 */ /* 0x01afe200078e000c */
[----:B------:R-:W-:Y:S01]  /*d330*/  MOV R3, RZ ;  /* 0x000000ff00037202 */ /* 0x000fe20000000f00 */
[----:B------:R-:W-:Y:S01]  /*d340*/  IMAD.MOV.U32 R0, RZ, RZ, 0x181f ;  /* 0x0000181fff007424 */ /* 0x000fe200078e00ff */
[----:B------:R-:W-:-:S02]  /*d350*/  MOV R2, 0xd370 ;  /* 0x0000d37000027802 */ /* 0x000fc40000000f00 */
[----:B------:R-:W-:Y:S05]  /*d360*/  CALL.REL.NOINC `($__internal_1_$__cuda_sm70_shflsync_idx_p) ;  /* 0x00000e0000007944 */ /* 0x000fea0003c00000 */
[----:B------:R-:W-:Y:S01]  /*d370*/  MOV R10, R0 ;  /* 0x00000000000a7202 */ /* 0x000fe20000000f00 */
[----:B------:R-:W-:Y:S05]  /*d380*/  BRA `(.L_x_115) ;  /* 0xffffc6a000007947 */ /* 0x000fea000383ffff */
.L_x_53:
[----:B------:R-:W-:Y:S01]  /*d390*/  IMAD.MOV.U32 R5, RZ, RZ, R13 ;  /* 0x000000ffff057224 */ /* 0x000fe200078e000d */
[----:B------:R-:W-:Y:S01]  /*d3a0*/  MOV R3, RZ ;  /* 0x000000ff00037202 */ /* 0x000fe20000000f00 */
[----:B------:R-:W-:Y:S01]  /*d3b0*/  IMAD.MOV.U32 R0, RZ, RZ, 0x181f ;  /* 0x0000181fff007424 */ /* 0x000fe200078e00ff */
[----:B------:R-:W-:-:S02]  /*d3c0*/  MOV R2, 0xd3e0 ;  /* 0x0000d3e000027802 */ /* 0x000fc40000000f00 */
[----:B-12---:R-:W-:Y:S05]  /*d3d0*/  CALL.REL.NOINC `($__internal_1_$__cuda_sm70_shflsync_idx_p) ;  /* 0x00000d9000007944 */ /* 0x006fea0003c00000 */
[----:B------:R-:W-:Y:S05]  /*d3e0*/  BRA `(.L_x_116) ;  /* 0xffffc66000007947 */ /* 0x000fea000383ffff */
.L_x_56:
[----:B------:R-:W-:Y:S01]  /*d3f0*/  IMAD.MOV.U32 R5, RZ, RZ, R12 ;  /* 0x000000ffff057224 */ /* 0x000fe200078e000c */
[----:B--2---:R-:W-:Y:S01]  /*d400*/  MOV R3, 0x1 ;  /* 0x0000000100037802 */ /* 0x004fe20000000f00 */
        /* <DEDUP_REMOVED lines=10> */
.L_x_59:
[----:B------:R-:W-:Y:S01]  /*d4b0*/  IMAD.MOV.U32 R5, RZ, RZ, R12 ;  /* 0x000000ffff057224 */ /* 0x000fe200078e000c */
[----:B-1----:R-:W-:Y:S01]  /*d4c0*/  MOV R3, 0x2 ;  /* 0x0000000200037802 */ /* 0x002fe20000000f00 */
[----:B----4-:R-:W-:Y:S01]  /*d4d0*/  IMAD.MOV.U32 R0, RZ, RZ, 0x181f ;  /* 0x0000181fff007424 */ /* 0x010fe200078e00ff */
[----:B------:R-:W-:Y:S02]  /*d4e0*/  MOV R2, 0xd500 ;  /* 0x0000d50000027802 */ /* 0x000fe40000000f00 */
[----:B--23--:R-:W-:Y:S05]  /*d4f0*/  CALL.REL.NOINC `($__internal_1_$__cuda_sm70_shflsync_idx_p) ;  /* 0x00000c7000007944 */ /* 0x00cfea0003c00000 */
[----:B------:R-:W-:Y:S01]  /*d500*/  MOV R10, R0 ;  /* 0x00000000000a7202 */ /* 0x000fe20000000f00 */
[----:B------:R-:W-:Y:S05]  /*d510*/  BRA `(.L_x_118) ;  /* 0xffffc7b000007947 */ /* 0x000fea000383ffff */
.L_x_60:
[----:B------:R-:W-:Y:S01]  /*d520*/  IMAD.MOV.U32 R5, RZ, RZ, R13 ;  /* 0x000000ffff057224 */ /* 0x000fe200078e000d */
[----:B------:R-:W-:Y:S01]  /*d530*/  MOV R3, 0x2 ;  /* 0x0000000200037802 */ /* 0x000fe20000000f00 */
[----:B----4-:R-:W-:Y:S01]  /*d540*/  IMAD.MOV.U32 R0, RZ, RZ, 0x181f ;  /* 0x0000181fff007424 */ /* 0x010fe200078e00ff */
[----:B------:R-:W-:Y:S02]  /*d550*/  MOV R2, 0xd570 ;  /* 0x0000d57000027802 */ /* 0x000fe40000000f00 */
[----:B-123--:R-:W-:Y:S05]  /*d560*/  CALL.REL.NOINC `($__internal_1_$__cuda_sm70_shflsync_idx_p) ;  /* 0x00000c0000007944 */ /* 0x00efea0003c00000 */
[----:B------:R-:W-:Y:S05]  /*d570*/  BRA `(.L_x_119) ;  /* 0xffffc77000007947 */ /* 0x000fea000383ffff */
.L_x_63:
[----:B------:R-:W-:Y:S01]  /*d580*/  IMAD.MOV.U32 R5, RZ, RZ, R12 ;  /* 0x000000ffff057224 */ /* 0x000fe200078e000c */
[----:B-1----:R-:W-:Y:S01]  /*d590*/  MOV R3, 0x3 ;  /* 0x0000000300037802 */ /* 0x002fe20000000f00 */
        /* <DEDUP_REMOVED lines=10> */
.L_x_65:
[----:B------:R-:W-:Y:S01]  /*d640*/  IMAD.MOV.U32 R5, RZ, RZ, R27 ;  /* 0x000000ffff057224 */ /* 0x000fe200078e001b */
[----:B------:R-:W-:Y:S01]  /*d650*/  MOV R3, RZ ;  /* 0x000000ff00037202 */ /* 0x000fe20000000f00 */
[----:B------:R-:W-:Y:S01]  /*d660*/  IMAD.MOV.U32 R0, RZ, RZ, 0x1c1f ;  /* 0x00001c1fff007424 */ /* 0x000fe200078e00ff */
[----:B------:R-:W-:Y:S02]  /*d670*/  MOV R2, 0xd690 ;  /* 0x0000d69000027802 */ /* 0x000fe40000000f00 */
[----:B-1----:R-:W-:Y:S05]  /*d680*/  CALL.REL.NOINC `($__internal_1_$__cuda_sm70_shflsync_idx_p) ;  /* 0x00000ae000007944 */ /* 0x002fea0003c00000 */
[----:B------:R-:W-:Y:S01]  /*d690*/  MOV R4, R0 ;  /* 0x0000000000047202 */ /* 0x000fe20000000f00 */
[----:B------:R-:W-:Y:S05]  /*d6a0*/  BRA `(.L_x_121) ;  /* 0xffffcac000007947 */ /* 0x000fea000383ffff */
.L_x_66:
[----:B------:R-:W-:Y:S01]  /*d6b0*/  IMAD.MOV.U32 R5, RZ, RZ, R28 ;  /* 0x000000ffff057224 */ /* 0x000fe200078e001c */
[----:B------:R-:W-:Y:S01]  /*d6c0*/  MOV R3, RZ ;  /* 0x000000ff00037202 */ /* 0x000fe20000000f00 */
[----:B------:R-:W-:Y:S01]  /*d6d0*/  IMAD.MOV.U32 R0, RZ, RZ, 0x1c1f ;  /* 0x00001c1fff007424 */ /* 0x000fe200078e00ff */
[----:B------:R-:W-:Y:S02]  /*d6e0*/  MOV R2, 0xd700 ;  /* 0x0000d70000027802 */ /* 0x000fe40000000f00 */
[----:B-123--:R-:W-:Y:S05]  /*d6f0*/  CALL.REL.NOINC `($__internal_1_$__cuda_sm70_shflsync_idx_p) ;  /* 0x00000a7000007944 */ /* 0x00efea0003c00000 */
[----:B------:R-:W-:Y:S05]  /*d700*/  BRA `(.L_x_122) ;  /* 0xffffca8000007947 */ /* 0x000fea000383ffff */
.L_x_69:
[----:B------:R-:W-:Y:S01]  /*d710*/  IMAD.MOV.U32 R5, RZ, RZ, R27 ;  /* 0x000000ffff057224 */ /* 0x000fe200078e001b */
[----:B--2---:R-:W-:Y:S01]  /*d720*/  MOV R3, 0x1 ;  /* 0x0000000100037802 */ /* 0x004fe20000000f00 */
[----:B------:R-:W-:Y:S01]  /*d730*/  IMAD.MOV.U32 R0, RZ, RZ, 0x1c1f ;  /* 0x00001c1fff007424 */ /* 0x000fe200078e00ff */
[----:B------:R-:W-:-:S02]  /*d740*/  MOV R2, 0xd760 ;  /* 0x0000d76000027802 */ /* 0x000fc40000000f00 */
[----:B---34-:R-:W-:Y:S05]  /*d750*/  CALL.REL.NOINC `($__internal_1_$__cuda_sm70_shflsync_idx_p) ;  /* 0x00000a1000007944 */ /* 0x018fea0003c00000 */
[----:B------:R-:W-:Y:S01]  /*d760*/  IMAD.MOV.U32 R4, RZ, RZ, R0 ;  /* 0x000000ffff047224 */ /* 0x000fe200078e0000 */
[----:B------:R-:W-:Y:S01]  /*d770*/  MOV R3, 0x1 ;  /* 0x0000000100037802 */ /* 0x000fe20000000f00 */
[----:B------:R-:W-:Y:S01]  /*d780*/  IMAD.MOV.U32 R5, RZ, RZ, R28 ;  /* 0x000000ffff057224 */ /* 0x000fe200078e001c */
[----:B------:R-:W-:-:S02]  /*d790*/  MOV R0, 0x1c1f ;  /* 0x00001c1f00007802 */ /* 0x000fc40000000f00 */
[----:B------:R-:W-:Y:S02]  /*d7a0*/  MOV R2, 0xd7c0 ;  /* 0x0000d7c000027802 */ /* 0x000fe40000000f00 */
[----:B------:R-:W-:Y:S05]  /*d7b0*/  CALL.REL.NOINC `($__internal_1_$__cuda_sm70_shflsync_idx_p) ;  /* 0x000009b000007944 */ /* 0x000fea0003c00000 */
[----:B------:R-:W-:Y:S05]  /*d7c0*/  BRA `(.L_x_123) ;  /* 0xffffd38000007947 */ /* 0x000fea000383ffff */
.L_x_73:
[----:B------:R-:W-:Y:S01]  /*d7d0*/  IMAD.MOV.U32 R5, RZ, RZ, R9 ;  /* 0x000000ffff057224 */ /* 0x000fe200078e0009 */
[----:B------:R-:W-:Y:S01]  /*d7e0*/  MOV R3, RZ ;  /* 0x000000ff00037202 */ /* 0x000fe20000000f00 */
[----:B------:R-:W-:Y:S01]  /*d7f0*/  IMAD.MOV.U32 R0, RZ, RZ, 0x181f ;  /* 0x0000181fff007424 */ /* 0x000fe200078e00ff */
[----:B------:R-:W-:Y:S02]  /*d800*/  MOV R2, 0xd820 ;  /* 0x0000d82000027802 */ /* 0x000fe40000000f00 */
[----:B------:R-:W-:Y:S05]  /*d810*/  CALL.REL.NOINC `($__internal_1_$__cuda_sm70_shflsync_idx_p) ;  /* 0x0000095000007944 */ /* 0x000fea0003c00000 */
[----:B------:R-:W-:Y:S01]  /*d820*/  MOV R8, R0 ;  /* 0x0000000000087202 */ /* 0x000fe20000000f00 */
[----:B------:R-:W-:Y:S05]  /*d830*/  BRA `(.L_x_124) ;  /* 0xffffe1f000007947 */ /* 0x000fea000383ffff */
.L_x_74:
[----:B------:R-:W-:Y:S01]  /*d840*/  IMAD.MOV.U32 R5, RZ, RZ, R12 ;  /* 0x000000ffff057224 */ /* 0x000fe200078e000c */
[----:B------:R-:W-:Y:S01]  /*d850*/  MOV R3, RZ ;  /* 0x000000ff00037202 */ /* 0x000fe20000000f00 */
[----:B------:R-:W-:Y:S01]  /*d860*/  IMAD.MOV.U32 R0, RZ, RZ, 0x181f ;  /* 0x0000181fff007424 */ /* 0x000fe200078e00ff */
[----:B------:R-:W-:Y:S02]  /*d870*/  MOV R2, 0xd890 ;  /* 0x0000d89000027802 */ /* 0x000fe40000000f00 */
[----:B-12---:R-:W-:Y:S05]  /*d880*/  CALL.REL.NOINC `($__internal_1_$__cuda_sm70_shflsync_idx_p) ;  /* 0x000008e000007944 */ /* 0x006fea0003c00000 */
[----:B------:R-:W-:Y:S05]  /*d890*/  BRA `(.L_x_125) ;  /* 0xffffe1b000007947 */ /* 0x000fea000383ffff */
.L_x_77:
        /* <DEDUP_REMOVED lines=12> */
.L_x_80:
[----:B-1----:R-:W-:Y:S01]  /*d960*/  IMAD.MOV.U32 R5, RZ, RZ, R9 ;  /* 0x000000ffff057224 */ /* 0x002fe200078e0009 */
[----:B------:R-:W-:Y:S01]  /*d970*/  MOV R3, 0x2 ;  /* 0x0000000200037802 */ /* 0x000fe20000000f00 */
[----:B----4-:R-:W-:Y:S01]  /*d980*/  IMAD.MOV.U32 R0, RZ, RZ, 0x181f ;  /* 0x0000181fff007424 */ /* 0x010fe200078e00ff */
[----:B------:R-:W-:Y:S02]  /*d990*/  MOV R2, 0xd9b0 ;  /* 0x0000d9b000027802 */ /* 0x000fe40000000f00 */
[----:B--23--:R-:W-:Y:S05]  /*d9a0*/  CALL.REL.NOINC `($__internal_1_$__cuda_sm70_shflsync_idx_p) ;  /* 0x000007c000007944 */ /* 0x00cfea0003c00000 */
[----:B------:R-:W-:Y:S01]  /*d9b0*/  MOV R8, R0 ;  /* 0x0000000000087202 */ /* 0x000fe20000000f00 */
[----:B------:R-:W-:Y:S05]  /*d9c0*/  BRA `(.L_x_127) ;  /* 0xffffe31000007947 */ /* 0x000fea000383ffff */
.L_x_81:
[----:B------:R-:W-:Y:S01]  /*d9d0*/  IMAD.MOV.U32 R5, RZ, RZ, R12 ;  /* 0x000000ffff057224 */ /* 0x000fe200078e000c */
[----:B------:R-:W-:Y:S01]  /*d9e0*/  MOV R3, 0x2 ;  /* 0x0000000200037802 */ /* 0x000fe20000000f00 */
[----:B----4-:R-:W-:Y:S01]  /*d9f0*/  IMAD.MOV.U32 R0, RZ, RZ, 0x181f ;  /* 0x0000181fff007424 */ /* 0x010fe200078e00ff */
[----:B------:R-:W-:Y:S02]  /*da00*/  MOV R2, 0xda20 ;  /* 0x0000da2000027802 */ /* 0x000fe40000000f00 */
[----:B-123--:R-:W-:Y:S05]  /*da10*/  CALL.REL.NOINC `($__internal_1_$__cuda_sm70_shflsync_idx_p) ;  /* 0x0000075000007944 */ /* 0x00efea0003c00000 */
[----:B------:R-:W-:Y:S05]  /*da20*/  BRA `(.L_x_128) ;  /* 0xffffe2d000007947 */ /* 0x000fea000383ffff */
.L_x_84:
        /* <DEDUP_REMOVED lines=12> */
.L_x_86:
[----:B------:R-:W-:Y:S01]  /*daf0*/  IMAD.MOV.U32 R5, RZ, RZ, R78 ;  /* 0x000000ffff057224 */ /* 0x000fe200078e004e */
[----:B------:R-:W-:Y:S01]  /*db00*/  MOV R3, RZ ;  /* 0x000000ff00037202 */ /* 0x000fe20000000f00 */
[----:B------:R-:W-:Y:S01]  /*db10*/  IMAD.MOV.U32 R0, RZ, RZ, 0x1f ;  /* 0x0000001fff007424 */ /* 0x000fe200078e00ff */
[----:B------:R-:W-:Y:S02]  /*db20*/  MOV R2, 0xdb40 ;  /* 0x0000db4000027802 */ /* 0x000fe40000000f00 */
[----:B-1----:R-:W-:Y:S05]  /*db30*/  CALL.REL.NOINC `($__internal_1_$__cuda_sm70_shflsync_idx_p) ;  /* 0x0000063000007944 */ /* 0x002fea0003c00000 */
[----:B------:R-:W-:Y:S01]  /*db40*/  MOV R9, R0 ;  /* 0x0000000000097202 */ /* 0x000fe20000000f00 */
[----:B------:R-:W-:Y:S05]  /*db50*/  BRA `(.L_x_130) ;  /* 0xffffe4d000007947 */ /* 0x000fea000383ffff */
.L_x_87:
[----:B------:R-:W-:Y:S01]  /*db60*/  IMAD.MOV.U32 R5, RZ, RZ, R78 ;  /* 0x000000ffff057224 */ /* 0x000fe200078e004e */
[----:B------:R-:W-:Y:S01]  /*db70*/  MOV R3, 0x1 ;  /* 0x0000000100037802 */ /* 0x000fe20000000f00 */
[----:B------:R-:W-:Y:S01]  /*db80*/  IMAD.MOV.U32 R0, RZ, RZ, 0x1f ;  /* 0x0000001fff007424 */ /* 0x000fe200078e00ff */
[----:B------:R-:W-:Y:S02]  /*db90*/  MOV R2, 0xdbb0 ;  /* 0x0000dbb000027802 */ /* 0x000fe40000000f00 */
[----:B-123--:R-:W-:Y:S05]  /*dba0*/  CALL.REL.NOINC `($__internal_1_$__cuda_sm70_shflsync_idx_p) ;  /* 0x000005c000007944 */ /* 0x00efea0003c00000 */
[----:B------:R-:W-:Y:S01]  /*dbb0*/  MOV R8, R0 ;  /* 0x0000000000087202 */ /* 0x000fe20000000f00 */
[----:B------:R-:W-:Y:S05]  /*dbc0*/  BRA `(.L_x_131) ;  /* 0xffffe48000007947 */ /* 0x000fea000383ffff */
.L_x_88:
[----:B------:R-:W-:Y:S02]  /*dbd0*/  MOV R2, 0x1 ;  /* 0x0000000100027802 */ /* 0x000fe40000000f00 */
[----:B------:R-:W-:-:S02]  /*dbe0*/  MOV R3, 0xdc00 ;  /* 0x0000dc0000037802 */ /* 0x000fc40000000f00 */
[----:B--234-:R-:W-:Y:S05]  /*dbf0*/  CALL.REL.NOINC `($__internal_2_$__cuda_sm70_shflsync_up_p) ;  /* 0x000005c000007944 */ /* 0x01cfea0003c00000 */
[----:B------:R-:W-:Y:S05]  /*dc00*/  BRA `(.L_x_132) ;  /* 0xffffe56000007947 */ /* 0x000fea000383ffff */
.L_x_89:
[----:B------:R-:W-:Y:S02]  /*dc10*/  MOV R2, 0x2 ;  /* 0x0000000200027802 */ /* 0x000fe40000000f00 */
[----:B------:R-:W-:-:S02]  /*dc20*/  MOV R3, 0xdc40 ;  /* 0x0000dc4000037802 */ /* 0x000fc40000000f00 */
[----:B--23--:R-:W-:Y:S05]  /*dc30*/  CALL.REL.NOINC `($__internal_2_$__cuda_sm70_shflsync_up_p) ;  /* 0x0000058000007944 */ /* 0x00cfea0003c00000 */
        /* <DEDUP_REMOVED lines=23> */
.L_x_93:
[----:B------:R-:W-:Y:S02]  /*ddb0*/  MOV R2, 0x1 ;  /* 0x0000000100027802 */ /* 0x000fe40000000f00 */
[----:B------:R-:W-:Y:S02]  /*ddc0*/  MOV R3, 0xdde0 ;  /* 0x0000dde000037802 */ /* 0x000fe40000000f00 */
[----:B------:R-:W-:Y:S05]  /*ddd0*/  CALL.REL.NOINC `($__internal_2_$__cuda_sm70_shflsync_up_p) ;  /* 0x000003e000007944 */ /* 0x000fea0003c00000 */
[----:B------:R-:W-:Y:S01]  /*dde0*/  MOV R2, R4 ;  /* 0x0000000400027202 */ /* 0x000fe20000000f00 */
[----:B------:R-:W-:Y:S05]  /*ddf0*/  BRA `(.L_x_134) ;  /* 0xffffe5c000007947 */ /* 0x000fea000383ffff */
.L_x_94:
[----:B------:R-:W-:Y:S02]  /*de00*/  MOV R2, 0x2 ;  /* 0x0000000200027802 */ /* 0x000fe40000000f00 */
[----:B------:R-:W-:Y:S02]  /*de10*/  MOV R3, 0xde30 ;  /* 0x0000de3000037802 */ /* 0x000fe40000000f00 */
        /* <DEDUP_REMOVED lines=24> */
.L_x_96:
[----:B------:R-:W-:Y:S02]  /*dfa0*/  SEL R0, RZ, 0x1, P0 ;  /* 0x00000001ff007807 */ /* 0x000fe40000000000 */
[----:B------:R-:W-:Y:S02]  /*dfb0*/  MOV R2, 0xdfd0 ;  /* 0x0000dfd000027802 */ /* 0x000fe40000000f00 */
[----:B-1----:R-:W-:Y:S05]  /*dfc0*/  CALL.REL.NOINC `($__internal_3_$__cuda_sm70_votesync_ballot) ;  /* 0x0000026000007944 */ /* 0x002fea0003c00000 */
[----:B------:R-:W-:Y:S01]  /*dfd0*/  MOV R11, R0 ;  /* 0x00000000000b7202 */ /* 0x000fe20000000f00 */
[----:B------:R-:W-:Y:S05]  /*dfe0*/  BRA `(.L_x_136) ;  /* 0xffffe56000007947 */ /* 0x000fea000383ffff */
.L_x_97:
[----:B------:R-:W-:Y:S01]  /*dff0*/  IMAD.MOV.U32 R5, RZ, RZ, R6 ;  /* 0x000000ffff057224 */ /* 0x000fe200078e0006 */
[----:B---3--:R-:W-:Y:S01]  /*e000*/  MOV R3, R10 ;  /* 0x0000000a00037202 */ /* 0x008fe20000000f00 */
[----:B------:R-:W-:Y:S01]  /*e010*/  IMAD.MOV.U32 R0, RZ, RZ, 0x1f ;  /* 0x0000001fff007424 */ /* 0x000fe200078e00ff */
[----:B------:R-:W-:Y:S02]  /*e020*/  MOV R2, 0xe040 ;  /* 0x0000e04000027802 */ /* 0x000fe40000000f00 */
[----:B-12---:R-:W-:Y:S05]  /*e030*/  CALL.REL.NOINC `($__internal_1_$__cuda_sm70_shflsync_idx_p) ;  /* 0x0000013000007944 */ /* 0x006fea0003c00000 */
[----:B------:R-:W-:Y:S01]  /*e040*/  IMAD.MOV.U32 R8, RZ, RZ, R0 ;  /* 0x000000ffff087224 */ /* 0x000fe200078e0000 */
[----:B------:R-:W-:Y:S01]  /*e050*/  MOV R3, R10 ;  /* 0x0000000a00037202 */ /* 0x000fe20000000f00 */
[----:B------:R-:W-:Y:S01]  /*e060*/  IMAD.MOV.U32 R5, RZ, RZ, R7 ;  /* 0x000000ffff057224 */ /* 0x000fe200078e0007 */
[----:B------:R-:W-:Y:S02]  /*e070*/  MOV R0, 0x1f ;  /* 0x0000001f00007802 */ /* 0x000fe40000000f00 */
[----:B------:R-:W-:-:S02]  /*e080*/  MOV R2, 0xe0a0 ;  /* 0x0000e0a000027802 */ /* 0x000fc40000000f00 */
[----:B------:R-:W-:Y:S05]  /*e090*/  CALL.REL.NOINC `($__internal_1_$__cuda_sm70_shflsync_idx_p) ;  /* 0x000000d000007944 */ /* 0x000fea0003c00000 */
[----:B------:R-:W-:Y:S01]  /*e0a0*/  MOV R7, R0 ;  /* 0x0000000000077202 */ /* 0x000fe20000000f00 */
[----:B------:R-:W-:Y:S05]  /*e0b0*/  BRA `(.L_x_137) ;  /* 0xffffe4d000007947 */ /* 0x000fea000383ffff */
.L_x_100:
[----:B------:R-:W-:Y:S01]  /*e0c0*/  IMAD.MOV.U32 R5, RZ, RZ, R4 ;  /* 0x000000ffff057224 */ /* 0x000fe200078e0004 */
[----:B------:R-:W-:-:S02]  /*e0d0*/  MOV R0, 0x1f ;  /* 0x0000001f00007802 */ /* 0x000fc40000000f00 */
[----:B------:R-:W-:Y:S02]  /*e0e0*/  MOV R2, 0xe100 ;  /* 0x0000e10000027802 */ /* 0x000fe40000000f00 */
[----:B-1234-:R-:W-:Y:S05]  /*e0f0*/  CALL.REL.NOINC `($__internal_1_$__cuda_sm70_shflsync_idx_p) ;  /* 0x0000007000007944 */ /* 0x01efea0003c00000 */
[----:B------:R-:W-:Y:S01]  /*e100*/  MOV R13, R0 ;  /* 0x00000000000d7202 */ /* 0x000fe20000000f00 */
[----:B------:R-:W-:Y:S05]  /*e110*/  BRA `(.L_x_99) ;  /* 0xffffe4d000007947 */ /* 0x000fea000383ffff */
        .weak           $__internal_0_$__cuda_sm70_shflsync_bfly_p
        .type           $__internal_0_$__cuda_sm70_shflsync_bfly_p,@function
        .size           $__internal_0_$__cuda_sm70_shflsync_bfly_p,($__internal_1_$__cuda_sm70_shflsync_idx_p - $__internal_0_$__cuda_sm70_shflsync_bfly_p)
$__internal_0_$__cuda_sm70_shflsync_bfly_p:
[----:B------:R-:W-:Y:S04]  /*e120*/  WARPSYNC R6 ;  /* 0x0000000600007348 */ /* 0x000fe80003800000 */
[----:B------:R1:W2:Y:S02]  /*e130*/  SHFL.BFLY PT, R5, R2, R5, R7 ;  /* 0x0c00000502057389 */ /* 0x0002a400000e0007 */
[----:B-1----:R-:W-:Y:S02]  /*e140*/  MOV R2, R3 ;  /* 0x0000000300027202 */ /* 0x002fe40000000f00 */
[----:B------:R-:W-:-:S04]  /*e150*/  MOV R3, 0x0 ;  /* 0x0000000000037802 */ /* 0x000fc80000000f00 */
[----:B--2---:R-:W-:Y:S05]  /*e160*/  RET.REL.NODEC R2 `(_ZN7cutlass13device_kernelIN5flash19enable_sm80_to_sm89INS1_16FlashAttnFwdSm80INS1_25CollectiveMainloopFwdSm80ILi8ELi1ELb0EN4cute5tupleIJNS5_1CILi128EEENS7_ILi64EEENS7_ILi192EEEEEELi192ENS_6half_tEfNS_4arch4Sm80ELb0ELb0ELb1ELb1ELb0ELb0ELb1ELb1EEENS1_21CollectiveEpilogueFwdINS6_IJS8_SA_S9_EEENS6_IJNS7_ILi1EEESI_SI_EEESC_SE_Li256ELb1ELb1ELb1ELb0EEENS1_36VarlenDynamicPersistentTileSchedulerILi128ELi64ELi256ELi256ELb1ELb1ELb0ELb0ELb1ELb1EEEEEEEEEvNT_6ParamsE) ;  /* 0xffff1e9002007950 */ /* 0x004fea0003c3ffff */
        .weak           $__internal_1_$__cuda_sm70_shflsync_idx_p
        .type           $__internal_1_$__cuda_sm70_shflsync_idx_p,@function
        .size           $__internal_1_$__cuda_sm70_shflsync_idx_p,($__internal_2_$__cuda_sm70_shflsync_up_p - $__internal_1_$__cuda_sm70_shflsync_idx_p)
$__internal_1_$__cuda_sm70_shflsync_idx_p:
[----:B------:R-:W-:-:S04]  /*e170*/  MOV R79, 0xffffffff ;  /* 0xffffffff004f7802 */ /* 0x000fc80000000f00 */
[----:B------:R-:W-:Y:S04]  /*e180*/  WARPSYNC R79 ;  /* 0x0000004f00007348 */ /* 0x000fe80003800000 */
[----:B------:R1:W2:Y:S02]  /*e190*/  SHFL.IDX PT, R0, R5, R3, R0 ;  /* 0x0000000305007389 */ /* 0x0002a400000e0000 */
[----:B-1----:R-:W-:-:S04]  /*e1a0*/  MOV R3, 0x0 ;  /* 0x0000000000037802 */ /* 0x002fc80000000f00 */
[----:B--2---:R-:W-:Y:S05]  /*e1b0*/  RET.REL.NODEC R2 `(_ZN7cutlass13device_kernelIN5flash19enable_sm80_to_sm89INS1_16FlashAttnFwdSm80INS1_25CollectiveMainloopFwdSm80ILi8ELi1ELb0EN4cute5tupleIJNS5_1CILi128EEENS7_ILi64EEENS7_ILi192EEEEEELi192ENS_6half_tEfNS_4arch4Sm80ELb0ELb0ELb1ELb1ELb0ELb0ELb1ELb1EEENS1_21CollectiveEpilogueFwdINS6_IJS8_SA_S9_EEENS6_IJNS7_ILi1EEESI_SI_EEESC_SE_Li256ELb1ELb1ELb1ELb0EEENS1_36VarlenDynamicPersistentTileSchedulerILi128ELi64ELi256ELi256ELb1ELb1ELb0ELb0ELb1ELb1EEEEEEEEEvNT_6ParamsE) ;  /* 0xffff1e4002007950 */ /* 0x004fea0003c3ffff */
        .weak           $__internal_2_$__cuda_sm70_shflsync_up_p
        .type           $__internal_2_$__cuda_sm70_shflsync_up_p,@function
        .size           $__internal_2_$__cuda_sm70_shflsync_up_p,($__internal_3_$__cuda_sm70_votesync_ballot - $__internal_2_$__cuda_sm70_shflsync_up_p)
$__internal_2_$__cuda_sm70_shflsync_up_p:
[----:B------:R-:W-:Y:S02]  /*e1c0*/  IMAD.MOV.U32 R4, RZ, RZ, RZ ;  /* 0x000000ffff047224 */ /* 0x000fe400078e00ff */
[----:B------:R-:W-:-:S04]  /*e1d0*/  IMAD.MOV.U32 R10, RZ, RZ, -0x1 ;  /* 0xffffffffff0a7424 */ /* 0x000fc800078e00ff */
[----:B------:R-:W-:Y:S04]  /*e1e0*/  WARPSYNC R10 ;  /* 0x0000000a00007348 */ /* 0x000fe80003800000 */
[----:B------:R1:W2:Y:S02]  /*e1f0*/  SHFL.UP PT, R4, R0, R2, R4 ;  /* 0x0400000200047389 */ /* 0x0002a400000e0004 */
[----:B-1----:R-:W-:Y:S02]  /*e200*/  MOV R2, R3 ;  /* 0x0000000300027202 */ /* 0x002fe40000000f00 */
[----:B------:R-:W-:-:S04]  /*e210*/  MOV R3, 0x0 ;  /* 0x0000000000037802 */ /* 0x000fc80000000f00 */
[----:B--2---:R-:W-:Y:S05]  /*e220*/  RET.REL.NODEC R2 `(_ZN7cutlass13device_kernelIN5flash19enable_sm80_to_sm89INS1_16FlashAttnFwdSm80INS1_25CollectiveMainloopFwdSm80ILi8ELi1ELb0EN4cute5tupleIJNS5_1CILi128EEENS7_ILi64EEENS7_ILi192EEEEEELi192ENS_6half_tEfNS_4arch4Sm80ELb0ELb0ELb1ELb1ELb0ELb0ELb1ELb1EEENS1_21CollectiveEpilogueFwdINS6_IJS8_SA_S9_EEENS6_IJNS7_ILi1EEESI_SI_EEESC_SE_Li256ELb1ELb1ELb1ELb0EEENS1_36VarlenDynamicPersistentTileSchedulerILi128ELi64ELi256ELi256ELb1ELb1ELb0ELb0ELb1ELb1EEEEEEEEEvNT_6ParamsE) ;  /* 0xffff1dd002007950 */ /* 0x004fea0003c3ffff */
        .weak           $__internal_3_$__cuda_sm70_votesync_ballot
        .type           $__internal_3_$__cuda_sm70_votesync_ballot,@function
        .size           $__internal_3_$__cuda_sm70_votesync_ballot,(.L_x_2453 - $__internal_3_$__cuda_sm70_votesync_ballot)
$__internal_3_$__cuda_sm70_votesync_ballot:
[----:B------:R-:W-:Y:S01]  /*e230*/  ISETP.NE.U32.AND P0, PT, R0, 0x1, PT ;  /* 0x000000010000780c */ /* 0x000fe20003f05070 */
[----:B------:R-:W-:-:S04]  /*e240*/  IMAD.MOV.U32 R3, RZ, RZ, -0x1 ;  /* 0xffffffffff037424 */ /* 0x000fc800078e00ff */
[----:B------:R-:W-:Y:S08]  /*e250*/  WARPSYNC R3 ;  /* 0x0000000300007348 */ /* 0x000ff00003800000 */
[----:B------:R-:W-:-:S04]  /*e260*/  VOTE.ANY R0, PT, !P0 ;  /* 0x0000000000007806 */ /* 0x000fc800040e0100 */
[----:B------:R-:W-:Y:S01]  /*e270*/  LOP3.LUT R0, R0, R3, RZ, 0xc0, !PT ;  /* 0x0000000300007212 */ /* 0x000fe200078ec0ff */
[----:B------:R-:W-:-:S04]  /*e280*/  IMAD.MOV.U32 R3, RZ, RZ, 0x0 ;  /* 0x00000000ff037424 */ /* 0x000fc800078e00ff */
[----:B------:R-:W-:Y:S05]  /*e290*/  RET.REL.NODEC R2 `(_ZN7cutlass13device_kernelIN5flash19enable_sm80_to_sm89INS1_16FlashAttnFwdSm80INS1_25CollectiveMainloopFwdSm80ILi8ELi1ELb0EN4cute5tupleIJNS5_1CILi128EEENS7_ILi64EEENS7_ILi192EEEEEELi192ENS_6half_tEfNS_4arch4Sm80ELb0ELb0ELb1ELb1ELb0ELb0ELb1ELb1EEENS1_21CollectiveEpilogueFwdINS6_IJS8_SA_S9_EEENS6_IJNS7_ILi1EEESI_SI_EEESC_SE_Li256ELb1ELb1ELb1ELb0EEENS1_36VarlenDynamicPersistentTileSchedulerILi128ELi64ELi256ELi256ELb1ELb1ELb0ELb0ELb1ELb1EEEEEEEEEvNT_6ParamsE) ;  /* 0xffff1d6002007950 */ /* 0x000fea0003c3ffff */
.L_x_138:
        /* <DEDUP_REMOVED lines=14> */
.L_x_2453:


//--------------------- .text._ZN7cutlass13device_kernelIN5flash19enable_sm80_to_sm89INS1_16FlashAttnFwdSm80INS1_25CollectiveMainloopFwdSm80ILi8ELi1ELb0EN4cute5tupleIJNS5_1CILi128EEENS7_ILi64EEENS7_ILi192EEEEEELi192ENS_6half_tEfNS_4arch4Sm80ELb0ELb0ELb1ELb1ELb0ELb1ELb1ELb1EEENS1_21CollectiveEpilogueFwdINS6_IJS8_SA_S9_EEENS6_IJNS7_ILi1EEESI_SI_EEESC_SE_Li256ELb1ELb1ELb1ELb0EEENS1_36VarlenDynamicPersistentTileSchedulerILi128ELi64ELi256ELi256ELb1ELb1ELb0ELb0ELb1ELb1EEEEEEEEEvNT_6ParamsE --------------------------
	.section	.text._ZN7cutlass13device_kernelIN5flash19enable_sm80_to_sm89INS1_16FlashAttnFwdSm80INS1_25CollectiveMainloopFwdSm80ILi8ELi1ELb0EN4cute5tupleIJNS5_1CILi128EEENS7_ILi64EEENS7_ILi192EEEEEELi192ENS_6half_tEfNS_4arch4Sm80ELb0ELb0ELb1ELb1ELb0ELb1ELb1ELb1EEENS1_21CollectiveEpilogueFwdINS6_IJS8_SA_S9_EEENS6_IJNS7_ILi1EEESI_SI_EEESC_SE_Li256ELb1ELb1ELb1ELb0EEENS1_36VarlenDynamicPersistentTileSchedulerILi128ELi64ELi256ELi256ELb1ELb1ELb0ELb0ELb1ELb1EEEEEEEEEvNT_6ParamsE,"ax",@progbits
	.sectioninfo	@"SHI_REGISTERS=255"
	.align	128
.text._ZN7cutlass13device_kernelIN5flash19enable_sm80_to_sm89INS1_16FlashAttnFwdSm80INS1_25CollectiveMainloopFwdSm80ILi8ELi1ELb0EN4cute5tupleIJNS5_1CILi128EEENS7_ILi64EEENS7_ILi192EEEEEELi192ENS_6half_tEfNS_4arch4Sm80ELb0ELb0ELb1ELb1ELb0ELb1ELb1ELb1EEENS1_21CollectiveEpilogueFwdINS6_IJS8_SA_S9_EEENS6_IJNS7_ILi1EEESI_SI_EEESC_SE_Li256ELb1ELb1ELb1ELb0EEENS1_36VarlenDynamicPersistentTileSchedulerILi128ELi64ELi256ELi256ELb1ELb1ELb0ELb0ELb1ELb1EEEEEEEEEvNT_6ParamsE:
        .type           _ZN7cutlass13device_kernelIN5flash19enable_sm80_to_sm89INS1_16FlashAttnFwdSm80INS1_25CollectiveMainloopFwdSm80ILi8ELi1ELb0EN4cute5tupleIJNS5_1CILi128EEENS7_ILi64EEENS7_ILi192EEEEEELi192ENS_6half_tEfNS_4arch4Sm80ELb0ELb0ELb1ELb1ELb0ELb1ELb1ELb1EEENS1_21CollectiveEpilogueFwdINS6_IJS8_SA_S9_EEENS6_IJNS7_ILi1EEESI_SI_EEESC_SE_Li256ELb1ELb1ELb1ELb0EEENS1_36VarlenDynamicPersistentTileSchedulerILi128ELi64ELi256ELi256ELb1ELb1ELb0ELb0ELb1ELb1EEEEEEEEEvNT_6ParamsE,@function
        .size           _ZN7cutlass13device_kernelIN5flash19enable_sm80_to_sm89INS1_16FlashAttnFwdSm80INS1_25CollectiveMainloopFwdSm80ILi8ELi1ELb0EN4cute5tupleIJNS5_1CILi128EEENS7_ILi64EEENS7_ILi192EEEEEELi192ENS_6half_tEfNS_4arch4Sm80ELb0ELb0ELb1ELb1ELb0ELb1ELb1ELb1EEENS1_21CollectiveEpilogueFwdINS6_IJS8_SA_S9_EEENS6_IJNS7_ILi1EEESI_SI_EEESC_SE_Li256ELb1ELb1ELb1ELb0EEENS1_36VarlenDynamicPersistentTileSchedulerILi128ELi64ELi256ELi256ELb1ELb1ELb0ELb0ELb1ELb1EEEEEEEEEvNT_6ParamsE,(.L_x_2458 - _ZN7cutlass13device_kernelIN5flash19enable_sm80_to_sm89INS1_16FlashAttnFwdSm80INS1_25CollectiveMainloopFwdSm80ILi8ELi1ELb0EN4cute5tupleIJNS5_1CILi128EEENS7_ILi64EEENS7_ILi192EEEEEELi192ENS_6half_tEfNS_4arch4Sm80ELb0ELb0ELb1ELb1ELb0ELb1ELb1ELb1EEENS1_21CollectiveEpilogueFwdINS6_IJS8_SA_S9_EEENS6_IJNS7_ILi1EEESI_SI_EEESC_SE_Li256ELb1ELb1ELb1ELb0EEENS1_36VarlenDynamicPersistentTileSchedulerILi128ELi64ELi256ELi256ELb1ELb1ELb0ELb0ELb1ELb1EEEEEEEEEvNT_6ParamsE)
        .other          _ZN7cutlass13device_kernelIN5flash19enable_sm80_to_sm89INS1_16FlashAttnFwdSm80INS1_25CollectiveMainloopFwdSm80ILi8ELi1ELb0EN4cute5tupleIJNS5_1CILi128EEENS7_ILi64EEENS7_ILi192EEEEEELi192ENS_6half_tEfNS_4arch4Sm80ELb0ELb0ELb1ELb1ELb0ELb1ELb1ELb1EEENS1_21CollectiveEpilogueFwdINS6_IJS8_SA_S9_EEENS6_IJNS7_ILi1EEESI_SI_EEESC_SE_Li256ELb1ELb1ELb1ELb0EEENS1_36VarlenDynamicPersistentTileSchedulerILi128ELi64ELi256ELi256ELb1ELb1ELb0ELb0ELb1ELb1EEEEEEEEEvNT_6ParamsE,@"STO_CUDA_ENTRY STV_DEFAULT"
_ZN7cutlass13device_kernelIN5flash19enable_sm80_to_sm89INS1_16FlashAttnFwdSm80INS1_25CollectiveMainloopFwdSm80ILi8ELi1ELb0EN4cute5tupleIJNS5_1CILi128EEENS7_ILi64EEENS7_ILi192EEEEEELi192ENS_6half_tEfNS_4arch4Sm80ELb0ELb0ELb1ELb1ELb0ELb1ELb1ELb1EEENS1_21CollectiveEpilogueFwdINS6_IJS8_SA_S9_EEENS6_IJNS7_ILi1EEESI_SI_EEESC_SE_Li256ELb1ELb1ELb1ELb0EEENS1_36VarlenDynamicPersistentTileSchedulerILi128ELi64ELi256ELi256ELb1ELb1ELb0ELb0ELb1ELb1EEEEEEEEEvNT_6ParamsE:
        /* <DEDUP_REMOVED lines=13> */
[----:B------:R-:W-:-:S02]  /*00d0*/  IMAD.MOV.U32 R8, RZ, RZ, RZ ;  /* 0x000000ffff087224 */ /* 0x000fc400078e00ff */
[----:B------:R-:W-:Y:S01]  /*00e0*/  IMAD.MOV.U32 R7, RZ, RZ, RZ ;  /* 0x000000ffff077224 */ /* 0x000fe200078e00ff */
        /* <DEDUP_REMOVED lines=13> */
[----:B------:R-:W-:Y:S02]  /*01c0*/  ISETP.GE.U32.AND P1, PT, R15, 0x10, PT ;  /* 0x000000100f00780c */ /* 0x000fe40003f26070 */
[----:B------:R-:W-:Y:S01]  /*01d0*/  MOV R10, RZ ;  /* 0x000000ff000a7202 */ /* 0x000fe20000000f00 */
[----:B---3--:R-:W-:-:S05]  /*01e0*/  IMAD R4, R8, R7, RZ ;  /* 0x0000000708047224 */ /* 0x008fca00078e02ff */
[----:B------:R-:W3:Y:S02]  /*01f0*/  SHFL.UP PT, R0, R4, 0x1, RZ ;  /* 0x0420000004007989 */ /* 0x000ee400000e00ff */
[----:B---3--:R-:W-:-:S05]  /*0200*/  SEL R0, R0, RZ, P5 ;  /* 0x000000ff00007207 */ /* 0x008fca0002800000 */
[----:B------:R-:W-:-:S05]  /*0210*/  IMAD.IADD R4, R4, 0x1, R0 ;  /* 0x0000000104047824 */ /* 0x000fca00078e0200 */
[----:B------:R-:W3:Y:S02]  /*0220*/  SHFL.UP PT, R0, R4, 0x2, RZ ;  /* 0x0440000004007989 */ /* 0x000ee400000e00ff */
[----:B---3--:R-:W-:-:S04]  /*0230*/  SEL R0, R0, RZ, P4 ;  /* 0x000000ff00007207 */ /* 0x008fc80002000000 */
[----:B------:R-:W-:-:S05]  /*0240*/  IADD3 R4, R4, R0, RZ ;  /* 0x0000000004047210 */ /* 0x000fca0007ffe0ff */
        /* <DEDUP_REMOVED lines=16> */
.L_x_144:
        /* <DEDUP_REMOVED lines=17> */
.L_x_300:
        /* <DEDUP_REMOVED lines=16> */
.L_x_301:
[----:B---3--:R-:W-:-:S05]  /*0560*/  IMAD R0, R0, c[0x0][0x538], RZ ;  /* 0x00014e0000007a24 */ /* 0x008fca00078e02ff */
[----:B------:R-:W-:-:S04]  /*0570*/  IADD3 R6, R0, R6, RZ ;  /* 0x0000000600067210 */ /* 0x000fc80007ffe0ff */
[----:B------:R-:W-:-:S13]  /*0580*/  ISETP.GT.AND P0, PT, R6, UR4, PT ;  /* 0x0000000406007c0c */ /* 0x000fda000bf04270 */
[----:B-12---:R-:W-:Y:S05]  /*0590*/  @!P0 BRA `(.L_x_144) ;  /* 0xfffffdb000008947 */ /* 0x006fea000383ffff */
.L_x_140:
[----:B------:R-:W-:-:S05]  /*05a0*/  IADD3 R13, -R0, R6, RZ ;  /* 0x00000006000d7210 */ /* 0x000fca0007ffe1ff */
[----:B------:R-:W-:-:S05]  /*05b0*/  IMAD R0, R4, c[0x0][0x538], R13 ;  /* 0x00014e0004007a24 */ /* 0x000fca00078e020d */
[----:B------:R-:W-:Y:S01]  /*05c0*/  ISETP.GT.AND P0, PT, R0, UR4, PT ;  /* 0x0000000400007c0c */ /* 0x000fe2000bf04270 */
[----:B------:R-:W-:-:S12]  /*05d0*/  BRA.DIV ~URZ, `(.L_x_145) ;  /* 0x000179627f007947 */ /* 0x000fd8000b800000 */
[----:B------:R-:W-:-:S04]  /*05e0*/  VOTE.ANY R5, PT, !P0 ;  /* 0x0000000000057806 */ /* 0x000fc800040e0100 */
.L_x_302:
[----:B------:R1:W3:Y:S01]  /*05f0*/  POPC R14, R5 ;  /* 0x00000005000e7309 */ /* 0x0002e20000000000 */
[----:B------:R-:W-:Y:S05]  /*0600*/  BRA.DIV ~URZ, `(.L_x_146) ;  /* 0x000179827f007947 */ /* 0x000fea000b800000 */
[----:B---3--:R3:W4:Y:S01]  /*0610*/  SHFL.IDX PT, R12, R8, R14, 0x1f ;  /* 0x00001f0e080c7589 */ /* 0x00872200000e0000 */
[----:B------:R-:W-:-:S03]  /*0620*/  MOV R6, RZ ;  /* 0x000000ff00067202 */ /* 0x000fc60000000f00 */
[----:B------:R3:W1:Y:S04]  /*0630*/  SHFL.IDX PT, R11, R7, R14, 0x1f ;  /* 0x00001f0e070b7589 */ /* 0x00066800000e0000 */
.L_x_303:
[----:B------:R-:W-:Y:S01]  /*0640*/  ISETP.NE.AND P0, PT, R5, RZ, PT ;  /* 0x000000ff0500720c */ /* 0x000fe20003f05270 */
[----:B------:R-:W-:-:S12]  /*0650*/  BSSY B0, `(.L_x_147) ;  /* 0x0000005000007945 */ /* 0x000fd80003800000 */
[----:B------:R-:W-:Y:S05]  /*0660*/  @!P0 BRA `(.L_x_148) ;  /* 0x0000003000008947 */ /* 0x000fea0003800000 */
[----:B------:R-:W-:Y:S01]  /*0670*/  IADD3 R3, R14, -0x1, RZ ;  /* 0xffffffff0e037810 */ /* 0x000fe20007ffe0ff */
[----:B------:R-:W-:Y:S05]  /*0680*/  BRA.DIV ~URZ, `(.L_x_149) ;  /* 0x000179e27f007947 */ /* 0x000fea000b800000 */
[----:B------:R3:W4:Y:S02]  /*0690*/  SHFL.IDX PT, R6, R4, R3, 0x1f ;  /* 0x00001f0304067589 */ /* 0x00072400000e0000 */
.L_x_148:
[----:B------:R-:W-:Y:S05]  /*06a0*/  BSYNC B0 ;  /* 0x0000000000007941 */ /* 0x000fea0003800000 */
.L_x_147:
[----:B----4-:R-:W-:Y:S01]  /*06b0*/  IABS R0, R12 ;  /* 0x0000000c00007213 */ /* 0x010fe20000000000 */
[----:B--2---:R-:W-:Y:S02]  /*06c0*/  IMAD R244, R6, c[0x0][0x538], R13 ;  /* 0x00014e0006f47a24 */ /* 0x004fe400078e020d */
[----:B------:R-:W-:Y:S02]  /*06d0*/  IMAD.IADD R247, R14, 0x1, R10 ;  /* 0x000000010ef77824 */ /* 0x000fe400078e020a */
[----:B-1----:R-:W-:Y:S01]  /*06e0*/  IMAD.MOV.U32 R5, RZ, RZ, R0 ;  /* 0x000000ffff057224 */ /* 0x002fe200078e0000 */
[----:B------:R-:W-:Y:S02]  /*06f0*/  IABS R0, R11 ;  /* 0x0000000b00007213 */ /* 0x000fe40000000000 */
[----:B------:R-:W-:Y:S01]  /*0700*/  IADD3 R245, -R244, UR4, RZ ;  /* 0x00000004f4f57c10 */ /* 0x000fe2000fffe1ff */
[----:B------:R-:W1:Y:S02]  /*0710*/  I2F.RP R2, R5 ;  /* 0x0000000500027306 */ /* 0x000e640000209400 */
[----:B---3--:R-:W-:Y:S01]  /*0720*/  IMAD.MOV.U32 R7, RZ, RZ, R0 ;  /* 0x000000ffff077224 */ /* 0x008fe200078e0000 */
[----:B------:R-:W-:-:S02]  /*0730*/  IABS R6, R245 ;  /* 0x000000f500067213 */ /* 0x000fc40000000000 */
[----:B------:R-:W-:-:S03]  /*0740*/  IABS R0, R12 ;  /* 0x0000000c00007213 */ /* 0x000fc60000000000 */
[----:B------:R-:W-:Y:S01]  /*0750*/  I2F.RP R8, R7 ;  /* 0x0000000700087306 */ /* 0x000fe20000209400 */
[----:B------:R-:W-:-:S07]  /*0760*/  IADD3 R0, RZ, -R0, RZ ;  /* 0x80000000ff007210 */ /* 0x000fce0007ffe0ff */
[----:B-1----:R-:W1:Y:S02]  /*0770*/  MUFU.RCP R2, R2 ;  /* 0x0000000200027308 */ /* 0x002e640000001000 */
[----:B-1----:R-:W-:-:S06]  /*0780*/  IADD3 R2, R2, 0xffffffe, RZ ;  /* 0x0ffffffe02027810 */ /* 0x002fcc0007ffe0ff */
[----:B------:R-:W1:Y:S02]  /*0790*/  F2I.FTZ.U32.TRUNC.NTZ R3, R2 ;  /* 0x0000000200037305 */ /* 0x000e64000021f000 */
        /* <DEDUP_REMOVED lines=8> */
[----:B------:R-:W-:Y:S02]  /*0820*/  ISETP.GT.U32.AND P0, PT, R5, R0, PT ;  /* 0x000000000500720c */ /* 0x000fe40003f04070 */
[----:B-1----:R-:W-:-:S11]  /*0830*/  IADD3 R3, R3, 0xffffffe, RZ ;  /* 0x0ffffffe03037810 */ /* 0x002fd60007ffe0ff */
[----:B------:R-:W-:Y:S01]  /*0840*/  @!P0 IMAD.IADD R0, R0, 0x1, -R5 ;  /* 0x0000000100008824 */ /* 0x000fe200078e0a05 */
[----:B------:R-:W-:Y:S02]  /*0850*/  @!P0 IADD3 R2, R2, 0x1, RZ ;  /* 0x0000000102028810 */ /* 0x000fe40007ffe0ff */
[----:B------:R-:W-:Y:S01]  /*0860*/  ISETP.NE.AND P0, PT, R12, RZ, PT ;  /* 0x000000ff0c00720c */ /* 0x000fe20003f05270 */
[----:B------:R-:W1:Y:S01]  /*0870*/  F2I.FTZ.U32.TRUNC.NTZ R3, R3 ;  /* 0x0000000300037305 */ /* 0x000e62000021f000 */
[----:B------:R-:W-:Y:S02]  /*0880*/  ISETP.GE.U32.AND P2, PT, R0, R5, PT ;  /* 0x000000050000720c */ /* 0x000fe40003f46070 */
[----:B------:R-:W-:-:S04]  /*0890*/  LOP3.LUT R0, R245, R12, RZ, 0x3c, !PT ;  /* 0x0000000cf5007212 */ /* 0x000fc800078e3cff */
[----:B------:R-:W-:-:S07]  /*08a0*/  ISETP.GE.AND P1, PT, R0, RZ, PT ;  /* 0x000000ff0000720c */ /* 0x000fce0003f26270 */
[----:B------:R-:W-:Y:S02]  /*08b0*/  @P2 IADD3 R2, R2, 0x1, RZ ;  /* 0x0000000102022810 */ /* 0x000fe40007ffe0ff */
[----:B-1----:R-:W-:-:S03]  /*08c0*/  IADD3 R0, RZ, -R3, RZ ;  /* 0x80000003ff007210 */ /* 0x002fc60007ffe0ff */
[----:B------:R-:W-:Y:S02]  /*08d0*/  IMAD.MOV.U32 R4, RZ, RZ, R2 ;  /* 0x000000ffff047224 */ /* 0x000fe400078e0002 */
[----:B------:R-:W-:Y:S01]  /*08e0*/  IMAD.MOV.U32 R2, RZ, RZ, R0 ;  /* 0x000000ffff027224 */ /* 0x000fe200078e0000 */
[----:B------:R-:W-:Y:S01]  /*08f0*/  IABS R0, R11 ;  /* 0x0000000b00007213 */ /* 0x000fe20000000000 */
[----:B------:R-:W-:Y:S01]  /*0900*/  @!P1 IMAD.MOV R4, RZ, RZ, -R4 ;  /* 0x000000ffff049224 */ /* 0x000fe200078e0a04 */
[----:B------:R-:W-:Y:S01]  /*0910*/  @!P0 LOP3.LUT R4, RZ, R12, RZ, 0x33, !PT ;  /* 0x0000000cff048212 */ /* 0x000fe200078e33ff */
[----:B------:R-:W-:Y:S01]  /*0920*/  IMAD R5, R2, R7, RZ ;  /* 0x0000000702057224 */ /* 0x000fe200078e02ff */
[----:B------:R-:W-:Y:S01]  /*0930*/  MOV R2, RZ ;  /* 0x000000ff00027202 */ /* 0x000fe20000000f00 */
[----:B------:R-:W-:Y:S01]  /*0940*/  IMAD.MOV R6, RZ, RZ, -R0 ;  /* 0x000000ffff067224 */ /* 0x000fe200078e0a00 */
[----:B------:R-:W-:-:S03]  /*0950*/  IABS R8, R4 ;  /* 0x0000000400087213 */ /* 0x000fc60000000000 */
        /* <DEDUP_REMOVED lines=22> */
.L_x_141:
[----:B--2---:R-:W-:Y:S01]  /*0ac0*/  IMAD.MOV.U32 R245, RZ, RZ, RZ ;  /* 0x000000fffff57224 */ /* 0x004fe200078e00ff */
[----:B------:R-:W-:Y:S01]  /*0ad0*/  MOV R246, RZ ;  /* 0x000000ff00f67202 */ /* 0x000fe20000000f00 */
[----:B------:R-:W-:Y:S01]  /*0ae0*/  IMAD.U32 R244, RZ, RZ, UR4 ;  /* 0x00000004fff47e24 */ /* 0x000fe2000f8e00ff */
[----:B------:R-:W-:Y:S02]  /*0af0*/  MOV R247, c[0x0][0x53c] ;  /* 0x00014f0000f77a02 */ /* 0x000fe40000000f00 */
.L_x_150:
[----:B------:R-:W-:Y:S01]  /*0b00*/  ISETP.NE.AND P0, PT, R15, RZ, PT ;  /* 0x000000ff0f00720c */ /* 0x000fe20003f05270 */
[----:B------:R-:W-:-:S12]  /*0b10*/  WARPSYNC 0xffffffff ;  /* 0xffffffff00007948 */ /* 0x000fd80003800000 */
[----:B------:R1:W-:Y:S04]  /*0b20*/  @!P0 STS.128 [0x18100], R244 ;  /* 0x018100f4ff008388 */ /* 0x0003e80000000c00 */
[----:B------:R-:W-:Y:S06]  /*0b30*/  BAR.ARV 0x5, 0x100 ;  /* 0x0144000000007b1d */ /* 0x000fec0000002000 */
.L_x_139:
[----:B-12---:R-:W-:-:S13]  /*0b40*/  ISETP.GE.AND P0, PT, R247, c[0x0][0x53c], PT ;  /* 0x00014f00f7007a0c */ /* 0x006fda0003f06270 */
[----:B------:R-:W-:Y:S05]  /*0b50*/  @P0 EXIT ;  /* 0x000000000000094d */ /* 0x000fea0003800000 */
[----:B------:R-:W1:Y:S02]  /*0b60*/  S2R R12, SR_TID.X ;  /* 0x00000000000c7919 */ /* 0x000e640000002100 */
[----:B-1----:R-:W-:-:S04]  /*0b70*/  SHF.R.S32.HI R10, RZ, 0x1f, R12 ;  /* 0x0000001fff0a7819 */ /* 0x002fc8000001140c */
[CC--:B------:R-:W-:Y:S02]  /*0b80*/  LEA.HI R9, R10.reuse, R12.reuse, RZ, 0x3 ;  /* 0x0000000c0a097211 */ /* 0x0c0fe400078f18ff */
[----:B------:R-:W-:Y:S02]  /*0b90*/  LEA.HI R2, R10, R12, RZ, 0x4 ;  /* 0x0000000c0a027211 */ /* 0x000fe400078f20ff */
[----:B------:R-:W-:Y:S02]  /*0ba0*/  LOP3.LUT R4, R9, 0xfffffff8, RZ, 0xc0, !PT ;  /* 0xfffffff809047812 */ /* 0x000fe400078ec0ff */
[----:B------:R-:W-:Y:S02]  /*0bb0*/  SHF.R.S32.HI R21, RZ, 0x3, R9 ;  /* 0x00000003ff157819 */ /* 0x000fe40000011409 */
[----:B------:R-:W-:Y:S01]  /*0bc0*/  SHF.R.S32.HI R3, RZ, 0x4, R2 ;  /* 0x00000004ff037819 */ /* 0x000fe20000011402 */
[----:B------:R-:W-:Y:S01]  /*0bd0*/  IMAD.IADD R11, R12, 0x1, -R4 ;  /* 0x000000010c0b7824 */ /* 0x000fe200078e0a04 */
[C---:B------:R-:W-:Y:S01]  /*0be0*/  LOP3.LUT R0, R2.reuse, 0xfffffff0, RZ, 0xc0, !PT ;  /* 0xfffffff002007812 */ /* 0x040fe200078ec0ff */
[----:B------:R-:W-:Y:S01]  /*0bf0*/  IMAD.SHL.U32 R5, R21, 0x40, RZ ;  /* 0x0000004015057824 */ /* 0x000fe200078e00ff */
[----:B------:R-:W-:Y:S01]  /*0c00*/  LEA.HI R4, R2, R3, RZ, 0x1 ;  /* 0x0000000302047211 */ /* 0x000fe200078f08ff */
[----:B------:R-:W-:-:S02]  /*0c10*/  IMAD.SHL.U32 R232, R11, 0x8, RZ ;  /* 0x000000080be87824 */ /* 0x000fc400078e00ff */
[----:B------:R-:W-:Y:S01]  /*0c20*/  IMAD.IADD R2, R12, 0x1, -R0 ;  /* 0x000000010c027824 */ /* 0x000fe200078e0a00 */
[----:B------:R-:W-:Y:S01]  /*0c30*/  LOP3.LUT R0, R5, 0x1c0, RZ, 0xc0, !PT ;  /* 0x000001c005007812 */ /* 0x000fe200078ec0ff */
[----:B------:R-:W-:Y:S01]  /*0c40*/  IMAD.SHL.U32 R7, R11, 0x40, RZ ;  /* 0x000000400b077824 */ /* 0x000fe200078e00ff */
[----:B------:R-:W-:Y:S02]  /*0c50*/  LOP3.LUT R4, R4, 0xfffffffe, RZ, 0xc0, !PT ;  /* 0xfffffffe04047812 */ /* 0x000fe400078ec0ff */
[----:B------:R-:W-:Y:S02]  /*0c60*/  SHF.R.S32.HI R8, RZ, 0x1f, R2 ;  /* 0x0000001fff087819 */ /* 0x000fe40000011402 */
[----:B------:R-:W-:Y:S01]  /*0c70*/  LOP3.LUT R6, R0, 0x38, R232, 0xf8, !PT ;  /* 0x0000003800067812 */ /* 0x000fe200078ef8e8 */
[----:B------:R-:W-:Y:S01]  /*0c80*/  IMAD.IADD R15, R3, 0x1, -R4 ;  /* 0x00000001030f7824 */ /* 0x000fe200078e0a04 */
[----:B------:R-:W-:Y:S02]  /*0c90*/  SHF.R.U32.HI R5, RZ, 0x3, R0 ;  /* 0x00000003ff057819 */ /* 0x000fe40000011600 */
[----:B------:R-:W-:-:S02]  /*0ca0*/  LEA.HI R16, R8, R2, RZ, 0x3 ;  /* 0x0000000208107211 */ /* 0x000fc400078f18ff */
[----:B------:R-:W-:Y:S02]  /*0cb0*/  LOP3.LUT R6, R6, R5, RZ, 0x3c, !PT ;  /* 0x0000000506067212 */ /* 0x000fe400078e3cff */
[----:B------:R-:W-:Y:S02]  /*0cc0*/  LOP3.LUT R0, R7, 0x1c0, RZ, 0xc0, !PT ;  /* 0x000001c007007812 */ /* 0x000fe400078ec0ff */
[----:B------:R-:W-:Y:S02]  /*0cd0*/  LOP3.LUT R5, R16, 0xfffffff8, RZ, 0xc0, !PT ;  /* 0xfffffff810057812 */ /* 0x000fe400078ec0ff */
[-C--:B------:R-:W-:Y:S02]  /*0ce0*/  LEA.HI R3, R10, R12.reuse, RZ, 0x6 ;  /* 0x0000000c0a037211 */ /* 0x080fe400078f30ff */
[----:B------:R-:W-:Y:S01]  /*0cf0*/  LOP3.LUT R4, R0, 0x8, R9, 0xf8, !PT ;  /* 0x0000000800047812 */ /* 0x000fe200078ef809 */
[----:B------:R-:W-:Y:S01]  /*0d00*/  IMAD.IADD R7, R2, 0x1, -R5 ;  /* 0x0000000102077824 */ /* 0x000fe200078e0a05 */
[----:B------:R-:W-:Y:S01]  /*0d10*/  SHF.R.U32.HI R0, RZ, 0x3, R0 ;  /* 0x00000003ff007819 */ /* 0x000fe20000011600 */
[----:B------:R-:W-:Y:S01]  /*0d20*/  IMAD.SHL.U32 R3, R3, 0x8, RZ ;  /* 0x0000000803037824 */ /* 0x000fe200078e00ff */
[----:B------:R-:W-:-:S02]  /*0d30*/  LEA.HI R5, R10, R12, RZ, 0x2 ;  /* 0x0000000c0a057211 */ /* 0x000fc400078f10ff */
[----:B------:R-:W-:Y:S02]  /*0d40*/  LOP3.LUT R17, R4, R0, RZ, 0x3c, !PT ;  /* 0x0000000004117212 */ /* 0x000fe400078e3cff */
[----:B------:R-:W-:Y:S02]  /*0d50*/  LEA.HI R2, R10, R12, RZ, 0x5 ;  /* 0x0000000c0a027211 */ /* 0x000fe400078f28ff */
[--C-:B------:R-:W-:Y:S02]  /*0d60*/  SHF.R.S32.HI R229, RZ, 0x2, R5.reuse ;  /* 0x00000002ffe57819 */ /* 0x100fe40000011405 */
[----:B------:R-:W-:Y:S02]  /*0d70*/  SHF.R.S32.HI R0, RZ, 0x1f, R5 ;  /* 0x0000001fff007819 */ /* 0x000fe40000011405 */
[----:B------:R-:W-:Y:S02]  /*0d80*/  LOP3.LUT R203, R6, 0x7ffffe00, R3, 0xf8, !PT ;  /* 0x7ffffe0006cb7812 */ /* 0x000fe400078ef803 */
[----:B------:R-:W-:-:S02]  /*0d90*/  SHF.R.S32.HI R6, RZ, 0x5, R2 ;  /* 0x00000005ff067819 */ /* 0x000fc40000011402 */
[----:B------:R-:W-:Y:S01]  /*0da0*/  SHF.R.S32.HI R3, RZ, 0x1f, R2 ;  /* 0x0000001fff037819 */ /* 0x000fe20000011402 */
[----:B------:R-:W-:Y:S01]  /*0db0*/  IMAD.SHL.U32 R203, R203, 0x2, RZ ;  /* 0x00000002cbcb7824 */ /* 0x000fe200078e00ff */
[----:B------:R-:W-:Y:S01]  /*0dc0*/  LEA.HI R0, R0, R229, RZ, 0x3 ;  /* 0x000000e500007211 */ /* 0x000fe200078f18ff */
[----:B------:R-:W-:Y:S01]  /*0dd0*/  IMAD.SHL.U32 R14, R6, 0x400, RZ ;  /* 0x00000400060e7824 */ /* 0x000fe200078e00ff */
[----:B------:R-:W-:Y:S02]  /*0de0*/  LOP3.LUT R2, R2, 0xffffffe0, RZ, 0xc0, !PT ;  /* 0xffffffe002027812 */ /* 0x000fe400078ec0ff */
[----:B------:R-:W-:Y:S02]  /*0df0*/  LOP3.LUT R4, R5, 0xfffffffc, RZ, 0xc0, !PT ;  /* 0xfffffffc05047812 */ /* 0x000fe400078ec0ff */
[----:B------:R-:W-:Y:S01]  /*0e00*/  LEA.HI R3, R3, R6, RZ, 0x3 ;  /* 0x0000000603037211 */ /* 0x000fe200078f18ff */
[----:B------:R-:W-:Y:S01]  /*0e10*/  IMAD.IADD R5, R12, 0x1, -R2 ;  /* 0x000000010c057824 */ /* 0x000fe200078e0a02 */
[----:B------:R-:W-:Y:S01]  /*0e20*/  LOP3.LUT R0, R0, 0xfffffff8, RZ, 0xc0, !PT ;  /* 0xfffffff800007812 */ /* 0x000fe200078ec0ff */
[----:B------:R-:W-:Y:S01]  /*0e30*/  IMAD.IADD R22, R12, 0x1, -R4 ;  /* 0x000000010c167824 */ /* 0x000fe200078e0a04 */
[----:B------:R-:W-:-:S02]  /*0e40*/  LOP3.LUT R2, R3, 0xffffff8, RZ, 0xc0, !PT ;  /* 0x0ffffff803027812 */ /* 0x000fc400078ec0ff */
[----:B------:R-:W-:Y:S01]  /*0e50*/  SHF.R.S32.HI R4, RZ, 0x1f, R5 ;  /* 0x0000001fff047819 */ /* 0x000fe20000011405 */
[C---:B------:R-:W-:Y:S01]  /*0e60*/  IMAD.IADD R3, R229.reuse, 0x1, -R0 ;  /* 0x00000001e5037824 */ /* 0x040fe200078e0a00 */
[----:B------:R-:W-:Y:S01]  /*0e70*/  IADD3 R18, R229, 0x40, RZ ;  /* 0x00000040e5127810 */ /* 0x000fe20007ffe0ff */
[----:B------:R-:W-:Y:S01]  /*0e80*/  IMAD.SHL.U32 R106, R22, 0x4, RZ ;  /* 0x00000004166a7824 */ /* 0x000fe200078e00ff */
[----:B------:R-:W-:Y:S01]  /*0e90*/  LEA.HI R0, R4, R5, RZ, 0x2 ;  /* 0x0000000504007211 */ /* 0x000fe200078f10ff */
[----:B------:R-:W-:Y:S01]  /*0ea0*/  IMAD.IADD R8, R6, 0x1, -R2 ;  /* 0x0000000106087824 */ /* 0x000fe200078e0a02 */
[----:B------:R-:W-:Y:S01]  /*0eb0*/  LOP3.LUT R9, R3, 0x1, RZ, 0xc0, !PT ;  /* 0x0000000103097812 */ /* 0x000fe200078ec0ff */
[----:B------:R-:W-:Y:S01]  /*0ec0*/  IMAD.SHL.U32 R100, R22, 0x8, RZ ;  /* 0x0000000816647824 */ /* 0x000fe200078e00ff */
[----:B------:R-:W-:Y:S02]  /*0ed0*/  IADD3 R140, R106, 0x20, RZ ;  /* 0x000000206a8c7810 */ /* 0x000fe40007ffe0ff */
[----:B------:R-:W-:-:S02]  /*0ee0*/  ISETP.NE.U32.AND P0, PT, R9, 0x1, PT ;  /* 0x000000010900780c */ /* 0x000fc40003f05070 */
[C---:B------:R-:W-:Y:S01]  /*0ef0*/  IADD3 R105, R106.reuse, 0x40, RZ ;  /* 0x000000406a697810 */ /* 0x040fe20007ffe0ff */
[C---:B------:R-:W-:Y:S01]  /*0f00*/  IMAD.IADD R2, R106.reuse, 0x1, R140 ;  /* 0x000000016a027824 */ /* 0x040fe200078e028c */
[C---:B------:R-:W-:Y:S01]  /*0f10*/  R2P PR, R3.reuse, 0x6 ;  /* 0x0000000603007804 */ /* 0x040fe20000000000 */
[----:B------:R-:W-:Y:S01]  /*0f20*/  IMAD.SHL.U32 R3, R3, 0x40, RZ ;  /* 0x0000004003037824 */ /* 0x000fe200078e00ff */
[----:B------:R-:W-:Y:S01]  /*0f30*/  SHF.R.S32.HI R4, RZ, 0x2, R0 ;  /* 0x00000002ff047819 */ /* 0x000fe20000011400 */
[----:B------:R-:W-:Y:S01]  /*0f40*/  IMAD.IADD R0, R106, 0x1, R105 ;  /* 0x000000016a007824 */ /* 0x000fe200078e0269 */
[----:B------:R-:W-:Y:S02]  /*0f50*/  SHF.R.S32.HI R5, RZ, 0x1f, R2 ;  /* 0x0000001fff057819 */ /* 0x000fe40000011402 */
[----:B------:R-:W-:Y:S01]  /*0f60*/  LOP3.LUT R20, R3, 0x1c0, RZ, 0xc0, !PT ;  /* 0x000001c003147812 */ /* 0x000fe200078ec0ff */
[----:B------:R-:W-:Y:S01]  /*0f70*/  IMAD R9, R8, 0x10, R4 ;  /* 0x0000001008097824 */ /* 0x000fe200078e0204 */
[----:B------:R-:W-:Y:S01]  /*0f80*/  SHF.R.S32.HI R4, RZ, 0x1f, R0 ;  /* 0x0000001fff047819 */ /* 0x000fe20000011400 */
[----:B------:R-:W-:Y:S01]  /*0f90*/  IMAD.SHL.U32 R3, R15, 0x8, RZ ;  /* 0x000000080f037824 */ /* 0x000fe200078e00ff */
[----:B------:R-:W-:-:S02]  /*0fa0*/  LEA.HI R8, R5, R2, RZ, 0x3 ;  /* 0x0000000205087211 */ /* 0x000fc400078f18ff */
[----:B------:R-:W-:Y:S01]  /*0fb0*/  LEA.HI R13, R5, R2, RZ, 0x6 ;  /* 0x00000002050d7211 */ /* 0x000fe200078f30ff */
[----:B------:R-:W-:Y:S01]  /*0fc0*/  IMAD.SHL.U32 R2, R7, 0x40, RZ ;  /* 0x0000004007027824 */ /* 0x000fe200078e00ff */
[----:B------:R-:W-:Y:S01]  /*0fd0*/  SHF.R.U32.HI R19, RZ, 0x3, R20 ;  /* 0x00000003ff137819 */ /* 0x000fe20000011614 */
[----:B------:R1:W-:Y:S01]  /*0fe0*/  STL [R1+0x50], R9 ;  /* 0x0000500901007387 */ /* 0x0003e20000100800 */
[CC--:B------:R-:W-:Y:S02]  /*0ff0*/  LEA.HI R10, R4.reuse, R0.reuse, RZ, 0x3 ;  /* 0x00000000040a7211 */ /* 0x0c0fe400078f18ff */
[----:B------:R-:W-:Y:S01]  /*1000*/  LEA.HI R12, R4, R0, RZ, 0x6 ;  /* 0x00000000040c7211 */ /* 0x000fe200078f30ff */
[----:B------:R-:W-:Y:S01]  /*1010*/  IMAD R0, R15, 0x200, R17 ;  /* 0x000002000f007824 */ /* 0x000fe200078e0211 */
[----:B------:R-:W-:Y:S01]  /*1020*/  LOP3.LUT R4, R19, R20, RZ, 0xfc, !PT ;  /* 0x0000001413047212 */ /* 0x000fe200078efcff */
[----:B------:R-:W-:Y:S01]  /*1030*/  STL [R1+0x4], R20 ;  /* 0x0000041401007387 */ /* 0x000fe20000100800 */
[----:B------:R-:W-:-:S02]  /*1040*/  LOP3.LUT P6, RZ, R7, 0x2, RZ, 0xc0, !PT ;  /* 0x0000000207ff7812 */ /* 0x000fc400078cc0ff */
[----:B------:R-:W-:Y:S01]  /*1050*/  LOP3.LUT P5, RZ, R7, 0x4, RZ, 0xc0, !PT ;  /* 0x0000000407ff7812 */ /* 0x000fe200078ac0ff */
[----:B------:R-:W-:Y:S01]  /*1060*/  STL [R1+0x8], R19 ;  /* 0x0000081301007387 */ /* 0x000fe20000100800 */
[----:B------:R-:W-:Y:S02]  /*1070*/  LOP3.LUT R2, R2, 0x1c0, RZ, 0xc0, !PT ;  /* 0x000001c002027812 */ /* 0x000fe400078ec0ff */
[----:B------:R-:W-:Y:S02]  /*1080*/  SHF.R.S32.HI R7, RZ, 0x1f, R18 ;  /* 0x0000001fff077819 */ /* 0x000fe40000011412 */
[----:B------:R-:W-:Y:S02]  /*1090*/  LOP3.LUT R5, R2, 0x8, R3, 0xf8, !PT ;  /* 0x0000000802057812 */ /* 0x000fe400078ef803 */
[----:B------:R-:W-:Y:S01]  /*10a0*/  SHF.R.U32.HI R3, RZ, 0x3, R2 ;  /* 0x00000003ff037819 */ /* 0x000fe20000011602 */
[----:B------:R-:W-:Y:S01]  /*10b0*/  IMAD.SHL.U32 R2, R18, 0x40, RZ ;  /* 0x0000004012027824 */ /* 0x000fe200078e00ff */
[----:B------:R-:W-:-:S02]  /*10c0*/  LOP3.LUT P4, RZ, R11, 0x2, RZ, 0xc0, !PT ;  /* 0x000000020bff7812 */ /* 0x000fc4000788c0ff */
[----:B------:R-:W-:Y:S02]  /*10d0*/  LOP3.LUT P3, RZ, R11, 0x4, RZ, 0xc0, !PT ;  /* 0x000000040bff7812 */ /* 0x000fe4000786c0ff */
[----:B------:R-:W-:Y:S01]  /*10e0*/  LOP3.LUT R24, R2, 0x1c0, RZ, 0xc0, !PT ;  /* 0x000001c002187812 */ /* 0x000fe200078ec0ff */
[----:B------:R-:W-:Y:S01]  /*10f0*/  IMAD.SHL.U32 R2, R16, 0x40, RZ ;  /* 0x0000004010027824 */ /* 0x000fe200078e00ff */
[----:B------:R-:W-:Y:S01]  /*1100*/  LEA R180, R0, 0x6100, 0x1 ;  /* 0x0000610000b47811 */ /* 0x000fe200078e08ff */
[----:B-1----:R-:W-:Y:S01]  /*1110*/  IMAD R9, R22, 0x2, R14 ;  /* 0x0000000216097824 */ /* 0x002fe200078e020e */
[----:B------:R-:W-:Y:S02]  /*1120*/  SHF.R.U32.HI R15, RZ, 0x3, R24 ;  /* 0x00000003ff0f7819 */ /* 0x000fe40000011618 */
[----:B------:R-:W-:Y:S01]  /*1130*/  IADD3 R191, R180, 0x20, RZ ;  /* 0x00000020b4bf7810 */ /* 0x000fe20007ffe0ff */
[----:B------:R-:W-:Y:S01]  /*1140*/  IMAD.IADD R17, R9, 0x1, R4 ;  /* 0x0000000109117824 */ /* 0x000fe200078e0204 */
[----:B------:R-:W-:Y:S01]  /*1150*/  LEA.HI R4, R7, R18, RZ, 0x3 ;  /* 0x0000001207047211 */ /* 0x000fe200078f18ff */
[----:B------:R-:W-:Y:S01]  /*1160*/  IMAD.SHL.U32 R18, R6, 0x200, RZ ;  /* 0x0000020006127824 */ /* 0x000fe200078e00ff */
[----:B------:R-:W-:-:S02]  /*1170*/  LOP3.LUT R9, R5, R3, RZ, 0x3c, !PT ;  /* 0x0000000305097212 */ /* 0x000fc400078e3cff */
[--C-:B------:R-:W-:Y:S01]  /*1180*/  LOP3.LUT R6, R24, 0x38, R8.reuse, 0xf8, !PT ;  /* 0x0000003818067812 */ /* 0x100fe200078ef808 */
[----:B------:R-:W-:Y:S01]  /*1190*/  IMAD.SHL.U32 R3, R4, 0x40, RZ ;  /* 0x0000004004037824 */ /* 0x000fe200078e00ff */
[----:B------:R-:W-:Y:S02]  /*11a0*/  LOP3.LUT R4, R20, 0x38, R8, 0xf8, !PT ;  /* 0x0000003814047812 */ /* 0x000fe400078ef808 */
[----:B------:R-:W-:Y:S01]  /*11b0*/  LOP3.LUT R5, R2, 0xfffffe00, RZ, 0xc0, !PT ;  /* 0xfffffe0002057812 */ /* 0x000fe200078ec0ff */
[----:B------:R-:W-:Y:S01]  /*11c0*/  IMAD.SHL.U32 R2, R12, 0x80, RZ ;  /* 0x000000800c027824 */ /* 0x000fe200078e00ff */
[----:B------:R-:W-:Y:S01]  /*11d0*/  LOP3.LUT R23, R3, 0xfffffe00, RZ, 0xc0, !PT ;  /* 0xfffffe0003177812 */ /* 0x000fe200078ec0ff */
[----:B------:R-:W-:Y:S01]  /*11e0*/  IMAD.SHL.U32 R3, R13, 0x80, RZ ;  /* 0x000000800d037824 */ /* 0x000fe200078e00ff */
[--C-:B------:R-:W-:Y:S02]  /*11f0*/  LOP3.LUT R7, R20, 0x38, R10.reuse, 0xf8, !PT ;  /* 0x0000003814077812 */ /* 0x100fe400078ef80a */
[----:B------:R-:W-:Y:S01]  /*1200*/  LOP3.LUT R10, R24, 0x38, R10, 0xf8, !PT ;  /* 0x00000038180a7812 */ /* 0x000fe200078ef80a */
[----:B------:R-:W-:Y:S01]  /*1210*/  STL [R1+0x38], R23 ;  /* 0x0000381701007387 */ /* 0x000fe20000100800 */
[----:B------:R-:W-:-:S02]  /*1220*/  LOP3.LUT R3, R3, 0xffffe000, RZ, 0xc0, !PT ;  /* 0xffffe00003037812 */ /* 0x000fc400078ec0ff */
[----:B------:R-:W-:Y:S02]  /*1230*/  LOP3.LUT R8, R4, R19, RZ, 0x3c, !PT ;  /* 0x0000001304087212 */ /* 0x000fe400078e3cff */
[-C--:B------:R-:W-:Y:S02]  /*1240*/  LOP3.LUT R6, R6, R15.reuse, RZ, 0x3c, !PT ;  /* 0x0000000f06067212 */ /* 0x080fe400078e3cff */
[----:B------:R-:W-:Y:S02]  /*1250*/  LOP3.LUT R4, R10, R15, RZ, 0x3c, !PT ;  /* 0x0000000f0a047212 */ /* 0x000fe400078e3cff */
[----:B------:R-:W-:Y:S02]  /*1260*/  LOP3.LUT R2, R2, 0xffffe000, RZ, 0xc0, !PT ;  /* 0xffffe00002027812 */ /* 0x000fe400078ec0ff */
[-C--:B------:R-:W-:Y:S02]  /*1270*/  IADD3 R15, R8, R3.reuse, R18 ;  /* 0x00000003080f7210 */ /* 0x080fe40007ffe012 */
[----:B------:R-:W-:Y:S01]  /*1280*/  IADD3 R13, R6, R3, R23 ;  /* 0x00000003060d7210 */ /* 0x000fe20007ffe017 */
[----:B------:R-:W-:Y:S01]  /*1290*/  IMAD R3, R11, 0x20, R21 ;  /* 0x000000200b037824 */ /* 0x000fe200078e0215 */
[----:B------:R-:W-:Y:S01]  /*12a0*/  IADD3 R10, R4, R2, R23 ;  /* 0x00000002040a7210 */ /* 0x000fe20007ffe017 */
[----:B------:R-:W-:Y:S01]  /*12b0*/  IMAD.MOV.U32 R6, RZ, RZ, 0x40 ;  /* 0x00000040ff067424 */ /* 0x000fe200078e00ff */
[----:B------:R-:W-:-:S02]  /*12c0*/  IADD3 R4, R9, R5, R14 ;  /* 0x0000000509047210 */ /* 0x000fc40007ffe00e */
[----:B------:R-:W-:Y:S01]  /*12d0*/  LOP3.LUT R5, R9, R5, RZ, 0xfc, !PT ;  /* 0x0000000509057212 */ /* 0x000fe200078efcff */
[----:B------:R1:W-:Y:S01]  /*12e0*/  STL [R1+0x3c], R3 ;  /* 0x00003c0301007387 */ /* 0x0003e20000100800 */
[----:B------:R-:W-:Y:S01]  /*12f0*/  LOP3.LUT R7, R7, R19, RZ, 0x3c, !PT ;  /* 0x0000001307077212 */ /* 0x000fe200078e3cff */
[----:B------:R-:W-:Y:S01]  /*1300*/  IMAD.MOV.U32 R9, RZ, RZ, 0x20 ;  /* 0x00000020ff097424 */ /* 0x000fe200078e00ff */
[----:B------:R-:W-:Y:S02]  /*1310*/  LEA R13, R13, 0xc100, 0x1 ;  /* 0x0000c1000d0d7811 */ /* 0x000fe400078e08ff */
[----:B------:R-:W-:Y:S02]  /*1320*/  IADD3 R12, R7, R2, R18 ;  /* 0x00000002070c7210 */ /* 0x000fe40007ffe012 */
[----:B------:R-:W-:Y:S02]  /*1330*/  SEL R8, R9, 0xffffffe0, !P1 ;  /* 0xffffffe009087807 */ /* 0x000fe40004800000 */
[----:B------:R-:W-:-:S02]  /*1340*/  SEL R2, R6, 0xffffffc0, !P3 ;  /* 0xffffffc006027807 */ /* 0x000fc40005800000 */
[C---:B------:R-:W-:Y:S02]  /*1350*/  SEL R7, R6.reuse, 0xffffffc0, !P2 ;  /* 0xffffffc006077807 */ /* 0x040fe40005000000 */
[----:B------:R-:W-:Y:S01]  /*1360*/  SEL R0, R6, 0xffffffc0, !P5 ;  /* 0xffffffc006007807 */ /* 0x000fe20006800000 */
[----:B------:R-:W-:Y:S01]  /*1370*/  IMAD.IADD R186, R180, 0x1, R2 ;  /* 0x00000001b4ba7824 */ /* 0x000fe200078e0202 */
[----:B------:R-:W-:Y:S02]  /*1380*/  LEA R11, R12, 0xc100, 0x1 ;  /* 0x0000c1000c0b7811 */ /* 0x000fe400078e08ff */
[----:B------:R-:W-:Y:S02]  /*1390*/  LEA R6, R17, 0x80, 0x1 ;  /* 0x0000008011067811 */ /* 0x000fe400078e08ff */
[----:B------:R-:W-:Y:S02]  /*13a0*/  @P4 IADD3 R191, R180, -0x20, RZ ;  /* 0xffffffe0b4bf4810 */ /* 0x000fe40007ffe0ff */
[----:B------:R-:W-:-:S02]  /*13b0*/  LEA R10, R10, 0xc100, 0x1 ;  /* 0x0000c1000a0a7811 */ /* 0x000fc400078e08ff */
[----:B------:R-:W-:Y:S01]  /*13c0*/  LEA R187, R4, 0xc100, 0x1 ;  /* 0x0000c10004bb7811 */ /* 0x000fe200078e08ff */
[----:B------:R-:W-:Y:S01]  /*13d0*/  IMAD.IADD R183, R2, 0x1, R191 ;  /* 0x0000000102b77824 */ /* 0x000fe200078e02bf */
[----:B-1----:R-:W-:Y:S01]  /*13e0*/  LOP3.LUT R3, R20, 0x18, R100, 0xf8, !PT ;  /* 0x0000001814037812 */ /* 0x002fe200078ef864 */
[----:B------:R-:W-:Y:S01]  /*13f0*/  IMAD.IADD R2, R6, 0x1, R7 ;  /* 0x0000000106027824 */ /* 0x000fe200078e0207 */
[----:B------:R-:W-:Y:S01]  /*1400*/  LEA R181, R5, 0x100, 0x1 ;  /* 0x0000010005b57811 */ /* 0x000fe200078e08ff */
[----:B------:R-:W-:Y:S01]  /*1410*/  IMAD.IADD R190, R187, 0x1, R0 ;  /* 0x00000001bbbe7824 */ /* 0x000fe200078e0200 */
[----:B------:R-:W-:Y:S02]  /*1420*/  LOP3.LUT R213, R18, R3, R19, 0xf6, !PT ;  /* 0x0000000312d57212 */ /* 0x000fe400078ef613 */
[----:B------:R-:W-:Y:S01]  /*1430*/  SEL R3, R9, 0xffffffe0, !P6 ;  /* 0xffffffe009037807 */ /* 0x000fe20007000000 */
[----:B------:R-:W-:Y:S01]  /*1440*/  IMAD.IADD R185, R0, 0x1, R181 ;  /* 0x0000000100b97824 */ /* 0x000fe200078e02b5 */
[----:B------:R-:W-:-:S02]  /*1450*/  LEA R9, R15, 0xc100, 0x1 ;  /* 0x0000c1000f097811 */ /* 0x000fc400078e08ff */
[----:B------:R-:W-:Y:S01]  /*1460*/  LEA R213, R213, 0x100, 0x1 ;  /* 0x00000100d5d57811 */ /* 0x000fe200078e08ff */
[----:B------:R-:W-:Y:S01]  /*1470*/  IMAD.IADD R188, R187, 0x1, R3 ;  /* 0x00000001bbbc7824 */ /* 0x000fe200078e0203 */
[----:B------:R-:W-:Y:S01]  /*1480*/  SHF.R.S32.HI R101, RZ, 0x1f, R100 ;  /* 0x0000001fff657819 */ /* 0x000fe20000011464 */
[----:B------:R1:W-:Y:S01]  /*1490*/  STL [R1+0x4c], R9 ;  /* 0x00004c0901007387 */ /* 0x0003e20000100800 */
[----:B------:R-:W-:Y:S01]  /*14a0*/  IMAD.IADD R182, R3, 0x1, R181 ;  /* 0x0000000103b67824 */ /* 0x000fe200078e02b5 */
[----:B------:R-:W-:Y:S01]  /*14b0*/  IADD3 R143, R106, 0x10, RZ ;  /* 0x000000106a8f7810 */ /* 0x000fe20007ffe0ff */
[----:B------:R-:W-:Y:S01]  /*14c0*/  IMAD.IADD R189, R188, 0x1, R0 ;  /* 0x00000001bcbd7824 */ /* 0x000fe200078e0200 */
[----:B------:R-:W-:Y:S01]  /*14d0*/  STL [R1+0x48], R13 ;  /* 0x0000480d01007387 */ /* 0x000fe20000100800 */
[----:B------:R-:W-:Y:S01]  /*14e0*/  IMAD.IADD R184, R0, 0x1, R182 ;  /* 0x0000000100b87824 */ /* 0x000fe200078e02b6 */
[C---:B------:R-:W-:Y:S01]  /*14f0*/  IADD3 R142, R106.reuse, 0x30, RZ ;  /* 0x000000306a8e7810 */ /* 0x040fe20007ffe0ff */
[----:B------:R-:W-:Y:S01]  /*1500*/  IMAD.IADD R214, R213, 0x1, R7 ;  /* 0x00000001d5d67824 */ /* 0x000fe200078e0207 */
[----:B------:R2:W-:Y:S01]  /*1510*/  STL [R1+0x44], R11 ;  /* 0x0000440b01007387 */ /* 0x0005e20000100800 */
[----:B------:R-:W-:-:S02]  /*1520*/  IADD3 R141, R106, 0x50, RZ ;  /* 0x000000506a8d7810 */ /* 0x000fc40007ffe0ff */
[C---:B------:R-:W-:Y:S01]  /*1530*/  IADD3 R231, R232.reuse, 0x40, RZ ;  /* 0x00000040e8e77810 */ /* 0x040fe20007ffe0ff */
[----:B------:R-:W-:Y:S01]  /*1540*/  STL [R1+0x40], R10 ;  /* 0x0000400a01007387 */ /* 0x000fe20000100800 */
[----:B------:R-:W-:Y:S02]  /*1550*/  IADD3 R230, R232, 0x80, RZ ;  /* 0x00000080e8e67810 */ /* 0x000fe40007ffe0ff */
[C---:B------:R-:W-:Y:S02]  /*1560*/  IADD3 R202, R191.reuse, 0x800, RZ ;  /* 0x00000800bfca7810 */ /* 0x040fe40007ffe0ff */
[C---:B------:R-:W-:Y:S02]  /*1570*/  IADD3 R201, R191.reuse, 0x1000, RZ ;  /* 0x00001000bfc97810 */ /* 0x040fe40007ffe0ff */
[C---:B------:R-:W-:Y:S02]  /*1580*/  IADD3 R200, R191.reuse, 0x1800, RZ ;  /* 0x00001800bfc87810 */ /* 0x040fe40007ffe0ff */
[----:B------:R-:W-:-:S02]  /*1590*/  IADD3 R199, R191, 0x2000, RZ ;  /* 0x00002000bfc77810 */ /* 0x000fc40007ffe0ff */
[C---:B------:R-:W-:Y:S02]  /*15a0*/  IADD3 R198, R191.reuse, 0x2800, RZ ;  /* 0x00002800bfc67810 */ /* 0x040fe40007ffe0ff */
[C---:B-1----:R-:W-:Y:S02]  /*15b0*/  IADD3 R9, R6.reuse, -0x10, RZ ;  /* 0xfffffff006097810 */ /* 0x042fe40007ffe0ff */
[C---:B------:R-:W-:Y:S02]  /*15c0*/  @P0 IADD3 R9, R6.reuse, 0x10, RZ ;  /* 0x0000001006090810 */ /* 0x040fe40007ffe0ff */
[C---:B------:R-:W-:Y:S02]  /*15d0*/  IADD3 R197, R191.reuse, 0x3000, RZ ;  /* 0x00003000bfc57810 */ /* 0x040fe40007ffe0ff */
[----:B------:R-:W-:Y:S01]  /*15e0*/  IADD3 R196, R191, 0x3800, RZ ;  /* 0x00003800bfc47810 */ /* 0x000fe20007ffe0ff */
[----:B------:R-:W-:Y:S01]  /*15f0*/  IMAD.IADD R3, R7, 0x1, R9 ;  /* 0x0000000107037824 */ /* 0x000fe200078e0209 */
[C---:B------:R-:W-:Y:S01]  /*1600*/  IADD3 R195, R191.reuse, 0x4000, RZ ;  /* 0x00004000bfc37810 */ /* 0x040fe20007ffe0ff */
[----:B--2---:R-:W-:Y:S01]  /*1610*/  IMAD.IADD R11, R6, 0x1, R8 ;  /* 0x00000001060b7824 */ /* 0x004fe200078e0208 */
[----:B------:R-:W-:-:S02]  /*1620*/  IADD3 R194, R191, 0x4800, RZ ;  /* 0x00004800bfc27810 */ /* 0x000fc40007ffe0ff */
[C---:B------:R-:W-:Y:S02]  /*1630*/  IADD3 R193, R191.reuse, 0x5000, RZ ;  /* 0x00005000bfc17810 */ /* 0x040fe40007ffe0ff */
[----:B------:R-:W-:Y:S01]  /*1640*/  STL [R1+0x24], R11 ;  /* 0x0000240b01007387 */ /* 0x000fe20000100800 */
[----:B------:R-:W-:-:S03]  /*1650*/  IADD3 R192, R191, 0x5800, RZ ;  /* 0x00005800bfc07810 */ /* 0x000fc60007ffe0ff */
[----:B------:R1:W-:Y:S04]  /*1660*/  STL [R1+0x34], R2 ;  /* 0x0000340201007387 */ /* 0x0003e80000100800 */
[----:B------:R-:W-:Y:S01]  /*1670*/  STL [R1+0x1c], R9 ;  /* 0x00001c0901007387 */ /* 0x000fe20000100800 */
[----:B-1----:R-:W-:-:S05]  /*1680*/  IMAD.IADD R2, R7, 0x1, R11 ;  /* 0x0000000107027824 */ /* 0x002fca00078e020b */
[----:B------:R1:W-:Y:S02]  /*1690*/  STL [R1+0x30], R2 ;  /* 0x0000300201007387 */ /* 0x0003e40000100800 */
[----:B-1----:R-:W-:-:S04]  /*16a0*/  IMAD.IADD R2, R8, 0x1, R9 ;  /* 0x0000000108027824 */ /* 0x002fc800078e0209 */
[----:B------:R-:W-:Y:S01]  /*16b0*/  IMAD.IADD R0, R7, 0x1, R2 ;  /* 0x0000000107007824 */ /* 0x000fe200078e0202 */
[----:B------:R1:W-:Y:S04]  /*16c0*/  STL [R1+0x20], R2 ;  /* 0x0000200201007387 */ /* 0x0003e80000100800 */
[----:B------:R1:W-:Y:S04]  /*16d0*/  STL [R1+0x2c], R3 ;  /* 0x00002c0301007387 */ /* 0x0003e80000100800 */
[----:B------:R1:W-:Y:S02]  /*16e0*/  STL [R1+0x28], R0 ;  /* 0x0000280001007387 */ /* 0x0003e40000100800 */
.L_x_299:
[----:B------:R-:W-:-:S04]  /*16f0*/  IMAD.MOV.U32 R12, RZ, RZ, 0x4 ;  /* 0x00000004ff0c7424 */ /* 0x000fc800078e00ff */
[----:B-1----:R-:W-:-:S05]  /*1700*/  IMAD.WIDE R2, R247, R12, c[0x0][0x588] ;  /* 0x00016200f7027625 */ /* 0x002fca00078e020c */
[----:B------:R-:W2:Y:S01]  /*1710*/  LDG.E R236, [R2.64] ;  /* 0x0000000602ec7981 */ /* 0x000ea2000c1e1900 */
[----:B------:R-:W-:Y:S01]  /*1720*/  ISETP.NE.U32.AND P4, PT, RZ, c[0x0][0x360], PT ;  /* 0x0000d800ff007a0c */ /* 0x000fe20003f85070 */
[----:B------:R-:W-:Y:S01]  /*1730*/  IMAD.MOV.U32 R144, RZ, RZ, RZ ;  /* 0x000000ffff907224 */ /* 0x000fe200078e00ff */
[----:B------:R-:W-:Y:S02]  /*1740*/  ISETP.NE.U32.AND P0, PT, RZ, c[0x0][0x370], PT ;  /* 0x0000dc00ff007a0c */ /* 0x000fe40003f05070 */
[----:B------:R-:W-:Y:S02]  /*1750*/  ISETP.NE.AND.EX P4, PT, RZ, c[0x0][0x364], PT, P4 ;  /* 0x0000d900ff007a0c */ /* 0x000fe40003f85340 */
[----:B------:R-:W-:Y:S02]  /*1760*/  ISETP.NE.AND.EX P2, PT, RZ, c[0x0][0x374], PT, P0 ;  /* 0x0000dd00ff007a0c */ /* 0x000fe40003f45300 */
[----:B------:R-:W-:Y:S02]  /*1770*/  ISETP.NE.U32.AND P3, PT, RZ, c[0x0][0x348], PT ;  /* 0x0000d200ff007a0c */ /* 0x000fe40003f65070 */
[----:B------:R-:W-:-:S02]  /*1780*/  ISETP.NE.U32.AND P5, PT, RZ, c[0x0][0x358], PT ;  /* 0x0000d600ff007a0c */ /* 0x000fc40003fa5070 */
[----:B------:R-:W-:Y:S02]  /*1790*/  ISETP.NE.AND.EX P3, PT, RZ, c[0x0][0x34c], PT, P3 ;  /* 0x0000d300ff007a0c */ /* 0x000fe40003f65330 */
[----:B------:R-:W-:Y:S01]  /*17a0*/  ISETP.NE.AND.EX P5, PT, RZ, c[0x0][0x35c], PT, P5 ;  /* 0x0000d700ff007a0c */ /* 0x000fe20003fa5350 */
[----:B------:R-:W-:Y:S02]  /*17b0*/  IMAD.MOV.U32 R174, RZ, RZ, RZ ;  /* 0x000000ffffae7224 */ /* 0x000fe400078e00ff */
[----:B------:R-:W-:Y:S02]  /*17c0*/  IMAD.MOV.U32 R139, RZ, RZ, RZ ;  /* 0x000000ffff8b7224 */ /* 0x000fe400078e00ff */
[----:B------:R-:W-:Y:S01]  /*17d0*/  IMAD.MOV.U32 R11, RZ, RZ, RZ ;  /* 0x000000ffff0b7224 */ /* 0x000fe200078e00ff */
[----:B--2---:R-:W-:Y:S02]  /*17e0*/  SHF.R.S32.HI R137, RZ, 0x1f, R236 ;  /* 0x0000001fff897819 */ /* 0x004fe400000114ec */
[----:B------:R-:W-:-:S02]  /*17f0*/  @P4 LEA R2, P0, R236, c[0x0][0x360], 0x2 ;  /* 0x0000d800ec024a11 */ /* 0x000fc400078010ff */
[C---:B------:R-:W-:Y:S02]  /*1800*/  @P2 LEA R4, P1, R236.reuse, c[0x0][0x370], 0x2 ;  /* 0x0000dc00ec042a11 */ /* 0x040fe400078210ff */
[C-C-:B------:R-:W-:Y:S02]  /*1810*/  @P4 LEA.HI.X R3, R236.reuse, c[0x0][0x364], R137.reuse, 0x2, P0 ;  /* 0x0000d900ec034a11 */ /* 0x140fe400000f1489 */
[----:B------:R-:W-:Y:S02]  /*1820*/  ISETP.NE.U32.AND P0, PT, RZ, c[0x0][0x350], PT ;  /* 0x0000d400ff007a0c */ /* 0x000fe40003f05070 */
[----:B------:R-:W-:Y:S01]  /*1830*/  @P2 LEA.HI.X R5, R236, c[0x0][0x374], R137, 0x2, P1 ;  /* 0x0000dd00ec052a11 */ /* 0x000fe200008f1489 */
[----:B------:R1:W5:Y:S01]  /*1840*/  @P4 LDG.E R175, [R2.64] ;  /* 0x0000000602af4981 */ /* 0x000362000c1e1900 */
[----:B------:R-:W-:-:S03]  /*1850*/  ISETP.NE.AND.EX P6, PT, RZ, c[0x0][0x354], PT, P0 ;  /* 0x0000d500ff007a0c */ /* 0x000fc60003fc5300 */
[----:B------:R2:W5:Y:S01]  /*1860*/  @P2 LDG.E R144, [R4.64] ;  /* 0x0000000604902981 */ /* 0x000562000c1e1900 */
[----:B------:R-:W-:-:S04]  /*1870*/  LEA R6, P2, R236, c[0x0][0x348], 0x2 ;  /* 0x0000d200ec067a11 */ /* 0x000fc800078410ff */
[----:B------:R-:W-:-:S05]  /*1880*/  LEA.HI.X R7, R236, c[0x0][0x34c], R137, 0x2, P2 ;  /* 0x0000d300ec077a11 */ /* 0x000fca00010f1489 */
[----:B------:R3:W5:Y:S01]  /*1890*/  @P3 LDG.E R174, [R6.64] ;  /* 0x0000000606ae3981 */ /* 0x000762000c1e1900 */
[C---:B-1----:R-:W-:Y:S02]  /*18a0*/  LEA R2, P0, R236.reuse, c[0x0][0x358], 0x2 ;  /* 0x0000d600ec027a11 */ /* 0x042fe400078010ff */
[C---:B--2---:R-:W-:Y:S02]  /*18b0*/  LEA R4, P1, R236.reuse, c[0x0][0x350], 0x2 ;  /* 0x0000d400ec047a11 */ /* 0x044fe400078210ff */
[C-C-:B------:R-:W-:Y:S02]  /*18c0*/  LEA.HI.X R3, R236.reuse, c[0x0][0x35c], R137.reuse, 0x2, P0 ;  /* 0x0000d700ec037a11 */ /* 0x140fe400000f1489 */
[----:B------:R-:W-:-:S03]  /*18d0*/  LEA.HI.X R5, R236, c[0x0][0x354], R137, 0x2, P1 ;  /* 0x0000d500ec057a11 */ /* 0x000fc600008f1489 */
[----:B------:R3:W5:Y:S04]  /*18e0*/  @P5 LDG.E R11, [R2.64] ;  /* 0x00000006020b5981 */ /* 0x000768000c1e1900 */
[----:B------:R3:W5:Y:S01]  /*18f0*/  @P6 LDG.E R139, [R4.64] ;  /* 0x00000006048b6981 */ /* 0x000762000c1e1900 */
[----:B------:R-:W-:-:S05]  /*1900*/  LOP3.LUT R15, R246, 0xffff, RZ, 0xc0, !PT ;  /* 0x0000fffff60f7812 */ /* 0x000fca00078ec0ff */
[----:B------:R3:W-:Y:S01]  /*1910*/  STL [R1], R15 ;  /* 0x0000000f01007387 */ /* 0x0007e20000100800 */
[----:B------:R-:W-:Y:S01]  /*1920*/  YIELD ;  /* 0x0000000000007946 */ /* 0x000fe20003800000 */
[----:B------:R-:W-:Y:S05]  /*1930*/  @P4 BRA `(.L_x_151) ;  /* 0x0000005000004947 */ /* 0x000fea0003800000 */
[----:B-----5:R-:W-:Y:S01]  /*1940*/  MOV R175, c[0x0][0x168] ;  /* 0x00005a0000af7a02 */ /* 0x020fe20000000f00 */
[----:B------:R-:W-:Y:S05]  /*1950*/  @!P3 BRA `(.L_x_151) ;  /* 0x000000300000b947 */ /* 0x000fea0003800000 */
[----:B------:R-:W2:Y:S04]  /*1960*/  LDG.E R8, [R6.64] ;  /* 0x0000000606087981 */ /* 0x000ea8000c1e1900 */
[----:B------:R-:W2:Y:S02]  /*1970*/  LDG.E R0, [R6.64+0x4] ;  /* 0x0000040606007981 */ /* 0x000ea4000c1e1900 */
[----:B--2---:R-:W-:Y:S02]  /*1980*/  IADD3 R175, -R8, R0, RZ ;  /* 0x0000000008af7210 */ /* 0x004fe40007ffe1ff */
.L_x_151:
[----:B------:R-:W-:-:S04]  /*1990*/  ISETP.NE.U32.AND P0, PT, RZ, c[0x0][0x368], PT ;  /* 0x0000da00ff007a0c */ /* 0x000fc80003f05070 */
[----:B------:R-:W-:-:S13]  /*19a0*/  ISETP.NE.AND.EX P0, PT, RZ, c[0x0][0x36c], PT, P0 ;  /* 0x0000db00ff007a0c */ /* 0x000fda0003f05300 */
[----:B------:R-:W-:Y:S05]  /*19b0*/  @!P0 BRA `(.L_x_152) ;  /* 0x0000004000008947 */ /* 0x000fea0003800000 */
[----:B---3--:R-:W-:-:S04]  /*19c0*/  LEA R6, P0, R236, c[0x0][0x368], 0x2 ;  /* 0x0000da00ec067a11 */ /* 0x008fc800078010ff */
[----:B------:R-:W-:-:S05]  /*19d0*/  LEA.HI.X R7, R236, c[0x0][0x36c], R137, 0x2, P0 ;  /* 0x0000db00ec077a11 */ /* 0x000fca00000f1489 */
[----:B------:R1:W5:Y:S01]  /*19e0*/  LDG.E R6, [R6.64] ;  /* 0x0000000606067981 */ /* 0x000362000c1e1900 */
[----:B------:R-:W-:Y:S05]  /*19f0*/  BRA `(.L_x_153) ;  /* 0x0000005000007947 */ /* 0x000fea0003800000 */
.L_x_152:
[----:B---3--:R-:W-:Y:S01]  /*1a00*/  MOV R6, c[0x0][0x1d0] ;  /* 0x0000740000067a02 */ /* 0x008fe20000000f00 */
[----:B------:R-:W-:Y:S05]  /*1a10*/  @!P6 BRA `(.L_x_153) ;  /* 0x000000300000e947 */ /* 0x000fea0003800000 */
[----:B------:R-:W2:Y:S04]  /*1a20*/  LDG.E R6, [R4.64] ;  /* 0x0000000604067981 */ /* 0x000ea8000c1e1900 */
[----:B------:R-:W2:Y:S02]  /*1a30*/  LDG.E R0, [R4.64+0x4] ;  /* 0x0000040604007981 */ /* 0x000ea4000c1e1900 */
[----:B--2---:R-:W-:Y:S02]  /*1a40*/  IADD3 R6, -R6, R0, RZ ;  /* 0x0000000006067210 */ /* 0x004fe40007ffe1ff */
.L_x_153:
[----:B------:R2:W3:Y:S04]  /*1a50*/  @P5 LDG.E R5, [R2.64] ;  /* 0x0000000602055981 */ /* 0x0004e8000c1e1900 */
[----:B------:R2:W3:Y:S01]  /*1a60*/  @P5 LDG.E R4, [R2.64+0x4] ;  /* 0x0000040602045981 */ /* 0x0004e2000c1e1900 */
[----:B------:R-:W-:Y:S01]  /*1a70*/  ISETP.NE.U32.AND P0, PT, RZ, c[0x0][0x378], PT ;  /* 0x0000de00ff007a0c */ /* 0x000fe20003f05070 */
[----:B-----5:R-:W-:-:S03]  /*1a80*/  IMAD.MOV.U32 R136, RZ, RZ, R6 ;  /* 0x000000ffff887224 */ /* 0x020fc600078e0006 */
[----:B------:R-:W-:Y:S02]  /*1a90*/  ISETP.NE.AND.EX P1, PT, RZ, c[0x0][0x37c], PT, P0 ;  /* 0x0000df00ff007a0c */ /* 0x000fe40003f25300 */
[----:B------:R-:W-:-:S04]  /*1aa0*/  LOP3.LUT R0, R246, 0xff000000, RZ, 0xc0, !PT ;  /* 0xff000000f6007812 */ /* 0x000fc800078ec0ff */
[----:B------:R-:W-:-:S07]  /*1ab0*/  SHF.R.U32.HI R0, RZ, 0x8, R0 ;  /* 0x00000008ff007819 */ /* 0x000fce0000011600 */
[----:B--2---:R-:W-:-:S04]  /*1ac0*/  @P1 LEA R2, P0, R236, c[0x0][0x378], 0x2 ;  /* 0x0000de00ec021a11 */ /* 0x004fc800078010ff */
[----:B------:R-:W-:-:S05]  /*1ad0*/  @P1 LEA.HI.X R3, R236, c[0x0][0x37c], R137, 0x2, P0 ;  /* 0x0000df00ec031a11 */ /* 0x000fca00000f1489 */
[----:B------:R2:W5:Y:S01]  /*1ae0*/  @P1 LDG.E R136, [R2.64] ;  /* 0x0000000602881981 */ /* 0x000562000c1e1900 */
[----:B------:R-:W-:Y:S01]  /*1af0*/  IMAD.MOV.U32 R80, RZ, RZ, c[0x0][0x228] ;  /* 0x00008a00ff507624 */ /* 0x000fe200078e00ff */
[----:B------:R-:W-:Y:S01]  /*1b00*/  BSSY B0, `(.L_x_154) ;  /* 0x000002f000007945 */ /* 0x000fe20003800000 */
[----:B-1----:R-:W-:Y:S01]  /*1b10*/  IMAD.IADD R7, R6, 0x1, -R144 ;  /* 0x0000000106077824 */ /* 0x002fe200078e0a90 */
[----:B--2---:R-:W-:-:S04]  /*1b20*/  LOP3.LUT R2, R246, 0xff0000, RZ, 0xc0, !PT ;  /* 0x00ff0000f6027812 */ /* 0x004fc800078ec0ff */
[----:B------:R-:W-:-:S04]  /*1b30*/  LEA.HI R3, R2, R0, RZ, 0x10 ;  /* 0x0000000002037211 */ /* 0x000fc800078f80ff */
[----:B------:R-:W-:Y:S02]  /*1b40*/  SHF.R.U32.HI R8, RZ, 0x10, R3 ;  /* 0x00000010ff087819 */ /* 0x000fe40000011603 */
[----:B------:R-:W-:Y:S02]  /*1b50*/  LOP3.LUT R13, R3, 0xff, RZ, 0xc0, !PT ;  /* 0x000000ff030d7812 */ /* 0x000fe400078ec0ff */
[C---:B------:R-:W-:Y:S01]  /*1b60*/  ISETP.NE.AND P1, PT, R8.reuse, RZ, PT ;  /* 0x000000ff0800720c */ /* 0x040fe20003f25270 */
[----:B------:R1:W-:Y:S03]  /*1b70*/  STL [R1+0x14], R8 ;  /* 0x0000140801007387 */ /* 0x0003e60000100800 */
[----:B------:R-:W-:Y:S01]  /*1b80*/  SEL R135, R8, c[0x0][0x338], P1 ;  /* 0x0000ce0008877a07 */ /* 0x000fe20000800000 */
[----:B------:R1:W-:Y:S01]  /*1b90*/  STL [R1+0x18], R13 ;  /* 0x0000180d01007387 */ /* 0x0003e20000100800 */
[----:B---3--:R-:W-:-:S04]  /*1ba0*/  @P5 IMAD.IADD R80, R4, 0x1, -R5 ;  /* 0x0000000104505824 */ /* 0x008fc800078e0a05 */
[----:B------:R-:W-:-:S05]  /*1bb0*/  IMAD.IADD R176, R7, 0x1, R80 ;  /* 0x0000000107b07824 */ /* 0x000fca00078e0250 */
[C---:B------:R-:W-:Y:S02]  /*1bc0*/  ISETP.GE.AND P0, PT, R176.reuse, 0x1, PT ;  /* 0x00000001b000780c */ /* 0x040fe40003f06270 */
[----:B------:R-:W-:-:S04]  /*1bd0*/  IADD3 R0, R176, 0x3f, RZ ;  /* 0x0000003fb0007810 */ /* 0x000fc80007ffe0ff */
[----:B------:R-:W-:-:S04]  /*1be0*/  SHF.R.S32.HI R2, RZ, 0x1f, R0 ;  /* 0x0000001fff027819 */ /* 0x000fc80000011400 */
[----:B------:R-:W-:Y:S01]  /*1bf0*/  LEA.HI R2, R2, R0, RZ, 0x6 ;  /* 0x0000000002027211 */ /* 0x000fe200078f30ff */
[----:B------:R-:W-:-:S03]  /*1c00*/  IMAD.MOV.U32 R0, RZ, RZ, RZ ;  /* 0x000000ffff007224 */ /* 0x000fc600078e00ff */
[----:B------:R-:W-:Y:S01]  /*1c10*/  SHF.R.S32.HI R138, RZ, 0x6, R2 ;  /* 0x00000006ff8a7819 */ /* 0x000fe20000011402 */
[----:B------:R-:W-:Y:S05]  /*1c20*/  @!P0 BRA `(.L_x_155) ;  /* 0x000001c000008947 */ /* 0x000fea0003800000 */
[----:B-1----:R-:W-:Y:S01]  /*1c30*/  IABS R2, R135 ;  /* 0x0000008700027213 */ /* 0x002fe20000000000 */
[----:B------:R-:W-:Y:S01]  /*1c40*/  IMAD.MOV.U32 R4, RZ, RZ, RZ ;  /* 0x000000ffff047224 */ /* 0x000fe200078e00ff */
[----:B------:R-:W-:Y:S02]  /*1c50*/  IADD3 R8, R138, -0x1, R135 ;  /* 0xffffffff8a087810 */ /* 0x000fe40007ffe087 */
[----:B------:R-:W1:Y:S02]  /*1c60*/  I2F.RP R0, R2 ;  /* 0x0000000200007306 */ /* 0x000e640000209400 */
[----:B------:R-:W-:-:S06]  /*1c70*/  IABS R10, R8 ;  /* 0x00000008000a7213 */ /* 0x000fcc0000000000 */
[----:B-1----:R-:W1:Y:S02]  /*1c80*/  MUFU.RCP R0, R0 ;  /* 0x0000000000007308 */ /* 0x002e640000001000 */
[----:B-1----:R-:W-:-:S06]  /*1c90*/  IADD3 R0, R0, 0xffffffe, RZ ;  /* 0x0ffffffe00007810 */ /* 0x002fcc0007ffe0ff */
[----:B------:R-:W1:Y:S02]  /*1ca0*/  F2I.FTZ.U32.TRUNC.NTZ R5, R0 ;  /* 0x0000000000057305 */ /* 0x000e64000021f000 */
[----:B-1----:R-:W-:-:S04]  /*1cb0*/  IMAD.MOV R0, RZ, RZ, -R5 ;  /* 0x000000ffff007224 */ /* 0x002fc800078e0a05 */
[----:B------:R-:W-:Y:S01]  /*1cc0*/  IMAD.MOV.U32 R3, RZ, RZ, R0 ;  /* 0x000000ffff037224 */ /* 0x000fe200078e0000 */
[----:B------:R-:W-:-:S03]  /*1cd0*/  IABS R0, R135 ;  /* 0x0000008700007213 */ /* 0x000fc60000000000 */
[----:B------:R-:W-:Y:S02]  /*1ce0*/  IMAD R3, R3, R2, RZ ;  /* 0x0000000203037224 */ /* 0x000fe400078e02ff */
        /* <DEDUP_REMOVED lines=16> */
.L_x_155:
[----:B-1----:R-:W-:Y:S05]  /*1df0*/  BSYNC B0 ;  /* 0x0000000000007941 */ /* 0x002fea0003800000 */
.L_x_154:
[----:B------:R-:W-:-:S04]  /*1e00*/  IMAD R2, R13, R0, RZ ;  /* 0x000000000d027224 */ /* 0x000fc800078e02ff */
[C---:B------:R-:W-:Y:S02]  /*1e10*/  IMAD.IADD R0, R2.reuse, 0x1, R0 ;  /* 0x0000000102007824 */ /* 0x040fe400078e0200 */
[----:B------:R-:W-:-:S03]  /*1e20*/  IMAD R3, R2, 0x40, -R7 ;  /* 0x0000004002037824 */ /* 0x000fc600078e0a07 */
[----:B------:R-:W-:Y:S02]  /*1e30*/  IMNMX R0, R138, R0, PT ;  /* 0x000000008a007217 */ /* 0x000fe40003800200 */
[----:B------:R-:W-:-:S03]  /*1e40*/  IMNMX R3, RZ, R3, !PT ;  /* 0x00000003ff037217 */ /* 0x000fc60007800200 */
[----:B------:R-:W-:Y:S01]  /*1e50*/  IMAD R0, R0, 0x40, -R7 ;  /* 0x0000004000007824 */ /* 0x000fe200078e0a07 */
[----:B------:R-:W-:-:S04]  /*1e60*/  SHF.R.U32.HI R130, RZ, 0x6, R3 ;  /* 0x00000006ff827819 */ /* 0x000fc80000011603 */
[----:B------:R-:W-:-:S04]  /*1e70*/  IMNMX R0, R0, R80, PT ;  /* 0x0000005000007217 */ /* 0x000fc80003800200 */
[----:B------:R-:W-:-:S13]  /*1e80*/  ISETP.GT.AND P0, PT, R0, R3, PT ;  /* 0x000000030000720c */ /* 0x000fda0003f04270 */
[----:B------:R-:W-:Y:S01]  /*1e90*/  @P0 IADD3 R2, R0, 0x3f, RZ ;  /* 0x0000003f00020810 */ /* 0x000fe20007ffe0ff */
[----:B------:R-:W-:-:S03]  /*1ea0*/  IMAD.MOV.U32 R0, RZ, RZ, R130 ;  /* 0x000000ffff007224 */ /* 0x000fc600078e0082 */
[----:B------:R-:W-:-:S04]  /*1eb0*/  @P0 SHF.R.S32.HI R3, RZ, 0x1f, R2 ;  /* 0x0000001fff030819 */ /* 0x000fc80000011402 */
[----:B------:R-:W-:-:S04]  /*1ec0*/  @P0 LEA.HI R2, R3, R2, RZ, 0x6 ;  /* 0x0000000203020211 */ /* 0x000fc800078f30ff */
[----:B------:R-:W-:-:S04]  /*1ed0*/  @P0 SHF.R.S32.HI R0, RZ, 0x6, R2 ;  /* 0x00000006ff000819 */ /* 0x000fc80000011402 */
[----:B------:R-:W-:-:S13]  /*1ee0*/  ISETP.GT.AND P0, PT, R0, R130, PT ;  /* 0x000000820000720c */ /* 0x000fda0003f04270 */
[----:B------:R-:W-:Y:S05]  /*1ef0*/  @!P0 BRA `(.L_x_156) ;  /* 0x00004f2000008947 */ /* 0x000fea0003800000 */
[----:B------:R-:W-:Y:S01]  /*1f00*/  ISETP.NE.U32.AND P0, PT, RZ, c[0x0][0x340], PT ;  /* 0x0000d000ff007a0c */ /* 0x000fe20003f05070 */
[----:B------:R-:W1:Y:S03]  /*1f10*/  S2R R4, SR_TID.X ;  /* 0x0000000000047919 */ /* 0x000e660000002100 */
[----:B------:R-:W-:-:S13]  /*1f20*/  ISETP.NE.AND.EX P2, PT, RZ, c[0x0][0x344], PT, P0 ;  /* 0x0000d100ff007a0c */ /* 0x000fda0003f45300 */
[----:B------:R-:W-:-:S05]  /*1f30*/  @P2 IMAD.WIDE R2, R236, R12, c[0x0][0x340] ;  /* 0x0000d000ec022625 */ /* 0x000fca00078e020c */
[----:B------:R2:W3:Y:S01]  /*1f40*/  @P2 LDG.E R10, [R2.64] ;  /* 0x00000006020a2981 */ /* 0x0004e2000c1e1900 */
[----:B-1----:R-:W-:-:S04]  /*1f50*/  SHF.R.S32.HI R5, RZ, 0x1f, R4 ;  /* 0x0000001fff057819 */ /* 0x002fc80000011404 */
[----:B------:R-:W-:-:S04]  /*1f60*/  LEA.HI R5, R5, R4, RZ, 0x3 ;  /* 0x0000000405057211 */ /* 0x000fc800078f18ff */
[----:B------:R-:W-:-:S04]  /*1f70*/  SHF.R.S32.HI R5, RZ, 0x3, R5 ;  /* 0x00000003ff057819 */ /* 0x000fc80000011405 */
[----:B------:R-:W-:Y:S02]  /*1f80*/  IADD3 R129, P0, R5, R11, RZ ;  /* 0x0000000b05817210 */ /* 0x000fe40007f1e0ff */
[----:B------:R-:W-:Y:S02]  /*1f90*/  SHF.R.S32.HI R233, RZ, 0x1f, R232 ;  /* 0x0000001fffe97819 */ /* 0x000fe400000114e8 */
[----:B--2---:R-:W-:-:S04]  /*1fa0*/  SHF.R.S32.HI R2, RZ, 0x1f, R5 ;  /* 0x0000001fff027819 */ /* 0x004fc80000011405 */
[----:B------:R-:W-:Y:S01]  /*1fb0*/  LEA.HI.X.SX32 R132, R11, R2, 0x1, P0 ;  /* 0x000000020b847211 */ /* 0x000fe200000f0eff */
[----:B------:R-:W-:-:S04]  /*1fc0*/  IMAD.WIDE.U32 R2, R129, c[0x0][0x238], R232 ;  /* 0x00008e0081027a25 */ /* 0x000fc800078e00e8 */
[----:B------:R-:W-:-:S04]  /*1fd0*/  IMAD R4, R132, c[0x0][0x238], RZ ;  /* 0x00008e0084047a24 */ /* 0x000fc800078e02ff */
[----:B------:R-:W-:Y:S01]  /*1fe0*/  IMAD R4, R129, c[0x0][0x23c], R4 ;  /* 0x00008f0081047a24 */ /* 0x000fe200078e0204 */
[----:B------:R-:W-:-:S03]  /*1ff0*/  IADD3 R62, R0, -0x1, RZ ;  /* 0xffffffff003e7810 */ /* 0x000fc60007ffe0ff */
[----:B------:R-:W-:Y:S01]  /*2000*/  IMAD.IADD R3, R3, 0x1, R4 ;  /* 0x0000000103037824 */ /* 0x000fe200078e0204 */
[----:B------:R-:W-:Y:S01]  /*2010*/  SEL R11, R137, RZ, !P5 ;  /* 0x000000ff890b7207 */ /* 0x000fe20006800000 */
[----:B------:R-:W-:Y:S02]  /*2020*/  IMAD.IADD R109, R80, 0x1, -R5 ;  /* 0x00000001506d7824 */ /* 0x000fe400078e0a05 */
[----:B------:R-:W-:Y:S01]  /*2030*/  IMAD.WIDE.U32 R2, R15, c[0x0][0x240], R2 ;  /* 0x000090000f027a25 */ /* 0x000fe200078e0002 */
[----:B------:R-:W-:-:S03]  /*2040*/  SEL R13, R236, RZ, !P5 ;  /* 0x000000ffec0d7207 */ /* 0x000fc60006800000 */
[----:B------:R-:W-:Y:S02]  /*2050*/  IMAD.MOV.U32 R14, RZ, RZ, c[0x0][0x238] ;  /* 0x00008e00ff0e7624 */ /* 0x000fe400078e00ff */
[----:B------:R-:W-:Y:S02]  /*2060*/  IMAD.MOV.U32 R147, RZ, RZ, 0x6 ;  /* 0x00000006ff937424 */ /* 0x000fe400078e00ff */
[----:B------:R-:W-:Y:S02]  /*2070*/  IMAD R3, R15, c[0x0][0x244], R3 ;  /* 0x000091000f037a24 */ /* 0x000fe400078e0203 */
[----:B------:R-:W-:Y:S02]  /*2080*/  IMAD R4, R11, c[0x0][0x248], RZ ;  /* 0x000092000b047a24 */ /* 0x000fe400078e02ff */
[----:B------:R-:W-:Y:S01]  /*2090*/  IMAD R0, R62, -0x40, R109 ;  /* 0xffffffc03e007824 */ /* 0x000fe200078e026d */
[----:B------:R-:W-:Y:S01]  /*20a0*/  SHF.L.U64.HI R149, R14, R147, c[0x0][0x23c] ;  /* 0x00008f000e957619 */ /* 0x000fe20000010293 */
[----:B------:R-:W-:-:S02]  /*20b0*/  IMAD R4, R13, c[0x0][0x24c], R4 ;  /* 0x000093000d047a24 */ /* 0x000fc400078e0204 */
[----:B------:R-:W-:Y:S01]  /*20c0*/  IMAD.WIDE.U32 R98, R13, c[0x0][0x248], R2 ;  /* 0x000092000d627a25 */ /* 0x000fe200078e0002 */
[----:B------:R-:W-:Y:S02]  /*20d0*/  ISETP.GE.AND P1, PT, R0, 0x1, PT ;  /* 0x000000010000780c */ /* 0x000fe40003f26270 */
[----:B------:R-:W-:Y:S01]  /*20e0*/  SHF.L.U32 R153, R14, 0x6, RZ ;  /* 0x000000060e997819 */ /* 0x000fe200000006ff */
[----:B------:R-:W-:Y:S01]  /*20f0*/  IMAD R2, R149, R62, RZ ;  /* 0x0000003e95027224 */ /* 0x000fe200078e02ff */
[----:B------:R-:W-:Y:S01]  /*2100*/  SHF.R.S32.HI R3, RZ, 0x1f, R62 ;  /* 0x0000001fff037819 */ /* 0x000fe2000001143e */
[----:B------:R-:W-:Y:S02]  /*2110*/  IMAD.IADD R89, R99, 0x1, R4 ;  /* 0x0000000163597824 */ /* 0x000fe400078e0204 */
[----:B------:R-:W-:Y:S02]  /*2120*/  IMAD.MOV.U32 R88, RZ, RZ, R98 ;  /* 0x000000ffff587224 */ /* 0x000fe400078e0062 */
[----:B------:R-:W-:-:S02]  /*2130*/  IMAD R2, R3, R153, R2 ;  /* 0x0000009903027224 */ /* 0x000fc400078e0202 */
[----:B------:R-:W-:Y:S01]  /*2140*/  IMAD.WIDE.U32 R4, R62, R153, R88 ;  /* 0x000000993e047225 */ /* 0x000fe200078e0058 */
[----:B------:R-:W-:-:S03]  /*2150*/  ISETP.GE.AND P5, PT, R232, c[0x0][0x1d4], PT ;  /* 0x00007500e8007a0c */ /* 0x000fc60003fa6270 */
[----:B------:R-:W-:Y:S01]  /*2160*/  IMAD.IADD R8, R6, 0x1, R139 ;  /* 0x0000000106087824 */ /* 0x000fe200078e028b */
[----:B------:R-:W-:Y:S02]  /*2170*/  IADD3 R9, R5, R2, RZ ;  /* 0x0000000205097210 */ /* 0x000fe40007ffe0ff */
[----:B------:R-:W-:Y:S02]  /*2180*/  @P1 LEA R2, P0, R4, c[0x0][0x220], 0x1 ;  /* 0x0000880004021a11 */ /* 0x000fe400078008ff */
[----:B------:R-:W-:Y:S02]  /*2190*/  ISETP.GE.AND P4, PT, R231, c[0x0][0x1d4], PT ;  /* 0x00007500e7007a0c */ /* 0x000fe40003f86270 */
[----:B------:R-:W-:Y:S02]  /*21a0*/  SHF.R.S32.HI R12, RZ, 0x1f, R8 ;  /* 0x0000001fff0c7819 */ /* 0x000fe40000011408 */
[----:B------:R-:W-:Y:S02]  /*21b0*/  ISETP.GE.AND P3, PT, R230, c[0x0][0x1d4], PT ;  /* 0x00007500e6007a0c */ /* 0x000fe40003f66270 */
[----:B------:R-:W-:-:S02]  /*21c0*/  @P1 LEA.HI.X R3, R4, c[0x0][0x224], R9, 0x1, P0 ;  /* 0x0000890004031a11 */ /* 0x000fc400000f0c09 */
[----:B------:R-:W-:Y:S01]  /*21d0*/  ISETP.GT.AND P0, PT, R0, 0x20, PT ;  /* 0x000000200000780c */ /* 0x000fe20003f04270 */
[----:B------:R-:W-:Y:S02]  /*21e0*/  IMAD R5, R12, c[0x0][0x1e0], RZ ;  /* 0x000078000c057a24 */ /* 0x000fe400078e02ff */
[----:B------:R-:W-:Y:S01]  /*21f0*/  IMAD.MOV.U32 R148, RZ, RZ, 0x5 ;  /* 0x00000005ff947424 */ /* 0x000fe200078e00ff */
[----:B------:R-:W-:Y:S01]  /*2200*/  @!PT LDS RZ, [RZ] ;  /* 0x00000000fffff984 */ /* 0x000fe20000000800 */
[----:B------:R-:W-:Y:S01]  /*2210*/  @!PT LDS RZ, [RZ] ;  /* 0x00000000fffff984 */ /* 0x000fe20000000800 */
[----:B------:R-:W-:Y:S01]  /*2220*/  @!PT LDS RZ, [RZ] ;  /* 0x00000000fffff984 */ /* 0x000fe20000000800 */
[----:B------:R1:W-:Y:S01]  /*2230*/  @P1 LDGSTS.E.BYPASS.LTC128B.128 [R203+0x6100], [R2.64], !P5 ;  /* 0x0610000002cb1fae */ /* 0x0003e2000e901d46 */
[----:B------:R-:W-:-:S03]  /*2240*/  IMAD.WIDE.U32 R6, R8, c[0x0][0x1e0], RZ ;  /* 0x0000780008067a25 */ /* 0x000fc600078e00ff */
[----:B------:R1:W-:Y:S01]  /*2250*/  @P1 LDGSTS.E.BYPASS.LTC128B.128 [R203+0x8100], [R2.64+0x80], !P4 ;  /* 0x0810008002cb1fae */ /* 0x0003e2000e101d46 */
[----:B------:R-:W-:Y:S02]  /*2260*/  IMAD R0, R8, c[0x0][0x1e4], R5 ;  /* 0x0000790008007a24 */ /* 0x000fe400078e0205 */
[C---:B------:R-:W-:Y:S01]  /*2270*/  IMAD.SHL.U32 R154, R14.reuse, 0x20, RZ ;  /* 0x000000200e9a7824 */ /* 0x040fe200078e00ff */
[----:B------:R1:W-:Y:S01]  /*2280*/  @P1 LDGSTS.E.BYPASS.LTC128B.128 [R203+0xa100], [R2.64+0x100], !P3 ;  /* 0x0a10010002cb1fae */ /* 0x0003e2000d901d46 */
[----:B------:R-:W-:Y:S01]  /*2290*/  IMAD.IADD R5, R7, 0x1, R0 ;  /* 0x0000000107057824 */ /* 0x000fe200078e0200 */
[----:B------:R-:W-:Y:S02]  /*22a0*/  SHF.L.U64.HI R148, R14, R148, c[0x0][0x23c] ;  /* 0x00008f000e947619 */ /* 0x000fe40000010294 */
[----:B------:R-:W-:Y:S02]  /*22b0*/  @P0 IADD3 R0, P1, R154, R4, RZ ;  /* 0x000000049a000210 */ /* 0x000fe40007f3e0ff */
[----:B------:R-:W-:-:S02]  /*22c0*/  MOV R4, R6 ;  /* 0x0000000600047202 */ /* 0x000fc40000000f00 */
[----:B------:R-:W-:-:S03]  /*22d0*/  SHF.R.S32.HI R6, RZ, 0x1f, R229 ;  /* 0x0000001fff067819 */ /* 0x000fc600000114e5 */
[----:B------:R-:W-:-:S04]  /*22e0*/  IMAD.WIDE.U32 R4, R15, c[0x0][0x1e8], R4 ;  /* 0x00007a000f047a25 */ /* 0x000fc800078e0004 */
[----:B-1----:R-:W-:Y:S01]  /*22f0*/  @P0 IMAD.X R3, R9, 0x1, R148, P1 ;  /* 0x0000000109030824 */ /* 0x002fe200008e0694 */
[----:B------:R-:W-:-:S04]  /*2300*/  @P0 LEA R2, P1, R0, c[0x0][0x220], 0x1 ;  /* 0x0000880000020a11 */ /* 0x000fc800078208ff */
[----:B------:R-:W-:Y:S01]  /*2310*/  @P0 LEA.HI.X R3, R0, c[0x0][0x224], R3, 0x1, P1 ;  /* 0x0000890000030a11 */ /* 0x000fe200008f0c03 */
[----:B------:R-:W-:-:S04]  /*2320*/  IMAD R5, R15, c[0x0][0x1ec], R5 ;  /* 0x00007b000f057a24 */ /* 0x000fc800078e0205 */
[----:B------:R1:W-:Y:S04]  /*2330*/  @P0 LDGSTS.E.BYPASS.LTC128B.128 [R203+0x7100], [R2.64], !P5 ;  /* 0x0710000002cb0fae */ /* 0x0003e8000e901d46 */
[----:B------:R1:W-:Y:S04]  /*2340*/  @P0 LDGSTS.E.BYPASS.LTC128B.128 [R203+0x9100], [R2.64+0x80], !P4 ;  /* 0x0910008002cb0fae */ /* 0x0003e8000e101d46 */
[----:B------:R1:W-:Y:S01]  /*2350*/  @P0 LDGSTS.E.BYPASS.LTC128B.128 [R203+0xb100], [R2.64+0x100], !P3 ;  /* 0x0b10010002cb0fae */ /* 0x0003e2000d901d46 */
[----:B------:R-:W-:Y:S01]  /*2360*/  IMAD.WIDE.U32 R156, R229, c[0x0][0x1e0], RZ ;  /* 0x00007800e59c7a25 */ /* 0x000fe200078e00ff */
[----:B------:R-:W-:-:S02]  /*2370*/  IADD3 R27, R100, 0x40, RZ ;  /* 0x00000040641b7810 */ /* 0x000fc40007ffe0ff */
[C---:B------:R-:W-:Y:S01]  /*2380*/  IADD3 R26, R100.reuse, 0x20, RZ ;  /* 0x00000020641a7810 */ /* 0x040fe20007ffe0ff */
[----:B------:R-:W-:Y:S01]  /*2390*/  IMAD.MOV.U32 R155, RZ, RZ, c[0x0][0x27c] ;  /* 0x00009f00ff9b7624 */ /* 0x000fe200078e00ff */
[----:B------:R-:W0:Y:S01]  /*23a0*/  LDGDEPBAR ;  /* 0x00000000000079af */ /* 0x000e220000000000 */
[----:B------:R-:W-:Y:S01]  /*23b0*/  WARPSYNC 0xffffffff ;  /* 0xffffffff00007948 */ /* 0x000fe20003800000 */
[----:B------:R-:W-:Y:S02]  /*23c0*/  ISETP.GE.AND P0, PT, R100, c[0x0][0x27c], PT ;  /* 0x00009f0064007a0c */ /* 0x000fe40003f06270 */
[----:B------:R-:W-:Y:S02]  /*23d0*/  ISETP.GE.AND P1, PT, R26, c[0x0][0x27c], PT ;  /* 0x00009f001a007a0c */ /* 0x000fe40003f26270 */
[----:B------:R-:W-:Y:S02]  /*23e0*/  SHF.R.S32.HI R107, RZ, 0x1f, R106 ;  /* 0x0000001fff6b7819 */ /* 0x000fe4000001146a */
[----:B-----5:R-:W-:-:S02]  /*23f0*/  SHF.R.S32.HI R29, RZ, 0x1f, R136 ;  /* 0x0000001fff1d7819 */ /* 0x020fc40000011488 */
[----:B---3--:R-:W-:Y:S02]  /*2400*/  @P2 SHF.R.S32.HI R0, RZ, 0x1f, R10 ;  /* 0x0000001fff002819 */ /* 0x008fe4000001140a */
[----:B------:R-:W-:Y:S01]  /*2410*/  @!P2 MOV R0, R137 ;  /* 0x000000890000a202 */ /* 0x000fe20000000f00 */
[----:B------:R-:W-:-:S03]  /*2420*/  @!P2 IMAD.MOV.U32 R10, RZ, RZ, R236 ;  /* 0x000000ffff0aa224 */ /* 0x000fc600078e00ec */
[----:B------:R-:W-:Y:S01]  /*2430*/  SEL R20, R0, RZ, !P6 ;  /* 0x000000ff00147207 */ /* 0x000fe20007000000 */
[----:B------:R-:W-:Y:S01]  /*2440*/  IMAD R0, R6, c[0x0][0x1e0], RZ ;  /* 0x0000780006007a24 */ /* 0x000fe200078e02ff */
[----:B------:R-:W-:-:S03]  /*2450*/  SEL R22, R10, RZ, !P6 ;  /* 0x000000ff0a167207 */ /* 0x000fc60007000000 */
[----:B-1----:R-:W-:Y:S02]  /*2460*/  IMAD R2, R20, c[0x0][0x1f0], RZ ;  /* 0x00007c0014027a24 */ /* 0x002fe400078e02ff */
[----:B------:R-:W-:Y:S02]  /*2470*/  IMAD R0, R229, c[0x0][0x1e4], R0 ;  /* 0x00007900e5007a24 */ /* 0x000fe400078e0200 */
[C---:B------:R-:W-:Y:S02]  /*2480*/  IMAD R2, R22.reuse, c[0x0][0x1f4], R2 ;  /* 0x00007d0016027a24 */ /* 0x040fe400078e0202 */
[----:B------:R-:W-:Y:S01]  /*2490*/  IMAD.WIDE.U32 R76, R22, c[0x0][0x1f0], R4 ;  /* 0x00007c00164c7a25 */ /* 0x000fe200078e0004 */
[----:B------:R-:W-:Y:S02]  /*24a0*/  ISETP.GE.AND P2, PT, R27, c[0x0][0x27c], PT ;  /* 0x00009f001b007a0c */ /* 0x000fe40003f46270 */
[----:B------:R-:W-:Y:S01]  /*24b0*/  IADD3 R131, R157, R0, RZ ;  /* 0x000000009d837210 */ /* 0x000fe20007ffe0ff */
[----:B------:R-:W-:-:S02]  /*24c0*/  IMAD.SHL.U32 R5, R155, 0x2, RZ ;  /* 0x000000029b057824 */ /* 0x000fc400078e00ff */
[----:B------:R-:W-:Y:S02]  /*24d0*/  IMAD.IADD R78, R77, 0x1, R2 ;  /* 0x000000014d4e7824 */ /* 0x000fe400078e0202 */
[----:B------:R-:W2:Y:S01]  /*24e0*/  LDL R34, [R1+0x4] ;  /* 0x0000040001227983 */ /* 0x000ea20000100800 */
[----:B------:R-:W-:Y:S01]  /*24f0*/  IMAD R0, R11, c[0x0][0x268], RZ ;  /* 0x00009a000b007a24 */ /* 0x000fe200078e02ff */
[----:B------:R-:W-:Y:S01]  /*2500*/  IADD3 R19, -R5, c[0x0][0x1d4], RZ ;  /* 0x0000750005137a10 */ /* 0x000fe20007ffe1ff */
[----:B------:R-:W-:Y:S01]  /*2510*/  IMAD.WIDE.U32 R2, R15, c[0x0][0x260], R232 ;  /* 0x000098000f027a25 */ /* 0x000fe200078e00e8 */
[----:B------:R-:W3:Y:S01]  /*2520*/  LDL R33, [R1+0x8] ;  /* 0x0000080001217983 */ /* 0x000ee20000100800 */
[----:B------:R-:W-:Y:S02]  /*2530*/  IADD3 R134, P6, R229, R8, RZ ;  /* 0x00000008e5867210 */ /* 0x000fe40007fde0ff */
[----:B------:R-:W-:Y:S01]  /*2540*/  IMAD R31, R13, c[0x0][0x26c], R0 ;  /* 0x00009b000d1f7a24 */ /* 0x000fe200078e0200 */
[----:B------:R-:W1:Y:S01]  /*2550*/  S2R R30, SR_TID.X ;  /* 0x00000000001e7919 */ /* 0x000e620000002100 */
[----:B------:R-:W-:Y:S01]  /*2560*/  IMAD R3, R15, c[0x0][0x264], R3 ;  /* 0x000099000f037a24 */ /* 0x000fe200078e0203 */
[CC--:B------:R-:W-:Y:S01]  /*2570*/  SEL R17, R5.reuse, R19.reuse, !P0 ;  /* 0x0000001305117207 */ /* 0x0c0fe20004000000 */
[----:B------:R-:W-:Y:S01]  /*2580*/  IMAD R0, R6, c[0x0][0x280], RZ ;  /* 0x0000a00006007a24 */ /* 0x000fe200078e02ff */
[CC--:B------:R-:W-:Y:S01]  /*2590*/  SEL R18, R5.reuse, R19.reuse, !P1 ;  /* 0x0000001305127207 */ /* 0x0c0fe20004800000 */
[----:B------:R-:W-:Y:S01]  /*25a0*/  IMAD.X R133, R12, 0x1, R6, P6 ;  /* 0x000000010c857824 */ /* 0x000fe200030e0606 */
[----:B------:R-:W-:Y:S01]  /*25b0*/  SEL R19, R5, R19, !P2 ;  /* 0x0000001305137207 */ /* 0x000fe20005000000 */
[----:B------:R-:W-:Y:S01]  /*25c0*/  IMAD.WIDE.U32 R82, R13, c[0x0][0x268], R2 ;  /* 0x00009a000d527a25 */ /* 0x000fe200078e0002 */
[----:B------:R-:W-:-:S03]  /*25d0*/  SEL R21, RZ, c[0x0][0x27c], !P0 ;  /* 0x00009f00ff157a07 */ /* 0x000fc60004000000 */
[----:B------:R-:W-:Y:S01]  /*25e0*/  IMAD R20, R20, c[0x0][0x218], RZ ;  /* 0x0000860014147a24 */ /* 0x000fe200078e02ff */
[----:B------:R-:W-:Y:S01]  /*25f0*/  ULDC.U8 UR4, c[0x0][0x298] ;  /* 0x0000a60000047ab9 */ /* 0x000fe20000000000 */
[----:B------:R-:W-:Y:S01]  /*2600*/  IMAD R8, R6, c[0x0][0x290], RZ ;  /* 0x0000a40006087a24 */ /* 0x000fe200078e02ff */
[----:B------:R-:W-:Y:S01]  /*2610*/  ISETP.GE.AND P6, PT, R155, 0x1, PT ;  /* 0x000000019b00780c */ /* 0x000fe20003fc6270 */
[C---:B------:R-:W-:Y:S02]  /*2620*/  IMAD R0, R229.reuse, c[0x0][0x284], R0 ;  /* 0x0000a100e5007a24 */ /* 0x040fe400078e0200 */
[----:B------:R-:W-:-:S04]  /*2630*/  IMAD.WIDE.U32 R4, R229, c[0x0][0x280], R106 ;  /* 0x0000a000e5047a25 */ /* 0x000fc800078e006a */
[----:B------:R-:W-:-:S04]  /*2640*/  IMAD.WIDE.U32 R2, R15, c[0x0][0x210], R100 ;  /* 0x000084000f027a25 */ /* 0x000fc800078e0064 */
[----:B------:R-:W-:-:S04]  /*2650*/  IMAD.WIDE.U32 R12, R229, c[0x0][0x280], R100 ;  /* 0x0000a000e50c7a25 */ /* 0x000fc800078e0064 */
[----:B------:R-:W-:Y:S02]  /*2660*/  IMAD R16, R229, c[0x0][0x294], R8 ;  /* 0x0000a500e5107a24 */ /* 0x000fe400078e0208 */
[----:B------:R-:W-:Y:S02]  /*2670*/  IMAD.IADD R9, R5, 0x1, R0 ;  /* 0x0000000105097824 */ /* 0x000fe400078e0200 */
[----:B------:R-:W-:Y:S02]  /*2680*/  IMAD R11, R15, c[0x0][0x214], R3 ;  /* 0x000085000f0b7a24 */ /* 0x000fe400078e0203 */
[----:B------:R-:W-:Y:S02]  /*2690*/  IMAD.IADD R5, R0, 0x1, R13 ;  /* 0x0000000100057824 */ /* 0x000fe400078e020d */
[----:B------:R-:W-:Y:S02]  /*26a0*/  IMAD.MOV.U32 R8, RZ, RZ, R4 ;  /* 0x000000ffff087224 */ /* 0x000fe400078e0004 */
[----:B------:R-:W-:-:S04]  /*26b0*/  IMAD.WIDE.U32 R14, R229, c[0x0][0x290], R100 ;  /* 0x0000a400e50e7a25 */ /* 0x000fc800078e0064 */
[----:B------:R-:W-:Y:S02]  /*26c0*/  IMAD.IADD R0, R100, 0x1, R21 ;  /* 0x0000000164007824 */ /* 0x000fe400078e0215 */
[----:B------:R-:W-:Y:S01]  /*26d0*/  IMAD.MOV.U32 R4, RZ, RZ, R12 ;  /* 0x000000ffff047224 */ /* 0x000fe200078e000c */
[----:B------:R-:W-:Y:S01]  /*26e0*/  SEL R12, RZ, c[0x0][0x27c], !P1 ;  /* 0x00009f00ff0c7a07 */ /* 0x000fe20004800000 */
[----:B------:R-:W-:Y:S01]  /*26f0*/  IMAD.IADD R3, R16, 0x1, R15 ;  /* 0x0000000110037824 */ /* 0x000fe200078e020f */
[----:B------:R-:W-:Y:S01]  /*2700*/  SHF.R.S32.HI R13, RZ, 0x1f, R0 ;  /* 0x0000001fff0d7819 */ /* 0x000fe20000011400 */
[----:B------:R-:W-:Y:S01]  /*2710*/  IMAD.WIDE.U32 R6, R229, c[0x0][0x290], R106 ;  /* 0x0000a400e5067a25 */ /* 0x000fe200078e006a */
[----:B------:R-:W-:-:S03]  /*2720*/  SEL R15, RZ, c[0x0][0x27c], !P2 ;  /* 0x00009f00ff0f7a07 */ /* 0x000fc60005000000 */
[----:B------:R-:W-:Y:S02]  /*2730*/  IMAD.IADD R12, R26, 0x1, R12 ;  /* 0x000000011a0c7824 */ /* 0x000fe400078e020c */
[----:B------:R-:W-:Y:S01]  /*2740*/  IMAD.MOV.U32 R10, RZ, RZ, R2 ;  /* 0x000000ffff0a7224 */ /* 0x000fe200078e0002 */
[CC--:B------:R-:W-:Y:S01]  /*2750*/  LEA.HI R23, R13.reuse, R0.reuse, RZ, 0x6 ;  /* 0x000000000d177211 */ /* 0x0c0fe200078f30ff */
[----:B------:R-:W-:Y:S01]  /*2760*/  IMAD.MOV.U32 R2, RZ, RZ, R14 ;  /* 0x000000ffff027224 */ /* 0x000fe200078e000e */
[----:B------:R-:W-:Y:S01]  /*2770*/  LEA.HI R14, R13, R0, RZ, 0x3 ;  /* 0x000000000d0e7211 */ /* 0x000fe200078f18ff */
[----:B------:R-:W-:Y:S01]  /*2780*/  IMAD.IADD R0, R27, 0x1, R15 ;  /* 0x000000011b007824 */ /* 0x000fe200078e020f */
[----:B------:R-:W-:Y:S01]  /*2790*/  SHF.R.S32.HI R15, RZ, 0x1f, R12 ;  /* 0x0000001fff0f7819 */ /* 0x000fe2000001140c */
[----:B------:R-:W-:Y:S01]  /*27a0*/  IMAD.IADD R7, R7, 0x1, R16 ;  /* 0x0000000107077824 */ /* 0x000fe200078e0210 */
[----:B------:R-:W-:Y:S02]  /*27b0*/  SHF.R.S32.HI R16, RZ, 0x1f, R17 ;  /* 0x0000001fff107819 */ /* 0x000fe40000011411 */
[----:B-1----:R-:W-:-:S02]  /*27c0*/  SHF.R.S32.HI R32, RZ, 0x1f, R30 ;  /* 0x0000001fff207819 */ /* 0x002fc4000001141e */
[CC--:B------:R-:W-:Y:S02]  /*27d0*/  LEA.HI R13, R15.reuse, R12.reuse, RZ, 0x3 ;  /* 0x0000000c0f0d7211 */ /* 0x0c0fe400078f18ff */
[----:B------:R-:W-:Y:S02]  /*27e0*/  LEA.HI R21, R15, R12, RZ, 0x6 ;  /* 0x0000000c0f157211 */ /* 0x000fe400078f30ff */
[----:B------:R-:W-:Y:S02]  /*27f0*/  LEA.HI R28, R16, R17, RZ, 0x4 ;  /* 0x00000011101c7211 */ /* 0x000fe400078f20ff */
[----:B------:R-:W-:Y:S02]  /*2800*/  SHF.R.S32.HI R15, RZ, 0x1f, R19 ;  /* 0x0000001fff0f7819 */ /* 0x000fe40000011413 */
[----:B------:R-:W-:Y:S02]  /*2810*/  SHF.R.S32.HI R16, RZ, 0x1f, R0 ;  /* 0x0000001fff107819 */ /* 0x000fe40000011400 */
[----:B------:R-:W-:-:S02]  /*2820*/  LEA.HI R32, R32, R30, RZ, 0x5 ;  /* 0x0000001e20207211 */ /* 0x000fc400078f28ff */
[----:B------:R-:W-:Y:S02]  /*2830*/  SHF.R.S32.HI R17, RZ, 0x1f, R18 ;  /* 0x0000001fff117819 */ /* 0x000fe40000011412 */
[----:B------:R-:W-:Y:S01]  /*2840*/  LEA.HI R19, R15, R19, RZ, 0x4 ;  /* 0x000000130f137211 */ /* 0x000fe200078f20ff */
[----:B------:R-:W-:Y:S01]  /*2850*/  IMAD.SHL.U32 R15, R23, 0x40, RZ ;  /* 0x00000040170f7824 */ /* 0x000fe200078e00ff */
[CC--:B------:R-:W-:Y:S02]  /*2860*/  LEA.HI R12, R16.reuse, R0.reuse, RZ, 0x3 ;  /* 0x00000000100c7211 */ /* 0x0c0fe400078f18ff */
[----:B------:R-:W-:Y:S01]  /*2870*/  LEA.HI R24, R16, R0, RZ, 0x6 ;  /* 0x0000000010187211 */ /* 0x000fe200078f30ff */
[----:B------:R-:W-:Y:S01]  /*2880*/  IMAD.SHL.U32 R0, R21, 0x40, RZ ;  /* 0x0000004015007824 */ /* 0x000fe200078e00ff */
[----:B------:R-:W-:Y:S02]  /*2890*/  SHF.R.S32.HI R32, RZ, 0x5, R32 ;  /* 0x00000005ff207819 */ /* 0x000fe40000011420 */
[----:B------:R-:W-:-:S02]  /*28a0*/  LEA.HI R25, R17, R18, RZ, 0x4 ;  /* 0x0000001211197211 */ /* 0x000fc400078f20ff */
[----:B------:R-:W-:Y:S01]  /*28b0*/  LOP3.LUT R18, R15, 0x7ffff000, RZ, 0xc0, !PT ;  /* 0x7ffff0000f127812 */ /* 0x000fe200078ec0ff */
[----:B------:R-:W-:Y:S01]  /*28c0*/  IMAD.SHL.U32 R32, R32, 0x200, RZ ;  /* 0x0000020020207824 */ /* 0x000fe200078e00ff */
[----:B------:R-:W-:Y:S01]  /*28d0*/  LOP3.LUT R15, R0, 0x7ffff000, RZ, 0xc0, !PT ;  /* 0x7ffff000000f7812 */ /* 0x000fe200078ec0ff */
[C---:B------:R-:W-:Y:S02]  /*28e0*/  IMAD R30, R22.reuse, c[0x0][0x21c], R20 ;  /* 0x00008700161e7a24 */ /* 0x040fe400078e0214 */
[----:B------:R-:W-:Y:S01]  /*28f0*/  IMAD.WIDE.U32 R102, R22, c[0x0][0x218], R10 ;  /* 0x0000860016667a25 */ /* 0x000fe200078e000a */
[----:B------:R-:W-:-:S04]  /*2900*/  SHF.R.S32.HI R10, RZ, 0x4, R25 ;  /* 0x00000004ff0a7819 */ /* 0x000fc80000011419 */
[----:B------:R-:W-:-:S05]  /*2910*/  LEA.HI.SX32 R10, R13, R10, 0x1d ;  /* 0x0000000a0d0a7211 */ /* 0x000fca00078feaff */
[----:B------:R-:W-:Y:S02]  /*2920*/  IMAD.SHL.U32 R81, R10, 0x8, RZ ;  /* 0x000000080a517824 */ /* 0x000fe400078e00ff */
[----:B------:R-:W-:Y:S02]  /*2930*/  IMAD.MOV.U32 R150, RZ, RZ, c[0x0][0x1e0] ;  /* 0x00007800ff967624 */ /* 0x000fe400078e00ff */
[----:B------:R-:W-:Y:S02]  /*2940*/  IMAD.MOV.U32 R151, RZ, RZ, c[0x0][0x280] ;  /* 0x0000a000ff977624 */ /* 0x000fe400078e00ff */
[----:B------:R-:W-:Y:S01]  /*2950*/  IMAD.MOV.U32 R152, RZ, RZ, c[0x0][0x290] ;  /* 0x0000a400ff987624 */ /* 0x000fe200078e00ff */
[----:B------:R-:W-:Y:S01]  /*2960*/  IADD3 R128, P1, P0, R76, R156, R100 ;  /* 0x0000009c4c807210 */ /* 0x000fe2000783e064 */
[----:B------:R-:W-:Y:S01]  /*2970*/  IMAD.WIDE.U32 R96, R136, c[0x0][0x280], R8 ;  /* 0x0000a00088607a25 */ /* 0x000fe200078e0008 */
[----:B------:R-:W-:Y:S02]  /*2980*/  LOP3.LUT R108, R14, 0xfffffff8, RZ, 0xc0, !PT ;  /* 0xfffffff80e6c7812 */ /* 0x000fe400078ec0ff */
[----:B------:R-:W-:Y:S01]  /*2990*/  LOP3.LUT R104, R13, 0xfffffff8, RZ, 0xc0, !PT ;  /* 0xfffffff80d687812 */ /* 0x000fe200078ec0ff */
[----:B------:R-:W-:Y:S01]  /*29a0*/  IMAD.WIDE.U32 R94, R136, c[0x0][0x290], R6 ;  /* 0x0000a400885e7a25 */ /* 0x000fe200078e0006 */
[----:B------:R-:W-:-:S03]  /*29b0*/  LOP3.LUT R87, R12, 0xfffffff8, RZ, 0xc0, !PT ;  /* 0xfffffff80c577812 */ /* 0x000fc600078ec0ff */
[----:B------:R-:W-:Y:S01]  /*29c0*/  IMAD.WIDE.U32 R92, R136, c[0x0][0x280], R4 ;  /* 0x0000a000885c7a25 */ /* 0x000fe200078e0004 */
[----:B------:R-:W-:-:S03]  /*29d0*/  SHF.L.U64.HI R145, R150, R147, c[0x0][0x1e4] ;  /* 0x0000790096917619 */ /* 0x000fc60000010293 */
[----:B------:R-:W-:Y:S01]  /*29e0*/  IMAD.WIDE.U32 R90, R136, c[0x0][0x290], R2 ;  /* 0x0000a400885a7a25 */ /* 0x000fe200078e0002 */
[CC--:B------:R-:W-:Y:S02]  /*29f0*/  SHF.L.U64.HI R146, R151.reuse, R147.reuse, c[0x0][0x284] ;  /* 0x0000a10097927619 */ /* 0x0c0fe40000010293 */
[----:B------:R-:W-:Y:S01]  /*2a00*/  SHF.L.U64.HI R147, R152, R147, c[0x0][0x294] ;  /* 0x0000a50098937619 */ /* 0x000fe20000010293 */
[----:B------:R-:W-:Y:S01]  /*2a10*/  IMAD.SHL.U32 R150, R150, 0x40, RZ ;  /* 0x0000004096967824 */ /* 0x000fe200078e00ff */
[----:B------:R-:W-:Y:S01]  /*2a20*/  ISETP.NE.AND P6, PT, RZ, UR4, PT ;  /* 0x00000004ff007c0c */ /* 0x000fe2000bfc5270 */
[----:B------:R-:W-:Y:S01]  /*2a30*/  IMAD.SHL.U32 R151, R151, 0x40, RZ ;  /* 0x0000004097977824 */ /* 0x000fe200078e00ff */
[----:B------:R-:W-:Y:S01]  /*2a40*/  IADD3.X R127, R78, R131, R101, P1, P0 ;  /* 0x000000834e7f7210 */ /* 0x000fe20000fe0465 */
[----:B------:R-:W-:Y:S01]  /*2a50*/  IMAD.SHL.U32 R152, R152, 0x40, RZ ;  /* 0x0000004098987824 */ /* 0x000fe200078e00ff */
[----:B------:R-:W-:Y:S01]  /*2a60*/  SHF.R.S32.HI R120, RZ, 0x1f, R108 ;  /* 0x0000001fff787819 */ /* 0x000fe2000001146c */
[----:B------:R-:W-:Y:S01]  /*2a70*/  IMAD.IADD R86, R83, 0x1, R31 ;  /* 0x0000000153567824 */ /* 0x000fe200078e021f */
[----:B------:R-:W-:Y:S01]  /*2a80*/  SHF.R.S32.HI R119, RZ, 0x1f, R104 ;  /* 0x0000001fff777819 */ /* 0x000fe20000011468 */
[----:B------:R-:W-:Y:S01]  /*2a90*/  IMAD.IADD R126, R103, 0x1, R30 ;  /* 0x00000001677e7824 */ /* 0x000fe200078e021e */
[----:B------:R-:W-:-:S02]  /*2aa0*/  SHF.R.S32.HI R118, RZ, 0x1f, R87 ;  /* 0x0000001fff767819 */ /* 0x000fc40000011457 */
[----:B------:R-:W-:Y:S02]  /*2ab0*/  SHF.R.S32.HI R114, RZ, 0x1f, R81 ;  /* 0x0000001fff727819 */ /* 0x000fe40000011451 */
[C---:B--2---:R-:W-:Y:S02]  /*2ac0*/  LOP3.LUT R17, R34.reuse, 0x38, R13, 0xf8, !PT ;  /* 0x0000003822117812 */ /* 0x044fe400078ef80d */
[----:B------:R-:W-:Y:S02]  /*2ad0*/  LOP3.LUT R16, R34, 0x38, R14, 0xf8, !PT ;  /* 0x0000003822107812 */ /* 0x000fe400078ef80e */
[-C--:B---3--:R-:W-:Y:S02]  /*2ae0*/  LOP3.LUT R0, R17, R33.reuse, RZ, 0x3c, !PT ;  /* 0x0000002111007212 */ /* 0x088fe400078e3cff */
[----:B------:R-:W-:Y:S02]  /*2af0*/  LOP3.LUT R16, R16, R33, RZ, 0x3c, !PT ;  /* 0x0000002110107212 */ /* 0x000fe400078e3cff */
[----:B------:R-:W-:-:S02]  /*2b00*/  IADD3 R22, R0, R15, R32 ;  /* 0x0000000f00167210 */ /* 0x000fc40007ffe020 */
[----:B------:R-:W-:Y:S02]  /*2b10*/  SHF.R.S32.HI R0, RZ, 0x4, R28 ;  /* 0x00000004ff007819 */ /* 0x000fe4000001141c */
[----:B------:R-:W-:Y:S02]  /*2b20*/  SHF.R.S32.HI R15, RZ, 0x4, R19 ;  /* 0x00000004ff0f7819 */ /* 0x000fe40000011413 */
[----:B------:R-:W-:Y:S01]  /*2b30*/  IADD3 R23, R16, R18, R32 ;  /* 0x0000001210177210 */ /* 0x000fe20007ffe020 */
[----:B------:R-:W-:Y:S01]  /*2b40*/  IMAD.SHL.U32 R16, R24, 0x40, RZ ;  /* 0x0000004018107824 */ /* 0x000fe200078e00ff */
[----:B------:R-:W-:Y:S02]  /*2b50*/  LEA.HI.SX32 R11, R14, R0, 0x1d ;  /* 0x000000000e0b7211 */ /* 0x000fe400078feaff */
[----:B------:R-:W-:Y:S02]  /*2b60*/  LEA.HI.SX32 R0, R12, R15, 0x1d ;  /* 0x0000000f0c007211 */ /* 0x000fe400078feaff */
[----:B------:R-:W-:-:S02]  /*2b70*/  SHF.R.S32.HI R15, RZ, 0x1f, R11 ;  /* 0x0000001fff0f7819 */ /* 0x000fc4000001140b */
[----:B------:R-:W-:Y:S02]  /*2b80*/  SHF.R.S32.HI R17, RZ, 0x1f, R0 ;  /* 0x0000001fff117819 */ /* 0x000fe40000011400 */
[----:B------:R-:W-:Y:S01]  /*2b90*/  LOP3.LUT R21, R16, 0x7ffff000, RZ, 0xc0, !PT ;  /* 0x7ffff00010157812 */ /* 0x000fe200078ec0ff */
[----:B------:R-:W-:Y:S01]  /*2ba0*/  IMAD.SHL.U32 R84, R11, 0x8, RZ ;  /* 0x000000080b547824 */ /* 0x000fe200078e00ff */
[----:B------:R-:W-:Y:S01]  /*2bb0*/  SHF.R.S32.HI R16, RZ, 0x1f, R10 ;  /* 0x0000001fff107819 */ /* 0x000fe2000001140a */
[----:B------:R-:W-:Y:S01]  /*2bc0*/  IMAD.SHL.U32 R85, R0, 0x8, RZ ;  /* 0x0000000800557824 */ /* 0x000fe200078e00ff */
[----:B------:R-:W-:Y:S02]  /*2bd0*/  LEA.HI R18, R15, R11, RZ, 0x3 ;  /* 0x0000000b0f127211 */ /* 0x000fe400078f18ff */
[----:B------:R-:W-:Y:S02]  /*2be0*/  LEA.HI R11, R17, R0, RZ, 0x3 ;  /* 0x00000000110b7211 */ /* 0x000fe400078f18ff */
[----:B------:R-:W-:-:S02]  /*2bf0*/  LOP3.LUT R0, R34, 0x38, R81, 0xf8, !PT ;  /* 0x0000003822007812 */ /* 0x000fc400078ef851 */
[----:B------:R-:W-:Y:S02]  /*2c00*/  LEA.HI R16, R16, R10, RZ, 0x3 ;  /* 0x0000000a10107211 */ /* 0x000fe400078f18ff */
[----:B------:R-:W-:Y:S01]  /*2c10*/  LOP3.LUT R19, R34, 0x38, R12, 0xf8, !PT ;  /* 0x0000003822137812 */ /* 0x000fe200078ef80c */
[----:B------:R-:W-:Y:S01]  /*2c20*/  IMAD.SHL.U32 R18, R18, 0x200, RZ ;  /* 0x0000020012127824 */ /* 0x000fe200078e00ff */
[C---:B------:R-:W-:Y:S02]  /*2c30*/  LOP3.LUT R10, R34.reuse, 0x38, R84, 0xf8, !PT ;  /* 0x00000038220a7812 */ /* 0x040fe400078ef854 */
[----:B------:R-:W-:Y:S02]  /*2c40*/  LOP3.LUT R15, R34, 0x38, R85, 0xf8, !PT ;  /* 0x00000038220f7812 */ /* 0x000fe400078ef855 */
[-C--:B------:R-:W-:Y:S01]  /*2c50*/  LOP3.LUT R17, R0, R33.reuse, RZ, 0x3c, !PT ;  /* 0x0000002100117212 */ /* 0x080fe200078e3cff */
[----:B------:R-:W-:Y:S01]  /*2c60*/  IMAD.SHL.U32 R0, R11, 0x200, RZ ;  /* 0x000002000b007824 */ /* 0x000fe200078e00ff */
[-C--:B------:R-:W-:Y:S01]  /*2c70*/  LOP3.LUT R20, R19, R33.reuse, RZ, 0x3c, !PT ;  /* 0x0000002113147212 */ /* 0x080fe200078e3cff */
[----:B------:R-:W-:Y:S01]  /*2c80*/  IMAD.SHL.U32 R16, R16, 0x200, RZ ;  /* 0x0000020010107824 */ /* 0x000fe200078e00ff */
[----:B------:R-:W-:-:S02]  /*2c90*/  LOP3.LUT R19, R10, R33, RZ, 0x3c, !PT ;  /* 0x000000210a137212 */ /* 0x000fc400078e3cff */
[----:B------:R-:W-:Y:S02]  /*2ca0*/  LOP3.LUT R10, R15, R33, RZ, 0x3c, !PT ;  /* 0x000000210f0a7212 */ /* 0x000fe400078e3cff */
[----:B------:R-:W-:Y:S02]  /*2cb0*/  LOP3.LUT R15, R18, 0x7ffff000, RZ, 0xc0, !PT ;  /* 0x7ffff000120f7812 */ /* 0x000fe400078ec0ff */
[----:B------:R-:W-:Y:S02]  /*2cc0*/  LOP3.LUT R0, R0, 0x7ffff000, RZ, 0xc0, !PT ;  /* 0x7ffff00000007812 */ /* 0x000fe400078ec0ff */
[----:B------:R-:W-:Y:S02]  /*2cd0*/  LOP3.LUT R11, R16, 0x7ffff000, RZ, 0xc0, !PT ;  /* 0x7ffff000100b7812 */ /* 0x000fe400078ec0ff */
[--C-:B------:R-:W-:Y:S02]  /*2ce0*/  IADD3 R18, R19, R15, R32.reuse ;  /* 0x0000000f13127210 */ /* 0x100fe40007ffe020 */
[--C-:B------:R-:W-:Y:S01]  /*2cf0*/  IADD3 R15, R10, R0, R32.reuse ;  /* 0x000000000a0f7210 */ /* 0x100fe20007ffe020 */
[----:B------:R-:W-:Y:S01]  /*2d00*/  IMAD R0, R29, c[0x0][0x280], RZ ;  /* 0x0000a0001d007a24 */ /* 0x000fe200078e02ff */
[--C-:B------:R-:W-:Y:S01]  /*2d10*/  IADD3 R16, R17, R11, R32.reuse ;  /* 0x0000000b11107210 */ /* 0x100fe20007ffe020 */
[----:B------:R-:W-:Y:S01]  /*2d20*/  IMAD R11, R29, c[0x0][0x290], RZ ;  /* 0x0000a4001d0b7a24 */ /* 0x000fe200078e02ff */
[----:B------:R-:W-:Y:S01]  /*2d30*/  IADD3 R20, R20, R21, R32 ;  /* 0x0000001514147210 */ /* 0x000fe20007ffe020 */
[----:B------:R-:W-:-:S02]  /*2d40*/  IMAD R10, R136, c[0x0][0x284], R0 ;  /* 0x0000a100880a7a24 */ /* 0x000fc400078e0200 */
[----:B------:R-:W-:Y:S01]  /*2d50*/  IMAD R0, R136, c[0x0][0x294], R11 ;  /* 0x0000a50088007a24 */ /* 0x000fe200078e020b */
[----:B------:R-:W-:Y:S01]  /*2d60*/  SHF.R.S32.HI R115, RZ, 0x1f, R84 ;  /* 0x0000001fff737819 */ /* 0x000fe20000011454 */
[----:B------:R-:W-:Y:S01]  /*2d70*/  IMAD.IADD R125, R97, 0x1, R10 ;  /* 0x00000001617d7824 */ /* 0x000fe200078e020a */
[----:B------:R-:W-:Y:S01]  /*2d80*/  SHF.R.S32.HI R113, RZ, 0x1f, R85 ;  /* 0x0000001fff717819 */ /* 0x000fe20000011455 */
[----:B------:R-:W-:Y:S02]  /*2d90*/  IMAD.IADD R123, R10, 0x1, R93 ;  /* 0x000000010a7b7824 */ /* 0x000fe400078e025d */
[----:B------:R-:W-:Y:S02]  /*2da0*/  IMAD.IADD R124, R95, 0x1, R0 ;  /* 0x000000015f7c7824 */ /* 0x000fe400078e0200 */
[----:B------:R-:W-:Y:S02]  /*2db0*/  IMAD.IADD R117, R0, 0x1, R91 ;  /* 0x0000000100757824 */ /* 0x000fe400078e025b */
[----:B------:R-:W-:-:S02]  /*2dc0*/  IMAD.SHL.U32 R122, R23, 0x2, RZ ;  /* 0x00000002177a7824 */ /* 0x000fc400078e00ff */
[----:B------:R-:W-:Y:S02]  /*2dd0*/  IMAD.SHL.U32 R121, R22, 0x2, RZ ;  /* 0x0000000216797824 */ /* 0x000fe400078e00ff */
[----:B------:R-:W-:Y:S02]  /*2de0*/  IMAD.SHL.U32 R116, R20, 0x2, RZ ;  /* 0x0000000214747824 */ /* 0x000fe400078e00ff */
[----:B------:R-:W-:Y:S02]  /*2df0*/  IMAD.SHL.U32 R112, R18, 0x2, RZ ;  /* 0x0000000212707824 */ /* 0x000fe400078e00ff */
[----:B------:R-:W-:Y:S02]  /*2e00*/  IMAD.SHL.U32 R111, R16, 0x2, RZ ;  /* 0x00000002106f7824 */ /* 0x000fe400078e00ff */
[----:B------:R-:W-:Y:S01]  /*2e10*/  IMAD.SHL.U32 R110, R15, 0x2, RZ ;  /* 0x000000020f6e7824 */ /* 0x000fe200078e00ff */
[----:B------:R-:W-:Y:S06]  /*2e20*/  BAR.SYNC.DEFER_BLOCKING 0x0 ;  /* 0x0000000000007b1d */ /* 0x000fec0000010000 */
.L_x_181:
[-C--:B------:R-:W-:Y:S01]  /*2e30*/  IMAD R0, R145, R62.reuse, RZ ;  /* 0x0000003e91007224 */ /* 0x080fe200078e02ff */
[----:B------:R-:W-:Y:S01]  /*2e40*/  SHF.R.S32.HI R79, RZ, 0x1f, R62 ;  /* 0x0000001fff4f7819 */ /* 0x000fe2000001143e */
[----:B------:R-:W-:Y:S01]  /*2e50*/  IMAD.WIDE.U32 R10, R150, R62, RZ ;  /* 0x0000003e960a7225 */ /* 0x000fe200078e00ff */
[----:B------:R-:W-:Y:S04]  /*2e60*/  DEPBAR.LE SB0, 0x0 ;  /* 0x000080000000791a */ /* 0x000fe80000000000 */
[----:B------:R-:W-:Y:S01]  /*2e70*/  WARPSYNC 0xffffffff ;  /* 0xffffffff00007948 */ /* 0x000fe20003800000 */
[----:B------:R-:W-:Y:S01]  /*2e80*/  BAR.SYNC.DEFER_BLOCKING 0x0 ;  /* 0x0000000000007b1d */ /* 0x000fe20000010000 */
[----:B------:R-:W-:Y:S01]  /*2e90*/  ISETP.GE.AND P2, PT, R155, 0x1, PT ;  /* 0x000000019b00780c */ /* 0x000fe20003f46270 */
[----:B-1----:R-:W-:Y:S01]  /*2ea0*/  IMAD R2, R79, R150, R0 ;  /* 0x000000964f027224 */ /* 0x002fe200078e0200 */
[----:B------:R-:W-:Y:S03]  /*2eb0*/  IADD3 R0, P1, R128, R10, RZ ;  /* 0x0000000a80007210 */ /* 0x000fe60007f3e0ff */
[----:B------:R-:W-:Y:S01]  /*2ec0*/  IMAD.IADD R16, R11, 0x1, R2 ;  /* 0x000000010b107824 */ /* 0x000fe200078e0202 */
[----:B------:R-:W-:Y:S03]  /*2ed0*/  LEA R52, P0, R0, c[0x0][0x1c8], 0x1 ;  /* 0x0000720000347a11 */ /* 0x000fe600078008ff */
[----:B------:R-:W-:Y:S05]  /*2ee0*/  IMAD.X R2, R16, 0x1, R127, P1 ;  /* 0x0000000110027824 */ /* 0x000fea00008e067f */
[----:B------:R-:W-:Y:S01]  /*2ef0*/  LEA.HI.X R53, R0, c[0x0][0x1cc], R2, 0x1, P0 ;  /* 0x0000730000357a11 */ /* 0x000fe200000f0c02 */
[----:B------:R-:W-:Y:S01]  /*2f00*/  BSSY B1, `(.L_x_157) ;  /* 0x0000389000017945 */ /* 0x000fe20003800000 */
[----:B------:R-:W-:-:S05]  /*2f10*/  @!P2 BRA `(.L_x_158) ;  /* 0x000036d00000a947 */ /* 0x000fca0003800000 */
[-C--:B------:R-:W-:Y:S02]  /*2f20*/  IMAD R2, R146, R62.reuse, RZ ;  /* 0x0000003e92027224 */ /* 0x080fe400078e02ff */
[-C--:B------:R-:W-:Y:S02]  /*2f30*/  IMAD R0, R147, R62.reuse, RZ ;  /* 0x0000003e93007224 */ /* 0x080fe400078e02ff */
[----:B------:R-:W-:Y:S02]  /*2f40*/  IMAD R4, R62, -0x40, R80 ;  /* 0xffffffc03e047824 */ /* 0x000fe400078e0250 */
[-C--:B------:R-:W-:Y:S04]  /*2f50*/  IMAD.WIDE.U32 R8, R151, R62.reuse, RZ ;  /* 0x0000003e97087225 */ /* 0x080fe800078e00ff */
[----:B------:R-:W-:Y:S04]  /*2f60*/  IMAD.WIDE.U32 R24, R152, R62, RZ ;  /* 0x0000003e98187225 */ /* 0x000fe800078e00ff */
[C---:B------:R-:W-:Y:S02]  /*2f70*/  IMAD R3, R79.reuse, R151, R2 ;  /* 0x000000974f037224 */ /* 0x040fe400078e0202 */
[----:B------:R-:W-:Y:S01]  /*2f80*/  IMAD R2, R79, R152, R0 ;  /* 0x000000984f027224 */ /* 0x000fe200078e0200 */
[----:B------:R-:W-:Y:S02]  /*2f90*/  IMNMX R0, R4, 0x40, PT ;  /* 0x0000004004007817 */ /* 0x000fe40003800200 */
[----:B------:R-:W-:Y:S02]  /*2fa0*/  IADD3 R28, R9, R3, RZ ;  /* 0x00000003091c7210 */ /* 0x000fe40007ffe0ff */
[----:B------:R-:W-:Y:S01]  /*2fb0*/  IADD3 R29, R25, R2, RZ ;  /* 0x00000002191d7210 */ /* 0x000fe20007ffe0ff */
[----:B------:R-:W-:-:S05]  /*2fc0*/  @!P6 BRA `(.L_x_159) ;  /* 0x00001b500000e947 */ /* 0x000fca0003800000 */
[----:B------:R-:W-:Y:S01]  /*2fd0*/  ISETP.GE.AND P1, PT, R229, R0, PT ;  /* 0x00000000e500720c */ /* 0x000fe20003f26270 */
[----:B------:R-:W-:Y:S01]  /*2fe0*/  BSSY B0, `(.L_x_160) ;  /* 0x000003a000007945 */ /* 0x000fe20003800000 */
        /* <DEDUP_REMOVED lines=12> */
[----:B------:R-:W-:-:S05]  /*30b0*/  @P1 BRA `(.L_x_161) ;  /* 0x000002c000001947 */ /* 0x000fca0003800000 */
[----:B------:R-:W-:Y:S01]  /*30c0*/  IADD3 R0, P0, R96, R8, RZ ;  /* 0x0000000860007210 */ /* 0x000fe20007f1e0ff */
[----:B------:R-:W-:Y:S01]  /*30d0*/  CS2R R30, SRZ ;  /* 0x00000000001e7805 */ /* 0x000fe2000001ff00 */
[----:B------:R-:W-:Y:S01]  /*30e0*/  CS2R R36, SRZ ;  /* 0x0000000000247805 */ /* 0x000fe2000001ff00 */
[----:B------:R-:W-:Y:S01]  /*30f0*/  CS2R R12, SRZ ;  /* 0x00000000000c7805 */ /* 0x000fe2000001ff00 */
[----:B------:R-:W-:Y:S01]  /*3100*/  CS2R R38, SRZ ;  /* 0x0000000000267805 */ /* 0x000fe2000001ff00 */
[----:B------:R-:W-:Y:S01]  /*3110*/  IMAD.X R3, R28, 0x1, R125, P0 ;  /* 0x000000011c037824 */ /* 0x000fe200000e067d */
[----:B------:R-:W-:Y:S01]  /*3120*/  IADD3 R2, P0, R94, R24, RZ ;  /* 0x000000185e027210 */ /* 0x000fe20007f1e0ff */
[----:B------:R-:W-:Y:S01]  /*3130*/  CS2R R14, SRZ ;  /* 0x00000000000e7805 */ /* 0x000fe2000001ff00 */
[----:B------:R-:W-:Y:S01]  /*3140*/  CS2R R40, SRZ ;  /* 0x0000000000287805 */ /* 0x000fe2000001ff00 */
[----:B------:R-:W-:Y:S01]  /*3150*/  CS2R R16, SRZ ;  /* 0x0000000000107805 */ /* 0x000fe2000001ff00 */
[----:B------:R-:W-:Y:S01]  /*3160*/  CS2R R42, SRZ ;  /* 0x00000000002a7805 */ /* 0x000fe2000001ff00 */
[----:B------:R-:W-:Y:S01]  /*3170*/  IMAD.X R5, R29, 0x1, R124, P0 ;  /* 0x000000011d057824 */ /* 0x000fe200000e067c */
[C---:B------:R-:W-:Y:S01]  /*3180*/  LEA R6, P0, R0.reuse, c[0x0][0x270], 0x1 ;  /* 0x00009c0000067a11 */ /* 0x040fe200078008ff */
[----:B------:R-:W-:Y:S01]  /*3190*/  CS2R R18, SRZ ;  /* 0x0000000000127805 */ /* 0x000fe2000001ff00 */
[----:B------:R-:W-:Y:S01]  /*31a0*/  CS2R R44, SRZ ;  /* 0x00000000002c7805 */ /* 0x000fe2000001ff00 */
[----:B------:R-:W-:Y:S01]  /*31b0*/  CS2R R20, SRZ ;  /* 0x0000000000147805 */ /* 0x000fe2000001ff00 */
[----:B------:R-:W-:Y:S02]  /*31c0*/  LEA.HI.X R7, R0, c[0x0][0x274], R3, 0x1, P0 ;  /* 0x00009d0000077a11 */ /* 0x000fe400000f0c03 */
[C---:B------:R-:W-:Y:S04]  /*31d0*/  LEA R4, P0, R2.reuse, c[0x0][0x288], 0x1 ;  /* 0x0000a20002047a11 */ /* 0x040fe800078008ff */
[----:B------:R-:W-:Y:S02]  /*31e0*/  LEA.HI.X R5, R2, c[0x0][0x28c], R5, 0x1, P0 ;  /* 0x0000a30002057a11 */ /* 0x000fe400000f0c05 */
[----:B------:R-:W-:Y:S01]  /*31f0*/  ISETP.GE.AND P0, PT, R106, c[0x0][0x27c], PT ;  /* 0x00009f006a007a0c */ /* 0x000fe20003f06270 */
[----:B------:R-:W-:Y:S11]  /*3200*/  CS2R R2, SRZ ;  /* 0x0000000000027805 */ /* 0x000ff6000001ff00 */
[----:B------:R-:W-:Y:S01]  /*3210*/  @!UPT UIADD3 URZ, URZ, URZ, URZ ;  /* 0x0000003f3f3ff290 */ /* 0x000fe2000fffe03f */
[----:B------:R1:W5:Y:S04]  /*3220*/  @!P0 LDG.E.64 R30, [R6.64] ;  /* 0x00000006061e8981 */ /* 0x000368000c1e1b00 */
[----:B------:R1:W5:Y:S01]  /*3230*/  @!P0 LDG.E.64 R2, [R4.64] ;  /* 0x0000000604028981 */ /* 0x000362000c1e1b00 */
[----:B------:R-:W-:Y:S11]  /*3240*/  ISETP.GE.AND P0, PT, R143, c[0x0][0x27c], PT ;  /* 0x00009f008f007a0c */ /* 0x000ff60003f06270 */
[----:B------:R-:W-:Y:S02]  /*3250*/  @!UPT UIADD3 URZ, URZ, URZ, URZ ;  /* 0x0000003f3f3ff290 */ /* 0x000fe4000fffe03f */
[----:B------:R1:W5:Y:S04]  /*3260*/  @!P0 LDG.E.64 R36, [R6.64+0x20] ;  /* 0x0000200606248981 */ /* 0x000368000c1e1b00 */
[----:B------:R1:W5:Y:S01]  /*3270*/  @!P0 LDG.E.64 R12, [R4.64+0x20] ;  /* 0x00002006040c8981 */ /* 0x000362000c1e1b00 */
        /* <DEDUP_REMOVED lines=15> */
[----:B------:R1:W5:Y:S02]  /*3370*/  @!P0 LDG.E.64 R20, [R4.64+0xa0] ;  /* 0x0000a00604148981 */ /* 0x000364000c1e1b00 */
.L_x_161:
[----:B------:R-:W-:Y:S05]  /*3380*/  BSYNC B0 ;  /* 0x0000000000007941 */ /* 0x000fea0003800000 */
.L_x_160:
[----:B------:R-:W-:-:S05]  /*3390*/  @P1 BRA `(.L_x_162) ;  /* 0x000033f000001947 */ /* 0x000fca0003800000 */
[----:B-----5:R-:W-:Y:S01]  /*33a0*/  MOV R0, R43 ;  /* 0x0000002b00007202 */ /* 0x020fe20000000f00 */
[----:B-1----:R-:W-:Y:S01]  /*33b0*/  IMAD.MOV.U32 R6, RZ, RZ, R44 ;  /* 0x000000ffff067224 */ /* 0x002fe200078e002c */
[----:B------:R-:W-:Y:S01]  /*33c0*/  ISETP.GE.AND P0, PT, R100, c[0x0][0x1d4], PT ;  /* 0x0000750064007a0c */ /* 0x000fe20003f06270 */
[----:B------:R-:W-:Y:S01]  /*33d0*/  IMAD.MOV.U32 R5, RZ, RZ, R45 ;  /* 0x000000ffff057224 */ /* 0x000fe200078e002d */
[----:B------:R-:W-:Y:S01]  /*33e0*/  BSSY B0, `(.L_x_163) ;  /* 0x0000054000007945 */ /* 0x000fe20003800000 */
[----:B------:R-:W-:Y:S03]  /*33f0*/  IMAD.MOV.U32 R4, RZ, RZ, R42 ;  /* 0x000000ffff047224 */ /* 0x000fe600078e002a */
[----:B------:R-:W-:Y:S01]  /*3400*/  PRMT R50, R6, 0x5410, R5 ;  /* 0x0000541006327816 */ /* 0x000fe20000000005 */
[----:B------:R-:W-:Y:S01]  /*3410*/  IMAD.MOV.U32 R6, RZ, RZ, R40 ;  /* 0x000000ffff067224 */ /* 0x000fe200078e0028 */
[----:B------:R-:W-:Y:S01]  /*3420*/  PRMT R49, R4, 0x5410, R0 ;  /* 0x0000541004317816 */ /* 0x000fe20000000000 */
[----:B------:R-:W-:Y:S01]  /*3430*/  IMAD.MOV.U32 R5, RZ, RZ, R41 ;  /* 0x000000ffff057224 */ /* 0x000fe200078e0029 */
[----:B------:R-:W-:Y:S01]  /*3440*/  MOV R4, R38 ;  /* 0x0000002600047202 */ /* 0x000fe20000000f00 */
        /* <DEDUP_REMOVED lines=11> */
[----:B------:R-:W-:Y:S02]  /*3500*/  MOV R6, R18 ;  /* 0x0000001200067202 */ /* 0x000fe40000000f00 */
[----:B------:R-:W-:Y:S02]  /*3510*/  MOV R0, R17 ;  /* 0x0000001100007202 */ /* 0x000fe40000000f00 */
[----:B------:R-:W-:Y:S01]  /*3520*/  PRMT R25, R6, 0x5410, R5 ;  /* 0x0000541006197816 */ /* 0x000fe20000000005 */
[----:B------:R-:W-:Y:S01]  /*3530*/  IMAD.MOV.U32 R6, RZ, RZ, R14 ;  /* 0x000000ffff067224 */ /* 0x000fe200078e000e */
[----:B------:R-:W-:Y:S01]  /*3540*/  PRMT R24, R4, 0x5410, R0 ;  /* 0x0000541004187816 */ /* 0x000fe20000000000 */
[----:B------:R-:W-:Y:S01]  /*3550*/  IMAD.MOV.U32 R5, RZ, RZ, R15 ;  /* 0x000000ffff057224 */ /* 0x000fe200078e000f */
[----:B------:R-:W-:Y:S01]  /*3560*/  MOV R4, R12 ;  /* 0x0000000c00047202 */ /* 0x000fe20000000f00 */
[----:B------:R-:W-:Y:S03]  /*3570*/  IMAD.MOV.U32 R0, RZ, RZ, R13 ;  /* 0x000000ffff007224 */ /* 0x000fe600078e000d */
[----:B------:R-:W-:Y:S02]  /*3580*/  PRMT R23, R6, 0x5410, R5 ;  /* 0x0000541006177816 */ /* 0x000fe40000000005 */
[----:B------:R-:W-:Y:S01]  /*3590*/  PRMT R22, R4, 0x5410, R0 ;  /* 0x0000541004167816 */ /* 0x000fe20000000000 */
[----:B------:R-:W-:-:S05]  /*35a0*/  @P0 BRA `(.L_x_164) ;  /* 0x0000037000000947 */ /* 0x000fca0003800000 */
[----:B------:R-:W-:Y:S01]  /*35b0*/  ISETP.GE.AND P0, PT, R106, c[0x0][0x27c], PT ;  /* 0x00009f006a007a0c */ /* 0x000fe20003f06270 */
[----:B------:R-:W1:Y:S01]  /*35c0*/  LDS.128 R8, [R213+0x6000] ;  /* 0x00600000d5087984 */ /* 0x000e620000000c00 */
[----:B------:R-:W-:Y:S02]  /*35d0*/  MOV R4, R2 ;  /* 0x0000000200047202 */ /* 0x000fe40000000f00 */
[----:B------:R-:W-:Y:S02]  /*35e0*/  MOV R32, R30 ;  /* 0x0000001e00207202 */ /* 0x000fe40000000f00 */
[----:B------:R-:W-:Y:S02]  /*35f0*/  MOV R6, R3 ;  /* 0x0000000300067202 */ /* 0x000fe40000000f00 */
[----:B------:R-:W-:Y:S05]  /*3600*/  MOV R34, R31 ;  /* 0x0000001f00227202 */ /* 0x000fea0000000f00 */
[--C-:B------:R-:W-:Y:S01]  /*3610*/  @!P0 SHF.R.U64 R5, R2, 0x10, R3.reuse ;  /* 0x0000001002058819 */ /* 0x100fe20000001203 */
[----:B------:R-:W-:Y:S01]  /*3620*/  @!P0 HADD2.F32 R4, -RZ, R4.H0_H0 ;  /* 0x20000004ff048230 */ /* 0x000fe20000004100 */
[----:B------:R-:W-:Y:S01]  /*3630*/  @!P0 SHF.R.U32.HI R7, RZ, 0x10, R3 ;  /* 0x00000010ff078819 */ /* 0x000fe20000011603 */
[----:B------:R-:W-:Y:S01]  /*3640*/  @!P0 HADD2.F32 R6, -RZ, R6.H0_H0 ;  /* 0x20000006ff068230 */ /* 0x000fe20000004100 */
[--C-:B------:R-:W-:Y:S01]  /*3650*/  @!P0 SHF.R.U64 R33, R30, 0x10, R31.reuse ;  /* 0x000000101e218819 */ /* 0x100fe2000000121f */
[----:B------:R-:W-:Y:S01]  /*3660*/  @!P0 HADD2.F32 R30, -RZ, R32.H0_H0 ;  /* 0x20000020ff1e8230 */ /* 0x000fe20000004100 */
[----:B------:R-:W-:Y:S01]  /*3670*/  @!P0 SHF.R.U32.HI R35, RZ, 0x10, R31 ;  /* 0x00000010ff238819 */ /* 0x000fe2000001161f */
[----:B------:R-:W-:Y:S02]  /*3680*/  @!P0 HADD2.F32 R5, -RZ, R5.H0_H0 ;  /* 0x20000005ff058230 */ /* 0x000fe40000004100 */
[----:B------:R-:W-:Y:S01]  /*3690*/  @!P0 HADD2.F32 R7, -RZ, R7.H0_H0 ;  /* 0x20000007ff078230 */ /* 0x000fe20000004100 */
[----:B-1----:R-:W-:Y:S01]  /*36a0*/  @!P0 IMAD.MOV.U32 R3, RZ, RZ, R9 ;  /* 0x000000ffff038224 */ /* 0x002fe200078e0009 */
[----:B------:R-:W-:Y:S04]  /*36b0*/  @!P0 MOV R0, R8 ;  /* 0x0000000800008202 */ /* 0x000fe80000000f00 */
[--C-:B------:R-:W-:Y:S02]  /*36c0*/  @!P0 HADD2.F32 R31, -RZ, R3.reuse.H1_H1 ;  /* 0x30000003ff1f8230 */ /* 0x100fe40000004100 */
[--C-:B------:R-:W-:Y:S02]  /*36d0*/  @!P0 HADD2.F32 R29, -RZ, R0.reuse.H1_H1 ;  /* 0x30000000ff1d8230 */ /* 0x100fe40000004100 */
[----:B------:R-:W-:Y:S02]  /*36e0*/  @!P0 HADD2.F32 R2, -RZ, R0.H0_H0 ;  /* 0x20000000ff028230 */ /* 0x000fe40000004100 */
[----:B------:R-:W-:Y:S01]  /*36f0*/  @!P0 HADD2.F32 R3, -RZ, R3.H0_H0 ;  /* 0x20000003ff038230 */ /* 0x000fe20000004100 */
[-C--:B------:R-:W-:Y:S02]  /*3700*/  @!P0 FMUL.FTZ R32, R29, R4.reuse ;  /* 0x000000041d208220 */ /* 0x080fe40000410000 */
[C---:B------:R-:W-:Y:S01]  /*3710*/  @!P0 FMUL.FTZ R0, R2.reuse, R4 ;  /* 0x0000000402008220 */ /* 0x040fe20000410000 */
[----:B------:R-:W-:Y:S01]  /*3720*/  @!P0 MOV R4, R10 ;  /* 0x0000000a00048202 */ /* 0x000fe20000000f00 */
[----:B------:R-:W-:Y:S01]  /*3730*/  @!P0 FFMA.FTZ R55, R2, R30, -R32 ;  /* 0x0000001e02378223 */ /* 0x000fe20000010820 */
[----:B------:R-:W-:Y:S01]  /*3740*/  @!P0 HADD2.F32 R32, -RZ, R33.H0_H0 ;  /* 0x20000021ff208230 */ /* 0x000fe20000004100 */
[-C--:B------:R-:W-:Y:S02]  /*3750*/  @!P0 FMUL.FTZ R33, R31, R5.reuse ;  /* 0x000000051f218220 */ /* 0x080fe40000410000 */
[C---:B------:R-:W-:Y:S02]  /*3760*/  @!P0 FMUL.FTZ R2, R3.reuse, R5 ;  /* 0x0000000503028220 */ /* 0x040fe40000410000 */
[----:B------:R-:W-:Y:S01]  /*3770*/  @!P0 FFMA.FTZ R54, R3, R32, -R33 ;  /* 0x0000002003368223 */ /* 0x000fe20000010821 */
[----:B------:R-:W-:Y:S01]  /*3780*/  @!P0 MOV R3, R11 ;  /* 0x0000000b00038202 */ /* 0x000fe20000000f00 */
[----:B------:R-:W-:Y:S01]  /*3790*/  @!P0 FFMA.FTZ R0, R29, R30, R0 ;  /* 0x0000001e1d008223 */ /* 0x000fe20000010000 */
[--C-:B------:R-:W-:Y:S01]  /*37a0*/  @!P0 HADD2.F32 R29, -RZ, R4.reuse.H1_H1 ;  /* 0x30000004ff1d8230 */ /* 0x100fe20000004100 */
[----:B------:R-:W-:Y:S01]  /*37b0*/  @!P0 FFMA.FTZ R2, R31, R32, R2 ;  /* 0x000000201f028223 */ /* 0x000fe20000010002 */
[----:B------:R-:W-:Y:S02]  /*37c0*/  @!P0 HADD2.F32 R4, -RZ, R4.H0_H0 ;  /* 0x20000004ff048230 */ /* 0x000fe40000004100 */
[--C-:B------:R-:W-:Y:S01]  /*37d0*/  @!P0 HADD2.F32 R5, -RZ, R3.reuse.H0_H0 ;  /* 0x20000003ff058230 */ /* 0x100fe20000004100 */
[----:B------:R-:W-:Y:S01]  /*37e0*/  @!P0 FMUL.FTZ R51, R29, R6 ;  /* 0x000000061d338220 */ /* 0x000fe20000410000 */
[----:B------:R-:W-:Y:S01]  /*37f0*/  @!P0 HADD2.F32 R30, -RZ, R34.H0_H0 ;  /* 0x20000022ff1e8230 */ /* 0x000fe20000004100 */
[----:B------:R-:W-:Y:S01]  /*3800*/  @!P0 F2FP.PACK_AB R2, R2, R54 ;  /* 0x000000360202823e */ /* 0x000fe200000000ff */
[----:B------:R-:W-:Y:S01]  /*3810*/  @!P0 HADD2.F32 R33, -RZ, R3.H1_H1 ;  /* 0x30000003ff218230 */ /* 0x000fe20000004100 */
[C---:B------:R-:W-:Y:S01]  /*3820*/  @!P0 FMUL.FTZ R3, R4.reuse, R6 ;  /* 0x0000000604038220 */ /* 0x040fe20000410000 */
[----:B------:R-:W-:Y:S01]  /*3830*/  @!P0 HADD2.F32 R34, -RZ, R35.H0_H0 ;  /* 0x20000023ff228230 */ /* 0x000fe20000004100 */
[----:B------:R-:W-:Y:S01]  /*3840*/  @!P0 FFMA.FTZ R51, R4, R30, -R51 ;  /* 0x0000001e04338223 */ /* 0x000fe20000010833 */
[----:B------:R-:W-:Y:S01]  /*3850*/  @!P0 MOV R9, R2 ;  /* 0x0000000200098202 */ /* 0x000fe20000000f00 */
[-C--:B------:R-:W-:Y:S02]  /*3860*/  @!P0 FMUL.FTZ R35, R33, R7.reuse ;  /* 0x0000000721238220 */ /* 0x080fe40000410000 */
[----:B------:R-:W-:Y:S02]  /*3870*/  @!P0 FMUL.FTZ R4, R5, R7 ;  /* 0x0000000705048220 */ /* 0x000fe40000410000 */
[----:B------:R-:W-:Y:S02]  /*3880*/  @!P0 FFMA.FTZ R3, R29, R30, R3 ;  /* 0x0000001e1d038223 */ /* 0x000fe40000010003 */
[-C--:B------:R-:W-:Y:S01]  /*3890*/  @!P0 FFMA.FTZ R35, R5, R34.reuse, -R35 ;  /* 0x0000002205238223 */ /* 0x080fe20000010823 */
[----:B------:R-:W-:Y:S01]  /*38a0*/  @!P0 F2FP.PACK_AB R5, R0, R55 ;  /* 0x000000370005823e */ /* 0x000fe200000000ff */
[----:B------:R-:W-:Y:S01]  /*38b0*/  @!P0 FFMA.FTZ R4, R33, R34, R4 ;  /* 0x0000002221048223 */ /* 0x000fe20000010004 */
[----:B------:R-:W-:Y:S03]  /*38c0*/  @!P0 F2FP.PACK_AB R3, R3, R51 ;  /* 0x000000330303823e */ /* 0x000fe600000000ff */
[----:B------:R-:W-:Y:S01]  /*38d0*/  @!P0 IMAD.MOV.U32 R8, RZ, RZ, R5 ;  /* 0x000000ffff088224 */ /* 0x000fe200078e0005 */
[----:B------:R-:W-:Y:S02]  /*38e0*/  @!P0 F2FP.PACK_AB R0, R4, R35 ;  /* 0x000000230400823e */ /* 0x000fe400000000ff */
[----:B------:R-:W-:Y:S02]  /*38f0*/  @!P0 MOV R10, R3 ;  /* 0x00000003000a8202 */ /* 0x000fe40000000f00 */
[----:B------:R-:W-:Y:S05]  /*3900*/  @!P0 MOV R11, R0 ;  /* 0x00000000000b8202 */ /* 0x000fea0000000f00 */
[----:B------:R1:W-:Y:S02]  /*3910*/  STG.E.128 [R52.64], R8 ;  /* 0x0000000834007986 */ /* 0x0003e4000c101d06 */
.L_x_164:
[----:B------:R-:W-:Y:S05]  /*3920*/  BSYNC B0 ;  /* 0x0000000000007941 */ /* 0x000fea0003800000 */
.L_x_163:
[----:B------:R-:W-:Y:S01]  /*3930*/  ISETP.GE.AND P0, PT, R26, c[0x0][0x1d4], PT ;  /* 0x000075001a007a0c */ /* 0x000fe20003f06270 */
[----:B------:R-:W-:Y:S01]  /*3940*/  @!UPT UIADD3 URZ, URZ, URZ, URZ ;  /* 0x0000003f3f3ff290 */ /* 0x000fe2000fffe03f */
[----:B------:R-:W-:Y:S11]  /*3950*/  BSSY B0, `(.L_x_165) ;  /* 0x0000036000007945 */ /* 0x000ff60003800000 */
[----:B------:R-:W-:-:S05]  /*3960*/  @P0 BRA `(.L_x_166) ;  /* 0x0000034000000947 */ /* 0x000fca0003800000 */
[----:B------:R-:W-:Y:S01]  /*3970*/  ISETP.GE.AND P0, PT, R143, c[0x0][0x27c], PT ;  /* 0x00009f008f007a0c */ /* 0x000fe20003f06270 */
[----:B-1----:R-:W1:Y:S11]  /*3980*/  LDS.128 R8, [R214+0x6000] ;  /* 0x00600000d6087984 */ /* 0x002e760000000c00 */
[----:B------:R-:W-:Y:S01]  /*3990*/  @!UPT UIADD3 URZ, URZ, URZ, URZ ;  /* 0x0000003f3f3ff290 */ /* 0x000fe2000fffe03f */
[----:B------:R-:W-:Y:S01]  /*39a0*/  @!P0 HADD2.F32 R0, -RZ, R22.H0_H0 ;  /* 0x20000016ff008230 */ /* 0x000fe20000004100 */
[--C-:B------:R-:W-:Y:S01]  /*39b0*/  @!P0 SHF.R.U64 R4, R12, 0x10, R13.reuse ;  /* 0x000000100c048819 */ /* 0x100fe2000000120d */
[----:B------:R-:W-:Y:S01]  /*39c0*/  @!P0 HADD2.F32 R6, -RZ, R46.H0_H0 ;  /* 0x2000002eff068230 */ /* 0x000fe20000004100 */
[----:B------:R-:W-:Y:S02]  /*39d0*/  @!P0 SHF.R.U32.HI R7, RZ, 0x10, R13 ;  /* 0x00000010ff078819 */ /* 0x000fe4000001160d */
[--C-:B------:R-:W-:Y:S01]  /*39e0*/  @!P0 SHF.R.U64 R13, R36, 0x10, R37.reuse ;  /* 0x00000010240d8819 */ /* 0x100fe20000001225 */
[----:B------:R-:W-:Y:S01]  /*39f0*/  @!P0 HADD2.F32 R4, -RZ, R4.H0_H0 ;  /* 0x20000004ff048230 */ /* 0x000fe20000004100 */
[----:B------:R-:W-:Y:S01]  /*3a00*/  @!P0 SHF.R.U32.HI R31, RZ, 0x10, R37 ;  /* 0x00000010ff1f8819 */ /* 0x000fe20000011625 */
[----:B------:R-:W-:Y:S02]  /*3a10*/  @!P0 HADD2.F32 R7, -RZ, R7.H0_H0 ;  /* 0x20000007ff078230 */ /* 0x000fe40000004100 */
[----:B------:R-:W-:Y:S02]  /*3a20*/  @!P0 HADD2.F32 R13, -RZ, R13.H0_H0 ;  /* 0x2000000dff0d8230 */ /* 0x000fe40000004100 */
[----:B------:R-:W-:Y:S01]  /*3a30*/  @!P0 HADD2.F32 R31, -RZ, R31.H0_H0 ;  /* 0x2000001fff1f8230 */ /* 0x000fe20000004100 */
[----:B-1----:R-:W-:Y:S02]  /*3a40*/  @!P0 MOV R2, R8 ;  /* 0x0000000800028202 */ /* 0x002fe40000000f00 */
[----:B------:R-:W-:Y:S03]  /*3a50*/  @!P0 MOV R3, R9 ;  /* 0x0000000900038202 */ /* 0x000fe60000000f00 */
[--C-:B------:R-:W-:Y:S02]  /*3a60*/  @!P0 HADD2.F32 R5, -RZ, R2.reuse.H1_H1 ;  /* 0x30000002ff058230 */ /* 0x100fe40000004100 */
[----:B------:R-:W-:Y:S02]  /*3a70*/  @!P0 HADD2.F32 R2, -RZ, R2.H0_H0 ;  /* 0x20000002ff028230 */ /* 0x000fe40000004100 */
[--C-:B------:R-:W-:Y:S01]  /*3a80*/  @!P0 HADD2.F32 R12, -RZ, R3.reuse.H1_H1 ;  /* 0x30000003ff0c8230 */ /* 0x100fe20000004100 */
[CC--:B------:R-:W-:Y:S01]  /*3a90*/  @!P0 FMUL.FTZ R29, R5.reuse, R0.reuse ;  /* 0x00000000051d8220 */ /* 0x0c0fe20000410000 */
[----:B------:R-:W-:Y:S01]  /*3aa0*/  @!P0 HADD2.F32 R3, -RZ, R3.H0_H0 ;  /* 0x20000003ff038230 */ /* 0x000fe20000004100 */
[C---:B------:R-:W-:Y:S02]  /*3ab0*/  @!P0 FMUL.FTZ R0, R2.reuse, R0 ;  /* 0x0000000002008220 */ /* 0x040fe40000410000 */
[-C--:B------:R-:W-:Y:S02]  /*3ac0*/  @!P0 FFMA.FTZ R34, R2, R6.reuse, -R29 ;  /* 0x0000000602228223 */ /* 0x080fe4000001081d */
[----:B------:R-:W-:Y:S01]  /*3ad0*/  @!P0 FFMA.FTZ R0, R5, R6, R0 ;  /* 0x0000000605008223 */ /* 0x000fe20000010000 */
[----:B------:R-:W-:Y:S01]  /*3ae0*/  @!P0 MOV R5, R10 ;  /* 0x0000000a00058202 */ /* 0x000fe20000000f00 */
[CC--:B------:R-:W-:Y:S02]  /*3af0*/  @!P0 FMUL.FTZ R29, R12.reuse, R4.reuse ;  /* 0x000000040c1d8220 */ /* 0x0c0fe40000410000 */
[C---:B------:R-:W-:Y:S01]  /*3b00*/  @!P0 FMUL.FTZ R2, R3.reuse, R4 ;  /* 0x0000000403028220 */ /* 0x040fe20000410000 */
[----:B------:R-:W-:Y:S01]  /*3b10*/  @!P0 MOV R4, R11 ;  /* 0x0000000b00048202 */ /* 0x000fe20000000f00 */
[-C--:B------:R-:W-:Y:S01]  /*3b20*/  @!P0 FFMA.FTZ R33, R3, R13.reuse, -R29 ;  /* 0x0000000d03218223 */ /* 0x080fe2000001081d */
[----:B------:R-:W-:Y:S01]  /*3b30*/  @!P0 HADD2.F32 R3, -RZ, R22.H1_H1 ;  /* 0x30000016ff038230 */ /* 0x000fe20000004100 */
[----:B------:R-:W-:Y:S01]  /*3b40*/  @!P0 FFMA.FTZ R2, R12, R13, R2 ;  /* 0x0000000d0c028223 */ /* 0x000fe20000010002 */
[--C-:B------:R-:W-:Y:S02]  /*3b50*/  @!P0 HADD2.F32 R22, -RZ, R5.reuse.H1_H1 ;  /* 0x30000005ff168230 */ /* 0x100fe40000004100 */
[----:B------:R-:W-:Y:S02]  /*3b60*/  @!P0 HADD2.F32 R6, -RZ, R5.H0_H0 ;  /* 0x20000005ff068230 */ /* 0x000fe40000004100 */
[----:B------:R-:W-:Y:S01]  /*3b70*/  @!P0 F2FP.PACK_AB R2, R2, R33 ;  /* 0x000000210202823e */ /* 0x000fe200000000ff */
[----:B------:R-:W-:Y:S02]  /*3b80*/  @!P0 HADD2.F32 R5, -RZ, R4.H0_H0 ;  /* 0x20000004ff058230 */ /* 0x000fe40000004100 */
[----:B------:R-:W-:Y:S01]  /*3b90*/  @!P0 HADD2.F32 R29, -RZ, R46.H1_H1 ;  /* 0x3000002eff1d8230 */ /* 0x000fe20000004100 */
[----:B------:R-:W-:Y:S01]  /*3ba0*/  @!P0 MOV R9, R2 ;  /* 0x0000000200098202 */ /* 0x000fe20000000f00 */
[----:B------:R-:W-:Y:S01]  /*3bb0*/  @!P0 HADD2.F32 R30, -RZ, R4.H1_H1 ;  /* 0x30000004ff1e8230 */ /* 0x000fe20000004100 */
[-C--:B------:R-:W-:Y:S02]  /*3bc0*/  @!P0 FMUL.FTZ R4, R22, R3.reuse ;  /* 0x0000000316048220 */ /* 0x080fe40000410000 */
[C---:B------:R-:W-:Y:S02]  /*3bd0*/  @!P0 FMUL.FTZ R3, R6.reuse, R3 ;  /* 0x0000000306038220 */ /* 0x040fe40000410000 */
[----:B------:R-:W-:Y:S02]  /*3be0*/  @!P0 FFMA.FTZ R6, R6, R29, -R4 ;  /* 0x0000001d06068223 */ /* 0x000fe40000010804 */
[CC--:B------:R-:W-:Y:S02]  /*3bf0*/  @!P0 FMUL.FTZ R4, R5.reuse, R7.reuse ;  /* 0x0000000705048220 */ /* 0x0c0fe40000410000 */
[----:B------:R-:W-:Y:S02]  /*3c00*/  @!P0 FMUL.FTZ R32, R30, R7 ;  /* 0x000000071e208220 */ /* 0x000fe40000410000 */
[----:B------:R-:W-:Y:S02]  /*3c10*/  @!P0 FFMA.FTZ R3, R22, R29, R3 ;  /* 0x0000001d16038223 */ /* 0x000fe40000010003 */
[-C--:B------:R-:W-:Y:S01]  /*3c20*/  @!P0 FFMA.FTZ R32, R5, R31.reuse, -R32 ;  /* 0x0000001f05208223 */ /* 0x080fe20000010820 */
[----:B------:R-:W-:Y:S01]  /*3c30*/  @!P0 F2FP.PACK_AB R5, R0, R34 ;  /* 0x000000220005823e */ /* 0x000fe200000000ff */
[----:B------:R-:W-:Y:S01]  /*3c40*/  @!P0 FFMA.FTZ R4, R30, R31, R4 ;  /* 0x0000001f1e048223 */ /* 0x000fe20000010004 */
[----:B------:R-:W-:Y:S02]  /*3c50*/  @!P0 F2FP.PACK_AB R3, R3, R6 ;  /* 0x000000060303823e */ /* 0x000fe400000000ff */
[----:B------:R-:W-:Y:S02]  /*3c60*/  @!P0 MOV R8, R5 ;  /* 0x0000000500088202 */ /* 0x000fe40000000f00 */
[----:B------:R-:W-:Y:S02]  /*3c70*/  @!P0 F2FP.PACK_AB R0, R4, R32 ;  /* 0x000000200400823e */ /* 0x000fe400000000ff */
[----:B------:R-:W-:Y:S02]  /*3c80*/  @!P0 MOV R10, R3 ;  /* 0x00000003000a8202 */ /* 0x000fe40000000f00 */
[----:B------:R-:W-:Y:S05]  /*3c90*/  @!P0 MOV R11, R0 ;  /* 0x00000000000b8202 */ /* 0x000fea0000000f00 */
[----:B------:R1:W-:Y:S02]  /*3ca0*/  STG.E.128 [R52.64+0x40], R8 ;  /* 0x0000400834007986 */ /* 0x0003e4000c101d06 */
.L_x_166:
[----:B------:R-:W-:Y:S05]  /*3cb0*/  BSYNC B0 ;  /* 0x0000000000007941 */ /* 0x000fea0003800000 */
.L_x_165:
        /* <DEDUP_REMOVED lines=8> */
[----:B------:R-:W-:Y:S01]  /*3d40*/  @!P0 SHF.R.U64 R4, R14, 0x10, R15 ;  /* 0x000000100e048819 */ /* 0x000fe2000000120f */
[----:B------:R-:W-:Y:S01]  /*3d50*/  @!P0 HADD2.F32 R6, -RZ, R47.H0_H0 ;  /* 0x2000002fff068230 */ /* 0x000fe20000004100 */
[----:B------:R-:W-:Y:S02]  /*3d60*/  @!P0 SHF.R.U64 R13, R38, 0x10, R39 ;  /* 0x00000010260d8819 */ /* 0x000fe40000001227 */
[----:B------:R-:W-:Y:S01]  /*3d70*/  @!P0 SHF.R.U32.HI R7, RZ, 0x10, R15 ;  /* 0x00000010ff078819 */ /* 0x000fe2000001160f */
[----:B------:R-:W-:Y:S01]  /*3d80*/  @!P0 HADD2.F32 R4, -RZ, R4.H0_H0 ;  /* 0x20000004ff048230 */ /* 0x000fe20000004100 */
[----:B------:R-:W-:Y:S01]  /*3d90*/  @!P0 SHF.R.U32.HI R29, RZ, 0x10, R39 ;  /* 0x00000010ff1d8819 */ /* 0x000fe20000011627 */
[----:B------:R-:W-:Y:S02]  /*3da0*/  @!P0 HADD2.F32 R13, -RZ, R13.H0_H0 ;  /* 0x2000000dff0d8230 */ /* 0x000fe40000004100 */
[----:B------:R-:W-:Y:S02]  /*3db0*/  @!P0 HADD2.F32 R15, -RZ, R47.H1_H1 ;  /* 0x3000002fff0f8230 */ /* 0x000fe40000004100 */
        /* <DEDUP_REMOVED lines=18> */
[----:B------:R-:W-:Y:S02]  /*3ee0*/  @!P0 HADD2.F32 R3, -RZ, R23.H1_H1 ;  /* 0x30000017ff038230 */ /* 0x000fe40000004100 */
[----:B------:R-:W-:Y:S02]  /*3ef0*/  @!P0 HADD2.F32 R6, -RZ, R5.H0_H0 ;  /* 0x20000005ff068230 */ /* 0x000fe40000004100 */
[----:B------:R-:W-:Y:S01]  /*3f00*/  @!P0 F2FP.PACK_AB R2, R2, R30 ;  /* 0x0000001e0202823e */ /* 0x000fe200000000ff */
[--C-:B------:R-:W-:Y:S02]  /*3f10*/  @!P0 HADD2.F32 R5, -RZ, R4.reuse.H0_H0 ;  /* 0x20000004ff058230 */ /* 0x100fe40000004100 */
[----:B------:R-:W-:Y:S01]  /*3f20*/  @!P0 HADD2.F32 R22, -RZ, R4.H1_H1 ;  /* 0x30000004ff168230 */ /* 0x000fe20000004100 */
[-C--:B------:R-:W-:Y:S01]  /*3f30*/  @!P0 FMUL.FTZ R4, R14, R3.reuse ;  /* 0x000000030e048220 */ /* 0x080fe20000410000 */
[----:B------:R-:W-:Y:S01]  /*3f40*/  @!P0 MOV R9, R2 ;  /* 0x0000000200098202 */ /* 0x000fe20000000f00 */
[C---:B------:R-:W-:Y:S01]  /*3f50*/  @!P0 FMUL.FTZ R3, R6.reuse, R3 ;  /* 0x0000000306038220 */ /* 0x040fe20000410000 */
[----:B------:R-:W-:Y:S01]  /*3f60*/  @!P0 HADD2.F32 R23, -RZ, R29.H0_H0 ;  /* 0x2000001dff178230 */ /* 0x000fe20000004100 */
[----:B------:R-:W-:Y:S02]  /*3f70*/  @!P0 FFMA.FTZ R6, R6, R15, -R4 ;  /* 0x0000000f06068223 */ /* 0x000fe40000010804 */
[CC--:B------:R-:W-:Y:S02]  /*3f80*/  @!P0 FMUL.FTZ R4, R5.reuse, R7.reuse ;  /* 0x0000000705048220 */ /* 0x0c0fe40000410000 */
[----:B------:R-:W-:Y:S02]  /*3f90*/  @!P0 FMUL.FTZ R29, R22, R7 ;  /* 0x00000007161d8220 */ /* 0x000fe40000410000 */
[----:B------:R-:W-:Y:S02]  /*3fa0*/  @!P0 FFMA.FTZ R3, R14, R15, R3 ;  /* 0x0000000f0e038223 */ /* 0x000fe40000010003 */
[----:B------:R-:W-:Y:S01]  /*3fb0*/  @!P0 FFMA.FTZ R29, R5, R23, -R29 ;  /* 0x00000017051d8223 */ /* 0x000fe2000001081d */
        /* <DEDUP_REMOVED lines=8> */
.L_x_168:
[----:B------:R-:W-:Y:S05]  /*4040*/  BSYNC B0 ;  /* 0x0000000000007941 */ /* 0x000fea0003800000 */
.L_x_167:
[----:B------:R-:W-:Y:S01]  /*4050*/  IADD3 R0, R100, 0x60, RZ ;  /* 0x0000006064007810 */ /* 0x000fe20007ffe0ff */
[----:B------:R-:W-:Y:S03]  /*4060*/  BSSY B0, `(.L_x_169) ;  /* 0x0000038000007945 */ /* 0x000fe60003800000 */
[----:B------:R-:W-:Y:S11]  /*4070*/  ISETP.GE.AND P0, PT, R0, c[0x0][0x1d4], PT ;  /* 0x0000750000007a0c */ /* 0x000ff60003f06270 */
[----:B------:R-:W-:Y:S02]  /*4080*/  @!UPT UIADD3 URZ, URZ, URZ, URZ ;  /* 0x0000003f3f3ff290 */ /* 0x000fe4000fffe03f */
[----:B------:R-:W-:-:S05]  /*4090*/  @P0 BRA `(.L_x_170) ;  /* 0x0000034000000947 */ /* 0x000fca0003800000 */
[----:B------:R-:W-:Y:S01]  /*40a0*/  ISETP.GE.AND P0, PT, R142, c[0x0][0x27c], PT ;  /* 0x00009f008e007a0c */ /* 0x000fe20003f06270 */
[----:B-1----:R-:W1:Y:S11]  /*40b0*/  LDS.128 R8, [R214+0x8000] ;  /* 0x00800000d6087984 */ /* 0x002e760000000c00 */
[----:B------:R-:W-:Y:S01]  /*40c0*/  @!UPT UIADD3 URZ, URZ, URZ, URZ ;  /* 0x0000003f3f3ff290 */ /* 0x000fe2000fffe03f */
[----:B------:R-:W-:Y:S01]  /*40d0*/  @!P0 HADD2.F32 R0, -RZ, R24.H0_H0 ;  /* 0x20000018ff008230 */ /* 0x000fe20000004100 */
[----:B------:R-:W-:Y:S01]  /*40e0*/  @!P0 SHF.R.U64 R4, R16, 0x10, R17 ;  /* 0x0000001010048819 */ /* 0x000fe20000001211 */
[--C-:B------:R-:W-:Y:S01]  /*40f0*/  @!P0 HADD2.F32 R6, -RZ, R48.reuse.H0_H0 ;  /* 0x20000030ff068230 */ /* 0x100fe20000004100 */
[----:B------:R-:W-:Y:S01]  /*4100*/  @!P0 SHF.R.U64 R13, R40, 0x10, R41 ;  /* 0x00000010280d8819 */ /* 0x000fe20000001229 */
[----:B------:R-:W-:Y:S01]  /*4110*/  @!P0 HADD2.F32 R15, -RZ, R48.H1_H1 ;  /* 0x30000030ff0f8230 */ /* 0x000fe20000004100 */
[----:B------:R-:W-:Y:S01]  /*4120*/  @!P0 SHF.R.U32.HI R7, RZ, 0x10, R17 ;  /* 0x00000010ff078819 */ /* 0x000fe20000011611 */
        /* <DEDUP_REMOVED lines=20> */
[--C-:B------:R-:W-:Y:S01]  /*4270*/  @!P0 HADD2.F32 R14, -RZ, R5.reuse.H1_H1 ;  /* 0x30000005ff0e8230 */ /* 0x100fe20000004100 */
        /* <DEDUP_REMOVED lines=8> */
[C---:B------:R-:W-:Y:S02]  /*4300*/  @!P0 FMUL.FTZ R3, R6.reuse, R3 ;  /* 0x0000000306038220 */ /* 0x040fe40000410000 */
        /* <DEDUP_REMOVED lines=13> */
.L_x_170:
[----:B------:R-:W-:Y:S05]  /*43e0*/  BSYNC B0 ;  /* 0x0000000000007941 */ /* 0x000fea0003800000 */
.L_x_169:
        /* <DEDUP_REMOVED lines=57> */
.L_x_172:
[----:B------:R-:W-:Y:S05]  /*4780*/  BSYNC B0 ;  /* 0x0000000000007941 */ /* 0x000fea0003800000 */
.L_x_171:
[----:B------:R-:W-:Y:S04]  /*4790*/  IADD3 R0, R100, 0xa0, RZ ;  /* 0x000000a064007810 */ /* 0x000fe80007ffe0ff */
        /* <DEDUP_REMOVED lines=54> */
[----:B------:R1:W-:Y:S01]  /*4b00*/  STG.E.128 [R52.64+0x140], R8 ;  /* 0x0001400834007986 */ /* 0x0003e2000c101d06 */
[----:B------:R-:W-:-:S05]  /*4b10*/  BRA `(.L_x_162) ;  /* 0x00001c7000007947 */ /* 0x000fca0003800000 */
.L_x_159:
        /* <DEDUP_REMOVED lines=37> */
[----:B------:R1:W5:Y:S04]  /*4d70*/  @!P0 LDG.E.128 R32, [R8.64] ;  /* 0x0000000608208981 */ /* 0x000368000c1e1d00 */
[----:B------:R1:W5:Y:S01]  /*4d80*/  @!P0 LDG.E.128 R4, [R2.64] ;  /* 0x0000000602048981 */ /* 0x000362000c1e1d00 */
[----:B------:R-:W-:Y:S11]  /*4d90*/  ISETP.GE.AND P0, PT, R26, c[0x0][0x27c], PT ;  /* 0x00009f001a007a0c */ /* 0x000ff60003f06270 */
[----:B------:R-:W-:Y:S02]  /*4da0*/  @!UPT UIADD3 URZ, URZ, URZ, URZ ;  /* 0x0000003f3f3ff290 */ /* 0x000fe4000fffe03f */
[----:B------:R1:W5:Y:S04]  /*4db0*/  @!P0 LDG.E.128 R44, [R8.64+0x40] ;  /* 0x00004006082c8981 */ /* 0x000368000c1e1d00 */
[----:B------:R1:W5:Y:S01]  /*4dc0*/  @!P0 LDG.E.128 R12, [R2.64+0x40] ;  /* 0x00004006020c8981 */ /* 0x000362000c1e1d00 */
[----:B------:R-:W-:Y:S11]  /*4dd0*/  ISETP.GE.AND P0, PT, R27, c[0x0][0x27c], PT ;  /* 0x00009f001b007a0c */ /* 0x000ff60003f06270 */
[----:B------:R-:W-:Y:S02]  /*4de0*/  @!UPT UIADD3 URZ, URZ, URZ, URZ ;  /* 0x0000003f3f3ff290 */ /* 0x000fe4000fffe03f */
[----:B------:R1:W5:Y:S04]  /*4df0*/  @!P0 LDG.E.128 R52, [R8.64+0x80] ;  /* 0x0000800608348981 */ /* 0x000368000c1e1d00 */
[----:B------:R1:W5:Y:S02]  /*4e00*/  @!P0 LDG.E.128 R20, [R2.64+0x80] ;  /* 0x0000800602148981 */ /* 0x000364000c1e1d00 */
.L_x_174:
[----:B------:R-:W-:Y:S05]  /*4e10*/  BSYNC B0 ;  /* 0x0000000000007941 */ /* 0x000fea0003800000 */
.L_x_173:
[----:B------:R-:W-:Y:S04]  /*4e20*/  IADD3 R69, P0, R156, R10, RZ ;  /* 0x0000000a9c457210 */ /* 0x000fe80007f1e0ff */
[----:B------:R-:W-:Y:S01]  /*4e30*/  IADD3.X R68, R16, R131, RZ, P0, !PT ;  /* 0x0000008310447210 */ /* 0x000fe200007fe4ff */
        /* <DEDUP_REMOVED lines=25> */
[----:B------:R-:W-:Y:S02]  /*4fd0*/  PRMT R29, R3, 0x5410, R8 ;  /* 0x00005410031d7816 */ /* 0x000fe40000000008 */
[----:B------:R-:W-:Y:S01]  /*4fe0*/  PRMT R28, R2, 0x5410, R0 ;  /* 0x00005410021c7816 */ /* 0x000fe20000000000 */
[----:B------:R-:W-:-:S05]  /*4ff0*/  @P0 BRA `(.L_x_176) ;  /* 0x0000077000000947 */ /* 0x000fca0003800000 */
[----:B------:R-:W-:Y:S01]  /*5000*/  IMAD.MOV.U32 R36, RZ, RZ, R33 ;  /* 0x000000ffff247224 */ /* 0x000fe200078e0021 */
[----:B------:R-:W-:Y:S01]  /*5010*/  ISETP.GE.AND P2, PT, R84, c[0x0][0x1d4], PT ;  /* 0x0000750054007a0c */ /* 0x000fe20003f46270 */
[----:B------:R-:W1:Y:S01]  /*5020*/  LDS.128 R48, [R112+0x6100] ;  /* 0x0061000070307984 */ /* 0x000e620000000c00 */
[-C--:B------:R-:W-:Y:S01]  /*5030*/  IADD3 R0, P1, P0, R76, R69.reuse, R108 ;  /* 0x000000454c007210 */ /* 0x080fe2000783e06c */
[----:B------:R-:W-:Y:S01]  /*5040*/  IMAD.MOV.U32 R24, RZ, RZ, R7 ;  /* 0x000000ffff187224 */ /* 0x000fe200078e0007 */
[----:B------:R-:W-:Y:S01]  /*5050*/  MOV R10, R6 ;  /* 0x00000006000a7202 */ /* 0x000fe20000000f00 */
[----:B------:R-:W-:Y:S01]  /*5060*/  IMAD.MOV.U32 R56, RZ, RZ, R35 ;  /* 0x000000ffff387224 */ /* 0x000fe200078e0023 */
[----:B------:R-:W-:Y:S02]  /*5070*/  IADD3.X R3, R78, R68, R120, P1, P0 ;  /* 0x000000444e037210 */ /* 0x000fe40000fe0478 */
[----:B------:R-:W-:Y:S01]  /*5080*/  MOV R41, R34 ;  /* 0x0000002200297202 */ /* 0x000fe20000000f00 */
[----:B------:R-:W2:Y:S04]  /*5090*/  LDS.128 R16, [R122+0x6100] ;  /* 0x006100007a107984 */ /* 0x000ea80000000c00 */
[----:B------:R-:W-:Y:S04]  /*50a0*/  @!P2 IADD3 R2, P1, P0, R76, R69, R84 ;  /* 0x000000454c02a210 */ /* 0x000fe8000783e054 */
[----:B------:R-:W-:Y:S02]  /*50b0*/  @!P2 IADD3.X R8, R78, R68, R115, P1, P0 ;  /* 0x000000444e08a210 */ /* 0x000fe40000fe0473 */
[C---:B------:R-:W-:Y:S04]  /*50c0*/  LEA R66, P0, R0.reuse, c[0x0][0x1c8], 0x1 ;  /* 0x0000720000427a11 */ /* 0x040fe800078008ff */
[----:B------:R-:W-:Y:S02]  /*50d0*/  LEA.HI.X R67, R0, c[0x0][0x1cc], R3, 0x1, P0 ;  /* 0x0000730000437a11 */ /* 0x000fe400000f0c03 */
[C---:B------:R-:W-:Y:S02]  /*50e0*/  @!P2 LEA R64, P0, R2.reuse, c[0x0][0x1c8], 0x1 ;  /* 0x000072000240aa11 */ /* 0x040fe400078008ff */
[----:B------:R-:W-:Y:S02]  /*50f0*/  MOV R0, R4 ;  /* 0x0000000400007202 */ /* 0x000fe40000000f00 */
[----:B------:R-:W-:Y:S01]  /*5100*/  @!P2 LEA.HI.X R65, R2, c[0x0][0x1cc], R8, 0x1, P0 ;  /* 0x000073000241aa11 */ /* 0x000fe200000f0c08 */
[----:B------:R-:W-:Y:S01]  /*5110*/  IMAD.MOV.U32 R2, RZ, RZ, R5 ;  /* 0x000000ffff027224 */ /* 0x000fe200078e0005 */
[----:B------:R-:W-:Y:S11]  /*5120*/  ISETP.GE.AND P0, PT, R100, c[0x0][0x27c], PT ;  /* 0x00009f0064007a0c */ /* 0x000ff60003f06270 */
[----:B------:R-:W-:Y:S02]  /*5130*/  @!UPT UIADD3 URZ, URZ, URZ, URZ ;  /* 0x0000003f3f3ff290 */ /* 0x000fe4000fffe03f */
[--C-:B------:R-:W-:Y:S01]  /*5140*/  @!P0 SHF.R.U32.HI R37, RZ, 0x10, R33.reuse ;  /* 0x00000010ff258819 */ /* 0x100fe20000011621 */
[----:B------:R-:W-:Y:S01]  /*5150*/  @!P0 HADD2.F32 R3, -RZ, R2.H0_H0 ;  /* 0x20000002ff038230 */ /* 0x000fe20000004100 */
[----:B------:R-:W-:Y:S01]  /*5160*/  @!P0 SHF.R.U64 R39, R32, 0x10, R33 ;  /* 0x0000001020278819 */ /* 0x000fe20000001221 */
[----:B------:R-:W-:Y:S01]  /*5170*/  @!P0 HADD2.F32 R0, -RZ, R0.H0_H0 ;  /* 0x20000000ff008230 */ /* 0x000fe20000004100 */
[--C-:B------:R-:W-:Y:S01]  /*5180*/  @!P0 SHF.R.U32.HI R9, RZ, 0x10, R5.reuse ;  /* 0x00000010ff098819 */ /* 0x100fe20000011605 */
[----:B------:R-:W-:Y:S01]  /*5190*/  @!P0 HADD2.F32 R37, -RZ, R37.H0_H0 ;  /* 0x20000025ff258230 */ /* 0x000fe20000004100 */
[----:B-1----:R-:W-:Y:S02]  /*51a0*/  @!P0 MOV R33, R49 ;  /* 0x0000003100218202 */ /* 0x002fe40000000f00 */
[----:B------:R-:W-:Y:S02]  /*51b0*/  @!P0 MOV R38, R48 ;  /* 0x0000003000268202 */ /* 0x000fe40000000f00 */
[----:B------:R-:W-:Y:S02]  /*51c0*/  @!P0 SHF.R.U64 R8, R4, 0x10, R5 ;  /* 0x0000001004088819 */ /* 0x000fe40000001205 */
[----:B--2---:R-:W-:Y:S02]  /*51d0*/  @!P0 MOV R5, R17 ;  /* 0x0000001100058202 */ /* 0x004fe40000000f00 */
[----:B------:R-:W-:Y:S01]  /*51e0*/  @!P0 SHF.R.U64 R11, R6, 0x10, R7 ;  /* 0x00000010060b8819 */ /* 0x000fe20000001207 */
[----:B------:R-:W-:Y:S01]  /*51f0*/  @!P0 IMAD.MOV.U32 R6, RZ, RZ, R16 ;  /* 0x000000ffff068224 */ /* 0x000fe200078e0010 */
[----:B------:R-:W-:Y:S02]  /*5200*/  MOV R4, R32 ;  /* 0x0000002000047202 */ /* 0x000fe40000000f00 */
[----:B------:R-:W-:Y:S01]  /*5210*/  @!P0 SHF.R.U64 R42, R34, 0x10, R35 ;  /* 0x00000010222a8819 */ /* 0x000fe20000001223 */
[----:B------:R-:W-:Y:S01]  /*5220*/  @!P0 HADD2.F32 R34, -RZ, R33.H0_H0 ;  /* 0x20000021ff228230 */ /* 0x000fe20000004100 */
[----:B------:R-:W-:Y:S01]  /*5230*/  @!P0 SHF.R.U32.HI R25, RZ, 0x10, R7 ;  /* 0x00000010ff198819 */ /* 0x000fe20000011607 */
[----:B------:R-:W-:Y:S01]  /*5240*/  @!P0 HADD2.F32 R7, -RZ, R38.H0_H0 ;  /* 0x20000026ff078230 */ /* 0x000fe20000004100 */
[----:B------:R-:W-:Y:S01]  /*5250*/  @!P0 SHF.R.U32.HI R57, RZ, 0x10, R35 ;  /* 0x00000010ff398819 */ /* 0x000fe20000011623 */
[----:B------:R-:W-:Y:S01]  /*5260*/  @!P0 HADD2.F32 R2, -RZ, R6.H0_H0 ;  /* 0x20000006ff028230 */ /* 0x000fe20000004100 */
[----:B------:R-:W-:Y:S01]  /*5270*/  @!P0 MOV R43, R51 ;  /* 0x00000033002b8202 */ /* 0x000fe20000000f00 */
[----:B------:R-:W-:Y:S01]  /*5280*/  @!P0 HADD2.F32 R32, -RZ, R4.H0_H0 ;  /* 0x20000004ff208230 */ /* 0x000fe20000004100 */
[CC--:B------:R-:W-:Y:S01]  /*5290*/  @!P0 FMUL.FTZ R40, R7.reuse, R0.reuse ;  /* 0x0000000007288220 */ /* 0x0c0fe20000410000 */
[----:B------:R-:W-:Y:S01]  /*52a0*/  @!P0 HADD2.F32 R4, -RZ, R5.H0_H0 ;  /* 0x20000005ff048230 */ /* 0x000fe20000004100 */
[----:B------:R-:W-:Y:S01]  /*52b0*/  @!P0 FMUL.FTZ R0, R2, R0 ;  /* 0x0000000002008220 */ /* 0x000fe20000410000 */
[----:B------:R-:W-:Y:S01]  /*52c0*/  @!P0 HADD2.F32 R35, -RZ, R36.H0_H0 ;  /* 0x20000024ff238230 */ /* 0x000fe20000004100 */
[-C--:B------:R-:W-:Y:S02]  /*52d0*/  @!P0 FMUL.FTZ R36, R34, R3.reuse ;  /* 0x0000000322248220 */ /* 0x080fe40000410000 */
[C---:B------:R-:W-:Y:S02]  /*52e0*/  @!P0 FMUL.FTZ R3, R4.reuse, R3 ;  /* 0x0000000304038220 */ /* 0x040fe40000410000 */
[----:B------:R-:W-:Y:S01]  /*52f0*/  @!P0 FFMA.FTZ R74, R4, R35, -R36 ;  /* 0x00000023044a8223 */ /* 0x000fe20000010824 */
[----:B------:R-:W-:Y:S01]  /*5300*/  @!P0 HADD2.F32 R4, -RZ, R9.H0_H0 ;  /* 0x20000009ff048230 */ /* 0x000fe20000004100 */
[-C--:B------:R-:W-:Y:S01]  /*5310*/  @!P0 FFMA.FTZ R75, R2, R32.reuse, -R40 ;  /* 0x00000020024b8223 */ /* 0x080fe20000010828 */
[----:B------:R-:W-:Y:S01]  /*5320*/  @!P0 HADD2.F32 R36, -RZ, R33.H1_H1 ;  /* 0x30000021ff248230 */ /* 0x000fe20000004100 */
[----:B------:R-:W-:Y:S01]  /*5330*/  @!P0 FFMA.FTZ R0, R7, R32, R0 ;  /* 0x0000002007008223 */ /* 0x000fe20000010000 */
[----:B------:R-:W-:Y:S02]  /*5340*/  @!P0 HADD2.F32 R32, -RZ, R38.H1_H1 ;  /* 0x30000026ff208230 */ /* 0x000fe40000004100 */
[----:B------:R-:W-:Y:S01]  /*5350*/  @!P0 HADD2.F32 R7, -RZ, R8.H0_H0 ;  /* 0x20000008ff078230 */ /* 0x000fe20000004100 */
[-C--:B------:R-:W-:Y:S01]  /*5360*/  @!P0 FMUL.FTZ R8, R36, R4.reuse ;  /* 0x0000000424088220 */ /* 0x080fe20000410000 */
[----:B------:R-:W-:Y:S02]  /*5370*/  @!P0 HADD2.F32 R2, -RZ, R5.H1_H1 ;  /* 0x30000005ff028230 */ /* 0x000fe40000004100 */
[----:B------:R-:W-:Y:S01]  /*5380*/  @!P0 HADD2.F32 R5, -RZ, R6.H1_H1 ;  /* 0x30000006ff058230 */ /* 0x000fe20000004100 */
[----:B------:R-:W-:Y:S01]  /*5390*/  @!P0 FMUL.FTZ R6, R32, R7 ;  /* 0x0000000720068220 */ /* 0x000fe20000410000 */
[----:B------:R-:W-:Y:S01]  /*53a0*/  @!P0 HADD2.F32 R33, -RZ, R39.H0_H0 ;  /* 0x20000027ff218230 */ /* 0x000fe20000004100 */
[C---:B------:R-:W-:Y:S01]  /*53b0*/  @!P0 FFMA.FTZ R73, R2.reuse, R37, -R8 ;  /* 0x0000002502498223 */ /* 0x040fe20000010808 */
[----:B------:R-:W-:Y:S01]  /*53c0*/  @!P0 HADD2.F32 R9, -RZ, R10.H0_H0 ;  /* 0x2000000aff098230 */ /* 0x000fe20000004100 */
[----:B------:R-:W-:Y:S01]  /*53d0*/  @!P0 IMAD.MOV.U32 R8, RZ, RZ, R50 ;  /* 0x000000ffff088224 */ /* 0x000fe200078e0032 */
[----:B------:R-:W-:Y:S01]  /*53e0*/  @!P0 HADD2.F32 R39, -RZ, R41.H0_H0 ;  /* 0x20000029ff278230 */ /* 0x000fe20000004100 */
[----:B------:R-:W-:Y:S01]  /*53f0*/  @!P0 FMUL.FTZ R4, R2, R4 ;  /* 0x0000000402048220 */ /* 0x000fe20000410000 */
[----:B------:R-:W-:Y:S01]  /*5400*/  @!P0 HADD2.F32 R41, -RZ, R42.H0_H0 ;  /* 0x2000002aff298230 */ /* 0x000fe20000004100 */
[C---:B------:R-:W-:Y:S01]  /*5410*/  @!P0 FMUL.FTZ R2, R5.reuse, R7 ;  /* 0x0000000705028220 */ /* 0x040fe20000410000 */
[--C-:B------:R-:W-:Y:S01]  /*5420*/  @!P0 HADD2.F32 R40, -RZ, R8.reuse.H1_H1 ;  /* 0x30000008ff288230 */ /* 0x100fe20000004100 */
[-C--:B------:R-:W-:Y:S01]  /*5430*/  @!P0 FFMA.FTZ R72, R5, R33.reuse, -R6 ;  /* 0x0000002105488223 */ /* 0x080fe20000010806 */
[----:B------:R-:W-:Y:S01]  /*5440*/  @!P0 MOV R5, R18 ;  /* 0x0000001200058202 */ /* 0x000fe20000000f00 */
[----:B------:R-:W-:Y:S01]  /*5450*/  @!P0 FFMA.FTZ R2, R32, R33, R2 ;  /* 0x0000002120028223 */ /* 0x000fe20000010002 */
[----:B------:R-:W-:Y:S01]  /*5460*/  @!P0 HADD2.F32 R6, -RZ, R11.H0_H0 ;  /* 0x2000000bff068230 */ /* 0x000fe20000004100 */
[----:B------:R-:W-:Y:S01]  /*5470*/  @!P0 FFMA.FTZ R3, R34, R35, R3 ;  /* 0x0000002322038223 */ /* 0x000fe20000010003 */
[----:B------:R-:W-:Y:S01]  /*5480*/  @!P0 HADD2.F32 R38, -RZ, R8.H0_H0 ;  /* 0x20000008ff268230 */ /* 0x000fe20000004100 */
[----:B------:R-:W-:Y:S01]  /*5490*/  @!P0 FFMA.FTZ R4, R36, R37, R4 ;  /* 0x0000002524048223 */ /* 0x000fe20000010004 */
[--C-:B------:R-:W-:Y:S01]  /*54a0*/  @!P0 HADD2.F32 R7, -RZ, R5.reuse.H1_H1 ;  /* 0x30000005ff078230 */ /* 0x100fe20000004100 */
[-C--:B------:R-:W-:Y:S01]  /*54b0*/  @!P0 FMUL.FTZ R10, R40, R6.reuse ;  /* 0x00000006280a8220 */ /* 0x080fe20000410000 */
[----:B------:R-:W-:Y:S01]  /*54c0*/  @!P0 HADD2.F32 R8, -RZ, R5.H0_H0 ;  /* 0x20000005ff088230 */ /* 0x000fe20000004100 */
[----:B------:R-:W-:Y:S01]  /*54d0*/  @!P0 FMUL.FTZ R11, R38, R9 ;  /* 0x00000009260b8220 */ /* 0x000fe20000410000 */
[----:B------:R-:W-:Y:S01]  /*54e0*/  @!P0 F2FP.PACK_AB R3, R4, R3 ;  /* 0x000000030403823e */ /* 0x000fe200000000ff */
[C---:B------:R-:W-:Y:S01]  /*54f0*/  @!P0 FMUL.FTZ R6, R7.reuse, R6 ;  /* 0x0000000607068220 */ /* 0x040fe20000410000 */
[----:B------:R-:W-:Y:S01]  /*5500*/  @!P0 HADD2.F32 R42, -RZ, R56.H0_H0 ;  /* 0x20000038ff2a8230 */ /* 0x000fe20000004100 */
[----:B------:R-:W-:Y:S01]  /*5510*/  @!P0 FFMA.FTZ R71, R7, R41, -R10 ;  /* 0x0000002907478223 */ /* 0x000fe2000001080a */
[----:B------:R-:W-:Y:S01]  /*5520*/  @!P0 HADD2.F32 R10, -RZ, R24.H0_H0 ;  /* 0x20000018ff0a8230 */ /* 0x000fe20000004100 */
[----:B------:R-:W-:Y:S01]  /*5530*/  @!P0 IMAD.MOV.U32 R7, RZ, RZ, R19 ;  /* 0x000000ffff078224 */ /* 0x000fe200078e0013 */
[----:B------:R-:W-:Y:S01]  /*5540*/  @!P0 HADD2.F32 R24, -RZ, R43.H0_H0 ;  /* 0x2000002bff188230 */ /* 0x000fe20000004100 */
[C---:B------:R-:W-:Y:S01]  /*5550*/  @!P0 FFMA.FTZ R70, R8.reuse, R39, -R11 ;  /* 0x0000002708468223 */ /* 0x040fe2000001080b */
[----:B------:R-:W-:Y:S01]  /*5560*/  @!P0 HADD2.F32 R11, -RZ, R25.H0_H0 ;  /* 0x20000019ff0b8230 */ /* 0x000fe20000004100 */
[----:B------:R-:W-:Y:S01]  /*5570*/  @!P0 FMUL.FTZ R5, R8, R9 ;  /* 0x0000000908058220 */ /* 0x000fe20000410000 */
[----:B------:R-:W-:Y:S01]  /*5580*/  @!P0 HADD2.F32 R25, -RZ, R43.H1_H1 ;  /* 0x3000002bff198230 */ /* 0x000fe20000004100 */
[----:B------:R-:W-:Y:S01]  /*5590*/  @!P0 FMUL.FTZ R63, R24, R10 ;  /* 0x0000000a183f8220 */ /* 0x000fe20000410000 */
[--C-:B------:R-:W-:Y:S01]  /*55a0*/  @!P0 HADD2.F32 R9, -RZ, R7.reuse.H1_H1 ;  /* 0x30000007ff098230 */ /* 0x100fe20000004100 */
[----:B------:R-:W-:Y:S01]  /*55b0*/  @!P0 FFMA.FTZ R5, R38, R39, R5 ;  /* 0x0000002726058223 */ /* 0x000fe20000010005 */
[----:B------:R-:W-:Y:S01]  /*55c0*/  @!P0 HADD2.F32 R8, -RZ, R7.H0_H0 ;  /* 0x20000007ff088230 */ /* 0x000fe20000004100 */
[----:B------:R-:W-:Y:S01]  /*55d0*/  @!P0 FMUL.FTZ R56, R25, R11 ;  /* 0x0000000b19388220 */ /* 0x000fe20000410000 */
[----:B------:R-:W-:Y:S01]  /*55e0*/  @!P0 HADD2.F32 R43, -RZ, R57.H0_H0 ;  /* 0x20000039ff2b8230 */ /* 0x000fe20000004100 */
[----:B------:R-:W-:Y:S02]  /*55f0*/  @!P0 FFMA.FTZ R6, R40, R41, R6 ;  /* 0x0000002928068223 */ /* 0x000fe40000010006 */
[C---:B------:R-:W-:Y:S02]  /*5600*/  @!P0 FFMA.FTZ R63, R8.reuse, R42, -R63 ;  /* 0x0000002a083f8223 */ /* 0x040fe4000001083f */
[----:B------:R-:W-:Y:S02]  /*5610*/  @!P0 FFMA.FTZ R56, R9, R43, -R56 ;  /* 0x0000002b09388223 */ /* 0x000fe40000010838 */
[----:B------:R-:W-:Y:S01]  /*5620*/  @!P0 FMUL.FTZ R7, R8, R10 ;  /* 0x0000000a08078220 */ /* 0x000fe20000410000 */
[----:B------:R-:W-:Y:S01]  /*5630*/  @!P0 F2FP.PACK_AB R10, R73, R74 ;  /* 0x0000004a490a823e */ /* 0x000fe200000000ff */
[----:B------:R-:W-:Y:S01]  /*5640*/  @!P0 FMUL.FTZ R8, R9, R11 ;  /* 0x0000000b09088220 */ /* 0x000fe20000410000 */
[----:B------:R-:W-:Y:S01]  /*5650*/  @!P0 F2FP.PACK_AB R11, R71, R70 ;  /* 0x00000046470b823e */ /* 0x000fe200000000ff */
[----:B------:R-:W-:Y:S01]  /*5660*/  @!P0 IMAD.MOV.U32 R49, RZ, RZ, R3 ;  /* 0x000000ffff318224 */ /* 0x000fe200078e0003 */
[----:B------:R-:W-:Y:S01]  /*5670*/  @!P0 F2FP.PACK_AB R9, R72, R75 ;  /* 0x0000004b4809823e */ /* 0x000fe200000000ff */
[----:B------:R-:W-:Y:S01]  /*5680*/  @!P0 FFMA.FTZ R7, R24, R42, R7 ;  /* 0x0000002a18078223 */ /* 0x000fe20000010007 */
[----:B------:R-:W-:Y:S01]  /*5690*/  @!P0 F2FP.PACK_AB R32, R56, R63 ;  /* 0x0000003f3820823e */ /* 0x000fe200000000ff */
[----:B------:R-:W-:Y:S01]  /*56a0*/  @!P0 FFMA.FTZ R8, R25, R43, R8 ;  /* 0x0000002b19088223 */ /* 0x000fe20000010008 */
[----:B------:R-:W-:Y:S01]  /*56b0*/  @!P0 MOV R16, R9 ;  /* 0x0000000900108202 */ /* 0x000fe20000000f00 */
[----:B------:R-:W-:Y:S01]  /*56c0*/  @!P0 IMAD.MOV.U32 R18, RZ, RZ, R11 ;  /* 0x000000ffff128224 */ /* 0x000fe200078e000b */
[----:B------:R-:W-:Y:S02]  /*56d0*/  @!P0 MOV R17, R10 ;  /* 0x0000000a00118202 */ /* 0x000fe40000000f00 */
[----:B------:R-:W-:Y:S02]  /*56e0*/  @!P0 MOV R19, R32 ;  /* 0x0000002000138202 */ /* 0x000fe40000000f00 */
[----:B------:R-:W-:Y:S02]  /*56f0*/  @!P0 F2FP.PACK_AB R9, R2, R0 ;  /* 0x000000000209823e */ /* 0x000fe400000000ff */
[----:B------:R-:W-:Y:S01]  /*5700*/  @!P0 F2FP.PACK_AB R2, R6, R5 ;  /* 0x000000050602823e */ /* 0x000fe200000000ff */
[----:B------:R1:W-:Y:S01]  /*5710*/  STG.E.128 [R66.64], R16 ;  /* 0x0000001042007986 */ /* 0x0003e2000c101d06 */
[----:B------:R-:W-:Y:S02]  /*5720*/  @!P0 F2FP.PACK_AB R0, R8, R7 ;  /* 0x000000070800823e */ /* 0x000fe400000000ff */
[----:B------:R-:W-:Y:S02]  /*5730*/  @!P0 MOV R48, R9 ;  /* 0x0000000900308202 */ /* 0x000fe40000000f00 */
[----:B------:R-:W-:Y:S02]  /*5740*/  @!P0 MOV R50, R2 ;  /* 0x0000000200328202 */ /* 0x000fe40000000f00 */
[----:B------:R-:W-:Y:S05]  /*5750*/  @!P0 MOV R51, R0 ;  /* 0x0000000000338202 */ /* 0x000fea0000000f00 */
[----:B------:R1:W-:Y:S02]  /*5760*/  @!P2 STG.E.128 [R64.64], R48 ;  /* 0x000000304000a986 */ /* 0x0003e4000c101d06 */
.L_x_176:
[----:B------:R-:W-:Y:S05]  /*5770*/  BSYNC B0 ;  /* 0x0000000000007941 */ /* 0x000fea0003800000 */
.L_x_175:
[----:B------:R-:W-:Y:S01]  /*5780*/  ISETP.GE.AND P0, PT, R26, c[0x0][0x1d4], PT ;  /* 0x000075001a007a0c */ /* 0x000fe20003f06270 */
[----:B------:R-:W-:Y:S01]  /*5790*/  @!UPT UIADD3 URZ, URZ, URZ, URZ ;  /* 0x0000003f3f3ff290 */ /* 0x000fe2000fffe03f */
[----:B------:R-:W-:Y:S11]  /*57a0*/  BSSY B0, `(.L_x_177) ;  /* 0x0000071000007945 */ /* 0x000ff60003800000 */
[----:B------:R-:W-:-:S05]  /*57b0*/  @P0 BRA `(.L_x_178) ;  /* 0x000006f000000947 */ /* 0x000fca0003800000 */
[----:B------:R-:W2:Y:S01]  /*57c0*/  LDS.128 R40, [R111+0x6100] ;  /* 0x006100006f287984 */ /* 0x000ea20000000c00 */
[----:B------:R-:W-:Y:S02]  /*57d0*/  ISETP.GE.AND P2, PT, R81, c[0x0][0x1d4], PT ;  /* 0x0000750051007a0c */ /* 0x000fe40003f46270 */
[-C--:B------:R-:W-:Y:S04]  /*57e0*/  IADD3 R0, P1, P0, R76, R69.reuse, R104 ;  /* 0x000000454c007210 */ /* 0x080fe8000783e068 */
[-C--:B------:R-:W-:Y:S01]  /*57f0*/  IADD3.X R3, R78, R68.reuse, R119, P1, P0 ;  /* 0x000000444e037210 */ /* 0x080fe20000fe0477 */
[----:B-1----:R-:W1:Y:S06]  /*5800*/  LDS.128 R16, [R121+0x6100] ;  /* 0x0061000079107984 */ /* 0x002e6c0000000c00 */
[----:B------:R-:W-:Y:S04]  /*5810*/  @!P2 IADD3 R2, P1, P0, R76, R69, R81 ;  /* 0x000000454c02a210 */ /* 0x000fe8000783e051 */
[----:B------:R-:W-:Y:S02]  /*5820*/  @!P2 IADD3.X R4, R78, R68, R114, P1, P0 ;  /* 0x000000444e04a210 */ /* 0x000fe40000fe0472 */
[C---:B------:R-:W-:Y:S04]  /*5830*/  LEA R50, P0, R0.reuse, c[0x0][0x1c8], 0x1 ;  /* 0x0000720000327a11 */ /* 0x040fe800078008ff */
[----:B------:R-:W-:Y:S02]  /*5840*/  LEA.HI.X R51, R0, c[0x0][0x1cc], R3, 0x1, P0 ;  /* 0x0000730000337a11 */ /* 0x000fe400000f0c03 */
[C---:B------:R-:W-:Y:S04]  /*5850*/  @!P2 LEA R48, P0, R2.reuse, c[0x0][0x1c8], 0x1 ;  /* 0x000072000230aa11 */ /* 0x040fe800078008ff */
[----:B------:R-:W-:Y:S02]  /*5860*/  @!P2 LEA.HI.X R49, R2, c[0x0][0x1cc], R4, 0x1, P0 ;  /* 0x000073000231aa11 */ /* 0x000fe400000f0c04 */
[----:B------:R-:W-:Y:S11]  /*5870*/  ISETP.GE.AND P0, PT, R26, c[0x0][0x27c], PT ;  /* 0x00009f001a007a0c */ /* 0x000ff60003f06270 */
[----:B------:R-:W-:Y:S02]  /*5880*/  @!UPT UIADD3 URZ, URZ, URZ, URZ ;  /* 0x0000003f3f3ff290 */ /* 0x000fe4000fffe03f */
[----:B------:R-:W-:Y:S01]  /*5890*/  @!P0 SHF.R.U64 R4, R12, 0x10, R13 ;  /* 0x000000100c048819 */ /* 0x000fe2000000120d */
[----:B------:R-:W-:Y:S01]  /*58a0*/  @!P0 HADD2.F32 R0, -RZ, R28.H0_H0 ;  /* 0x2000001cff008230 */ /* 0x000fe20000004100 */
[----:B------:R-:W-:Y:S01]  /*58b0*/  @!P0 SHF.R.U64 R10, R44, 0x10, R45 ;  /* 0x000000102c0a8819 */ /* 0x000fe2000000122d */
[----:B------:R-:W-:Y:S01]  /*58c0*/  @!P0 HADD2.F32 R6, -RZ, R58.H0_H0 ;  /* 0x2000003aff068230 */ /* 0x000fe20000004100 */
[----:B--2---:R-:W-:Y:S01]  /*58d0*/  @!P0 MOV R9, R40 ;  /* 0x0000002800098202 */ /* 0x004fe20000000f00 */
[----:B------:R-:W-:Y:S01]  /*58e0*/  @!P0 HADD2.F32 R4, -RZ, R4.H0_H0 ;  /* 0x20000004ff048230 */ /* 0x000fe20000004100 */
[----:B-1----:R-:W-:Y:S01]  /*58f0*/  @!P0 MOV R3, R16 ;  /* 0x0000001000038202 */ /* 0x002fe20000000f00 */
[----:B------:R-:W-:Y:S01]  /*5900*/  @!P0 HADD2.F32 R35, -RZ, R59.H0_H0 ;  /* 0x2000003bff238230 */ /* 0x000fe20000004100 */
[----:B------:R-:W-:Y:S01]  /*5910*/  @!P0 SHF.R.U32.HI R7, RZ, 0x10, R13 ;  /* 0x00000010ff078819 */ /* 0x000fe2000001160d */
[----:B------:R-:W-:Y:S01]  /*5920*/  @!P0 HADD2.F32 R5, -RZ, R9.H0_H0 ;  /* 0x20000009ff058230 */ /* 0x000fe20000004100 */
[----:B------:R-:W-:Y:S01]  /*5930*/  @!P0 SHF.R.U32.HI R25, RZ, 0x10, R45 ;  /* 0x00000010ff198819 */ /* 0x000fe2000001162d */
[----:B------:R-:W-:Y:S01]  /*5940*/  @!P0 HADD2.F32 R2, -RZ, R3.H0_H0 ;  /* 0x20000003ff028230 */ /* 0x000fe20000004100 */
[----:B------:R-:W-:Y:S01]  /*5950*/  @!P0 SHF.R.U32.HI R32, RZ, 0x10, R47 ;  /* 0x00000010ff208819 */ /* 0x000fe2000001162f */
[----:B------:R-:W-:Y:S01]  /*5960*/  @!P0 HADD2.F32 R12, -RZ, R9.H1_H1 ;  /* 0x30000009ff0c8230 */ /* 0x000fe20000004100 */
[CC--:B------:R-:W-:Y:S01]  /*5970*/  @!P0 FMUL.FTZ R13, R5.reuse, R0.reuse ;  /* 0x00000000050d8220 */ /* 0x0c0fe20000410000 */
[----:B------:R-:W-:Y:S01]  /*5980*/  @!P0 HADD2.F32 R3, -RZ, R3.H1_H1 ;  /* 0x30000003ff038230 */ /* 0x000fe20000004100 */
[C---:B------:R-:W-:Y:S01]  /*5990*/  @!P0 FMUL.FTZ R0, R2.reuse, R0 ;  /* 0x0000000002008220 */ /* 0x040fe20000410000 */
[----:B------:R-:W-:Y:S01]  /*59a0*/  @!P0 HADD2.F32 R7, -RZ, R7.H0_H0 ;  /* 0x20000007ff078230 */ /* 0x000fe20000004100 */
[-C--:B------:R-:W-:Y:S01]  /*59b0*/  @!P0 FFMA.FTZ R57, R2, R6.reuse, -R13 ;  /* 0x0000000602398223 */ /* 0x080fe2000001080d */
[----:B------:R-:W-:Y:S01]  /*59c0*/  @!P0 HADD2.F32 R13, -RZ, R10.H0_H0 ;  /* 0x2000000aff0d8230 */ /* 0x000fe20000004100 */
[----:B------:R-:W-:Y:S01]  /*59d0*/  @!P0 FFMA.FTZ R0, R5, R6, R0 ;  /* 0x0000000605008223 */ /* 0x000fe20000010000 */
[----:B------:R-:W-:Y:S01]  /*59e0*/  @!P0 HADD2.F32 R25, -RZ, R25.H0_H0 ;  /* 0x20000019ff198230 */ /* 0x000fe20000004100 */
[----:B------:R-:W-:Y:S01]  /*59f0*/  @!P0 IMAD.MOV.U32 R5, RZ, RZ, R41 ;  /* 0x000000ffff058224 */ /* 0x000fe200078e0029 */
[----:B------:R-:W-:Y:S01]  /*5a00*/  @!P0 SHF.R.U64 R33, R46, 0x10, R47 ;  /* 0x000000102e218819 */ /* 0x000fe2000000122f */
[CC--:B------:R-:W-:Y:S01]  /*5a10*/  @!P0 FMUL.FTZ R9, R12.reuse, R4.reuse ;  /* 0x000000040c098220 */ /* 0x0c0fe20000410000 */
[----:B------:R-:W-:Y:S01]  /*5a20*/  @!P0 HADD2.F32 R37, -RZ, R32.H0_H0 ;  /* 0x20000020ff258230 */ /* 0x000fe20000004100 */
[C---:B------:R-:W-:Y:S01]  /*5a30*/  @!P0 FMUL.FTZ R2, R3.reuse, R4 ;  /* 0x0000000403028220 */ /* 0x040fe20000410000 */
[----:B------:R-:W-:Y:S01]  /*5a40*/  @!P0 MOV R4, R17 ;  /* 0x0000001100048202 */ /* 0x000fe20000000f00 */
[-C--:B------:R-:W-:Y:S01]  /*5a50*/  @!P0 FFMA.FTZ R56, R3, R13.reuse, -R9 ;  /* 0x0000000d03388223 */ /* 0x080fe20000010809 */
[----:B------:R-:W-:Y:S01]  /*5a60*/  @!P0 HADD2.F32 R3, -RZ, R28.H1_H1 ;  /* 0x3000001cff038230 */ /* 0x000fe20000004100 */
[----:B------:R-:W-:Y:S01]  /*5a70*/  @!P0 FFMA.FTZ R2, R12, R13, R2 ;  /* 0x0000000d0c028223 */ /* 0x000fe20000010002 */
[--C-:B------:R-:W-:Y:S01]  /*5a80*/  @!P0 SHF.R.U64 R11, R14, 0x10, R15.reuse ;  /* 0x000000100e0b8819 */ /* 0x100fe2000000120f */
[--C-:B------:R-:W-:Y:S01]  /*5a90*/  @!P0 HADD2.F32 R14, -RZ, R5.reuse.H0_H0 ;  /* 0x20000005ff0e8230 */ /* 0x100fe20000004100 */
[----:B------:R-:W-:Y:S01]  /*5aa0*/  @!P0 SHF.R.U32.HI R8, RZ, 0x10, R15 ;  /* 0x00000010ff088819 */ /* 0x000fe2000001160f */
[----:B------:R-:W-:Y:S02]  /*5ab0*/  @!P0 HADD2.F32 R15, -RZ, R58.H1_H1 ;  /* 0x3000003aff0f8230 */ /* 0x000fe40000004100 */
[--C-:B------:R-:W-:Y:S01]  /*5ac0*/  @!P0 HADD2.F32 R6, -RZ, R4.reuse.H0_H0 ;  /* 0x20000004ff068230 */ /* 0x100fe20000004100 */
[----:B------:R-:W-:Y:S01]  /*5ad0*/  @!P0 FMUL.FTZ R9, R14, R3 ;  /* 0x000000030e098220 */ /* 0x000fe20000410000 */
[----:B------:R-:W-:Y:S02]  /*5ae0*/  @!P0 HADD2.F32 R24, -RZ, R5.H1_H1 ;  /* 0x30000005ff188230 */ /* 0x000fe40000004100 */
[----:B------:R-:W-:Y:S01]  /*5af0*/  @!P0 HADD2.F32 R5, -RZ, R4.H1_H1 ;  /* 0x30000004ff058230 */ /* 0x000fe20000004100 */
[----:B------:R-:W-:Y:S01]  /*5b00*/  @!P0 FFMA.FTZ R47, R6, R15, -R9 ;  /* 0x0000000f062f8223 */ /* 0x000fe20000010809 */
[----:B------:R-:W-:Y:S01]  /*5b10*/  @!P0 HADD2.F32 R11, -RZ, R11.H0_H0 ;  /* 0x2000000bff0b8230 */ /* 0x000fe20000004100 */
[-C--:B------:R-:W-:Y:S01]  /*5b20*/  @!P0 FMUL.FTZ R10, R24, R7.reuse ;  /* 0x00000007180a8220 */ /* 0x080fe20000410000 */
[----:B------:R-:W-:Y:S01]  /*5b30*/  @!P0 HADD2.F32 R33, -RZ, R33.H0_H0 ;  /* 0x20000021ff218230 */ /* 0x000fe20000004100 */
[----:B------:R-:W-:Y:S01]  /*5b40*/  @!P0 IMAD.MOV.U32 R9, RZ, RZ, R43 ;  /* 0x000000ffff098224 */ /* 0x000fe200078e002b */
[----:B------:R-:W-:Y:S01]  /*5b50*/  @!P0 HADD2.F32 R8, -RZ, R8.H0_H0 ;  /* 0x20000008ff088230 */ /* 0x000fe20000004100 */
[C---:B------:R-:W-:Y:S01]  /*5b60*/  @!P0 FMUL.FTZ R4, R5.reuse, R7 ;  /* 0x0000000705048220 */ /* 0x040fe20000410000 */
[----:B------:R-:W-:Y:S01]  /*5b70*/  @!P0 HADD2.F32 R7, -RZ, R29.H0_H0 ;  /* 0x2000001dff078230 */ /* 0x000fe20000004100 */
[----:B------:R-:W-:Y:S01]  /*5b80*/  @!P0 FFMA.FTZ R46, R5, R25, -R10 ;  /* 0x00000019052e8223 */ /* 0x000fe2000001080a */
[----:B------:R-:W-:Y:S01]  /*5b90*/  @!P0 MOV R5, R19 ;  /* 0x0000001300058202 */ /* 0x000fe20000000f00 */
[----:B------:R-:W-:Y:S01]  /*5ba0*/  @!P0 FMUL.FTZ R3, R6, R3 ;  /* 0x0000000306038220 */ /* 0x000fe20000410000 */
[--C-:B------:R-:W-:Y:S02]  /*5bb0*/  @!P0 HADD2.F32 R34, -RZ, R9.reuse.H0_H0 ;  /* 0x20000009ff228230 */ /* 0x100fe40000004100 */
[----:B------:R-:W-:Y:S01]  /*5bc0*/  @!P0 HADD2.F32 R36, -RZ, R9.H1_H1 ;  /* 0x30000009ff248230 */ /* 0x000fe20000004100 */
[----:B------:R-:W-:Y:S01]  /*5bd0*/  @!P0 FFMA.FTZ R3, R14, R15, R3 ;  /* 0x0000000f0e038223 */ /* 0x000fe20000010003 */
[--C-:B------:R-:W-:Y:S01]  /*5be0*/  @!P0 HADD2.F32 R6, -RZ, R5.reuse.H0_H0 ;  /* 0x20000005ff068230 */ /* 0x100fe20000004100 */
[----:B------:R-:W-:Y:S01]  /*5bf0*/  @!P0 FMUL.FTZ R9, R34, R7 ;  /* 0x0000000722098220 */ /* 0x000fe20000410000 */
[----:B------:R-:W-:Y:S01]  /*5c00*/  @!P0 HADD2.F32 R5, -RZ, R5.H1_H1 ;  /* 0x30000005ff058230 */ /* 0x000fe20000004100 */
[----:B------:R-:W-:Y:S02]  /*5c10*/  @!P0 FMUL.FTZ R10, R36, R8 ;  /* 0x00000008240a8220 */ /* 0x000fe40000410000 */
[C---:B------:R-:W-:Y:S01]  /*5c20*/  @!P0 FFMA.FTZ R45, R6.reuse, R35, -R9 ;  /* 0x00000023062d8223 */ /* 0x040fe20000010809 */
[----:B------:R-:W-:Y:S01]  /*5c30*/  @!P0 MOV R9, R42 ;  /* 0x0000002a00098202 */ /* 0x000fe20000000f00 */
[----:B------:R-:W-:Y:S02]  /*5c40*/  @!P0 FMUL.FTZ R7, R6, R7 ;  /* 0x0000000706078220 */ /* 0x000fe40000410000 */
[----:B------:R-:W-:Y:S02]  /*5c50*/  @!P0 IMAD.MOV.U32 R6, RZ, RZ, R18 ;  /* 0x000000ffff068224 */ /* 0x000fe400078e0012 */
[C---:B------:R-:W-:Y:S01]  /*5c60*/  @!P0 FMUL.FTZ R8, R5.reuse, R8 ;  /* 0x0000000805088220 */ /* 0x040fe20000410000 */
[----:B------:R-:W-:Y:S01]  /*5c70*/  @!P0 HADD2.F32 R28, -RZ, R9.H0_H0 ;  /* 0x20000009ff1c8230 */ /* 0x000fe20000004100 */
[----:B------:R-:W-:Y:S01]  /*5c80*/  @!P0 FFMA.FTZ R44, R5, R37, -R10 ;  /* 0x00000025052c8223 */ /* 0x000fe2000001080a */
[----:B------:R-:W-:Y:S01]  /*5c90*/  @!P0 HADD2.F32 R5, -RZ, R29.H1_H1 ;  /* 0x3000001dff058230 */ /* 0x000fe20000004100 */
[----:B------:R-:W-:Y:S01]  /*5ca0*/  @!P0 FFMA.FTZ R4, R24, R25, R4 ;  /* 0x0000001918048223 */ /* 0x000fe20000010004 */
[----:B------:R-:W-:Y:S02]  /*5cb0*/  @!P0 HADD2.F32 R32, -RZ, R9.H1_H1 ;  /* 0x30000009ff208230 */ /* 0x000fe40000004100 */
[----:B------:R-:W-:Y:S01]  /*5cc0*/  @!P0 F2FP.PACK_AB R12, R44, R45 ;  /* 0x0000002d2c0c823e */ /* 0x000fe200000000ff */
[--C-:B------:R-:W-:Y:S01]  /*5cd0*/  @!P0 HADD2.F32 R10, -RZ, R6.reuse.H0_H0 ;  /* 0x20000006ff0a8230 */ /* 0x100fe20000004100 */
[----:B------:R-:W-:Y:S01]  /*5ce0*/  @!P0 F2FP.PACK_AB R3, R4, R3 ;  /* 0x000000030403823e */ /* 0x000fe200000000ff */
[----:B------:R-:W-:Y:S01]  /*5cf0*/  @!P0 HADD2.F32 R9, -RZ, R6.H1_H1 ;  /* 0x30000006ff098230 */ /* 0x000fe20000004100 */
[----:B------:R-:W-:Y:S01]  /*5d00*/  @!P0 MOV R19, R12 ;  /* 0x0000000c00138202 */ /* 0x000fe20000000f00 */
[----:B------:R-:W-:Y:S01]  /*5d10*/  @!P0 FMUL.FTZ R6, R28, R5 ;  /* 0x000000051c068220 */ /* 0x000fe20000410000 */
[----:B------:R-:W-:Y:S01]  /*5d20*/  @!P0 HADD2.F32 R29, -RZ, R59.H1_H1 ;  /* 0x3000003bff1d8230 */ /* 0x000fe20000004100 */
[----:B------:R-:W-:Y:S02]  /*5d30*/  @!P0 FMUL.FTZ R38, R32, R11 ;  /* 0x0000000b20268220 */ /* 0x000fe40000410000 */
[C---:B------:R-:W-:Y:S02]  /*5d40*/  @!P0 FMUL.FTZ R5, R10.reuse, R5 ;  /* 0x000000050a058220 */ /* 0x040fe40000410000 */
[----:B------:R-:W-:Y:S01]  /*5d50*/  @!P0 FFMA.FTZ R39, R10, R29, -R6 ;  /* 0x0000001d0a278223 */ /* 0x000fe20000010806 */
[----:B------:R-:W-:Y:S01]  /*5d60*/  @!P0 F2FP.PACK_AB R10, R46, R47 ;  /* 0x0000002f2e0a823e */ /* 0x000fe200000000ff */
[C---:B------:R-:W-:Y:S02]  /*5d70*/  @!P0 FMUL.FTZ R6, R9.reuse, R11 ;  /* 0x0000000b09068220 */ /* 0x040fe40000410000 */
[----:B------:R-:W-:Y:S01]  /*5d80*/  @!P0 FFMA.FTZ R11, R9, R33, -R38 ;  /* 0x00000021090b8223 */ /* 0x000fe20000010826 */
[----:B------:R-:W-:Y:S01]  /*5d90*/  @!P0 F2FP.PACK_AB R9, R56, R57 ;  /* 0x000000393809823e */ /* 0x000fe200000000ff */
[----:B------:R-:W-:Y:S01]  /*5da0*/  @!P0 FFMA.FTZ R5, R28, R29, R5 ;  /* 0x0000001d1c058223 */ /* 0x000fe20000010005 */
[----:B------:R-:W-:Y:S01]  /*5db0*/  @!P0 MOV R17, R10 ;  /* 0x0000000a00118202 */ /* 0x000fe20000000f00 */
[----:B------:R-:W-:Y:S01]  /*5dc0*/  @!P0 FFMA.FTZ R6, R32, R33, R6 ;  /* 0x0000002120068223 */ /* 0x000fe20000010006 */
[----:B------:R-:W-:Y:S01]  /*5dd0*/  @!P0 F2FP.PACK_AB R11, R11, R39 ;  /* 0x000000270b0b823e */ /* 0x000fe200000000ff */
[----:B------:R-:W-:Y:S01]  /*5de0*/  @!P0 FFMA.FTZ R7, R34, R35, R7 ;  /* 0x0000002322078223 */ /* 0x000fe20000010007 */
[----:B------:R-:W-:Y:S01]  /*5df0*/  @!P0 MOV R16, R9 ;  /* 0x0000000900108202 */ /* 0x000fe20000000f00 */
[----:B------:R-:W-:Y:S01]  /*5e00*/  @!P0 FFMA.FTZ R8, R36, R37, R8 ;  /* 0x0000002524088223 */ /* 0x000fe20000010008 */
[----:B------:R-:W-:Y:S01]  /*5e10*/  @!P0 F2FP.PACK_AB R9, R2, R0 ;  /* 0x000000000209823e */ /* 0x000fe200000000ff */
[----:B------:R-:W-:Y:S01]  /*5e20*/  @!P0 IMAD.MOV.U32 R18, RZ, RZ, R11 ;  /* 0x000000ffff128224 */ /* 0x000fe200078e000b */
[----:B------:R-:W-:Y:S01]  /*5e30*/  @!P0 F2FP.PACK_AB R2, R6, R5 ;  /* 0x000000050602823e */ /* 0x000fe200000000ff */
[----:B------:R-:W-:Y:S01]  /*5e40*/  @!P0 IMAD.MOV.U32 R41, RZ, RZ, R3 ;  /* 0x000000ffff298224 */ /* 0x000fe200078e0003 */
[----:B------:R-:W-:Y:S02]  /*5e50*/  @!P0 F2FP.PACK_AB R0, R8, R7 ;  /* 0x000000070800823e */ /* 0x000fe400000000ff */
[----:B------:R1:W-:Y:S01]  /*5e60*/  STG.E.128 [R50.64], R16 ;  /* 0x0000001032007986 */ /* 0x0003e2000c101d06 */
[----:B------:R-:W-:Y:S02]  /*5e70*/  @!P0 MOV R40, R9 ;  /* 0x0000000900288202 */ /* 0x000fe40000000f00 */
[----:B------:R-:W-:Y:S02]  /*5e80*/  @!P0 MOV R42, R2 ;  /* 0x00000002002a8202 */ /* 0x000fe40000000f00 */
[----:B------:R-:W-:Y:S05]  /*5e90*/  @!P0 MOV R43, R0 ;  /* 0x00000000002b8202 */ /* 0x000fea0000000f00 */
[----:B------:R1:W-:Y:S02]  /*5ea0*/  @!P2 STG.E.128 [R48.64], R40 ;  /* 0x000000283000a986 */ /* 0x0003e4000c101d06 */
.L_x_178:
[----:B------:R-:W-:Y:S05]  /*5eb0*/  BSYNC B0 ;  /* 0x0000000000007941 */ /* 0x000fea0003800000 */
.L_x_177:
[----:B------:R-:W-:Y:S11]  /*5ec0*/  ISETP.GE.AND P0, PT, R27, c[0x0][0x1d4], PT ;  /* 0x000075001b007a0c */ /* 0x000ff60003f06270 */
[----:B------:R-:W-:Y:S02]  /*5ed0*/  @!UPT UIADD3 URZ, URZ, URZ, URZ ;  /* 0x0000003f3f3ff290 */ /* 0x000fe4000fffe03f */
[----:B------:R-:W-:-:S05]  /*5ee0*/  @P0 BRA `(.L_x_162) ;  /* 0x000008a000000947 */ /* 0x000fca0003800000 */
[----:B-1----:R-:W-:Y:S01]  /*5ef0*/  LDS.128 R40, [R110+0x6100] ;  /* 0x006100006e287984 */ /* 0x002fe20000000c00 */
[----:B------:R-:W-:Y:S04]  /*5f00*/  IADD3 R2, P1, P0, R76, R69, R87 ;  /* 0x000000454c027210 */ /* 0x000fe8000783e057 */
[----:B------:R-:W-:Y:S02]  /*5f10*/  IADD3.X R5, R78, R68, R118, P1, P0 ;  /* 0x000000444e057210 */ /* 0x000fe40000fe0476 */
[----:B------:R-:W-:Y:S01]  /*5f20*/  ISETP.GE.AND P0, PT, R27, c[0x0][0x27c], PT ;  /* 0x00009f001b007a0c */ /* 0x000fe20003f06270 */
[----:B------:R-:W1:Y:S01]  /*5f30*/  LDS.128 R12, [R116+0x6100] ;  /* 0x00610000740c7984 */ /* 0x000e620000000c00 */
[C---:B------:R-:W-:Y:S04]  /*5f40*/  LEA R44, P1, R2.reuse, c[0x0][0x1c8], 0x1 ;  /* 0x00007200022c7a11 */ /* 0x040fe800078208ff */
[----:B------:R-:W-:Y:S02]  /*5f50*/  LEA.HI.X R45, R2, c[0x0][0x1cc], R5, 0x1, P1 ;  /* 0x00007300022d7a11 */ /* 0x000fe400008f0c05 */
[----:B------:R-:W-:Y:S05]  /*5f60*/  ISETP.GE.AND P1, PT, R85, c[0x0][0x1d4], PT ;  /* 0x0000750055007a0c */ /* 0x000fea0003f26270 */
[----:B------:R-:W-:Y:S01]  /*5f70*/  @!P0 SHF.R.U64 R4, R20, 0x10, R21 ;  /* 0x0000001014048819 */ /* 0x000fe20000001215 */
[----:B------:R-:W-:Y:S01]  /*5f80*/  @!P0 HADD2.F32 R25, -RZ, R60.H0_H0 ;  /* 0x2000003cff198230 */ /* 0x000fe20000004100 */
[----:B------:R-:W-:Y:S01]  /*5f90*/  @!P0 SHF.R.U64 R9, R52, 0x10, R53 ;  /* 0x0000001034098819 */ /* 0x000fe20000001235 */
[----:B------:R-:W-:Y:S01]  /*5fa0*/  @!P0 HADD2.F32 R35, -RZ, R61.H0_H0 ;  /* 0x2000003dff238230 */ /* 0x000fe20000004100 */
[----:B------:R-:W-:Y:S01]  /*5fb0*/  @!P0 SHF.R.U64 R8, R22, 0x10, R23 ;  /* 0x0000001016088819 */ /* 0x000fe20000001217 */
[----:B------:R-:W-:Y:S01]  /*5fc0*/  @!P0 HADD2.F32 R3, -RZ, R30.H0_H0 ;  /* 0x2000001eff038230 */ /* 0x000fe20000004100 */
[----:B------:R-:W-:Y:S01]  /*5fd0*/  @!P0 SHF.R.U32.HI R10, RZ, 0x10, R21 ;  /* 0x00000010ff0a8819 */ /* 0x000fe20000011615 */
[----:B------:R-:W-:Y:S01]  /*5fe0*/  @!P0 HADD2.F32 R21, -RZ, R60.H1_H1 ;  /* 0x3000003cff158230 */ /* 0x000fe20000004100 */
[----:B------:R-:W-:Y:S01]  /*5ff0*/  @!P0 SHF.R.U32.HI R11, RZ, 0x10, R23 ;  /* 0x00000010ff0b8819 */ /* 0x000fe20000011617 */
[----:B------:R-:W-:Y:S01]  /*6000*/  @!P0 HADD2.F32 R23, -RZ, R9.H0_H0 ;  /* 0x20000009ff178230 */ /* 0x000fe20000004100 */
[----:B------:R-:W-:Y:S01]  /*6010*/  @!P0 SHF.R.U32.HI R34, RZ, 0x10, R55 ;  /* 0x00000010ff228819 */ /* 0x000fe20000011637 */
[----:B------:R-:W-:Y:S01]  /*6020*/  @!P0 HADD2.F32 R18, -RZ, R10.H0_H0 ;  /* 0x2000000aff128230 */ /* 0x000fe20000004100 */
[----:B------:R-:W-:Y:S01]  /*6030*/  @!P0 SHF.R.U32.HI R29, RZ, 0x10, R53 ;  /* 0x00000010ff1d8819 */ /* 0x000fe20000011635 */
[----:B------:R-:W-:Y:S01]  /*6040*/  @!P0 HADD2.F32 R17, -RZ, R8.H0_H0 ;  /* 0x20000008ff118230 */ /* 0x000fe20000004100 */
[----:B------:R-:W-:Y:S01]  /*6050*/  @!P0 SHF.R.U64 R33, R54, 0x10, R55 ;  /* 0x0000001036218819 */ /* 0x000fe20000001237 */
[----:B------:R-:W-:Y:S02]  /*6060*/  @!P0 HADD2.F32 R37, -RZ, R34.H0_H0 ;  /* 0x20000022ff258230 */ /* 0x000fe40000004100 */
[----:B------:R-:W-:Y:S02]  /*6070*/  @!P0 HADD2.F32 R29, -RZ, R29.H0_H0 ;  /* 0x2000001dff1d8230 */ /* 0x000fe40000004100 */
[----:B------:R-:W-:Y:S02]  /*6080*/  @!P0 HADD2.F32 R33, -RZ, R33.H0_H0 ;  /* 0x20000021ff218230 */ /* 0x000fe40000004100 */
[----:B------:R-:W-:Y:S02]  /*6090*/  @!P0 HADD2.F32 R16, -RZ, R31.H0_H0 ;  /* 0x2000001fff108230 */ /* 0x000fe40000004100 */
[----:B------:R-:W-:Y:S01]  /*60a0*/  @!P0 HADD2.F32 R19, -RZ, R11.H0_H0 ;  /* 0x2000000bff138230 */ /* 0x000fe20000004100 */
[----:B-1----:R-:W-:Y:S02]  /*60b0*/  @!P0 MOV R6, R13 ;  /* 0x0000000d00068202 */ /* 0x002fe40000000f00 */
[----:B------:R-:W-:Y:S02]  /*60c0*/  @!P0 MOV R28, R41 ;  /* 0x00000029001c8202 */ /* 0x000fe40000000f00 */
[----:B------:R-:W-:Y:S01]  /*60d0*/  @!P0 MOV R2, R12 ;  /* 0x0000000c00028202 */ /* 0x000fe20000000f00 */
[--C-:B------:R-:W-:Y:S01]  /*60e0*/  @!P0 HADD2.F32 R8, -RZ, R6.reuse.H1_H1 ;  /* 0x30000006ff088230 */ /* 0x100fe20000004100 */
[----:B------:R-:W-:Y:S01]  /*60f0*/  @!P0 MOV R5, R40 ;  /* 0x0000002800058202 */ /* 0x000fe20000000f00 */
[----:B------:R-:W-:Y:S01]  /*6100*/  @!P0 HADD2.F32 R0, -RZ, R6.H0_H0 ;  /* 0x20000006ff008230 */ /* 0x000fe20000004100 */
[----:B------:R-:W-:Y:S01]  /*6110*/  @!P0 MOV R32, R42 ;  /* 0x0000002a00208202 */ /* 0x000fe20000000f00 */
[----:B------:R-:W-:Y:S02]  /*6120*/  @!P0 HADD2.F32 R24, -RZ, R28.H0_H0 ;  /* 0x2000001cff188230 */ /* 0x000fe40000004100 */
[--C-:B------:R-:W-:Y:S02]  /*6130*/  @!P0 HADD2.F32 R20, -RZ, R5.reuse.H0_H0 ;  /* 0x20000005ff148230 */ /* 0x100fe40000004100 */
[----:B------:R-:W-:Y:S01]  /*6140*/  @!P0 HADD2.F32 R22, -RZ, R5.H1_H1 ;  /* 0x30000005ff168230 */ /* 0x000fe20000004100 */
[-C--:B------:R-:W-:Y:S01]  /*6150*/  @!P0 FMUL.FTZ R7, R24, R3.reuse ;  /* 0x0000000318078220 */ /* 0x080fe20000410000 */
[----:B------:R-:W-:Y:S01]  /*6160*/  @!P0 HADD2.F32 R5, -RZ, R2.H0_H0 ;  /* 0x20000002ff058230 */ /* 0x000fe20000004100 */
[C---:B------:R-:W-:Y:S01]  /*6170*/  @!P0 FMUL.FTZ R3, R0.reuse, R3 ;  /* 0x0000000300038220 */ /* 0x040fe20000410000 */
[----:B------:R-:W-:Y:S01]  /*6180*/  @!P0 HADD2.F32 R28, -RZ, R28.H1_H1 ;  /* 0x3000001cff1c8230 */ /* 0x000fe20000004100 */
[----:B------:R-:W-:Y:S01]  /*6190*/  @!P0 FFMA.FTZ R52, R0, R25, -R7 ;  /* 0x0000001900348223 */ /* 0x000fe20000010807 */
[----:B------:R-:W-:Y:S01]  /*61a0*/  @!P0 HADD2.F32 R0, -RZ, R30.H1_H1 ;  /* 0x3000001eff008230 */ /* 0x000fe20000004100 */
[----:B------:R-:W-:Y:S01]  /*61b0*/  @!P0 MOV R30, R43 ;  /* 0x0000002b001e8202 */ /* 0x000fe20000000f00 */
[----:B------:R-:W-:Y:S01]  /*61c0*/  @!P0 HADD2.F32 R7, -RZ, R4.H0_H0 ;  /* 0x20000004ff078230 */ /* 0x000fe20000004100 */
[----:B------:R-:W-:Y:S01]  /*61d0*/  @!P0 FMUL.FTZ R46, R28, R18 ;  /* 0x000000121c2e8220 */ /* 0x000fe20000410000 */
[----:B------:R-:W-:Y:S01]  /*61e0*/  @!P0 HADD2.F32 R4, -RZ, R2.H1_H1 ;  /* 0x30000002ff048230 */ /* 0x000fe20000004100 */
[-C--:B------:R-:W-:Y:S01]  /*61f0*/  @!P0 FMUL.FTZ R2, R20, R0.reuse ;  /* 0x0000000014028220 */ /* 0x080fe20000410000 */
[--C-:B------:R-:W-:Y:S01]  /*6200*/  @!P0 HADD2.F32 R34, -RZ, R30.reuse.H0_H0 ;  /* 0x2000001eff228230 */ /* 0x100fe20000004100 */
[----:B------:R-:W-:Y:S01]  /*6210*/  @!P0 FMUL.FTZ R9, R22, R7 ;  /* 0x0000000716098220 */ /* 0x000fe20000410000 */
[----:B------:R-:W-:Y:S01]  /*6220*/  @!P0 HADD2.F32 R36, -RZ, R30.H1_H1 ;  /* 0x3000001eff248230 */ /* 0x000fe20000004100 */
[C---:B------:R-:W-:Y:S01]  /*6230*/  @!P0 FMUL.FTZ R0, R5.reuse, R0 ;  /* 0x0000000005008220 */ /* 0x040fe20000410000 */
[--C-:B------:R-:W-:Y:S01]  /*6240*/  @!P0 HADD2.F32 R30, -RZ, R32.reuse.H0_H0 ;  /* 0x20000020ff1e8230 */ /* 0x100fe20000004100 */
[----:B------:R-:W-:Y:S01]  /*6250*/  @!P0 FFMA.FTZ R51, R5, R21, -R2 ;  /* 0x0000001505338223 */ /* 0x000fe20000010802 */
[----:B------:R-:W-:Y:S01]  /*6260*/  @!P0 MOV R5, R14 ;  /* 0x0000000e00058202 */ /* 0x000fe20000000f00 */
[C---:B------:R-:W-:Y:S01]  /*6270*/  @!P0 FMUL.FTZ R2, R4.reuse, R7 ;  /* 0x0000000704028220 */ /* 0x040fe20000410000 */
[----:B------:R-:W-:Y:S01]  /*6280*/  @!P0 HADD2.F32 R32, -RZ, R32.H1_H1 ;  /* 0x30000020ff208230 */ /* 0x000fe20000004100 */
[----:B------:R-:W-:Y:S01]  /*6290*/  @!P0 FFMA.FTZ R50, R4, R23, -R9 ;  /* 0x0000001704328223 */ /* 0x000fe20000010809 */
[----:B------:R-:W-:Y:S01]  /*62a0*/  @!P0 HADD2.F32 R9, -RZ, R31.H1_H1 ;  /* 0x3000001fff098230 */ /* 0x000fe20000004100 */
[----:B------:R-:W-:Y:S01]  /*62b0*/  @!P0 IMAD.MOV.U32 R4, RZ, RZ, R15 ;  /* 0x000000ffff048224 */ /* 0x000fe200078e000f */
[----:B------:R-:W-:Y:S01]  /*62c0*/  @!P0 HADD2.F32 R31, -RZ, R61.H1_H1 ;  /* 0x3000003dff1f8230 */ /* 0x000fe20000004100 */
[----:B------:R-:W-:Y:S01]  /*62d0*/  @!P0 FMUL.FTZ R38, R32, R17 ;  /* 0x0000001120268220 */ /* 0x000fe20000410000 */
[--C-:B------:R-:W-:Y:S01]  /*62e0*/  @!P0 HADD2.F32 R7, -RZ, R5.reuse.H0_H0 ;  /* 0x20000005ff078230 */ /* 0x100fe20000004100 */
[----:B------:R-:W-:Y:S01]  /*62f0*/  @!P0 FMUL.FTZ R39, R30, R9 ;  /* 0x000000091e278220 */ /* 0x000fe20000410000 */
[--C-:B------:R-:W-:Y:S01]  /*6300*/  @!P0 HADD2.F32 R11, -RZ, R4.reuse.H0_H0 ;  /* 0x20000004ff0b8230 */ /* 0x100fe20000004100 */
[----:B------:R-:W-:Y:S01]  /*6310*/  @!P0 FFMA.FTZ R49, R8, R29, -R46 ;  /* 0x0000001d08318223 */ /* 0x000fe2000001082e */
[----:B------:R-:W-:Y:S01]  /*6320*/  @!P0 HADD2.F32 R10, -RZ, R4.H1_H1 ;  /* 0x30000004ff0a8230 */ /* 0x000fe20000004100 */
[----:B------:R-:W-:Y:S01]  /*6330*/  @!P0 FMUL.FTZ R4, R36, R19 ;  /* 0x0000001324048220 */ /* 0x000fe20000410000 */
[----:B------:R-:W-:Y:S01]  /*6340*/  @!P0 HADD2.F32 R6, -RZ, R5.H1_H1 ;  /* 0x30000005ff068230 */ /* 0x000fe20000004100 */
[----:B------:R-:W-:Y:S02]  /*6350*/  @!P0 FMUL.FTZ R5, R34, R16 ;  /* 0x0000001022058220 */ /* 0x000fe40000410000 */
[----:B------:R-:W-:Y:S02]  /*6360*/  @!P0 FFMA.FTZ R47, R10, R37, -R4 ;  /* 0x000000250a2f8223 */ /* 0x000fe40000010804 */
[----:B------:R-:W-:Y:S02]  /*6370*/  @!P0 FFMA.FTZ R5, R11, R35, -R5 ;  /* 0x000000230b058223 */ /* 0x000fe40000010805 */
[----:B------:R-:W-:Y:S01]  /*6380*/  @!P0 FFMA.FTZ R48, R7, R31, -R39 ;  /* 0x0000001f07308223 */ /* 0x000fe20000010827 */
[----:B------:R-:W-:Y:S01]  /*6390*/  @!P0 F2FP.PACK_AB R39, R49, R52 ;  /* 0x000000343127823e */ /* 0x000fe200000000ff */
[----:B------:R-:W-:Y:S01]  /*63a0*/  @!P0 FFMA.FTZ R46, R6, R33, -R38 ;  /* 0x00000021062e8223 */ /* 0x000fe20000010826 */
[----:B------:R-:W-:Y:S01]  /*63b0*/  @!P0 F2FP.PACK_AB R38, R50, R51 ;  /* 0x000000333226823e */ /* 0x000fe200000000ff */
[----:B------:R-:W-:Y:S01]  /*63c0*/  @!P0 FMUL.FTZ R4, R8, R18 ;  /* 0x0000001208048220 */ /* 0x000fe20000410000 */
[----:B------:R-:W-:Y:S01]  /*63d0*/  @!P0 F2FP.PACK_AB R18, R47, R5 ;  /* 0x000000052f12823e */ /* 0x000fe200000000ff */
[----:B------:R-:W-:Y:S01]  /*63e0*/  @!P0 FFMA.FTZ R0, R20, R21, R0 ;  /* 0x0000001514008223 */ /* 0x000fe20000010000 */
[----:B------:R-:W-:Y:S01]  /*63f0*/  @!P0 F2FP.PACK_AB R8, R46, R48 ;  /* 0x000000302e08823e */ /* 0x000fe200000000ff */
[----:B------:R-:W-:Y:S01]  /*6400*/  @!P0 IMAD.MOV.U32 R12, RZ, RZ, R38 ;  /* 0x000000ffff0c8224 */ /* 0x000fe200078e0026 */
[----:B------:R-:W-:Y:S01]  /*6410*/  @!P0 MOV R13, R39 ;  /* 0x00000027000d8202 */ /* 0x000fe20000000f00 */
[----:B------:R-:W-:Y:S01]  /*6420*/  @!P0 FFMA.FTZ R2, R22, R23, R2 ;  /* 0x0000001716028223 */ /* 0x000fe20000010002 */
[----:B------:R-:W-:Y:S01]  /*6430*/  @!P0 MOV R14, R8 ;  /* 0x00000008000e8202 */ /* 0x000fe20000000f00 */
[----:B------:R-:W-:Y:S01]  /*6440*/  @!P0 FMUL.FTZ R5, R7, R9 ;  /* 0x0000000907058220 */ /* 0x000fe20000410000 */
[----:B------:R-:W-:Y:S01]  /*6450*/  @!P0 MOV R15, R18 ;  /* 0x00000012000f8202 */ /* 0x000fe20000000f00 */
[----:B------:R-:W-:Y:S01]  /*6460*/  @!P0 FFMA.FTZ R3, R24, R25, R3 ;  /* 0x0000001918038223 */ /* 0x000fe20000010003 */
[----:B------:R-:W-:Y:S01]  /*6470*/  @!P0 F2FP.PACK_AB R9, R2, R0 ;  /* 0x000000000209823e */ /* 0x000fe200000000ff */
[----:B------:R-:W-:Y:S02]  /*6480*/  @!P0 FMUL.FTZ R6, R6, R17 ;  /* 0x0000001106068220 */ /* 0x000fe40000410000 */
[----:B------:R-:W-:Y:S01]  /*6490*/  @!P0 FFMA.FTZ R4, R28, R29, R4 ;  /* 0x0000001d1c048223 */ /* 0x000fe20000010004 */
[----:B------:R1:W-:Y:S01]  /*64a0*/  STG.E.128 [R44.64], R12 ;  /* 0x0000000c2c007986 */ /* 0x0003e2000c101d06 */
[----:B------:R-:W-:Y:S02]  /*64b0*/  @!P0 FMUL.FTZ R7, R11, R16 ;  /* 0x000000100b078220 */ /* 0x000fe40000410000 */
[----:B------:R-:W-:Y:S01]  /*64c0*/  @!P0 FFMA.FTZ R5, R30, R31, R5 ;  /* 0x0000001f1e058223 */ /* 0x000fe20000010005 */
[----:B------:R-:W-:Y:S01]  /*64d0*/  @!P0 F2FP.PACK_AB R3, R4, R3 ;  /* 0x000000030403823e */ /* 0x000fe200000000ff */
[----:B------:R-:W-:Y:S02]  /*64e0*/  @!P0 FMUL.FTZ R8, R10, R19 ;  /* 0x000000130a088220 */ /* 0x000fe40000410000 */
[----:B------:R-:W-:Y:S01]  /*64f0*/  @!P0 FFMA.FTZ R6, R32, R33, R6 ;  /* 0x0000002120068223 */ /* 0x000fe20000010006 */
[----:B------:R-:W-:Y:S01]  /*6500*/  @!P0 MOV R41, R3 ;  /* 0x0000000300298202 */ /* 0x000fe20000000f00 */
[----:B------:R-:W-:Y:S02]  /*6510*/  @!P0 FFMA.FTZ R7, R34, R35, R7 ;  /* 0x0000002322078223 */ /* 0x000fe40000010007 */
[----:B------:R-:W-:Y:S01]  /*6520*/  @!P0 FFMA.FTZ R8, R36, R37, R8 ;  /* 0x0000002524088223 */ /* 0x000fe20000010008 */
[----:B------:R-:W-:Y:S01]  /*6530*/  @!P0 F2FP.PACK_AB R2, R6, R5 ;  /* 0x000000050602823e */ /* 0x000fe200000000ff */
[----:B------:R-:W-:Y:S03]  /*6540*/  @!P0 IMAD.MOV.U32 R40, RZ, RZ, R9 ;  /* 0x000000ffff288224 */ /* 0x000fe600078e0009 */
[----:B------:R-:W-:Y:S02]  /*6550*/  @!P0 F2FP.PACK_AB R0, R8, R7 ;  /* 0x000000070800823e */ /* 0x000fe400000000ff */
[----:B------:R-:W-:Y:S02]  /*6560*/  @!P0 MOV R42, R2 ;  /* 0x00000002002a8202 */ /* 0x000fe40000000f00 */
[----:B------:R-:W-:Y:S01]  /*6570*/  @!P0 MOV R43, R0 ;  /* 0x00000000002b8202 */ /* 0x000fe20000000f00 */
[----:B------:R-:W-:-:S05]  /*6580*/  @P1 BRA `(.L_x_162) ;  /* 0x0000020000001947 */ /* 0x000fca0003800000 */
[----:B------:R-:W-:Y:S04]  /*6590*/  IADD3 R0, P1, P0, R76, R69, R85 ;  /* 0x000000454c007210 */ /* 0x000fe8000783e055 */
[----:B------:R-:W-:Y:S02]  /*65a0*/  IADD3.X R3, R78, R68, R113, P1, P0 ;  /* 0x000000444e037210 */ /* 0x000fe40000fe0471 */
[C---:B------:R-:W-:Y:S04]  /*65b0*/  LEA R2, P0, R0.reuse, c[0x0][0x1c8], 0x1 ;  /* 0x0000720000027a11 */ /* 0x040fe800078008ff */
[----:B------:R-:W-:Y:S05]  /*65c0*/  LEA.HI.X R3, R0, c[0x0][0x1cc], R3, 0x1, P0 ;  /* 0x0000730000037a11 */ /* 0x000fea00000f0c03 */
[----:B------:R2:W-:Y:S01]  /*65d0*/  STG.E.128 [R2.64], R40 ;  /* 0x0000002802007986 */ /* 0x0005e2000c101d06 */
[----:B------:R-:W-:-:S05]  /*65e0*/  BRA `(.L_x_162) ;  /* 0x000001a000007947 */ /* 0x000fca0003800000 */
.L_x_158:
[----:B------:R-:W-:Y:S05]  /*65f0*/  IMAD R0, R62, -0x40, R80 ;  /* 0xffffffc03e007824 */ /* 0x000fea00078e0250 */
[----:B------:R-:W-:Y:S04]  /*6600*/  IMNMX R0, R0, 0x40, PT ;  /* 0x0000004000007817 */ /* 0x000fe80003800200 */
[----:B------:R-:W-:Y:S11]  /*6610*/  ISETP.GE.AND P0, PT, R229, R0, PT ;  /* 0x00000000e500720c */ /* 0x000ff60003f06270 */
[----:B------:R-:W-:Y:S02]  /*6620*/  @!UPT UIADD3 URZ, URZ, URZ, URZ ;  /* 0x0000003f3f3ff290 */ /* 0x000fe4000fffe03f */
[----:B------:R-:W-:-:S05]  /*6630*/  @P0 BRA `(.L_x_162) ;  /* 0x0000015000000947 */ /* 0x000fca0003800000 */
[----:B------:R-:W-:Y:S02]  /*6640*/  ISETP.GE.AND P0, PT, R100, c[0x0][0x1d4], PT ;  /* 0x0000750064007a0c */ /* 0x000fe40003f06270 */
[----:B------:R-:W-:Y:S02]  /*6650*/  ISETP.GE.AND P1, PT, R26, c[0x0][0x1d4], PT ;  /* 0x000075001a007a0c */ /* 0x000fe40003f26270 */
[C---:B------:R-:W-:Y:S02]  /*6660*/  IADD3 R0, R100.reuse, 0x60, RZ ;  /* 0x0000006064007810 */ /* 0x040fe40007ffe0ff */
[----:B------:R-:W-:Y:S02]  /*6670*/  IADD3 R2, R100, 0x80, RZ ;  /* 0x0000008064027810 */ /* 0x000fe40007ffe0ff */
[----:B------:R-:W-:Y:S02]  /*6680*/  ISETP.GE.AND P2, PT, R0, c[0x0][0x1d4], PT ;  /* 0x0000750000007a0c */ /* 0x000fe40003f46270 */
[----:B------:R-:W-:Y:S03]  /*6690*/  IADD3 R0, R100, 0xa0, RZ ;  /* 0x000000a064007810 */ /* 0x000fe60007ffe0ff */
[----:B------:R-:W1:Y:S04]  /*66a0*/  @!P0 LDS.128 R8, [R213+0x6000] ;  /* 0x00600000d5088984 */ /* 0x000e680000000c00 */
[----:B------:R-:W2:Y:S04]  /*66b0*/  @!P1 LDS.128 R4, [R214+0x6000] ;  /* 0x00600000d6049984 */ /* 0x000ea80000000c00 */
[----:B-1----:R-:W-:Y:S01]  /*66c0*/  @!P0 STG.E.128 [R52.64], R8 ;  /* 0x0000000834008986 */ /* 0x002fe2000c101d06 */
[----:B------:R-:W-:Y:S03]  /*66d0*/  ISETP.GE.AND P0, PT, R27, c[0x0][0x1d4], PT ;  /* 0x000075001b007a0c */ /* 0x000fe60003f06270 */
[----:B--2---:R-:W-:Y:S01]  /*66e0*/  @!P1 STG.E.128 [R52.64+0x40], R4 ;  /* 0x0000400434009986 */ /* 0x004fe2000c101d06 */
[----:B------:R-:W-:Y:S03]  /*66f0*/  ISETP.GE.AND P1, PT, R2, c[0x0][0x1d4], PT ;  /* 0x0000750002007a0c */ /* 0x000fe60003f26270 */
[----:B------:R-:W1:Y:S06]  /*6700*/  @!P2 LDS.128 R4, [R214+0x8000] ;  /* 0x00800000d604a984 */ /* 0x000e6c0000000c00 */
[----:B------:R-:W2:Y:S04]  /*6710*/  @!P0 LDS.128 R8, [R213+0x8000] ;  /* 0x00800000d5088984 */ /* 0x000ea80000000c00 */
[----:B-1----:R-:W-:Y:S04]  /*6720*/  @!P2 STG.E.128 [R52.64+0xc0], R4 ;  /* 0x0000c0043400a986 */ /* 0x002fe8000c101d06 */
[----:B--2---:R-:W-:Y:S01]  /*6730*/  @!P0 STG.E.128 [R52.64+0x80], R8 ;  /* 0x0000800834008986 */ /* 0x004fe2000c101d06 */
[----:B------:R-:W-:Y:S03]  /*6740*/  ISETP.GE.AND P0, PT, R0, c[0x0][0x1d4], PT ;  /* 0x0000750000007a0c */ /* 0x000fe60003f06270 */
[----:B------:R-:W1:Y:S10]  /*6750*/  @!P1 LDS.128 R8, [R213+0xa000] ;  /* 0x00a00000d5089984 */ /* 0x000e740000000c00 */
[----:B------:R-:W2:Y:S04]  /*6760*/  @!P0 LDS.128 R4, [R214+0xa000] ;  /* 0x00a00000d6048984 */ /* 0x000ea80000000c00 */
[----:B-1----:R1:W-:Y:S04]  /*6770*/  @!P1 STG.E.128 [R52.64+0x100], R8 ;  /* 0x0001000834009986 */ /* 0x0023e8000c101d06 */
[----:B--2---:R1:W-:Y:S02]  /*6780*/  @!P0 STG.E.128 [R52.64+0x140], R4 ;  /* 0x0001400434008986 */ /* 0x0043e4000c101d06 */
.L_x_162:
[----:B------:R-:W-:Y:S05]  /*6790*/  BSYNC B1 ;  /* 0x0000000000017941 */ /* 0x000fea0003800000 */
.L_x_157:
[C---:B-1----:R-:W-:Y:S01]  /*67a0*/  IMAD.SHL.U32 R10, R62.reuse, 0x40, RZ ;  /* 0x000000403e0a7824 */ /* 0x042fe200078e00ff */
[----:B------:R-:W-:Y:S01]  /*67b0*/  SHF.L.U64.HI R9, R62, 0x6, R79 ;  /* 0x000000063e097819 */ /* 0x000fe2000001024f */
[----:B------:R-:W-:Y:S02]  /*67c0*/  BSSY B0, `(.L_x_179) ;  /* 0x000004b000007945 */ /* 0x000fe40003800000 */
[----:B--2--5:R-:W-:Y:S01]  /*67d0*/  IMAD.IADD R3, R109, 0x1, -R10 ;  /* 0x000000016d037824 */ /* 0x024fe200078e0a0a */
[----:B------:R-:W-:Y:S04]  /*67e0*/  IADD3 R0, P1, R10, R129, RZ ;  /* 0x000000810a007210 */ /* 0x000fe80007f3e0ff */
[----:B------:R-:W-:Y:S02]  /*67f0*/  ISETP.GE.AND P0, PT, R3, 0x21, PT ;  /* 0x000000210300780c */ /* 0x000fe40003f06270 */
[----:B------:R-:W-:Y:S11]  /*6800*/  IADD3.X R2, R9, R132, RZ, P1, !PT ;  /* 0x0000008409027210 */ /* 0x000ff60000ffe4ff */
[----:B------:R-:W-:Y:S02]  /*6810*/  @P0 IADD3 R8, P1, R0, 0x20, RZ ;  /* 0x0000002000080810 */ /* 0x000fe40007f3e0ff */
[-C--:B------:R-:W-:Y:S03]  /*6820*/  @P0 MOV R7, R86.reuse ;  /* 0x0000005600070202 */ /* 0x080fe60000000f00 */
[----:B------:R-:W-:Y:S01]  /*6830*/  @P0 IMAD.X R6, RZ, RZ, R2, P1 ;  /* 0x000000ffff060224 */ /* 0x000fe200008e0602 */
[----:B------:R-:W-:Y:S11]  /*6840*/  ISETP.GE.AND P1, PT, R3, 0x1, PT ;  /* 0x000000010300780c */ /* 0x000ff60003f26270 */
[----:B------:R-:W-:Y:S02]  /*6850*/  @!UPT UIADD3 URZ, URZ, URZ, URZ ;  /* 0x0000003f3f3ff290 */ /* 0x000fe4000fffe03f */
[----:B------:R-:W-:Y:S01]  /*6860*/  @P1 MOV R3, R86 ;  /* 0x0000005600031202 */ /* 0x000fe20000000f00 */
[----:B------:R-:W-:Y:S02]  /*6870*/  @P1 IMAD R4, R2, c[0x0][0x258], RZ ;  /* 0x0000960002041a24 */ /* 0x000fe400078e02ff */
[----:B------:R-:W-:Y:S04]  /*6880*/  @P1 IMAD.MOV.U32 R2, RZ, RZ, R82 ;  /* 0x000000ffff021224 */ /* 0x000fe800078e0052 */
[C---:B------:R-:W-:Y:S04]  /*6890*/  @P1 IMAD.WIDE.U32 R2, R0.reuse, c[0x0][0x258], R2 ;  /* 0x0000960000021a25 */ /* 0x040fe800078e0002 */
[----:B------:R-:W-:Y:S01]  /*68a0*/  @P1 IMAD R0, R0, c[0x0][0x25c], R4 ;  /* 0x0000970000001a24 */ /* 0x000fe200078e0204 */
[C---:B------:R-:W-:Y:S03]  /*68b0*/  @P1 LEA R4, P2, R2.reuse, c[0x0][0x250], 0x1 ;  /* 0x0000940002041a11 */ /* 0x040fe600078408ff */
[----:B------:R-:W-:Y:S05]  /*68c0*/  @P1 IMAD.IADD R0, R3, 0x1, R0 ;  /* 0x0000000103001824 */ /* 0x000fea00078e0200 */
[----:B------:R-:W-:Y:S01]  /*68d0*/  @P1 LEA.HI.X R5, R2, c[0x0][0x254], R0, 0x1, P2 ;  /* 0x0000950002051a11 */ /* 0x000fe200010f0c00 */
[----:B------:R-:W-:Y:S02]  /*68e0*/  @P0 IMAD R0, R6, c[0x0][0x258], RZ ;  /* 0x0000960006000a24 */ /* 0x000fe400078e02ff */
[----:B------:R-:W-:Y:S02]  /*68f0*/  @P0 IMAD.MOV.U32 R6, RZ, RZ, R82 ;  /* 0x000000ffff060224 */ /* 0x000fe400078e0052 */
[----:B------:R-:W-:Y:S01]  /*6900*/  @!PT LDS RZ, [RZ] ;  /* 0x00000000fffff984 */ /* 0x000fe20000000800 */
[----:B------:R-:W-:Y:S01]  /*6910*/  @!PT LDS RZ, [RZ] ;  /* 0x00000000fffff984 */ /* 0x000fe20000000800 */
[----:B------:R-:W-:Y:S01]  /*6920*/  @!PT LDS RZ, [RZ] ;  /* 0x00000000fffff984 */ /* 0x000fe20000000800 */
[----:B------:R1:W-:Y:S01]  /*6930*/  @P1 LDGSTS.E.BYPASS.LTC128B.128 [R203+0x100], [R4.64], !P5 ;  /* 0x0010000004cb1fae */ /* 0x0003e2000e901d46 */
[C---:B------:R-:W-:Y:S02]  /*6940*/  @P0 IMAD R0, R8.reuse, c[0x0][0x25c], R0 ;  /* 0x0000970008000a24 */ /* 0x040fe400078e0200 */
[----:B------:R-:W-:Y:S01]  /*6950*/  @P0 IMAD.WIDE.U32 R6, R8, c[0x0][0x258], R6 ;  /* 0x0000960008060a25 */ /* 0x000fe200078e0006 */
[----:B------:R1:W-:Y:S03]  /*6960*/  @P1 LDGSTS.E.BYPASS.LTC128B.128 [R203+0x2100], [R4.64+0x80], !P4 ;  /* 0x0210008004cb1fae */ /* 0x0003e6000e101d46 */
[----:B------:R-:W-:Y:S01]  /*6970*/  @P0 IMAD.IADD R0, R7, 0x1, R0 ;  /* 0x0000000107000824 */ /* 0x000fe200078e0200 */
[----:B------:R1:W-:Y:S01]  /*6980*/  @P1 LDGSTS.E.BYPASS.LTC128B.128 [R203+0x4100], [R4.64+0x100], !P3 ;  /* 0x0410010004cb1fae */ /* 0x0003e2000d901d46 */
[C---:B------:R-:W-:Y:S04]  /*6990*/  @P0 LEA R2, P2, R6.reuse, c[0x0][0x250], 0x1 ;  /* 0x0000940006020a11 */ /* 0x040fe800078408ff */
[----:B------:R-:W-:Y:S02]  /*69a0*/  @P0 LEA.HI.X R3, R6, c[0x0][0x254], R0, 0x1, P2 ;  /* 0x0000950006030a11 */ /* 0x000fe400010f0c00 */
[----:B------:R-:W-:Y:S03]  /*69b0*/  IADD3 R0, -R10, R80, RZ ;  /* 0x000000500a007210 */ /* 0x000fe60007ffe1ff */
[----:B------:R1:W-:Y:S01]  /*69c0*/  @P0 LDGSTS.E.BYPASS.LTC128B.128 [R203+0x1100], [R2.64], !P5 ;  /* 0x0110000002cb0fae */ /* 0x0003e2000e901d46 */
[----:B------:R-:W-:Y:S03]  /*69d0*/  IMNMX R0, R0, 0x40, PT ;  /* 0x0000004000007817 */ /* 0x000fe60003800200 */
[----:B------:R1:W-:Y:S04]  /*69e0*/  @P0 LDGSTS.E.BYPASS.LTC128B.128 [R203+0x3100], [R2.64+0x80], !P4 ;  /* 0x0310008002cb0fae */ /* 0x0003e8000e101d46 */
[----:B------:R1:W-:Y:S01]  /*69f0*/  @P0 LDGSTS.E.BYPASS.LTC128B.128 [R203+0x5100], [R2.64+0x100], !P3 ;  /* 0x0510010002cb0fae */ /* 0x0003e2000d901d46 */
[----:B------:R-:W-:Y:S03]  /*6a00*/  ISETP.GE.AND P0, PT, R229, R0, PT ;  /* 0x00000000e500720c */ /* 0x000fe60003f06270 */
[----:B------:R-:W0:Y:S01]  /*6a10*/  LDGDEPBAR ;  /* 0x00000000000079af */ /* 0x000e220000000000 */
[----:B------:R-:W-:Y:S04]  /*6a20*/  DEPBAR.LE SB0, 0x0 ;  /* 0x000080000000791a */ /* 0x000fe80000000000 */
[----:B------:R-:W-:Y:S06]  /*6a30*/  BAR.SYNC.DEFER_BLOCKING 0x0 ;  /* 0x0000000000007b1d */ /* 0x000fec0000010000 */
[----:B------:R-:W-:-:S05]  /*6a40*/  @P0 BRA `(.L_x_180) ;  /* 0x0000022000000947 */ /* 0x000fca0003800000 */
[----:B-1----:R-:W-:Y:S01]  /*6a50*/  IADD3 R0, P0, R10, R134, RZ ;  /* 0x000000860a007210 */ /* 0x002fe20007f1e0ff */
[----:B------:R-:W-:Y:S01]  /*6a60*/  IMAD.MOV.U32 R4, RZ, RZ, R102 ;  /* 0x000000ffff047224 */ /* 0x000fe200078e0066 */
[C---:B------:R-:W-:Y:S01]  /*6a70*/  ISETP.GE.AND P1, PT, R100.reuse, c[0x0][0x1d4], PT ;  /* 0x0000750064007a0c */ /* 0x040fe20003f26270 */
[----:B------:R-:W-:Y:S01]  /*6a80*/  IMAD.MOV.U32 R5, RZ, RZ, R126 ;  /* 0x000000ffff057224 */ /* 0x000fe200078e007e */
[----:B------:R-:W-:Y:S01]  /*6a90*/  IADD3 R12, R100, 0x80, RZ ;  /* 0x00000080640c7810 */ /* 0x000fe20007ffe0ff */
[----:B------:R-:W-:Y:S02]  /*6aa0*/  IMAD.X R2, R9, 0x1, R133, P0 ;  /* 0x0000000109027824 */ /* 0x000fe400000e0685 */
[----:B------:R-:W-:Y:S04]  /*6ab0*/  IMAD.WIDE.U32 R4, R0, c[0x0][0x208], R4 ;  /* 0x0000820000047a25 */ /* 0x000fe800078e0004 */
[----:B------:R-:W-:Y:S04]  /*6ac0*/  IMAD R2, R2, c[0x0][0x208], RZ ;  /* 0x0000820002027a24 */ /* 0x000fe800078e02ff */
[----:B------:R-:W1:Y:S01]  /*6ad0*/  @!P1 LDS.128 R8, [R213] ;  /* 0x00000000d5089984 */ /* 0x000e620000000c00 */
[----:B------:R-:W-:Y:S01]  /*6ae0*/  IMAD R0, R0, c[0x0][0x20c], R2 ;  /* 0x0000830000007a24 */ /* 0x000fe200078e0202 */
[C---:B------:R-:W-:Y:S03]  /*6af0*/  LEA R2, P0, R4.reuse, c[0x0][0x1f8], 0x1 ;  /* 0x00007e0004027a11 */ /* 0x040fe600078008ff */
[----:B------:R-:W-:Y:S05]  /*6b00*/  IMAD.IADD R0, R5, 0x1, R0 ;  /* 0x0000000105007824 */ /* 0x000fea00078e0200 */
[----:B------:R-:W-:Y:S02]  /*6b10*/  LEA.HI.X R3, R4, c[0x0][0x1fc], R0, 0x1, P0 ;  /* 0x00007f0004037a11 */ /* 0x000fe400000f0c00 */
[----:B------:R-:W-:Y:S02]  /*6b20*/  ISETP.GE.AND P0, PT, R26, c[0x0][0x1d4], PT ;  /* 0x000075001a007a0c */ /* 0x000fe40003f06270 */
[----:B------:R-:W-:Y:S11]  /*6b30*/  IADD3 R0, R100, 0x60, RZ ;  /* 0x0000006064007810 */ /* 0x000ff60007ffe0ff */
[----:B------:R-:W2:Y:S04]  /*6b40*/  @!P0 LDS.128 R4, [R214] ;  /* 0x00000000d6048984 */ /* 0x000ea80000000c00 */
[----:B-1----:R-:W-:Y:S01]  /*6b50*/  @!P1 STG.E.128 [R2.64], R8 ;  /* 0x0000000802009986 */ /* 0x002fe2000c101d06 */
[----:B------:R-:W-:Y:S11]  /*6b60*/  ISETP.GE.AND P1, PT, R27, c[0x0][0x1d4], PT ;  /* 0x000075001b007a0c */ /* 0x000ff60003f26270 */
[----:B------:R-:W-:Y:S02]  /*6b70*/  @!UPT UIADD3 URZ, URZ, URZ, URZ ;  /* 0x0000003f3f3ff290 */ /* 0x000fe4000fffe03f */
[----:B------:R-:W1:Y:S04]  /*6b80*/  @!P1 LDS.128 R8, [R213+0x2000] ;  /* 0x00200000d5089984 */ /* 0x000e680000000c00 */
[----:B--2---:R-:W-:Y:S01]  /*6b90*/  @!P0 STG.E.128 [R2.64+0x40], R4 ;  /* 0x0000400402008986 */ /* 0x004fe2000c101d06 */
[----:B------:R-:W-:Y:S02]  /*6ba0*/  ISETP.GE.AND P0, PT, R0, c[0x0][0x1d4], PT ;  /* 0x0000750000007a0c */ /* 0x000fe40003f06270 */
[----:B------:R-:W-:Y:S11]  /*6bb0*/  IADD3 R0, R100, 0xa0, RZ ;  /* 0x000000a064007810 */ /* 0x000ff60007ffe0ff */
[----:B------:R-:W2:Y:S04]  /*6bc0*/  @!P0 LDS.128 R4, [R214+0x2000] ;  /* 0x00200000d6048984 */ /* 0x000ea80000000c00 */
[----:B-1----:R-:W-:Y:S01]  /*6bd0*/  @!P1 STG.E.128 [R2.64+0x80], R8 ;  /* 0x0000800802009986 */ /* 0x002fe2000c101d06 */
[----:B------:R-:W-:Y:S11]  /*6be0*/  ISETP.GE.AND P1, PT, R12, c[0x0][0x1d4], PT ;  /* 0x000075000c007a0c */ /* 0x000ff60003f26270 */
[----:B------:R-:W-:Y:S02]  /*6bf0*/  @!UPT UIADD3 URZ, URZ, URZ, URZ ;  /* 0x0000003f3f3ff290 */ /* 0x000fe4000fffe03f */
[----:B------:R-:W1:Y:S04]  /*6c00*/  @!P1 LDS.128 R8, [R213+0x4000] ;  /* 0x00400000d5089984 */ /* 0x000e680000000c00 */
[----:B--2---:R-:W-:Y:S01]  /*6c10*/  @!P0 STG.E.128 [R2.64+0xc0], R4 ;  /* 0x0000c00402008986 */ /* 0x004fe2000c101d06 */
[----:B------:R-:W-:Y:S11]  /*6c20*/  ISETP.GE.AND P0, PT, R0, c[0x0][0x1d4], PT ;  /* 0x0000750000007a0c */ /* 0x000ff60003f06270 */
[----:B------:R-:W-:Y:S02]  /*6c30*/  @!UPT UIADD3 URZ, URZ, URZ, URZ ;  /* 0x0000003f3f3ff290 */ /* 0x000fe4000fffe03f */
[----:B------:R-:W2:Y:S04]  /*6c40*/  @!P0 LDS.128 R4, [R214+0x4000] ;  /* 0x00400000d6048984 */ /* 0x000ea80000000c00 */
[----:B-1----:R1:W-:Y:S04]  /*6c50*/  @!P1 STG.E.128 [R2.64+0x100], R8 ;  /* 0x0001000802009986 */ /* 0x0023e8000c101d06 */
[----:B--2---:R1:W-:Y:S02]  /*6c60*/  @!P0 STG.E.128 [R2.64+0x140], R4 ;  /* 0x0001400402008986 */ /* 0x0043e4000c101d06 */
.L_x_180:
[----:B-1----:R-:W-:Y:S05]  /*6c70*/  BSYNC B0 ;  /* 0x0000000000007941 */ /* 0x002fea0003800000 */
.L_x_179:
[C---:B------:R-:W-:Y:S02]  /*6c80*/  ISETP.GT.AND P0, PT, R62.reuse, R130, PT ;  /* 0x000000823e00720c */ /* 0x040fe40003f04270 */
[----:B------:R-:W-:Y:S11]  /*6c90*/  IADD3 R62, R62, -0x1, RZ ;  /* 0xffffffff3e3e7810 */ /* 0x000ff60007ffe0ff */
[----:B------:R-:W-:Y:S01]  /*6ca0*/  @P0 SHF.R.S32.HI R2, RZ, 0x1f, R62 ;  /* 0x0000001fff020819 */ /* 0x000fe2000001143e */
[----:B------:R-:W-:Y:S02]  /*6cb0*/  @P0 IMAD R0, R149, R62, RZ ;  /* 0x0000003e95000224 */ /* 0x000fe400078e02ff */
[----:B------:R-:W-:Y:S02]  /*6cc0*/  @P0 IMAD.MOV.U32 R4, RZ, RZ, R98 ;  /* 0x000000ffff040224 */ /* 0x000fe400078e0062 */
[----:B------:R-:W-:Y:S02]  /*6cd0*/  @P0 IMAD.MOV.U32 R5, RZ, RZ, R89 ;  /* 0x000000ffff050224 */ /* 0x000fe400078e0059 */
[-C--:B------:R-:W-:Y:S02]  /*6ce0*/  @P0 IMAD R0, R2, R153.reuse, R0 ;  /* 0x0000009902000224 */ /* 0x080fe400078e0200 */
[----:B------:R-:W-:Y:S04]  /*6cf0*/  @P0 IMAD.WIDE.U32 R4, R62, R153, R4 ;  /* 0x000000993e040225 */ /* 0x000fe800078e0004 */
[----:B------:R-:W-:Y:S01]  /*6d00*/  @P0 IMAD.IADD R0, R5, 0x1, R0 ;  /* 0x0000000105000824 */ /* 0x000fe200078e0200 */
[C---:B------:R-:W-:Y:S04]  /*6d10*/  @P0 LEA R2, P1, R4.reuse, c[0x0][0x220], 0x1 ;  /* 0x0000880004020a11 */ /* 0x040fe800078208ff */
[----:B------:R-:W-:Y:S02]  /*6d20*/  @P0 LEA.HI.X R3, R4, c[0x0][0x224], R0, 0x1, P1 ;  /* 0x0000890004030a11 */ /* 0x000fe400008f0c00 */
[C---:B------:R-:W-:Y:S03]  /*6d30*/  @P0 LEA R4, P1, R154.reuse, R2, 0x1 ;  /* 0x000000029a040211 */ /* 0x040fe600078208ff */
[----:B------:R-:W-:Y:S01]  /*6d40*/  @!PT LDS RZ, [RZ] ;  /* 0x00000000fffff984 */ /* 0x000fe20000000800 */
[----:B------:R-:W-:Y:S01]  /*6d50*/  @!PT LDS RZ, [RZ] ;  /* 0x00000000fffff984 */ /* 0x000fe20000000800 */
[----:B------:R-:W-:Y:S01]  /*6d60*/  @!PT LDS RZ, [RZ] ;  /* 0x00000000fffff984 */ /* 0x000fe20000000800 */
[----:B------:R1:W-:Y:S01]  /*6d70*/  @P0 LDGSTS.E.BYPASS.LTC128B.128 [R203+0x6100], [R2.64], !P5 ;  /* 0x0610000002cb0fae */ /* 0x0003e2000e901d46 */
[----:B------:R-:W-:Y:S03]  /*6d80*/  @P0 LEA.HI.X R5, R154, R3, R148, 0x1, P1 ;  /* 0x000000039a050211 */ /* 0x000fe600008f0c94 */
[----:B------:R1:W-:Y:S04]  /*6d90*/  @P0 LDGSTS.E.BYPASS.LTC128B.128 [R203+0x8100], [R2.64+0x80], !P4 ;  /* 0x0810008002cb0fae */ /* 0x0003e8000e101d46 */
[----:B------:R1:W-:Y:S04]  /*6da0*/  @P0 LDGSTS.E.BYPASS.LTC128B.128 [R203+0xa100], [R2.64+0x100], !P3 ;  /* 0x0a10010002cb0fae */ /* 0x0003e8000d901d46 */
[----:B------:R1:W-:Y:S04]  /*6db0*/  @P0 LDGSTS.E.BYPASS.LTC128B.128 [R203+0x7100], [R4.64], !P5 ;  /* 0x0710000004cb0fae */ /* 0x0003e8000e901d46 */
[----:B------:R1:W-:Y:S04]  /*6dc0*/  @P0 LDGSTS.E.BYPASS.LTC128B.128 [R203+0x9100], [R4.64+0x80], !P4 ;  /* 0x0910008004cb0fae */ /* 0x0003e8000e101d46 */
[----:B------:R1:W-:Y:S04]  /*6dd0*/  @P0 LDGSTS.E.BYPASS.LTC128B.128 [R203+0xb100], [R4.64+0x100], !P3 ;  /* 0x0b10010004cb0fae */ /* 0x0003e8000d901d46 */
[----:B------:R-:W0:Y:S01]  /*6de0*/  LDGDEPBAR ;  /* 0x00000000000079af */ /* 0x000e220000000000 */
[----:B------:R-:W-:-:S05]  /*6df0*/  @P0 BRA `(.L_x_181) ;  /* 0xffffc03000000947 */ /* 0x000fca000383ffff */
[----:B------:R-:W-:Y:S01]  /*6e00*/  WARPSYNC 0xffffffff ;  /* 0xffffffff00007948 */ /* 0x000fe20003800000 */
[----:B------:R-:W-:Y:S06]  /*6e10*/  BAR.SYNC.DEFER_BLOCKING 0x0 ;  /* 0x0000000000007b1d */ /* 0x000fec0000010000 */
.L_x_156:
[----:B------:R-:W-:Y:S01]  /*6e20*/  ISETP.GE.AND P0, PT, R176, 0x1, PT ;  /* 0x00000001b000780c */ /* 0x000fe20003f06270 */
[----:B------:R-:W-:Y:S01]  /*6e30*/  BSSY B0, `(.L_x_182) ;  /* 0x0000020000007945 */ /* 0x000fe20003800000 */
[----:B------:R-:W-:Y:S01]  /*6e40*/  IMAD.IADD R9, R139, 0x1, R144 ;  /* 0x000000018b097824 */ /* 0x000fe200078e0290 */
[----:B------:R-:W-:-:S10]  /*6e50*/  MOV R0, RZ ;  /* 0x000000ff00007202 */ /* 0x000fd40000000f00 */
        /* <DEDUP_REMOVED lines=29> */
.L_x_183:
[----:B------:R-:W-:Y:S05]  /*7030*/  BSYNC B0 ;  /* 0x0000000000007941 */ /* 0x000fea0003800000 */
.L_x_182:
[----:B-1----:R-:W2:Y:S01]  /*7040*/  LDL R2, [R1+0x18] ;  /* 0x0000180001027983 */ /* 0x002ea20000100800 */
        /* <DEDUP_REMOVED lines=48> */
[----:B--2---:R-:W-:-:S04]  /*7350*/  IMAD R249, R2, R0, RZ ;  /* 0x0000000002f97224 */ /* 0x004fc800078e02ff */
[--C-:B------:R-:W-:Y:S01]  /*7360*/  IMAD.IADD R2, R249, 0x1, R0.reuse ;  /* 0x00000001f9027824 */ /* 0x100fe200078e0200 */
[----:B------:R-:W-:-:S04]  /*7370*/  PRMT R0, RZ, 0x7610, R0 ;  /* 0x00007610ff007816 */ /* 0x000fc80000000000 */
[----:B------:R-:W-:Y:S02]  /*7380*/  IMNMX R23, R138, R2, PT ;  /* 0x000000028a177217 */ /* 0x000fe40003800200 */
[----:B------:R-:W-:Y:S02]  /*7390*/  CS2R R138, SRZ ;  /* 0x00000000008a7805 */ /* 0x000fe4000001ff00 */
[----:B------:R-:W-:Y:S01]  /*73a0*/  ISETP.GT.AND P0, PT, R23, R249, PT ;  /* 0x000000f91700720c */ /* 0x000fe20003f04270 */
[----:B------:R1:W-:-:S12]  /*73b0*/  STL [R1+0x10], R23 ;  /* 0x0000101701007387 */ /* 0x0003d80000100800 */
[----:B------:R-:W-:Y:S05]  /*73c0*/  @!P0 BRA `(.L_x_184) ;  /* 0x0000c75000008947 */ /* 0x000fea0003800000 */
[----:B------:R-:W2:Y:S01]  /*73d0*/  LDL R12, [R1+0x3c] ;  /* 0x00003c00010c7983 */ /* 0x000ea20000100800 */
[----:B------:R-:W-:-:S03]  /*73e0*/  ISETP.NE.U32.AND P0, PT, RZ, c[0x0][0x340], PT ;  /* 0x0000d000ff007a0c */ /* 0x000fc60003f05070 */
[----:B------:R-:W3:Y:S01]  /*73f0*/  LDL.LU R15, [R1+0xc] ;  /* 0x00000c00010f7983 */ /* 0x000ee20000300800 */
[----:B------:R-:W-:-:S03]  /*7400*/  ISETP.NE.AND.EX P1, PT, RZ, c[0x0][0x344], PT, P0 ;  /* 0x0000d100ff007a0c */ /* 0x000fc60003f25300 */
[----:B------:R-:W4:Y:S04]  /*7410*/  LDL R24, [R1] ;  /* 0x0000000001187983 */ /* 0x000f280000100800 */
[----:B------:R-:W1:Y:S06]  /*7420*/  S2R R4, SR_TID.X ;  /* 0x0000000000047919 */ /* 0x000e6c0000002100 */
[----:B------:R-:W-:-:S04]  /*7430*/  @P1 IMAD.MOV.U32 R2, RZ, RZ, 0x4 ;  /* 0x00000004ff021424 */ /* 0x000fc800078e00ff */
[----:B------:R-:W-:-:S05]  /*7440*/  @P1 IMAD.WIDE R2, R236, R2, c[0x0][0x340] ;  /* 0x0000d000ec021625 */ /* 0x000fca00078e0202 */
[----:B------:R1:W4:Y:S01]  /*7450*/  @P1 LDG.E R13, [R2.64] ;  /* 0x00000006020d1981 */ /* 0x000322000c1e1900 */
[----:B------:R-:W-:Y:S01]  /*7460*/  SHF.R.S32.HI R0, RZ, 0x1f, R174 ;  /* 0x0000001fff007819 */ /* 0x000fe200000114ae */
[----:B------:R-:W-:Y:S01]  /*7470*/  IMAD.MOV.U32 R7, RZ, RZ, c[0x0][0x2c4] ;  /* 0x0000b100ff077624 */ /* 0x000fe200078e00ff */
[----:B------:R-:W-:Y:S02]  /*7480*/  SHF.R.S32.HI R5, RZ, 0x1f, R232 ;  /* 0x0000001fff057819 */ /* 0x000fe400000114e8 */
[----:B------:R-:W-:Y:S01]  /*7490*/  ISETP.GE.AND P4, PT, R231, c[0x0][0x1d4], PT ;  /* 0x00007500e7007a0c */ /* 0x000fe20003f86270 */
[----:B------:R-:W-:Y:S01]  /*74a0*/  IMAD R0, R0, c[0x0][0x178], RZ ;  /* 0x00005e0000007a24 */ /* 0x000fe200078e02ff */
[----:B------:R-:W-:Y:S02]  /*74b0*/  ISETP.NE.AND P2, PT, R7, 0x1, PT ;  /* 0x000000010700780c */ /* 0x000fe40003f45270 */
[----:B-1----:R-:W-:Y:S02]  /*74c0*/  SHF.R.S32.HI R22, RZ, 0x1f, R4 ;  /* 0x0000001fff167819 */ /* 0x002fe40000011404 */
[----:B------:R-:W-:-:S02]  /*74d0*/  SEL R14, RZ, 0xffffffff, P4 ;  /* 0xffffffffff0e7807 */ /* 0x000fc40002000000 */
[----:B------:R-:W-:Y:S01]  /*74e0*/  LEA.HI R22, R22, R4, RZ, 0x3 ;  /* 0x0000000416167211 */ /* 0x000fe200078f18ff */
[----:B------:R-:W-:Y:S01]  /*74f0*/  IMAD R4, R174, c[0x0][0x17c], R0 ;  /* 0x00005f00ae047a24 */ /* 0x000fe200078e0200 */
[----:B------:R-:W-:Y:S01]  /*7500*/  ISETP.GE.AND P3, PT, R232, c[0x0][0x1d4], PT ;  /* 0x00007500e8007a0c */ /* 0x000fe20003f66270 */
[----:B------:R-:W-:Y:S01]  /*7510*/  IMAD.SHL.U32 R19, R14, 0x2, RZ ;  /* 0x000000020e137824 */ /* 0x000fe200078e00ff */
[----:B------:R-:W-:Y:S02]  /*7520*/  SHF.R.S32.HI R22, RZ, 0x3, R22 ;  /* 0x00000003ff167819 */ /* 0x000fe40000011416 */
[----:B------:R-:W-:Y:S02]  /*7530*/  ISETP.GE.AND P6, PT, R230, c[0x0][0x1d4], PT ;  /* 0x00007500e6007a0c */ /* 0x000fe40003fc6270 */
[----:B------:R-:W-:Y:S02]  /*7540*/  SHF.R.S32.HI R6, RZ, 0x1f, R22 ;  /* 0x0000001fff067819 */ /* 0x000fe40000011416 */
[----:B------:R-:W-:Y:S01]  /*7550*/  IADD3 R0, P0, R22, R9, RZ ;  /* 0x0000000916007210 */ /* 0x000fe20007f1e0ff */
[----:B------:R-:W-:Y:S01]  /*7560*/  IMAD.WIDE.U32 R2, R174, c[0x0][0x178], RZ ;  /* 0x00005e00ae027a25 */ /* 0x000fe200078e00ff */
[----:B------:R-:W-:-:S02]  /*7570*/  ISETP.GE.AND P5, PT, R231, c[0x0][0x198], PT ;  /* 0x00006600e7007a0c */ /* 0x000fc40003fa6270 */
[----:B------:R-:W-:Y:S02]  /*7580*/  LEA.HI.X.SX32 R6, R9, R6, 0x1, P0 ;  /* 0x0000000609067211 */ /* 0x000fe400000f0eff */
[----:B------:R-:W-:Y:S02]  /*7590*/  ISETP.NE.U32.AND P0, PT, RZ, c[0x0][0x348], PT ;  /* 0x0000d200ff007a0c */ /* 0x000fe40003f05070 */
[----:B------:R-:W-:Y:S01]  /*75a0*/  IADD3 R3, R3, R4, RZ ;  /* 0x0000000403037210 */ /* 0x000fe20007ffe0ff */
[----:B------:R-:W-:Y:S01]  /*75b0*/  IMAD R9, R6, c[0x0][0x1e0], RZ ;  /* 0x0000780006097a24 */ /* 0x000fe200078e02ff */
[----:B------:R-:W-:Y:S01]  /*75c0*/  ISETP.NE.AND.EX P0, PT, RZ, c[0x0][0x34c], PT, P0 ;  /* 0x0000d300ff007a0c */ /* 0x000fe20003f05300 */
[----:B------:R-:W-:Y:S01]  /*75d0*/  IMAD.MOV.U32 R4, RZ, RZ, R232 ;  /* 0x000000ffff047224 */ /* 0x000fe200078e00e8 */
[----:B------:R-:W-:Y:S01]  /*75e0*/  IADD3 R102, R23, -0x1, RZ ;  /* 0xffffffff17667810 */ /* 0x000fe20007ffe0ff */
[----:B------:R-:W-:Y:S01]  /*75f0*/  IMAD R17, R0, c[0x0][0x1e4], R9 ;  /* 0x0000790000117a24 */ /* 0x000fe200078e0209 */
[----:B------:R-:W-:Y:S01]  /*7600*/  SEL R9, R137, RZ, !P0 ;  /* 0x000000ff89097207 */ /* 0x000fe20004000000 */
[----:B------:R-:W-:-:S02]  /*7610*/  IMAD R8, R6, c[0x0][0x208], RZ ;  /* 0x0000820006087a24 */ /* 0x000fc400078e02ff */
[----:B------:R-:W-:-:S04]  /*7620*/  IMAD.WIDE.U32 R6, R0, c[0x0][0x1e0], R4 ;  /* 0x0000780000067a25 */ /* 0x000fc800078e0004 */
[----:B------:R-:W-:Y:S02]  /*7630*/  IMAD R18, R9, c[0x0][0x1c0], RZ ;  /* 0x0000700009127a24 */ /* 0x000fe400078e02ff */
[----:B------:R-:W-:-:S04]  /*7640*/  IMAD.WIDE.U32 R10, R0, c[0x0][0x208], R4 ;  /* 0x00008200000a7a25 */ /* 0x000fc800078e0004 */
[----:B------:R-:W-:Y:S01]  /*7650*/  IMAD R16, R0, c[0x0][0x20c], R8 ;  /* 0x0000830000107a24 */ /* 0x000fe200078e0208 */
[----:B------:R-:W-:Y:S02]  /*7660*/  SEL R8, R236, RZ, !P0 ;  /* 0x000000ffec087207 */ /* 0x000fe40004000000 */
[----:B------:R-:W-:-:S03]  /*7670*/  ISETP.NE.U32.AND P0, PT, RZ, c[0x0][0x350], PT ;  /* 0x0000d400ff007a0c */ /* 0x000fc60003f05070 */
[----:B------:R-:W-:Y:S01]  /*7680*/  IMAD R14, R8, c[0x0][0x1c4], R18 ;  /* 0x00007100080e7a24 */ /* 0x000fe200078e0212 */
[----:B------:R-:W-:Y:S01]  /*7690*/  ISETP.NE.AND.EX P0, PT, RZ, c[0x0][0x354], PT, P0 ;  /* 0x0000d500ff007a0c */ /* 0x000fe20003f05300 */
[----:B--2---:R-:W-:-:S04]  /*76a0*/  IMAD R12, R245, 0x80, R12 ;  /* 0x00000080f50c7824 */ /* 0x004fc800078e020c */
[----:B------:R-:W-:Y:S01]  /*76b0*/  @P2 IMAD.HI.U32 R9, R12, c[0x0][0x2c8], RZ ;  /* 0x0000b2000c092a27 */ /* 0x000fe200078e00ff */
[----:B------:R-:W-:Y:S02]  /*76c0*/  MOV R0, R12 ;  /* 0x0000000c00007202 */ /* 0x000fe40000000f00 */
[----:B---3--:R-:W-:Y:S01]  /*76d0*/  LOP3.LUT R15, R15, 0xfffffffe, RZ, 0xc0, !PT ;  /* 0xfffffffe0f0f7812 */ /* 0x008fe200078ec0ff */
[C---:B----4-:R-:W-:Y:S01]  /*76e0*/  IMAD.WIDE.U32 R2, R24.reuse, c[0x0][0x1b8], R2 ;  /* 0x00006e0018027a25 */ /* 0x050fe200078e0002 */
[----:B------:R-:W-:Y:S02]  /*76f0*/  @P2 SHF.R.U32.HI R0, RZ, c[0x0][0x2cc], R9 ;  /* 0x0000b300ff002a19 */ /* 0x000fe40000011609 */
[----:B------:R-:W-:Y:S01]  /*7700*/  @P4 LOP3.LUT R15, R15, 0x1, RZ, 0xfc, !PT ;  /* 0x000000010f0f4812 */ /* 0x000fe200078efcff */
[----:B------:R-:W-:Y:S01]  /*7710*/  IMAD R3, R24, c[0x0][0x1bc], R3 ;  /* 0x00006f0018037a24 */ /* 0x000fe200078e0203 */
[----:B------:R-:W-:Y:S01]  /*7720*/  ISETP.GE.AND P4, PT, R230, c[0x0][0x198], PT ;  /* 0x00006600e6007a0c */ /* 0x000fe20003f86270 */
[----:B------:R-:W-:Y:S01]  /*7730*/  IMAD.IADD R9, R7, 0x1, R17 ;  /* 0x0000000107097824 */ /* 0x000fe200078e0211 */
[----:B------:R-:W-:Y:S01]  /*7740*/  IADD3 R7, R11, R16, RZ ;  /* 0x000000100b077210 */ /* 0x000fe20007ffe0ff */
[----:B------:R-:W-:Y:S01]  /*7750*/  IMAD.WIDE.U32 R2, R8, c[0x0][0x1c0], R2 ;  /* 0x0000700008027a25 */ /* 0x000fe200078e0002 */
[----:B------:R-:W-:-:S02]  /*7760*/  SHF.R.S32.HI R11, RZ, 0x1f, R0 ;  /* 0x0000001fff0b7819 */ /* 0x000fc40000011400 */
[----:B------:R-:W-:Y:S01]  /*7770*/  LOP3.LUT R15, R15, 0xfffffffd, RZ, 0xc0, !PT ;  /* 0xfffffffd0f0f7812 */ /* 0x000fe200078ec0ff */
[----:B------:R-:W-:Y:S01]  /*7780*/  IMAD.MOV.U32 R8, RZ, RZ, R6 ;  /* 0x000000ffff087224 */ /* 0x000fe200078e0006 */
[----:B------:R-:W-:Y:S01]  /*7790*/  MOV R6, R10 ;  /* 0x0000000a00067202 */ /* 0x000fe20000000f00 */
[----:B------:R-:W-:Y:S01]  /*77a0*/  IMAD.IADD R3, R3, 0x1, R14 ;  /* 0x0000000103037824 */ /* 0x000fe200078e020e */
[----:B------:R-:W-:Y:S01]  /*77b0*/  @P3 LOP3.LUT R15, R15, 0x2, RZ, 0xfc, !PT ;  /* 0x000000020f0f3812 */ /* 0x000fe200078efcff */
[----:B------:R-:W-:Y:S01]  /*77c0*/  IMAD R10, R11, c[0x0][0x1b0], RZ ;  /* 0x00006c000b0a7a24 */ /* 0x000fe200078e02ff */
[----:B------:R-:W-:Y:S01]  /*77d0*/  SEL R14, RZ, 0x4, P6 ;  /* 0x00000004ff0e7807 */ /* 0x000fe20003000000 */
[----:B------:R-:W-:Y:S02]  /*77e0*/  IMAD.MOV R11, RZ, RZ, -R0 ;  /* 0x000000ffff0b7224 */ /* 0x000fe400078e0a00 */
[C---:B------:R-:W-:Y:S01]  /*77f0*/  IMAD R10, R0.reuse, c[0x0][0x1b4], R10 ;  /* 0x00006d00000a7a24 */ /* 0x040fe200078e020a */
[----:B------:R1:W-:Y:S01]  /*7800*/  STL [R1+0xc], R15 ;  /* 0x00000c0f01007387 */ /* 0x0003e20000100800 */
[----:B------:R-:W-:-:S04]  /*7810*/  IMAD.WIDE.U32 R2, R0, c[0x0][0x1b0], R2 ;  /* 0x00006c0000027a25 */ /* 0x000fc800078e0002 */
[----:B------:R-:W-:Y:S02]  /*7820*/  IMAD R0, R11, c[0x0][0x2c4], R12 ;  /* 0x0000b1000b007a24 */ /* 0x000fe400078e020c */
[----:B------:R-:W-:Y:S01]  /*7830*/  IMAD.IADD R3, R3, 0x1, R10 ;  /* 0x0000000103037824 */ /* 0x000fe200078e020a */
[----:B------:R-:W-:Y:S01]  /*7840*/  @P1 SHF.R.S32.HI R10, RZ, 0x1f, R13 ;  /* 0x0000001fff0a1819 */ /* 0x000fe2000001140d */
[----:B------:R-:W-:Y:S01]  /*7850*/  @!P1 IMAD.MOV.U32 R13, RZ, RZ, R236 ;  /* 0x000000ffff0d9224 */ /* 0x000fe200078e00ec */
[----:B------:R-:W-:Y:S01]  /*7860*/  SHF.R.S32.HI R11, RZ, 0x1f, R0 ;  /* 0x0000001fff0b7819 */ /* 0x000fe20000011400 */
[----:B------:R-:W-:Y:S01]  /*7870*/  IMAD.WIDE.U32 R6, R24, c[0x0][0x210], R6 ;  /* 0x0000840018067a25 */ /* 0x000fe200078e0006 */
[----:B------:R-:W-:Y:S02]  /*7880*/  @!P1 MOV R10, R137 ;  /* 0x00000089000a9202 */ /* 0x000fe40000000f00 */
[----:B------:R-:W-:Y:S01]  /*7890*/  ISETP.GE.AND P1, PT, R232, c[0x0][0x198], PT ;  /* 0x00006600e8007a0c */ /* 0x000fe20003f26270 */
[----:B------:R-:W-:Y:S01]  /*78a0*/  IMAD R11, R11, c[0x0][0x1a8], RZ ;  /* 0x00006a000b0b7a24 */ /* 0x000fe200078e02ff */
[----:B------:R-:W-:Y:S01]  /*78b0*/  SEL R10, R10, RZ, !P0 ;  /* 0x000000ff0a0a7207 */ /* 0x000fe20004000000 */
[----:B------:R-:W-:-:S04]  /*78c0*/  IMAD.WIDE.U32 R8, R24, c[0x0][0x1e8], R8 ;  /* 0x00007a0018087a25 */ /* 0x000fc800078e0008 */
[C---:B------:R-:W-:Y:S02]  /*78d0*/  IMAD R11, R0.reuse, c[0x0][0x1ac], R11 ;  /* 0x00006b00000b7a24 */ /* 0x040fe400078e020b */
[----:B------:R-:W-:Y:S01]  /*78e0*/  IMAD.WIDE.U32 R2, R0, c[0x0][0x1a8], R2 ;  /* 0x00006a0000027a25 */ /* 0x000fe200078e0002 */
[----:B------:R-:W-:Y:S02]  /*78f0*/  SEL R0, R13, RZ, !P0 ;  /* 0x000000ff0d007207 */ /* 0x000fe40004000000 */
[----:B-1----:R-:W-:Y:S01]  /*7900*/  SEL R15, RZ, 0x1, P3 ;  /* 0x00000001ff0f7807 */ /* 0x002fe20001800000 */
[----:B------:R-:W-:Y:S01]  /*7910*/  IMAD R7, R24, c[0x0][0x214], R7 ;  /* 0x0000850018077a24 */ /* 0x000fe200078e0207 */
[----:B------:R-:W-:Y:S01]  /*7920*/  LEA R13, P0, R2, c[0x0][0x160], 0x1 ;  /* 0x00005800020d7a11 */ /* 0x000fe200078008ff */
[----:B------:R-:W-:Y:S01]  /*7930*/  IMAD R9, R24, c[0x0][0x1ec], R9 ;  /* 0x00007b0018097a24 */ /* 0x000fe200078e0209 */
[----:B------:R-:W-:Y:S01]  /*7940*/  LOP3.LUT R15, R19, 0x2, R15, 0xe2, !PT ;  /* 0x00000002130f7812 */ /* 0x000fe200078ee20f */
[----:B------:R-:W-:-:S02]  /*7950*/  IMAD R12, R10, c[0x0][0x1f0], RZ ;  /* 0x00007c000a0c7a24 */ /* 0x000fc400078e02ff */
[----:B------:R-:W-:Y:S01]  /*7960*/  IMAD R10, R10, c[0x0][0x218], RZ ;  /* 0x000086000a0a7a24 */ /* 0x000fe200078e02ff */
[----:B------:R-:W-:Y:S01]  /*7970*/  LOP3.LUT R68, R15, R14, RZ, 0xfc, !PT ;  /* 0x0000000e0f447212 */ /* 0x000fe200078efcff */
[----:B------:R-:W-:-:S04]  /*7980*/  IMAD.WIDE.U32 R226, R0, c[0x0][0x218], R6 ;  /* 0x0000860000e27a25 */ /* 0x000fc800078e0006 */
[----:B------:R-:W-:-:S04]  /*7990*/  IMAD.WIDE.U32 R224, R0, c[0x0][0x1f0], R8 ;  /* 0x00007c0000e07a25 */ /* 0x000fc800078e0008 */
[C---:B------:R-:W-:Y:S02]  /*79a0*/  IMAD R6, R0.reuse, c[0x0][0x1f4], R12 ;  /* 0x00007d0000067a24 */ /* 0x040fe400078e020c */
[----:B------:R-:W-:Y:S01]  /*79b0*/  IMAD.IADD R3, R3, 0x1, R11 ;  /* 0x0000000103037824 */ /* 0x000fe200078e020b */
[----:B------:R-:W-:Y:S01]  /*79c0*/  LEA R11, R245, R22, 0x7 ;  /* 0x00000016f50b7211 */ /* 0x000fe200078e38ff */
[----:B------:R-:W-:Y:S02]  /*79d0*/  IMAD R0, R0, c[0x0][0x21c], R10 ;  /* 0x0000870000007a24 */ /* 0x000fe400078e020a */
[----:B------:R-:W-:Y:S01]  /*79e0*/  IMAD.IADD R223, R225, 0x1, R6 ;  /* 0x00000001e1df7824 */ /* 0x000fe200078e0206 */
[----:B------:R-:W-:Y:S02]  /*79f0*/  LEA.HI.X R12, R2, c[0x0][0x164], R3, 0x1, P0 ;  /* 0x00005900020c7a11 */ /* 0x000fe400000f0c03 */
[----:B------:R-:W-:Y:S01]  /*7a00*/  IADD3 R228, R227, R0, RZ ;  /* 0x00000000e3e47210 */ /* 0x000fe20007ffe0ff */
[----:B------:R-:W-:Y:S05]  /*7a10*/  BRA.DIV ~URZ, `(.L_x_185) ;  /* 0x000106b27f007947 */ /* 0x000fea000b800000 */
[----:B------:R1:W2:Y:S02]  /*7a20*/  SHFL.IDX PT, R10, R12, RZ, 0x181f ;  /* 0x00181fff0c0a7589 */ /* 0x0002a400000e0000 */
.L_x_304:
[----:B------:R-:W-:Y:S05]  /*7a30*/  BRA.DIV ~URZ, `(.L_x_186) ;  /* 0x000107027f007947 */ /* 0x000fea000b800000 */
[----:B------:R3:W4:Y:S02]  /*7a40*/  SHFL.IDX PT, R0, R13, RZ, 0x181f ;  /* 0x00181fff0d007589 */ /* 0x00072400000e0000 */
.L_x_305:
[----:B------:R-:W-:Y:S01]  /*7a50*/  IMAD R34, R175, c[0x0][0x2c4], RZ ;  /* 0x0000b100af227a24 */ /* 0x000fe200078e02ff */
[----:B------:R-:W-:Y:S01]  /*7a60*/  BSSY B0, `(.L_x_187) ;  /* 0x0000011000007945 */ /* 0x000fe20003800000 */
[----:B------:R-:W-:-:S02]  /*7a70*/  SHF.R.S32.HI R15, RZ, 0x1f, R230 ;  /* 0x0000001fff0f7819 */ /* 0x000fc400000114e6 */
[----:B------:R-:W-:Y:S02]  /*7a80*/  SHF.R.S32.HI R14, RZ, 0x1f, R231 ;  /* 0x0000001fff0e7819 */ /* 0x000fe400000114e7 */
[----:B------:R-:W-:-:S13]  /*7a90*/  ISETP.GE.AND P0, PT, R11, R34, PT ;  /* 0x000000220b00720c */ /* 0x000fda0003f06270 */
[----:B------:R-:W-:Y:S05]  /*7aa0*/  @P0 BRA `(.L_x_188) ;  /* 0x000000c000000947 */ /* 0x000fea0003800000 */
[----:B----4-:R-:W-:-:S04]  /*7ab0*/  LEA R8, P0, R232, R0, 0x1 ;  /* 0x00000000e8087211 */ /* 0x010fc800078008ff */
[----:B--2---:R-:W-:Y:S02]  /*7ac0*/  LEA.HI.X R9, R232, R10, R5, 0x1, P0 ;  /* 0x0000000ae8097211 */ /* 0x004fe400000f0c05 */
[----:B------:R-:W-:-:S03]  /*7ad0*/  LEA R6, P0, R231, R0, 0x1 ;  /* 0x00000000e7067211 */ /* 0x000fc600078008ff */
[----:B------:R-:W-:Y:S01]  /*7ae0*/  @!PT LDS RZ, [RZ] ;  /* 0x00000000fffff984 */ /* 0x000fe20000000800 */
[----:B------:R-:W-:Y:S01]  /*7af0*/  @!PT LDS RZ, [RZ] ;  /* 0x00000000fffff984 */ /* 0x000fe20000000800 */
[----:B------:R-:W-:Y:S01]  /*7b00*/  @!PT LDS RZ, [RZ] ;  /* 0x00000000fffff984 */ /* 0x000fe20000000800 */
[----:B------:R2:W-:Y:S01]  /*7b10*/  LDGSTS.E.BYPASS.LTC128B.128 [R203+0xc100], [R8.64], !P1 ;  /* 0x0c10000008cb7fae */ /* 0x0005e2000c901d46 */
[----:B------:R-:W-:Y:S02]  /*7b20*/  LEA.HI.X R7, R231, R10, R14, 0x1, P0 ;  /* 0x0000000ae7077211 */ /* 0x000fe400000f0c0e */
[----:B------:R-:W-:-:S03]  /*7b30*/  LEA R2, P0, R230, R0, 0x1 ;  /* 0x00000000e6027211 */ /* 0x000fc600078008ff */
[----:B------:R2:W-:Y:S01]  /*7b40*/  LDGSTS.E.BYPASS.LTC128B.128 [R203+0x10100], [R6.64], !P5 ;  /* 0x1010000006cb7fae */ /* 0x0005e2000e901d46 */
[----:B------:R-:W-:-:S05]  /*7b50*/  LEA.HI.X R3, R230, R10, R15, 0x1, P0 ;  /* 0x0000000ae6037211 */ /* 0x000fca00000f0c0f */
[----:B------:R2:W-:Y:S04]  /*7b60*/  LDGSTS.E.BYPASS.LTC128B.128 [R203+0x14100], [R2.64], !P4 ;  /* 0x1410000002cb7fae */ /* 0x0005e8000e101d46 */
.L_x_188:
[----:B------:R-:W-:Y:S05]  /*7b70*/  BSYNC B0 ;  /* 0x0000000000007941 */ /* 0x000fea0003800000 */
.L_x_187:
[----:B------:R-:W-:Y:S05]  /*7b80*/  BRA.DIV ~URZ, `(.L_x_189) ;  /* 0x000106127f007947 */ /* 0x000fea000b800000 */
[----:B--2---:R2:W1:Y:S04]  /*7b90*/  SHFL.IDX PT, R10, R12, 0x1, 0x181f ;  /* 0x00381f000c0a7f89 */ /* 0x00446800000e0000 */
[----:B----4-:R2:W4:Y:S02]  /*7ba0*/  SHFL.IDX PT, R0, R13, 0x1, 0x181f ;  /* 0x00381f000d007f89 */ /* 0x01052400000e0000 */
.L_x_306:
[----:B------:R-:W-:Y:S01]  /*7bb0*/  IADD3 R2, R11, 0x20, RZ ;  /* 0x000000200b027810 */ /* 0x000fe20007ffe0ff */
[----:B------:R-:W-:Y:S03]  /*7bc0*/  BSSY B0, `(.L_x_190) ;  /* 0x000000f000007945 */ /* 0x000fe60003800000 */
[----:B------:R-:W-:-:S13]  /*7bd0*/  ISETP.GE.AND P0, PT, R2, R34, PT ;  /* 0x000000220200720c */ /* 0x000fda0003f06270 */
[----:B------:R-:W-:Y:S05]  /*7be0*/  @P0 BRA `(.L_x_191) ;  /* 0x000000c000000947 */ /* 0x000fea0003800000 */
[----:B----4-:R-:W-:-:S04]  /*7bf0*/  LEA R8, P0, R232, R0, 0x1 ;  /* 0x00000000e8087211 */ /* 0x010fc800078008ff */
[----:B-1----:R-:W-:Y:S02]  /*7c00*/  LEA.HI.X R9, R232, R10, R5, 0x1, P0 ;  /* 0x0000000ae8097211 */ /* 0x002fe400000f0c05 */
        /* <DEDUP_REMOVED lines=10> */
.L_x_191:
[----:B------:R-:W-:Y:S05]  /*7cb0*/  BSYNC B0 ;  /* 0x0000000000007941 */ /* 0x000fea0003800000 */
.L_x_190:
[----:B------:R-:W-:Y:S05]  /*7cc0*/  BRA.DIV ~URZ, `(.L_x_192) ;  /* 0x000105927f007947 */ /* 0x000fea000b800000 */
[----:B-1----:R1:W2:Y:S02]  /*7cd0*/  SHFL.IDX PT, R10, R12, 0x2, 0x181f ;  /* 0x00581f000c0a7f89 */ /* 0x0022a400000e0000 */
.L_x_307:
[----:B------:R-:W-:Y:S05]  /*7ce0*/  BRA.DIV ~URZ, `(.L_x_193) ;  /* 0x000105e27f007947 */ /* 0x000fea000b800000 */
[----:B----4-:R4:W1:Y:S02]  /*7cf0*/  SHFL.IDX PT, R0, R13, 0x2, 0x181f ;  /* 0x00581f000d007f89 */ /* 0x01086400000e0000 */
.L_x_308:
[----:B------:R-:W-:Y:S01]  /*7d00*/  IADD3 R2, R11, 0x40, RZ ;  /* 0x000000400b027810 */ /* 0x000fe20007ffe0ff */
[----:B------:R-:W-:Y:S03]  /*7d10*/  BSSY B0, `(.L_x_194) ;  /* 0x000000f000007945 */ /* 0x000fe60003800000 */
[----:B------:R-:W-:-:S13]  /*7d20*/  ISETP.GE.AND P0, PT, R2, R34, PT ;  /* 0x000000220200720c */ /* 0x000fda0003f06270 */
[----:B------:R-:W-:Y:S05]  /*7d30*/  @P0 BRA `(.L_x_195) ;  /* 0x000000c000000947 */ /* 0x000fea0003800000 */
[----:B-1----:R-:W-:-:S04]  /*7d40*/  LEA R8, P0, R232, R0, 0x1 ;  /* 0x00000000e8087211 */ /* 0x002fc800078008ff */
        /* <DEDUP_REMOVED lines=11> */
.L_x_195:
[----:B------:R-:W-:Y:S05]  /*7e00*/  BSYNC B0 ;  /* 0x0000000000007941 */ /* 0x000fea0003800000 */
.L_x_194:
[----:B------:R-:W-:Y:S05]  /*7e10*/  BRA.DIV ~URZ, `(.L_x_196) ;  /* 0x000105127f007947 */ /* 0x000fea000b800000 */
[----:B-1----:R1:W3:Y:S04]  /*7e20*/  SHFL.IDX PT, R7, R12, 0x3, 0x181f ;  /* 0x00781f000c077f89 */ /* 0x0022e800000e0000 */
[----:B------:R1:W4:Y:S02]  /*7e30*/  SHFL.IDX PT, R0, R13, 0x3, 0x181f ;  /* 0x00781f000d007f89 */ /* 0x00032400000e0000 */
.L_x_309:
[----:B----4-:R-:W4:Y:S01]  /*7e40*/  LDL R104, [R1+0xc] ;  /* 0x00000c0001687983 */ /* 0x010f220000100800 */
[----:B------:R-:W-:Y:S01]  /*7e50*/  IADD3 R2, R11, 0x60, RZ ;  /* 0x000000600b027810 */ /* 0x000fe20007ffe0ff */
[----:B--2---:R-:W-:Y:S01]  /*7e60*/  IMAD.MOV.U32 R10, RZ, RZ, 0x20 ;  /* 0x00000020ff0a7424 */ /* 0x004fe200078e00ff */
[----:B------:R-:W-:Y:S01]  /*7e70*/  SHF.R.S32.HI R66, RZ, 0x1f, R102 ;  /* 0x0000001fff427819 */ /* 0x000fe20000011466 */
[----:B------:R-:W2:Y:S01]  /*7e80*/  S2R R6, SR_TID.X ;  /* 0x0000000000067919 */ /* 0x000ea20000002100 */
[----:B------:R-:W-:Y:S01]  /*7e90*/  ISETP.GE.AND P2, PT, R2, R34, PT ;  /* 0x000000220200720c */ /* 0x000fe20003f46270 */
[----:B------:R-:W-:-:S12]  /*7ea0*/  IMAD R11, R10, c[0x0][0x1e4], RZ ;  /* 0x000079000a0b7a24 */ /* 0x000fd800078e02ff */
[----:B------:R-:W-:-:S04]  /*7eb0*/  @!P2 LEA R2, P0, R232, R0, 0x1 ;  /* 0x00000000e802a211 */ /* 0x000fc800078008ff */
[----:B---3--:R-:W-:Y:S01]  /*7ec0*/  @!P2 LEA.HI.X R3, R232, R7, R5, 0x1, P0 ;  /* 0x00000007e803a211 */ /* 0x008fe200000f0c05 */
[----:B------:R-:W-:Y:S01]  /*7ed0*/  IMAD.WIDE.U32 R4, R102, c[0x0][0x1e0], RZ ;  /* 0x0000780066047a25 */ /* 0x000fe200078e00ff */
[----:B------:R-:W-:-:S03]  /*7ee0*/  @!P2 LEA R8, P0, R231, R0, 0x1 ;  /* 0x00000000e708a211 */ /* 0x000fc600078008ff */
[----:B------:R-:W-:Y:S01]  /*7ef0*/  @!PT LDS RZ, [RZ] ;  /* 0x00000000fffff984 */ /* 0x000fe20000000800 */
[----:B------:R-:W-:Y:S01]  /*7f00*/  @!PT LDS RZ, [RZ] ;  /* 0x00000000fffff984 */ /* 0x000fe20000000800 */
[----:B------:R-:W-:Y:S01]  /*7f10*/  @!PT LDS RZ, [RZ] ;  /* 0x00000000fffff984 */ /* 0x000fe20000000800 */
[----:B------:R3:W-:Y:S01]  /*7f20*/  @!P2 LDGSTS.E.BYPASS.LTC128B.128 [R203+0xf100], [R2.64], !P1 ;  /* 0x0f10000002cbafae */ /* 0x0007e2000c901d46 */
[----:B--2---:R-:W-:Y:S02]  /*7f30*/  SHF.R.S32.HI R67, RZ, 0x1f, R6 ;  /* 0x0000001fff437819 */ /* 0x004fe40000011406 */
[-C--:B------:R-:W-:Y:S02]  /*7f40*/  @!P2 LEA.HI.X R9, R231, R7.reuse, R14, 0x1, P0 ;  /* 0x00000007e709a211 */ /* 0x080fe400000f0c0e */
[----:B------:R-:W-:Y:S02]  /*7f50*/  LEA.HI R67, R67, R6, RZ, 0x3 ;  /* 0x0000000643437211 */ /* 0x000fe400078f18ff */
[C---:B------:R-:W-:Y:S01]  /*7f60*/  @!P2 LEA R6, P0, R230.reuse, R0, 0x1 ;  /* 0x00000000e606a211 */ /* 0x040fe200078008ff */
[----:B------:R2:W-:Y:S01]  /*7f70*/  @!P2 LDGSTS.E.BYPASS.LTC128B.128 [R203+0x13100], [R8.64], !P5 ;  /* 0x1310000008cbafae */ /* 0x0005e2000e901d46 */
[----:B------:R-:W-:Y:S02]  /*7f80*/  SHF.R.S32.HI R67, RZ, 0x3, R67 ;  /* 0x00000003ff437819 */ /* 0x000fe40000011443 */
[----:B------:R-:W-:-:S02]  /*7f90*/  @!P2 LEA.HI.X R7, R230, R7, R15, 0x1, P0 ;  /* 0x00000007e607a211 */ /* 0x000fc400000f0c0f */
[----:B------:R-:W-:-:S03]  /*7fa0*/  LEA R0, P0, R4, R224, 0x6 ;  /* 0x000000e004007211 */ /* 0x000fc600078030ff */
[----:B------:R2:W-:Y:S04]  /*7fb0*/  @!P2 LDGSTS.E.BYPASS.LTC128B.128 [R203+0x17100], [R6.64], !P4 ;  /* 0x1710000006cbafae */ /* 0x0005e8000e101d46 */
[----:B------:R-:W0:Y:S01]  /*7fc0*/  LDGDEPBAR ;  /* 0x00000000000079af */ /* 0x000e220000000000 */
[----:B------:R-:W-:Y:S01]  /*7fd0*/  WARPSYNC 0xffffffff ;  /* 0xffffffff00007948 */ /* 0x000fe20003800000 */
[----:B---3--:R-:W-:Y:S02]  /*7fe0*/  IMAD R3, R66, c[0x0][0x1e0], RZ ;  /* 0x0000780042037a24 */ /* 0x008fe400078e02ff */
[----:B------:R-:W-:Y:S02]  /*7ff0*/  IMAD.IADD R2, R176, 0x1, -R67 ;  /* 0x00000001b0027824 */ /* 0x000fe400078e0a43 */
[----:B------:R-:W-:-:S02]  /*8000*/  IMAD R3, R102, c[0x0][0x1e4], R3 ;  /* 0x0000790066037a24 */ /* 0x000fc400078e0203 */
[----:B------:R-:W-:Y:S02]  /*8010*/  IMAD R2, R102, -0x40, R2 ;  /* 0xffffffc066027824 */ /* 0x000fe400078e0202 */
[----:B------:R-:W-:-:S05]  /*8020*/  IMAD.IADD R3, R5, 0x1, R3 ;  /* 0x0000000105037824 */ /* 0x000fca00078e0203 */
[----:B------:R-:W-:Y:S01]  /*8030*/  LEA.HI.X R3, R4, R223, R3, 0x6, P0 ;  /* 0x000000df04037211 */ /* 0x000fe200000f3403 */
[----:B------:R-:W-:Y:S01]  /*8040*/  IMAD.WIDE.U32 R4, R10, c[0x0][0x1e0], RZ ;  /* 0x000078000a047a25 */ /* 0x000fe200078e00ff */
[----:B------:R-:W-:Y:S01]  /*8050*/  BAR.SYNC.DEFER_BLOCKING 0x0 ;  /* 0x0000000000007b1d */ /* 0x000fe20000010000 */
[----:B------:R-:W-:-:S13]  /*8060*/  ISETP.GE.AND P0, PT, R2, 0x21, PT ;  /* 0x000000210200780c */ /* 0x000fda0003f06270 */
[----:B------:R-:W-:-:S04]  /*8070*/  @P0 IADD3 R10, P1, R0, R4, RZ ;  /* 0x00000004000a0210 */ /* 0x000fc80007f3e0ff */
[----:B------:R-:W-:Y:S02]  /*8080*/  @P0 IADD3.X R11, R3, R5, R11, P1, !PT ;  /* 0x00000005030b0210 */ /* 0x000fe40000ffe40b */
[----:B------:R-:W-:-:S13]  /*8090*/  ISETP.GE.AND P1, PT, R2, 0x1, PT ;  /* 0x000000010200780c */ /* 0x000fda0003f26270 */
[----:B------:R-:W-:-:S04]  /*80a0*/  @P1 LEA R4, P3, R0, c[0x0][0x1c8], 0x1 ;  /* 0x0000720000041a11 */ /* 0x000fc800078608ff */
[----:B------:R-:W-:Y:S02]  /*80b0*/  @P1 LEA.HI.X R5, R0, c[0x0][0x1cc], R3, 0x1, P3 ;  /* 0x0000730000051a11 */ /* 0x000fe400018f0c03 */
[----:B------:R-:W-:-:S04]  /*80c0*/  @P0 LEA R2, P3, R10, c[0x0][0x1c8], 0x1 ;  /* 0x000072000a020a11 */ /* 0x000fc800078608ff */
[----:B------:R-:W-:Y:S02]  /*80d0*/  @P0 LEA.HI.X R3, R10, c[0x0][0x1cc], R11, 0x1, P3 ;  /* 0x000073000a030a11 */ /* 0x000fe400018f0c0b */
[C---:B----4-:R-:W-:Y:S02]  /*80e0*/  LOP3.LUT P3, RZ, R104.reuse, 0x2, RZ, 0xc0, !PT ;  /* 0x0000000268ff7812 */ /* 0x050fe4000786c0ff */
[----:B------:R-:W-:-:S11]  /*80f0*/  LOP3.LUT P5, RZ, R104, 0x1, RZ, 0xc0, !PT ;  /* 0x0000000168ff7812 */ /* 0x000fd600078ac0ff */
        /* <DEDUP_REMOVED lines=8> */
[----:B------:R2:W-:Y:S01]  /*8180*/  @P0 LDGSTS.E.BYPASS.LTC128B.128 [R203+0xb100], [R2.64+0x100], !P6 ;  /* 0x0b10010002cb0fae */ /* 0x0005e2000f101d46 */
[----:B------:R-:W-:-:S03]  /*8190*/  ISETP.LT.AND P0, PT, RZ, c[0x0][0x27c], PT ;  /* 0x00009f00ff007a0c */ /* 0x000fc60003f01270 */
[----:B------:R-:W0:Y:S10]  /*81a0*/  LDGDEPBAR ;  /* 0x00000000000079af */ /* 0x000e340000000000 */
[----:B------:R-:W-:Y:S05]  /*81b0*/  @P0 BRA `(.L_x_197) ;  /* 0x0000002000000947 */ /* 0x000fea0003800000 */
[----:B------:R-:W-:-:S04]  /*81c0*/  DEPBAR.LE SB0, 0x1 ;  /* 0x000080400000791a */ /* 0x000fc80000000000 */
[----:B------:R-:W-:Y:S05]  /*81d0*/  BRA `(.L_x_198) ;  /* 0x0000597000007947 */ /* 0x000fea0003800000 */
.L_x_197:
[----:B-----5:R-:W-:Y:S01]  /*81e0*/  SHF.R.S32.HI R0, RZ, 0x1f, R136 ;  /* 0x0000001fff007819 */ /* 0x020fe20000011488 */
[----:B------:R-:W-:Y:S01]  /*81f0*/  ULDC.U8 UR4, c[0x0][0x298] ;  /* 0x0000a60000047ab9 */ /* 0x000fe20000000000 */
[----:B--2---:R-:W-:Y:S01]  /*8200*/  IMAD.WIDE.U32 R2, R136, c[0x0][0x280], RZ ;  /* 0x0000a00088027a25 */ /* 0x004fe200078e00ff */
[----:B------:R-:W-:Y:S01]  /*8210*/  ISETP.NE.AND P2, PT, RZ, UR4, PT ;  /* 0x00000004ff007c0c */ /* 0x000fe2000bf45270 */
[----:B------:R-:W-:Y:S02]  /*8220*/  BSSY B2, `(.L_x_198) ;  /* 0x0000592000027945 */ /* 0x000fe40003800000 */
[----:B------:R-:W-:Y:S01]  /*8230*/  IMAD R6, R0, c[0x0][0x280], RZ ;  /* 0x0000a00000067a24 */ /* 0x000fe200078e02ff */
[----:B------:R-:W-:Y:S01]  /*8240*/  LEA R7, P1, R2, c[0x0][0x270], 0x1 ;  /* 0x00009c0002077a11 */ /* 0x000fe200078208ff */
[----:B------:R-:W-:Y:S02]  /*8250*/  IMAD R0, R0, c[0x0][0x290], RZ ;  /* 0x0000a40000007a24 */ /* 0x000fe400078e02ff */
[----:B------:R-:W-:-:S02]  /*8260*/  IMAD R6, R136, c[0x0][0x284], R6 ;  /* 0x0000a10088067a24 */ /* 0x000fc400078e0206 */
[----:B------:R-:W-:-:S03]  /*8270*/  IMAD.WIDE.U32 R4, R136, c[0x0][0x290], RZ ;  /* 0x0000a40088047a25 */ /* 0x000fc600078e00ff */
[----:B------:R-:W-:Y:S01]  /*8280*/  IADD3 R3, R6, R3, RZ ;  /* 0x0000000306037210 */ /* 0x000fe20007ffe0ff */
[----:B------:R-:W-:Y:S01]  /*8290*/  IMAD R0, R136, c[0x0][0x294], R0 ;  /* 0x0000a50088007a24 */ /* 0x000fe200078e0200 */
[----:B------:R-:W-:Y:S02]  /*82a0*/  LEA R8, P0, R4, c[0x0][0x288], 0x1 ;  /* 0x0000a20004087a11 */ /* 0x000fe400078008ff */
[----:B------:R-:W-:Y:S02]  /*82b0*/  LEA R6, R245, R229, 0x7 ;  /* 0x000000e5f5067211 */ /* 0x000fe400078e38ff */
[----:B------:R-:W-:Y:S02]  /*82c0*/  IADD3 R5, R0, R5, RZ ;  /* 0x0000000500057210 */ /* 0x000fe40007ffe0ff */
[----:B------:R-:W-:Y:S02]  /*82d0*/  LEA.HI.X R0, R2, c[0x0][0x274], R3, 0x1, P1 ;  /* 0x00009d0002007a11 */ /* 0x000fe400008f0c03 */
[----:B------:R-:W-:Y:S01]  /*82e0*/  LEA.HI.X R2, R4, c[0x0][0x28c], R5, 0x1, P0 ;  /* 0x0000a30004027a11 */ /* 0x000fe200000f0c05 */
[----:B------:R-:W-:Y:S05]  /*82f0*/  @!P2 BRA `(.L_x_199) ;  /* 0x00002ab00000a947 */ /* 0x000fea0003800000 */
[----:B------:R-:W-:Y:S01]  /*8300*/  ISETP.GE.AND P0, PT, R6, R34, PT ;  /* 0x000000220600720c */ /* 0x000fe20003f06270 */
[----:B------:R-:W2:Y:S01]  /*8310*/  SHFL.IDX PT, R3, R2, RZ, 0x1c1f ;  /* 0x001c1fff02037589 */ /* 0x000ea200000e0000 */
[----:B------:R-:W-:Y:S01]  /*8320*/  BSSY B0, `(.L_x_200) ;  /* 0x0000054000007945 */ /* 0x000fe20003800000 */
[----:B------:R-:W-:Y:S01]  /*8330*/  CS2R R28, SRZ ;  /* 0x00000000001c7805 */ /* 0x000fe2000001ff00 */
[----:B------:R-:W-:Y:S01]  /*8340*/  CS2R R26, SRZ ;  /* 0x00000000001a7805 */ /* 0x000fe2000001ff00 */
[----:B------:R-:W3:Y:S01]  /*8350*/  SHFL.IDX PT, R5, R0, RZ, 0x1c1f ;  /* 0x001c1fff00057589 */ /* 0x000ee200000e0000 */
[----:B------:R-:W-:Y:S01]  /*8360*/  CS2R R24, SRZ ;  /* 0x0000000000187805 */ /* 0x000fe2000001ff00 */
[----:B------:R-:W-:Y:S01]  /*8370*/  CS2R R22, SRZ ;  /* 0x0000000000167805 */ /* 0x000fe2000001ff00 */
[----:B------:R-:W-:Y:S01]  /*8380*/  CS2R R20, SRZ ;  /* 0x0000000000147805 */ /* 0x000fe2000001ff00 */
[----:B------:R4:W1:Y:S01]  /*8390*/  SHFL.IDX PT, R4, R7, RZ, 0x1c1f ;  /* 0x001c1fff07047589 */ /* 0x00086200000e0000 */
[----:B------:R-:W-:Y:S01]  /*83a0*/  CS2R R18, SRZ ;  /* 0x0000000000127805 */ /* 0x000fe2000001ff00 */
[----:B------:R-:W-:Y:S01]  /*83b0*/  CS2R R16, SRZ ;  /* 0x0000000000107805 */ /* 0x000fe2000001ff00 */
[----:B------:R-:W-:Y:S01]  /*83c0*/  CS2R R14, SRZ ;  /* 0x00000000000e7805 */ /* 0x000fe2000001ff00 */
[----:B------:R5:W1:Y:S02]  /*83d0*/  SHFL.IDX PT, R2, R8, RZ, 0x1c1f ;  /* 0x001c1fff08027589 */ /* 0x000a6400000e0000 */
[----:B-1----:R-:W-:Y:S01]  /*83e0*/  CS2R R12, SRZ ;  /* 0x00000000000c7805 */ /* 0x002fe2000001ff00 */
[----:B------:R-:W-:Y:S01]  /*83f0*/  CS2R R10, SRZ ;  /* 0x00000000000a7805 */ /* 0x000fe2000001ff00 */
[----:B----4-:R-:W-:Y:S01]  /*8400*/  CS2R R6, SRZ ;  /* 0x0000000000067805 */ /* 0x010fe2000001ff00 */
[----:B-----5:R-:W-:Y:S01]  /*8410*/  CS2R R8, SRZ ;  /* 0x0000000000087805 */ /* 0x020fe2000001ff00 */
[----:B------:R-:W-:Y:S05]  /*8420*/  @P0 BRA `(.L_x_201) ;  /* 0x0000043000000947 */ /* 0x000fea0003800000 */
[C---:B--23--:R-:W-:Y:S01]  /*8430*/  ISETP.GE.AND P1, PT, R140.reuse, c[0x0][0x27c], PT ;  /* 0x00009f008c007a0c */ /* 0x04cfe20003f26270 */
[----:B------:R-:W-:Y:S01]  /*8440*/  IMAD.SHL.U32 R0, R140, 0x2, RZ ;  /* 0x000000028c007824 */ /* 0x000fe200078e00ff */
[C---:B------:R-:W-:Y:S01]  /*8450*/  ISETP.GE.AND P0, PT, R142.reuse, c[0x0][0x27c], PT ;  /* 0x00009f008e007a0c */ /* 0x040fe20003f06270 */
[----:B------:R-:W-:Y:S01]  /*8460*/  IMAD.SHL.U32 R14, R142, 0x2, RZ ;  /* 0x000000028e0e7824 */ /* 0x000fe200078e00ff */
[----:B------:R-:W-:Y:S01]  /*8470*/  SHF.R.S32.HI R7, RZ, 0x1f, R140 ;  /* 0x0000001fff077819 */ /* 0x000fe2000001148c */
[----:B------:R-:W-:Y:S01]  /*8480*/  CS2R R22, SRZ ;  /* 0x0000000000167805 */ /* 0x000fe2000001ff00 */
[----:B------:R-:W-:-:S02]  /*8490*/  SHF.R.S32.HI R10, RZ, 0x1f, R142 ;  /* 0x0000001fff0a7819 */ /* 0x000fc4000001148e */
[----:B------:R-:W-:-:S05]  /*84a0*/  SHF.L.U64.HI R7, R140, 0x1, R7 ;  /* 0x000000018c077819 */ /* 0x000fca0000010207 */
[-C--:B------:R-:W-:Y:S02]  /*84b0*/  @!P1 IADD3 R8, P2, R4, R0.reuse, RZ ;  /* 0x0000000004089210 */ /* 0x080fe40007f5e0ff */
[----:B------:R-:W-:Y:S02]  /*84c0*/  @!P1 IADD3 R6, P3, R2, R0, RZ ;  /* 0x0000000002069210 */ /* 0x000fe40007f7e0ff */
[----:B------:R-:W-:Y:S01]  /*84d0*/  SHF.L.U64.HI R0, R142, 0x1, R10 ;  /* 0x000000018e007819 */ /* 0x000fe2000001020a */
[--C-:B------:R-:W-:Y:S01]  /*84e0*/  @!P1 IMAD.X R9, R5, 0x1, R7.reuse, P2 ;  /* 0x0000000105099824 */ /* 0x100fe200010e0607 */
[----:B------:R-:W-:Y:S01]  /*84f0*/  @!P0 IADD3 R12, P2, R4, R14, RZ ;  /* 0x0000000e040c8210 */ /* 0x000fe20007f5e0ff */
[----:B------:R-:W-:Y:S01]  /*8500*/  CS2R R10, SRZ ;  /* 0x00000000000a7805 */ /* 0x000fe2000001ff00 */
[----:B------:R-:W-:Y:S01]  /*8510*/  @!P1 IMAD.X R7, R3, 0x1, R7, P3 ;  /* 0x0000000103079824 */ /* 0x000fe200018e0607 */
[----:B------:R-:W-:Y:S01]  /*8520*/  CS2R R24, SRZ ;  /* 0x0000000000187805 */ /* 0x000fe2000001ff00 */
[----:B------:R-:W-:Y:S01]  /*8530*/  ISETP.GE.AND P3, PT, R105, c[0x0][0x27c], PT ;  /* 0x00009f0069007a0c */ /* 0x000fe20003f66270 */
[----:B------:R-:W-:Y:S01]  /*8540*/  @!P0 IMAD.X R13, R5, 0x1, R0, P2 ;  /* 0x00000001050d8824 */ /* 0x000fe200010e0600 */
[----:B------:R1:W5:Y:S04]  /*8550*/  @!P1 LD.E.64 R22, [R8.64] ;  /* 0x0000000608169980 */ /* 0x000368000c101b00 */
[----:B------:R2:W5:Y:S01]  /*8560*/  @!P1 LD.E.64 R10, [R6.64] ;  /* 0x00000006060a9980 */ /* 0x000562000c101b00 */
[----:B------:R-:W-:-:S03]  /*8570*/  ISETP.GE.AND P2, PT, R143, c[0x0][0x27c], PT ;  /* 0x00009f008f007a0c */ /* 0x000fc60003f46270 */
[----:B------:R3:W5:Y:S01]  /*8580*/  @!P0 LD.E.64 R24, [R12.64] ;  /* 0x000000060c188980 */ /* 0x000762000c101b00 */
[----:B--2---:R-:W-:Y:S01]  /*8590*/  @!P0 IADD3 R6, P1, R2, R14, RZ ;  /* 0x0000000e02068210 */ /* 0x004fe20007f3e0ff */
[----:B---3--:R-:W-:-:S04]  /*85a0*/  CS2R R12, SRZ ;  /* 0x00000000000c7805 */ /* 0x008fc8000001ff00 */
[----:B------:R-:W-:Y:S01]  /*85b0*/  @!P0 IMAD.X R7, R3, 0x1, R0, P1 ;  /* 0x0000000103078824 */ /* 0x000fe200008e0600 */
[----:B-1----:R-:W-:Y:S01]  /*85c0*/  SHF.R.S32.HI R8, RZ, 0x1f, R105 ;  /* 0x0000001fff087819 */ /* 0x002fe20000011469 */
[----:B------:R-:W-:-:S03]  /*85d0*/  IMAD.SHL.U32 R0, R105, 0x2, RZ ;  /* 0x0000000269007824 */ /* 0x000fc600078e00ff */
[----:B------:R1:W5:Y:S02]  /*85e0*/  @!P0 LD.E.64 R12, [R6.64] ;  /* 0x00000006060c8980 */ /* 0x000364000c101b00 */
[-C--:B------:R-:W-:Y:S02]  /*85f0*/  @!P3 IADD3 R16, P0, R2, R0.reuse, RZ ;  /* 0x000000000210b210 */ /* 0x080fe40007f1e0ff */
[----:B------:R-:W-:Y:S02]  /*8600*/  SHF.R.S32.HI R14, RZ, 0x1f, R143 ;  /* 0x0000001fff0e7819 */ /* 0x000fe4000001148f */
[----:B-1----:R-:W-:Y:S01]  /*8610*/  SHF.L.U64.HI R6, R105, 0x1, R8 ;  /* 0x0000000169067819 */ /* 0x002fe20000010208 */
[C---:B------:R-:W-:Y:S01]  /*8620*/  IMAD.SHL.U32 R7, R143.reuse, 0x2, RZ ;  /* 0x000000028f077824 */ /* 0x040fe200078e00ff */
[C---:B------:R-:W-:Y:S02]  /*8630*/  @!P3 IADD3 R8, P1, R4.reuse, R0, RZ ;  /* 0x000000000408b210 */ /* 0x040fe40007f3e0ff */
[----:B------:R-:W-:Y:S01]  /*8640*/  SHF.L.U64.HI R0, R143, 0x1, R14 ;  /* 0x000000018f007819 */ /* 0x000fe2000001020e */
[--C-:B------:R-:W-:Y:S01]  /*8650*/  @!P3 IMAD.X R17, R3, 0x1, R6.reuse, P0 ;  /* 0x000000010311b824 */ /* 0x100fe200000e0606 */
[----:B------:R-:W-:Y:S01]  /*8660*/  @!P2 IADD3 R28, P0, R4, R7, RZ ;  /* 0x00000007041ca210 */ /* 0x000fe20007f1e0ff */
[----:B------:R-:W-:Y:S01]  /*8670*/  @!P3 IMAD.X R9, R5, 0x1, R6, P1 ;  /* 0x000000010509b824 */ /* 0x000fe200008e0606 */
[----:B------:R-:W-:-:S03]  /*8680*/  ISETP.GE.AND P1, PT, R106, c[0x0][0x27c], PT ;  /* 0x00009f006a007a0c */ /* 0x000fc60003f26270 */
[----:B------:R-:W-:Y:S01]  /*8690*/  @!P2 IMAD.X R29, R5, 0x1, R0, P0 ;  /* 0x00000001051da824 */ /* 0x000fe200000e0600 */
[----:B------:R-:W-:-:S05]  /*86a0*/  @!P2 IADD3 R30, P0, R2, R7, RZ ;  /* 0x00000007021ea210 */ /* 0x000fca0007f1e0ff */
[----:B------:R-:W-:Y:S01]  /*86b0*/  @!P2 IMAD.X R31, R3, 0x1, R0, P0 ;  /* 0x00000001031fa824 */ /* 0x000fe200000e0600 */
[----:B------:R-:W-:Y:S01]  /*86c0*/  ISETP.GE.AND P0, PT, R141, c[0x0][0x27c], PT ;  /* 0x00009f008d007a0c */ /* 0x000fe20003f06270 */
[----:B------:R-:W-:Y:S01]  /*86d0*/  CS2R R18, SRZ ;  /* 0x0000000000127805 */ /* 0x000fe2000001ff00 */
[----:B------:R-:W-:Y:S01]  /*86e0*/  CS2R R6, SRZ ;  /* 0x0000000000067805 */ /* 0x000fe2000001ff00 */
[----:B------:R-:W-:Y:S01]  /*86f0*/  @!P1 IMAD.WIDE R20, R106, 0x2, R4 ;  /* 0x000000026a149825 */ /* 0x000fe200078e0204 */
[----:B------:R-:W-:-:S03]  /*8700*/  SHF.R.S32.HI R26, RZ, 0x1f, R141 ;  /* 0x0000001fff1a7819 */ /* 0x000fc6000001148d */
[----:B------:R-:W-:Y:S01]  /*8710*/  @!P1 IMAD.WIDE R14, R106, 0x2, R2 ;  /* 0x000000026a0e9825 */ /* 0x000fe200078e0202 */
[----:B------:R1:W5:Y:S03]  /*8720*/  @!P1 LD.E.64 R18, [R20.64] ;  /* 0x0000000614129980 */ /* 0x000366000c101b00 */
[C---:B------:R-:W-:Y:S01]  /*8730*/  IMAD.SHL.U32 R0, R141.reuse, 0x2, RZ ;  /* 0x000000028d007824 */ /* 0x040fe200078e00ff */
[----:B------:R2:W5:Y:S04]  /*8740*/  @!P1 LD.E.64 R6, [R14.64] ;  /* 0x000000060e069980 */ /* 0x000568000c101b00 */
[----:B------:R-:W-:Y:S02]  /*8750*/  @!P0 IADD3 R4, P1, R4, R0, RZ ;  /* 0x0000000004048210 */ /* 0x000fe40007f3e0ff */
[----:B--2---:R-:W-:-:S05]  /*8760*/  SHF.L.U64.HI R14, R141, 0x1, R26 ;  /* 0x000000018d0e7819 */ /* 0x004fca000001021a */
[----:B------:R-:W-:Y:S01]  /*8770*/  @!P0 IMAD.X R5, R5, 0x1, R14, P1 ;  /* 0x0000000105058824 */ /* 0x000fe200008e060e */
[----:B------:R-:W-:Y:S01]  /*8780*/  @!P0 IADD3 R2, P1, R2, R0, RZ ;  /* 0x0000000002028210 */ /* 0x000fe20007f3e0ff */
[----:B------:R-:W-:Y:S01]  /*8790*/  CS2R R26, SRZ ;  /* 0x00000000001a7805 */ /* 0x000fe2000001ff00 */
[----:B-1----:R-:W-:-:S03]  /*87a0*/  CS2R R20, SRZ ;  /* 0x0000000000147805 */ /* 0x002fc6000001ff00 */
[----:B------:R-:W-:Y:S02]  /*87b0*/  @!P0 IMAD.X R3, R3, 0x1, R14, P1 ;  /* 0x0000000103038824 */ /* 0x000fe400008e060e */
[----:B------:R-:W-:Y:S01]  /*87c0*/  CS2R R14, SRZ ;  /* 0x00000000000e7805 */ /* 0x000fe2000001ff00 */
[----:B------:R1:W5:Y:S04]  /*87d0*/  @!P3 LD.E.64 R26, [R8.64] ;  /* 0x00000006081ab980 */ /* 0x000368000c101b00 */
[----:B------:R2:W5:Y:S04]  /*87e0*/  @!P2 LD.E.64 R20, [R28.64] ;  /* 0x000000061c14a980 */ /* 0x000568000c101b00 */
[----:B------:R3:W5:Y:S01]  /*87f0*/  @!P3 LD.E.64 R14, [R16.64] ;  /* 0x00000006100eb980 */ /* 0x000762000c101b00 */
[----:B-1----:R-:W-:Y:S01]  /*8800*/  CS2R R8, SRZ ;  /* 0x0000000000087805 */ /* 0x002fe2000001ff00 */
[----:B--2---:R-:W-:-:S05]  /*8810*/  CS2R R28, SRZ ;  /* 0x00000000001c7805 */ /* 0x004fca000001ff00 */
[----:B------:R1:W5:Y:S01]  /*8820*/  @!P2 LD.E.64 R8, [R30.64] ;  /* 0x000000061e08a980 */ /* 0x000362000c101b00 */
[----:B---3--:R-:W-:-:S03]  /*8830*/  CS2R R16, SRZ ;  /* 0x0000000000107805 */ /* 0x008fc6000001ff00 */
[----:B------:R1:W5:Y:S04]  /*8840*/  @!P0 LD.E.64 R28, [R4.64] ;  /* 0x00000006041c8980 */ /* 0x000368000c101b00 */
[----:B------:R1:W5:Y:S02]  /*8850*/  @!P0 LD.E.64 R16, [R2.64] ;  /* 0x0000000602108980 */ /* 0x000364000c101b00 */
.L_x_201:
[----:B--23--:R-:W-:Y:S05]  /*8860*/  BSYNC B0 ;  /* 0x0000000000007941 */ /* 0x00cfea0003800000 */
.L_x_200:
[--C-:B-----5:R-:W-:Y:S01]  /*8870*/  IMAD.MOV.U32 R39, RZ, RZ, R27.reuse ;  /* 0x000000ffff277224 */ /* 0x120fe200078e001b */
[--C-:B------:R-:W-:Y:S01]  /*8880*/  SHF.R.U64 R37, R26, 0x10, R27.reuse ;  /* 0x000000101a257819 */ /* 0x100fe2000000121b */
[----:B------:R-:W-:Y:S01]  /*8890*/  IMAD.MOV.U32 R52, RZ, RZ, R20 ;  /* 0x000000ffff347224 */ /* 0x000fe200078e0014 */
[----:B------:R-:W-:Y:S01]  /*88a0*/  SHF.R.U32.HI R33, RZ, 0x10, R27 ;  /* 0x00000010ff217819 */ /* 0x000fe2000001161b */
[----:B------:R-:W-:Y:S01]  /*88b0*/  IMAD.MOV.U32 R27, RZ, RZ, R8 ;  /* 0x000000ffff1b7224 */ /* 0x000fe200078e0008 */
[----:B------:R-:W-:Y:S01]  /*88c0*/  SHF.R.U64 R45, R22, 0x10, R23 ;  /* 0x00000010162d7819 */ /* 0x000fe20000001217 */
[----:B------:R-:W-:Y:S01]  /*88d0*/  IMAD.MOV.U32 R48, RZ, RZ, R22 ;  /* 0x000000ffff307224 */ /* 0x000fe200078e0016 */
[----:B------:R-:W-:Y:S01]  /*88e0*/  SHF.R.U64 R41, R24, 0x10, R25 ;  /* 0x0000001018297819 */ /* 0x000fe20000001219 */
[----:B------:R-:W-:Y:S01]  /*88f0*/  IMAD.MOV.U32 R44, RZ, RZ, R24 ;  /* 0x000000ffff2c7224 */ /* 0x000fe200078e0018 */
[----:B------:R-:W-:Y:S01]  /*8900*/  SHF.R.U32.HI R50, RZ, 0x10, R19 ;  /* 0x00000010ff327819 */ /* 0x000fe20000011613 */
[----:B------:R-:W-:Y:S01]  /*8910*/  IMAD.MOV.U32 R22, RZ, RZ, R11 ;  /* 0x000000ffff167224 */ /* 0x000fe200078e000b */
[----:B------:R-:W-:Y:S01]  /*8920*/  SHF.R.U64 R24, R8, 0x10, R9 ;  /* 0x0000001008187819 */ /* 0x000fe20000001209 */
[--C-:B------:R-:W-:Y:S01]  /*8930*/  IMAD.MOV.U32 R47, RZ, RZ, R23.reuse ;  /* 0x000000ffff2f7224 */ /* 0x100fe200078e0017 */
[----:B------:R-:W-:Y:S01]  /*8940*/  PRMT R27, R27, 0x5410, R52 ;  /* 0x000054101b1b7816 */ /* 0x000fe20000000034 */
[----:B------:R-:W-:Y:S01]  /*8950*/  IMAD.MOV.U32 R36, RZ, RZ, R28 ;  /* 0x000000ffff247224 */ /* 0x000fe200078e001c */
[----:B------:R-:W-:Y:S01]  /*8960*/  SHF.R.U32.HI R42, RZ, 0x10, R23 ;  /* 0x00000010ff2a7819 */ /* 0x000fe20000011617 */
[----:B------:R-:W-:Y:S01]  /*8970*/  IMAD.MOV.U32 R23, RZ, RZ, R10 ;  /* 0x000000ffff177224 */ /* 0x000fe200078e000a */
[----:B------:R-:W-:Y:S01]  /*8980*/  PRMT R24, R24, 0x5410, R50 ;  /* 0x0000541018187816 */ /* 0x000fe20000000032 */
[----:B-1----:R-:W-:Y:S01]  /*8990*/  IMAD.MOV.U32 R31, RZ, RZ, R6 ;  /* 0x000000ffff1f7224 */ /* 0x002fe200078e0006 */
[----:B------:R-:W-:Y:S01]  /*89a0*/  PRMT R22, R22, 0x5410, R27 ;  /* 0x0000541016167816 */ /* 0x000fe2000000001b */
[----:B------:R-:W-:Y:S01]  /*89b0*/  IMAD.MOV.U32 R30, RZ, RZ, R7 ;  /* 0x000000ffff1e7224 */ /* 0x000fe200078e0007 */
[----:B------:R-:W-:Y:S01]  /*89c0*/  SHF.R.U64 R2, R10, 0x10, R11 ;  /* 0x000000100a027819 */ /* 0x000fe2000000120b */
[----:B------:R-:W-:Y:S01]  /*89d0*/  IMAD.MOV.U32 R54, RZ, RZ, R19 ;  /* 0x000000ffff367224 */ /* 0x000fe200078e0013 */
[--C-:B------:R-:W-:Y:S01]  /*89e0*/  PRMT R23, R23, 0x5410, R24.reuse ;  /* 0x0000541017177816 */ /* 0x100fe20000000018 */
[----:B------:R-:W-:Y:S01]  /*89f0*/  IMAD.MOV.U32 R51, RZ, RZ, R21 ;  /* 0x000000ffff337224 */ /* 0x000fe200078e0015 */
[----:B------:R-:W-:Y:S01]  /*8a00*/  PRMT R24, R22, 0x7610, R24 ;  /* 0x0000761016187816 */ /* 0x000fe20000000018 */
[--C-:B------:R-:W-:Y:S01]  /*8a10*/  IMAD.MOV.U32 R35, RZ, RZ, R29.reuse ;  /* 0x000000ffff237224 */ /* 0x100fe200078e001d */
[----:B------:R-:W-:Y:S01]  /*8a20*/  PRMT R22, R2, 0x7610, R22 ;  /* 0x0000761002167816 */ /* 0x000fe20000000016 */
[----:B------:R-:W-:Y:S01]  /*8a30*/  IMAD R2, R245, -0x80, R34 ;  /* 0xffffff80f5027824 */ /* 0x000fe200078e0222 */
[----:B------:R-:W-:Y:S01]  /*8a40*/  SHF.R.U64 R32, R28, 0x10, R29 ;  /* 0x000000101c207819 */ /* 0x000fe2000000121d */
[----:B------:R-:W-:Y:S01]  /*8a50*/  IMAD.MOV.U32 R43, RZ, RZ, R25 ;  /* 0x000000ffff2b7224 */ /* 0x000fe200078e0019 */
[----:B------:R-:W-:Y:S01]  /*8a60*/  SHF.R.U64 R28, R6, 0x10, R7 ;  /* 0x00000010061c7819 */ /* 0x000fe20000001207 */
[----:B------:R-:W-:Y:S01]  /*8a70*/  IMAD.MOV.U32 R6, RZ, RZ, R16 ;  /* 0x000000ffff067224 */ /* 0x000fe200078e0010 */
[----:B------:R-:W-:Y:S01]  /*8a80*/  SHF.R.U64 R3, R16, 0x10, R17 ;  /* 0x0000001010037819 */ /* 0x000fe20000001211 */
[----:B------:R-:W-:Y:S01]  /*8a90*/  IMAD.MOV.U32 R40, RZ, RZ, R26 ;  /* 0x000000ffff287224 */ /* 0x000fe200078e001a */
[----:B------:R-:W-:Y:S01]  /*8aa0*/  IMNMX R16, R2, 0x80, PT ;  /* 0x0000008002107817 */ /* 0x000fe20003800200 */
[----:B------:R-:W-:Y:S01]  /*8ab0*/  IMAD.MOV.U32 R55, RZ, RZ, R18 ;  /* 0x000000ffff377224 */ /* 0x000fe200078e0012 */
[----:B------:R-:W-:Y:S01]  /*8ac0*/  SHF.R.U64 R53, R18, 0x10, R19 ;  /* 0x0000001012357819 */ /* 0x000fe20000001213 */
[----:B------:R-:W-:Y:S01]  /*8ad0*/  IMAD.MOV.U32 R19, RZ, RZ, R13 ;  /* 0x000000ffff137224 */ /* 0x000fe200078e000d */
[----:B------:R-:W-:Y:S01]  /*8ae0*/  ISETP.GE.AND P0, PT, R229, R16, PT ;  /* 0x00000010e500720c */ /* 0x000fe20003f06270 */
[----:B------:R-:W-:Y:S01]  /*8af0*/  IMAD.MOV.U32 R26, RZ, RZ, R9 ;  /* 0x000000ffff1a7224 */ /* 0x000fe200078e0009 */
[----:B------:R-:W-:Y:S01]  /*8b00*/  SHF.R.U32.HI R38, RZ, 0x10, R25 ;  /* 0x00000010ff267819 */ /* 0x000fe20000011619 */
[----:B------:R-:W-:Y:S01]  /*8b10*/  IMAD.MOV.U32 R10, RZ, RZ, R14 ;  /* 0x000000ffff0a7224 */ /* 0x000fe200078e000e */
[----:B------:R-:W-:Y:S01]  /*8b20*/  SHF.R.U32.HI R29, RZ, 0x10, R29 ;  /* 0x00000010ff1d7819 */ /* 0x000fe2000001161d */
[----:B------:R-:W-:Y:S01]  /*8b30*/  IMAD.MOV.U32 R5, RZ, RZ, R17 ;  /* 0x000000ffff057224 */ /* 0x000fe200078e0011 */
[----:B------:R-:W-:Y:S01]  /*8b40*/  SHF.R.U32.HI R46, RZ, 0x10, R21 ;  /* 0x00000010ff2e7819 */ /* 0x000fe20000011615 */
[----:B------:R-:W-:-:S04]  /*8b50*/  DEPBAR.LE SB0, 0x1 ;  /* 0x000080400000791a */ /* 0x000fc80000000000 */
[----:B------:R-:W-:Y:S01]  /*8b60*/  SHF.R.U32.HI R25, RZ, 0x10, R7 ;  /* 0x00000010ff197819 */ /* 0x000fe20000011607 */
[----:B------:R-:W-:Y:S01]  /*8b70*/  BSSY B1, `(.L_x_202) ;  /* 0x0000125000017945 */ /* 0x000fe20003800000 */
[----:B------:R-:W-:Y:S02]  /*8b80*/  PRMT R30, R30, 0x5410, R45 ;  /* 0x000054101e1e7816 */ /* 0x000fe4000000002d */
[----:B------:R-:W-:Y:S01]  /*8b90*/  SHF.R.U64 R49, R20, 0x10, R21 ;  /* 0x0000001014317819 */ /* 0x000fe20000001215 */
[----:B------:R-:W-:Y:S01]  /*8ba0*/  IMAD.MOV.U32 R20, RZ, RZ, R12 ;  /* 0x000000ffff147224 */ /* 0x000fe200078e000c */
[----:B------:R-:W-:Y:S01]  /*8bb0*/  SHF.R.U32.HI R21, RZ, 0x10, R9 ;  /* 0x00000010ff157819 */ /* 0x000fe20000011609 */
[----:B------:R-:W-:Y:S01]  /*8bc0*/  IMAD.MOV.U32 R9, RZ, RZ, R15 ;  /* 0x000000ffff097224 */ /* 0x000fe200078e000f */
[----:B------:R-:W-:Y:S02]  /*8bd0*/  PRMT R29, R29, 0x5410, R51 ;  /* 0x000054101d1d7816 */ /* 0x000fe40000000033 */
[----:B------:R-:W-:-:S02]  /*8be0*/  PRMT R35, R35, 0x5410, R41 ;  /* 0x0000541023237816 */ /* 0x000fc40000000029 */
[----:B------:R-:W-:Y:S02]  /*8bf0*/  SHF.R.U32.HI R18, RZ, 0x10, R11 ;  /* 0x00000010ff127819 */ /* 0x000fe4000001160b */
[----:B------:R-:W-:Y:S02]  /*8c00*/  PRMT R25, R25, 0x5410, R54 ;  /* 0x0000541019197816 */ /* 0x000fe40000000036 */
[----:B------:R-:W-:Y:S02]  /*8c10*/  PRMT R28, R28, 0x5410, R46 ;  /* 0x000054101c1c7816 */ /* 0x000fe4000000002e */
[----:B------:R-:W-:Y:S02]  /*8c20*/  PRMT R31, R31, 0x5410, R48 ;  /* 0x000054101f1f7816 */ /* 0x000fe40000000030 */
[----:B------:R-:W-:Y:S02]  /*8c30*/  PRMT R33, R33, 0x5410, R47 ;  /* 0x0000541021217816 */ /* 0x000fe4000000002f */
[----:B------:R-:W-:-:S02]  /*8c40*/  PRMT R32, R32, 0x5410, R42 ;  /* 0x0000541020207816 */ /* 0x000fc4000000002a */
[----:B------:R-:W-:Y:S02]  /*8c50*/  PRMT R19, R19, 0x5410, R30 ;  /* 0x0000541013137816 */ /* 0x000fe4000000001e */
[--C-:B------:R-:W-:Y:S02]  /*8c60*/  SHF.R.U64 R11, R12, 0x10, R13.reuse ;  /* 0x000000100c0b7819 */ /* 0x100fe4000000120d */
[----:B------:R-:W-:Y:S02]  /*8c70*/  SHF.R.U32.HI R8, RZ, 0x10, R13 ;  /* 0x00000010ff087819 */ /* 0x000fe4000001160d */
[--C-:B------:R-:W-:Y:S02]  /*8c80*/  SHF.R.U64 R7, R14, 0x10, R15.reuse ;  /* 0x000000100e077819 */ /* 0x100fe4000000120f */
[----:B------:R-:W-:Y:S02]  /*8c90*/  SHF.R.U32.HI R4, RZ, 0x10, R15 ;  /* 0x00000010ff047819 */ /* 0x000fe4000001160f */
[----:B------:R-:W-:-:S02]  /*8ca0*/  SHF.R.U32.HI R0, RZ, 0x10, R17 ;  /* 0x00000010ff007819 */ /* 0x000fc40000011611 */
[----:B------:R-:W-:Y:S02]  /*8cb0*/  PRMT R38, R38, 0x5410, R40 ;  /* 0x0000541026267816 */ /* 0x000fe40000000028 */
[----:B------:R-:W-:Y:S02]  /*8cc0*/  PRMT R40, R29, 0x5410, R35 ;  /* 0x000054101d287816 */ /* 0x000fe40000000023 */
[----:B------:R-:W-:Y:S02]  /*8cd0*/  PRMT R39, R33, 0x5410, R39 ;  /* 0x0000541021277816 */ /* 0x000fe40000000027 */
[----:B------:R-:W-:Y:S02]  /*8ce0*/  PRMT R35, R32, 0x7610, R35 ;  /* 0x0000761020237816 */ /* 0x000fe40000000023 */
[----:B------:R-:W-:Y:S02]  /*8cf0*/  PRMT R17, R31, 0x5410, R28 ;  /* 0x000054101f117816 */ /* 0x000fe4000000001c */
[----:B------:R-:W-:-:S02]  /*8d00*/  PRMT R18, R18, 0x5410, R25 ;  /* 0x0000541012127816 */ /* 0x000fc40000000019 */
        /* <DEDUP_REMOVED lines=14> */
[----:B------:R-:W-:Y:S01]  /*8df0*/  PRMT R33, R3, 0x7610, R33 ;  /* 0x0000761003217816 */ /* 0x000fe20000000021 */
[----:B------:R-:W-:Y:S06]  /*8e00*/  BAR.SYNC.DEFER_BLOCKING 0x0 ;  /* 0x0000000000007b1d */ /* 0x000fec0000010000 */
[----:B------:R-:W-:Y:S05]  /*8e10*/  @P0 BRA `(.L_x_203) ;  /* 0x00000fa000000947 */ /* 0x000fea0003800000 */
[----:B------:R-:W-:Y:S01]  /*8e20*/  ISETP.GE.AND P0, PT, R106, c[0x0][0x27c], PT ;  /* 0x00009f006a007a0c */ /* 0x000fe20003f06270 */
[----:B------:R-:W-:-:S12]  /*8e30*/  BSSY B0, `(.L_x_204) ;  /* 0x0000028000007945 */ /* 0x000fd80003800000 */
[----:B------:R-:W-:Y:S05]  /*8e40*/  @P0 BRA `(.L_x_205) ;  /* 0x0000026000000947 */ /* 0x000fea0003800000 */
[----:B------:R-:W1:Y:S01]  /*8e50*/  LDS.128 R4, [R213+0xc000] ;  /* 0x00c00000d5047984 */ /* 0x000e620000000c00 */
[--C-:B------:R-:W-:Y:S02]  /*8e60*/  HADD2.F32 R9, -RZ, R17.reuse.H0_H0 ;  /* 0x20000011ff097230 */ /* 0x100fe40000004100 */
[----:B------:R-:W-:Y:S02]  /*8e70*/  HADD2.F32 R0, -RZ, R17.H1_H1 ;  /* 0x30000011ff007230 */ /* 0x000fe40000004100 */
[----:B------:R-:W-:Y:S02]  /*8e80*/  HADD2.F32 R3, -RZ, R21.H1_H1 ;  /* 0x30000015ff037230 */ /* 0x000fe40000004100 */
[----:B------:R-:W-:Y:S02]  /*8e90*/  HADD2.F32 R2, -RZ, R20.H1_H1 ;  /* 0x30000014ff027230 */ /* 0x000fe40000004100 */
[--C-:B-1----:R-:W-:Y:S02]  /*8ea0*/  HADD2.F32 R10, -RZ, R4.reuse.H0_H0 ;  /* 0x20000004ff0a7230 */ /* 0x102fe40000004100 */
[----:B------:R-:W-:-:S02]  /*8eb0*/  HADD2.F32 R8, -RZ, R4.H1_H1 ;  /* 0x30000004ff087230 */ /* 0x000fc40000004100 */
[--C-:B------:R-:W-:Y:S01]  /*8ec0*/  HADD2.F32 R4, -RZ, R5.reuse.H0_H0 ;  /* 0x20000005ff047230 */ /* 0x100fe20000004100 */
[-C--:B------:R-:W-:Y:S01]  /*8ed0*/  FMUL.FTZ R13, R10, R9.reuse ;  /* 0x000000090a0d7220 */ /* 0x080fe20000410000 */
[----:B------:R-:W-:Y:S01]  /*8ee0*/  HADD2.F32 R5, -RZ, R5.H1_H1 ;  /* 0x30000005ff057230 */ /* 0x000fe20000004100 */
[----:B------:R-:W-:Y:S01]  /*8ef0*/  FMUL.FTZ R14, R8, R9 ;  /* 0x00000009080e7220 */ /* 0x000fe20000410000 */
[--C-:B------:R-:W-:Y:S02]  /*8f00*/  HADD2.F32 R12, -RZ, R6.reuse.H0_H0 ;  /* 0x20000006ff0c7230 */ /* 0x100fe40000004100 */
[----:B------:R-:W-:Y:S01]  /*8f10*/  HADD2.F32 R11, -RZ, R6.H1_H1 ;  /* 0x30000006ff0b7230 */ /* 0x000fe20000004100 */
[-C--:B------:R-:W-:Y:S01]  /*8f20*/  FMUL.FTZ R9, R5, R0.reuse ;  /* 0x0000000005097220 */ /* 0x080fe20000410000 */
[--C-:B------:R-:W-:Y:S01]  /*8f30*/  HADD2.F32 R6, -RZ, R7.reuse.H0_H0 ;  /* 0x20000007ff067230 */ /* 0x100fe20000004100 */
[----:B------:R-:W-:Y:S01]  /*8f40*/  FMUL.FTZ R0, R4, R0 ;  /* 0x0000000004007220 */ /* 0x000fe20000410000 */
[----:B------:R-:W-:Y:S01]  /*8f50*/  HADD2.F32 R7, -RZ, R7.H1_H1 ;  /* 0x30000007ff077230 */ /* 0x000fe20000004100 */
[----:B------:R-:W-:-:S02]  /*8f60*/  FFMA.FTZ R15, R10, R3, -R14 ;  /* 0x000000030a0f7223 */ /* 0x000fc4000001080e */
[----:B------:R-:W-:Y:S01]  /*8f70*/  FFMA.FTZ R14, R8, R3, R13 ;  /* 0x00000003080e7223 */ /* 0x000fe2000001000d */
[----:B------:R-:W-:Y:S01]  /*8f80*/  HADD2.F32 R3, -RZ, R25.H1_H1 ;  /* 0x30000019ff037230 */ /* 0x000fe20000004100 */
[-C--:B------:R-:W-:Y:S01]  /*8f90*/  FFMA.FTZ R13, R4, R2.reuse, -R9 ;  /* 0x00000002040d7223 */ /* 0x080fe20000010809 */
[----:B------:R-:W-:Y:S01]  /*8fa0*/  HADD2.F32 R4, -RZ, R19.H1_H1 ;  /* 0x30000013ff047230 */ /* 0x000fe20000004100 */
[----:B------:R-:W-:Y:S01]  /*8fb0*/  FFMA.FTZ R10, R5, R2, R0 ;  /* 0x00000002050a7223 */ /* 0x000fe20000010000 */
[----:B------:R-:W-:Y:S02]  /*8fc0*/  HADD2.F32 R0, -RZ, R18.H1_H1 ;  /* 0x30000012ff007230 */ /* 0x000fe40000004100 */
[----:B------:R-:W-:Y:S01]  /*8fd0*/  HADD2.F32 R2, -RZ, R24.H1_H1 ;  /* 0x30000018ff027230 */ /* 0x000fe20000004100 */
[----:B------:R-:W-:Y:S02]  /*8fe0*/  FMUL.FTZ R9, R11, R4 ;  /* 0x000000040b097220 */ /* 0x000fe40000410000 */
[----:B------:R-:W-:-:S02]  /*8ff0*/  FMUL.FTZ R8, R7, R0 ;  /* 0x0000000007087220 */ /* 0x000fc40000410000 */
[----:B------:R-:W-:Y:S02]  /*9000*/  FMUL.FTZ R4, R12, R4 ;  /* 0x000000040c047220 */ /* 0x000fe40000410000 */
[----:B------:R-:W-:Y:S02]  /*9010*/  FMUL.FTZ R5, R6, R0 ;  /* 0x0000000006057220 */ /* 0x000fe40000410000 */
[-C--:B------:R-:W-:Y:S02]  /*9020*/  FFMA.FTZ R9, R12, R3.reuse, -R9 ;  /* 0x000000030c097223 */ /* 0x080fe40000010809 */
[-C--:B------:R-:W-:Y:S02]  /*9030*/  FFMA.FTZ R0, R6, R2.reuse, -R8 ;  /* 0x0000000206007223 */ /* 0x080fe40000010808 */
[----:B------:R-:W-:Y:S01]  /*9040*/  FFMA.FTZ R3, R11, R3, R4 ;  /* 0x000000030b037223 */ /* 0x000fe20000010004 */
[----:B------:R-:W-:Y:S01]  /*9050*/  F2FP.PACK_AB R4, R14, R15 ;  /* 0x0000000f0e04723e */ /* 0x000fe200000000ff */
[----:B------:R-:W-:Y:S01]  /*9060*/  FFMA.FTZ R2, R7, R2, R5 ;  /* 0x0000000207027223 */ /* 0x000fe20000010005 */
[----:B------:R-:W-:-:S02]  /*9070*/  F2FP.PACK_AB R5, R10, R13 ;  /* 0x0000000d0a05723e */ /* 0x000fc400000000ff */
[----:B------:R-:W-:Y:S02]  /*9080*/  F2FP.PACK_AB R6, R3, R9 ;  /* 0x000000090306723e */ /* 0x000fe400000000ff */
[----:B------:R-:W-:-:S05]  /*9090*/  F2FP.PACK_AB R7, R2, R0 ;  /* 0x000000000207723e */ /* 0x000fca00000000ff */
[----:B------:R1:W-:Y:S02]  /*90a0*/  STS.128 [R213+0xc000], R4 ;  /* 0x00c00004d5007388 */ /* 0x0003e40000000c00 */
.L_x_205:
[----:B------:R-:W-:Y:S05]  /*90b0*/  BSYNC B0 ;  /* 0x0000000000007941 */ /* 0x000fea0003800000 */
.L_x_204:
[----:B------:R-:W-:Y:S01]  /*90c0*/  ISETP.GE.AND P0, PT, R143, c[0x0][0x27c], PT ;  /* 0x00009f008f007a0c */ /* 0x000fe20003f06270 */
[----:B------:R-:W-:-:S12]  /*90d0*/  BSSY B0, `(.L_x_206) ;  /* 0x0000028000007945 */ /* 0x000fd80003800000 */
[----:B------:R-:W-:Y:S05]  /*90e0*/  @P0 BRA `(.L_x_207) ;  /* 0x0000026000000947 */ /* 0x000fea0003800000 */
[----:B-1----:R-:W1:Y:S01]  /*90f0*/  LDS.128 R4, [R214+0xc000] ;  /* 0x00c00000d6047984 */ /* 0x002e620000000c00 */
[----:B------:R-:W-:Y:S02]  /*9100*/  HADD2.F32 R9, -RZ, R22.H1_H1 ;  /* 0x30000016ff097230 */ /* 0x000fe40000004100 */
        /* <DEDUP_REMOVED lines=19> */
[----:B------:R-:W-:Y:S01]  /*9240*/  HADD2.F32 R4, -RZ, R26.H0_H0 ;  /* 0x2000001aff047230 */ /* 0x000fe20000004100 */
[----:B------:R-:W-:Y:S01]  /*9250*/  FFMA.FTZ R10, R5, R2, R0 ;  /* 0x00000002050a7223 */ /* 0x000fe20000010000 */
[----:B------:R-:W-:Y:S02]  /*9260*/  HADD2.F32 R0, -RZ, R21.H0_H0 ;  /* 0x20000015ff007230 */ /* 0x000fe40000004100 */
        /* <DEDUP_REMOVED lines=14> */
.L_x_207:
[----:B------:R-:W-:Y:S05]  /*9350*/  BSYNC B0 ;  /* 0x0000000000007941 */ /* 0x000fea0003800000 */
.L_x_206:
[----:B------:R-:W-:Y:S01]  /*9360*/  ISETP.GE.AND P0, PT, R140, c[0x0][0x27c], PT ;  /* 0x00009f008c007a0c */ /* 0x000fe20003f06270 */
[----:B------:R-:W-:-:S12]  /*9370*/  BSSY B0, `(.L_x_208) ;  /* 0x0000028000007945 */ /* 0x000fd80003800000 */
[----:B------:R-:W-:Y:S05]  /*9380*/  @P0 BRA `(.L_x_209) ;  /* 0x0000026000000947 */ /* 0x000fea0003800000 */
[----:B-1----:R-:W1:Y:S01]  /*9390*/  LDS.128 R4, [R213+0x10000] ;  /* 0x01000000d5047984 */ /* 0x002e620000000c00 */
[----:B------:R-:W-:Y:S02]  /*93a0*/  HADD2.F32 R9, -RZ, R23.H0_H0 ;  /* 0x20000017ff097230 */ /* 0x000fe40000004100 */
[----:B------:R-:W-:Y:S02]  /*93b0*/  HADD2.F32 R0, -RZ, R22.H0_H0 ;  /* 0x20000016ff007230 */ /* 0x000fe40000004100 */
        /* <DEDUP_REMOVED lines=35> */
.L_x_209:
[----:B------:R-:W-:Y:S05]  /*95f0*/  BSYNC B0 ;  /* 0x0000000000007941 */ /* 0x000fea0003800000 */
.L_x_208:
        /* <DEDUP_REMOVED lines=27> */
[----:B------:R-:W-:Y:S01]  /*97b0*/  HADD2.F32 R2, -RZ, R38.H0_H0 ;  /* 0x20000026ff027230 */ /* 0x000fe20000004100 */
        /* <DEDUP_REMOVED lines=13> */
.L_x_211:
[----:B------:R-:W-:Y:S05]  /*9890*/  BSYNC B0 ;  /* 0x0000000000007941 */ /* 0x000fea0003800000 */
.L_x_210:
[----:B------:R-:W-:Y:S01]  /*98a0*/  ISETP.GE.AND P0, PT, R105, c[0x0][0x27c], PT ;  /* 0x00009f0069007a0c */ /* 0x000fe20003f06270 */
[----:B------:R-:W-:-:S12]  /*98b0*/  BSSY B0, `(.L_x_212) ;  /* 0x0000028000007945 */ /* 0x000fd80003800000 */
[----:B------:R-:W-:Y:S05]  /*98c0*/  @P0 BRA `(.L_x_213) ;  /* 0x0000026000000947 */ /* 0x000fea0003800000 */
[----:B-1----:R-:W1:Y:S01]  /*98d0*/  LDS.128 R4, [R213+0x14000] ;  /* 0x01400000d5047984 */ /* 0x002e620000000c00 */
[----:B------:R-:W-:Y:S02]  /*98e0*/  HADD2.F32 R9, -RZ, R28.H0_H0 ;  /* 0x2000001cff097230 */ /* 0x000fe40000004100 */
[----:B------:R-:W-:Y:S02]  /*98f0*/  HADD2.F32 R0, -RZ, R29.H0_H0 ;  /* 0x2000001dff007230 */ /* 0x000fe40000004100 */
[----:B------:R-:W-:Y:S02]  /*9900*/  HADD2.F32 R3, -RZ, R38.H1_H1 ;  /* 0x30000026ff037230 */ /* 0x000fe40000004100 */
[----:B------:R-:W-:Y:S02]  /*9910*/  HADD2.F32 R2, -RZ, R37.H0_H0 ;  /* 0x20000025ff027230 */ /* 0x000fe40000004100 */
        /* <DEDUP_REMOVED lines=33> */
.L_x_213:
[----:B------:R-:W-:Y:S05]  /*9b30*/  BSYNC B0 ;  /* 0x0000000000007941 */ /* 0x000fea0003800000 */
.L_x_212:
[----:B------:R-:W-:-:S13]  /*9b40*/  ISETP.GE.AND P0, PT, R141, c[0x0][0x27c], PT ;  /* 0x00009f008d007a0c */ /* 0x000fda0003f06270 */
[----:B------:R-:W-:Y:S05]  /*9b50*/  @P0 BRA `(.L_x_203) ;  /* 0x0000026000000947 */ /* 0x000fea0003800000 */
[----:B-1----:R-:W1:Y:S01]  /*9b60*/  LDS.128 R4, [R214+0x14000] ;  /* 0x01400000d6047984 */ /* 0x002e620000000c00 */
[----:B------:R-:W-:Y:S02]  /*9b70*/  HADD2.F32 R9, -RZ, R32.H0_H0 ;  /* 0x20000020ff097230 */ /* 0x000fe40000004100 */
[----:B------:R-:W-:Y:S02]  /*9b80*/  HADD2.F32 R0, -RZ, R33.H0_H0 ;  /* 0x20000021ff007230 */ /* 0x000fe40000004100 */
[----:B------:R-:W-:Y:S02]  /*9b90*/  HADD2.F32 R3, -RZ, R36.H0_H0 ;  /* 0x20000024ff037230 */ /* 0x000fe40000004100 */
        /* <DEDUP_REMOVED lines=17> */
[--C-:B------:R-:W-:Y:S01]  /*9cb0*/  HADD2.F32 R4, -RZ, R34.reuse.H1_H1 ;  /* 0x30000022ff047230 */ /* 0x100fe20000004100 */
        /* <DEDUP_REMOVED lines=16> */
.L_x_203:
[----:B------:R-:W-:Y:S05]  /*9dc0*/  BSYNC B1 ;  /* 0x0000000000017941 */ /* 0x000fea0003800000 */
.L_x_202:
[----:B------:R-:W-:-:S04]  /*9dd0*/  IADD3 R0, R229, 0x40, RZ ;  /* 0x00000040e5007810 */ /* 0x000fc80007ffe0ff */
[----:B------:R-:W-:-:S13]  /*9de0*/  ISETP.GE.AND P0, PT, R0, R16, PT ;  /* 0x000000100000720c */ /* 0x000fda0003f06270 */
[----:B------:R-:W-:Y:S05]  /*9df0*/  @P0 BRA `(.L_x_214) ;  /* 0x00003d4000000947 */ /* 0x000fea0003800000 */
[----:B------:R-:W-:Y:S01]  /*9e00*/  ISETP.GE.AND P0, PT, R106, c[0x0][0x27c], PT ;  /* 0x00009f006a007a0c */ /* 0x000fe20003f06270 */
[----:B------:R-:W-:-:S12]  /*9e10*/  BSSY B0, `(.L_x_215) ;  /* 0x0000028000007945 */ /* 0x000fd80003800000 */
[----:B------:R-:W-:Y:S05]  /*9e20*/  @P0 BRA `(.L_x_216) ;  /* 0x0000026000000947 */ /* 0x000fea0003800000 */
[----:B-1----:R-:W1:Y:S01]  /*9e30*/  LDS.128 R4, [R213+0xe000] ;  /* 0x00e00000d5047984 */ /* 0x002e620000000c00 */
[--C-:B------:R-:W-:Y:S02]  /*9e40*/  HADD2.F32 R9, -RZ, R17.reuse.H0_H0 ;  /* 0x20000011ff097230 */ /* 0x100fe40000004100 */
[----:B------:R-:W-:Y:S02]  /*9e50*/  HADD2.F32 R0, -RZ, R17.H1_H1 ;  /* 0x30000011ff007230 */ /* 0x000fe40000004100 */
[----:B------:R-:W-:Y:S02]  /*9e60*/  HADD2.F32 R3, -RZ, R21.H1_H1 ;  /* 0x30000015ff037230 */ /* 0x000fe40000004100 */
[----:B------:R-:W-:Y:S02]  /*9e70*/  HADD2.F32 R2, -RZ, R20.H1_H1 ;  /* 0x30000014ff027230 */ /* 0x000fe40000004100 */
[--C-:B-1----:R-:W-:Y:S02]  /*9e80*/  HADD2.F32 R10, -RZ, R4.reuse.H0_H0 ;  /* 0x20000004ff0a7230 */ /* 0x102fe40000004100 */
[----:B------:R-:W-:-:S02]  /*9e90*/  HADD2.F32 R8, -RZ, R4.H1_H1 ;  /* 0x30000004ff087230 */ /* 0x000fc40000004100 */
[--C-:B------:R-:W-:Y:S01]  /*9ea0*/  HADD2.F32 R4, -RZ, R5.reuse.H0_H0 ;  /* 0x20000005ff047230 */ /* 0x100fe20000004100 */
[C---:B------:R-:W-:Y:S01]  /*9eb0*/  FMUL.FTZ R13, R9.reuse, R10 ;  /* 0x0000000a090d7220 */ /* 0x040fe20000410000 */
[----:B------:R-:W-:Y:S01]  /*9ec0*/  HADD2.F32 R5, -RZ, R5.H1_H1 ;  /* 0x30000005ff057230 */ /* 0x000fe20000004100 */
[----:B------:R-:W-:Y:S01]  /*9ed0*/  FMUL.FTZ R14, R9, R8 ;  /* 0x00000008090e7220 */ /* 0x000fe20000410000 */
[--C-:B------:R-:W-:Y:S02]  /*9ee0*/  HADD2.F32 R12, -RZ, R6.reuse.H0_H0 ;  /* 0x20000006ff0c7230 */ /* 0x100fe40000004100 */
[----:B------:R-:W-:Y:S01]  /*9ef0*/  HADD2.F32 R11, -RZ, R6.H1_H1 ;  /* 0x30000006ff0b7230 */ /* 0x000fe20000004100 */
[C---:B------:R-:W-:Y:S01]  /*9f00*/  FMUL.FTZ R9, R0.reuse, R5 ;  /* 0x0000000500097220 */ /* 0x040fe20000410000 */
[--C-:B------:R-:W-:Y:S01]  /*9f10*/  HADD2.F32 R6, -RZ, R7.reuse.H0_H0 ;  /* 0x20000007ff067230 */ /* 0x100fe20000004100 */
[----:B------:R-:W-:Y:S01]  /*9f20*/  FMUL.FTZ R0, R0, R4 ;  /* 0x0000000400007220 */ /* 0x000fe20000410000 */
[----:B------:R-:W-:Y:S01]  /*9f30*/  HADD2.F32 R7, -RZ, R7.H1_H1 ;  /* 0x30000007ff077230 */ /* 0x000fe20000004100 */
[----:B------:R-:W-:-:S02]  /*9f40*/  FFMA.FTZ R15, R3, R10, -R14 ;  /* 0x0000000a030f7223 */ /* 0x000fc4000001080e */
[----:B------:R-:W-:Y:S01]  /*9f50*/  FFMA.FTZ R14, R3, R8, R13 ;  /* 0x00000008030e7223 */ /* 0x000fe2000001000d */
[----:B------:R-:W-:Y:S01]  /*9f60*/  HADD2.F32 R3, -RZ, R25.H1_H1 ;  /* 0x30000019ff037230 */ /* 0x000fe20000004100 */
[C---:B------:R-:W-:Y:S01]  /*9f70*/  FFMA.FTZ R13, R2.reuse, R4, -R9 ;  /* 0x00000004020d7223 */ /* 0x040fe20000010809 */
        /* <DEDUP_REMOVED lines=8> */
[C---:B------:R-:W-:Y:S02]  /*a000*/  FFMA.FTZ R9, R3.reuse, R12, -R9 ;  /* 0x0000000c03097223 */ /* 0x040fe40000010809 */
[----:B------:R-:W-:Y:S02]  /*a010*/  FFMA.FTZ R0, R2, R6, -R8 ;  /* 0x0000000602007223 */ /* 0x000fe40000010808 */
[----:B------:R-:W-:Y:S01]  /*a020*/  FFMA.FTZ R3, R3, R11, R4 ;  /* 0x0000000b03037223 */ /* 0x000fe20000010004 */
[----:B------:R-:W-:Y:S01]  /*a030*/  F2FP.PACK_AB R4, R14, R15 ;  /* 0x0000000f0e04723e */ /* 0x000fe200000000ff */
[----:B------:R-:W-:Y:S01]  /*a040*/  FFMA.FTZ R2, R2, R7, R5 ;  /* 0x0000000702027223 */ /* 0x000fe20000010005 */
[----:B------:R-:W-:-:S02]  /*a050*/  F2FP.PACK_AB R5, R10, R13 ;  /* 0x0000000d0a05723e */ /* 0x000fc400000000ff */
[----:B------:R-:W-:Y:S02]  /*a060*/  F2FP.PACK_AB R6, R3, R9 ;  /* 0x000000090306723e */ /* 0x000fe400000000ff */
[----:B------:R-:W-:-:S05]  /*a070*/  F2FP.PACK_AB R7, R2, R0 ;  /* 0x000000000207723e */ /* 0x000fca00000000ff */
[----:B------:R1:W-:Y:S02]  /*a080*/  STS.128 [R213+0xe000], R4 ;  /* 0x00e00004d5007388 */ /* 0x0003e40000000c00 */
.L_x_216:
[----:B------:R-:W-:Y:S05]  /*a090*/  BSYNC B0 ;  /* 0x0000000000007941 */ /* 0x000fea0003800000 */
.L_x_215:
        /* <DEDUP_REMOVED lines=41> */
.L_x_218:
[----:B------:R-:W-:Y:S05]  /*a330*/  BSYNC B0 ;  /* 0x0000000000007941 */ /* 0x000fea0003800000 */
.L_x_217:
        /* <DEDUP_REMOVED lines=41> */
.L_x_220:
[----:B------:R-:W-:Y:S05]  /*a5d0*/  BSYNC B0 ;  /* 0x0000000000007941 */ /* 0x000fea0003800000 */
.L_x_219:
        /* <DEDUP_REMOVED lines=41> */
.L_x_222:
[----:B------:R-:W-:Y:S05]  /*a870*/  BSYNC B0 ;  /* 0x0000000000007941 */ /* 0x000fea0003800000 */
.L_x_221:
        /* <DEDUP_REMOVED lines=41> */
.L_x_224:
[----:B------:R-:W-:Y:S05]  /*ab10*/  BSYNC B0 ;  /* 0x0000000000007941 */ /* 0x000fea0003800000 */
.L_x_223:
        /* <DEDUP_REMOVED lines=39> */
[----:B------:R1:W-:Y:S01]  /*ad90*/  STS.128 [R214+0x16000], R4 ;  /* 0x01600004d6007388 */ /* 0x0003e20000000c00 */
[----:B------:R-:W-:Y:S05]  /*ada0*/  BRA `(.L_x_214) ;  /* 0x00002d9000007947 */ /* 0x000fea0003800000 */
.L_x_199:
[----:B------:R-:W-:Y:S01]  /*adb0*/  ISETP.GE.AND P0, PT, R6, R34, PT ;  /* 0x000000220600720c */ /* 0x000fe20003f06270 */
[----:B------:R2:W3:Y:S01]  /*adc0*/  SHFL.IDX PT, R29, R0, RZ, 0x1c1f ;  /* 0x001c1fff001d7589 */ /* 0x0004e200000e0000 */
[C---:B------:R-:W-:Y:S01]  /*add0*/  IMAD.IADD R4, R106.reuse, 0x1, R140 ;  /* 0x000000016a047824 */ /* 0x040fe200078e028c */
[----:B------:R-:W-:Y:S01]  /*ade0*/  BSSY B0, `(.L_x_225) ;  /* 0x000003b000007945 */ /* 0x000fe20003800000 */
[----:B------:R-:W-:Y:S01]  /*adf0*/  CS2R R26, SRZ ;  /* 0x00000000001a7805 */ /* 0x000fe2000001ff00 */
[----:B------:R4:W1:Y:S01]  /*ae00*/  SHFL.IDX PT, R28, R7, RZ, 0x1c1f ;  /* 0x001c1fff071c7589 */ /* 0x00086200000e0000 */
[----:B------:R-:W-:Y:S01]  /*ae10*/  CS2R R24, SRZ ;  /* 0x0000000000187805 */ /* 0x000fe2000001ff00 */
[----:B------:R-:W-:Y:S01]  /*ae20*/  CS2R R22, SRZ ;  /* 0x0000000000167805 */ /* 0x000fe2000001ff00 */
[----:B------:R-:W-:Y:S01]  /*ae30*/  CS2R R20, SRZ ;  /* 0x0000000000147805 */ /* 0x000fe2000001ff00 */
[----:B------:R-:W1:Y:S01]  /*ae40*/  SHFL.IDX PT, R3, R2, RZ, 0x1c1f ;  /* 0x001c1fff02037589 */ /* 0x000e6200000e0000 */
[----:B------:R-:W-:Y:S01]  /*ae50*/  CS2R R18, SRZ ;  /* 0x0000000000127805 */ /* 0x000fe2000001ff00 */
[----:B------:R-:W-:Y:S01]  /*ae60*/  CS2R R16, SRZ ;  /* 0x0000000000107805 */ /* 0x000fe2000001ff00 */
[----:B------:R-:W-:Y:S01]  /*ae70*/  CS2R R14, SRZ ;  /* 0x00000000000e7805 */ /* 0x000fe2000001ff00 */
[----:B------:R5:W1:Y:S02]  /*ae80*/  SHFL.IDX PT, R2, R8, RZ, 0x1c1f ;  /* 0x001c1fff08027589 */ /* 0x000a6400000e0000 */
[----:B-1----:R-:W-:Y:S01]  /*ae90*/  CS2R R12, SRZ ;  /* 0x00000000000c7805 */ /* 0x002fe2000001ff00 */
[----:B------:R-:W-:Y:S01]  /*aea0*/  CS2R R10, SRZ ;  /* 0x00000000000a7805 */ /* 0x000fe2000001ff00 */
[----:B--2---:R-:W-:Y:S01]  /*aeb0*/  IMAD.IADD R0, R106, 0x1, R105 ;  /* 0x000000016a007824 */ /* 0x004fe200078e0269 */
[----:B----4-:R-:W-:-:S04]  /*aec0*/  SHF.R.S32.HI R7, RZ, 0x1f, R4 ;  /* 0x0000001fff077819 */ /* 0x010fc80000011404 */
[----:B------:R-:W-:Y:S02]  /*aed0*/  SHF.R.S32.HI R5, RZ, 0x1f, R0 ;  /* 0x0000001fff057819 */ /* 0x000fe40000011400 */
[----:B------:R-:W-:Y:S02]  /*aee0*/  LEA.HI R30, R7, R4, RZ, 0x3 ;  /* 0x00000004071e7211 */ /* 0x000fe400078f18ff */
[----:B------:R-:W-:Y:S01]  /*aef0*/  LEA.HI R0, R5, R0, RZ, 0x3 ;  /* 0x0000000005007211 */ /* 0x000fe200078f18ff */
[----:B------:R-:W-:Y:S01]  /*af00*/  CS2R R6, SRZ ;  /* 0x0000000000067805 */ /* 0x000fe2000001ff00 */
[----:B-----5:R-:W-:Y:S01]  /*af10*/  CS2R R8, SRZ ;  /* 0x0000000000087805 */ /* 0x020fe2000001ff00 */
[----:B------:R-:W-:Y:S01]  /*af20*/  CS2R R4, SRZ ;  /* 0x0000000000047805 */ /* 0x000fe2000001ff00 */
[----:B------:R-:W-:Y:S02]  /*af30*/  SHF.R.S32.HI R55, RZ, 0x3, R30 ;  /* 0x00000003ff377819 */ /* 0x000fe4000001141e */
[----:B------:R-:W-:Y:S01]  /*af40*/  SHF.R.S32.HI R56, RZ, 0x3, R0 ;  /* 0x00000003ff387819 */ /* 0x000fe20000011400 */
[----:B------:R-:W-:Y:S05]  /*af50*/  @P0 BRA `(.L_x_226) ;  /* 0x0000023000000947 */ /* 0x000fea0003800000 */
[C---:B---3--:R-:W-:Y:S01]  /*af60*/  ISETP.GE.AND P0, PT, R100.reuse, c[0x0][0x27c], PT ;  /* 0x00009f0064007a0c */ /* 0x048fe20003f06270 */
[----:B------:R-:W-:Y:S01]  /*af70*/  CS2R R22, SRZ ;  /* 0x0000000000167805 */ /* 0x000fe2000001ff00 */
[C---:B------:R-:W-:Y:S01]  /*af80*/  IADD3 R5, R100.reuse, 0x20, RZ ;  /* 0x0000002064057810 */ /* 0x040fe20007ffe0ff */
[----:B------:R-:W-:Y:S01]  /*af90*/  CS2R R20, SRZ ;  /* 0x0000000000147805 */ /* 0x000fe2000001ff00 */
[----:B------:R-:W-:Y:S01]  /*afa0*/  IADD3 R4, R100, 0x40, RZ ;  /* 0x0000004064047810 */ /* 0x000fe20007ffe0ff */
[----:B------:R-:W-:Y:S01]  /*afb0*/  CS2R R10, SRZ ;  /* 0x00000000000a7805 */ /* 0x000fe2000001ff00 */
[----:B------:R-:W-:Y:S01]  /*afc0*/  ISETP.GE.AND P2, PT, R5, c[0x0][0x27c], PT ;  /* 0x00009f0005007a0c */ /* 0x000fe20003f46270 */
[----:B------:R-:W-:Y:S01]  /*afd0*/  CS2R R8, SRZ ;  /* 0x0000000000087805 */ /* 0x000fe2000001ff00 */
[----:B------:R-:W-:Y:S01]  /*afe0*/  ISETP.GE.AND P1, PT, R4, c[0x0][0x27c], PT ;  /* 0x00009f0004007a0c */ /* 0x000fe20003f26270 */
[----:B------:R-:W-:Y:S01]  /*aff0*/  CS2R R26, SRZ ;  /* 0x00000000001a7805 */ /* 0x000fe2000001ff00 */
[----:B------:R-:W-:-:S03]  /*b000*/  CS2R R24, SRZ ;  /* 0x0000000000187805 */ /* 0x000fc6000001ff00 */
[C---:B------:R-:W-:Y:S01]  /*b010*/  @!P0 IMAD.SHL.U32 R0, R100.reuse, 0x2, RZ ;  /* 0x0000000264008824 */ /* 0x040fe200078e00ff */
[----:B------:R-:W-:-:S04]  /*b020*/  @!P0 SHF.L.U64.HI R5, R100, 0x1, R101 ;  /* 0x0000000164058819 */ /* 0x000fc80000010265 */
[----:B------:R-:W-:Y:S02]  /*b030*/  @!P0 IADD3 R32, P3, R28, R0, RZ ;  /* 0x000000001c208210 */ /* 0x000fe40007f7e0ff */
[----:B------:R-:W-:-:S03]  /*b040*/  @!P2 SHF.L.U32 R4, R55, 0x3, RZ ;  /* 0x000000033704a819 */ /* 0x000fc600000006ff */
[----:B------:R-:W-:Y:S01]  /*b050*/  @!P0 IMAD.X R33, R29, 0x1, R5, P3 ;  /* 0x000000011d218824 */ /* 0x000fe200018e0605 */
[----:B------:R-:W-:Y:S01]  /*b060*/  @!P0 IADD3 R30, P3, R2, R0, RZ ;  /* 0x00000000021e8210 */ /* 0x000fe20007f7e0ff */
[----:B------:R-:W-:Y:S02]  /*b070*/  @!P1 IMAD.SHL.U32 R0, R56, 0x8, RZ ;  /* 0x0000000838009824 */ /* 0x000fe400078e00ff */
[----:B------:R-:W-:Y:S01]  /*b080*/  @!P2 IMAD.WIDE R14, R4, 0x2, R28 ;  /* 0x00000002040ea825 */ /* 0x000fe200078e021c */
[----:B------:R-:W-:-:S03]  /*b090*/  @!P0 IADD3.X R31, R3, R5, RZ, P3, !PT ;  /* 0x00000005031f8210 */ /* 0x000fc60001ffe4ff */
[----:B------:R-:W-:Y:S01]  /*b0a0*/  @!P2 IMAD.WIDE R12, R4, 0x2, R2 ;  /* 0x00000002040ca825 */ /* 0x000fe200078e0202 */
[----:B------:R1:W5:Y:S03]  /*b0b0*/  @!P2 LD.E.128 R20, [R14.64] ;  /* 0x000000060e14a980 */ /* 0x000366000c101d00 */
[C---:B------:R-:W-:Y:S01]  /*b0c0*/  @!P1 IMAD.WIDE R6, R0.reuse, 0x2, R28 ;  /* 0x0000000200069825 */ /* 0x040fe200078e021c */
[----:B------:R2:W5:Y:S01]  /*b0d0*/  @!P2 LD.E.128 R8, [R12.64] ;  /* 0x000000060c08a980 */ /* 0x000562000c101d00 */
[----:B------:R-:W-:Y:S01]  /*b0e0*/  CS2R R18, SRZ ;  /* 0x0000000000127805 */ /* 0x000fe2000001ff00 */
[----:B------:R-:W-:Y:S01]  /*b0f0*/  CS2R R16, SRZ ;  /* 0x0000000000107805 */ /* 0x000fe2000001ff00 */
[----:B------:R-:W-:Y:S01]  /*b100*/  CS2R R4, SRZ ;  /* 0x0000000000047805 */ /* 0x000fe2000001ff00 */
[----:B------:R3:W5:Y:S01]  /*b110*/  @!P1 LD.E.128 R24, [R6.64] ;  /* 0x0000000606189980 */ /* 0x000762000c101d00 */
[----:B------:R-:W-:-:S03]  /*b120*/  @!P1 IMAD.WIDE R2, R0, 0x2, R2 ;  /* 0x0000000200029825 */ /* 0x000fc600078e0202 */
[----:B------:R4:W5:Y:S01]  /*b130*/  @!P0 LD.E.128 R16, [R32.64] ;  /* 0x0000000620108980 */ /* 0x000962000c101d00 */
[----:B-1----:R-:W-:Y:S01]  /*b140*/  CS2R R14, SRZ ;  /* 0x00000000000e7805 */ /* 0x002fe2000001ff00 */
[----:B--2---:R-:W-:Y:S01]  /*b150*/  CS2R R12, SRZ ;  /* 0x00000000000c7805 */ /* 0x004fe2000001ff00 */
[----:B---3--:R-:W-:-:S05]  /*b160*/  CS2R R6, SRZ ;  /* 0x0000000000067805 */ /* 0x008fca000001ff00 */
[----:B------:R4:W5:Y:S04]  /*b170*/  @!P1 LD.E.128 R12, [R2.64] ;  /* 0x00000006020c9980 */ /* 0x000968000c101d00 */
[----:B------:R4:W5:Y:S02]  /*b180*/  @!P0 LD.E.128 R4, [R30.64] ;  /* 0x000000061e048980 */ /* 0x000964000c101d00 */
.L_x_226:
[----:B---3--:R-:W-:Y:S05]  /*b190*/  BSYNC B0 ;  /* 0x0000000000007941 */ /* 0x008fea0003800000 */
.L_x_225:
[----:B-----5:R-:W-:Y:S01]  /*b1a0*/  IMAD.MOV.U32 R53, RZ, RZ, R17 ;  /* 0x000000ffff357224 */ /* 0x020fe200078e0011 */
[--C-:B------:R-:W-:Y:S01]  /*b1b0*/  SHF.R.U32.HI R41, RZ, 0x10, R21.reuse ;  /* 0x00000010ff297819 */ /* 0x100fe20000011615 */
[----:B------:R-:W-:Y:S01]  /*b1c0*/  IMAD.MOV.U32 R46, RZ, RZ, R21 ;  /* 0x000000ffff2e7224 */ /* 0x000fe200078e0015 */
[----:B----4-:R-:W-:Y:S01]  /*b1d0*/  SHF.R.U64 R2, R8, 0x10, R9 ;  /* 0x0000001008027819 */ /* 0x010fe20000001209 */
[----:B------:R-:W-:Y:S01]  /*b1e0*/  IMAD.MOV.U32 R39, RZ, RZ, R24 ;  /* 0x000000ffff277224 */ /* 0x000fe200078e0018 */
[----:B------:R-:W-:Y:S01]  /*b1f0*/  SHF.R.U64 R36, R24, 0x10, R25 ;  /* 0x0000001018247819 */ /* 0x000fe20000001219 */
[----:B------:R-:W-:Y:S01]  /*b200*/  IMAD.MOV.U32 R54, RZ, RZ, R16 ;  /* 0x000000ffff367224 */ /* 0x000fe200078e0010 */
[----:B------:R-:W-:Y:S01]  /*b210*/  PRMT R46, R46, 0x5410, R53 ;  /* 0x000054102e2e7816 */ /* 0x000fe20000000035 */
[----:B------:R-:W-:Y:S01]  /*b220*/  IMAD.MOV.U32 R47, RZ, RZ, R20 ;  /* 0x000000ffff2f7224 */ /* 0x000fe200078e0014 */
[----:B------:R-:W-:Y:S01]  /*b230*/  PRMT R62, R39, 0x5410, R36 ;  /* 0x00005410273e7816 */ /* 0x000fe20000000024 */
[----:B------:R-:W-:Y:S01]  /*b240*/  IMAD.MOV.U32 R50, RZ, RZ, R19 ;  /* 0x000000ffff327224 */ /* 0x000fe200078e0013 */
[----:B------:R-:W-:Y:S01]  /*b250*/  PRMT R53, R46, 0x5410, R41 ;  /* 0x000054102e357816 */ /* 0x000fe20000000029 */
[----:B------:R-:W-:Y:S01]  /*b260*/  IMAD.MOV.U32 R42, RZ, RZ, R23 ;  /* 0x000000ffff2a7224 */ /* 0x000fe200078e0017 */
[----:B------:R-:W-:Y:S01]  /*b270*/  PRMT R46, R2, 0x7610, R46 ;  /* 0x00007610022e7816 */ /* 0x000fe2000000002e */
[----:B------:R-:W-:Y:S01]  /*b280*/  IMAD R2, R245, -0x80, R34 ;  /* 0xffffff80f5027824 */ /* 0x000fe200078e0222 */
[----:B------:R-:W-:Y:S01]  /*b290*/  SHF.R.U32.HI R49, RZ, 0x10, R17 ;  /* 0x00000010ff317819 */ /* 0x000fe20000011611 */
        /* <DEDUP_REMOVED lines=9> */
[----:B------:R-:W-:Y:S01]  /*b330*/  SHF.R.U64 R48, R18, 0x10, R19 ;  /* 0x0000001012307819 */ /* 0x000fe20000001213 */
[----:B------:R-:W-:Y:S01]  /*b340*/  IMAD.MOV.U32 R29, RZ, RZ, R5 ;  /* 0x000000ffff1d7224 */ /* 0x000fe200078e0005 */
[----:B------:R-:W-:Y:S01]  /*b350*/  SHF.R.U32.HI R45, RZ, 0x10, R19 ;  /* 0x00000010ff2d7819 */ /* 0x000fe20000011613 */
[----:B------:R-:W-:Y:S01]  /*b360*/  IMAD.MOV.U32 R21, RZ, RZ, R9 ;  /* 0x000000ffff157224 */ /* 0x000fe200078e0009 */
[--C-:B------:R-:W-:Y:S01]  /*b370*/  SHF.R.U64 R40, R22, 0x10, R23.reuse ;  /* 0x0000001016287819 */ /* 0x100fe20000001217 */
[----:B------:R-:W-:Y:S01]  /*b380*/  IMAD.MOV.U32 R19, RZ, RZ, R10 ;  /* 0x000000ffff137224 */ /* 0x000fe200078e000a */
[----:B------:R-:W-:Y:S01]  /*b390*/  SHF.R.U32.HI R37, RZ, 0x10, R23 ;  /* 0x00000010ff257819 */ /* 0x000fe20000011617 */
[----:B------:R-:W-:Y:S01]  /*b3a0*/  IMAD.MOV.U32 R30, RZ, RZ, R4 ;  /* 0x000000ffff1e7224 */ /* 0x000fe200078e0004 */
[--C-:B------:R-:W-:Y:S01]  /*b3b0*/  SHF.R.U64 R31, R26, 0x10, R27.reuse ;  /* 0x000000101a1f7819 */ /* 0x100fe2000000121b */
[----:B------:R-:W-:Y:S01]  /*b3c0*/  IMAD.MOV.U32 R26, RZ, RZ, R6 ;  /* 0x000000ffff1a7224 */ /* 0x000fe200078e0006 */
[----:B------:R-:W-:Y:S01]  /*b3d0*/  SHF.R.U32.HI R28, RZ, 0x10, R27 ;  /* 0x00000010ff1c7819 */ /* 0x000fe2000001161b */
[----:B------:R-:W-:Y:S01]  /*b3e0*/  IMAD.MOV.U32 R22, RZ, RZ, R8 ;  /* 0x000000ffff167224 */ /* 0x000fe200078e0008 */
[----:B------:R-:W-:Y:S01]  /*b3f0*/  SHF.R.U32.HI R32, RZ, 0x10, R25 ;  /* 0x00000010ff207819 */ /* 0x000fe20000011619 */
[----:B------:R-:W-:Y:S01]  /*b400*/  IMAD.MOV.U32 R25, RZ, RZ, R7 ;  /* 0x000000ffff197224 */ /* 0x000fe200078e0007 */
[----:B------:R-:W-:Y:S01]  /*b410*/  SHF.R.U64 R27, R4, 0x10, R5 ;  /* 0x00000010041b7819 */ /* 0x000fe20000001205 */
        /* <DEDUP_REMOVED lines=10> */
[----:B------:R-:W-:-:S04]  /*b4c0*/  DEPBAR.LE SB0, 0x1 ;  /* 0x000080400000791a */ /* 0x000fc80000000000 */
[----:B------:R-:W-:Y:S01]  /*b4d0*/  PRMT R44, R44, 0x5410, R54 ;  /* 0x000054102c2c7816 */ /* 0x000fe20000000036 */
[----:B------:R-:W-:Y:S01]  /*b4e0*/  BSSY B1, `(.L_x_227) ;  /* 0x000013f000017945 */ /* 0x000fe20003800000 */
[----:B------:R-:W-:Y:S02]  /*b4f0*/  PRMT R47, R47, 0x5410, R49 ;  /* 0x000054102f2f7816 */ /* 0x000fe40000000031 */
[----:B------:R-:W-:Y:S02]  /*b500*/  SHF.R.U32.HI R8, RZ, 0x10, R11 ;  /* 0x00000010ff087819 */ /* 0x000fe4000001160b */
[--C-:B------:R-:W-:Y:S02]  /*b510*/  SHF.R.U64 R7, R12, 0x10, R13.reuse ;  /* 0x000000100c077819 */ /* 0x100fe4000000120d */
[----:B------:R-:W-:Y:S02]  /*b520*/  SHF.R.U32.HI R4, RZ, 0x10, R13 ;  /* 0x00000010ff047819 */ /* 0x000fe4000001160d */
[----:B------:R-:W-:-:S02]  /*b530*/  SHF.R.U64 R3, R14, 0x10, R15 ;  /* 0x000000100e037819 */ /* 0x000fc4000000120f */
[----:B------:R-:W-:Y:S02]  /*b540*/  SHF.R.U32.HI R0, RZ, 0x10, R15 ;  /* 0x00000010ff007819 */ /* 0x000fe4000001160f */
        /* <DEDUP_REMOVED lines=20> */
[----:B------:R-:W-:Y:S01]  /*b690*/  PRMT R61, R0, 0x5410, R5 ;  /* 0x00005410003d7816 */ /* 0x000fe20000000005 */
[----:B------:R-:W-:Y:S06]  /*b6a0*/  BAR.SYNC.DEFER_BLOCKING 0x0 ;  /* 0x0000000000007b1d */ /* 0x000fec0000010000 */
[----:B------:R-:W-:Y:S05]  /*b6b0*/  @P0 BRA `(.L_x_228) ;  /* 0x0000121000000947 */ /* 0x000fea0003800000 */
[----:B------:R1:W5:Y:S04]  /*b6c0*/  LDL R71, [R1+0x4] ;  /* 0x0000040001477983 */ /* 0x0003680000100800 */
[----:B------:R1:W5:Y:S04]  /*b6d0*/  LDL R70, [R1+0x8] ;  /* 0x0000080001467983 */ /* 0x0003680000100800 */
[----:B------:R-:W2:Y:S01]  /*b6e0*/  S2R R73, SR_TID.X ;  /* 0x0000000000497919 */ /* 0x000ea20000002100 */
[----:B------:R-:W-:Y:S01]  /*b6f0*/  ISETP.GE.AND P0, PT, R100, c[0x0][0x27c], PT ;  /* 0x00009f0064007a0c */ /* 0x000fe20003f06270 */
[----:B------:R-:W-:Y:S01]  /*b700*/  BSSY B0, `(.L_x_229) ;  /* 0x0000064000007945 */ /* 0x000fe20003800000 */
[----:B--2---:R-:W-:-:S04]  /*b710*/  SHF.R.S32.HI R69, RZ, 0x1f, R73 ;  /* 0x0000001fff457819 */ /* 0x004fc80000011449 */
[----:B------:R-:W-:-:S04]  /*b720*/  LEA.HI R69, R69, R73, RZ, 0x5 ;  /* 0x0000004945457211 */ /* 0x000fc800078f28ff */
[----:B------:R-:W-:-:S05]  /*b730*/  SHF.R.S32.HI R69, RZ, 0x5, R69 ;  /* 0x00000005ff457819 */ /* 0x000fca0000011445 */
[----:B------:R-:W-:Y:S01]  /*b740*/  IMAD.SHL.U32 R69, R69, 0x200, RZ ;  /* 0x0000020045457824 */ /* 0x000fe200078e00ff */
[----:B------:R-:W-:Y:S05]  /*b750*/  @P0 BRA `(.L_x_230) ;  /* 0x000005e000000947 */ /* 0x000fea0003800000 */
[----:B-1----:R-:W-:Y:S01]  /*b760*/  SHF.R.S32.HI R72, RZ, 0x1f, R73 ;  /* 0x0000001fff487819 */ /* 0x002fe20000011449 */
[----:B------:R-:W-:Y:S01]  /*b770*/  HADD2.F32 R13, -RZ, R44.H1_H1 ;  /* 0x3000002cff0d7230 */ /* 0x000fe20000004100 */
[----:B------:R-:W-:Y:S02]  /*b780*/  MOV R3, c[0x0][0x27c] ;  /* 0x00009f0000037a02 */ /* 0x000fe40000000f00 */
[----:B------:R-:W-:Y:S02]  /*b790*/  LEA.HI R72, R72, R73, RZ, 0x2 ;  /* 0x0000004948487211 */ /* 0x000fe400078f10ff */
[----:B-----5:R-:W-:Y:S02]  /*b7a0*/  LOP3.LUT R0, R71, 0x38, R100, 0xf8, !PT ;  /* 0x0000003847007812 */ /* 0x020fe400078ef864 */
[----:B------:R-:W-:-:S04]  /*b7b0*/  LOP3.LUT R72, R72, 0xfffffffc, RZ, 0xc0, !PT ;  /* 0xfffffffc48487812 */ /* 0x000fc800078ec0ff */
[----:B------:R-:W-:-:S04]  /*b7c0*/  IADD3 R72, -R72, R73, RZ ;  /* 0x0000004948487210 */ /* 0x000fc80007ffe1ff */
[----:B------:R-:W-:-:S04]  /*b7d0*/  LEA.HI R3, R3, R72, RZ, 0x1d ;  /* 0x0000004803037211 */ /* 0x000fc800078fe8ff */
[----:B------:R-:W-:Y:S02]  /*b7e0*/  SHF.R.S32.HI R4, RZ, 0x1f, R3 ;  /* 0x0000001fff047819 */ /* 0x000fe40000011403 */
[----:B------:R-:W-:Y:S02]  /*b7f0*/  SHF.L.U32 R2, R3, 0x3, RZ ;  /* 0x0000000303027819 */ /* 0x000fe400000006ff */
[----:B------:R-:W-:Y:S02]  /*b800*/  LEA.HI R4, R4, R3, RZ, 0x3 ;  /* 0x0000000304047211 */ /* 0x000fe400078f18ff */
[----:B------:R-:W-:Y:S02]  /*b810*/  LOP3.LUT R3, R69, R0, R70, 0xf6, !PT ;  /* 0x0000000045037212 */ /* 0x000fe400078ef646 */
[----:B------:R-:W-:Y:S02]  /*b820*/  LOP3.LUT R2, R71, 0x38, R2, 0xf8, !PT ;  /* 0x0000003847027812 */ /* 0x000fe400078ef802 */
[----:B------:R-:W-:-:S02]  /*b830*/  SHF.L.U32 R0, R4, 0xa, RZ ;  /* 0x0000000a04007819 */ /* 0x000fc400000006ff */
[----:B------:R-:W-:Y:S02]  /*b840*/  LOP3.LUT R2, R2, R70, RZ, 0x3c, !PT ;  /* 0x0000004602027212 */ /* 0x000fe400078e3cff */
[----:B------:R-:W-:Y:S02]  /*b850*/  LOP3.LUT R0, R0, 0x7fffe000, RZ, 0xc0, !PT ;  /* 0x7fffe00000007812 */ /* 0x000fe400078ec0ff */
[----:B------:R-:W-:Y:S02]  /*b860*/  LEA R28, R3, 0xc100, 0x1 ;  /* 0x0000c100031c7811 */ /* 0x000fe400078e08ff */
[----:B------:R-:W-:Y:S01]  /*b870*/  IADD3 R0, R2, R0, R69 ;  /* 0x0000000002007210 */ /* 0x000fe20007ffe045 */
[--C-:B------:R-:W-:Y:S02]  /*b880*/  HADD2.F32 R2, -RZ, R40.reuse.H0_H0 ;  /* 0x20000028ff027230 */ /* 0x100fe40000004100 */
[----:B------:R-:W1:Y:S01]  /*b890*/  LDS.128 R4, [R28] ;  /* 0x000000001c047984 */ /* 0x000e620000000c00 */
[----:B------:R-:W-:Y:S01]  /*b8a0*/  SHF.L.U32 R26, R0, 0x1, RZ ;  /* 0x00000001001a7819 */ /* 0x000fe200000006ff */
[----:B------:R-:W-:-:S04]  /*b8b0*/  HADD2.F32 R0, -RZ, R40.H1_H1 ;  /* 0x30000028ff007230 */ /* 0x000fc80000004100 */
[----:B------:R-:W2:Y:S01]  /*b8c0*/  LDS.128 R8, [R26+0xc100] ;  /* 0x00c100001a087984 */ /* 0x000ea20000000c00 */
[--C-:B-1----:R-:W-:Y:S02]  /*b8d0*/  HADD2.F32 R23, -RZ, R4.reuse.H0_H0 ;  /* 0x20000004ff177230 */ /* 0x102fe40000004100 */
[----:B------:R-:W-:Y:S02]  /*b8e0*/  HADD2.F32 R22, -RZ, R4.H1_H1 ;  /* 0x30000004ff167230 */ /* 0x000fe40000004100 */
[--C-:B------:R-:W-:Y:S02]  /*b8f0*/  HADD2.F32 R17, -RZ, R7.reuse.H0_H0 ;  /* 0x20000007ff117230 */ /* 0x100fe40000004100 */
[--C-:B--2---:R-:W-:Y:S02]  /*b900*/  HADD2.F32 R4, -RZ, R8.reuse.H0_H0 ;  /* 0x20000008ff047230 */ /* 0x104fe40000004100 */
[----:B------:R-:W-:Y:S01]  /*b910*/  HADD2.F32 R16, -RZ, R7.H1_H1 ;  /* 0x30000007ff107230 */ /* 0x000fe20000004100 */
[CC--:B------:R-:W-:Y:S01]  /*b920*/  FMUL.FTZ R7, R23.reuse, R2.reuse ;  /* 0x0000000217077220 */ /* 0x0c0fe20000410000 */
[--C-:B------:R-:W-:Y:S01]  /*b930*/  HADD2.F32 R15, -RZ, R11.reuse.H0_H0 ;  /* 0x2000000bff0f7230 */ /* 0x100fe20000004100 */
[----:B------:R-:W-:Y:S01]  /*b940*/  FMUL.FTZ R35, R4, R2 ;  /* 0x0000000204237220 */ /* 0x000fe20000410000 */
[----:B------:R-:W-:Y:S01]  /*b950*/  HADD2.F32 R14, -RZ, R11.H1_H1 ;  /* 0x3000000bff0e7230 */ /* 0x000fe20000004100 */
[----:B------:R-:W-:Y:S01]  /*b960*/  FMUL.FTZ R2, R22, R0 ;  /* 0x0000000016027220 */ /* 0x000fe20000410000 */
[--C-:B------:R-:W-:Y:S01]  /*b970*/  HADD2.F32 R21, -RZ, R5.reuse.H0_H0 ;  /* 0x20000005ff157230 */ /* 0x100fe20000004100 */
[-C--:B------:R-:W-:Y:S01]  /*b980*/  FFMA.FTZ R38, R4, R13.reuse, R7 ;  /* 0x0000000d04267223 */ /* 0x080fe20000010007 */
[----:B------:R-:W-:Y:S01]  /*b990*/  HADD2.F32 R20, -RZ, R5.H1_H1 ;  /* 0x30000005ff147230 */ /* 0x000fe20000004100 */
[----:B------:R-:W-:Y:S01]  /*b9a0*/  FFMA.FTZ R13, R23, R13, -R35 ;  /* 0x0000000d170d7223 */ /* 0x000fe20000010823 */
[----:B------:R-:W-:-:S02]  /*b9b0*/  HADD2.F32 R3, -RZ, R8.H1_H1 ;  /* 0x30000008ff037230 */ /* 0x000fc40000004100 */
[----:B------:R-:W-:Y:S02]  /*b9c0*/  HADD2.F32 R11, -RZ, R45.H1_H1 ;  /* 0x3000002dff0b7230 */ /* 0x000fe40000004100 */
[----:B------:R-:W-:Y:S01]  /*b9d0*/  HADD2.F32 R5, -RZ, R41.H0_H0 ;  /* 0x20000029ff057230 */ /* 0x000fe20000004100 */
[C---:B------:R-:W-:Y:S01]  /*b9e0*/  FMUL.FTZ R34, R3.reuse, R0 ;  /* 0x0000000003227220 */ /* 0x040fe20000410000 */
[--C-:B------:R-:W-:Y:S01]  /*b9f0*/  HADD2.F32 R19, -RZ, R6.reuse.H0_H0 ;  /* 0x20000006ff137230 */ /* 0x100fe20000004100 */
[----:B------:R-:W-:Y:S01]  /*ba00*/  FFMA.FTZ R37, R3, R11, R2 ;  /* 0x0000000b03257223 */ /* 0x000fe20000010002 */
[----:B------:R-:W-:Y:S01]  /*ba10*/  HADD2.F32 R18, -RZ, R6.H1_H1 ;  /* 0x30000006ff127230 */ /* 0x000fe20000004100 */
[----:B------:R-:W-:Y:S01]  /*ba20*/  FMUL.FTZ R4, R21, R5 ;  /* 0x0000000515047220 */ /* 0x000fe20000410000 */
[--C-:B------:R-:W-:Y:S02]  /*ba30*/  HADD2.F32 R8, -RZ, R10.reuse.H0_H0 ;  /* 0x2000000aff087230 */ /* 0x100fe40000004100 */
[----:B------:R-:W-:-:S02]  /*ba40*/  HADD2.F32 R12, -RZ, R10.H1_H1 ;  /* 0x3000000aff0c7230 */ /* 0x000fc40000004100 */
[----:B------:R-:W-:Y:S02]  /*ba50*/  HADD2.F32 R6, -RZ, R9.H0_H0 ;  /* 0x20000009ff067230 */ /* 0x000fe40000004100 */
[----:B------:R-:W-:Y:S02]  /*ba60*/  HADD2.F32 R10, -RZ, R46.H1_H1 ;  /* 0x3000002eff0a7230 */ /* 0x000fe40000004100 */
[----:B------:R-:W-:Y:S01]  /*ba70*/  HADD2.F32 R2, -RZ, R41.H1_H1 ;  /* 0x30000029ff027230 */ /* 0x000fe20000004100 */
[C---:B------:R-:W-:Y:S01]  /*ba80*/  FMUL.FTZ R32, R6.reuse, R5 ;  /* 0x0000000506207220 */ /* 0x040fe20000410000 */
[--C-:B------:R-:W-:Y:S01]  /*ba90*/  HADD2.F32 R0, -RZ, R42.reuse.H0_H0 ;  /* 0x2000002aff007230 */ /* 0x100fe20000004100 */
[----:B------:R-:W-:Y:S01]  /*baa0*/  FFMA.FTZ R36, R6, R10, R4 ;  /* 0x0000000a06247223 */ /* 0x000fe20000010004 */
[----:B------:R-:W-:Y:S01]  /*bab0*/  HADD2.F32 R9, -RZ, R9.H1_H1 ;  /* 0x30000009ff097230 */ /* 0x000fe20000004100 */
[----:B------:R-:W-:Y:S01]  /*bac0*/  FMUL.FTZ R5, R20, R2 ;  /* 0x0000000214057220 */ /* 0x000fe20000410000 */
[----:B------:R-:W-:Y:S01]  /*bad0*/  HADD2.F32 R7, -RZ, R47.H1_H1 ;  /* 0x3000002fff077230 */ /* 0x000fe20000004100 */
[----:B------:R-:W-:Y:S01]  /*bae0*/  FMUL.FTZ R4, R19, R0 ;  /* 0x0000000013047220 */ /* 0x000fe20000410000 */
[----:B------:R-:W-:Y:S01]  /*baf0*/  HADD2.F32 R6, -RZ, R51.H0_H0 ;  /* 0x20000033ff067230 */ /* 0x000fe20000004100 */
[C---:B------:R-:W-:Y:S01]  /*bb00*/  FMUL.FTZ R30, R9.reuse, R2 ;  /* 0x00000002091e7220 */ /* 0x040fe20000410000 */
[----:B------:R-:W-:Y:S01]  /*bb10*/  HADD2.F32 R3, -RZ, R42.H1_H1 ;  /* 0x3000002aff037230 */ /* 0x000fe20000004100 */
[----:B------:R-:W-:Y:S01]  /*bb20*/  FFMA.FTZ R33, R9, R7, R5 ;  /* 0x0000000709217223 */ /* 0x000fe20000010005 */
[----:B------:R-:W-:Y:S01]  /*bb30*/  HADD2.F32 R5, -RZ, R48.H0_H0 ;  /* 0x20000030ff057230 */ /* 0x000fe20000004100 */
[----:B------:R-:W-:Y:S01]  /*bb40*/  FFMA.FTZ R31, R8, R6, R4 ;  /* 0x00000006081f7223 */ /* 0x000fe20000010004 */
[----:B------:R-:W-:Y:S01]  /*bb50*/  HADD2.F32 R2, -RZ, R43.H1_H1 ;  /* 0x3000002bff027230 */ /* 0x000fe20000004100 */
[----:B------:R-:W-:-:S02]  /*bb60*/  FMUL.FTZ R4, R18, R3 ;  /* 0x0000000312047220 */ /* 0x000fc40000410000 */
[----:B------:R-:W-:Y:S01]  /*bb70*/  FMUL.FTZ R27, R8, R0 ;  /* 0x00000000081b7220 */ /* 0x000fe20000410000 */
[----:B------:R-:W-:Y:S01]  /*bb80*/  HADD2.F32 R0, -RZ, R43.H0_H0 ;  /* 0x2000002bff007230 */ /* 0x000fe20000004100 */
[C---:B------:R-:W-:Y:S01]  /*bb90*/  FFMA.FTZ R29, R12.reuse, R5, R4 ;  /* 0x000000050c1d7223 */ /* 0x040fe20000010004 */
[----:B------:R-:W-:Y:S01]  /*bba0*/  HADD2.F32 R4, -RZ, R50.H0_H0 ;  /* 0x20000032ff047230 */ /* 0x000fe20000004100 */
[----:B------:R-:W-:Y:S01]  /*bbb0*/  FMUL.FTZ R25, R12, R3 ;  /* 0x000000030c197220 */ /* 0x000fe20000410000 */
[----:B------:R-:W-:Y:S01]  /*bbc0*/  HADD2.F32 R3, -RZ, R45.H0_H0 ;  /* 0x2000002dff037230 */ /* 0x000fe20000004100 */
[----:B------:R-:W-:Y:S02]  /*bbd0*/  FMUL.FTZ R9, R17, R2 ;  /* 0x0000000211097220 */ /* 0x000fe40000410000 */
[----:B------:R-:W-:Y:S02]  /*bbe0*/  FMUL.FTZ R8, R16, R0 ;  /* 0x0000000010087220 */ /* 0x000fe40000410000 */
[----:B------:R-:W-:-:S02]  /*bbf0*/  FMUL.FTZ R24, R15, R2 ;  /* 0x000000020f187220 */ /* 0x000fc40000410000 */
[C---:B------:R-:W-:Y:S02]  /*bc00*/  FMUL.FTZ R12, R14.reuse, R0 ;  /* 0x000000000e0c7220 */ /* 0x040fe40000410000 */
[----:B------:R-:W-:Y:S02]  /*bc10*/  FFMA.FTZ R15, R15, R4, R9 ;  /* 0x000000040f0f7223 */ /* 0x000fe40000010009 */
[----:B------:R-:W-:Y:S02]  /*bc20*/  FFMA.FTZ R14, R14, R3, R8 ;  /* 0x000000030e0e7223 */ /* 0x000fe40000010008 */
[----:B------:R-:W-:Y:S02]  /*bc30*/  FFMA.FTZ R10, R21, R10, -R32 ;  /* 0x0000000a150a7223 */ /* 0x000fe40000010820 */
[----:B------:R-:W-:Y:S02]  /*bc40*/  FFMA.FTZ R9, R20, R7, -R30 ;  /* 0x0000000714097223 */ /* 0x000fe4000001081e */
[----:B------:R-:W-:-:S02]  /*bc50*/  FFMA.FTZ R8, R22, R11, -R34 ;  /* 0x0000000b16087223 */ /* 0x000fc40000010822 */
[----:B------:R-:W-:Y:S01]  /*bc60*/  FFMA.FTZ R7, R19, R6, -R27 ;  /* 0x0000000613077223 */ /* 0x000fe2000001081b */
[----:B------:R-:W-:Y:S01]  /*bc70*/  F2FP.PACK_AB R9, R9, R10 ;  /* 0x0000000a0909723e */ /* 0x000fe200000000ff */
[----:B------:R-:W-:Y:S01]  /*bc80*/  FFMA.FTZ R2, R18, R5, -R25 ;  /* 0x0000000512027223 */ /* 0x000fe20000010819 */
[----:B------:R-:W-:Y:S01]  /*bc90*/  F2FP.PACK_AB R8, R8, R13 ;  /* 0x0000000d0808723e */ /* 0x000fe200000000ff */
[----:B------:R-:W-:Y:S01]  /*bca0*/  FFMA.FTZ R0, R17, R4, -R24 ;  /* 0x0000000411007223 */ /* 0x000fe20000010818 */
[----:B------:R-:W-:Y:S01]  /*bcb0*/  F2FP.PACK_AB R4, R37, R38 ;  /* 0x000000262504723e */ /* 0x000fe200000000ff */
[----:B------:R-:W-:Y:S01]  /*bcc0*/  FFMA.FTZ R3, R16, R3, -R12 ;  /* 0x0000000310037223 */ /* 0x000fe2000001080c */
[----:B------:R-:W-:Y:S02]  /*bcd0*/  F2FP.PACK_AB R10, R2, R7 ;  /* 0x00000007020a723e */ /* 0x000fe400000000ff */
[----:B------:R-:W-:Y:S02]  /*bce0*/  F2FP.PACK_AB R5, R33, R36 ;  /* 0x000000242105723e */ /* 0x000fe400000000ff */
[----:B------:R-:W-:-:S02]  /*bcf0*/  F2FP.PACK_AB R11, R3, R0 ;  /* 0x00000000030b723e */ /* 0x000fc400000000ff */
[----:B------:R-:W-:Y:S02]  /*bd00*/  F2FP.PACK_AB R6, R29, R31 ;  /* 0x0000001f1d06723e */ /* 0x000fe400000000ff */
[----:B------:R-:W-:Y:S01]  /*bd10*/  F2FP.PACK_AB R7, R14, R15 ;  /* 0x0000000f0e07723e */ /* 0x000fe200000000ff */
[----:B------:R1:W-:Y:S04]  /*bd20*/  STS.128 [R28], R8 ;  /* 0x000000081c007388 */ /* 0x0003e80000000c00 */
[----:B------:R1:W-:Y:S02]  /*bd30*/  STS.128 [R26+0xc100], R4 ;  /* 0x00c100041a007388 */ /* 0x0003e40000000c00 */
.L_x_230:
[----:B-1----:R-:W-:Y:S05]  /*bd40*/  BSYNC B0 ;  /* 0x0000000000007941 */ /* 0x002fea0003800000 */
.L_x_229:
[----:B------:R-:W-:Y:S01]  /*bd50*/  IADD3 R0, R100, 0x20, RZ ;  /* 0x0000002064007810 */ /* 0x000fe20007ffe0ff */
[----:B------:R-:W-:Y:S03]  /*bd60*/  BSSY B0, `(.L_x_231) ;  /* 0x000005b000007945 */ /* 0x000fe60003800000 */
[----:B------:R-:W-:-:S13]  /*bd70*/  ISETP.GE.AND P0, PT, R0, c[0x0][0x27c], PT ;  /* 0x00009f0000007a0c */ /* 0x000fda0003f06270 */
[----:B------:R-:W-:Y:S05]  /*bd80*/  @P0 BRA `(.L_x_232) ;  /* 0x0000058000000947 */ /* 0x000fea0003800000 */
[----:B------:R-:W2:Y:S01]  /*bd90*/  LDL R38, [R1+0x4c] ;  /* 0x00004c0001267983 */ /* 0x000ea20000100800 */
[----:B------:R-:W-:Y:S01]  /*bda0*/  MOV R0, c[0x0][0x27c] ;  /* 0x00009f0000007a02 */ /* 0x000fe20000000f00 */
[----:B------:R-:W-:-:S03]  /*bdb0*/  HADD2.F32 R13, -RZ, R52.H0_H0 ;  /* 0x20000034ff0d7230 */ /* 0x000fc60000004100 */
[----:B------:R-:W-:-:S04]  /*bdc0*/  LEA.HI R0, R0, R55, RZ, 0x1d ;  /* 0x0000003700007211 */ /* 0x000fc800078fe8ff */
[----:B------:R-:W-:Y:S02]  /*bdd0*/  SHF.R.S32.HI R2, RZ, 0x1f, R0 ;  /* 0x0000001fff027819 */ /* 0x000fe40000011400 */
[----:B------:R-:W-:Y:S02]  /*bde0*/  SHF.L.U32 R3, R0, 0x3, RZ ;  /* 0x0000000300037819 */ /* 0x000fe400000006ff */
[----:B------:R-:W-:Y:S02]  /*bdf0*/  LEA.HI R0, R2, R0, RZ, 0x3 ;  /* 0x0000000002007211 */ /* 0x000fe400078f18ff */
[----:B-----5:R-:W-:Y:S02]  /*be00*/  LOP3.LUT R2, R71, 0x38, R3, 0xf8, !PT ;  /* 0x0000003847027812 */ /* 0x020fe400078ef803 */
[----:B------:R-:W-:Y:S02]  /*be10*/  SHF.L.U32 R0, R0, 0xa, RZ ;  /* 0x0000000a00007819 */ /* 0x000fe400000006ff */
[----:B------:R-:W-:-:S02]  /*be20*/  LOP3.LUT R2, R2, R70, RZ, 0x3c, !PT ;  /* 0x0000004602027212 */ /* 0x000fc400078e3cff */
[----:B------:R-:W-:-:S04]  /*be30*/  LOP3.LUT R0, R0, 0x7fffe000, RZ, 0xc0, !PT ;  /* 0x7fffe00000007812 */ /* 0x000fc800078ec0ff */
[----:B------:R-:W-:Y:S01]  /*be40*/  IADD3 R0, R2, R0, R69 ;  /* 0x0000000002007210 */ /* 0x000fe20007ffe045 */
[----:B------:R-:W-:-:S03]  /*be50*/  HADD2.F32 R2, -RZ, R44.H0_H0 ;  /* 0x2000002cff027230 */ /* 0x000fc60000004100 */
[----:B------:R-:W-:Y:S01]  /*be60*/  SHF.L.U32 R26, R0, 0x1, RZ ;  /* 0x00000001001a7819 */ /* 0x000fe200000006ff */
[----:B------:R-:W-:-:S04]  /*be70*/  HADD2.F32 R0, -RZ, R46.H0_H0 ;  /* 0x2000002eff007230 */ /* 0x000fc80000004100 */
[----:B------:R-:W1:Y:S02]  /*be80*/  LDS.128 R8, [R26+0xc100] ;  /* 0x00c100001a087984 */ /* 0x000e640000000c00 */
[--C-:B-1----:R-:W-:Y:S02]  /*be90*/  HADD2.F32 R15, -RZ, R11.reuse.H0_H0 ;  /* 0x2000000bff0f7230 */ /* 0x102fe40000004100 */
[----:B------:R-:W-:Y:S02]  /*bea0*/  HADD2.F32 R14, -RZ, R11.H1_H1 ;  /* 0x3000000bff0e7230 */ /* 0x000fe40000004100 */
[----:B------:R-:W-:Y:S02]  /*beb0*/  HADD2.F32 R3, -RZ, R8.H1_H1 ;  /* 0x30000008ff037230 */ /* 0x000fe40000004100 */
[----:B------:R-:W-:Y:S02]  /*bec0*/  HADD2.F32 R11, -RZ, R52.H1_H1 ;  /* 0x30000034ff0b7230 */ /* 0x000fe40000004100 */
[----:B------:R-:W-:Y:S01]  /*bed0*/  HADD2.F32 R12, -RZ, R10.H1_H1 ;  /* 0x3000000aff0c7230 */ /* 0x000fe20000004100 */
[----:B------:R-:W-:Y:S01]  /*bee0*/  FMUL.FTZ R33, R3, R0 ;  /* 0x0000000003217220 */ /* 0x000fe20000410000 */
[----:B--2---:R-:W1:Y:S02]  /*bef0*/  LDS.128 R4, [R38] ;  /* 0x0000000026047984 */ /* 0x004e640000000c00 */
[----:B-1----:R-:W-:-:S02]  /*bf00*/  HADD2.F32 R23, -RZ, R4.H0_H0 ;  /* 0x20000004ff177230 */ /* 0x002fc40000004100 */
[----:B------:R-:W-:Y:S02]  /*bf10*/  HADD2.F32 R22, -RZ, R4.H1_H1 ;  /* 0x30000004ff167230 */ /* 0x000fe40000004100 */
[----:B------:R-:W-:Y:S02]  /*bf20*/  HADD2.F32 R4, -RZ, R8.H0_H0 ;  /* 0x20000008ff047230 */ /* 0x000fe40000004100 */
[--C-:B------:R-:W-:Y:S02]  /*bf30*/  HADD2.F32 R17, -RZ, R7.reuse.H0_H0 ;  /* 0x20000007ff117230 */ /* 0x100fe40000004100 */
[----:B------:R-:W-:Y:S01]  /*bf40*/  HADD2.F32 R16, -RZ, R7.H1_H1 ;  /* 0x30000007ff107230 */ /* 0x000fe20000004100 */
[-C--:B------:R-:W-:Y:S01]  /*bf50*/  FMUL.FTZ R7, R23, R2.reuse ;  /* 0x0000000217077220 */ /* 0x080fe20000410000 */
[--C-:B------:R-:W-:Y:S01]  /*bf60*/  HADD2.F32 R21, -RZ, R5.reuse.H0_H0 ;  /* 0x20000005ff157230 */ /* 0x100fe20000004100 */
[----:B------:R-:W-:Y:S01]  /*bf70*/  FMUL.FTZ R34, R4, R2 ;  /* 0x0000000204227220 */ /* 0x000fe20000410000 */
[----:B------:R-:W-:Y:S01]  /*bf80*/  HADD2.F32 R20, -RZ, R5.H1_H1 ;  /* 0x30000005ff147230 */ /* 0x000fe20000004100 */
[----:B------:R-:W-:Y:S01]  /*bf90*/  FMUL.FTZ R2, R22, R0 ;  /* 0x0000000016027220 */ /* 0x000fe20000410000 */
[----:B------:R-:W-:Y:S01]  /*bfa0*/  HADD2.F32 R5, -RZ, R47.H0_H0 ;  /* 0x2000002fff057230 */ /* 0x000fe20000004100 */
[----:B------:R-:W-:Y:S01]  /*bfb0*/  FFMA.FTZ R37, R4, R13, R7 ;  /* 0x0000000d04257223 */ /* 0x000fe20000010007 */
[--C-:B------:R-:W-:Y:S01]  /*bfc0*/  HADD2.F32 R19, -RZ, R6.reuse.H0_H0 ;  /* 0x20000006ff137230 */ /* 0x100fe20000004100 */
[----:B------:R-:W-:Y:S01]  /*bfd0*/  FFMA.FTZ R36, R3, R11, R2 ;  /* 0x0000000b03247223 */ /* 0x000fe20000010002 */
[----:B------:R-:W-:Y:S01]  /*bfe0*/  HADD2.F32 R18, -RZ, R6.H1_H1 ;  /* 0x30000006ff127230 */ /* 0x000fe20000004100 */
[----:B------:R-:W-:Y:S01]  /*bff0*/  FMUL.FTZ R4, R21, R5 ;  /* 0x0000000515047220 */ /* 0x000fe20000410000 */
[----:B------:R-:W-:Y:S01]  /*c000*/  HADD2.F32 R8, -RZ, R10.H0_H0 ;  /* 0x2000000aff087230 */ /* 0x000fe20000004100 */
[----:B------:R-:W-:Y:S01]  /*c010*/  FFMA.FTZ R13, R23, R13, -R34 ;  /* 0x0000000d170d7223 */ /* 0x000fe20000010822 */
[----:B------:R-:W-:-:S02]  /*c020*/  HADD2.F32 R6, -RZ, R9.H0_H0 ;  /* 0x20000009ff067230 */ /* 0x000fc40000004100 */
[----:B------:R-:W-:Y:S02]  /*c030*/  HADD2.F32 R10, -RZ, R53.H0_H0 ;  /* 0x20000035ff0a7230 */ /* 0x000fe40000004100 */
[----:B------:R-:W-:Y:S01]  /*c040*/  HADD2.F32 R2, -RZ, R48.H1_H1 ;  /* 0x30000030ff027230 */ /* 0x000fe20000004100 */
[C---:B------:R-:W-:Y:S01]  /*c050*/  FMUL.FTZ R31, R6.reuse, R5 ;  /* 0x00000005061f7220 */ /* 0x040fe20000410000 */
[----:B------:R-:W-:Y:S01]  /*c060*/  HADD2.F32 R0, -RZ, R49.H0_H0 ;  /* 0x20000031ff007230 */ /* 0x000fe20000004100 */
[----:B------:R-:W-:Y:S01]  /*c070*/  FFMA.FTZ R35, R6, R10, R4 ;  /* 0x0000000a06237223 */ /* 0x000fe20000010004 */
[----:B------:R-:W-:Y:S01]  /*c080*/  HADD2.F32 R9, -RZ, R9.H1_H1 ;  /* 0x30000009ff097230 */ /* 0x000fe20000004100 */
[----:B------:R-:W-:Y:S01]  /*c090*/  FMUL.FTZ R5, R20, R2 ;  /* 0x0000000214057220 */ /* 0x000fe20000410000 */
[----:B------:R-:W-:Y:S01]  /*c0a0*/  HADD2.F32 R7, -RZ, R53.H1_H1 ;  /* 0x30000035ff077230 */ /* 0x000fe20000004100 */
[----:B------:R-:W-:Y:S01]  /*c0b0*/  FMUL.FTZ R4, R19, R0 ;  /* 0x0000000013047220 */ /* 0x000fe20000410000 */
[--C-:B------:R-:W-:Y:S01]  /*c0c0*/  HADD2.F32 R6, -RZ, R54.reuse.H0_H0 ;  /* 0x20000036ff067230 */ /* 0x100fe20000004100 */
[C---:B------:R-:W-:Y:S01]  /*c0d0*/  FMUL.FTZ R29, R9.reuse, R2 ;  /* 0x00000002091d7220 */ /* 0x040fe20000410000 */
[----:B------:R-:W-:Y:S01]  /*c0e0*/  HADD2.F32 R3, -RZ, R49.H1_H1 ;  /* 0x30000031ff037230 */ /* 0x000fe20000004100 */
[----:B------:R-:W-:Y:S01]  /*c0f0*/  FFMA.FTZ R32, R9, R7, R5 ;  /* 0x0000000709207223 */ /* 0x000fe20000010005 */
[----:B------:R-:W-:Y:S01]  /*c100*/  HADD2.F32 R5, -RZ, R54.H1_H1 ;  /* 0x30000036ff057230 */ /* 0x000fe20000004100 */
[----:B------:R-:W-:Y:S01]  /*c110*/  FFMA.FTZ R30, R8, R6, R4 ;  /* 0x00000006081e7223 */ /* 0x000fe20000010004 */
[----:B------:R-:W-:Y:S01]  /*c120*/  HADD2.F32 R2, -RZ, R51.H1_H1 ;  /* 0x30000033ff027230 */ /* 0x000fe20000004100 */
[----:B------:R-:W-:-:S02]  /*c130*/  FMUL.FTZ R4, R18, R3 ;  /* 0x0000000312047220 */ /* 0x000fc40000410000 */
[----:B------:R-:W-:Y:S01]  /*c140*/  FMUL.FTZ R27, R8, R0 ;  /* 0x00000000081b7220 */ /* 0x000fe20000410000 */
[----:B------:R-:W-:Y:S01]  /*c150*/  HADD2.F32 R0, -RZ, R50.H1_H1 ;  /* 0x30000032ff007230 */ /* 0x000fe20000004100 */
[C---:B------:R-:W-:Y:S01]  /*c160*/  FFMA.FTZ R28, R12.reuse, R5, R4 ;  /* 0x000000050c1c7223 */ /* 0x040fe20000010004 */
[--C-:B------:R-:W-:Y:S01]  /*c170*/  HADD2.F32 R4, -RZ, R57.reuse.H1_H1 ;  /* 0x30000039ff047230 */ /* 0x100fe20000004100 */
        /* <DEDUP_REMOVED lines=25> */
.L_x_232:
[----:B------:R-:W-:Y:S05]  /*c310*/  BSYNC B0 ;  /* 0x0000000000007941 */ /* 0x000fea0003800000 */
.L_x_231:
[----:B------:R-:W-:-:S04]  /*c320*/  IADD3 R0, R100, 0x40, RZ ;  /* 0x0000004064007810 */ /* 0x000fc80007ffe0ff */
[----:B------:R-:W-:-:S13]  /*c330*/  ISETP.GE.AND P0, PT, R0, c[0x0][0x27c], PT ;  /* 0x00009f0000007a0c */ /* 0x000fda0003f06270 */
[----:B------:R-:W-:Y:S05]  /*c340*/  @P0 BRA `(.L_x_228) ;  /* 0x0000058000000947 */ /* 0x000fea0003800000 */
[----:B-1----:R-:W2:Y:S01]  /*c350*/  LDL R38, [R1+0x44] ;  /* 0x0000440001267983 */ /* 0x002ea20000100800 */
        /* <DEDUP_REMOVED lines=13> */
[----:B------:R-:W-:-:S04]  /*c430*/  HADD2.F32 R0, -RZ, R58.H1_H1 ;  /* 0x3000003aff007230 */ /* 0x000fc80000004100 */
        /* <DEDUP_REMOVED lines=45> */
[----:B------:R-:W-:Y:S01]  /*c710*/  HADD2.F32 R0, -RZ, R61.H0_H0 ;  /* 0x2000003dff007230 */ /* 0x000fe20000004100 */
        /* <DEDUP_REMOVED lines=27> */
.L_x_228:
[----:B------:R-:W-:Y:S05]  /*c8d0*/  BSYNC B1 ;  /* 0x0000000000017941 */ /* 0x000fea0003800000 */
.L_x_227:
[----:B------:R-:W-:-:S04]  /*c8e0*/  IADD3 R0, R229, 0x40, RZ ;  /* 0x00000040e5007810 */ /* 0x000fc80007ffe0ff */
[----:B------:R-:W-:-:S13]  /*c8f0*/  ISETP.GE.AND P0, PT, R0, R39, PT ;  /* 0x000000270000720c */ /* 0x000fda0003f06270 */
[----:B------:R-:W-:Y:S05]  /*c900*/  @P0 BRA `(.L_x_214) ;  /* 0x0000123000000947 */ /* 0x000fea0003800000 */
[----:B------:R2:W5:Y:S01]  /*c910*/  LDL R69, [R1+0x38] ;  /* 0x0000380001457983 */ /* 0x0005620000100800 */
[----:B------:R-:W-:Y:S01]  /*c920*/  ISETP.GE.AND P0, PT, R100, c[0x0][0x27c], PT ;  /* 0x00009f0064007a0c */ /* 0x000fe20003f06270 */
[----:B------:R-:W-:Y:S01]  /*c930*/  BSSY B0, `(.L_x_233) ;  /* 0x0000068000007945 */ /* 0x000fe20003800000 */
[C---:B-----5:R-:W-:Y:S02]  /*c940*/  IADD3 R70, R229.reuse, 0x40, RZ ;  /* 0x00000040e5467810 */ /* 0x060fe40007ffe0ff */
[----:B------:R-:W-:-:S03]  /*c950*/  IADD3 R71, R229, 0x40, RZ ;  /* 0x00000040e5477810 */ /* 0x000fc60007ffe0ff */
[----:B------:R-:W-:Y:S02]  /*c960*/  IMAD.SHL.U32 R70, R70, 0x40, RZ ;  /* 0x0000004046467824 */ /* 0x000fe400078e00ff */
[----:B------:R-:W-:-:S03]  /*c970*/  IMAD.SHL.U32 R71, R71, 0x40, RZ ;  /* 0x0000004047477824 */ /* 0x000fc600078e00ff */
[----:B------:R-:W-:Y:S02]  /*c980*/  LOP3.LUT R70, R70, 0x1c0, RZ, 0xc0, !PT ;  /* 0x000001c046467812 */ /* 0x000fe400078ec0ff */
[----:B------:R-:W-:Y:S02]  /*c990*/  LOP3.LUT R71, R71, 0x1c0, RZ, 0xc0, !PT ;  /* 0x000001c047477812 */ /* 0x000fe400078ec0ff */
[----:B------:R-:W-:Y:S01]  /*c9a0*/  SHF.R.U32.HI R70, RZ, 0x3, R70 ;  /* 0x00000003ff467819 */ /* 0x000fe20000011646 */
[----:B------:R-:W-:Y:S05]  /*c9b0*/  @P0 BRA `(.L_x_234) ;  /* 0x000005f000000947 */ /* 0x000fea0003800000 */
[----:B------:R-:W3:Y:S01]  /*c9c0*/  S2R R2, SR_TID.X ;  /* 0x0000000000027919 */ /* 0x000ee20000002100 */
[----:B------:R-:W-:Y:S01]  /*c9d0*/  MOV R3, c[0x0][0x27c] ;  /* 0x00009f0000037a02 */ /* 0x000fe20000000f00 */
[----:B------:R-:W-:Y:S01]  /*c9e0*/  HADD2.F32 R13, -RZ, R44.H1_H1 ;  /* 0x3000002cff0d7230 */ /* 0x000fe20000004100 */
[----:B---3--:R-:W-:-:S04]  /*c9f0*/  SHF.R.S32.HI R0, RZ, 0x1f, R2 ;  /* 0x0000001fff007819 */ /* 0x008fc80000011402 */
[----:B------:R-:W-:-:S04]  /*ca00*/  LEA.HI R0, R0, R2, RZ, 0x2 ;  /* 0x0000000200007211 */ /* 0x000fc800078f10ff */
[----:B------:R-:W-:-:S04]  /*ca10*/  LOP3.LUT R0, R0, 0xfffffffc, RZ, 0xc0, !PT ;  /* 0xfffffffc00007812 */ /* 0x000fc800078ec0ff */
[----:B------:R-:W-:-:S04]  /*ca20*/  IADD3 R0, -R0, R2, RZ ;  /* 0x0000000200007210 */ /* 0x000fc80007ffe1ff */
[----:B------:R-:W-:Y:S02]  /*ca30*/  LEA.HI R3, R3, R0, RZ, 0x1d ;  /* 0x0000000003037211 */ /* 0x000fe400078fe8ff */
[----:B------:R-:W-:Y:S02]  /*ca40*/  LOP3.LUT R0, R71, 0x38, R100, 0xf8, !PT ;  /* 0x0000003847007812 */ /* 0x000fe400078ef864 */
[----:B-1----:R-:W-:Y:S02]  /*ca50*/  SHF.R.S32.HI R4, RZ, 0x1f, R3 ;  /* 0x0000001fff047819 */ /* 0x002fe40000011403 */
[----:B------:R-:W-:Y:S02]  /*ca60*/  SHF.L.U32 R2, R3, 0x3, RZ ;  /* 0x0000000303027819 */ /* 0x000fe400000006ff */
[----:B------:R-:W-:Y:S02]  /*ca70*/  LEA.HI R4, R4, R3, RZ, 0x3 ;  /* 0x0000000304047211 */ /* 0x000fe400078f18ff */
[----:B------:R-:W-:-:S02]  /*ca80*/  LOP3.LUT R3, R69, R0, R70, 0xf6, !PT ;  /* 0x0000000045037212 */ /* 0x000fc400078ef646 */
[----:B------:R-:W-:Y:S02]  /*ca90*/  LOP3.LUT R2, R71, 0x38, R2, 0xf8, !PT ;  /* 0x0000003847027812 */ /* 0x000fe400078ef802 */
[----:B------:R-:W-:Y:S02]  /*caa0*/  SHF.L.U32 R0, R4, 0xa, RZ ;  /* 0x0000000a04007819 */ /* 0x000fe400000006ff */
[----:B------:R-:W-:Y:S02]  /*cab0*/  LOP3.LUT R2, R2, R70, RZ, 0x3c, !PT ;  /* 0x0000004602027212 */ /* 0x000fe400078e3cff */
[----:B------:R-:W-:Y:S02]  /*cac0*/  LOP3.LUT R0, R0, 0x7fffe000, RZ, 0xc0, !PT ;  /* 0x7fffe00000007812 */ /* 0x000fe400078ec0ff */
[----:B------:R-:W-:Y:S02]  /*cad0*/  LEA R28, R3, 0xc100, 0x1 ;  /* 0x0000c100031c7811 */ /* 0x000fe400078e08ff */
[----:B------:R-:W-:Y:S01]  /*cae0*/  IADD3 R0, R2, R0, R69 ;  /* 0x0000000002007210 */ /* 0x000fe20007ffe045 */
[----:B------:R-:W-:-:S02]  /*caf0*/  HADD2.F32 R2, -RZ, R40.H0_H0 ;  /* 0x20000028ff027230 */ /* 0x000fc40000004100 */
[----:B------:R-:W1:Y:S01]  /*cb00*/  LDS.128 R4, [R28] ;  /* 0x000000001c047984 */ /* 0x000e620000000c00 */
[----:B------:R-:W-:Y:S01]  /*cb10*/  SHF.L.U32 R26, R0, 0x1, RZ ;  /* 0x00000001001a7819 */ /* 0x000fe200000006ff */
[----:B------:R-:W-:-:S04]  /*cb20*/  HADD2.F32 R0, -RZ, R40.H1_H1 ;  /* 0x30000028ff007230 */ /* 0x000fc80000004100 */
[----:B------:R-:W3:Y:S01]  /*cb30*/  LDS.128 R8, [R26+0xc100] ;  /* 0x00c100001a087984 */ /* 0x000ee20000000c00 */
[--C-:B-1----:R-:W-:Y:S02]  /*cb40*/  HADD2.F32 R23, -RZ, R4.reuse.H0_H0 ;  /* 0x20000004ff177230 */ /* 0x102fe40000004100 */
[----:B------:R-:W-:Y:S02]  /*cb50*/  HADD2.F32 R22, -RZ, R4.H1_H1 ;  /* 0x30000004ff167230 */ /* 0x000fe40000004100 */
[--C-:B------:R-:W-:Y:S02]  /*cb60*/  HADD2.F32 R17, -RZ, R7.reuse.H0_H0 ;  /* 0x20000007ff117230 */ /* 0x100fe40000004100 */
[--C-:B---3--:R-:W-:Y:S02]  /*cb70*/  HADD2.F32 R4, -RZ, R8.reuse.H0_H0 ;  /* 0x20000008ff047230 */ /* 0x108fe40000004100 */
[----:B------:R-:W-:Y:S01]  /*cb80*/  HADD2.F32 R16, -RZ, R7.H1_H1 ;  /* 0x30000007ff107230 */ /* 0x000fe20000004100 */
[CC--:B------:R-:W-:Y:S01]  /*cb90*/  FMUL.FTZ R7, R2.reuse, R23.reuse ;  /* 0x0000001702077220 */ /* 0x0c0fe20000410000 */
[--C-:B------:R-:W-:Y:S01]  /*cba0*/  HADD2.F32 R15, -RZ, R11.reuse.H0_H0 ;  /* 0x2000000bff0f7230 */ /* 0x100fe20000004100 */
[----:B------:R-:W-:Y:S01]  /*cbb0*/  FMUL.FTZ R35, R2, R4 ;  /* 0x0000000402237220 */ /* 0x000fe20000410000 */
[----:B------:R-:W-:Y:S01]  /*cbc0*/  HADD2.F32 R14, -RZ, R11.H1_H1 ;  /* 0x3000000bff0e7230 */ /* 0x000fe20000004100 */
[----:B------:R-:W-:Y:S01]  /*cbd0*/  FMUL.FTZ R2, R0, R22 ;  /* 0x0000001600027220 */ /* 0x000fe20000410000 */
[--C-:B------:R-:W-:Y:S01]  /*cbe0*/  HADD2.F32 R21, -RZ, R5.reuse.H0_H0 ;  /* 0x20000005ff157230 */ /* 0x100fe20000004100 */
[C---:B------:R-:W-:Y:S01]  /*cbf0*/  FFMA.FTZ R38, R13.reuse, R4, R7 ;  /* 0x000000040d267223 */ /* 0x040fe20000010007 */
[----:B------:R-:W-:Y:S01]  /*cc00*/  HADD2.F32 R20, -RZ, R5.H1_H1 ;  /* 0x30000005ff147230 */ /* 0x000fe20000004100 */
[----:B------:R-:W-:Y:S01]  /*cc10*/  FFMA.FTZ R13, R13, R23, -R35 ;  /* 0x000000170d0d7223 */ /* 0x000fe20000010823 */
[----:B------:R-:W-:-:S02]  /*cc20*/  HADD2.F32 R3, -RZ, R8.H1_H1 ;  /* 0x30000008ff037230 */ /* 0x000fc40000004100 */
[----:B------:R-:W-:Y:S02]  /*cc30*/  HADD2.F32 R11, -RZ, R45.H1_H1 ;  /* 0x3000002dff0b7230 */ /* 0x000fe40000004100 */
[----:B------:R-:W-:Y:S01]  /*cc40*/  HADD2.F32 R5, -RZ, R41.H0_H0 ;  /* 0x20000029ff057230 */ /* 0x000fe20000004100 */
[-C--:B------:R-:W-:Y:S01]  /*cc50*/  FMUL.FTZ R34, R0, R3.reuse ;  /* 0x0000000300227220 */ /* 0x080fe20000410000 */
        /* <DEDUP_REMOVED lines=9> */
[-C--:B------:R-:W-:Y:S01]  /*ccf0*/  FMUL.FTZ R32, R5, R6.reuse ;  /* 0x0000000605207220 */ /* 0x080fe20000410000 */
[--C-:B------:R-:W-:Y:S01]  /*cd00*/  HADD2.F32 R0, -RZ, R42.reuse.H0_H0 ;  /* 0x2000002aff007230 */ /* 0x100fe20000004100 */
[----:B------:R-:W-:Y:S01]  /*cd10*/  FFMA.FTZ R36, R10, R6, R4 ;  /* 0x000000060a247223 */ /* 0x000fe20000010004 */
[----:B------:R-:W-:Y:S01]  /*cd20*/  HADD2.F32 R9, -RZ, R9.H1_H1 ;  /* 0x30000009ff097230 */ /* 0x000fe20000004100 */
[----:B------:R-:W-:Y:S01]  /*cd30*/  FMUL.FTZ R5, R2, R20 ;  /* 0x0000001402057220 */ /* 0x000fe20000410000 */
[----:B------:R-:W-:Y:S01]  /*cd40*/  HADD2.F32 R7, -RZ, R47.H1_H1 ;  /* 0x3000002fff077230 */ /* 0x000fe20000004100 */
[----:B------:R-:W-:Y:S01]  /*cd50*/  FMUL.FTZ R4, R0, R19 ;  /* 0x0000001300047220 */ /* 0x000fe20000410000 */
[----:B------:R-:W-:Y:S01]  /*cd60*/  HADD2.F32 R6, -RZ, R51.H0_H0 ;  /* 0x20000033ff067230 */ /* 0x000fe20000004100 */
[-C--:B------:R-:W-:Y:S01]  /*cd70*/  FMUL.FTZ R30, R2, R9.reuse ;  /* 0x00000009021e7220 */ /* 0x080fe20000410000 */
        /* <DEDUP_REMOVED lines=8> */
[-C--:B------:R-:W-:Y:S01]  /*ce00*/  FFMA.FTZ R29, R5, R12.reuse, R4 ;  /* 0x0000000c051d7223 */ /* 0x080fe20000010004 */
[----:B------:R-:W-:Y:S01]  /*ce10*/  HADD2.F32 R4, -RZ, R50.H0_H0 ;  /* 0x20000032ff047230 */ /* 0x000fe20000004100 */
[----:B------:R-:W-:Y:S01]  /*ce20*/  FMUL.FTZ R25, R3, R12 ;  /* 0x0000000c03197220 */ /* 0x000fe20000410000 */
[----:B------:R-:W-:Y:S01]  /*ce30*/  HADD2.F32 R3, -RZ, R45.H0_H0 ;  /* 0x2000002dff037230 */ /* 0x000fe20000004100 */
[----:B------:R-:W-:Y:S02]  /*ce40*/  FMUL.FTZ R9, R2, R17 ;  /* 0x0000001102097220 */ /* 0x000fe40000410000 */
[----:B------:R-:W-:Y:S02]  /*ce50*/  FMUL.FTZ R8, R0, R16 ;  /* 0x0000001000087220 */ /* 0x000fe40000410000 */
[----:B------:R-:W-:-:S02]  /*ce60*/  FMUL.FTZ R24, R2, R15 ;  /* 0x0000000f02187220 */ /* 0x000fc40000410000 */
[-C--:B------:R-:W-:Y:S02]  /*ce70*/  FMUL.FTZ R12, R0, R14.reuse ;  /* 0x0000000e000c7220 */ /* 0x080fe40000410000 */
        /* <DEDUP_REMOVED lines=19> */
.L_x_234:
[----:B------:R-:W-:Y:S05]  /*cfb0*/  BSYNC B0 ;  /* 0x0000000000007941 */ /* 0x000fea0003800000 */
.L_x_233:
[----:B------:R-:W-:Y:S01]  /*cfc0*/  IADD3 R0, R100, 0x20, RZ ;  /* 0x0000002064007810 */ /* 0x000fe20007ffe0ff */
[----:B------:R-:W-:Y:S03]  /*cfd0*/  BSSY B0, `(.L_x_235) ;  /* 0x000005b000007945 */ /* 0x000fe60003800000 */
[----:B------:R-:W-:-:S13]  /*cfe0*/  ISETP.GE.AND P0, PT, R0, c[0x0][0x27c], PT ;  /* 0x00009f0000007a0c */ /* 0x000fda0003f06270 */
[----:B------:R-:W-:Y:S05]  /*cff0*/  @P0 BRA `(.L_x_236) ;  /* 0x0000058000000947 */ /* 0x000fea0003800000 */
[----:B-1----:R-:W3:Y:S01]  /*d000*/  LDL R38, [R1+0x48] ;  /* 0x0000480001267983 */ /* 0x002ee20000100800 */
[----:B------:R-:W-:Y:S01]  /*d010*/  MOV R0, c[0x0][0x27c] ;  /* 0x00009f0000007a02 */ /* 0x000fe20000000f00 */
[----:B------:R-:W-:-:S03]  /*d020*/  HADD2.F32 R13, -RZ, R52.H0_H0 ;  /* 0x20000034ff0d7230 */ /* 0x000fc60000004100 */
[----:B------:R-:W-:-:S04]  /*d030*/  LEA.HI R0, R0, R55, RZ, 0x1d ;  /* 0x0000003700007211 */ /* 0x000fc800078fe8ff */
[----:B------:R-:W-:Y:S02]  /*d040*/  SHF.R.S32.HI R2, RZ, 0x1f, R0 ;  /* 0x0000001fff027819 */ /* 0x000fe40000011400 */
[----:B------:R-:W-:Y:S02]  /*d050*/  SHF.L.U32 R3, R0, 0x3, RZ ;  /* 0x0000000300037819 */ /* 0x000fe400000006ff */
[----:B------:R-:W-:Y:S02]  /*d060*/  LEA.HI R0, R2, R0, RZ, 0x3 ;  /* 0x0000000002007211 */ /* 0x000fe400078f18ff */
[----:B------:R-:W-:Y:S02]  /*d070*/  LOP3.LUT R2, R71, 0x38, R3, 0xf8, !PT ;  /* 0x0000003847027812 */ /* 0x000fe400078ef803 */
        /* <DEDUP_REMOVED lines=14> */
[----:B---3--:R-:W1:Y:S02]  /*d160*/  LDS.128 R4, [R38] ;  /* 0x0000000026047984 */ /* 0x008e640000000c00 */
[----:B-1----:R-:W-:-:S02]  /*d170*/  HADD2.F32 R23, -RZ, R4.H0_H0 ;  /* 0x20000004ff177230 */ /* 0x002fc40000004100 */
[----:B------:R-:W-:Y:S02]  /*d180*/  HADD2.F32 R22, -RZ, R4.H1_H1 ;  /* 0x30000004ff167230 */ /* 0x000fe40000004100 */
[----:B------:R-:W-:Y:S02]  /*d190*/  HADD2.F32 R4, -RZ, R8.H0_H0 ;  /* 0x20000008ff047230 */ /* 0x000fe40000004100 */
[--C-:B------:R-:W-:Y:S02]  /*d1a0*/  HADD2.F32 R17, -RZ, R7.reuse.H0_H0 ;  /* 0x20000007ff117230 */ /* 0x100fe40000004100 */
[----:B------:R-:W-:Y:S01]  /*d1b0*/  HADD2.F32 R16, -RZ, R7.H1_H1 ;  /* 0x30000007ff107230 */ /* 0x000fe20000004100 */
[C---:B------:R-:W-:Y:S01]  /*d1c0*/  FMUL.FTZ R7, R2.reuse, R23 ;  /* 0x0000001702077220 */ /* 0x040fe20000410000 */
        /* <DEDUP_REMOVED lines=15> */
[-C--:B------:R-:W-:Y:S01]  /*d2c0*/  FMUL.FTZ R31, R5, R6.reuse ;  /* 0x00000006051f7220 */ /* 0x080fe20000410000 */
[----:B------:R-:W-:Y:S01]  /*d2d0*/  HADD2.F32 R0, -RZ, R49.H0_H0 ;  /* 0x20000031ff007230 */ /* 0x000fe20000004100 */
[----:B------:R-:W-:Y:S01]  /*d2e0*/  FFMA.FTZ R35, R10, R6, R4 ;  /* 0x000000060a237223 */ /* 0x000fe20000010004 */
[----:B------:R-:W-:Y:S01]  /*d2f0*/  HADD2.F32 R9, -RZ, R9.H1_H1 ;  /* 0x30000009ff097230 */ /* 0x000fe20000004100 */
[----:B------:R-:W-:Y:S01]  /*d300*/  FMUL.FTZ R5, R2, R20 ;  /* 0x0000001402057220 */ /* 0x000fe20000410000 */
[----:B------:R-:W-:Y:S01]  /*d310*/  HADD2.F32 R7, -RZ, R53.H1_H1 ;  /* 0x30000035ff077230 */ /* 0x000fe20000004100 */
[----:B------:R-:W-:Y:S01]  /*d320*/  FMUL.FTZ R4, R0, R19 ;  /* 0x0000001300047220 */ /* 0x000fe20000410000 */
[--C-:B------:R-:W-:Y:S01]  /*d330*/  HADD2.F32 R6, -RZ, R54.reuse.H0_H0 ;  /* 0x20000036ff067230 */ /* 0x100fe20000004100 */
[-C--:B------:R-:W-:Y:S01]  /*d340*/  FMUL.FTZ R29, R2, R9.reuse ;  /* 0x00000009021d7220 */ /* 0x080fe20000410000 */
        /* <DEDUP_REMOVED lines=8> */
[-C--:B------:R-:W-:Y:S01]  /*d3d0*/  FFMA.FTZ R28, R5, R12.reuse, R4 ;  /* 0x0000000c051c7223 */ /* 0x080fe20000010004 */
[--C-:B------:R-:W-:Y:S01]  /*d3e0*/  HADD2.F32 R4, -RZ, R57.reuse.H1_H1 ;  /* 0x30000039ff047230 */ /* 0x100fe20000004100 */
        /* <DEDUP_REMOVED lines=25> */
.L_x_236:
[----:B------:R-:W-:Y:S05]  /*d580*/  BSYNC B0 ;  /* 0x0000000000007941 */ /* 0x000fea0003800000 */
.L_x_235:
[----:B------:R-:W-:-:S04]  /*d590*/  IADD3 R0, R100, 0x40, RZ ;  /* 0x0000004064007810 */ /* 0x000fc80007ffe0ff */
        /* <DEDUP_REMOVED lines=90> */
.L_x_214:
[----:B------:R-:W-:Y:S05]  /*db40*/  BSYNC B2 ;  /* 0x0000000000027941 */ /* 0x000fea0003800000 */
.L_x_198:
[----:B------:R-:W-:-:S04]  /*db50*/  DEPBAR.LE SB0, 0x0 ;  /* 0x000080000000791a */ /* 0x000fc80000000000 */
[----:B------:R-:W-:Y:S01]  /*db60*/  BAR.SYNC.DEFER_BLOCKING 0x0 ;  /* 0x0000000000007b1d */ /* 0x000fe20000010000 */
[----:B------:R-:W-:Y:S02]  /*db70*/  IMAD R0, R66, c[0x0][0x208], RZ ;  /* 0x0000820042007a24 */ /* 0x000fe400078e02ff */
[----:B--2---:R-:W-:-:S03]  /*db80*/  IMAD.WIDE.U32 R2, R102, c[0x0][0x208], RZ ;  /* 0x0000820066027a25 */ /* 0x004fc600078e00ff */
[----:B------:R2:W5:Y:S01]  /*db90*/  LDL R126, [R1+0x10] ;  /* 0x00001000017e7983 */ /* 0x0005620000100800 */
[----:B-1----:R-:W-:Y:S01]  /*dba0*/  IMAD R4, R102, c[0x0][0x20c], R0 ;  /* 0x0000830066047a24 */ /* 0x002fe200078e0200 */
[----:B------:R-:W-:Y:S01]  /*dbb0*/  LEA R0, P0, R2, R226, 0x6 ;  /* 0x000000e202007211 */ /* 0x000fe200078030ff */
[----:B------:R-:W-:-:S03]  /*dbc0*/  IMAD R103, R102, -0x40, R176 ;  /* 0xffffffc066677824 */ /* 0x000fc600078e02b0 */
[----:B------:R-:W-:Y:S02]  /*dbd0*/  IADD3 R3, R3, R4, RZ ;  /* 0x0000000403037210 */ /* 0x000fe40007ffe0ff */
[----:B------:R-:W-:Y:S02]  /*dbe0*/  LOP3.LUT R4, R68, 0x1, RZ, 0xc0, !PT ;  /* 0x0000000144047812 */ /* 0x000fe400078ec0ff */
[----:B------:R-:W-:Y:S02]  /*dbf0*/  LEA.HI.X R3, R2, R228, R3, 0x6, P0 ;  /* 0x000000e402037211 */ /* 0x000fe400000f3403 */
[----:B------:R-:W-:Y:S02]  /*dc00*/  LEA R2, P0, R0, c[0x0][0x1f8], 0x1 ;  /* 0x00007e0000027a11 */ /* 0x000fe400078008ff */
[----:B------:R-:W-:Y:S02]  /*dc10*/  ISETP.NE.U32.AND P3, PT, R4, 0x1, PT ;  /* 0x000000010400780c */ /* 0x000fe40003f65070 */
[----:B------:R-:W-:Y:S01]  /*dc20*/  LEA.HI.X R3, R0, c[0x0][0x1fc], R3, 0x1, P0 ;  /* 0x00007f0000037a11 */ /* 0x000fe200000f0c03 */
[----:B------:R-:W-:Y:S01]  /*dc30*/  LDSM.16.M88.4 R8, [R187] ;  /* 0x00000000bb08783b */ /* 0x000fe20000000200 */
[----:B------:R-:W-:-:S02]  /*dc40*/  IADD3 R0, -R67, R103, RZ ;  /* 0x0000006743007210 */ /* 0x000fc40007ffe1ff */
[----:B------:R-:W-:Y:S01]  /*dc50*/  LOP3.LUT P1, RZ, R68, 0x2, RZ, 0xc0, !PT ;  /* 0x0000000244ff7812 */ /* 0x000fe2000782c0ff */
[----:B------:R-:W1:Y:S01]  /*dc60*/  LDSM.16.M88.4 R20, [R180] ;  /* 0x00000000b414783b */ /* 0x000e620000000200 */
[----:B------:R-:W-:-:S03]  /*dc70*/  MOV R4, c[0x0][0x208] ;  /* 0x0000820000047a02 */ /* 0x000fc60000000f00 */
[----:B------:R-:W3:Y:S04]  /*dc80*/  LDSM.16.M88.4 R32, [R180+0x800] ;  /* 0x00080000b420783b */ /* 0x000ee80000000200 */
[----:B------:R-:W4:Y:S01]  /*dc90*/  LDSM.16.M88.4 R24, [R180+0x1000] ;  /* 0x00100000b418783b */ /* 0x000f220000000200 */
[C---:B------:R-:W-:Y:S02]  /*dca0*/  ISETP.LT.OR P4, PT, R0.reuse, 0x1, P3 ;  /* 0x000000010000780c */ /* 0x040fe40001f81670 */
[----:B------:R-:W-:Y:S01]  /*dcb0*/  ISETP.LT.OR P2, PT, R0, 0x1, !P1 ;  /* 0x000000010000780c */ /* 0x000fe20004f41670 */
[----:B------:R-:W2:Y:S01]  /*dcc0*/  LDSM.16.M88.4 R16, [R180+0x1800] ;  /* 0x00180000b410783b */ /* 0x000ea20000000200 */
[----:B------:R-:W-:Y:S02]  /*dcd0*/  MOV R5, c[0x0][0x20c] ;  /* 0x0000830000057a02 */ /* 0x000fe40000000f00 */
[C---:B------:R-:W-:Y:S01]  /*dce0*/  LEA R12, P0, R4.reuse, R2, 0x6 ;  /* 0x00000002040c7211 */ /* 0x040fe200078030ff */
[----:B------:R-:W-:Y:S03]  /*dcf0*/  LDSM.16.M88.4 R44, [R191] ;  /* 0x00000000bf2c783b */ /* 0x000fe60000000200 */
[----:B------:R-:W-:Y:S01]  /*dd00*/  LEA.HI.X R13, R4, R3, R5, 0x6, P0 ;  /* 0x00000003040d7211 */ /* 0x000fe200000f3405 */
[----:B------:R-:W-:Y:S01]  /*dd10*/  LDSM.16.M88.4 R56, [R202] ;  /* 0x00000000ca38783b */ /* 0x000fe20000000200 */
[----:B------:R-:W-:-:S03]  /*dd20*/  LOP3.LUT P0, RZ, R68, 0x4, RZ, 0xc0, !PT ;  /* 0x0000000444ff7812 */ /* 0x000fc6000780c0ff */
[----:B------:R-:W2:Y:S04]  /*dd30*/  LDSM.16.M88.4 R4, [R188] ;  /* 0x00000000bc04783b */ /* 0x000ea80000000200 */
[----:B------:R-:W2:Y:S04]  /*dd40*/  LDSM.16.M88.4 R64, [R201] ;  /* 0x00000000c940783b */ /* 0x000ea80000000200 */
[----:B------:R-:W2:Y:S01]  /*dd50*/  LDSM.16.M88.4 R72, [R200] ;  /* 0x00000000c848783b */ /* 0x000ea20000000200 */
[----:B------:R-:W-:-:S03]  /*dd60*/  ISETP.LT.OR P3, PT, R0, 0x21, P3 ;  /* 0x000000210000780c */ /* 0x000fc60001f61670 */
[----:B------:R-:W-:Y:S01]  /*dd70*/  @!PT LDS RZ, [RZ] ;  /* 0x00000000fffff984 */ /* 0x000fe20000000800 */
[----:B------:R-:W-:Y:S01]  /*dd80*/  @!PT LDS RZ, [RZ] ;  /* 0x00000000fffff984 */ /* 0x000fe20000000800 */
[----:B------:R-:W-:Y:S01]  /*dd90*/  @!PT LDS RZ, [RZ] ;  /* 0x00000000fffff984 */ /* 0x000fe20000000800 */
[----:B------:R2:W-:Y:S01]  /*dda0*/  LDGSTS.E.BYPASS.LTC128B.128 [R203+0x100], [R2.64], !P4 ;  /* 0x0010000002cb7fae */ /* 0x0005e2000e101d46 */
[----:B------:R-:W-:-:S03]  /*ddb0*/  ISETP.LT.OR P1, PT, R0, 0x21, !P1 ;  /* 0x000000210000780c */ /* 0x000fc60004f21670 */
[----:B------:R2:W-:Y:S01]  /*ddc0*/  LDGSTS.E.BYPASS.LTC128B.128 [R203+0x2100], [R2.64+0x80], !P2 ;  /* 0x0210008002cb7fae */ /* 0x0005e2000d101d46 */
[C---:B------:R-:W-:Y:S02]  /*ddd0*/  ISETP.LT.OR P2, PT, R0.reuse, 0x1, !P0 ;  /* 0x000000010000780c */ /* 0x040fe40004741670 */
[----:B------:R-:W-:Y:S01]  /*dde0*/  ISETP.LT.OR P0, PT, R0, 0x21, !P0 ;  /* 0x000000210000780c */ /* 0x000fe20004701670 */
[C---:B-1----:R-:W-:Y:S08]  /*ddf0*/  HMMA.16816.F32 R28, R8.reuse, R20, RZ ;  /* 0x00000014081c723c */ /* 0x042ff000000018ff */
[C---:B---3--:R-:W-:Y:S02]  /*de00*/  HMMA.16816.F32 R40, R8.reuse, R32, RZ ;  /* 0x000000200828723c */ /* 0x048fe400000018ff */
[----:B------:R1:W-:Y:S04]  /*de10*/  LDGSTS.E.BYPASS.LTC128B.128 [R203+0x4100], [R2.64+0x100], !P2 ;  /* 0x0410010002cb7fae */ /* 0x0003e8000d101d46 */
[----:B------:R3:W-:Y:S02]  /*de20*/  LDGSTS.E.BYPASS.LTC128B.128 [R203+0x1100], [R12.64], !P3 ;  /* 0x011000000ccb7fae */ /* 0x0007e4000d901d46 */
[C---:B------:R-:W-:Y:S02]  /*de30*/  HMMA.16816.F32 R36, R8.reuse, R22, RZ ;  /* 0x000000160824723c */ /* 0x040fe400000018ff */
[----:B------:R3:W-:Y:S04]  /*de40*/  LDGSTS.E.BYPASS.LTC128B.128 [R203+0x3100], [R12.64+0x80], !P1 ;  /* 0x031000800ccb7fae */ /* 0x0007e8000c901d46 */
[----:B------:R3:W-:Y:S02]  /*de50*/  LDGSTS.E.BYPASS.LTC128B.128 [R203+0x5100], [R12.64+0x100], !P0 ;  /* 0x051001000ccb7fae */ /* 0x0007e4000c101d46 */
[C---:B----4-:R-:W-:Y:S02]  /*de60*/  HMMA.16816.F32 R48, R8.reuse, R24, RZ ;  /* 0x000000180830723c */ /* 0x050fe400000018ff */
[----:B------:R-:W-:Y:S04]  /*de70*/  LDSM.16.M88.4 R20, [R190] ;  /* 0x00000000be14783b */ /* 0x000fe80000000200 */
[----:B-----5:R-:W4:Y:S02]  /*de80*/  LDSM.16.M88.4 R68, [R186] ;  /* 0x00000000ba44783b */ /* 0x020f240000000200 */
[C---:B------:R-:W-:Y:S02]  /*de90*/  HMMA.16816.F32 R52, R8.reuse, R34, RZ ;  /* 0x000000220834723c */ /* 0x040fe400000018ff */
[----:B------:R-:W1:Y:S04]  /*dea0*/  LDSM.16.M88.4 R76, [R186+0x800] ;  /* 0x00080000ba4c783b */ /* 0x000e680000000200 */
[----:B------:R-:W1:Y:S02]  /*deb0*/  LDSM.16.M88.4 R84, [R186+0x1000] ;  /* 0x00100000ba54783b */ /* 0x000e640000000200 */
[C---:B------:R-:W-:Y:S02]  /*dec0*/  HMMA.16816.F32 R24, R8.reuse, R26, RZ ;  /* 0x0000001a0818723c */ /* 0x040fe400000018ff */
[----:B------:R-:W-:Y:S04]  /*ded0*/  LDSM.16.M88.4 R80, [R183+0x800] ;  /* 0x00080000b750783b */ /* 0x000fe80000000200 */
[----:B------:R-:W-:Y:S02]  /*dee0*/  LDSM.16.M88.4 R88, [R183+0x1000] ;  /* 0x00100000b758783b */ /* 0x000fe40000000200 */
[C---:B--2---:R-:W-:Y:S02]  /*def0*/  HMMA.16816.F32 R60, R8.reuse, R16, RZ ;  /* 0x00000010083c723c */ /* 0x044fe400000018ff */
[----:B------:R-:W0:Y:S06]  /*df00*/  LDGDEPBAR ;  /* 0x00000000000079af */ /* 0x000e2c0000000000 */
[----:B---3--:R-:W-:Y:S01]  /*df10*/  HMMA.16816.F32 R12, R8, R18, RZ ;  /* 0x00000012080c723c */ /* 0x008fe200000018ff */
[----:B------:R-:W-:Y:S07]  /*df20*/  LDSM.16.M88.4 R16, [R189] ;  /* 0x00000000bd10783b */ /* 0x000fee0000000200 */
[C---:B------:R-:W-:Y:S08]  /*df30*/  HMMA.16816.F32 R8, R4.reuse, R44, R28 ;  /* 0x0000002c0408723c */ /* 0x040ff0000000181c */
[C---:B------:R-:W-:Y:S08]  /*df40*/  HMMA.16816.F32 R32, R4.reuse, R56, R40 ;  /* 0x000000380420723c */ /* 0x040ff00000001828 */
[C---:B------:R-:W-:Y:S08]  /*df50*/  HMMA.16816.F32 R28, R4.reuse, R46, R36 ;  /* 0x0000002e041c723c */ /* 0x040ff00000001824 */
[C---:B------:R-:W-:Y:S01]  /*df60*/  HMMA.16816.F32 R40, R4.reuse, R64, R48 ;  /* 0x000000400428723c */ /* 0x040fe20000001830 */
[----:B------:R-:W2:Y:S07]  /*df70*/  LDSM.16.M88.4 R48, [R186+0x1800] ;  /* 0x00180000ba30783b */ /* 0x000eae0000000200 */
[C---:B------:R-:W-:Y:S01]  /*df80*/  HMMA.16816.F32 R36, R4.reuse, R58, R52 ;  /* 0x0000003a0424723c */ /* 0x040fe20000001834 */
[----:B------:R-:W3:Y:S07]  /*df90*/  LDSM.16.M88.4 R56, [R183] ;  /* 0x00000000b738783b */ /* 0x000eee0000000200 */
[C---:B------:R-:W-:Y:S01]  /*dfa0*/  HMMA.16816.F32 R44, R4.reuse, R66, R24 ;  /* 0x00000042042c723c */ /* 0x040fe20000001818 */
[----:B------:R-:W-:Y:S07]  /*dfb0*/  LDSM.16.M88.4 R64, [R199] ;  /* 0x00000000c740783b */ /* 0x000fee0000000200 */
[C---:B------:R-:W-:Y:S01]  /*dfc0*/  HMMA.16816.F32 R52, R4.reuse, R72, R60 ;  /* 0x000000480434723c */ /* 0x040fe2000000183c */
[----:B------:R-:W2:Y:S07]  /*dfd0*/  LDSM.16.M88.4 R60, [R183+0x1800] ;  /* 0x00180000b73c783b */ /* 0x000eae0000000200 */
[----:B------:R-:W-:Y:S01]  /*dfe0*/  HMMA.16816.F32 R24, R4, R74, R12 ;  /* 0x0000004a0418723c */ /* 0x000fe2000000180c */
[----:B------:R-:W-:Y:S04]  /*dff0*/  LDSM.16.M88.4 R12, [R187+0x4000] ;  /* 0x00400000bb0c783b */ /* 0x000fe80000000200 */
[----:B------:R-:W-:Y:S03]  /*e000*/  LDSM.16.M88.4 R72, [R180+0x2800] ;  /* 0x00280000b448783b */ /* 0x000fe60000000200 */
[C---:B----4-:R-:W-:Y:S08]  /*e010*/  HMMA.16816.F32 R8, R20.reuse, R68, R8 ;  /* 0x000000441408723c */ /* 0x050ff00000001808 */
[C---:B------:R-:W-:Y:S01]  /*e020*/  HMMA.16816.F32 R4, R20.reuse, R70, R28 ;  /* 0x000000461404723c */ /* 0x040fe2000000181c */
[----:B------:R-:W4:Y:S07]  /*e030*/  LDSM.16.M88.4 R68, [R180+0x2000] ;  /* 0x00200000b444783b */ /* 0x000f2e0000000200 */
[C---:B-1----:R-:W-:Y:S08]  /*e040*/  HMMA.16816.F32 R32, R20.reuse, R76, R32 ;  /* 0x0000004c1420723c */ /* 0x042ff00000001820 */
[C---:B------:R-:W-:Y:S01]  /*e050*/  HMMA.16816.F32 R36, R20.reuse, R78, R36 ;  /* 0x0000004e1424723c */ /* 0x040fe20000001824 */
[----:B------:R-:W-:Y:S07]  /*e060*/  LDSM.16.M88.4 R76, [R198] ;  /* 0x00000000c64c783b */ /* 0x000fee0000000200 */
[C---:B------:R-:W-:Y:S08]  /*e070*/  HMMA.16816.F32 R44, R20.reuse, R86, R44 ;  /* 0x00000056142c723c */ /* 0x040ff0000000182c */
[C---:B--2---:R-:W-:Y:S08]  /*e080*/  HMMA.16816.F32 R52, R20.reuse, R48, R52 ;  /* 0x000000301434723c */ /* 0x044ff00000001834 */
[C---:B------:R-:W-:Y:S01]  /*e090*/  HMMA.16816.F32 R40, R20.reuse, R84, R40 ;  /* 0x000000541428723c */ /* 0x040fe20000001828 */
[----:B------:R-:W1:Y:S07]  /*e0a0*/  LDSM.16.M88.4 R84, [R180+0x3000] ;  /* 0x00300000b454783b */ /* 0x000e6e0000000200 */
[----:B------:R-:W-:Y:S08]  /*e0b0*/  HMMA.16816.F32 R28, R20, R50, R24 ;  /* 0x00000032141c723c */ /* 0x000ff00000001818 */
[C---:B---3--:R-:W-:Y:S01]  /*e0c0*/  HMMA.16816.F32 R24, R16.reuse, R56, R8 ;  /* 0x000000381018723c */ /* 0x048fe20000001808 */
[----:B------:R-:W-:Y:S07]  /*e0d0*/  LDSM.16.M88.4 R8, [R188+0x4000] ;  /* 0x00400000bc08783b */ /* 0x000fee0000000200 */
[C---:B------:R-:W-:Y:S01]  /*e0e0*/  HMMA.16816.F32 R20, R16.reuse, R58, R4 ;  /* 0x0000003a1014723c */ /* 0x040fe20000001804 */
[----:B------:R-:W2:Y:S07]  /*e0f0*/  LDSM.16.M88.4 R56, [R180+0x3800] ;  /* 0x00380000b438783b */ /* 0x000eae0000000200 */
[C---:B------:R-:W-:Y:S08]  /*e100*/  HMMA.16816.F32 R4, R16.reuse, R80, R32 ;  /* 0x000000501004723c */ /* 0x040ff00000001820 */
[C---:B------:R-:W-:Y:S01]  /*e110*/  HMMA.16816.F32 R36, R16.reuse, R82, R36 ;  /* 0x000000521024723c */ /* 0x040fe20000001824 */
[----:B------:R-:W-:Y:S07]  /*e120*/  LDSM.16.M88.4 R80, [R186+0x2800] ;  /* 0x00280000ba50783b */ /* 0x000fee0000000200 */
[C---:B------:R-:W-:Y:S08]  /*e130*/  HMMA.16816.F32 R44, R16.reuse, R90, R44 ;  /* 0x0000005a102c723c */ /* 0x040ff0000000182c */
[C---:B------:R-:W-:Y:S08]  /*e140*/  HMMA.16816.F32 R52, R16.reuse, R60, R52 ;  /* 0x0000003c1034723c */ /* 0x040ff00000001834 */
[C---:B------:R-:W-:Y:S01]  /*e150*/  HMMA.16816.F32 R40, R16.reuse, R88, R40 ;  /* 0x000000581028723c */ /* 0x040fe20000001828 */
[----:B------:R-:W3:Y:S07]  /*e160*/  LDSM.16.M88.4 R88, [R197] ;  /* 0x00000000c558783b */ /* 0x000eee0000000200 */
[----:B------:R-:W-:Y:S01]  /*e170*/  HMMA.16816.F32 R32, R16, R62, R28 ;  /* 0x0000003e1020723c */ /* 0x000fe2000000181c */
[----:B------:R-:W2:Y:S07]  /*e180*/  LDSM.16.M88.4 R60, [R196] ;  /* 0x00000000c43c783b */ /* 0x000eae0000000200 */
[C---:B----4-:R-:W-:Y:S08]  /*e190*/  HMMA.16816.F32 R28, R12.reuse, R68, R24 ;  /* 0x000000440c1c723c */ /* 0x050ff00000001818 */
[C---:B------:R-:W-:Y:S01]  /*e1a0*/  HMMA.16816.F32 R24, R12.reuse, R70, R20 ;  /* 0x000000460c18723c */ /* 0x040fe20000001814 */
[----:B------:R-:W-:Y:S07]  /*e1b0*/  LDSM.16.M88.4 R68, [R183+0x2000] ;  /* 0x00200000b744783b */ /* 0x000fee0000000200 */
[C---:B------:R-:W-:Y:S01]  /*e1c0*/  HMMA.16816.F32 R20, R12.reuse, R72, R4 ;  /* 0x000000480c14723c */ /* 0x040fe20000001804 */
[----:B------:R-:W-:Y:S07]  /*e1d0*/  LDSM.16.M88.4 R4, [R190+0x4000] ;  /* 0x00400000be04783b */ /* 0x000fee0000000200 */
[C---:B------:R-:W-:Y:S01]  /*e1e0*/  HMMA.16816.F32 R16, R12.reuse, R74, R36 ;  /* 0x0000004a0c10723c */ /* 0x040fe20000001824 */
[----:B------:R-:W4:Y:S07]  /*e1f0*/  LDSM.16.M88.4 R72, [R186+0x2000] ;  /* 0x00200000ba48783b */ /* 0x000f2e0000000200 */
[C---:B-1----:R-:W-:Y:S08]  /*e200*/  HMMA.16816.F32 R48, R12.reuse, R86, R44 ;  /* 0x000000560c30723c */ /* 0x042ff0000000182c */
[C---:B--2---:R-:W-:Y:S08]  /*e210*/  HMMA.16816.F32 R44, R12.reuse, R56, R52 ;  /* 0x000000380c2c723c */ /* 0x044ff00000001834 */
[C---:B------:R-:W-:Y:S01]  /*e220*/  HMMA.16816.F32 R40, R12.reuse, R84, R40 ;  /* 0x000000540c28723c */ /* 0x040fe20000001828 */
[----:B------:R-:W1:Y:S07]  /*e230*/  LDSM.16.M88.4 R84, [R186+0x3000] ;  /* 0x00300000ba54783b */ /* 0x000e6e0000000200 */
[----:B------:R-:W-:Y:S08]  /*e240*/  HMMA.16816.F32 R36, R12, R58, R32 ;  /* 0x0000003a0c24723c */ /* 0x000ff00000001820 */
[C---:B------:R-:W-:Y:S08]  /*e250*/  HMMA.16816.F32 R32, R8.reuse, R64, R28 ;  /* 0x000000400820723c */ /* 0x040ff0000000181c */
[C---:B------:R-:W-:Y:S01]  /*e260*/  HMMA.16816.F32 R28, R8.reuse, R66, R24 ;  /* 0x00000042081c723c */ /* 0x040fe20000001818 */
[----:B------:R-:W2:Y:S07]  /*e270*/  LDSM.16.M88.4 R64, [R186+0x3800] ;  /* 0x00380000ba40783b */ /* 0x000eae0000000200 */
[C---:B------:R-:W-:Y:S01]  /*e280*/  HMMA.16816.F32 R24, R8.reuse, R76, R20 ;  /* 0x0000004c0818723c */ /* 0x040fe20000001814 */
[----:B------:R-:W1:Y:S07]  /*e290*/  LDSM.16.M88.4 R20, [R189+0x4000] ;  /* 0x00400000bd14783b */ /* 0x000e6e0000000200 */
[C---:B------:R-:W-:Y:S01]  /*e2a0*/  HMMA.16816.F32 R16, R8.reuse, R78, R16 ;  /* 0x0000004e0810723c */ /* 0x040fe20000001810 */
[----:B------:R-:W1:Y:S07]  /*e2b0*/  LDSM.16.M88.4 R76, [R183+0x2800] ;  /* 0x00280000b74c783b */ /* 0x000e6e0000000200 */
[C---:B---3--:R-:W-:Y:S08]  /*e2c0*/  HMMA.16816.F32 R56, R8.reuse, R90, R48 ;  /* 0x0000005a0838723c */ /* 0x048ff00000001830 */
[C---:B------:R-:W-:Y:S08]  /*e2d0*/  HMMA.16816.F32 R48, R8.reuse, R60, R44 ;  /* 0x0000003c0830723c */ /* 0x040ff0000000182c */
[C---:B------:R-:W-:Y:S01]  /*e2e0*/  HMMA.16816.F32 R12, R8.reuse, R88, R40 ;  /* 0x00000058080c723c */ /* 0x040fe20000001828 */
[----:B------:R-:W-:Y:S04]  /*e2f0*/  LDSM.16.M88.4 R40, [R183+0x3000] ;  /* 0x00300000b728783b */ /* 0x000fe80000000200 */
[----:B------:R-:W-:Y:S03]  /*e300*/  LDSM.16.M88.4 R88, [R183+0x3800] ;  /* 0x00380000b758783b */ /* 0x000fe60000000200 */
[----:B------:R-:W-:Y:S01]  /*e310*/  HMMA.16816.F32 R44, R8, R62, R36 ;  /* 0x0000003e082c723c */ /* 0x000fe20000001824 */
[----:B------:R-:W-:Y:S07]  /*e320*/  LDSM.16.M88.4 R60, [R180+0x4000] ;  /* 0x00400000b43c783b */ /* 0x000fee0000000200 */
[C---:B----4-:R-:W-:Y:S08]  /*e330*/  HMMA.16816.F32 R36, R4.reuse, R72, R32 ;  /* 0x000000480424723c */ /* 0x050ff00000001820 */
[C---:B------:R-:W-:Y:S01]  /*e340*/  HMMA.16816.F32 R52, R4.reuse, R82, R16 ;  /* 0x000000520434723c */ /* 0x040fe20000001810 */
[----:B------:R-:W3:Y:S07]  /*e350*/  LDSM.16.M88.4 R16, [R187+0x8000] ;  /* 0x00800000bb10783b */ /* 0x000eee0000000200 */
[C---:B------:R-:W-:Y:S01]  /*e360*/  HMMA.16816.F32 R28, R4.reuse, R74, R28 ;  /* 0x0000004a041c723c */ /* 0x040fe2000000181c */
[----:B------:R-:W-:Y:S07]  /*e370*/  LDSM.16.M88.4 R72, [R180+0x5800] ;  /* 0x00580000b448783b */ /* 0x000fee0000000200 */
[C---:B------:R-:W-:Y:S08]  /*e380*/  HMMA.16816.F32 R32, R4.reuse, R80, R24 ;  /* 0x000000500420723c */ /* 0x040ff00000001818 */
[C---:B-1----:R-:W-:Y:S01]  /*e390*/  HMMA.16816.F32 R24, R4.reuse, R84, R12 ;  /* 0x000000540418723c */ /* 0x042fe2000000180c */
[----:B------:R-:W-:Y:S07]  /*e3a0*/  LDSM.16.M88.4 R12, [R188+0x8000] ;  /* 0x00800000bc0c783b */ /* 0x000fee0000000200 */
[C---:B------:R-:W-:Y:S01]  /*e3b0*/  HMMA.16816.F32 R8, R4.reuse, R86, R56 ;  /* 0x000000560408723c */ /* 0x040fe20000001838 */
[----:B------:R-:W-:Y:S07]  /*e3c0*/  LDSM.16.M88.4 R56, [R183+0x4000] ;  /* 0x00400000b738783b */ /* 0x000fee0000000200 */
[C---:B--2---:R-:W-:Y:S08]  /*e3d0*/  HMMA.16816.F32 R48, R4.reuse, R64, R48 ;  /* 0x000000400430723c */ /* 0x044ff00000001830 */
[----:B------:R-:W-:Y:S01]  /*e3e0*/  HMMA.16816.F32 R96, R4, R66, R44 ;  /* 0x000000420460723c */ /* 0x000fe2000000182c */
[----:B------:R-:W-:Y:S04]  /*e3f0*/  LDSM.16.M88.4 R64, [R194] ;  /* 0x00000000c240783b */ /* 0x000fe80000000200 */
[----:B------:R-:W-:Y:S03]  /*e400*/  LDSM.16.M88.4 R44, [R180+0x5000] ;  /* 0x00500000b42c783b */ /* 0x000fe60000000200 */
[C---:B------:R-:W-:Y:S01]  /*e410*/  HMMA.16816.F32 R4, R20.reuse, R68, R36 ;  /* 0x000000441404723c */ /* 0x040fe20000001824 */
[----:B------:R-:W1:Y:S07]  /*e420*/  LDSM.16.M88.4 R36, [R195] ;  /* 0x00000000c324783b */ /* 0x000e6e0000000200 */
[C---:B------:R-:W-:Y:S08]  /*e430*/  HMMA.16816.F32 R28, R20.reuse, R70, R28 ;  /* 0x00000046141c723c */ /* 0x040ff0000000181c */
[----:B------:R-:W-:Y:S01]  /*e440*/  HMMA.16816.F32 R68, R20, R78, R52 ;  /* 0x0000004e1444723c */ /* 0x000fe20000001834 */
[----:B------:R-:W2:Y:S07]  /*e450*/  LDSM.16.M88.4 R52, [R180+0x4800] ;  /* 0x00480000b434783b */ /* 0x000eae0000000200 */
[----:B---3--:R-:W-:Y:S08]  /*e460*/  HMMA.16816.F32 R4, R16, R60, R4 ;  /* 0x0000003c1004723c */ /* 0x008ff00000001804 */
[C---:B------:R-:W-:Y:S01]  /*e470*/  HMMA.16816.F32 R80, R20.reuse, R42, R8 ;  /* 0x0000002a1450723c */ /* 0x040fe20000001808 */
[----:B------:R-:W-:Y:S07]  /*e480*/  LDSM.16.M88.4 R8, [R190+0x8000] ;  /* 0x00800000be08783b */ /* 0x000fee0000000200 */
[----:B------:R-:W-:Y:S01]  /*e490*/  HMMA.16816.F32 R92, R20, R88, R48 ;  /* 0x00000058145c723c */ /* 0x000fe20000001830 */
[----:B------:R-:W3:Y:S07]  /*e4a0*/  LDSM.16.M88.4 R48, [R186+0x4000] ;  /* 0x00400000ba30783b */ /* 0x000eee0000000200 */
[----:B------:R-:W-:Y:S01]  /*e4b0*/  HMMA.16816.F32 R28, R16, R62, R28 ;  /* 0x0000003e101c723c */ /* 0x000fe2000000181c */
[----:B------:R-:W-:Y:S07]  /*e4c0*/  LDSM.16.M88.4 R60, [R186+0x4800] ;  /* 0x00480000ba3c783b */ /* 0x000fee0000000200 */
[C---:B------:R-:W-:Y:S08]  /*e4d0*/  HMMA.16816.F32 R32, R20.reuse, R76, R32 ;  /* 0x0000004c1420723c */ /* 0x040ff00000001820 */
        /* <DEDUP_REMOVED lines=18> */
[----:B------:R-:W-:-:S07]  /*e600*/  FMUL.FTZ R0, R48, c[0x0][0x320] ;  /* 0x0000c80030007a20 */ /* 0x000fce0000410000 */
[----:B------:R-:W-:Y:S01]  /*e610*/  HMMA.16816.F32 R44, R16, R46, R80 ;  /* 0x0000002e102c723c */ /* 0x000fe20000001850 */
[----:B------:R4:W1:Y:S07]  /*e620*/  MUFU.TANH R82, R0 ;  /* 0x0000000000527308 */ /* 0x00086e0000002400 */
        /* <DEDUP_REMOVED lines=88> */
[----:B-1234-:R-:W-:Y:S01]  /*ebb0*/  IADD3 R0, R126, -0x2, RZ ;  /* 0xfffffffe7e007810 */ /* 0x01efe20007ffe0ff */
[----:B------:R-:W-:Y:S01]  /*ebc0*/  IMAD.MOV.U32 R6, RZ, RZ, c[0x0][0x1e4] ;  /* 0x00007900ff067624 */ /* 0x000fe200078e00ff */
[----:B------:R-:W-:Y:S02]  /*ebd0*/  LOP3.LUT P4, RZ, R104, 0x2, RZ, 0xc0, !PT ;  /* 0x0000000268ff7812 */ /* 0x000fe4000788c0ff */
        /* <DEDUP_REMOVED lines=21> */
.L_x_238:
[----:B--234-:R-:W-:Y:S05]  /*ed30*/  BSYNC B0 ;  /* 0x0000000000007941 */ /* 0x01cfea0003800000 */
.L_x_237:
[----:B-1----:R-:W1:Y:S04]  /*ed40*/  S2R R0, SR_TID.X ;  /* 0x0000000000007919 */ /* 0x002e680000002100 */
[----:B------:R-:W-:Y:S04]  /*ed50*/  LDSM.16.MT88.4 R36, [R182+0x2000] ;  /* 0x00200000b624783b */ /* 0x000fe80000004200 */
[----:B------:R-:W-:Y:S04]  /*ed60*/  LDSM.16.MT88.4 R32, [R185+0x2000] ;  /* 0x00200000b920783b */ /* 0x000fe80000004200 */
[----:B------:R-:W0:Y:S01]  /*ed70*/  LDGDEPBAR ;  /* 0x00000000000079af */ /* 0x000e220000000000 */
[----:B-1----:R-:W-:-:S04]  /*ed80*/  SHF.R.S32.HI R2, RZ, 0x1f, R0 ;  /* 0x0000001fff027819 */ /* 0x002fc80000011400 */
[----:B------:R-:W-:-:S04]  /*ed90*/  LEA.HI R2, R2, R0, RZ, 0x5 ;  /* 0x0000000002027211 */ /* 0x000fc800078f28ff */
[----:B------:R-:W-:-:S05]  /*eda0*/  LOP3.LUT R2, R2, 0xffffffe0, RZ, 0xc0, !PT ;  /* 0xffffffe002027812 */ /* 0x000fca00078ec0ff */
[----:B------:R-:W-:-:S05]  /*edb0*/  IMAD.IADD R2, R0, 0x1, -R2 ;  /* 0x0000000100027824 */ /* 0x000fca00078e0a02 */
[----:B------:R-:W-:-:S04]  /*edc0*/  SHF.R.S32.HI R0, RZ, 0x1f, R2 ;  /* 0x0000001fff007819 */ /* 0x000fc80000011402 */
[----:B------:R-:W-:-:S04]  /*edd0*/  LEA.HI R0, R0, R2, RZ, 0x2 ;  /* 0x0000000200007211 */ /* 0x000fc800078f10ff */
[----:B------:R-:W-:-:S05]  /*ede0*/  LOP3.LUT R0, R0, 0x7ffffffc, RZ, 0xc0, !PT ;  /* 0x7ffffffc00007812 */ /* 0x000fca00078ec0ff */
[----:B------:R-:W-:-:S04]  /*edf0*/  IMAD.IADD R0, R2, 0x1, -R0 ;  /* 0x0000000102007824 */ /* 0x000fc800078e0a00 */
[----:B------:R-:W-:-:S04]  /*ee00*/  IMAD.SHL.U32 R0, R0, 0x2, RZ ;  /* 0x0000000200007824 */ /* 0x000fc800078e00ff */
[----:B------:R-:W-:-:S05]  /*ee10*/  IMAD.IADD R0, R103, 0x1, -R0 ;  /* 0x0000000167007824 */ /* 0x000fca00078e0a00 */
[C---:B------:R-:W-:Y:S02]  /*ee20*/  ISETP.GT.AND P4, PT, R0.reuse, RZ, PT ;  /* 0x000000ff0000720c */ /* 0x040fe40003f84270 */
[C---:B------:R-:W-:Y:S02]  /*ee30*/  ISETP.GT.AND P3, PT, R0.reuse, 0x1, PT ;  /* 0x000000010000780c */ /* 0x040fe40003f64270 */
[----:B------:R-:W-:Y:S02]  /*ee40*/  ISETP.GT.AND P2, PT, R0, 0x8, PT ;  /* 0x000000080000780c */ /* 0x000fe40003f44270 */
[----:B------:R-:W-:Y:S02]  /*ee50*/  FSEL R6, R82, -INF , P4 ;  /* 0xff80000052067808 */ /* 0x000fe40002000000 */
[----:B------:R-:W-:Y:S02]  /*ee60*/  FSEL R7, R81, -INF , P3 ;  /* 0xff80000051077808 */ /* 0x000fe40001800000 */
[----:B------:R-:W-:-:S02]  /*ee70*/  ISETP.GT.AND P1, PT, R0, 0x9, PT ;  /* 0x000000090000780c */ /* 0x000fc40003f24270 */
[----:B------:R-:W-:Y:S02]  /*ee80*/  FSEL R9, R72, -INF , P2 ;  /* 0xff80000048097808 */ /* 0x000fe40001000000 */
[----:B------:R-:W-:Y:S02]  /*ee90*/  FMNMX.FTZ R2, R6, R7, !PT ;  /* 0x0000000706027209 */ /* 0x000fe40007810000 */
[C---:B------:R-:W-:Y:S02]  /*eea0*/  ISETP.GT.AND P0, PT, R0.reuse, 0x10, PT ;  /* 0x000000100000780c */ /* 0x040fe40003f04270 */
[----:B------:R-:W-:Y:S02]  /*eeb0*/  FSEL R10, R69, -INF , P1 ;  /* 0xff800000450a7808 */ /* 0x000fe40000800000 */
[----:B------:R-:W-:Y:S02]  /*eec0*/  FMNMX.FTZ R2, R9, R2, !PT ;  /* 0x0000000209027209 */ /* 0x000fe40007810000 */
[----:B------:R-:W-:-:S02]  /*eed0*/  ISETP.GT.AND P6, PT, R0, 0x11, PT ;  /* 0x000000110000780c */ /* 0x000fc40003fc4270 */
[----:B------:R-:W-:Y:S02]  /*eee0*/  FSEL R45, R55, -INF , P0 ;  /* 0xff800000372d7808 */ /* 0x000fe40000000000 */
[----:B------:R-:W-:Y:S02]  /*eef0*/  FMNMX.FTZ R2, R10, R2, !PT ;  /* 0x000000020a027209 */ /* 0x000fe40007810000 */
[----:B------:R-:W-:Y:S02]  /*ef00*/  FSEL R13, R68, -INF , P2 ;  /* 0xff800000440d7808 */ /* 0x000fe40001000000 */
[----:B------:R-:W-:Y:S02]  /*ef10*/  FSEL R44, R54, -INF , P6 ;  /* 0xff800000362c7808 */ /* 0x000fe40003000000 */
[----:B------:R-:W-:Y:S02]  /*ef20*/  FMNMX.FTZ R2, R45, R2, !PT ;  /* 0x000000022d027209 */ /* 0x000fe40007810000 */
[----:B------:R-:W-:-:S02]  /*ef30*/  ISETP.GT.AND P2, PT, R0, 0x18, PT ;  /* 0x000000180000780c */ /* 0x000fc40003f44270 */
[----:B------:R-:W-:Y:S02]  /*ef40*/  FSEL R20, R56, -INF , P1 ;  /* 0xff80000038147808 */ /* 0x000fe40000800000 */
[----:B------:R-:W-:Y:S02]  /*ef50*/  FSEL R11, R80, -INF , P4 ;  /* 0xff800000500b7808 */ /* 0x000fe40002000000 */
[----:B------:R-:W-:Y:S02]  /*ef60*/  FSEL R12, R73, -INF , P3 ;  /* 0xff800000490c7808 */ /* 0x000fe40001800000 */
[----:B------:R-:W-:Y:S02]  /*ef70*/  ISETP.GT.AND P1, PT, R0, 0x19, PT ;  /* 0x000000190000780c */ /* 0x000fe40003f24270 */
[----:B------:R-:W-:Y:S02]  /*ef80*/  FSEL R47, R43, -INF , P2 ;  /* 0xff8000002b2f7808 */ /* 0x000fe40001000000 */
[----:B------:R-:W-:-:S02]  /*ef90*/  FMNMX.FTZ R2, R44, R2, !PT ;  /* 0x000000022c027209 */ /* 0x000fc40007810000 */
[----:B------:R-:W-:Y:S02]  /*efa0*/  FSEL R48, R53, -INF , P0 ;  /* 0xff80000035307808 */ /* 0x000fe40000000000 */
[----:B------:R-:W-:Y:S02]  /*efb0*/  FSEL R46, R42, -INF , P1 ;  /* 0xff8000002a2e7808 */ /* 0x000fe40000800000 */
[----:B------:R-:W-:Y:S02]  /*efc0*/  ISETP.GT.AND P0, PT, R0, 0x20, PT ;  /* 0x000000200000780c */ /* 0x000fe40003f04270 */
[----:B------:R-:W-:Y:S02]  /*efd0*/  FMNMX.FTZ R3, R11, R12, !PT ;  /* 0x0000000c0b037209 */ /* 0x000fe40007810000 */
[----:B------:R-:W-:Y:S02]  /*efe0*/  FMNMX.FTZ R2, R47, R2, !PT ;  /* 0x000000022f027209 */ /* 0x000fe40007810000 */
[----:B------:R-:W-:-:S02]  /*eff0*/  FSEL R51, R52, -INF , P6 ;  /* 0xff80000034337808 */ /* 0x000fc40003000000 */
[----:B------:R-:W-:Y:S02]  /*f000*/  FSEL R103, R29, -INF , P0 ;  /* 0xff8000001d677808 */ /* 0x000fe40000000000 */
[----:B------:R-:W-:Y:S02]  /*f010*/  ISETP.GT.AND P6, PT, R0, 0x21, PT ;  /* 0x000000210000780c */ /* 0x000fe40003fc4270 */
[----:B------:R-:W-:Y:S02]  /*f020*/  FMNMX.FTZ R3, R13, R3, !PT ;  /* 0x000000030d037209 */ /* 0x000fe40007810000 */
[----:B------:R-:W-:Y:S02]  /*f030*/  FMNMX.FTZ R2, R46, R2, !PT ;  /* 0x000000022e027209 */ /* 0x000fe40007810000 */
[----:B------:R-:W-:Y:S02]  /*f040*/  ISETP.GT.AND P5, PT, R0, 0x28, PT ;  /* 0x000000280000780c */ /* 0x000fe40003fa4270 */
[----:B------:R-:W-:-:S02]  /*f050*/  FSEL R104, R28, -INF , P6 ;  /* 0xff8000001c687808 */ /* 0x000fc40003000000 */
[----:B------:R-:W-:Y:S02]  /*f060*/  FMNMX.FTZ R3, R20, R3, !PT ;  /* 0x0000000314037209 */ /* 0x000fe40007810000 */
[----:B------:R-:W-:Y:S02]  /*f070*/  FMNMX.FTZ R2, R103, R2, !PT ;  /* 0x0000000267027209 */ /* 0x000fe40007810000 */
[----:B------:R-:W-:Y:S02]  /*f080*/  ISETP.GT.AND P4, PT, R0, 0x29, PT ;  /* 0x000000290000780c */ /* 0x000fe40003f84270 */
[----:B------:R-:W-:Y:S02]  /*f090*/  FSEL R120, R25, -INF , P5 ;  /* 0xff80000019787808 */ /* 0x000fe40002800000 */
[----:B------:R-:W-:Y:S02]  /*f0a0*/  FMNMX.FTZ R3, R48, R3, !PT ;  /* 0x0000000330037209 */ /* 0x000fe40007810000 */
[----:B------:R-:W-:-:S02]  /*f0b0*/  FMNMX.FTZ R2, R104, R2, !PT ;  /* 0x0000000268027209 */ /* 0x000fc40007810000 */
[----:B------:R-:W-:Y:S02]  /*f0c0*/  ISETP.GT.AND P3, PT, R0, 0x30, PT ;  /* 0x000000300000780c */ /* 0x000fe40003f64270 */
[----:B------:R-:W-:Y:S02]  /*f0d0*/  FSEL R49, R41, -INF , P2 ;  /* 0xff80000029317808 */ /* 0x000fe40001000000 */
[----:B------:R-:W-:Y:S02]  /*f0e0*/  FSEL R121, R24, -INF , P4 ;  /* 0xff80000018797808 */ /* 0x000fe40002000000 */
[----:B------:R-:W-:Y:S02]  /*f0f0*/  FMNMX.FTZ R3, R51, R3, !PT ;  /* 0x0000000333037209 */ /* 0x000fe40007810000 */
[----:B------:R-:W-:Y:S02]  /*f100*/  FMNMX.FTZ R2, R120, R2, !PT ;  /* 0x0000000278027209 */ /* 0x000fe40007810000 */
[----:B------:R-:W-:-:S02]  /*f110*/  ISETP.GT.AND P2, PT, R0, 0x31, PT ;  /* 0x000000310000780c */ /* 0x000fc40003f44270 */
[----:B------:R-:W-:Y:S02]  /*f120*/  FSEL R50, R40, -INF , P1 ;  /* 0xff80000028327808 */ /* 0x000fe40000800000 */
[----:B------:R-:W-:Y:S01]  /*f130*/  FSEL R235, R17, -INF , P3 ;  /* 0xff80000011eb7808 */ /* 0x000fe20001800000 */
[----:B------:R-:W-:Y:S01]  /*f140*/  LDSM.16.MT88.4 R40, [R184+0x2000] ;  /* 0x00200000b828783b */ /* 0x000fe20000004200 */
[----:B------:R-:W-:Y:S02]  /*f150*/  FMNMX.FTZ R3, R49, R3, !PT ;  /* 0x0000000331037209 */ /* 0x000fe40007810000 */
[----:B------:R-:W-:Y:S02]  /*f160*/  FMNMX.FTZ R2, R121, R2, !PT ;  /* 0x0000000279027209 */ /* 0x000fe40007810000 */
[----:B------:R-:W-:Y:S02]  /*f170*/  FSEL R123, R30, -INF , P0 ;  /* 0xff8000001e7b7808 */ /* 0x000fe40000000000 */
[----:B------:R-:W-:-:S02]  /*f180*/  ISETP.GT.AND P1, PT, R0, 0x38, PT ;  /* 0x000000380000780c */ /* 0x000fc40003f24270 */
[----:B------:R-:W-:Y:S02]  /*f190*/  ISETP.GT.AND P0, PT, R0, 0x39, PT ;  /* 0x000000390000780c */ /* 0x000fe40003f04270 */
[----:B------:R-:W-:Y:S02]  /*f1a0*/  FSEL R237, R16, -INF , P2 ;  /* 0xff80000010ed7808 */ /* 0x000fe40001000000 */
[----:B------:R-:W-:Y:S02]  /*f1b0*/  FMNMX.FTZ R3, R50, R3, !PT ;  /* 0x0000000332037209 */ /* 0x000fe40007810000 */
[----:B------:R-:W-:Y:S02]  /*f1c0*/  FMNMX.FTZ R0, R235, R2, !PT ;  /* 0x00000002eb007209 */ /* 0x000fe40007810000 */
[----:B------:R-:W-:Y:S02]  /*f1d0*/  FSEL R124, R27, -INF , P6 ;  /* 0xff8000001b7c7808 */ /* 0x000fe40003000000 */
[----:B------:R-:W-:-:S02]  /*f1e0*/  FSEL R238, R14, -INF , P1 ;  /* 0xff8000000eee7808 */ /* 0x000fc40000800000 */
[----:B------:R-:W-:Y:S02]  /*f1f0*/  FMNMX.FTZ R2, R123, R3, !PT ;  /* 0x000000037b027209 */ /* 0x000fe40007810000 */
[----:B------:R-:W-:Y:S02]  /*f200*/  FMNMX.FTZ R0, R237, R0, !PT ;  /* 0x00000000ed007209 */ /* 0x000fe40007810000 */
[----:B------:R-:W-:Y:S02]  /*f210*/  FSEL R122, R26, -INF , P5 ;  /* 0xff8000001a7a7808 */ /* 0x000fe40002800000 */
[----:B------:R-:W-:Y:S01]  /*f220*/  FSEL R239, R8, -INF , P0 ;  /* 0xff80000008ef7808 */ /* 0x000fe20000000000 */
[----:B------:R-:W-:Y:S01]  /*f230*/  LDSM.16.MT88.4 R24, [R181] ;  /* 0x00000000b518783b */ /* 0x000fe20000004200 */
[----:B------:R-:W-:Y:S02]  /*f240*/  FMNMX.FTZ R2, R124, R2, !PT ;  /* 0x000000027c027209 */ /* 0x000fe40007810000 */
[----:B------:R-:W-:-:S02]  /*f250*/  FMNMX.FTZ R0, R238, R0, !PT ;  /* 0x00000000ee007209 */ /* 0x000fc40007810000 */
[----:B------:R-:W-:Y:S02]  /*f260*/  FSEL R125, R22, -INF , P4 ;  /* 0xff800000167d7808 */ /* 0x000fe40002000000 */
[----:B------:R-:W-:Y:S02]  /*f270*/  FMNMX.FTZ R2, R122, R2, !PT ;  /* 0x000000027a027209 */ /* 0x000fe40007810000 */
[----:B------:R-:W-:Y:S02]  /*f280*/  FMNMX.FTZ R0, R239, R0, !PT ;  /* 0x00000000ef007209 */ /* 0x000fe40007810000 */
[----:B------:R-:W-:Y:S02]  /*f290*/  FSEL R240, R21, -INF , P3 ;  /* 0xff80000015f07808 */ /* 0x000fe40001800000 */
[----:B------:R-:W-:Y:S01]  /*f2a0*/  FMNMX.FTZ R2, R125, R2, !PT ;  /* 0x000000027d027209 */ /* 0x000fe20007810000 */
[----:B------:R-:W1:Y:S01]  /*f2b0*/  SHFL.BFLY PT, R4, R0, 0x2, 0x1f ;  /* 0x0c401f0000047f89 */ /* 0x000e6200000e0000 */
[----:B------:R-:W-:-:S02]  /*f2c0*/  FSEL R241, R19, -INF , P2 ;  /* 0xff80000013f17808 */ /* 0x000fc40001000000 */
[----:B------:R-:W-:Y:S02]  /*f2d0*/  FMNMX.FTZ R2, R240, R2, !PT ;  /* 0x00000002f0027209 */ /* 0x000fe40007810000 */
[----:B------:R-:W-:Y:S02]  /*f2e0*/  FSEL R242, R18, -INF , P1 ;  /* 0xff80000012f27808 */ /* 0x000fe40000800000 */
[----:B------:R-:W-:Y:S01]  /*f2f0*/  FMNMX.FTZ R2, R241, R2, !PT ;  /* 0x00000002f1027209 */ /* 0x000fe20007810000 */
[----:B------:R-:W-:Y:S01]  /*f300*/  LDSM.16.MT88.4 R16, [R182] ;  /* 0x00000000b610783b */ /* 0x000fe20000004200 */
[----:B------:R-:W-:Y:S02]  /*f310*/  FSEL R243, R15, -INF , P0 ;  /* 0xff8000000ff37808 */ /* 0x000fe40000000000 */
[----:B------:R-:W-:-:S04]  /*f320*/  FMNMX.FTZ R2, R242, R2, !PT ;  /* 0x00000002f2027209 */ /* 0x000fc80007810000 */
        /* <DEDUP_REMOVED lines=11> */
[----:B------:R1:W3:Y:S01]  /*f3e0*/  MUFU.EX2 R23, R0 ;  /* 0x0000000000177308 */ /* 0x0002e20000000800 */
[----:B--2---:R-:W-:Y:S01]  /*f3f0*/  FMNMX.FTZ R8, R3, R5, !PT ;  /* 0x0000000503087209 */ /* 0x004fe20007810000 */
[----:B------:R-:W-:-:S03]  /*f400*/  FFMA.FTZ R3, R9, c[0x0][0x2d0], -R2 ;  /* 0x0000b40009037a23 */ /* 0x000fc60000010802 */
[----:B------:R-:W-:-:S03]  /*f410*/  FSETP.NEU.FTZ.AND P0, PT, R8, -INF , PT ;  /* 0xff8000000800780b */ /* 0x000fc60003f1d000 */
[----:B------:R2:W-:Y:S01]  /*f420*/  MUFU.EX2 R219, R3 ;  /* 0x0000000300db7308 */ /* 0x0005e20000000800 */
[----:B-1----:R-:W-:-:S07]  /*f430*/  FFMA.FTZ R0, R7, c[0x0][0x2d0], -R2 ;  /* 0x0000b40007007a23 */ /* 0x002fce0000010802 */
[----:B------:R1:W4:Y:S01]  /*f440*/  MUFU.EX2 R31, R0 ;  /* 0x00000000001f7308 */ /* 0x0003220000000800 */
[----:B--2---:R-:W-:Y:S02]  /*f450*/  FFMA.FTZ R3, R10, c[0x0][0x2d0], -R2 ;  /* 0x0000b4000a037a23 */ /* 0x004fe40000010802 */
[----:B---3--:R-:W-:-:S05]  /*f460*/  IMAD.MOV.U32 R10, RZ, RZ, R23 ;  /* 0x000000ffff0a7224 */ /* 0x008fca00078e0017 */
[----:B------:R-:W2:Y:S01]  /*f470*/  MUFU.EX2 R217, R3 ;  /* 0x0000000300d97308 */ /* 0x000ea20000000800 */
[----:B-1----:R-:W-:Y:S02]  /*f480*/  FMUL.FTZ R0, R8, c[0x0][0x2d0] ;  /* 0x0000b40008007a20 */ /* 0x002fe40000410000 */
[----:B----4-:R-:W-:Y:S02]  /*f490*/  IMAD.MOV.U32 R9, RZ, RZ, R31 ;  /* 0x000000ffff097224 */ /* 0x010fe400078e001f */
[----:B------:R-:W-:Y:S01]  /*f4a0*/  LDSM.16.MT88.4 R28, [R181+0x2000] ;  /* 0x00200000b51c783b */ /* 0x000fe20000004200 */
[----:B------:R-:W-:Y:S02]  /*f4b0*/  FSEL R0, R0, RZ, P0 ;  /* 0x000000ff00007208 */ /* 0x000fe40000000000 */
[----:B------:R-:W-:Y:S02]  /*f4c0*/  F2FP.PACK_AB R4, R9, R10 ;  /* 0x0000000a0904723e */ /* 0x000fe400000000ff */
[----:B--2---:R-:W-:Y:S01]  /*f4d0*/  F2FP.PACK_AB R6, R217, R219 ;  /* 0x000000dbd906723e */ /* 0x004fe200000000ff */
[----:B------:R-:W-:-:S04]  /*f4e0*/  FFMA.FTZ R3, R11, c[0x0][0x2d0], -R0 ;  /* 0x0000b4000b037a23 */ /* 0x000fc80000010800 */
[----:B------:R1:W-:Y:S02]  /*f4f0*/  MUFU.EX2 R220, R3 ;  /* 0x0000000300dc7308 */ /* 0x0003e40000000800 */
[----:B-1----:R-:W-:-:S06]  /*f500*/  FFMA.FTZ R3, R12, c[0x0][0x2d0], -R0 ;  /* 0x0000b4000c037a23 */ /* 0x002fcc0000010800 */
[----:B------:R1:W2:Y:S02]  /*f510*/  MUFU.EX2 R11, R3 ;  /* 0x00000003000b7308 */ /* 0x0002a40000000800 */
[--C-:B-1----:R-:W-:Y:S01]  /*f520*/  FFMA.FTZ R3, R13, c[0x0][0x2d0], -R0.reuse ;  /* 0x0000b4000d037a23 */ /* 0x102fe20000010800 */
[----:B--2---:R-:W-:Y:S01]  /*f530*/  F2FP.PACK_AB R5, R11, R220 ;  /* 0x000000dc0b05723e */ /* 0x004fe200000000ff */
[----:B------:R-:W1:Y:S04]  /*f540*/  LDSM.16.MT88.4 R12, [R185] ;  /* 0x00000000b90c783b */ /* 0x000e680000004200 */
[----:B------:R2:W-:Y:S02]  /*f550*/  MUFU.EX2 R218, R3 ;  /* 0x0000000300da7308 */ /* 0x0005e40000000800 */
[----:B--2---:R-:W-:-:S02]  /*f560*/  FFMA.FTZ R3, R20, c[0x0][0x2d0], -R0 ;  /* 0x0000b40014037a23 */ /* 0x004fc40000010800 */
[----:B------:R-:W-:Y:S04]  /*f570*/  LDSM.16.MT88.4 R20, [R184] ;  /* 0x00000000b814783b */ /* 0x000fe80000004200 */
[----:B------:R-:W2:Y:S02]  /*f580*/  MUFU.EX2 R216, R3 ;  /* 0x0000000300d87308 */ /* 0x000ea40000000800 */
[----:B--2---:R-:W-:Y:S01]  /*f590*/  F2FP.PACK_AB R7, R216, R218 ;  /* 0x000000dad807723e */ /* 0x004fe200000000ff */
[----:B------:R-:W-:-:S05]  /*f5a0*/  FFMA.FTZ R3, R45, c[0x0][0x2d0], -R2 ;  /* 0x0000b4002d037a23 */ /* 0x000fca0000010802 */
[----:B------:R2:W-:Y:S01]  /*f5b0*/  MUFU.EX2 R215, R3 ;  /* 0x0000000300d77308 */ /* 0x0005e20000000800 */
[C---:B-1----:R-:W-:Y:S08]  /*f5c0*/  HMMA.16816.F32 R96, R4.reuse, R12, RZ ;  /* 0x0000000c0460723c */ /* 0x042ff000000018ff */
[----:B------:R-:W-:Y:S01]  /*f5d0*/  HMMA.16816.F32 R68, R4, R14, RZ ;  /* 0x0000000e0444723c */ /* 0x000fe200000018ff */
[----:B------:R-:W1:Y:S01]  /*f5e0*/  LDSM.16.MT88.4 R12, [R181+0x4000] ;  /* 0x00400000b50c783b */ /* 0x000e620000004200 */
[----:B--2---:R-:W-:-:S06]  /*f5f0*/  FFMA.FTZ R3, R44, c[0x0][0x2d0], -R2 ;  /* 0x0000b4002c037a23 */ /* 0x004fcc0000010802 */
[C---:B------:R-:W-:Y:S01]  /*f600*/  HMMA.16816.F32 R88, R4.reuse, R36, RZ ;  /* 0x000000240458723c */ /* 0x040fe200000018ff */
[----:B------:R2:W3:Y:S07]  /*f610*/  MUFU.EX2 R212, R3 ;  /* 0x0000000300d47308 */ /* 0x0004ee0000000800 */
[C---:B------:R-:W-:Y:S08]  /*f620*/  HMMA.16816.F32 R56, R4.reuse, R38, RZ ;  /* 0x000000260438723c */ /* 0x040ff000000018ff */
[----:B------:R-:W-:Y:S01]  /*f630*/  HMMA.16816.F32 R84, R4, R32, RZ ;  /* 0x000000200454723c */ /* 0x000fe200000018ff */
[----:B--2---:R-:W-:-:S04]  /*f640*/  FFMA.FTZ R3, R47, c[0x0][0x2d0], -R2 ;  /* 0x0000b4002f037a23 */ /* 0x004fc80000010802 */
[----:B------:R2:W-:Y:S03]  /*f650*/  MUFU.EX2 R252, R3 ;  /* 0x0000000300fc7308 */ /* 0x0005e60000000800 */
[C---:B------:R-:W-:Y:S01]  /*f660*/  HMMA.16816.F32 R36, R4.reuse, R34, RZ ;  /* 0x000000220424723c */ /* 0x040fe200000018ff */
[----:B------:R-:W4:Y:S07]  /*f670*/  LDSM.16.MT88.4 R32, [R184+0x4000] ;  /* 0x00400000b820783b */ /* 0x000f2e0000004200 */
[----:B------:R-:W-:Y:S01]  /*f680*/  HMMA.16816.F32 R112, R4, R24, RZ ;  /* 0x000000180470723c */ /* 0x000fe200000018ff */
[----:B--2---:R-:W-:-:S07]  /*f690*/  FFMA.FTZ R3, R46, c[0x0][0x2d0], -R2 ;  /* 0x0000b4002e037a23 */ /* 0x004fce0000010802 */
[C---:B------:R-:W-:Y:S01]  /*f6a0*/  HMMA.16816.F32 R76, R4.reuse, R26, RZ ;  /* 0x0000001a044c723c */ /* 0x040fe200000018ff */
[----:B------:R-:W-:Y:S01]  /*f6b0*/  LDSM.16.MT88.4 R24, [R185+0x4000] ;  /* 0x00400000b918783b */ /* 0x000fe20000004200 */
[----:B------:R2:W5:Y:S06]  /*f6c0*/  MUFU.EX2 R127, R3 ;  /* 0x00000003007f7308 */ /* 0x00056c0000000800 */
[C---:B------:R-:W-:Y:S08]  /*f6d0*/  HMMA.16816.F32 R108, R4.reuse, R16, RZ ;  /* 0x00000010046c723c */ /* 0x040ff000000018ff */
[----:B------:R-:W-:Y:S01]  /*f6e0*/  HMMA.16816.F32 R72, R4, R18, RZ ;  /* 0x000000120448723c */ /* 0x000fe200000018ff */
[----:B------:R-:W3:Y:S01]  /*f6f0*/  LDSM.16.MT88.4 R16, [R182+0x4000] ;  /* 0x00400000b610783b */ /* 0x000ee20000004200 */
[----:B--2---:R-:W-:-:S04]  /*f700*/  FFMA.FTZ R3, R48, c[0x0][0x2d0], -R0 ;  /* 0x0000b40030037a23 */ /* 0x004fc80000010800 */
[----:B------:R2:W-:Y:S02]  /*f710*/  MUFU.EX2 R248, R3 ;  /* 0x0000000300f87308 */ /* 0x0005e40000000800 */
[C---:B-1----:R-:W-:Y:S08]  /*f720*/  HMMA.16816.F32 R116, R4.reuse, R12, RZ ;  /* 0x0000000c0474723c */ /* 0x042ff000000018ff */
[----:B------:R-:W-:Y:S01]  /*f730*/  HMMA.16816.F32 R44, R4, R14, RZ ;  /* 0x0000000e042c723c */ /* 0x000fe200000018ff */
[----:B------:R-:W1:Y:S01]  /*f740*/  LDSM.16.MT88.4 R12, [R182+0x800] ;  /* 0x00080000b60c783b */ /* 0x000e620000004200 */
[----:B--2---:R-:W-:-:S06]  /*f750*/  FFMA.FTZ R3, R51, c[0x0][0x2d0], -R0 ;  /* 0x0000b40033037a23 */ /* 0x004fcc0000010800 */
[C---:B------:R-:W-:Y:S01]  /*f760*/  HMMA.16816.F32 R52, R4.reuse, R20, RZ ;  /* 0x000000140434723c */ /* 0x040fe200000018ff */
[----:B------:R2:W1:Y:S07]  /*f770*/  MUFU.EX2 R251, R3 ;  /* 0x0000000300fb7308 */ /* 0x00046e0000000800 */
[C---:B------:R-:W-:Y:S01]  /*f780*/  HMMA.16816.F32 R64, R4.reuse, R22, RZ ;  /* 0x000000160440723c */ /* 0x040fe200000018ff */
[----:B------:R-:W1:Y:S07]  /*f790*/  LDSM.16.MT88.4 R20, [R181+0x800] ;  /* 0x00080000b514783b */ /* 0x000e6e0000004200 */
[----:B------:R-:W-:Y:S01]  /*f7a0*/  HMMA.16816.F32 R80, R4, R40, RZ ;  /* 0x000000280450723c */ /* 0x000fe200000018ff */
[----:B--2---:R-:W-:-:S04]  /*f7b0*/  FFMA.FTZ R3, R49, c[0x0][0x2d0], -R0 ;  /* 0x0000b40031037a23 */ /* 0x004fc80000010800 */
[----:B------:R2:W-:Y:S03]  /*f7c0*/  MUFU.EX2 R246, R3 ;  /* 0x0000000300f67308 */ /* 0x0005e60000000800 */
[C---:B----4-:R-:W-:Y:S08]  /*f7d0*/  HMMA.16816.F32 R148, R4.reuse, R32, RZ ;  /* 0x000000200494723c */ /* 0x050ff000000018ff */
[----:B------:R-:W-:Y:S01]  /*f7e0*/  HMMA.16816.F32 R92, R4, R28, RZ ;  /* 0x0000001c045c723c */ /* 0x000fe200000018ff */
[----:B--2---:R-:W-:-:S07]  /*f7f0*/  FFMA.FTZ R3, R50, c[0x0][0x2d0], -R0 ;  /* 0x0000b40032037a23 */ /* 0x004fce0000010800 */
[C---:B------:R-:W-:Y:S01]  /*f800*/  HMMA.16816.F32 R60, R4.reuse, R30, RZ ;  /* 0x0000001e043c723c */ /* 0x040fe200000018ff */
[----:B------:R-:W-:Y:S01]  /*f810*/  LDSM.16.MT88.4 R28, [R184+0x800] ;  /* 0x00080000b81c783b */ /* 0x000fe20000004200 */
[----:B------:R2:W4:Y:S06]  /*f820*/  MUFU.EX2 R250, R3 ;  /* 0x0000000300fa7308 */ /* 0x00052c0000000800 */
[C---:B------:R-:W-:Y:S08]  /*f830*/  HMMA.16816.F32 R40, R4.reuse, R42, RZ ;  /* 0x0000002a0428723c */ /* 0x040ff000000018ff */
[----:B---3--:R-:W-:Y:S01]  /*f840*/  HMMA.16816.F32 R128, R4, R16, RZ ;  /* 0x000000100480723c */ /* 0x008fe200000018ff */
[----:B--2---:R-:W-:-:S04]  /*f850*/  FFMA.FTZ R3, R103, c[0x0][0x2d0], -R2 ;  /* 0x0000b40067037a23 */ /* 0x004fc80000010802 */
[----:B------:R2:W-:Y:S03]  /*f860*/  MUFU.EX2 R234, R3 ;  /* 0x0000000300ea7308 */ /* 0x0005e60000000800 */
[C---:B------:R-:W-:Y:S01]  /*f870*/  HMMA.16816.F32 R132, R4.reuse, R18, RZ ;  /* 0x000000120484723c */ /* 0x040fe200000018ff */
[----:B------:R-:W-:Y:S07]  /*f880*/  LDSM.16.MT88.4 R16, [R181+0x2800] ;  /* 0x00280000b510783b */ /* 0x000fee0000004200 */
[----:B------:R-:W-:Y:S01]  /*f890*/  HMMA.16816.F32 R136, R4, R24, RZ ;  /* 0x000000180488723c */ /* 0x000fe200000018ff */
[----:B--2---:R-:W-:-:S07]  /*f8a0*/  FFMA.FTZ R3, R104, c[0x0][0x2d0], -R2 ;  /* 0x0000b40068037a23 */ /* 0x004fce0000010802 */
[C---:B------:R-:W-:Y:S01]  /*f8b0*/  HMMA.16816.F32 R144, R4.reuse, R26, RZ ;  /* 0x0000001a0490723c */ /* 0x040fe200000018ff */
[----:B------:R-:W2:Y:S01]  /*f8c0*/  LDSM.16.MT88.4 R24, [R185+0x800] ;  /* 0x00080000b918783b */ /* 0x000ea20000004200 */
[----:B------:R3:W1:Y:S06]  /*f8d0*/  MUFU.EX2 R222, R3 ;  /* 0x0000000300de7308 */ /* 0x00066c0000000800 */
[----:B------:R-:W-:Y:S07]  /*f8e0*/  HMMA.16816.F32 R32, R4, R34, RZ ;  /* 0x000000220420723c */ /* 0x000fee00000018ff */
[----:B------:R-:W-:-:S02]  /*f8f0*/  F2FP.PACK_AB R4, R212, R215 ;  /* 0x000000d7d404723e */ /* 0x000fc400000000ff */
[----:B-----5:R-:W-:Y:S01]  /*f900*/  F2FP.PACK_AB R6, R127, R252 ;  /* 0x000000fc7f06723e */ /* 0x020fe200000000ff */
[----:B---3--:R-:W-:Y:S01]  /*f910*/  FFMA.FTZ R3, R120, c[0x0][0x2d0], -R2 ;  /* 0x0000b40078037a23 */ /* 0x008fe20000010802 */
[----:B-1----:R-:W-:Y:S01]  /*f920*/  F2FP.PACK_AB R5, R251, R248 ;  /* 0x000000f8fb05723e */ /* 0x002fe200000000ff */
[----:B------:R-:W-:Y:S01]  /*f930*/  IMAD.MOV.U32 R120, RZ, RZ, R220 ;  /* 0x000000ffff787224 */ /* 0x000fe200078e00dc */
[----:B----4-:R-:W-:Y:S01]  /*f940*/  F2FP.PACK_AB R7, R250, R246 ;  /* 0x000000f6fa07723e */ /* 0x010fe200000000ff */
[----:B------:R1:W-:Y:S06]  /*f950*/  MUFU.EX2 R221, R3 ;  /* 0x0000000300dd7308 */ /* 0x0003ec0000000800 */
[C---:B------:R-:W-:Y:S08]  /*f960*/  HMMA.16816.F32 R176, R4.reuse, R12, R108 ;  /* 0x0000000c04b0723c */ /* 0x040ff0000000186c */
[----:B------:R-:W-:Y:S01]  /*f970*/  HMMA.16816.F32 R156, R4, R14, R72 ;  /* 0x0000000e049c723c */ /* 0x000fe20000001848 */
[----:B------:R-:W3:Y:S01]  /*f980*/  LDSM.16.MT88.4 R12, [R182+0x2800] ;  /* 0x00280000b60c783b */ /* 0x000ee20000004200 */
[----:B-1----:R-:W-:-:S02]  /*f990*/  FFMA.FTZ R3, R121, c[0x0][0x2d0], -R2 ;  /* 0x0000b40079037a23 */ /* 0x002fc40000010802 */
[----:B------:R-:W-:Y:S02]  /*f9a0*/  IMAD.MOV.U32 R121, RZ, RZ, R215 ;  /* 0x000000ffff797224 */ /* 0x000fe400078e00d7 */
[----:B------:R1:W4:Y:S02]  /*f9b0*/  MUFU.EX2 R220, R3 ;  /* 0x0000000300dc7308 */ /* 0x0003240000000800 */
[C---:B------:R-:W-:Y:S08]  /*f9c0*/  HMMA.16816.F32 R208, R4.reuse, R20, R112 ;  /* 0x0000001404d0723c */ /* 0x040ff00000001870 */
[----:B------:R-:W-:Y:S01]  /*f9d0*/  HMMA.16816.F32 R160, R4, R22, R76 ;  /* 0x0000001604a0723c */ /* 0x000fe2000000184c */
[----:B------:R-:W5:Y:S01]  /*f9e0*/  LDSM.16.MT88.4 R20, [R185+0x2800] ;  /* 0x00280000b914783b */ /* 0x000f620000004200 */
[----:B-1----:R-:W-:-:S06]  /*f9f0*/  FFMA.FTZ R3, R123, c[0x0][0x2d0], -R0 ;  /* 0x0000b4007b037a23 */ /* 0x002fcc0000010800 */
[C---:B--2---:R-:W-:Y:S01]  /*fa00*/  HMMA.16816.F32 R172, R4.reuse, R24, R96 ;  /* 0x0000001804ac723c */ /* 0x044fe20000001860 */
[----:B------:R-:W-:Y:S01]  /*fa10*/  IMAD.MOV.U32 R123, RZ, RZ, R212 ;  /* 0x000000ffff7b7224 */ /* 0x000fe200078e00d4 */
[----:B------:R1:W-:Y:S06]  /*fa20*/  MUFU.EX2 R215, R3 ;  /* 0x0000000300d77308 */ /* 0x0003ec0000000800 */
[C---:B------:R-:W-:Y:S01]  /*fa30*/  HMMA.16816.F32 R152, R4.reuse, R26, R68 ;  /* 0x0000001a0498723c */ /* 0x040fe20000001844 */
[----:B------:R-:W2:Y:S07]  /*fa40*/  LDSM.16.MT88.4 R24, [R184+0x2800] ;  /* 0x00280000b818783b */ /* 0x000eae0000004200 */
[----:B------:R-:W-:Y:S01]  /*fa50*/  HMMA.16816.F32 R164, R4, R16, R92 ;  /* 0x0000001004a4723c */ /* 0x000fe2000000185c */
[----:B-1----:R-:W-:-:S04]  /*fa60*/  FFMA.FTZ R3, R124, c[0x0][0x2d0], -R0 ;  /* 0x0000b4007c037a23 */ /* 0x002fc80000010800 */
[----:B------:R1:W1:Y:S03]  /*fa70*/  MUFU.EX2 R212, R3 ;  /* 0x0000000300d47308 */ /* 0x0002660000000800 */
[C---:B------:R-:W-:Y:S01]  /*fa80*/  HMMA.16816.F32 R112, R4.reuse, R18, R60 ;  /* 0x000000120470723c */ /* 0x040fe2000000183c */
[----:B------:R-:W2:Y:S07]  /*fa90*/  LDSM.16.MT88.4 R16, [R181+0x4800] ;  /* 0x00480000b510783b */ /* 0x000eae0000004200 */
[----:B---3--:R-:W-:Y:S01]  /*faa0*/  HMMA.16816.F32 R108, R4, R12, R88 ;  /* 0x0000000c046c723c */ /* 0x008fe20000001858 */
[----:B-1----:R-:W-:-:S07]  /*fab0*/  FFMA.FTZ R3, R122, c[0x0][0x2d0], -R0 ;  /* 0x0000b4007a037a23 */ /* 0x002fce0000010800 */
[C---:B------:R-:W-:Y:S01]  /*fac0*/  HMMA.16816.F32 R96, R4.reuse, R14, R56 ;  /* 0x0000000e0460723c */ /* 0x040fe20000001838 */
[----:B------:R-:W1:Y:S01]  /*fad0*/  LDSM.16.MT88.4 R12, [R182+0x4800] ;  /* 0x00480000b60c783b */ /* 0x000e620000004200 */
[----:B------:R3:W-:Y:S06]  /*fae0*/  MUFU.EX2 R104, R3 ;  /* 0x0000000300687308 */ /* 0x0007ec0000000800 */
[C---:B-----5:R-:W-:Y:S08]  /*faf0*/  HMMA.16816.F32 R92, R4.reuse, R20, R84 ;  /* 0x00000014045c723c */ /* 0x060ff00000001854 */
[----:B------:R-:W-:Y:S01]  /*fb00*/  HMMA.16816.F32 R60, R4, R22, R36 ;  /* 0x00000016043c723c */ /* 0x000fe20000001824 */
[----:B------:R-:W5:Y:S01]  /*fb10*/  LDSM.16.MT88.4 R20, [R185+0x4800] ;  /* 0x00480000b914783b */ /* 0x000f620000004200 */
[----:B---3--:R-:W-:-:S04]  /*fb20*/  FFMA.FTZ R3, R125, c[0x0][0x2d0], -R0 ;  /* 0x0000b4007d037a23 */ /* 0x008fc80000010800 */
[----:B------:R3:W1:Y:S02]  /*fb30*/  MUFU.EX2 R103, R3 ;  /* 0x0000000300677308 */ /* 0x0006640000000800 */
[C---:B------:R-:W-:Y:S08]  /*fb40*/  HMMA.16816.F32 R168, R4.reuse, R28, R52 ;  /* 0x0000001c04a8723c */ /* 0x040ff00000001834 */
[----:B------:R-:W-:Y:S01]  /*fb50*/  HMMA.16816.F32 R204, R4, R30, R64 ;  /* 0x0000001e04cc723c */ /* 0x000fe20000001840 */
[----:B------:R-:W4:Y:S01]  /*fb60*/  LDSM.16.MT88.4 R28, [R184+0x4800] ;  /* 0x00480000b81c783b */ /* 0x000f220000004200 */
[----:B---3--:R-:W-:-:S06]  /*fb70*/  FFMA.FTZ R3, R235, c[0x0][0x2d0], -R2 ;  /* 0x0000b400eb037a23 */ /* 0x008fcc0000010802 */
[----:B--2---:R-:W-:Y:S01]  /*fb80*/  HMMA.16816.F32 R56, R4, R26, R40 ;  /* 0x0000001a0438723c */ /* 0x004fe20000001828 */
[----:B------:R-:W-:-:S07]  /*fb90*/  IMAD.MOV.U32 R235, RZ, RZ, R121 ;  /* 0x000000ffffeb7224 */ /* 0x000fce00078e0079 */
[C---:B------:R-:W-:Y:S08]  /*fba0*/  HMMA.16816.F32 R52, R4.reuse, R18, R44 ;  /* 0x000000120434723c */ /* 0x040ff0000000182c */
[C---:B-1----:R-:W-:Y:S07]  /*fbb0*/  HMMA.16816.F32 R44, R4.reuse, R12, R128 ;  /* 0x0000000c042c723c */ /* 0x042fee0000001880 */
[----:B------:R-:W-:Y:S01]  /*fbc0*/  IMAD.MOV.U32 R131, RZ, RZ, R219 ;  /* 0x000000ffff837224 */ /* 0x000fe200078e00db */
[----:B------:R-:W-:Y:S01]  /*fbd0*/  HMMA.16816.F32 R40, R4, R14, R132 ;  /* 0x0000000e0428723c */ /* 0x000fe20000001884 */
[----:B------:R-:W1:Y:S01]  /*fbe0*/  LDSM.16.MT88.4 R12, [R181+0x1000] ;  /* 0x00100000b50c783b */ /* 0x000e620000004200 */
[----:B------:R-:W-:-:S02]  /*fbf0*/  IMAD.MOV.U32 R130, RZ, RZ, R218 ;  /* 0x000000ffff827224 */ /* 0x000fc400078e00da */
[----:B------:R-:W-:Y:S02]  /*fc00*/  IMAD.MOV.U32 R129, RZ, RZ, R217 ;  /* 0x000000ffff817224 */ /* 0x000fe400078e00d9 */
[----:B------:R-:W-:Y:S02]  /*fc10*/  IMAD.MOV.U32 R128, RZ, RZ, R216 ;  /* 0x000000ffff807224 */ /* 0x000fe400078e00d8 */
[C---:B-----5:R-:W-:Y:S07]  /*fc20*/  HMMA.16816.F32 R36, R4.reuse, R20, R136 ;  /* 0x000000140424723c */ /* 0x060fee0000001888 */
[----:B------:R-:W-:Y:S01]  /*fc30*/  IMAD.MOV.U32 R139, RZ, RZ, R127 ;  /* 0x000000ffff8b7224 */ /* 0x000fe200078e007f */
[----:B------:R-:W-:Y:S01]  /*fc40*/  HMMA.16816.F32 R64, R4, R22, R144 ;  /* 0x000000160440723c */ /* 0x000fe20000001890 */
[----:B------:R-:W2:Y:S01]  /*fc50*/  LDSM.16.MT88.4 R20, [R182+0x1000] ;  /* 0x00100000b614783b */ /* 0x000ea20000004200 */
[----:B------:R-:W-:-:S06]  /*fc60*/  IMAD.MOV.U32 R138, RZ, RZ, R126 ;  /* 0x000000ffff8a7224 */ /* 0x000fcc00078e007e */
[C---:B------:R-:W-:Y:S01]  /*fc70*/  HMMA.16816.F32 R48, R4.reuse, R24, R80 ;  /* 0x000000180430723c */ /* 0x040fe20000001850 */
[----:B------:R-:W3:Y:S07]  /*fc80*/  LDSM.16.MT88.4 R24, [R185+0x1000] ;  /* 0x00100000b918783b */ /* 0x000eee0000004200 */
[C---:B------:R-:W-:Y:S01]  /*fc90*/  HMMA.16816.F32 R68, R4.reuse, R16, R116 ;  /* 0x000000100444723c */ /* 0x040fe20000001874 */
[----:B------:R-:W-:Y:S07]  /*fca0*/  LDSM.16.MT88.4 R16, [R181+0x3000] ;  /* 0x00300000b510783b */ /* 0x000fee0000004200 */
[C---:B----4-:R-:W-:Y:S08]  /*fcb0*/  HMMA.16816.F32 R76, R4.reuse, R28, R148 ;  /* 0x0000001c044c723c */ /* 0x050ff00000001894 */
[----:B------:R-:W-:Y:S01]  /*fcc0*/  HMMA.16816.F32 R72, R4, R30, R32 ;  /* 0x0000001e0448723c */ /* 0x000fe20000001820 */
[----:B------:R-:W-:Y:S04]  /*fcd0*/  LDSM.16.MT88.4 R28, [R184+0x3000] ;  /* 0x00300000b81c783b */ /* 0x000fe80000004200 */
[----:B------:R-:W4:Y:S02]  /*fce0*/  LDSM.16.MT88.4 R32, [R184+0x1000] ;  /* 0x00100000b820783b */ /* 0x000f240000004200 */
        /* <DEDUP_REMOVED lines=10> */
[C---:B---3--:R-:W-:Y:S08]  /*fd90*/  HMMA.16816.F32 R124, R4.reuse, R24, R172 ;  /* 0x00000018047c723c */ /* 0x048ff000000018ac */
[C---:B------:R-:W-:Y:S01]  /*fda0*/  HMMA.16816.F32 R88, R4.reuse, R26, R152 ;  /* 0x0000001a0458723c */ /* 0x040fe20000001898 */
[----:B------:R-:W3:Y:S07]  /*fdb0*/  LDSM.16.MT88.4 R24, [R181+0x5000] ;  /* 0x00500000b518783b */ /* 0x000eee0000004200 */
[C---:B----4-:R-:W-:Y:S08]  /*fdc0*/  HMMA.16816.F32 R132, R4.reuse, R32, R168 ;  /* 0x000000200484723c */ /* 0x050ff000000018a8 */
[C---:B-1----:R-:W-:Y:S08]  /*fdd0*/  HMMA.16816.F32 R208, R4.reuse, R12, R108 ;  /* 0x0000000c04d0723c */ /* 0x042ff0000000186c */
[C---:B------:R-:W-:Y:S01]  /*fde0*/  HMMA.16816.F32 R176, R4.reuse, R14, R96 ;  /* 0x0000000e04b0723c */ /* 0x040fe20000001860 */
[----:B------:R-:W1:Y:S07]  /*fdf0*/  LDSM.16.MT88.4 R12, [R182+0x5000] ;  /* 0x00500000b60c783b */ /* 0x000e6e0000004200 */
[C---:B--2---:R-:W-:Y:S08]  /*fe00*/  HMMA.16816.F32 R172, R4.reuse, R22, R60 ;  /* 0x0000001604ac723c */ /* 0x044ff0000000183c */
[C---:B------:R-:W-:Y:S01]  /*fe10*/  HMMA.16816.F32 R60, R4.reuse, R28, R48 ;  /* 0x0000001c043c723c */ /* 0x040fe20000001830 */
[----:B------:R2:W-:Y:S01]  /*fe20*/  MUFU.EX2 R28, R3 ;  /* 0x00000003001c7308 */ /* 0x0005e20000000800 */
[----:B------:R-:W-:Y:S05]  /*fe30*/  LDSM.16.MT88.4 R48, [R182+0x3800] ;  /* 0x00380000b630783b */ /* 0x000fea0000004200 */
[----:B------:R-:W-:Y:S01]  /*fe40*/  IMAD.MOV.U32 R29, RZ, RZ, R138 ;  /* 0x000000ffff1d7224 */ /* 0x000fe200078e008a */
[C---:B---3--:R-:W-:Y:S08]  /*fe50*/  HMMA.16816.F32 R68, R4.reuse, R24, R68 ;  /* 0x000000180444723c */ /* 0x048ff00000001844 */
[----:B------:R-:W-:Y:S01]  /*fe60*/  HMMA.16816.F32 R168, R4, R16, R164 ;  /* 0x0000001004a8723c */ /* 0x000fe200000018a4 */
[----:B--2---:R-:W-:-:S02]  /*fe70*/  FFMA.FTZ R3, R237, c[0x0][0x2d0], -R2 ;  /* 0x0000b400ed037a23 */ /* 0x004fc40000010802 */
[----:B------:R-:W-:Y:S02]  /*fe80*/  IMAD.MOV.U32 R237, RZ, RZ, R128 ;  /* 0x000000ffffed7224 */ /* 0x000fe400078e0080 */
[----:B------:R2:W3:Y:S03]  /*fe90*/  MUFU.EX2 R25, R3 ;  /* 0x0000000300197308 */ /* 0x0004e60000000800 */
[C---:B------:R-:W-:Y:S01]  /*fea0*/  HMMA.16816.F32 R164, R4.reuse, R20, R92 ;  /* 0x0000001404a4723c */ /* 0x040fe2000000185c */
[----:B------:R-:W4:Y:S07]  /*feb0*/  LDSM.16.MT88.4 R20, [R184+0x5000] ;  /* 0x00500000b814783b */ /* 0x000f2e0000004200 */
[----:B------:R-:W-:Y:S01]  /*fec0*/  HMMA.16816.F32 R32, R4, R34, R204 ;  /* 0x000000220420723c */ /* 0x000fe200000018cc */
[--C-:B--2---:R-:W-:Y:S01]  /*fed0*/  FFMA.FTZ R3, R238, c[0x0][0x2d0], -R2.reuse ;  /* 0x0000b400ee037a23 */ /* 0x104fe20000010802 */
[----:B---3--:R-:W-:Y:S01]  /*fee0*/  F2FP.PACK_AB R96, R25, R28 ;  /* 0x0000001c1960723e */ /* 0x008fe200000000ff */
[----:B------:R-:W-:-:S05]  /*fef0*/  FFMA.FTZ R2, R239, c[0x0][0x2d0], -R2 ;  /* 0x0000b400ef027a23 */ /* 0x000fca0000010802 */
[----:B------:R-:W-:Y:S01]  /*ff00*/  HMMA.16816.F32 R92, R4, R26, R52 ;  /* 0x0000001a045c723c */ /* 0x000fe20000001834 */
[----:B------:R-:W-:Y:S01]  /*ff10*/  IMAD.MOV.U32 R238, RZ, RZ, R131 ;  /* 0x000000ffffee7224 */ /* 0x000fe200078e0083 */
[----:B------:R2:W-:Y:S01]  /*ff20*/  MUFU.EX2 R24, R3 ;  /* 0x0000000300187308 */ /* 0x0005e20000000800 */
[----:B------:R-:W-:-:S04]  /*ff30*/  IMAD.MOV.U32 R239, RZ, RZ, R11 ;  /* 0x000000ffffef7224 */ /* 0x000fc800078e000b */
[----:B------:R-:W-:Y:S01]  /*ff40*/  IMAD.MOV.U32 R27, RZ, RZ, R129 ;  /* 0x000000ffff1b7224 */ /* 0x000fe200078e0081 */
[C---:B------:R-:W-:Y:S01]  /*ff50*/  HMMA.16816.F32 R204, R4.reuse, R18, R112 ;  /* 0x0000001204cc723c */ /* 0x040fe20000001870 */
[----:B------:R-:W-:Y:S01]  /*ff60*/  IMAD.MOV.U32 R26, RZ, RZ, R130 ;  /* 0x000000ffff1a7224 */ /* 0x000fe200078e0082 */
[----:B------:R-:W3:Y:S04]  /*ff70*/  LDSM.16.MT88.4 R16, [R185+0x5000] ;  /* 0x00500000b910783b */ /* 0x000ee80000004200 */
[----:B------:R-:W5:Y:S02]  /*ff80*/  LDSM.16.MT88.4 R112, [R181+0x1800] ;  /* 0x00180000b570783b */ /* 0x000f640000004200 */
[----:B-1----:R-:W-:Y:S01]  /*ff90*/  HMMA.16816.F32 R148, R4, R12, R44 ;  /* 0x0000000c0494723c */ /* 0x002fe2000000182c */
[----:B------:R1:W1:Y:S01]  /*ffa0*/  MUFU.EX2 R13, R2 ;  /* 0x00000002000d7308 */ /* 0x0002620000000800 */
[----:B------:R-:W5:Y:S01]  /*ffb0*/  LDSM.16.MT88.4 R128, [R185+0x1800] ;  /* 0x00180000b980783b */ /* 0x000f620000004200 */
[----:B--2---:R-:W-:-:S05]  /*ffc0*/  IMAD.MOV.U32 R3, RZ, RZ, R120 ;  /* 0x000000ffff037224 */ /* 0x004fca00078e0078 */
[C---:B------:R-:W-:Y:S01]  /*ffd0*/  HMMA.16816.F32 R144, R4.reuse, R14, R40 ;  /* 0x0000000e0490723c */ /* 0x040fe20000001828 */
[----:B------:R-:W-:Y:S06]  /*ffe0*/  LDSM.16.MT88.4 R40, [R181+0x3800] ;  /* 0x00380000b528783b */ /* 0x000fec0000004200 */
[----:B------:R-:W-:Y:S01]  /*fff0*/  IMAD.MOV.U32 R15, RZ, RZ, R10 ;  /* 0x000000ffff0f7224 */ /* 0x000fe200078e000a */
[C---:B------:R-:W-:Y:S01]  /*10000*/  HMMA.16816.F32 R160, R4.reuse, R30, R56 ;  /* 0x0000001e04a0723c */ /* 0x040fe20000001838 */
[----:B-1----:R-:W-:Y:S01]  /*10010*/  FFMA.FTZ R2, R240, c[0x0][0x2d0], -R0 ;  /* 0x0000b400f0027a23 */ /* 0x002fe20000010800 */
[----:B------:R-:W-:Y:S01]  /*10020*/  F2FP.PACK_AB R98, R13, R24 ;  /* 0x000000180d62723e */ /* 0x000fe200000000ff */
[----:B------:R-:W-:Y:S01]  /*10030*/  IMAD.MOV.U32 R14, RZ, RZ, R9 ;  /* 0x000000ffff0e7224 */ /* 0x000fe200078e0009 */
[----:B------:R-:W-:Y:S01]  /*10040*/  LDSM.16.MT88.4 R56, [R185+0x3800] ;  /* 0x00380000b938783b */ /* 0x000fe20000004200 */
[----:B------:R1:W-:Y:S02]  /*10050*/  MUFU.EX2 R12, R2 ;  /* 0x00000002000c7308 */ /* 0x0003e40000000800 */
[----:B------:R-:W-:Y:S01]  /*10060*/  IMAD.MOV.U32 R30, RZ, RZ, R123 ;  /* 0x000000ffff1e7224 */ /* 0x000fe200078e007b */
[----:B----4-:R-:W-:Y:S01]  /*10070*/  HMMA.16816.F32 R156, R4, R20, R76 ;  /* 0x00000014049c723c */ /* 0x010fe2000000184c */
[----:B------:R-:W2:Y:S01]  /*10080*/  LDSM.16.MT88.4 R120, [R182+0x1800] ;  /* 0x00180000b678783b */ /* 0x000ea20000004200 */
[----:B------:R-:W-:-:S03]  /*10090*/  IMAD.MOV.U32 R31, RZ, RZ, R139 ;  /* 0x000000ffff1f7224 */ /* 0x000fc600078e008b */
[----:B------:R-:W-:Y:S03]  /*100a0*/  LDSM.16.MT88.4 R136, [R184+0x1800] ;  /* 0x00180000b888783b */ /* 0x000fe60000004200 */
[----:B------:R-:W-:Y:S01]  /*100b0*/  HMMA.16816.F32 R20, R4, R22, R72 ;  /* 0x000000160414723c */ /* 0x000fe20000001848 */
[----:B------:R-:W4:Y:S01]  /*100c0*/  LDSM.16.MT88.4 R72, [R181+0x5800] ;  /* 0x00580000b548783b */ /* 0x000f220000004200 */
[----:B-1----:R-:W-:-:S06]  /*100d0*/  FFMA.FTZ R2, R241, c[0x0][0x2d0], -R0 ;  /* 0x0000b400f1027a23 */ /* 0x002fcc0000010800 */
[C---:B---3--:R-:W-:Y:S01]  /*100e0*/  HMMA.16816.F32 R152, R4.reuse, R16, R36 ;  /* 0x000000100498723c */ /* 0x048fe20000001824 */
[----:B------:R1:W3:Y:S07]  /*100f0*/  MUFU.EX2 R11, R2 ;  /* 0x00000002000b7308 */ /* 0x0002ee0000000800 */
[----:B------:R-:W-:Y:S01]  /*10100*/  HMMA.16816.F32 R16, R4, R18, R64 ;  /* 0x000000120410723c */ /* 0x000fe20000001840 */
[----:B------:R-:W2:Y:S04]  /*10110*/  LDSM.16.MT88.4 R64, [R184+0x3800] ;  /* 0x00380000b840783b */ /* 0x000ea80000004200 */
[----:B------:R-:W-:Y:S01]  /*10120*/  LDSM.16.MT88.4 R4, [R184+0x5800] ;  /* 0x00580000b804783b */ /* 0x000fe20000004200 */
[--C-:B-1----:R-:W-:Y:S01]  /*10130*/  FFMA.FTZ R2, R242, c[0x0][0x2d0], -R0.reuse ;  /* 0x0000b400f2027a23 */ /* 0x102fe20000010800 */
[----:B---3--:R-:W-:Y:S01]  /*10140*/  F2FP.PACK_AB R97, R11, R12 ;  /* 0x0000000c0b61723e */ /* 0x008fe200000000ff */
[----:B------:R-:W-:-:S02]  /*10150*/  FFMA.FTZ R0, R243, c[0x0][0x2d0], -R0 ;  /* 0x0000b400f3007a23 */ /* 0x000fc40000010800 */
[----:B------:R1:W-:Y:S08]  /*10160*/  MUFU.EX2 R10, R2 ;  /* 0x00000002000a7308 */ /* 0x0003f00000000800 */
[----:B------:R3:W3:Y:S01]  /*10170*/  MUFU.EX2 R9, R0 ;  /* 0x0000000000097308 */ /* 0x0006e20000000800 */
[----:B-1----:R-:W-:-:S04]  /*10180*/  FADD.FTZ R2, R15, R14 ;  /* 0x0000000e0f027221 */ /* 0x002fc80000010000 */
[----:B------:R-:W-:Y:S02]  /*10190*/  FADD.FTZ R2, R238, R2 ;  /* 0x00000002ee027221 */ /* 0x000fe40000010000 */
[----:B---3--:R-:W-:Y:S01]  /*101a0*/  FADD.FTZ R0, R3, R239 ;  /* 0x000000ef03007221 */ /* 0x008fe20000010000 */
[----:B------:R-:W-:Y:S01]  /*101b0*/  F2FP.PACK_AB R99, R9, R10 ;  /* 0x0000000a0963723e */ /* 0x000fe200000000ff */
[----:B------:R-:W-:Y:S02]  /*101c0*/  FADD.FTZ R2, R27, R2 ;  /* 0x000000021b027221 */ /* 0x000fe40000010000 */
[----:B------:R-:W-:Y:S02]  /*101d0*/  FADD.FTZ R0, R26, R0 ;  /* 0x000000001a007221 */ /* 0x000fe40000010000 */
[----:B------:R-:W-:Y:S02]  /*101e0*/  FADD.FTZ R2, R235, R2 ;  /* 0x00000002eb027221 */ /* 0x000fe40000010000 */
[----:B------:R-:W-:Y:S01]  /*101f0*/  FADD.FTZ R0, R237, R0 ;  /* 0x00000000ed007221 */ /* 0x000fe20000010000 */
[----:B-----5:R-:W-:Y:S01]  /*10200*/  HMMA.16816.F32 R108, R96, R112, R216 ;  /* 0x00000070606c723c */ /* 0x020fe200000018d8 */
[----:B------:R-:W-:-:S02]  /*10210*/  FADD.FTZ R2, R30, R2 ;  /* 0x000000021e027221 */ /* 0x000fc40000010000 */
[----:B------:R-:W-:Y:S02]  /*10220*/  FADD.FTZ R0, R248, R0 ;  /* 0x00000000f8007221 */ /* 0x000fe40000010000 */
[----:B------:R-:W-:Y:S02]  /*10230*/  FADD.FTZ R2, R252, R2 ;  /* 0x00000002fc027221 */ /* 0x000fe40000010000 */
[----:B------:R-:W-:Y:S01]  /*10240*/  FADD.FTZ R0, R251, R0 ;  /* 0x00000000fb007221 */ /* 0x000fe20000010000 */
[----:B------:R-:W-:Y:S01]  /*10250*/  HMMA.16816.F32 R124, R96, R128, R124 ;  /* 0x00000080607c723c */ /* 0x000fe2000000187c */
[----:B------:R-:W-:Y:S02]  /*10260*/  FADD.FTZ R2, R31, R2 ;  /* 0x000000021f027221 */ /* 0x000fe40000010000 */
[----:B------:R-:W-:Y:S02]  /*10270*/  FADD.FTZ R0, R246, R0 ;  /* 0x00000000f6007221 */ /* 0x000fe40000010000 */
[----:B------:R-:W-:-:S02]  /*10280*/  FADD.FTZ R2, R234, R2 ;  /* 0x00000002ea027221 */ /* 0x000fc40000010000 */
[----:B------:R-:W-:Y:S01]  /*10290*/  FADD.FTZ R0, R250, R0 ;  /* 0x00000000fa007221 */ /* 0x000fe20000010000 */
[C---:B------:R-:W-:Y:S01]  /*102a0*/  HMMA.16816.F32 R112, R96.reuse, R114, R80 ;  /* 0x000000726070723c */ /* 0x040fe20000001850 */
[----:B------:R-:W1:Y:S01]  /*102b0*/  LDSM.16.MT88.4 R80, [R182+0x5800] ;  /* 0x00580000b650783b */ /* 0x000e620000004200 */
[----:B------:R-:W-:Y:S02]  /*102c0*/  FADD.FTZ R2, R222, R2 ;  /* 0x00000002de027221 */ /* 0x000fe40000010000 */
[----:B------:R-:W-:Y:S02]  /*102d0*/  FADD.FTZ R0, R215, R0 ;  /* 0x00000000d7007221 */ /* 0x000fe40000010000 */
[----:B------:R-:W-:Y:S02]  /*102e0*/  FADD.FTZ R2, R221, R2 ;  /* 0x00000002dd027221 */ /* 0x000fe40000010000 */
[----:B------:R-:W-:Y:S01]  /*102f0*/  HMMA.16816.F32 R128, R96, R130, R88 ;  /* 0x000000826080723c */ /* 0x000fe20000001858 */
[----:B------:R-:W3:Y:S01]  /*10300*/  LDSM.16.MT88.4 R88, [R185+0x5800] ;  /* 0x00580000b958783b */ /* 0x000ee20000004200 */
[----:B------:R-:W-:-:S02]  /*10310*/  FADD.FTZ R0, R212, R0 ;  /* 0x00000000d4007221 */ /* 0x000fc40000010000 */
[----:B------:R-:W-:Y:S02]  /*10320*/  FADD.FTZ R2, R220, R2 ;  /* 0x00000002dc027221 */ /* 0x000fe40000010000 */
[----:B------:R-:W-:Y:S02]  /*10330*/  FADD.FTZ R0, R104, R0 ;  /* 0x0000000068007221 */ /* 0x000fe40000010000 */
[----:B------:R-:W-:Y:S01]  /*10340*/  FADD.FTZ R3, R28, R2 ;  /* 0x000000021c037221 */ /* 0x000fe20000010000 */
[C---:B--2---:R-:W-:Y:S01]  /*10350*/  HMMA.16816.F32 R116, R96.reuse, R120, R116 ;  /* 0x000000786074723c */ /* 0x044fe20000001874 */
[----:B------:R-:W-:Y:S02]  /*10360*/  FADD.FTZ R0, R103, R0 ;  /* 0x0000000067007221 */ /* 0x000fe40000010000 */
[----:B------:R-:W-:Y:S02]  /*10370*/  FADD.FTZ R3, R25, R3 ;  /* 0x0000000319037221 */ /* 0x000fe40000010000 */
[----:B------:R-:W-:Y:S01]  /*10380*/  FADD.FTZ R2, R12, R0 ;  /* 0x000000000c027221 */ /* 0x000fe20000010000 */
[----:B------:R-:W-:Y:S01]  /*10390*/  IADD3 R0, R29, -0x2, RZ ;  /* 0xfffffffe1d007810 */ /* 0x000fe20007ffe0ff */
[----:B------:R-:W-:Y:S01]  /*103a0*/  FADD.FTZ R3, R24, R3 ;  /* 0x0000000318037221 */ /* 0x000fe20000010000 */
[----:B------:R-:W-:Y:S01]  /*103b0*/  HMMA.16816.F32 R120, R96, R122, R84 ;  /* 0x0000007a6078723c */ /* 0x000fe20000001854 */
[----:B------:R-:W-:Y:S01]  /*103c0*/  FADD.FTZ R2, R11, R2 ;  /* 0x000000020b027221 */ /* 0x000fe20000010000 */
[----:B------:R-:W-:Y:S01]  /*103d0*/  ISETP.GE.AND P0, PT, R0, R249, PT ;  /* 0x000000f90000720c */ /* 0x000fe20003f06270 */
[----:B------:R-:W-:-:S02]  /*103e0*/  FADD.FTZ R221, R13, R3 ;  /* 0x000000030ddd7221 */ /* 0x000fc40000010000 */
[----:B------:R-:W-:-:S03]  /*103f0*/  FADD.FTZ R2, R10, R2 ;  /* 0x000000020a027221 */ /* 0x000fc60000010000 */
[----:B----4-:R-:W-:Y:S01]  /*10400*/  HMMA.16816.F32 R68, R96, R72, R68 ;  /* 0x000000486044723c */ /* 0x010fe20000001844 */
[----:B------:R-:W-:-:S07]  /*10410*/  FADD.FTZ R222, R9, R2 ;  /* 0x0000000209de7221 */ /* 0x000fce0000010000 */
[C---:B------:R-:W-:Y:S08]  /*10420*/  HMMA.16816.F32 R132, R96.reuse, R136, R132 ;  /* 0x000000886084723c */ /* 0x040ff00000001884 */
[C---:B------:R-:W-:Y:S08]  /*10430*/  HMMA.16816.F32 R36, R96.reuse, R40, R168 ;  /* 0x000000286024723c */ /* 0x040ff000000018a8 */
[C---:B------:R-:W-:Y:S08]  /*10440*/  HMMA.16816.F32 R44, R96.reuse, R48, R208 ;  /* 0x00000030602c723c */ /* 0x040ff000000018d0 */
[C---:B------:R-:W-:Y:S08]  /*10450*/  HMMA.16816.F32 R52, R96.reuse, R56, R164 ;  /* 0x000000386034723c */ /* 0x040ff000000018a4 */
[C---:B------:R-:W-:Y:S08]  /*10460*/  HMMA.16816.F32 R60, R96.reuse, R64, R60 ;  /* 0x00000040603c723c */ /* 0x040ff0000000183c */
[C---:B------:R-:W-:Y:S08]  /*10470*/  HMMA.16816.F32 R72, R96.reuse, R74, R92 ;  /* 0x0000004a6048723c */ /* 0x040ff0000000185c */
[C---:B-1----:R-:W-:Y:S08]  /*10480*/  HMMA.16816.F32 R76, R96.reuse, R80, R148 ;  /* 0x00000050604c723c */ /* 0x042ff00000001894 */
[C---:B---3--:R-:W-:Y:S08]  /*10490*/  HMMA.16816.F32 R84, R96.reuse, R88, R152 ;  /* 0x000000586054723c */ /* 0x048ff00000001898 */
        /* <DEDUP_REMOVED lines=14> */
.L_x_240:
        /* <DEDUP_REMOVED lines=9> */
[----:B------:R-:W-:Y:S01]  /*10610*/  IADD3.X R23, RZ, R228, RZ, P0, !PT ;  /* 0x000000e4ff177210 */ /* 0x000fe200007fe4ff */
[----:B------:R-:W-:Y:S01]  /*10620*/  IMAD R0, R204, c[0x0][0x20c], R0 ;  /* 0x00008300cc007a24 */ /* 0x000fe200078e0200 */
[C---:B------:R-:W-:Y:S02]  /*10630*/  IADD3 R3, P6, R2.reuse, R226, RZ ;  /* 0x000000e202037210 */ /* 0x040fe40007fde0ff */
[----:B------:R-:W-:Y:S02]  /*10640*/  IADD3 R12, P4, R2, R21, RZ ;  /* 0x00000015020c7210 */ /* 0x000fe40007f9e0ff */
[----:B------:R-:W-:Y:S02]  /*10650*/  IADD3 R0, R5, R0, RZ ;  /* 0x0000000005007210 */ /* 0x000fe40007ffe0ff */
[----:B------:R-:W-:Y:S02]  /*10660*/  LEA R172, P5, R3, c[0x0][0x1f8], 0x1 ;  /* 0x00007e0003ac7a11 */ /* 0x000fe400078a08ff */
[----:B------:R-:W-:Y:S02]  /*10670*/  SHF.L.U64.HI R0, R4, 0x6, R0 ;  /* 0x0000000604007819 */ /* 0x000fe40000010200 */
[----:B------:R-:W-:Y:S02]  /*10680*/  LEA R176, P3, R12, c[0x0][0x1f8], 0x1 ;  /* 0x00007e000cb07a11 */ /* 0x000fe400078608ff */
[-C--:B------:R-:W-:Y:S01]  /*10690*/  IADD3.X R15, R0, R228.reuse, RZ, P6, !PT ;  /* 0x000000e4000f7210 */ /* 0x080fe200037fe4ff */
[----:B------:R-:W-:Y:S01]  /*106a0*/  LDSM.16.M88.4 R32, [R187] ;  /* 0x00000000bb20783b */ /* 0x000fe20000000200 */
[----:B------:R-:W-:Y:S02]  /*106b0*/  ISETP.GE.AND P6, PT, R231, c[0x0][0x1d4], PT ;  /* 0x00007500e7007a0c */ /* 0x000fe40003fc6270 */
[----:B------:R-:W-:Y:S02]  /*106c0*/  LEA.HI.X R173, R3, c[0x0][0x1fc], R15, 0x1, P5 ;  /* 0x00007f0003ad7a11 */ /* 0x000fe400028f0c0f */
[----:B------:R-:W-:Y:S02]  /*106d0*/  ISETP.GE.AND P5, PT, R232, c[0x0][0x1d4], PT ;  /* 0x00007500e8007a0c */ /* 0x000fe40003fa6270 */
[----:B------:R-:W-:Y:S01]  /*106e0*/  IADD3.X R28, R0, R23, RZ, P4, !PT ;  /* 0x00000017001c7210 */ /* 0x000fe200027fe4ff */
[----:B------:R-:W1:Y:S01]  /*106f0*/  LDSM.16.M88.4 R8, [R180] ;  /* 0x00000000b408783b */ /* 0x000e620000000200 */
[----:B------:R-:W-:Y:S02]  /*10700*/  ISETP.GE.AND P4, PT, R230, c[0x0][0x1d4], PT ;  /* 0x00007500e6007a0c */ /* 0x000fe40003f86270 */
[----:B------:R-:W-:Y:S02]  /*10710*/  LEA.HI.X R177, R12, c[0x0][0x1fc], R28, 0x1, P3 ;  /* 0x00007f000cb17a11 */ /* 0x000fe400018f0c1c */
[----:B------:R-:W-:Y:S02]  /*10720*/  MOV R29, c[0x0][0x208] ;  /* 0x00008200001d7a02 */ /* 0x000fe40000000f00 */
[----:B------:R-:W-:Y:S01]  /*10730*/  IADD3.X R22, RZ, R228, RZ, P1, !PT ;  /* 0x000000e4ff167210 */ /* 0x000fe20000ffe4ff */
[----:B------:R-:W2:Y:S01]  /*10740*/  LDSM.16.M88.4 R16, [R180+0x800] ;  /* 0x00080000b410783b */ /* 0x000ea20000000200 */
[----:B------:R-:W-:Y:S02]  /*10750*/  IADD3 R13, P2, R2, R20, RZ ;  /* 0x00000014020d7210 */ /* 0x000fe40007f5e0ff */
[----:B------:R-:W-:Y:S02]  /*10760*/  LEA R2, P0, R29, R2, 0x5 ;  /* 0x000000021d027211 */ /* 0x000fe400078028ff */
[C---:B------:R-:W-:Y:S02]  /*10770*/  LEA R174, P1, R13.reuse, c[0x0][0x1f8], 0x1 ;  /* 0x00007e000dae7a11 */ /* 0x040fe400078208ff */
[----:B------:R-:W-:Y:S01]  /*10780*/  IADD3.X R14, R0, R22, RZ, P2, !PT ;  /* 0x00000016000e7210 */ /* 0x000fe200017fe4ff */
[----:B------:R-:W3:Y:S01]  /*10790*/  LDSM.16.M88.4 R24, [R180+0x1000] ;  /* 0x00100000b418783b */ /* 0x000ee20000000200 */
[----:B------:R-:W-:Y:S02]  /*107a0*/  MOV R30, c[0x0][0x20c] ;  /* 0x00008300001e7a02 */ /* 0x000fe40000000f00 */
[----:B------:R-:W-:Y:S02]  /*107b0*/  LEA.HI.X R175, R13, c[0x0][0x1fc], R14, 0x1, P1 ;  /* 0x00007f000daf7a11 */ /* 0x000fe400008f0c0e */
[----:B------:R-:W-:Y:S02]  /*107c0*/  LEA.HI.X R0, R29, R0, R30, 0x5, P0 ;  /* 0x000000001d007211 */ /* 0x000fe400000f2c1e */
[C---:B------:R-:W-:Y:S01]  /*107d0*/  IADD3 R30, P1, R2.reuse, R21, RZ ;  /* 0x00000015021e7210 */ /* 0x040fe20007f3e0ff */
[----:B------:R-:W4:Y:S01]  /*107e0*/  LDSM.16.M88.4 R144, [R180+0x1800] ;  /* 0x00180000b490783b */ /* 0x000f220000000200 */
[C---:B------:R-:W-:Y:S02]  /*107f0*/  IADD3 R3, P0, R2.reuse, R20, RZ ;  /* 0x0000001402037210 */ /* 0x040fe40007f1e0ff */
[----:B------:R-:W-:Y:S02]  /*10800*/  IADD3 R2, P2, R2, R226, RZ ;  /* 0x000000e202027210 */ /* 0x000fe40007f5e0ff */
[----:B------:R-:W-:Y:S02]  /*10810*/  IADD3.X R102, R0, R23, RZ, P1, !PT ;  /* 0x0000001700667210 */ /* 0x000fe40000ffe4ff */
[----:B------:R-:W-:Y:S01]  /*10820*/  LEA R28, P3, R2, c[0x0][0x1f8], 0x1 ;  /* 0x00007e00021c7a11 */ /* 0x000fe200078608ff */
[----:B------:R-:W-:Y:S01]  /*10830*/  LDSM.16.M88.4 R148, [R188] ;  /* 0x00000000bc94783b */ /* 0x000fe20000000200 */
[----:B------:R-:W-:Y:S02]  /*10840*/  LEA R170, P1, R30, c[0x0][0x1f8], 0x1 ;  /* 0x00007e001eaa7a11 */ /* 0x000fe400078208ff */
[----:B------:R-:W-:Y:S02]  /*10850*/  IADD3.X R31, R0, R22, RZ, P0, !PT ;  /* 0x00000016001f7210 */ /* 0x000fe400007fe4ff */
[C---:B------:R-:W-:Y:S02]  /*10860*/  LEA R168, P0, R3.reuse, c[0x0][0x1f8], 0x1 ;  /* 0x00007e0003a87a11 */ /* 0x040fe400078008ff */
[----:B------:R-:W-:Y:S01]  /*10870*/  LEA.HI.X R171, R30, c[0x0][0x1fc], R102, 0x1, P1 ;  /* 0x00007f001eab7a11 */ /* 0x000fe200008f0c66 */
[C---:B-1----:R-:W-:Y:S01]  /*10880*/  HMMA.16816.F32 R4, R32.reuse, R8, RZ ;  /* 0x000000082004723c */ /* 0x042fe200000018ff */
[----:B------:R-:W1:Y:S02]  /*10890*/  LDSM.16.M88.4 R152, [R191] ;  /* 0x00000000bf98783b */ /* 0x000e640000000200 */
[----:B------:R-:W-:Y:S02]  /*108a0*/  LEA.HI.X R169, R3, c[0x0][0x1fc], R31, 0x1, P0 ;  /* 0x00007f0003a97a11 */ /* 0x000fe400000f0c1f */
[----:B------:R-:W-:Y:S02]  /*108b0*/  ISETP.GT.AND P0, PT, R204, R249, PT ;  /* 0x000000f9cc00720c */ /* 0x000fe40003f04270 */
[----:B------:R-:W-:Y:S01]  /*108c0*/  IADD3.X R0, R0, R228, RZ, P2, !PT ;  /* 0x000000e400007210 */ /* 0x000fe200017fe4ff */
[C---:B------:R-:W-:Y:S01]  /*108d0*/  HMMA.16816.F32 R8, R32.reuse, R10, RZ ;  /* 0x0000000a2008723c */ /* 0x040fe200000018ff */
[----:B------:R-:W5:Y:S03]  /*108e0*/  LDSM.16.M88.4 R156, [R202] ;  /* 0x00000000ca9c783b */ /* 0x000f660000000200 */
[----:B------:R-:W-:Y:S02]  /*108f0*/  LEA.HI.X R29, R2, c[0x0][0x1fc], R0, 0x1, P3 ;  /* 0x00007f00021d7a11 */ /* 0x000fe400018f0c00 */
[----:B------:R-:W-:Y:S02]  /*10900*/  IADD3 R204, R204, -0x1, RZ ;  /* 0xffffffffcccc7810 */ /* 0x000fe40007ffe0ff */
[C---:B--2---:R-:W-:Y:S01]  /*10910*/  HMMA.16816.F32 R12, R32.reuse, R16, RZ ;  /* 0x00000010200c723c */ /* 0x044fe200000018ff */
[----:B------:R-:W2:Y:S07]  /*10920*/  LDSM.16.M88.4 R160, [R201] ;  /* 0x00000000c9a0783b */ /* 0x000eae0000000200 */
[C---:B------:R-:W-:Y:S01]  /*10930*/  HMMA.16816.F32 R16, R32.reuse, R18, RZ ;  /* 0x000000122010723c */ /* 0x040fe200000018ff */
[----:B------:R-:W1:Y:S07]  /*10940*/  LDSM.16.M88.4 R164, [R200] ;  /* 0x00000000c8a4783b */ /* 0x000e6e0000000200 */
[C---:B---3--:R-:W-:Y:S01]  /*10950*/  HMMA.16816.F32 R20, R32.reuse, R24, RZ ;  /* 0x000000182014723c */ /* 0x048fe200000018ff */
[----:B------:R-:W-:Y:S01]  /*10960*/  @!PT LDS RZ, [RZ] ;  /* 0x00000000fffff984 */ /* 0x000fe20000000800 */
[----:B------:R-:W-:Y:S01]  /*10970*/  @!PT LDS RZ, [RZ] ;  /* 0x00000000fffff984 */ /* 0x000fe20000000800 */
[----:B------:R-:W-:Y:S01]  /*10980*/  @!PT LDS RZ, [RZ] ;  /* 0x00000000fffff984 */ /* 0x000fe20000000800 */
[----:B------:R3:W-:Y:S07]  /*10990*/  LDGSTS.E.BYPASS.LTC128B.128 [R203+0x100], [R172.64], !P5 ;  /* 0x00100000accb7fae */ /* 0x0007ee000e901d46 */
[C---:B------:R-:W-:Y:S01]  /*109a0*/  HMMA.16816.F32 R24, R32.reuse, R26, RZ ;  /* 0x0000001a2018723c */ /* 0x040fe200000018ff */
[----:B------:R1:W-:Y:S08]  /*109b0*/  LDGSTS.E.BYPASS.LTC128B.128 [R203+0x2100], [R176.64], !P6 ;  /* 0x02100000b0cb7fae */ /* 0x0003f0000f101d46 */
[----:B------:R3:W-:Y:S08]  /*109c0*/  LDGSTS.E.BYPASS.LTC128B.128 [R203+0x4100], [R174.64], !P4 ;  /* 0x04100000aecb7fae */ /* 0x0007f0000e101d46 */
[----:B------:R4:W-:Y:S08]  /*109d0*/  LDGSTS.E.BYPASS.LTC128B.128 [R203+0x1100], [R28.64], !P5 ;  /* 0x011000001ccb7fae */ /* 0x0009f0000e901d46 */
[----:B------:R1:W-:Y:S08]  /*109e0*/  LDGSTS.E.BYPASS.LTC128B.128 [R203+0x3100], [R170.64], !P6 ;  /* 0x03100000aacb7fae */ /* 0x0003f0000f101d46 */
[----:B------:R1:W-:Y:S08]  /*109f0*/  LDGSTS.E.BYPASS.LTC128B.128 [R203+0x5100], [R168.64], !P4 ;  /* 0x05100000a8cb7fae */ /* 0x0003f0000e101d46 */
[----:B---3--:R-:W-:Y:S01]  /*10a00*/  LDSM.16.M88.4 R172, [R186] ;  /* 0x00000000baac783b */ /* 0x008fe20000000200 */
[C---:B----4-:R-:W-:Y:S07]  /*10a10*/  HMMA.16816.F32 R28, R32.reuse, R144, RZ ;  /* 0x00000090201c723c */ /* 0x050fee00000018ff */
[----:B------:R-:W0:Y:S01]  /*10a20*/  LDGDEPBAR ;  /* 0x00000000000079af */ /* 0x000e220000000000 */
[----:B------:R-:W-:Y:S07]  /*10a30*/  HMMA.16816.F32 R32, R32, R146, RZ ;  /* 0x000000922020723c */ /* 0x000fee00000018ff */
[----:B------:R-:W-:Y:S01]  /*10a40*/  LDSM.16.M88.4 R144, [R186+0x800] ;  /* 0x00080000ba90783b */ /* 0x000fe20000000200 */
[C---:B-1----:R-:W-:Y:S07]  /*10a50*/  HMMA.16816.F32 R4, R148.reuse, R152, R4 ;  /* 0x000000989404723c */ /* 0x042fee0000001804 */
[----:B------:R-:W1:Y:S01]  /*10a60*/  LDSM.16.M88.4 R168, [R190] ;  /* 0x00000000bea8783b */ /* 0x000e620000000200 */
[C---:B------:R-:W-:Y:S07]  /*10a70*/  HMMA.16816.F32 R8, R148.reuse, R154, R8 ;  /* 0x0000009a9408723c */ /* 0x040fee0000001808 */
[----:B------:R-:W3:Y:S01]  /*10a80*/  LDSM.16.M88.4 R152, [R186+0x1000] ;  /* 0x00100000ba98783b */ /* 0x000ee20000000200 */
[C---:B-----5:R-:W-:Y:S07]  /*10a90*/  HMMA.16816.F32 R12, R148.reuse, R156, R12 ;  /* 0x0000009c940c723c */ /* 0x060fee000000180c */
[----:B------:R-:W-:Y:S01]  /*10aa0*/  LDSM.16.M88.4 R176, [R183+0x1800] ;  /* 0x00180000b7b0783b */ /* 0x000fe20000000200 */
[C---:B------:R-:W-:Y:S07]  /*10ab0*/  HMMA.16816.F32 R16, R148.reuse, R158, R16 ;  /* 0x0000009e9410723c */ /* 0x040fee0000001810 */
[----:B------:R-:W4:Y:S01]  /*10ac0*/  LDSM.16.M88.4 R156, [R186+0x1800] ;  /* 0x00180000ba9c783b */ /* 0x000f220000000200 */
[C---:B--2---:R-:W-:Y:S08]  /*10ad0*/  HMMA.16816.F32 R20, R148.reuse, R160, R20 ;  /* 0x000000a09414723c */ /* 0x044ff00000001814 */
[C---:B------:R-:W-:Y:S01]  /*10ae0*/  HMMA.16816.F32 R24, R148.reuse, R162, R24 ;  /* 0x000000a29418723c */ /* 0x040fe20000001818 */
[----:B------:R-:W-:Y:S07]  /*10af0*/  LDSM.16.M88.4 R160, [R183] ;  /* 0x00000000b7a0783b */ /* 0x000fee0000000200 */
[C---:B------:R-:W-:Y:S08]  /*10b00*/  HMMA.16816.F32 R28, R148.reuse, R164, R28 ;  /* 0x000000a4941c723c */ /* 0x040ff0000000181c */
[----:B------:R-:W-:Y:S01]  /*10b10*/  HMMA.16816.F32 R32, R148, R166, R32 ;  /* 0x000000a69420723c */ /* 0x000fe20000001820 */
[----:B------:R-:W2:Y:S07]  /*10b20*/  LDSM.16.M88.4 R148, [R189] ;  /* 0x00000000bd94783b */ /* 0x000eae0000000200 */
[C---:B-1----:R-:W-:Y:S01]  /*10b30*/  HMMA.16816.F32 R4, R168.reuse, R172, R4 ;  /* 0x000000aca804723c */ /* 0x042fe20000001804 */
[----:B------:R-:W1:Y:S07]  /*10b40*/  LDSM.16.M88.4 R164, [R183+0x800] ;  /* 0x00080000b7a4783b */ /* 0x000e6e0000000200 */
[C---:B------:R-:W-:Y:S01]  /*10b50*/  HMMA.16816.F32 R8, R168.reuse, R174, R8 ;  /* 0x000000aea808723c */ /* 0x040fe20000001808 */
[----:B------:R-:W5:Y:S07]  /*10b60*/  LDSM.16.M88.4 R172, [R183+0x1000] ;  /* 0x00100000b7ac783b */ /* 0x000f6e0000000200 */
[C---:B------:R-:W-:Y:S08]  /*10b70*/  HMMA.16816.F32 R12, R168.reuse, R144, R12 ;  /* 0x00000090a80c723c */ /* 0x040ff0000000180c */
[C---:B------:R-:W-:Y:S01]  /*10b80*/  HMMA.16816.F32 R16, R168.reuse, R146, R16 ;  /* 0x00000092a810723c */ /* 0x040fe20000001810 */
[----:B------:R-:W-:Y:S07]  /*10b90*/  LDSM.16.M88.4 R144, [R187+0x4000] ;  /* 0x00400000bb90783b */ /* 0x000fee0000000200 */
[C---:B---3--:R-:W-:Y:S08]  /*10ba0*/  HMMA.16816.F32 R20, R168.reuse, R152, R20 ;  /* 0x00000098a814723c */ /* 0x048ff00000001814 */
[C---:B------:R-:W-:Y:S01]  /*10bb0*/  HMMA.16816.F32 R24, R168.reuse, R154, R24 ;  /* 0x0000009aa818723c */ /* 0x040fe20000001818 */
[----:B------:R-:W3:Y:S07]  /*10bc0*/  LDSM.16.M88.4 R152, [R180+0x2000] ;  /* 0x00200000b498783b */ /* 0x000eee0000000200 */
[C---:B----4-:R-:W-:Y:S08]  /*10bd0*/  HMMA.16816.F32 R28, R168.reuse, R156, R28 ;  /* 0x0000009ca81c723c */ /* 0x050ff0000000181c */
[----:B------:R-:W-:Y:S01]  /*10be0*/  HMMA.16816.F32 R32, R168, R158, R32 ;  /* 0x0000009ea820723c */ /* 0x000fe20000001820 */
[----:B------:R-:W4:Y:S07]  /*10bf0*/  LDSM.16.M88.4 R156, [R180+0x2800] ;  /* 0x00280000b49c783b */ /* 0x000f2e0000000200 */
[C---:B--2---:R-:W-:Y:S01]  /*10c00*/  HMMA.16816.F32 R4, R148.reuse, R160, R4 ;  /* 0x000000a09404723c */ /* 0x044fe20000001804 */
[----:B------:R-:W-:Y:S07]  /*10c10*/  LDSM.16.M88.4 R168, [R188+0x4000] ;  /* 0x00400000bca8783b */ /* 0x000fee0000000200 */
[C---:B------:R-:W-:Y:S01]  /*10c20*/  HMMA.16816.F32 R8, R148.reuse, R162, R8 ;  /* 0x000000a29408723c */ /* 0x040fe20000001808 */
[----:B------:R-:W2:Y:S07]  /*10c30*/  LDSM.16.M88.4 R160, [R180+0x3000] ;  /* 0x00300000b4a0783b */ /* 0x000eae0000000200 */
        /* <DEDUP_REMOVED lines=8> */
[----:B------:R-:W1:Y:S07]  /*10cc0*/  LDSM.16.M88.4 R148, [R198] ;  /* 0x00000000c694783b */ /* 0x000e6e0000000200 */
[C---:B---3--:R-:W-:Y:S01]  /*10cd0*/  HMMA.16816.F32 R4, R144.reuse, R152, R4 ;  /* 0x000000989004723c */ /* 0x048fe20000001804 */
[----:B------:R-:W-:Y:S07]  /*10ce0*/  LDSM.16.M88.4 R176, [R196] ;  /* 0x00000000c4b0783b */ /* 0x000fee0000000200 */
[C---:B------:R-:W-:Y:S01]  /*10cf0*/  HMMA.16816.F32 R8, R144.reuse, R154, R8 ;  /* 0x0000009a9008723c */ /* 0x040fe20000001808 */
[----:B------:R-:W3:Y:S07]  /*10d00*/  LDSM.16.M88.4 R152, [R197] ;  /* 0x00000000c598783b */ /* 0x000eee0000000200 */
[C---:B----4-:R-:W-:Y:S08]  /*10d10*/  HMMA.16816.F32 R12, R144.reuse, R156, R12 ;  /* 0x0000009c900c723c */ /* 0x050ff0000000180c */
[C---:B------:R-:W-:Y:S01]  /*10d20*/  HMMA.16816.F32 R16, R144.reuse, R158, R16 ;  /* 0x0000009e9010723c */ /* 0x040fe20000001810 */
[----:B------:R-:W-:Y:S07]  /*10d30*/  LDSM.16.M88.4 R156, [R186+0x2000] ;  /* 0x00200000ba9c783b */ /* 0x000fee0000000200 */
[C---:B--2---:R-:W-:Y:S08]  /*10d40*/  HMMA.16816.F32 R20, R144.reuse, R160, R20 ;  /* 0x000000a09014723c */ /* 0x044ff00000001814 */
[C---:B------:R-:W-:Y:S01]  /*10d50*/  HMMA.16816.F32 R24, R144.reuse, R162, R24 ;  /* 0x000000a29018723c */ /* 0x040fe20000001818 */
[----:B------:R-:W-:Y:S07]  /*10d60*/  LDSM.16.M88.4 R160, [R186+0x2800] ;  /* 0x00280000baa0783b */ /* 0x000fee0000000200 */
[C---:B-1----:R-:W-:Y:S08]  /*10d70*/  HMMA.16816.F32 R28, R144.reuse, R164, R28 ;  /* 0x000000a4901c723c */ /* 0x042ff0000000181c */
[----:B------:R-:W-:Y:S01]  /*10d80*/  HMMA.16816.F32 R32, R144, R166, R32 ;  /* 0x000000a69020723c */ /* 0x000fe20000001820 */
[----:B------:R-:W1:Y:S07]  /*10d90*/  LDSM.16.M88.4 R144, [R190+0x4000] ;  /* 0x00400000be90783b */ /* 0x000e6e0000000200 */
[C---:B-----5:R-:W-:Y:S01]  /*10da0*/  HMMA.16816.F32 R4, R168.reuse, R172, R4 ;  /* 0x000000aca804723c */ /* 0x060fe20000001804 */
[----:B------:R-:W2:Y:S07]  /*10db0*/  LDSM.16.M88.4 R164, [R186+0x3000] ;  /* 0x00300000baa4783b */ /* 0x000eae0000000200 */
[C---:B------:R-:W-:Y:S01]  /*10dc0*/  HMMA.16816.F32 R8, R168.reuse, R174, R8 ;  /* 0x000000aea808723c */ /* 0x040fe20000001808 */
[----:B------:R-:W4:Y:S07]  /*10dd0*/  LDSM.16.M88.4 R172, [R186+0x3800] ;  /* 0x00380000baac783b */ /* 0x000f2e0000000200 */
[C---:B------:R-:W-:Y:S08]  /*10de0*/  HMMA.16816.F32 R12, R168.reuse, R148, R12 ;  /* 0x00000094a80c723c */ /* 0x040ff0000000180c */
[C---:B------:R-:W-:Y:S01]  /*10df0*/  HMMA.16816.F32 R16, R168.reuse, R150, R16 ;  /* 0x00000096a810723c */ /* 0x040fe20000001810 */
[----:B------:R-:W-:Y:S07]  /*10e00*/  LDSM.16.M88.4 R148, [R189+0x4000] ;  /* 0x00400000bd94783b */ /* 0x000fee0000000200 */
[C---:B---3--:R-:W-:Y:S08]  /*10e10*/  HMMA.16816.F32 R20, R168.reuse, R152, R20 ;  /* 0x00000098a814723c */ /* 0x048ff00000001814 */
[C---:B------:R-:W-:Y:S01]  /*10e20*/  HMMA.16816.F32 R24, R168.reuse, R154, R24 ;  /* 0x0000009aa818723c */ /* 0x040fe20000001818 */
[----:B------:R-:W3:Y:S07]  /*10e30*/  LDSM.16.M88.4 R152, [R183+0x2000] ;  /* 0x00200000b798783b */ /* 0x000eee0000000200 */
[C---:B------:R-:W-:Y:S08]  /*10e40*/  HMMA.16816.F32 R28, R168.reuse, R176, R28 ;  /* 0x000000b0a81c723c */ /* 0x040ff0000000181c */
[----:B------:R-:W-:Y:S01]  /*10e50*/  HMMA.16816.F32 R32, R168, R178, R32 ;  /* 0x000000b2a820723c */ /* 0x000fe20000001820 */
[----:B------:R-:W5:Y:S07]  /*10e60*/  LDSM.16.M88.4 R168, [R183+0x2800] ;  /* 0x00280000b7a8783b */ /* 0x000f6e0000000200 */
[C---:B-1----:R-:W-:Y:S01]  /*10e70*/  HMMA.16816.F32 R4, R144.reuse, R156, R4 ;  /* 0x0000009c9004723c */ /* 0x042fe20000001804 */
[----:B------:R-:W-:Y:S07]  /*10e80*/  LDSM.16.M88.4 R176, [R180+0x4000] ;  /* 0x00400000b4b0783b */ /* 0x000fee0000000200 */
[C---:B------:R-:W-:Y:S01]  /*10e90*/  HMMA.16816.F32 R8, R144.reuse, R158, R8 ;  /* 0x0000009e9008723c */ /* 0x040fe20000001808 */
[----:B------:R-:W1:Y:S07]  /*10ea0*/  LDSM.16.M88.4 R156, [R183+0x3000] ;  /* 0x00300000b79c783b */ /* 0x000e6e0000000200 */
[C---:B------:R-:W-:Y:S08]  /*10eb0*/  HMMA.16816.F32 R12, R144.reuse, R160, R12 ;  /* 0x000000a0900c723c */ /* 0x040ff0000000180c */
[C---:B------:R-:W-:Y:S01]  /*10ec0*/  HMMA.16816.F32 R16, R144.reuse, R162, R16 ;  /* 0x000000a29010723c */ /* 0x040fe20000001810 */
[----:B------:R-:W1:Y:S07]  /*10ed0*/  LDSM.16.M88.4 R160, [R183+0x3800] ;  /* 0x00380000b7a0783b */ /* 0x000e6e0000000200 */
[C---:B--2---:R-:W-:Y:S08]  /*10ee0*/  HMMA.16816.F32 R20, R144.reuse, R164, R20 ;  /* 0x000000a49014723c */ /* 0x044ff00000001814 */
[C---:B------:R-:W-:Y:S01]  /*10ef0*/  HMMA.16816.F32 R24, R144.reuse, R166, R24 ;  /* 0x000000a69018723c */ /* 0x040fe20000001818 */
[----:B------:R-:W2:Y:S07]  /*10f00*/  LDSM.16.M88.4 R164, [R187+0x8000] ;  /* 0x00800000bba4783b */ /* 0x000eae0000000200 */
[C---:B----4-:R-:W-:Y:S08]  /*10f10*/  HMMA.16816.F32 R28, R144.reuse, R172, R28 ;  /* 0x000000ac901c723c */ /* 0x050ff0000000181c */
[----:B------:R-:W-:Y:S01]  /*10f20*/  HMMA.16816.F32 R32, R144, R174, R32 ;  /* 0x000000ae9020723c */ /* 0x000fe20000001820 */
[----:B------:R-:W4:Y:S07]  /*10f30*/  LDSM.16.M88.4 R144, [R180+0x4800] ;  /* 0x00480000b490783b */ /* 0x000f2e0000000200 */
[C---:B---3--:R-:W-:Y:S01]  /*10f40*/  HMMA.16816.F32 R4, R148.reuse, R152, R4 ;  /* 0x000000989404723c */ /* 0x048fe20000001804 */
[----:B------:R-:W-:Y:S07]  /*10f50*/  LDSM.16.M88.4 R172, [R193] ;  /* 0x00000000c1ac783b */ /* 0x000fee0000000200 */
[C---:B------:R-:W-:Y:S01]  /*10f60*/  HMMA.16816.F32 R8, R148.reuse, R154, R8 ;  /* 0x0000009a9408723c */ /* 0x040fe20000001808 */
[----:B------:R-:W3:Y:S07]  /*10f70*/  LDSM.16.M88.4 R152, [R180+0x5000] ;  /* 0x00500000b498783b */ /* 0x000eee0000000200 */
[C---:B-----5:R-:W-:Y:S08]  /*10f80*/  HMMA.16816.F32 R12, R148.reuse, R168, R12 ;  /* 0x000000a8940c723c */ /* 0x060ff0000000180c */
[C---:B------:R-:W-:Y:S01]  /*10f90*/  HMMA.16816.F32 R16, R148.reuse, R170, R16 ;  /* 0x000000aa9410723c */ /* 0x040fe20000001810 */
[----:B------:R-:W5:Y:S07]  /*10fa0*/  LDSM.16.M88.4 R168, [R180+0x5800] ;  /* 0x00580000b4a8783b */ /* 0x000f6e0000000200 */
[C---:B-1----:R-:W-:Y:S08]  /*10fb0*/  HMMA.16816.F32 R20, R148.reuse, R156, R20 ;  /* 0x0000009c9414723c */ /* 0x042ff00000001814 */
[C---:B------:R-:W-:Y:S01]  /*10fc0*/  HMMA.16816.F32 R24, R148.reuse, R158, R24 ;  /* 0x0000009e9418723c */ /* 0x040fe20000001818 */
[----:B------:R-:W-:Y:S07]  /*10fd0*/  LDSM.16.M88.4 R156, [R195] ;  /* 0x00000000c39c783b */ /* 0x000fee0000000200 */
[C---:B------:R-:W-:Y:S08]  /*10fe0*/  HMMA.16816.F32 R28, R148.reuse, R160, R28 ;  /* 0x000000a0941c723c */ /* 0x040ff0000000181c */
[----:B------:R-:W-:Y:S01]  /*10ff0*/  HMMA.16816.F32 R32, R148, R162, R32 ;  /* 0x000000a29420723c */ /* 0x000fe20000001820 */
[----:B------:R-:W1:Y:S07]  /*11000*/  LDSM.16.M88.4 R148, [R188+0x8000] ;  /* 0x00800000bc94783b */ /* 0x000e6e0000000200 */
[C---:B--2---:R-:W-:Y:S01]  /*11010*/  HMMA.16816.F32 R4, R164.reuse, R176, R4 ;  /* 0x000000b0a404723c */ /* 0x044fe20000001804 */
[----:B------:R-:W2:Y:S07]  /*11020*/  LDSM.16.M88.4 R160, [R194] ;  /* 0x00000000c2a0783b */ /* 0x000eae0000000200 */
[C---:B------:R-:W-:Y:S01]  /*11030*/  HMMA.16816.F32 R8, R164.reuse, R178, R8 ;  /* 0x000000b2a408723c */ /* 0x040fe20000001808 */
[----:B------:R-:W1:Y:S07]  /*11040*/  LDSM.16.M88.4 R176, [R192] ;  /* 0x00000000c0b0783b */ /* 0x000e6e0000000200 */
[C---:B----4-:R-:W-:Y:S08]  /*11050*/  HMMA.16816.F32 R12, R164.reuse, R144, R12 ;  /* 0x00000090a40c723c */ /* 0x050ff0000000180c */
[C---:B------:R-:W-:Y:S01]  /*11060*/  HMMA.16816.F32 R16, R164.reuse, R146, R16 ;  /* 0x00000092a410723c */ /* 0x040fe20000001810 */
[----:B------:R-:W-:Y:S07]  /*11070*/  LDSM.16.M88.4 R144, [R190+0x8000] ;  /* 0x00800000be90783b */ /* 0x000fee0000000200 */
[C---:B---3--:R-:W-:Y:S08]  /*11080*/  HMMA.16816.F32 R20, R164.reuse, R152, R20 ;  /* 0x00000098a414723c */ /* 0x048ff00000001814 */
[C---:B------:R-:W-:Y:S01]  /*11090*/  HMMA.16816.F32 R24, R164.reuse, R154, R24 ;  /* 0x0000009aa418723c */ /* 0x040fe20000001818 */
[----:B------:R-:W3:Y:S07]  /*110a0*/  LDSM.16.M88.4 R152, [R186+0x4000] ;  /* 0x00400000ba98783b */ /* 0x000eee0000000200 */
[C---:B-----5:R-:W-:Y:S08]  /*110b0*/  HMMA.16816.F32 R28, R164.reuse, R168, R28 ;  /* 0x000000a8a41c723c */ /* 0x060ff0000000181c */
[----:B------:R-:W-:Y:S01]  /*110c0*/  HMMA.16816.F32 R32, R164, R170, R32 ;  /* 0x000000aaa420723c */ /* 0x000fe20000001820 */
[----:B------:R-:W-:Y:S07]  /*110d0*/  LDSM.16.M88.4 R164, [R186+0x5800] ;  /* 0x00580000baa4783b */ /* 0x000fee0000000200 */
[C---:B-1----:R-:W-:Y:S01]  /*110e0*/  HMMA.16816.F32 R4, R148.reuse, R156, R4 ;  /* 0x0000009c9404723c */ /* 0x042fe20000001804 */
[----:B------:R-:W-:Y:S07]  /*110f0*/  LDSM.16.M88.4 R168, [R189+0x8000] ;  /* 0x00800000bda8783b */ /* 0x000fee0000000200 */
[C---:B------:R-:W-:Y:S01]  /*11100*/  HMMA.16816.F32 R8, R148.reuse, R158, R8 ;  /* 0x0000009e9408723c */ /* 0x040fe20000001808 */
[----:B------:R-:W1:Y:S07]  /*11110*/  LDSM.16.M88.4 R156, [R186+0x4800] ;  /* 0x00480000ba9c783b */ /* 0x000e6e0000000200 */
[C---:B--2---:R-:W-:Y:S08]  /*11120*/  HMMA.16816.F32 R12, R148.reuse, R160, R12 ;  /* 0x000000a0940c723c */ /* 0x044ff0000000180c */
[C---:B------:R-:W-:Y:S01]  /*11130*/  HMMA.16816.F32 R16, R148.reuse, R162, R16 ;  /* 0x000000a29410723c */ /* 0x040fe20000001810 */
[----:B------:R-:W2:Y:S07]  /*11140*/  LDSM.16.M88.4 R160, [R186+0x5000] ;  /* 0x00500000baa0783b */ /* 0x000eae0000000200 */
[C---:B------:R-:W-:Y:S08]  /*11150*/  HMMA.16816.F32 R20, R148.reuse, R172, R20 ;  /* 0x000000ac9414723c */ /* 0x040ff00000001814 */
[C---:B------:R-:W-:Y:S01]  /*11160*/  HMMA.16816.F32 R24, R148.reuse, R174, R24 ;  /* 0x000000ae9418723c */ /* 0x040fe20000001818 */
[----:B------:R-:W4:Y:S07]  /*11170*/  LDSM.16.M88.4 R172, [R183+0x4000] ;  /* 0x00400000b7ac783b */ /* 0x000f2e0000000200 */
[C---:B------:R-:W-:Y:S08]  /*11180*/  HMMA.16816.F32 R28, R148.reuse, R176, R28 ;  /* 0x000000b0941c723c */ /* 0x040ff0000000181c */
[----:B------:R-:W-:Y:S08]  /*11190*/  HMMA.16816.F32 R32, R148, R178, R32 ;  /* 0x000000b29420723c */ /* 0x000ff00000001820 */
[C---:B---3--:R-:W-:Y:S08]  /*111a0*/  HMMA.16816.F32 R4, R144.reuse, R152, R4 ;  /* 0x000000989004723c */ /* 0x048ff00000001804 */
[C---:B------:R-:W-:Y:S08]  /*111b0*/  HMMA.16816.F32 R8, R144.reuse, R154, R8 ;  /* 0x0000009a9008723c */ /* 0x040ff00000001808 */
[C---:B-1----:R-:W-:Y:S08]  /*111c0*/  HMMA.16816.F32 R12, R144.reuse, R156, R12 ;  /* 0x0000009c900c723c */ /* 0x042ff0000000180c */
[C---:B------:R-:W-:Y:S08]  /*111d0*/  HMMA.16816.F32 R16, R144.reuse, R158, R16 ;  /* 0x0000009e9010723c */ /* 0x040ff00000001810 */
[C---:B--2---:R-:W-:Y:S08]  /*111e0*/  HMMA.16816.F32 R20, R144.reuse, R160, R20 ;  /* 0x000000a09014723c */ /* 0x044ff00000001814 */
[C---:B------:R-:W-:Y:S08]  /*111f0*/  HMMA.16816.F32 R24, R144.reuse, R162, R24 ;  /* 0x000000a29018723c */ /* 0x040ff00000001818 */
[C---:B------:R-:W-:Y:S08]  /*11200*/  HMMA.16816.F32 R28, R144.reuse, R164, R28 ;  /* 0x000000a4901c723c */ /* 0x040ff0000000181c */
[----:B------:R-:W-:Y:S01]  /*11210*/  HMMA.16816.F32 R32, R144, R166, R32 ;  /* 0x000000a69020723c */ /* 0x000fe20000001820 */
[----:B------:R-:W1:Y:S07]  /*11220*/  LDSM.16.M88.4 R144, [R183+0x4800] ;  /* 0x00480000b790783b */ /* 0x000e6e0000000200 */
[C---:B----4-:R-:W-:Y:S08]  /*11230*/  HMMA.16816.F32 R4, R168.reuse, R172, R4 ;  /* 0x000000aca804723c */ /* 0x050ff00000001804 */
[C---:B------:R-:W-:Y:S11]  /*11240*/  HMMA.16816.F32 R8, R168.reuse, R174, R8 ;  /* 0x000000aea808723c */ /* 0x040ff60000001808 */
[----:B------:R-:W-:Y:S05]  /*11250*/  @!UPT UIADD3 URZ, URZ, URZ, URZ ;  /* 0x0000003f3f3ff290 */ /* 0x000fea000fffe03f */
[----:B------:R-:W-:Y:S04]  /*11260*/  FMUL.FTZ R0, R4, c[0x0][0x320] ;  /* 0x0000c80004007a20 */ /* 0x000fe80000410000 */
[----:B------:R2:W-:Y:S04]  /*11270*/  MUFU.TANH R148, R0 ;  /* 0x0000000000947308 */ /* 0x0005e80000002400 */
[----:B------:R-:W-:Y:S01]  /*11280*/  FMUL.FTZ R3, R11, c[0x0][0x320] ;  /* 0x0000c8000b037a20 */ /* 0x000fe20000410000 */
[C---:B-1----:R-:W-:Y:S05]  /*11290*/  HMMA.16816.F32 R12, R168.reuse, R144, R12 ;  /* 0x00000090a80c723c */ /* 0x042fea000000180c */
[----:B------:R-:W-:Y:S03]  /*112a0*/  MUFU.TANH R153, R3 ;  /* 0x0000000300997308 */ /* 0x000fe60000002400 */
[C---:B------:R-:W-:Y:S04]  /*112b0*/  HMMA.16816.F32 R16, R168.reuse, R146, R16 ;  /* 0x00000092a810723c */ /* 0x040fe80000001810 */
[----:B--2---:R-:W-:Y:S04]  /*112c0*/  FMUL.FTZ R0, R5, c[0x0][0x320] ;  /* 0x0000c80005007a20 */ /* 0x004fe80000410000 */
[----:B------:R1:W-:Y:S11]  /*112d0*/  MUFU.TANH R149, R0 ;  /* 0x0000000000957308 */ /* 0x0003f60000002400 */
[----:B------:R-:W-:Y:S05]  /*112e0*/  @!UPT UIADD3 URZ, URZ, URZ, URZ ;  /* 0x0000003f3f3ff290 */ /* 0x000fea000fffe03f */
[----:B------:R-:W-:Y:S04]  /*112f0*/  FMUL.FTZ R2, R16, c[0x0][0x320] ;  /* 0x0000c80010027a20 */ /* 0x000fe80000410000 */
[----:B------:R-:W-:Y:S01]  /*11300*/  MUFU.TANH R159, R2 ;  /* 0x00000002009f7308 */ /* 0x000fe20000002400 */
[----:B-1----:R-:W-:Y:S09]  /*11310*/  FMUL.FTZ R0, R6, c[0x0][0x320] ;  /* 0x0000c80006007a20 */ /* 0x002ff20000410000 */
        /* <DEDUP_REMOVED lines=121> */
[----:B------:R-:W-:Y:S01]  /*11ab0*/  @P0 IADD3 R14, P1, R224, 0x40, RZ ;  /* 0x00000040e00e0810 */ /* 0x000fe20007f3e0ff */
[----:B------:R-:W-:Y:S01]  /*11ac0*/  MUFU.EX2 R179, R18 ;  /* 0x0000001200b37308 */ /* 0x000fe20000000800 */
[----:B-1----:R-:W-:Y:S01]  /*11ad0*/  FMNMX.FTZ R3, R0, R3, !PT ;  /* 0x0000000300037209 */ /* 0x002fe20007810000 */
[----:B------:R-:W-:Y:S01]  /*11ae0*/  FMUL.FTZ R0, R2, c[0x0][0x2d0] ;  /* 0x0000b40002007a20 */ /* 0x000fe20000410000 */
[----:B------:R-:W-:Y:S03]  /*11af0*/  @P0 IADD3 R11, P4, R5, R14, RZ ;  /* 0x0000000e050b0210 */ /* 0x000fe60007f9e0ff */
[----:B------:R-:W-:Y:S04]  /*11b00*/  FMUL.FTZ R103, R3, c[0x0][0x2d0] ;  /* 0x0000b40003677a20 */ /* 0x000fe80000410000 */
[----:B------:R1:W-:Y:S01]  /*11b10*/  MUFU.EX2 R205, R9 ;  /* 0x0000000900cd7308 */ /* 0x0003e20000000800 */
[-C--:B--2---:R-:W-:Y:S04]  /*11b20*/  @P0 IADD3.X R10, R4, R223.reuse, RZ, P2, !PT ;  /* 0x000000df040a0210 */ /* 0x084fe800017fe4ff */
[----:B------:R-:W-:Y:S02]  /*11b30*/  @P0 LEA.HI.X R17, R8, c[0x0][0x1cc], R10, 0x1, P3 ;  /* 0x0000730008110a11 */ /* 0x000fe400018f0c0a */
[----:B------:R-:W-:Y:S03]  /*11b40*/  @P0 IADD3 R8, P2, R224, 0x80, RZ ;  /* 0x00000080e0080810 */ /* 0x000fe60007f5e0ff */
[----:B------:R2:W3:Y:S01]  /*11b50*/  MUFU.EX2 R2, R0 ;  /* 0x0000000000027308 */ /* 0x0004e20000000800 */
[----:B------:R-:W-:Y:S01]  /*11b60*/  @P0 LEA R12, P3, R11, c[0x0][0x1c8], 0x1 ;  /* 0x000072000b0c0a11 */ /* 0x000fe200078608ff */
[----:B------:R3:W-:Y:S01]  /*11b70*/  @P0 LDGSTS.E.BYPASS.LTC128B.128 [R203+0x6100], [R16.64], !P5 ;  /* 0x0610000010cb0fae */ /* 0x0007e2000e901d46 */
[-C--:B------:R-:W-:Y:S02]  /*11b80*/  @P0 IADD3.X R15, RZ, R223.reuse, RZ, P2, !PT ;  /* 0x000000dfff0f0210 */ /* 0x080fe400017fe4ff */
[----:B------:R-:W-:Y:S02]  /*11b90*/  @P0 IADD3 R5, P2, R5, R8, RZ ;  /* 0x0000000805050210 */ /* 0x000fe40007f5e0ff */
[----:B-1----:R-:W-:Y:S02]  /*11ba0*/  @P0 IADD3.X R9, RZ, R223, RZ, P1, !PT ;  /* 0x000000dfff090210 */ /* 0x002fe40000ffe4ff */
[----:B------:R-:W-:Y:S02]  /*11bb0*/  @P0 LEA R10, P1, R5, c[0x0][0x1c8], 0x1 ;  /* 0x00007200050a0a11 */ /* 0x000fe400078208ff */
[C---:B------:R-:W-:Y:S02]  /*11bc0*/  @P0 IADD3.X R13, R4.reuse, R9, RZ, P4, !PT ;  /* 0x00000009040d0210 */ /* 0x040fe400027fe4ff */
[----:B------:R-:W-:Y:S02]  /*11bd0*/  @P0 IADD3.X R4, R4, R15, RZ, P2, !PT ;  /* 0x0000000f04040210 */ /* 0x000fe400017fe4ff */
[----:B------:R-:W-:Y:S02]  /*11be0*/  @P0 LEA.HI.X R13, R11, c[0x0][0x1cc], R13, 0x1, P3 ;  /* 0x000073000b0d0a11 */ /* 0x000fe400018f0c0d */
[----:B------:R-:W-:Y:S01]  /*11bf0*/  @P0 IADD3 R18, P2, R7, R14, RZ ;  /* 0x0000000e07120210 */ /* 0x000fe20007f5e0ff */
[----:B--2---:R-:W-:Y:S01]  /*11c00*/  FADD.FTZ R0, -R3, R104 ;  /* 0x0000006803007221 */ /* 0x004fe20000010100 */
[----:B------:R-:W-:Y:S01]  /*11c10*/  @P0 IADD3 R14, P3, R7, R224, RZ ;  /* 0x000000e0070e0210 */ /* 0x000fe20007f7e0ff */
[----:B------:R1:W-:Y:S01]  /*11c20*/  @P0 LDGSTS.E.BYPASS.LTC128B.128 [R203+0x8100], [R12.64], !P6 ;  /* 0x081000000ccb0fae */ /* 0x0003e2000f101d46 */
[----:B------:R-:W-:Y:S01]  /*11c30*/  @P0 LEA.HI.X R11, R5, c[0x0][0x1cc], R4, 0x1, P1 ;  /* 0x00007300050b0a11 */ /* 0x000fe200008f0c04 */
[--C-:B------:R-:W-:Y:S01]  /*11c40*/  FFMA.FTZ R4, R150, c[0x0][0x2d0], -R146.reuse ;  /* 0x0000b40096047a23 */ /* 0x100fe20000010892 */
[----:B------:R-:W-:Y:S01]  /*11c50*/  @P0 IADD3 R5, P1, R7, R8, RZ ;  /* 0x0000000807050210 */ /* 0x000fe20007f3e0ff */
[--C-:B------:R-:W-:Y:S01]  /*11c60*/  FFMA.FTZ R104, R147, c[0x0][0x2d0], -R146.reuse ;  /* 0x0000b40093687a23 */ /* 0x100fe20000010892 */
[----:B------:R-:W-:Y:S01]  /*11c70*/  @P0 LEA R8, P4, R14, c[0x0][0x1c8], 0x1 ;  /* 0x000072000e080a11 */ /* 0x000fe200078808ff */
[----:B------:R2:W-:Y:S01]  /*11c80*/  MUFU.EX2 R178, R4 ;  /* 0x0000000400b27308 */ /* 0x0005e20000000800 */
[----:B------:R-:W-:Y:S01]  /*11c90*/  @P0 IADD3.X R7, R6, R223, RZ, P3, !PT ;  /* 0x000000df06070210 */ /* 0x000fe20001ffe4ff */
[----:B------:R-:W-:Y:S01]  /*11ca0*/  FMUL.FTZ R0, R0, c[0x0][0x2d0] ;  /* 0x0000b40000007a20 */ /* 0x000fe20000410000 */
[----:B------:R-:W-:Y:S01]  /*11cb0*/  ISETP.GE.AND P3, PT, R230, c[0x0][0x1d4], PT ;  /* 0x00007500e6007a0c */ /* 0x000fe20003f66270 */
[----:B---3--:R-:W-:Y:S01]  /*11cc0*/  FMUL.FTZ R16, R2, R120 ;  /* 0x0000007802107220 */ /* 0x008fe20000410000 */
[----:B------:R-:W-:Y:S01]  /*11cd0*/  @P0 IADD3.X R19, R6, R9, RZ, P2, !PT ;  /* 0x0000000906130210 */ /* 0x000fe200017fe4ff */
[----:B------:R-:W-:Y:S01]  /*11ce0*/  FMUL.FTZ R17, R2, R121 ;  /* 0x0000007902117220 */ /* 0x000fe20000410000 */
[----:B------:R-:W-:Y:S01]  /*11cf0*/  @P0 LEA.HI.X R9, R14, c[0x0][0x1cc], R7, 0x1, P4 ;  /* 0x000073000e090a11 */ /* 0x000fe200020f0c07 */
[----:B------:R-:W-:Y:S01]  /*11d00*/  FFMA.FTZ R14, R155, c[0x0][0x2d0], -R103 ;  /* 0x0000b4009b0e7a23 */ /* 0x000fe20000010867 */
[----:B------:R-:W-:Y:S01]  /*11d10*/  @P0 IADD3.X R15, R6, R15, RZ, P1, !PT ;  /* 0x0000000f060f0210 */ /* 0x000fe20000ffe4ff */
[----:B------:R3:W-:Y:S01]  /*11d20*/  MUFU.EX2 R177, R104 ;  /* 0x0000006800b17308 */ /* 0x0007e20000000800 */
[----:B------:R-:W-:Y:S01]  /*11d30*/  @P0 LEA R6, P2, R18, c[0x0][0x1c8], 0x1 ;  /* 0x0000720012060a11 */ /* 0x000fe200078408ff */
[C---:B------:R-:W-:Y:S02]  /*11d40*/  FMUL.FTZ R24, R2.reuse, R128 ;  /* 0x0000008002187220 */ /* 0x040fe40000410000 */
[----:B------:R-:W-:Y:S01]  /*11d50*/  FMUL.FTZ R25, R2, R129 ;  /* 0x0000008102197220 */ /* 0x000fe20000410000 */
[----:B------:R-:W-:Y:S01]  /*11d60*/  @P0 LEA.HI.X R7, R18, c[0x0][0x1cc], R19, 0x1, P2 ;  /* 0x0000730012070a11 */ /* 0x000fe200010f0c13 */
[----:B------:R4:W-:Y:S01]  /*11d70*/  @P0 LDGSTS.E.BYPASS.LTC128B.128 [R203+0xa100], [R10.64], !P3 ;  /* 0x0a1000000acb0fae */ /* 0x0009e2000d901d46 */
[C---:B------:R-:W-:Y:S02]  /*11d80*/  FMUL.FTZ R32, R2.reuse, R136 ;  /* 0x0000008802207220 */ /* 0x040fe40000410000 */
[C---:B------:R-:W-:Y:S01]  /*11d90*/  FMUL.FTZ R33, R2.reuse, R137 ;  /* 0x0000008902217220 */ /* 0x040fe20000410000 */
[----:B------:R5:W-:Y:S01]  /*11da0*/  MUFU.EX2 R169, R14 ;  /* 0x0000000e00a97308 */ /* 0x000be20000000800 */
[C---:B------:R-:W-:Y:S02]  /*11db0*/  FMUL.FTZ R36, R2.reuse, R36 ;  /* 0x0000002402247220 */ /* 0x040fe40000410000 */
[C---:B------:R-:W-:Y:S01]  /*11dc0*/  FMUL.FTZ R37, R2.reuse, R37 ;  /* 0x0000002502257220 */ /* 0x040fe20000410000 */
[----:B------:R1:W-:Y:S01]  /*11dd0*/  @P0 LDGSTS.E.BYPASS.LTC128B.128 [R203+0x7100], [R8.64], !P5 ;  /* 0x0710000008cb0fae */ /* 0x0003e2000e901d46 */
[C---:B--2---:R-:W-:Y:S01]  /*11de0*/  @P0 LEA R4, P1, R5.reuse, c[0x0][0x1c8], 0x1 ;  /* 0x0000720005040a11 */ /* 0x044fe200078208ff */
[C---:B------:R-:W-:Y:S02]  /*11df0*/  FMUL.FTZ R40, R2.reuse, R40 ;  /* 0x0000002802287220 */ /* 0x040fe40000410000 */
[C---:B------:R-:W-:Y:S01]  /*11e00*/  FMUL.FTZ R41, R2.reuse, R41 ;  /* 0x0000002902297220 */ /* 0x040fe20000410000 */
[----:B------:R-:W-:Y:S01]  /*11e10*/  @P0 LEA.HI.X R5, R5, c[0x0][0x1cc], R15, 0x1, P1 ;  /* 0x0000730005050a11 */ /* 0x000fe200008f0c0f */
[----:B------:R-:W4:Y:S01]  /*11e20*/  MUFU.EX2 R0, R0 ;  /* 0x0000000000007308 */ /* 0x000f220000000800 */
[C---:B------:R-:W-:Y:S01]  /*11e30*/  FMUL.FTZ R44, R2.reuse, R44 ;  /* 0x0000002c022c7220 */ /* 0x040fe20000410000 */
[----:B------:R2:W-:Y:S01]  /*11e40*/  @P0 LDGSTS.E.BYPASS.LTC128B.128 [R203+0x9100], [R6.64], !P6 ;  /* 0x0910000006cb0fae */ /* 0x0005e2000f101d46 */
[----:B------:R-:W-:Y:S02]  /*11e50*/  FMUL.FTZ R45, R2, R45 ;  /* 0x0000002d022d7220 */ /* 0x000fe40000410000 */
[--C-:B---3--:R-:W-:Y:S02]  /*11e60*/  FFMA.FTZ R104, R156, c[0x0][0x2d0], -R146.reuse ;  /* 0x0000b4009c687a23 */ /* 0x108fe40000010892 */
[C---:B------:R-:W-:Y:S02]  /*11e70*/  FMUL.FTZ R48, R2.reuse, R48 ;  /* 0x0000003002307220 */ /* 0x040fe40000410000 */
[C---:B------:R-:W-:Y:S01]  /*11e80*/  FMUL.FTZ R49, R2.reuse, R49 ;  /* 0x0000003102317220 */ /* 0x040fe20000410000 */
[----:B------:R3:W-:Y:S01]  /*11e90*/  @P0 LDGSTS.E.BYPASS.LTC128B.128 [R203+0xb100], [R4.64], !P3 ;  /* 0x0b10000004cb0fae */ /* 0x0007e2000d901d46 */
[----:B------:R3:W-:Y:S01]  /*11ea0*/  MUFU.EX2 R176, R104 ;  /* 0x0000006800b07308 */ /* 0x0007e20000000800 */
[----:B------:R-:W-:Y:S02]  /*11eb0*/  FMUL.FTZ R52, R2, R52 ;  /* 0x0000003402347220 */ /* 0x000fe40000410000 */
[--C-:B-----5:R-:W-:Y:S02]  /*11ec0*/  FFMA.FTZ R14, R154, c[0x0][0x2d0], -R103.reuse ;  /* 0x0000b4009a0e7a23 */ /* 0x120fe40000010867 */
[C---:B------:R-:W-:Y:S02]  /*11ed0*/  FMUL.FTZ R53, R2.reuse, R53 ;  /* 0x0000003502357220 */ /* 0x040fe40000410000 */
[----:B------:R-:W-:Y:S01]  /*11ee0*/  LDSM.16.MT88.4 R20, [R182] ;  /* 0x00000000b614783b */ /* 0x000fe20000004200 */
[----:B------:R-:W-:Y:S02]  /*11ef0*/  FMUL.FTZ R56, R2, R56 ;  /* 0x0000003802387220 */ /* 0x000fe40000410000 */
[----:B------:R5:W5:Y:S01]  /*11f00*/  MUFU.EX2 R168, R14 ;  /* 0x0000000e00a87308 */ /* 0x000b620000000800 */
[--C-:B-1----:R-:W-:Y:S02]  /*11f10*/  FFMA.FTZ R8, R152, c[0x0][0x2d0], -R103.reuse ;  /* 0x0000b40098087a23 */ /* 0x102fe40000010867 */
[----:B------:R-:W-:Y:S02]  /*11f20*/  FMUL.FTZ R9, R2, R113 ;  /* 0x0000007102097220 */ /* 0x000fe40000410000 */
[C---:B----4-:R-:W-:Y:S01]  /*11f30*/  FMUL.FTZ R10, R0.reuse, R114 ;  /* 0x00000072000a7220 */ /* 0x050fe20000410000 */
[----:B------:R-:W-:Y:S01]  /*11f40*/  LDSM.16.MT88.4 R28, [R185] ;  /* 0x00000000b91c783b */ /* 0x000fe20000004200 */
[C---:B------:R-:W-:Y:S02]  /*11f50*/  FMUL.FTZ R11, R0.reuse, R115 ;  /* 0x00000073000b7220 */ /* 0x040fe40000410000 */
[----:B--2---:R-:W-:Y:S01]  /*11f60*/  FMUL.FTZ R6, R0, R110 ;  /* 0x0000006e00067220 */ /* 0x004fe20000410000 */
[----:B------:R1:W-:Y:S01]  /*11f70*/  MUFU.EX2 R167, R8 ;  /* 0x0000000800a77308 */ /* 0x0003e20000000800 */
[----:B------:R-:W-:Y:S01]  /*11f80*/  F2FP.PACK_AB R110, R178, R179 ;  /* 0x000000b3b26e723e */ /* 0x000fe200000000ff */
[----:B------:R-:W-:Y:S02]  /*11f90*/  FMUL.FTZ R7, R0, R111 ;  /* 0x0000006f00077220 */ /* 0x000fe40000410000 */
[--C-:B---3--:R-:W-:Y:S01]  /*11fa0*/  FFMA.FTZ R104, R157, c[0x0][0x2d0], -R103.reuse ;  /* 0x0000b4009d687a23 */ /* 0x108fe20000010867 */
[----:B------:R-:W-:Y:S01]  /*11fb0*/  LDSM.16.MT88.4 R148, [R184+0x3800] ;  /* 0x00380000b894783b */ /* 0x000fe20000004200 */
[--C-:B------:R-:W-:Y:S02]  /*11fc0*/  FFMA.FTZ R4, R153, c[0x0][0x2d0], -R103.reuse ;  /* 0x0000b40099047a23 */ /* 0x100fe40000010867 */
[----:B------:R-:W-:Y:S02]  /*11fd0*/  FMUL.FTZ R5, R2, R109 ;  /* 0x0000006d02057220 */ /* 0x000fe40000410000 */
[----:B------:R-:W2:Y:S01]  /*11fe0*/  MUFU.EX2 R166, R4 ;  /* 0x0000000400a67308 */ /* 0x000ea20000000800 */
[C---:B------:R-:W-:Y:S02]  /*11ff0*/  FMUL.FTZ R18, R0.reuse, R122 ;  /* 0x0000007a00127220 */ /* 0x040fe40000410000 */
[----:B------:R-:W-:Y:S01]  /*12000*/  FMUL.FTZ R19, R0, R123 ;  /* 0x0000007b00137220 */ /* 0x000fe20000410000 */
[----:B-----5:R-:W3:Y:S01]  /*12010*/  LDSM.16.MT88.4 R12, [R181] ;  /* 0x00000000b50c783b */ /* 0x020ee20000004200 */
[----:B------:R-:W-:Y:S01]  /*12020*/  F2FP.PACK_AB R109, R168, R169 ;  /* 0x000000a9a86d723e */ /* 0x000fe200000000ff */
[C---:B------:R-:W-:Y:S02]  /*12030*/  FMUL.FTZ R26, R0.reuse, R130 ;  /* 0x00000082001a7220 */ /* 0x040fe40000410000 */
[C---:B------:R-:W-:Y:S02]  /*12040*/  FMUL.FTZ R27, R0.reuse, R131 ;  /* 0x00000083001b7220 */ /* 0x040fe40000410000 */
[----:B------:R4:W-:Y:S01]  /*12050*/  MUFU.EX2 R165, R104 ;  /* 0x0000006800a57308 */ /* 0x0009e20000000800 */
[C---:B------:R-:W-:Y:S01]  /*12060*/  FMUL.FTZ R34, R0.reuse, R138 ;  /* 0x0000008a00227220 */ /* 0x040fe20000410000 */
[----:B------:R-:W-:Y:S01]  /*12070*/  LDSM.16.MT88.4 R120, [R182+0x2000] ;  /* 0x00200000b678783b */ /* 0x000fe20000004200 */
[----:B------:R-:W-:Y:S02]  /*12080*/  FMUL.FTZ R35, R0, R139 ;  /* 0x0000008b00237220 */ /* 0x000fe40000410000 */
[----:B-1----:R-:W-:Y:S02]  /*12090*/  FMUL.FTZ R8, R2, R112 ;  /* 0x0000007002087220 */ /* 0x002fe40000410000 */
[C---:B------:R-:W-:Y:S02]  /*120a0*/  FMUL.FTZ R38, R0.reuse, R38 ;  /* 0x0000002600267220 */ /* 0x040fe40000410000 */
[C---:B------:R-:W-:Y:S01]  /*120b0*/  FMUL.FTZ R39, R0.reuse, R39 ;  /* 0x0000002700277220 */ /* 0x040fe20000410000 */
[----:B------:R-:W1:Y:S01]  /*120c0*/  LDSM.16.MT88.4 R112, [R184] ;  /* 0x00000000b870783b */ /* 0x000e620000004200 */
[C---:B------:R-:W-:Y:S02]  /*120d0*/  FMUL.FTZ R42, R0.reuse, R42 ;  /* 0x0000002a002a7220 */ /* 0x040fe40000410000 */
[----:B------:R-:W-:Y:S01]  /*120e0*/  FMUL.FTZ R43, R0, R43 ;  /* 0x0000002b002b7220 */ /* 0x000fe20000410000 */
[----:B--2---:R-:W-:Y:S01]  /*120f0*/  F2FP.PACK_AB R111, R166, R167 ;  /* 0x000000a7a66f723e */ /* 0x004fe200000000ff */
[----:B------:R-:W-:Y:S01]  /*12100*/  FMUL.FTZ R4, R2, R108 ;  /* 0x0000006c02047220 */ /* 0x000fe20000410000 */
[----:B------:R-:W-:Y:S01]  /*12110*/  F2FP.PACK_AB R108, R205, R206 ;  /* 0x000000cecd6c723e */ /* 0x000fe200000000ff */
[C---:B------:R-:W-:Y:S01]  /*12120*/  FMUL.FTZ R46, R0.reuse, R46 ;  /* 0x0000002e002e7220 */ /* 0x040fe20000410000 */
[----:B------:R-:W-:Y:S01]  /*12130*/  LDSM.16.MT88.4 R128, [R184+0x800] ;  /* 0x00080000b880783b */ /* 0x000fe20000004200 */
[C---:B------:R-:W-:Y:S02]  /*12140*/  FMUL.FTZ R47, R0.reuse, R47 ;  /* 0x0000002f002f7220 */ /* 0x040fe40000410000 */
[C---:B------:R-:W-:Y:S02]  /*12150*/  FMUL.FTZ R50, R0.reuse, R50 ;  /* 0x0000003200327220 */ /* 0x040fe40000410000 */
[C---:B------:R-:W-:Y:S02]  /*12160*/  FMUL.FTZ R51, R0.reuse, R51 ;  /* 0x0000003300337220 */ /* 0x040fe40000410000 */
[C---:B------:R-:W-:Y:S01]  /*12170*/  FMUL.FTZ R54, R0.reuse, R54 ;  /* 0x0000003600367220 */ /* 0x040fe20000410000 */
[----:B------:R-:W-:Y:S01]  /*12180*/  LDSM.16.MT88.4 R136, [R182+0x2800] ;  /* 0x00280000b688783b */ /* 0x000fe20000004200 */
[----:B------:R-:W-:Y:S02]  /*12190*/  FMUL.FTZ R55, R0, R55 ;  /* 0x0000003700377220 */ /* 0x000fe40000410000 */
[----:B------:R-:W-:Y:S02]  /*121a0*/  FMUL.FTZ R57, R2, R57 ;  /* 0x0000003902397220 */ /* 0x000fe40000410000 */
[C---:B------:R-:W-:Y:S02]  /*121b0*/  FMUL.FTZ R58, R0.reuse, R58 ;  /* 0x0000003a003a7220 */ /* 0x040fe40000410000 */
[----:B------:R-:W-:Y:S01]  /*121c0*/  FMUL.FTZ R59, R0, R59 ;  /* 0x0000003b003b7220 */ /* 0x000fe20000410000 */
[C---:B---3--:R-:W-:Y:S01]  /*121d0*/  HMMA.16816.F32 R4, R108.reuse, R12, R4 ;  /* 0x0000000c6c04723c */ /* 0x048fe20000001804 */
[----:B------:R-:W0:Y:S04]  /*121e0*/  LDGDEPBAR ;  /* 0x00000000000079af */ /* 0x000e280000000000 */
[C---:B------:R-:W-:Y:S02]  /*121f0*/  FMUL.FTZ R60, R2.reuse, R60 ;  /* 0x0000003c023c7220 */ /* 0x040fe40000410000 */
[C---:B------:R-:W-:Y:S01]  /*12200*/  FMUL.FTZ R12, R2.reuse, R116 ;  /* 0x00000074020c7220 */ /* 0x040fe20000410000 */
[C---:B------:R-:W-:Y:S04]  /*12210*/  HMMA.16816.F32 R8, R108.reuse, R14, R8 ;  /* 0x0000000e6c08723c */ /* 0x040fe80000001808 */
[----:B------:R-:W-:Y:S02]  /*12220*/  FMUL.FTZ R13, R2, R117 ;  /* 0x00000075020d7220 */ /* 0x000fe40000410000 */
[--C-:B----4-:R-:W-:Y:S02]  /*12230*/  FFMA.FTZ R104, R158, c[0x0][0x2d0], -R103.reuse ;  /* 0x0000b4009e687a23 */ /* 0x110fe40000010867 */
[C---:B------:R-:W-:Y:S02]  /*12240*/  FMUL.FTZ R14, R0.reuse, R118 ;  /* 0x00000076000e7220 */ /* 0x040fe40000410000 */
[----:B------:R2:W3:Y:S02]  /*12250*/  MUFU.EX2 R163, R104 ;  /* 0x0000006800a37308 */ /* 0x0004e40000000800 */
[----:B------:R-:W-:Y:S02]  /*12260*/  FMUL.FTZ R15, R0, R119 ;  /* 0x00000077000f7220 */ /* 0x000fe40000410000 */
[----:B------:R-:W4:Y:S01]  /*12270*/  LDSM.16.MT88.4 R116, [R181+0x2000] ;  /* 0x00200000b574783b */ /* 0x000f220000004200 */
[----:B------:R-:W-:Y:S02]  /*12280*/  FMUL.FTZ R61, R2, R61 ;  /* 0x0000003d023d7220 */ /* 0x000fe40000410000 */
[C---:B------:R-:W-:Y:S02]  /*12290*/  FMUL.FTZ R62, R0.reuse, R62 ;  /* 0x0000003e003e7220 */ /* 0x040fe40000410000 */
[C---:B------:R-:W-:Y:S03]  /*122a0*/  HMMA.16816.F32 R12, R108.reuse, R20, R12 ;  /* 0x000000146c0c723c */ /* 0x040fe6000000180c */
        /* <DEDUP_REMOVED lines=11> */
[C---:B------:R-:W-:Y:S03]  /*12360*/  HMMA.16816.F32 R20, R108.reuse, R28, R20 ;  /* 0x0000001c6c14723c */ /* 0x040fe60000001814 */
[C---:B------:R-:W-:Y:S02]  /*12370*/  FMUL.FTZ R68, R2.reuse, R68 ;  /* 0x0000004402447220 */ /* 0x040fe40000410000 */
[C---:B------:R-:W-:Y:S02]  /*12380*/  FMUL.FTZ R69, R2.reuse, R69 ;  /* 0x0000004502457220 */ /* 0x040fe40000410000 */
[C---:B------:R-:W-:Y:S01]  /*12390*/  FMUL.FTZ R28, R2.reuse, R132 ;  /* 0x00000084021c7220 */ /* 0x040fe20000410000 */
[C---:B------:R-:W-:Y:S04]  /*123a0*/  HMMA.16816.F32 R24, R108.reuse, R30, R24 ;  /* 0x0000001e6c18723c */ /* 0x040fe80000001818 */
[----:B------:R-:W-:Y:S02]  /*123b0*/  FMUL.FTZ R29, R2, R133 ;  /* 0x00000085021d7220 */ /* 0x000fe40000410000 */
[--C-:B--2---:R-:W-:Y:S02]  /*123c0*/  FFMA.FTZ R104, R159, c[0x0][0x2d0], -R146.reuse ;  /* 0x0000b4009f687a23 */ /* 0x104fe40000010892 */
[C---:B------:R-:W-:Y:S02]  /*123d0*/  FMUL.FTZ R30, R0.reuse, R134 ;  /* 0x00000086001e7220 */ /* 0x040fe40000410000 */
[----:B------:R2:W-:Y:S02]  /*123e0*/  MUFU.EX2 R175, R104 ;  /* 0x0000006800af7308 */ /* 0x0005e40000000800 */
[C---:B------:R-:W-:Y:S02]  /*123f0*/  FMUL.FTZ R31, R0.reuse, R135 ;  /* 0x00000087001f7220 */ /* 0x040fe40000410000 */
[----:B------:R-:W-:Y:S01]  /*12400*/  LDSM.16.MT88.4 R132, [R181+0x2800] ;  /* 0x00280000b584783b */ /* 0x000fe20000004200 */
[C---:B------:R-:W-:Y:S02]  /*12410*/  FMUL.FTZ R70, R0.reuse, R70 ;  /* 0x0000004600467220 */ /* 0x040fe40000410000 */
[----:B------:R-:W-:Y:S02]  /*12420*/  FMUL.FTZ R71, R0, R71 ;  /* 0x0000004700477220 */ /* 0x000fe40000410000 */
[C---:B-1----:R-:W-:Y:S03]  /*12430*/  HMMA.16816.F32 R28, R108.reuse, R112, R28 ;  /* 0x000000706c1c723c */ /* 0x042fe6000000181c */
[C---:B------:R-:W-:Y:S02]  /*12440*/  FMUL.FTZ R72, R2.reuse, R72 ;  /* 0x0000004802487220 */ /* 0x040fe40000410000 */
[----:B------:R-:W-:Y:S02]  /*12450*/  FMUL.FTZ R73, R2, R73 ;  /* 0x0000004902497220 */ /* 0x000fe40000410000 */
[C---:B------:R-:W-:Y:S01]  /*12460*/  FMUL.FTZ R74, R0.reuse, R74 ;  /* 0x0000004a004a7220 */ /* 0x040fe20000410000 */
[C---:B------:R-:W-:Y:S01]  /*12470*/  HMMA.16816.F32 R32, R108.reuse, R114, R32 ;  /* 0x000000726c20723c */ /* 0x040fe20000001820 */
[----:B------:R-:W1:Y:S03]  /*12480*/  LDSM.16.MT88.4 R112, [R185+0x2000] ;  /* 0x00200000b970783b */ /* 0x000e660000004200 */
[----:B------:R-:W-:Y:S02]  /*12490*/  FMUL.FTZ R75, R0, R75 ;  /* 0x0000004b004b7220 */ /* 0x000fe40000410000 */
[C---:B------:R-:W-:Y:S02]  /*124a0*/  FMUL.FTZ R76, R2.reuse, R76 ;  /* 0x0000004c024c7220 */ /* 0x040fe40000410000 */
[C---:B----4-:R-:W-:Y:S04]  /*124b0*/  HMMA.16816.F32 R36, R108.reuse, R116, R36 ;  /* 0x000000746c24723c */ /* 0x050fe80000001824 */
[----:B------:R-:W-:Y:S02]  /*124c0*/  FMUL.FTZ R77, R2, R77 ;  /* 0x0000004d024d7220 */ /* 0x000fe40000410000 */
[----:B------:R-:W-:Y:S02]  /*124d0*/  FMUL.FTZ R78, R0, R78 ;  /* 0x0000004e004e7220 */ /* 0x000fe40000410000 */
[C---:B------:R-:W-:Y:S01]  /*124e0*/  HMMA.16816.F32 R40, R108.reuse, R118, R40 ;  /* 0x000000766c28723c */ /* 0x040fe20000001828 */
[----:B------:R-:W4:Y:S03]  /*124f0*/  LDSM.16.MT88.4 R116, [R184+0x2000] ;  /* 0x00200000b874783b */ /* 0x000f260000004200 */
[----:B--2---:R-:W-:Y:S02]  /*12500*/  FFMA.FTZ R104, R160, c[0x0][0x2d0], -R146 ;  /* 0x0000b400a0687a23 */ /* 0x004fe40000010892 */
[----:B------:R-:W-:Y:S02]  /*12510*/  FMUL.FTZ R79, R0, R79 ;  /* 0x0000004f004f7220 */ /* 0x000fe40000410000 */
[C---:B------:R-:W-:Y:S01]  /*12520*/  HMMA.16816.F32 R44, R108.reuse, R120, R44 ;  /* 0x000000786c2c723c */ /* 0x040fe2000000182c */
[----:B------:R2:W5:Y:S03]  /*12530*/  MUFU.EX2 R174, R104 ;  /* 0x0000006800ae7308 */ /* 0x0005660000000800 */
[C---:B------:R-:W-:Y:S02]  /*12540*/  FMUL.FTZ R80, R2.reuse, R80 ;  /* 0x0000005002507220 */ /* 0x040fe40000410000 */
[----:B------:R-:W-:Y:S02]  /*12550*/  FMUL.FTZ R81, R2, R81 ;  /* 0x0000005102517220 */ /* 0x000fe40000410000 */
[C---:B------:R-:W-:Y:S01]  /*12560*/  HMMA.16816.F32 R48, R108.reuse, R122, R48 ;  /* 0x0000007a6c30723c */ /* 0x040fe20000001830 */
[----:B------:R-:W3:Y:S03]  /*12570*/  LDSM.16.MT88.4 R120, [R181+0x4000] ;  /* 0x00400000b578783b */ /* 0x000ee60000004200 */
[C---:B------:R-:W-:Y:S02]  /*12580*/  FMUL.FTZ R82, R0.reuse, R82 ;  /* 0x0000005200527220 */ /* 0x040fe40000410000 */
[----:B------:R-:W-:Y:S02]  /*12590*/  FMUL.FTZ R83, R0, R83 ;  /* 0x0000005300537220 */ /* 0x000fe40000410000 */
[C---:B------:R-:W-:Y:S01]  /*125a0*/  FMUL.FTZ R84, R2.reuse, R84 ;  /* 0x0000005402547220 */ /* 0x040fe20000410000 */
[C---:B-1----:R-:W-:Y:S03]  /*125b0*/  HMMA.16816.F32 R52, R108.reuse, R112, R52 ;  /* 0x000000706c34723c */ /* 0x042fe60000001834 */
[----:B------:R-:W-:Y:S02]  /*125c0*/  FMUL.FTZ R85, R2, R85 ;  /* 0x0000005502557220 */ /* 0x000fe40000410000 */
[C---:B------:R-:W-:Y:S02]  /*125d0*/  FMUL.FTZ R86, R0.reuse, R86 ;  /* 0x0000005600567220 */ /* 0x040fe40000410000 */
[----:B------:R-:W-:Y:S01]  /*125e0*/  FMUL.FTZ R87, R0, R87 ;  /* 0x0000005700577220 */ /* 0x000fe20000410000 */
[C---:B------:R-:W-:Y:S01]  /*125f0*/  HMMA.16816.F32 R56, R108.reuse, R114, R56 ;  /* 0x000000726c38723c */ /* 0x040fe20000001838 */
[----:B------:R-:W1:Y:S03]  /*12600*/  LDSM.16.MT88.4 R112, [R182+0x4000] ;  /* 0x00400000b670783b */ /* 0x000e660000004200 */
[--C-:B--2---:R-:W-:Y:S02]  /*12610*/  FFMA.FTZ R104, R161, c[0x0][0x2d0], -R103.reuse ;  /* 0x0000b400a1687a23 */ /* 0x104fe40000010867 */
[C---:B------:R-:W-:Y:S02]  /*12620*/  FMUL.FTZ R88, R2.reuse, R88 ;  /* 0x0000005802587220 */ /* 0x040fe40000410000 */
[C---:B----4-:R-:W-:Y:S01]  /*12630*/  HMMA.16816.F32 R60, R108.reuse, R116, R60 ;  /* 0x000000746c3c723c */ /* 0x050fe2000000183c */
[----:B------:R2:W-:Y:S03]  /*12640*/  MUFU.EX2 R161, R104 ;  /* 0x0000006800a17308 */ /* 0x0005e60000000800 */
[----:B------:R-:W-:Y:S02]  /*12650*/  FMUL.FTZ R89, R2, R89 ;  /* 0x0000005902597220 */ /* 0x000fe40000410000 */
[C---:B------:R-:W-:Y:S02]  /*12660*/  FMUL.FTZ R90, R0.reuse, R90 ;  /* 0x0000005a005a7220 */ /* 0x040fe40000410000 */
[C---:B------:R-:W-:Y:S01]  /*12670*/  HMMA.16816.F32 R64, R108.reuse, R118, R64 ;  /* 0x000000766c40723c */ /* 0x040fe20000001840 */
[----:B------:R-:W4:Y:S03]  /*12680*/  LDSM.16.MT88.4 R116, [R185+0x4000] ;  /* 0x00400000b974783b */ /* 0x000f260000004200 */
[----:B------:R-:W-:Y:S02]  /*12690*/  FMUL.FTZ R91, R0, R91 ;  /* 0x0000005b005b7220 */ /* 0x000fe40000410000 */
[C---:B------:R-:W-:Y:S02]  /*126a0*/  FMUL.FTZ R92, R2.reuse, R92 ;  /* 0x0000005c025c7220 */ /* 0x040fe40000410000 */
[C---:B---3--:R-:W-:Y:S04]  /*126b0*/  HMMA.16816.F32 R68, R108.reuse, R120, R68 ;  /* 0x000000786c44723c */ /* 0x048fe80000001844 */
[----:B------:R-:W-:Y:S02]  /*126c0*/  FMUL.FTZ R93, R2, R93 ;  /* 0x0000005d025d7220 */ /* 0x000fe40000410000 */
[----:B------:R-:W-:Y:S02]  /*126d0*/  FMUL.FTZ R94, R0, R94 ;  /* 0x0000005e005e7220 */ /* 0x000fe40000410000 */
[C---:B------:R-:W-:Y:S01]  /*126e0*/  HMMA.16816.F32 R72, R108.reuse, R122, R72 ;  /* 0x0000007a6c48723c */ /* 0x040fe20000001848 */
[----:B------:R-:W3:Y:S03]  /*126f0*/  LDSM.16.MT88.4 R120, [R184+0x4000] ;  /* 0x00400000b878783b */ /* 0x000ee60000004200 */
[----:B--2---:R-:W-:Y:S02]  /*12700*/  FFMA.FTZ R104, R162, c[0x0][0x2d0], -R103 ;  /* 0x0000b400a2687a23 */ /* 0x004fe40000010867 */
[----:B------:R-:W-:Y:S02]  /*12710*/  FMUL.FTZ R95, R0, R95 ;  /* 0x0000005f005f7220 */ /* 0x000fe40000410000 */
[----:B------:R2:W2:Y:S01]  /*12720*/  MUFU.EX2 R160, R104 ;  /* 0x0000006800a07308 */ /* 0x0004a20000000800 */
[C---:B-1----:R-:W-:Y:S03]  /*12730*/  HMMA.16816.F32 R76, R108.reuse, R112, R76 ;  /* 0x000000706c4c723c */ /* 0x042fe6000000184c */
[C---:B------:R-:W-:Y:S02]  /*12740*/  FMUL.FTZ R96, R2.reuse, R96 ;  /* 0x0000006002607220 */ /* 0x040fe40000410000 */
[----:B------:R-:W-:Y:S02]  /*12750*/  FMUL.FTZ R97, R2, R97 ;  /* 0x0000006102617220 */ /* 0x000fe40000410000 */
[C---:B------:R-:W-:Y:S01]  /*12760*/  FMUL.FTZ R98, R0.reuse, R98 ;  /* 0x0000006200627220 */ /* 0x040fe20000410000 */
[C---:B------:R-:W-:Y:S01]  /*12770*/  HMMA.16816.F32 R80, R108.reuse, R114, R80 ;  /* 0x000000726c50723c */ /* 0x040fe20000001850 */
[----:B------:R-:W1:Y:S03]  /*12780*/  LDSM.16.MT88.4 R112, [R181+0x800] ;  /* 0x00080000b570783b */ /* 0x000e660000004200 */
[----:B------:R-:W-:Y:S02]  /*12790*/  FMUL.FTZ R99, R0, R99 ;  /* 0x0000006300637220 */ /* 0x000fe40000410000 */
[----:B------:R-:W-:Y:S02]  /*127a0*/  FFMA.FTZ R2, R2, R221, R206 ;  /* 0x000000dd02027223 */ /* 0x000fe400000100ce */
[C---:B----4-:R-:W-:Y:S04]  /*127b0*/  HMMA.16816.F32 R84, R108.reuse, R116, R84 ;  /* 0x000000746c54723c */ /* 0x050fe80000001854 */
[----:B------:R-:W-:Y:S02]  /*127c0*/  FFMA.FTZ R0, R0, R222, R169 ;  /* 0x000000de00007223 */ /* 0x000fe400000100a9 */
[----:B------:R-:W-:Y:S02]  /*127d0*/  FADD.FTZ R2, R205, R2 ;  /* 0x00000002cd027221 */ /* 0x000fe40000010000 */
[C---:B------:R-:W-:Y:S01]  /*127e0*/  HMMA.16816.F32 R88, R108.reuse, R118, R88 ;  /* 0x000000766c58723c */ /* 0x040fe20000001858 */
[----:B------:R-:W4:Y:S03]  /*127f0*/  LDSM.16.MT88.4 R116, [R182+0x800] ;  /* 0x00080000b674783b */ /* 0x000f260000004200 */
[----:B--2---:R-:W-:Y:S02]  /*12800*/  FFMA.FTZ R104, R164, c[0x0][0x2d0], -R146 ;  /* 0x0000b400a4687a23 */ /* 0x004fe40000010892 */
[----:B------:R-:W-:Y:S02]  /*12810*/  FADD.FTZ R0, R168, R0 ;  /* 0x00000000a8007221 */ /* 0x000fe40000010000 */
[C---:B---3--:R-:W-:Y:S01]  /*12820*/  HMMA.16816.F32 R92, R108.reuse, R120, R92 ;  /* 0x000000786c5c723c */ /* 0x048fe2000000185c */
[----:B------:R2:W3:Y:S03]  /*12830*/  MUFU.EX2 R173, R104 ;  /* 0x0000006800ad7308 */ /* 0x0004e60000000800 */
[----:B------:R-:W-:Y:S02]  /*12840*/  FADD.FTZ R2, R179, R2 ;  /* 0x00000002b3027221 */ /* 0x000fe40000010000 */
[----:B------:R-:W-:Y:S02]  /*12850*/  FADD.FTZ R0, R167, R0 ;  /* 0x00000000a7007221 */ /* 0x000fe40000010000 */
[----:B------:R-:W-:Y:S01]  /*12860*/  HMMA.16816.F32 R96, R108, R122, R96 ;  /* 0x0000007a6c60723c */ /* 0x000fe20000001860 */
[----:B------:R-:W-:Y:S03]  /*12870*/  LDSM.16.MT88.4 R120, [R181+0x4800] ;  /* 0x00480000b578783b */ /* 0x000fe60000004200 */
[----:B------:R-:W-:Y:S02]  /*12880*/  FADD.FTZ R2, R178, R2 ;  /* 0x00000002b2027221 */ /* 0x000fe40000010000 */
[----:B------:R-:W-:Y:S01]  /*12890*/  FADD.FTZ R0, R166, R0 ;  /* 0x00000000a6007221 */ /* 0x000fe20000010000 */
[----:B------:R-:W-:Y:S01]  /*128a0*/  F2FP.PACK_AB R108, R176, R177 ;  /* 0x000000b1b06c723e */ /* 0x000fe200000000ff */
[----:B------:R-:W-:Y:S01]  /*128b0*/  FADD.FTZ R2, R177, R2 ;  /* 0x00000002b1027221 */ /* 0x000fe20000010000 */
[----:B------:R-:W-:Y:S03]  /*128c0*/  F2FP.PACK_AB R109, R163, R165 ;  /* 0x000000a5a36d723e */ /* 0x000fe600000000ff */
[----:B-----5:R-:W-:Y:S01]  /*128d0*/  F2FP.PACK_AB R110, R174, R175 ;  /* 0x000000afae6e723e */ /* 0x020fe200000000ff */
[----:B------:R-:W-:Y:S01]  /*128e0*/  FADD.FTZ R0, R165, R0 ;  /* 0x00000000a5007221 */ /* 0x000fe20000010000 */
[----:B------:R-:W-:Y:S01]  /*128f0*/  F2FP.PACK_AB R111, R160, R161 ;  /* 0x000000a1a06f723e */ /* 0x000fe200000000ff */
[----:B------:R-:W-:Y:S02]  /*12900*/  FADD.FTZ R2, R176, R2 ;  /* 0x00000002b0027221 */ /* 0x000fe40000010000 */
[----:B--2---:R-:W-:Y:S02]  /*12910*/  FFMA.FTZ R104, R172, c[0x0][0x2d0], -R146 ;  /* 0x0000b400ac687a23 */ /* 0x004fe40000010892 */
[----:B------:R-:W-:Y:S02]  /*12920*/  FADD.FTZ R0, R163, R0 ;  /* 0x00000000a3007221 */ /* 0x000fe40000010000 */
[C---:B-1----:R-:W-:Y:S01]  /*12930*/  HMMA.16816.F32 R4, R108.reuse, R112, R4 ;  /* 0x000000706c04723c */ /* 0x042fe20000001804 */
[----:B------:R1:W2:Y:S02]  /*12940*/  MUFU.EX2 R172, R104 ;  /* 0x0000006800ac7308 */ /* 0x0002a40000000800 */
[----:B------:R-:W-:Y:S02]  /*12950*/  FADD.FTZ R2, R175, R2 ;  /* 0x00000002af027221 */ /* 0x000fe40000010000 */
[----:B------:R-:W-:Y:S02]  /*12960*/  FADD.FTZ R0, R161, R0 ;  /* 0x00000000a1007221 */ /* 0x000fe40000010000 */
[----:B------:R-:W-:Y:S01]  /*12970*/  FADD.FTZ R2, R174, R2 ;  /* 0x00000002ae027221 */ /* 0x000fe20000010000 */
[C---:B------:R-:W-:Y:S01]  /*12980*/  HMMA.16816.F32 R8, R108.reuse, R114, R8 ;  /* 0x000000726c08723c */ /* 0x040fe20000001808 */
[----:B------:R-:W5:Y:S03]  /*12990*/  LDSM.16.MT88.4 R112, [R185+0x2800] ;  /* 0x00280000b970783b */ /* 0x000f660000004200 */
[----:B------:R-:W-:Y:S02]  /*129a0*/  FADD.FTZ R0, R160, R0 ;  /* 0x00000000a0007221 */ /* 0x000fe40000010000 */
[----:B---3--:R-:W-:Y:S02]  /*129b0*/  FADD.FTZ R2, R173, R2 ;  /* 0x00000002ad027221 */ /* 0x008fe40000010000 */
[C---:B----4-:R-:W-:Y:S08]  /*129c0*/  HMMA.16816.F32 R12, R108.reuse, R116, R12 ;  /* 0x000000746c0c723c */ /* 0x050ff0000000180c */
[C---:B------:R-:W-:Y:S01]  /*129d0*/  HMMA.16816.F32 R16, R108.reuse, R118, R16 ;  /* 0x000000766c10723c */ /* 0x040fe20000001810 */
[----:B------:R-:W3:Y:S03]  /*129e0*/  LDSM.16.MT88.4 R116, [R184+0x2800] ;  /* 0x00280000b874783b */ /* 0x000ee60000004200 */
[--C-:B-1----:R-:W-:Y:S02]  /*129f0*/  FFMA.FTZ R104, R207, c[0x0][0x2d0], -R103.reuse ;  /* 0x0000b400cf687a23 */ /* 0x102fe40000010867 */
[----:B--2---:R-:W-:Y:S02]  /*12a00*/  FADD.FTZ R2, R172, R2 ;  /* 0x00000002ac027221 */ /* 0x004fe40000010000 */
[C---:B------:R-:W-:Y:S01]  /*12a10*/  HMMA.16816.F32 R20, R108.reuse, R124, R20 ;  /* 0x0000007c6c14723c */ /* 0x040fe20000001814 */
[----:B------:R1:W2:Y:S07]  /*12a20*/  MUFU.EX2 R157, R104 ;  /* 0x00000068009d7308 */ /* 0x0002ae0000000800 */
[C---:B------:R-:W-:Y:S01]  /*12a30*/  HMMA.16816.F32 R24, R108.reuse, R126, R24 ;  /* 0x0000007e6c18723c */ /* 0x040fe20000001818 */
[----:B------:R-:W4:Y:S07]  /*12a40*/  LDSM.16.MT88.4 R124, [R182+0x4800] ;  /* 0x00480000b67c783b */ /* 0x000f2e0000004200 */
[C---:B------:R-:W-:Y:S08]  /*12a50*/  HMMA.16816.F32 R28, R108.reuse, R128, R28 ;  /* 0x000000806c1c723c */ /* 0x040ff0000000181c */
[C---:B------:R-:W-:Y:S01]  /*12a60*/  HMMA.16816.F32 R32, R108.reuse, R130, R32 ;  /* 0x000000826c20723c */ /* 0x040fe20000001820 */
[----:B------:R-:W-:Y:S03]  /*12a70*/  LDSM.16.MT88.4 R128, [R182+0x1000] ;  /* 0x00100000b680783b */ /* 0x000fe60000004200 */
[--C-:B-1----:R-:W-:Y:S02]  /*12a80*/  FFMA.FTZ R104, R209, c[0x0][0x2d0], -R103.reuse ;  /* 0x0000b400d1687a23 */ /* 0x102fe40000010867 */
[----:B--2---:R-:W-:Y:S02]  /*12a90*/  FADD.FTZ R0, R157, R0 ;  /* 0x000000009d007221 */ /* 0x004fe40000010000 */
        /* <DEDUP_REMOVED lines=9> */
[C---:B-----5:R-:W-:Y:S01]  /*12b30*/  HMMA.16816.F32 R52, R108.reuse, R112, R52 ;  /* 0x000000706c34723c */ /* 0x060fe20000001834 */
[----:B------:R1:W2:Y:S07]  /*12b40*/  MUFU.EX2 R171, R104 ;  /* 0x0000006800ab7308 */ /* 0x0002ae0000000800 */
[C---:B------:R-:W-:Y:S01]  /*12b50*/  HMMA.16816.F32 R56, R108.reuse, R114, R56 ;  /* 0x000000726c38723c */ /* 0x040fe20000001838 */
[----:B------:R-:W5:Y:S07]  /*12b60*/  LDSM.16.MT88.4 R112, [R185+0x4800] ;  /* 0x00480000b970783b */ /* 0x000f6e0000004200 */
[C---:B---3--:R-:W-:Y:S08]  /*12b70*/  HMMA.16816.F32 R60, R108.reuse, R116, R60 ;  /* 0x000000746c3c723c */ /* 0x048ff0000000183c */
[C---:B------:R-:W-:Y:S01]  /*12b80*/  HMMA.16816.F32 R64, R108.reuse, R118, R64 ;  /* 0x000000766c40723c */ /* 0x040fe20000001840 */
[----:B------:R-:W3:Y:S03]  /*12b90*/  LDSM.16.MT88.4 R116, [R184+0x4800] ;  /* 0x00480000b874783b */ /* 0x000ee60000004200 */
[----:B-1----:R-:W-:Y:S02]  /*12ba0*/  FFMA.FTZ R104, R210, c[0x0][0x2d0], -R146 ;  /* 0x0000b400d2687a23 */ /* 0x002fe40000010892 */
[----:B--2---:R-:W-:Y:S02]  /*12bb0*/  FADD.FTZ R2, R171, R2 ;  /* 0x00000002ab027221 */ /* 0x004fe40000010000 */
[C---:B------:R-:W-:Y:S01]  /*12bc0*/  HMMA.16816.F32 R68, R108.reuse, R120, R68 ;  /* 0x000000786c44723c */ /* 0x040fe20000001844 */
[----:B------:R1:W-:Y:S07]  /*12bd0*/  MUFU.EX2 R170, R104 ;  /* 0x0000006800aa7308 */ /* 0x0003ee0000000800 */
[C---:B------:R-:W-:Y:S01]  /*12be0*/  HMMA.16816.F32 R72, R108.reuse, R122, R72 ;  /* 0x0000007a6c48723c */ /* 0x040fe20000001848 */
[----:B------:R-:W2:Y:S07]  /*12bf0*/  LDSM.16.MT88.4 R120, [R181+0x1000] ;  /* 0x00100000b578783b */ /* 0x000eae0000004200 */
[C---:B----4-:R-:W-:Y:S08]  /*12c00*/  HMMA.16816.F32 R76, R108.reuse, R124, R76 ;  /* 0x0000007c6c4c723c */ /* 0x050ff0000000184c */
[C---:B------:R-:W-:Y:S01]  /*12c10*/  HMMA.16816.F32 R80, R108.reuse, R126, R80 ;  /* 0x0000007e6c50723c */ /* 0x040fe20000001850 */
[----:B------:R-:W4:Y:S03]  /*12c20*/  LDSM.16.MT88.4 R124, [R181+0x3000] ;  /* 0x00300000b57c783b */ /* 0x000f260000004200 */
[--C-:B-1----:R-:W-:Y:S04]  /*12c30*/  FFMA.FTZ R104, R211, c[0x0][0x2d0], -R103.reuse ;  /* 0x0000b400d3687a23 */ /* 0x102fe80000010867 */
[C---:B-----5:R-:W-:Y:S01]  /*12c40*/  HMMA.16816.F32 R84, R108.reuse, R112, R84 ;  /* 0x000000706c54723c */ /* 0x060fe20000001854 */
[----:B------:R1:W5:Y:S07]  /*12c50*/  MUFU.EX2 R155, R104 ;  /* 0x00000068009b7308 */ /* 0x00036e0000000800 */
[C---:B------:R-:W-:Y:S01]  /*12c60*/  HMMA.16816.F32 R88, R108.reuse, R114, R88 ;  /* 0x000000726c58723c */ /* 0x040fe20000001858 */
[----:B------:R-:W2:Y:S07]  /*12c70*/  LDSM.16.MT88.4 R112, [R182+0x3000] ;  /* 0x00300000b670783b */ /* 0x000eae0000004200 */
[C---:B---3--:R-:W-:Y:S08]  /*12c80*/  HMMA.16816.F32 R92, R108.reuse, R116, R92 ;  /* 0x000000746c5c723c */ /* 0x048ff0000000185c */
[----:B------:R-:W-:Y:S01]  /*12c90*/  HMMA.16816.F32 R96, R108, R118, R96 ;  /* 0x000000766c60723c */ /* 0x000fe20000001860 */
[----:B------:R-:W3:Y:S03]  /*12ca0*/  LDSM.16.MT88.4 R116, [R185+0x3000] ;  /* 0x00300000b974783b */ /* 0x000ee60000004200 */
[--C-:B-1----:R-:W-:Y:S02]  /*12cb0*/  FFMA.FTZ R104, R212, c[0x0][0x2d0], -R103.reuse ;  /* 0x0000b400d4687a23 */ /* 0x102fe40000010867 */
[----:B-----5:R-:W-:Y:S01]  /*12cc0*/  FADD.FTZ R0, R155, R0 ;  /* 0x000000009b007221 */ /* 0x020fe20000010000 */
[----:B------:R-:W-:Y:S01]  /*12cd0*/  F2FP.PACK_AB R108, R172, R173 ;  /* 0x000000adac6c723e */ /* 0x000fe200000000ff */
[----:B------:R1:W5:Y:S01]  /*12ce0*/  MUFU.EX2 R154, R104 ;  /* 0x00000068009a7308 */ /* 0x0003620000000800 */
[----:B------:R-:W-:Y:S03]  /*12cf0*/  F2FP.PACK_AB R109, R156, R157 ;  /* 0x0000009d9c6d723e */ /* 0x000fe600000000ff */
[----:B------:R-:W-:Y:S01]  /*12d00*/  F2FP.PACK_AB R110, R170, R171 ;  /* 0x000000abaa6e723e */ /* 0x000fe200000000ff */
[--C-:B-1----:R-:W-:Y:S01]  /*12d10*/  FFMA.FTZ R104, R215, c[0x0][0x2d0], -R146.reuse ;  /* 0x0000b400d7687a23 */ /* 0x102fe20000010892 */
[----:B-----5:R-:W-:Y:S04]  /*12d20*/  F2FP.PACK_AB R111, R154, R155 ;  /* 0x0000009b9a6f723e */ /* 0x020fe800000000ff */
[----:B------:R1:W-:Y:S03]  /*12d30*/  MUFU.EX2 R164, R104 ;  /* 0x0000006800a47308 */ /* 0x0003e60000000800 */
[C---:B--2---:R-:W-:Y:S08]  /*12d40*/  HMMA.16816.F32 R4, R108.reuse, R120, R4 ;  /* 0x000000786c04723c */ /* 0x044ff00000001804 */
[C---:B------:R-:W-:Y:S01]  /*12d50*/  HMMA.16816.F32 R8, R108.reuse, R122, R8 ;  /* 0x0000007a6c08723c */ /* 0x040fe20000001808 */
[----:B------:R-:W2:Y:S07]  /*12d60*/  LDSM.16.MT88.4 R120, [R184+0x3000] ;  /* 0x00300000b878783b */ /* 0x000eae0000004200 */
[C---:B------:R-:W-:Y:S04]  /*12d70*/  HMMA.16816.F32 R12, R108.reuse, R128, R12 ;  /* 0x000000806c0c723c */ /* 0x040fe8000000180c */
[--C-:B-1----:R-:W-:Y:S04]  /*12d80*/  FFMA.FTZ R104, R216, c[0x0][0x2d0], -R146.reuse ;  /* 0x0000b400d8687a23 */ /* 0x102fe80000010892 */
[C---:B------:R-:W-:Y:S01]  /*12d90*/  HMMA.16816.F32 R16, R108.reuse, R130, R16 ;  /* 0x000000826c10723c */ /* 0x040fe20000001810 */
[----:B------:R1:W5:Y:S01]  /*12da0*/  MUFU.EX2 R162, R104 ;  /* 0x0000006800a27308 */ /* 0x0003620000000800 */
[----:B------:R-:W-:Y:S06]  /*12db0*/  LDSM.16.MT88.4 R128, [R185+0x5000] ;  /* 0x00500000b980783b */ /* 0x000fec0000004200 */
[C---:B------:R-:W-:Y:S08]  /*12dc0*/  HMMA.16816.F32 R20, R108.reuse, R132, R20 ;  /* 0x000000846c14723c */ /* 0x040ff00000001814 */
[C---:B------:R-:W-:Y:S01]  /*12dd0*/  HMMA.16816.F32 R24, R108.reuse, R134, R24 ;  /* 0x000000866c18723c */ /* 0x040fe20000001818 */
[----:B------:R-:W-:Y:S07]  /*12de0*/  LDSM.16.MT88.4 R132, [R184+0x5000] ;  /* 0x00500000b884783b */ /* 0x000fee0000004200 */
[C---:B------:R-:W-:Y:S04]  /*12df0*/  HMMA.16816.F32 R28, R108.reuse, R136, R28 ;  /* 0x000000886c1c723c */ /* 0x040fe8000000181c */
[--C-:B-1----:R-:W-:Y:S04]  /*12e00*/  FFMA.FTZ R104, R217, c[0x0][0x2d0], -R103.reuse ;  /* 0x0000b400d9687a23 */ /* 0x102fe80000010867 */
[C---:B------:R-:W-:Y:S01]  /*12e10*/  HMMA.16816.F32 R32, R108.reuse, R138, R32 ;  /* 0x0000008a6c20723c */ /* 0x040fe20000001820 */
[----:B------:R1:W-:Y:S01]  /*12e20*/  MUFU.EX2 R153, R104 ;  /* 0x0000006800997308 */ /* 0x0003e20000000800 */
[----:B------:R-:W-:Y:S06]  /*12e30*/  LDSM.16.MT88.4 R136, [R184+0x1800] ;  /* 0x00180000b888783b */ /* 0x000fec0000004200 */
[C---:B----4-:R-:W-:Y:S08]  /*12e40*/  HMMA.16816.F32 R36, R108.reuse, R124, R36 ;  /* 0x0000007c6c24723c */ /* 0x050ff00000001824 */
[C---:B------:R-:W-:Y:S01]  /*12e50*/  HMMA.16816.F32 R40, R108.reuse, R126, R40 ;  /* 0x0000007e6c28723c */ /* 0x040fe20000001828 */
[----:B------:R-:W-:Y:S07]  /*12e60*/  LDSM.16.MT88.4 R124, [R182+0x5000] ;  /* 0x00500000b67c783b */ /* 0x000fee0000004200 */
[C---:B------:R-:W-:Y:S04]  /*12e70*/  HMMA.16816.F32 R44, R108.reuse, R112, R44 ;  /* 0x000000706c2c723c */ /* 0x040fe8000000182c */
[--C-:B-1----:R-:W-:Y:S04]  /*12e80*/  FFMA.FTZ R104, R218, c[0x0][0x2d0], -R103.reuse ;  /* 0x0000b400da687a23 */ /* 0x102fe80000010867 */
[C---:B------:R-:W-:Y:S01]  /*12e90*/  HMMA.16816.F32 R48, R108.reuse, R114, R48 ;  /* 0x000000726c30723c */ /* 0x040fe20000001830 */
[----:B------:R1:W4:Y:S01]  /*12ea0*/  MUFU.EX2 R152, R104 ;  /* 0x0000006800987308 */ /* 0x0003220000000800 */
[----:B------:R-:W4:Y:S06]  /*12eb0*/  LDSM.16.MT88.4 R112, [R181+0x5000] ;  /* 0x00500000b570783b */ /* 0x000f2c0000004200 */
[C---:B---3--:R-:W-:Y:S08]  /*12ec0*/  HMMA.16816.F32 R52, R108.reuse, R116, R52 ;  /* 0x000000746c34723c */ /* 0x048ff00000001834 */
[C---:B------:R-:W-:Y:S01]  /*12ed0*/  HMMA.16816.F32 R56, R108.reuse, R118, R56 ;  /* 0x000000766c38723c */ /* 0x040fe20000001838 */
[----:B------:R-:W3:Y:S07]  /*12ee0*/  LDSM.16.MT88.4 R116, [R181+0x1800] ;  /* 0x00180000b574783b */ /* 0x000eee0000004200 */
[C---:B--2---:R-:W-:Y:S04]  /*12ef0*/  HMMA.16816.F32 R60, R108.reuse, R120, R60 ;  /* 0x000000786c3c723c */ /* 0x044fe8000000183c */
[--C-:B-1----:R-:W-:Y:S04]  /*12f00*/  FFMA.FTZ R104, R219, c[0x0][0x2d0], -R146.reuse ;  /* 0x0000b400db687a23 */ /* 0x102fe80000010892 */
[C---:B------:R-:W-:Y:S01]  /*12f10*/  HMMA.16816.F32 R64, R108.reuse, R122, R64 ;  /* 0x0000007a6c40723c */ /* 0x040fe20000001840 */
[----:B------:R1:W-:Y:S01]  /*12f20*/  MUFU.EX2 R159, R104 ;  /* 0x00000068009f7308 */ /* 0x0003e20000000800 */
[----:B------:R-:W2:Y:S06]  /*12f30*/  LDSM.16.MT88.4 R120, [R182+0x1800] ;  /* 0x00180000b678783b */ /* 0x000eac0000004200 */
[C---:B----4-:R-:W-:Y:S08]  /*12f40*/  HMMA.16816.F32 R68, R108.reuse, R112, R68 ;  /* 0x000000706c44723c */ /* 0x050ff00000001844 */
[C---:B------:R-:W-:Y:S04]  /*12f50*/  HMMA.16816.F32 R72, R108.reuse, R114, R72 ;  /* 0x000000726c48723c */ /* 0x040fe80000001848 */
[----:B-1----:R-:W-:Y:S04]  /*12f60*/  FFMA.FTZ R104, R220, c[0x0][0x2d0], -R146 ;  /* 0x0000b400dc687a23 */ /* 0x002fe80000010892 */
[C---:B------:R-:W-:Y:S01]  /*12f70*/  HMMA.16816.F32 R76, R108.reuse, R124, R76 ;  /* 0x0000007c6c4c723c */ /* 0x040fe2000000184c */
[----:B------:R1:W4:Y:S07]  /*12f80*/  MUFU.EX2 R158, R104 ;  /* 0x00000068009e7308 */ /* 0x00032e0000000800 */
[C---:B------:R-:W-:Y:S08]  /*12f90*/  HMMA.16816.F32 R80, R108.reuse, R126, R80 ;  /* 0x0000007e6c50723c */ /* 0x040ff00000001850 */
[C---:B------:R-:W-:Y:S08]  /*12fa0*/  HMMA.16816.F32 R84, R108.reuse, R128, R84 ;  /* 0x000000806c54723c */ /* 0x040ff00000001854 */
[C---:B------:R-:W-:Y:S01]  /*12fb0*/  HMMA.16816.F32 R88, R108.reuse, R130, R88 ;  /* 0x000000826c58723c */ /* 0x040fe20000001858 */
[----:B------:R-:W2:Y:S03]  /*12fc0*/  LDSM.16.MT88.4 R128, [R185+0x1800] ;  /* 0x00180000b980783b */ /* 0x000ea60000004200 */
[--C-:B-1----:R-:W-:Y:S01]  /*12fd0*/  FFMA.FTZ R104, R144, c[0x0][0x2d0], -R103.reuse ;  /* 0x0000b40090687a23 */ /* 0x102fe20000010867 */
[----:B-----5:R-:W-:Y:S01]  /*12fe0*/  F2FP.PACK_AB R144, R162, R164 ;  /* 0x000000a4a290723e */ /* 0x020fe200000000ff */
[----:B------:R-:W-:Y:S01]  /*12ff0*/  FFMA.FTZ R103, R145, c[0x0][0x2d0], -R103 ;  /* 0x0000b40091677a23 */ /* 0x000fe20000010867 */
[----:B------:R-:W-:Y:S01]  /*13000*/  F2FP.PACK_AB R145, R152, R153 ;  /* 0x000000999891723e */ /* 0x000fe200000000ff */
[C---:B------:R-:W-:Y:S02]  /*13010*/  HMMA.16816.F32 R92, R108.reuse, R132, R92 ;  /* 0x000000846c5c723c */ /* 0x040fe4000000185c */
[----:B------:R-:W-:Y:S02]  /*13020*/  MUFU.EX2 R104, R104 ;  /* 0x0000006800687308 */ /* 0x000fe40000000800 */
[----:B----4-:R-:W-:Y:S04]  /*13030*/  F2FP.PACK_AB R146, R158, R159 ;  /* 0x0000009f9e92723e */ /* 0x010fe800000000ff */
[----:B------:R-:W-:Y:S04]  /*13040*/  HMMA.16816.F32 R96, R108, R134, R96 ;  /* 0x000000866c60723c */ /* 0x000fe80000001860 */
[----:B------:R-:W1:Y:S02]  /*13050*/  MUFU.EX2 R103, R103 ;  /* 0x0000006700677308 */ /* 0x000e640000000800 */
[----:B-1----:R-:W-:Y:S07]  /*13060*/  F2FP.PACK_AB R147, R103, R104 ;  /* 0x000000686793723e */ /* 0x002fee00000000ff */
[C---:B---3--:R-:W-:Y:S01]  /*13070*/  HMMA.16816.F32 R108, R144.reuse, R116, R4 ;  /* 0x00000074906c723c */ /* 0x048fe20000001804 */
[----:B------:R-:W1:Y:S07]  /*13080*/  LDSM.16.MT88.4 R4, [R181+0x3800] ;  /* 0x00380000b504783b */ /* 0x000e6e0000004200 */
[C---:B------:R-:W-:Y:S01]  /*13090*/  HMMA.16816.F32 R112, R144.reuse, R118, R8 ;  /* 0x000000769070723c */ /* 0x040fe20000001808 */
[----:B------:R-:W3:Y:S07]  /*130a0*/  LDSM.16.MT88.4 R8, [R182+0x3800] ;  /* 0x00380000b608783b */ /* 0x000eee0000004200 */
[C---:B--2---:R-:W-:Y:S01]  /*130b0*/  HMMA.16816.F32 R116, R144.reuse, R120, R12 ;  /* 0x000000789074723c */ /* 0x044fe2000000180c */
[----:B------:R-:W2:Y:S07]  /*130c0*/  LDSM.16.MT88.4 R12, [R185+0x3800] ;  /* 0x00380000b90c783b */ /* 0x000eae0000004200 */
[C---:B------:R-:W-:Y:S01]  /*130d0*/  HMMA.16816.F32 R120, R144.reuse, R122, R16 ;  /* 0x0000007a9078723c */ /* 0x040fe20000001810 */
[----:B------:R-:W4:Y:S07]  /*130e0*/  LDSM.16.MT88.4 R16, [R181+0x5800] ;  /* 0x00580000b510783b */ /* 0x000f2e0000004200 */
[C---:B------:R-:W-:Y:S01]  /*130f0*/  HMMA.16816.F32 R124, R144.reuse, R128, R20 ;  /* 0x00000080907c723c */ /* 0x040fe20000001814 */
[----:B------:R-:W5:Y:S07]  /*13100*/  LDSM.16.MT88.4 R20, [R182+0x5800] ;  /* 0x00580000b614783b */ /* 0x000f6e0000004200 */
[C---:B------:R-:W-:Y:S08]  /*13110*/  HMMA.16816.F32 R128, R144.reuse, R130, R24 ;  /* 0x000000829080723c */ /* 0x040ff00000001818 */
[C---:B------:R-:W-:Y:S08]  /*13120*/  HMMA.16816.F32 R132, R144.reuse, R136, R28 ;  /* 0x000000889084723c */ /* 0x040ff0000000181c */
[C---:B------:R-:W-:Y:S08]  /*13130*/  HMMA.16816.F32 R136, R144.reuse, R138, R32 ;  /* 0x0000008a9088723c */ /* 0x040ff00000001820 */
[C---:B-1----:R-:W-:Y:S08]  /*13140*/  HMMA.16816.F32 R36, R144.reuse, R4, R36 ;  /* 0x000000049024723c */ /* 0x042ff00000001824 */
[C---:B------:R-:W-:Y:S01]  /*13150*/  HMMA.16816.F32 R40, R144.reuse, R6, R40 ;  /* 0x000000069028723c */ /* 0x040fe20000001828 */
[----:B------:R-:W1:Y:S07]  /*13160*/  LDSM.16.MT88.4 R4, [R185+0x5800] ;  /* 0x00580000b904783b */ /* 0x000e6e0000004200 */
[C---:B---3--:R-:W-:Y:S08]  /*13170*/  HMMA.16816.F32 R44, R144.reuse, R8, R44 ;  /* 0x00000008902c723c */ /* 0x048ff0000000182c */
[C---:B------:R-:W-:Y:S01]  /*13180*/  HMMA.16816.F32 R48, R144.reuse, R10, R48 ;  /* 0x0000000a9030723c */ /* 0x040fe20000001830 */
[----:B------:R-:W3:Y:S07]  /*13190*/  LDSM.16.MT88.4 R8, [R184+0x5800] ;  /* 0x00580000b808783b */ /* 0x000eee0000004200 */
[C---:B--2---:R-:W-:Y:S08]  /*131a0*/  HMMA.16816.F32 R52, R144.reuse, R12, R52 ;  /* 0x0000000c9034723c */ /* 0x044ff00000001834 */
[C---:B------:R-:W-:Y:S08]  /*131b0*/  HMMA.16816.F32 R56, R144.reuse, R14, R56 ;  /* 0x0000000e9038723c */ /* 0x040ff00000001838 */
[C---:B------:R-:W-:Y:S08]  /*131c0*/  HMMA.16816.F32 R60, R144.reuse, R148, R60 ;  /* 0x00000094903c723c */ /* 0x040ff0000000183c */
[C---:B------:R-:W-:Y:S08]  /*131d0*/  HMMA.16816.F32 R64, R144.reuse, R150, R64 ;  /* 0x000000969040723c */ /* 0x040ff00000001840 */
[C---:B----4-:R-:W-:Y:S08]  /*131e0*/  HMMA.16816.F32 R68, R144.reuse, R16, R68 ;  /* 0x000000109044723c */ /* 0x050ff00000001844 */
[C---:B------:R-:W-:Y:S08]  /*131f0*/  HMMA.16816.F32 R72, R144.reuse, R18, R72 ;  /* 0x000000129048723c */ /* 0x040ff00000001848 */
[C---:B-----5:R-:W-:Y:S08]  /*13200*/  HMMA.16816.F32 R76, R144.reuse, R20, R76 ;  /* 0x00000014904c723c */ /* 0x060ff0000000184c */
[C---:B------:R-:W-:Y:S08]  /*13210*/  HMMA.16816.F32 R80, R144.reuse, R22, R80 ;  /* 0x000000169050723c */ /* 0x040ff00000001850 */
[C---:B-1----:R-:W-:Y:S07]  /*13220*/  HMMA.16816.F32 R84, R144.reuse, R4, R84 ;  /* 0x000000049054723c */ /* 0x042fee0000001854 */
[----:B------:R-:W-:Y:S01]  /*13230*/  FADD.FTZ R4, R170, R2 ;  /* 0x00000002aa047221 */ /* 0x000fe20000010000 */
[C---:B------:R-:W-:Y:S04]  /*13240*/  HMMA.16816.F32 R88, R144.reuse, R6, R88 ;  /* 0x000000069058723c */ /* 0x040fe80000001858 */
[----:B------:R-:W-:Y:S02]  /*13250*/  FADD.FTZ R2, R154, R0 ;  /* 0x000000009a027221 */ /* 0x000fe40000010000 */
[----:B------:R-:W-:Y:S02]  /*13260*/  FADD.FTZ R0, R164, R4 ;  /* 0x00000004a4007221 */ /* 0x000fe40000010000 */
[C---:B---3--:R-:W-:Y:S04]  /*13270*/  HMMA.16816.F32 R92, R144.reuse, R8, R92 ;  /* 0x00000008905c723c */ /* 0x048fe8000000185c */
[----:B------:R-:W-:Y:S02]  /*13280*/  FADD.FTZ R2, R153, R2 ;  /* 0x0000000299027221 */ /* 0x000fe40000010000 */
[----:B------:R-:W-:Y:S01]  /*13290*/  FADD.FTZ R0, R162, R0 ;  /* 0x00000000a2007221 */ /* 0x000fe20000010000 */
[-C--:B------:R-:W-:Y:S01]  /*132a0*/  MOV R8, R3.reuse ;  /* 0x0000000300087202 */ /* 0x080fe20000000f00 */
[----:B------:R-:W-:Y:S01]  /*132b0*/  FADD.FTZ R4, R152, R2 ;  /* 0x0000000298047221 */ /* 0x000fe20000010000 */
[----:B------:R-:W-:Y:S03]  /*132c0*/  HMMA.16816.F32 R96, R144, R10, R96 ;  /* 0x0000000a9060723c */ /* 0x000fe60000001860 */
[----:B------:R-:W-:Y:S02]  /*132d0*/  FADD.FTZ R2, R159, R0 ;  /* 0x000000009f027221 */ /* 0x000fe40000010000 */
[----:B------:R-:W-:Y:S01]  /*132e0*/  FADD.FTZ R0, R104, R4 ;  /* 0x0000000468007221 */ /* 0x000fe20000010000 */
[----:B------:R-:W-:Y:S01]  /*132f0*/  MOV R104, R3 ;  /* 0x0000000300687202 */ /* 0x000fe20000000f00 */
[----:B------:R-:W-:Y:S02]  /*13300*/  FADD.FTZ R221, R158, R2 ;  /* 0x000000029edd7221 */ /* 0x000fe40000010000 */
[----:B------:R-:W-:Y:S03]  /*13310*/  FADD.FTZ R222, R103, R0 ;  /* 0x0000000067de7221 */ /* 0x000fe60000010000 */
[----:B------:R-:W-:Y:S01]  /*13320*/  MOV R103, R102 ;  /* 0x0000006600677202 */ /* 0x000fe20000000f00 */
[----:B------:R-:W-:-:S05]  /*13330*/  @P0 BRA `(.L_x_240) ;  /* 0xffffd24000000947 */ /* 0x000fca000383ffff */
.L_x_239:
[----:B------:R-:W-:Y:S01]  /*13340*/  @!UPT UIADD3 URZ, URZ, URZ, URZ ;  /* 0x0000003f3f3ff290 */ /* 0x000fe2000fffe03f */
        /* <DEDUP_REMOVED lines=8> */
.L_x_310:
        /* <DEDUP_REMOVED lines=117> */
.L_x_184:
[----:B------:R-:W2:Y:S01]  /*13b20*/  S2R R6, SR_TID.X ;  /* 0x0000000000067919 */ /* 0x000ea20000002100 */
[----:B------:R-:W-:Y:S01]  /*13b30*/  BSSY B0, `(.L_x_242) ;  /* 0x0000010000007945 */ /* 0x000fe20003800000 */
[----:B--2---:R-:W-:-:S13]  /*13b40*/  LOP3.LUT P0, RZ, R6, 0xff, RZ, 0xc0, !PT ;  /* 0x000000ff06ff7812 */ /* 0x004fda000780c0ff */
[----:B------:R-:W-:Y:S05]  /*13b50*/  @P0 BRA `(.L_x_243) ;  /* 0x000000d000000947 */ /* 0x000fea0003800000 */
[----:B------:R-:W2:Y:S01]  /*13b60*/  S2R R4, SR_LANEID ;  /* 0x0000000000047919 */ /* 0x000ea20000000000 */
[----:B------:R-:W-:Y:S01]  /*13b70*/  VOTEU.ANY UR4, UPT, PT ;  /* 0x0000000000047886 */ /* 0x000fe200038e0100 */
[----:B------:R-:W-:Y:S01]  /*13b80*/  IMAD.MOV.U32 R5, RZ, RZ, c[0x0][0x564] ;  /* 0x00015900ff057624 */ /* 0x000fe200078e00ff */
[----:B------:R-:W2:Y:S08]  /*13b90*/  FLO.U32 R3, UR4 ;  /* 0x0000000400037d00 */ /* 0x000eb000080e0000 */
[----:B------:R-:W3:Y:S01]  /*13ba0*/  POPC R2, UR4 ;  /* 0x0000000400027d09 */ /* 0x000ee20008000000 */
[----:B--2---:R-:W-:Y:S01]  /*13bb0*/  ISETP.EQ.U32.AND P0, PT, R3, R4, PT ;  /* 0x000000040300720c */ /* 0x004fe20003f02070 */
[----:B------:R-:W-:-:S12]  /*13bc0*/  IMAD.MOV.U32 R4, RZ, RZ, c[0x0][0x560] ;  /* 0x00015800ff047624 */ /* 0x000fd800078e00ff */
[----:B---3--:R2:W3:Y:S04]  /*13bd0*/  @P0 ATOMG.E.ADD.STRONG.GPU PT, R2, [R4.64], R2 ;  /* 0x00000002040209a8 */ /* 0x0084e800081ee1c6 */
[----:B--2---:R-:W2:Y:S04]  /*13be0*/  S2R R4, SR_LTMASK ;  /* 0x0000000000047919 */ /* 0x004ea80000003900 */
[----:B---3--:R2:W3:Y:S02]  /*13bf0*/  SHFL.IDX PT, R3, R2, R3, 0x1f ;  /* 0x00001f0302037589 */ /* 0x0084e400000e0000 */
[----:B--2---:R-:W-:-:S06]  /*13c00*/  LOP3.LUT R2, R4, UR4, RZ, 0xc0, !PT ;  /* 0x0000000404027c12 */ /* 0x004fcc000f8ec0ff */
[----:B------:R-:W3:Y:S02]  /*13c10*/  POPC R2, R2 ;  /* 0x0000000200027309 */ /* 0x000ee40000000000 */
[----:B---3--:R-:W-:-:S06]  /*13c20*/  IADD3 R244, R3, c[0x0][0xc], R2 ;  /* 0x0000030003f47a10 */ /* 0x008fcc0007ffe002 */
.L_x_243:
[----:B------:R-:W-:Y:S05]  /*13c30*/  BSYNC B0 ;  /* 0x0000000000007941 */ /* 0x000fea0003800000 */
.L_x_242:
[----:B------:R-:W-:Y:S01]  /*13c40*/  PRMT R0, R0, 0x9910, RZ ;  /* 0x0000991000007816 */ /* 0x000fe200000000ff */
[----:B------:R-:W-:Y:S01]  /*13c50*/  BSSY B1, `(.L_x_244) ;  /* 0x0000352000017945 */ /* 0x000fe20003800000 */
[----:B------:R-:W-:Y:S02]  /*13c60*/  IMAD.MOV.U32 R86, RZ, RZ, R244 ;  /* 0x000000ffff567224 */ /* 0x000fe400078e00f4 */
[----:B------:R-:W-:-:S13]  /*13c70*/  ISETP.NE.AND P0, PT, R0, RZ, PT ;  /* 0x000000ff0000720c */ /* 0x000fda0003f05270 */
[----:B------:R-:W-:Y:S05]  /*13c80*/  @!P0 BRA `(.L_x_245) ;  /* 0x0000284000008947 */ /* 0x000fea0003800000 */
[----:B------:R-:W2:Y:S04]  /*13c90*/  LDL R3, [R1+0x4] ;  /* 0x0000040001037983 */ /* 0x000ea80000100800 */
[----:B------:R-:W2:Y:S04]  /*13ca0*/  LDL R2, [R1+0x8] ;  /* 0x0000080001027983 */ /* 0x000ea80000100800 */
[----:B------:R-:W3:Y:S01]  /*13cb0*/  LDL R13, [R1+0x1c] ;  /* 0x00001c00010d7983 */ /* 0x000ee20000100800 */
[----:B------:R-:W-:-:S03]  /*13cc0*/  SHF.R.S32.HI R11, RZ, 0x1f, R6 ;  /* 0x0000001fff0b7819 */ /* 0x000fc60000011406 */
[----:B------:R-:W4:Y:S01]  /*13cd0*/  LDL R12, [R1+0x24] ;  /* 0x00002400010c7983 */ /* 0x000f220000100800 */
[----:B------:R-:W-:-:S03]  /*13ce0*/  LEA.HI R11, R11, R6, RZ, 0x2 ;  /* 0x000000060b0b7211 */ /* 0x000fc600078f10ff */
[----:B------:R-:W3:Y:S01]  /*13cf0*/  LDL R8, [R1+0x20] ;  /* 0x0000200001087983 */ /* 0x000ee20000100800 */
[----:B------:R-:W-:Y:S02]  /*13d00*/  LOP3.LUT R11, R11, 0xfffffffc, RZ, 0xc0, !PT ;  /* 0xfffffffc0b0b7812 */ /* 0x000fe400078ec0ff */
[----:B------:R-:W-:Y:S01]  /*13d10*/  SHF.R.S32.HI R0, RZ, 0x1f, R6 ;  /* 0x0000001fff007819 */ /* 0x000fe20000011406 */
[----:B------:R-:W3:Y:S02]  /*13d20*/  LDL R10, [R1+0x34] ;  /* 0x00003400010a7983 */ /* 0x000ee40000100800 */
[----:B------:R-:W-:Y:S01]  /*13d30*/  IMAD.IADD R11, R6, 0x1, -R11 ;  /* 0x00000001060b7824 */ /* 0x000fe200078e0a0b */
[----:B------:R-:W-:Y:S01]  /*13d40*/  LEA.HI R0, R0, R6, RZ, 0x5 ;  /* 0x0000000600007211 */ /* 0x000fe200078f28ff */
[----:B------:R-:W3:Y:S04]  /*13d50*/  LDL R7, [R1+0x2c] ;  /* 0x00002c0001077983 */ /* 0x000ee80000100800 */
[----:B------:R-:W4:Y:S04]  /*13d60*/  LDL R6, [R1+0x30] ;  /* 0x0000300001067983 */ /* 0x000f280000100800 */
[----:B------:R-:W4:Y:S01]  /*13d70*/  LDL R9, [R1+0x28] ;  /* 0x0000280001097983 */ /* 0x000f220000100800 */
[----:B------:R-:W-:Y:S01]  /*13d80*/  WARPSYNC 0xffffffff ;  /* 0xffffffff00007948 */ /* 0x000fe20003800000 */
[----:B------:R-:W-:-:S05]  /*13d90*/  SHF.R.S32.HI R0, RZ, 0x5, R0 ;  /* 0x00000005ff007819 */ /* 0x000fca0000011400 */
[----:B------:R-:W-:-:S04]  /*13da0*/  IMAD.SHL.U32 R0, R0, 0x400, RZ ;  /* 0x0000040000007824 */ /* 0x000fc800078e00ff */
[----:B------:R-:W-:Y:S01]  /*13db0*/  IMAD R0, R11, 0x2, R0 ;  /* 0x000000020b007824 */ /* 0x000fe200078e0200 */
[----:B------:R-:W-:Y:S02]  /*13dc0*/  F2FP.PACK_AB R4, R33, R32 ;  /* 0x000000202104723e */ /* 0x000fe400000000ff */
[----:B------:R-:W-:Y:S01]  /*13dd0*/  F2FP.PACK_AB R5, R123, R122 ;  /* 0x0000007a7b05723e */ /* 0x000fe200000000ff */
[----:B------:R-:W-:Y:S01]  /*13de0*/  BAR.SYNC.DEFER_BLOCKING 0x1, 0x100 ;  /* 0x0044000000007b1d */ /* 0x000fe20000010000 */
[----:B------:R-:W-:-:S04]  /*13df0*/  ISETP.NE.U32.AND P0, PT, RZ, c[0x0][0x508], PT ;  /* 0x00014200ff007a0c */ /* 0x000fc80003f05070 */
[----:B------:R-:W-:Y:S02]  /*13e00*/  ISETP.NE.AND.EX P1, PT, RZ, c[0x0][0x50c], PT, P0 ;  /* 0x00014300ff007a0c */ /* 0x000fe40003f25300 */
[----:B------:R-:W-:-:S04]  /*13e10*/  ISETP.NE.U32.AND P2, PT, RZ, c[0x0][0x500], PT ;  /* 0x00014000ff007a0c */ /* 0x000fc80003f45070 */
[----:B------:R-:W-:Y:S02]  /*13e20*/  ISETP.NE.AND.EX P2, PT, RZ, c[0x0][0x504], PT, P2 ;  /* 0x00014100ff007a0c */ /* 0x000fe40003f45320 */
[----:B--2---:R-:W-:-:S05]  /*13e30*/  LOP3.LUT R2, R2, R3, RZ, 0xfc, !PT ;  /* 0x0000000302027212 */ /* 0x004fca00078efcff */
[----:B------:R-:W-:Y:S01]  /*13e40*/  IMAD.IADD R0, R0, 0x1, R2 ;  /* 0x0000000100007824 */ /* 0x000fe200078e0202 */
[----:B------:R-:W-:Y:S02]  /*13e50*/  F2FP.PACK_AB R2, R155, R154 ;  /* 0x0000009a9b02723e */ /* 0x000fe400000000ff */
[----:B------:R-:W-:Y:S02]  /*13e60*/  F2FP.PACK_AB R3, R165, R164 ;  /* 0x000000a4a503723e */ /* 0x000fe400000000ff */
[----:B------:R-:W-:-:S05]  /*13e70*/  LEA R0, R0, 0x80, 0x1 ;  /* 0x0000008000007811 */ /* 0x000fca00078e08ff */
[----:B------:R2:W-:Y:S04]  /*13e80*/  STS [R0], R2 ;  /* 0x0000000200007388 */ /* 0x0005e80000000800 */
[----:B------:R1:W-:Y:S04]  /*13e90*/  STS [R0+0x400], R3 ;  /* 0x0004000300007388 */ /* 0x0003e80000000800 */
[----:B---3--:R3:W-:Y:S01]  /*13ea0*/  STS [R13], R4 ;  /* 0x000000040d007388 */ /* 0x0087e20000000800 */
[----:B--2---:R-:W-:Y:S02]  /*13eb0*/  F2FP.PACK_AB R2, R163, R162 ;  /* 0x000000a2a302723e */ /* 0x004fe400000000ff */
[----:B-1----:R-:W-:-:S03]  /*13ec0*/  F2FP.PACK_AB R3, R35, R34 ;  /* 0x000000222303723e */ /* 0x002fc600000000ff */
        /* <DEDUP_REMOVED lines=60> */
[----:B--2---:R-:W-:-:S02]  /*14290*/  F2FP.PACK_AB R4, R73, R72 ;  /* 0x000000484904723e */ /* 0x004fc400000000ff */
[----:B---3--:R-:W-:Y:S01]  /*142a0*/  F2FP.PACK_AB R5, R169, R168 ;  /* 0x000000a8a905723e */ /* 0x008fe200000000ff */
[----:B------:R1:W-:Y:S01]  /*142b0*/  STS [R13+0x8000], R2 ;  /* 0x008000020d007388 */ /* 0x0003e20000000800 */
[----:B----4-:R-:W-:-:S03]  /*142c0*/  F2FP.PACK_AB R0, R135, R134 ;  /* 0x000000868700723e */ /* 0x010fc600000000ff */
[----:B------:R-:W-:Y:S01]  /*142d0*/  STS [R13+0x8400], R5 ;  /* 0x008400050d007388 */ /* 0x000fe20000000800 */
[----:B------:R-:W-:-:S03]  /*142e0*/  F2FP.PACK_AB R3, R77, R76 ;  /* 0x0000004c4d03723e */ /* 0x000fc600000000ff */
[----:B------:R-:W-:Y:S04]  /*142f0*/  STS [R12+0x8000], R4 ;  /* 0x008000040c007388 */ /* 0x000fe80000000800 */
[----:B------:R2:W-:Y:S04]  /*14300*/  STS [R12+0x8400], R0 ;  /* 0x008400000c007388 */ /* 0x0005e80000000800 */
[----:B------:R3:W-:Y:S01]  /*14310*/  STS [R8+0x8000], R3 ;  /* 0x0080000308007388 */ /* 0x0007e20000000800 */
[----:B-1----:R-:W-:-:S05]  /*14320*/  F2FP.PACK_AB R2, R83, R82 ;  /* 0x000000525302723e */ /* 0x002fca00000000ff */
[----:B------:R1:W-:Y:S01]  /*14330*/  STS [R8+0x8400], R2 ;  /* 0x0084000208007388 */ /* 0x0003e20000000800 */
[----:B--2---:R-:W-:Y:S02]  /*14340*/  F2FP.PACK_AB R0, R161, R160 ;  /* 0x000000a0a100723e */ /* 0x004fe400000000ff */
[----:B------:R-:W-:-:S03]  /*14350*/  F2FP.PACK_AB R4, R79, R78 ;  /* 0x0000004e4f04723e */ /* 0x000fc600000000ff */
[----:B------:R2:W-:Y:S01]  /*14360*/  STS [R10+0x8000], R0 ;  /* 0x008000000a007388 */ /* 0x0005e20000000800 */
[----:B---3--:R-:W-:-:S03]  /*14370*/  F2FP.PACK_AB R3, R75, R74 ;  /* 0x0000004a4b03723e */ /* 0x008fc600000000ff */
[----:B------:R-:W-:Y:S01]  /*14380*/  STS [R10+0x8400], R4 ;  /* 0x008400040a007388 */ /* 0x000fe20000000800 */
[----:B-1----:R-:W-:-:S03]  /*14390*/  F2FP.PACK_AB R2, R81, R80 ;  /* 0x000000505102723e */ /* 0x002fc600000000ff */
[----:B------:R-:W3:Y:S01]  /*143a0*/  LDL.LU R8, [R1+0x14] ;  /* 0x0000140001087983 */ /* 0x000ee20000300800 */
[----:B--2---:R-:W-:-:S05]  /*143b0*/  F2FP.PACK_AB R0, R159, R158 ;  /* 0x0000009e9f00723e */ /* 0x004fca00000000ff */
[----:B------:R1:W-:Y:S04]  /*143c0*/  STS [R7+0x8000], R0 ;  /* 0x0080000007007388 */ /* 0x0003e80000000800 */
[----:B------:R-:W-:Y:S04]  /*143d0*/  STS [R7+0x8400], R3 ;  /* 0x0084000307007388 */ /* 0x000fe80000000800 */
[----:B------:R2:W-:Y:S01]  /*143e0*/  STS [R6+0x8000], R2 ;  /* 0x0080000206007388 */ /* 0x0005e20000000800 */
[----:B-1----:R-:W-:-:S05]  /*143f0*/  F2FP.PACK_AB R0, R71, R70 ;  /* 0x000000464700723e */ /* 0x002fca00000000ff */
[----:B------:R1:W-:Y:S01]  /*14400*/  STS [R6+0x8400], R0 ;  /* 0x0084000006007388 */ /* 0x0003e20000000800 */
[----:B--2---:R-:W-:-:S05]  /*14410*/  F2FP.PACK_AB R2, R65, R64 ;  /* 0x000000404102723e */ /* 0x004fca00000000ff */
[----:B------:R2:W-:Y:S01]  /*14420*/  STS [R9+0x8000], R2 ;  /* 0x0080000209007388 */ /* 0x0005e20000000800 */
[----:B-1----:R-:W-:-:S05]  /*14430*/  F2FP.PACK_AB R0, R63, R62 ;  /* 0x0000003e3f00723e */ /* 0x002fca00000000ff */
[----:B------:R1:W-:Y:S01]  /*14440*/  STS [R9+0x8400], R0 ;  /* 0x0084000009007388 */ /* 0x0003e20000000800 */
[----:B------:R-:W-:Y:S01]  /*14450*/  SHF.R.S32.HI R3, RZ, 0x1f, R236 ;  /* 0x0000001fff037819 */ /* 0x000fe200000114ec */
[----:B------:R-:W-:Y:S02]  /*14460*/  IMAD.MOV.U32 R6, RZ, RZ, 0x4 ;  /* 0x00000004ff067424 */ /* 0x000fe400078e00ff */
[----:B------:R-:W-:Y:S01]  /*14470*/  BAR.SYNC.DEFER_BLOCKING 0x1, 0x100 ;  /* 0x0044000000007b1d */ /* 0x000fe20000010000 */
[C---:B------:R-:W-:Y:S01]  /*14480*/  @P1 LEA R4, P0, R236.reuse, c[0x0][0x508], 0x2 ;  /* 0x00014200ec041a11 */ /* 0x040fe200078010ff */
[----:B------:R-:W-:Y:S02]  /*14490*/  IMAD.MOV.U32 R12, RZ, RZ, c[0x0][0x388] ;  /* 0x0000e200ff0c7624 */ /* 0x000fe400078e00ff */
[----:B--2---:R-:W-:Y:S01]  /*144a0*/  IMAD.MOV.U32 R2, RZ, RZ, RZ ;  /* 0x000000ffff027224 */ /* 0x004fe200078e00ff */
[C---:B------:R-:W-:Y:S01]  /*144b0*/  @P1 LEA.HI.X R5, R236.reuse, c[0x0][0x50c], R3, 0x2, P0 ;  /* 0x00014300ec051a11 */ /* 0x040fe200000f1403 */
[----:B------:R-:W-:-:S04]  /*144c0*/  IMAD.WIDE R6, R236, R6, c[0x0][0x500] ;  /* 0x00014000ec067625 */ /* 0x000fc800078e0206 */
[----:B------:R2:W5:Y:S04]  /*144d0*/  @P1 LDG.E R12, [R4.64] ;  /* 0x00000006040c1981 */ /* 0x000568000c1e1900 */
[----:B------:R2:W5:Y:S01]  /*144e0*/  @P2 LDG.E R2, [R6.64] ;  /* 0x0000000606022981 */ /* 0x000562000c1e1900 */
[----:B---3--:R-:W-:-:S04]  /*144f0*/  ISETP.NE.AND P0, PT, R8, RZ, PT ;  /* 0x000000ff0800720c */ /* 0x008fc80003f05270 */
[----:B-1----:R-:W-:Y:S01]  /*14500*/  SEL R0, R8, c[0x0][0x3d4], P0 ;  /* 0x0000f50008007a07 */ /* 0x002fe20000000000 */
[----:B------:R-:W-:Y:S05]  /*14510*/  @P1 BRA `(.L_x_246) ;  /* 0x0000004000001947 */ /* 0x000fea0003800000 */
[----:B--2---:R-:W-:Y:S05]  /*14520*/  @!P2 BRA `(.L_x_246) ;  /* 0x000000300000a947 */ /* 0x004fea0003800000 */
[----:B-----5:R1:W2:Y:S04]  /*14530*/  LDG.E R12, [R6.64] ;  /* 0x00000006060c7981 */ /* 0x0202a8000c1e1900 */
[----:B-1----:R-:W2:Y:S02]  /*14540*/  LDG.E R6, [R6.64+0x4] ;  /* 0x0000040606067981 */ /* 0x002ea4000c1e1900 */
[----:B--2---:R-:W-:Y:S02]  /*14550*/  IADD3 R12, -R12, R6, RZ ;  /* 0x000000060c0c7210 */ /* 0x004fe40007ffe1ff */
.L_x_246:
[----:B--2---:R-:W2:Y:S04]  /*14560*/  LDL R23, [R1+0x50] ;  /* 0x0000500001177983 */ /* 0x004ea80000100800 */
[----:B------:R-:W3:Y:S04]  /*14570*/  LDL R22, [R1] ;  /* 0x0000000001167983 */ /* 0x000ee80000100800 */
[----:B------:R-:W4:Y:S01]  /*14580*/  LDL R13, [R1+0x18] ;  /* 0x00001800010d7983 */ /* 0x000f220000100800 */
[----:B------:R-:W-:Y:S01]  /*14590*/  IMAD.MOV.U32 R10, RZ, RZ, 0x368 ;  /* 0x00000368ff0a7424 */ /* 0x000fe200078e00ff */
[----:B------:R-:W-:-:S04]  /*145a0*/  ISETP.GT.AND P2, PT, R0, 0x1, PT ;  /* 0x000000010000780c */ /* 0x000fc80003f44270 */
[----:B------:R-:W-:-:S04]  /*145b0*/  SEL R10, R10, 0x328, P2 ;  /* 0x000003280a0a7807 */ /* 0x000fc80001000000 */
[----:B------:R-:W1:Y:S08]  /*145c0*/  LDC.64 R8, c[0x0][R10+0x170] ;  /* 0x00005c000a087b82 */ /* 0x000e700000000a00 */
[----:B------:R1:W3:Y:S08]  /*145d0*/  LDC.64 R14, c[0x0][R10+0x168] ;  /* 0x00005a000a0e7b82 */ /* 0x0002f00000000a00 */
[----:B------:R1:W2:Y:S01]  /*145e0*/  LDC.64 R18, c[0x0][R10+0x178] ;  /* 0x00005e000a127b82 */ /* 0x0002a20000000a00 */
[----:B------:R-:W-:Y:S01]  /*145f0*/  LEA.HI R0, R11, R11, RZ, 0x1 ;  /* 0x0000000b0b007211 */ /* 0x000fe200078f08ff */
[----:B------:R-:W-:-:S06]  /*14600*/  IMAD.MOV.U32 R4, RZ, RZ, c[0x0][0x4e8] ;  /* 0x00013a00ff047624 */ /* 0x000fcc00078e00ff */
[----:B------:R1:W2:Y:S01]  /*14610*/  LDC.64 R16, c[0x0][R10+0x160] ;  /* 0x000058000a107b82 */ /* 0x0002a20000000a00 */
[----:B------:R-:W-:Y:S02]  /*14620*/  ISETP.NE.U32.AND P0, PT, RZ, c[0x0][0x500], PT ;  /* 0x00014000ff007a0c */ /* 0x000fe40003f05070 */
[----:B------:R-:W-:Y:S02]  /*14630*/  LOP3.LUT R0, R0, 0x1ffffffe, RZ, 0xc0, !PT ;  /* 0x1ffffffe00007812 */ /* 0x000fe400078ec0ff */
[----:B------:R-:W-:Y:S02]  /*14640*/  ISETP.NE.AND.EX P0, PT, RZ, c[0x0][0x504], PT, P0 ;  /* 0x00014100ff007a0c */ /* 0x000fe40003f05300 */
[----:B------:R-:W-:Y:S01]  /*14650*/  ISETP.NE.AND P3, PT, R4, 0x1, PT ;  /* 0x000000010400780c */ /* 0x000fe20003f65270 */
[----:B------:R-:W-:Y:S01]  /*14660*/  IMAD.IADD R4, R11, 0x1, -R0 ;  /* 0x000000010b047824 */ /* 0x000fe200078e0a00 */
[----:B------:R-:W-:Y:S02]  /*14670*/  SEL R0, R236, RZ, !P0 ;  /* 0x000000ffec007207 */ /* 0x000fe40004000000 */
[----:B------:R-:W-:-:S03]  /*14680*/  SEL R6, R3, RZ, !P0 ;  /* 0x000000ff03067207 */ /* 0x000fc60004000000 */
[----:B-1----:R-:W-:-:S04]  /*14690*/  IMAD R5, R9, R0, RZ ;  /* 0x0000000009057224 */ /* 0x002fc800078e02ff */
[C---:B------:R-:W-:Y:S02]  /*146a0*/  IMAD R10, R8.reuse, R6, R5 ;  /* 0x00000006080a7224 */ /* 0x040fe400078e0205 */
[----:B------:R-:W-:Y:S01]  /*146b0*/  IMAD.WIDE.U32 R6, R8, R0, RZ ;  /* 0x0000000008067225 */ /* 0x000fe200078e00ff */
[----:B------:R-:W1:Y:S03]  /*146c0*/  S2R R24, SR_TID.X ;  /* 0x0000000000187919 */ /* 0x000e660000002100 */
[----:B--2---:R-:W-:-:S04]  /*146d0*/  IMAD R4, R4, 0x8, R23 ;  /* 0x0000000804047824 */ /* 0x004fc800078e0217 */
[----:B------:R-:W-:-:S04]  /*146e0*/  IMAD R3, R245, 0x80, R4 ;  /* 0x00000080f5037824 */ /* 0x000fc800078e0204 */
[----:B------:R-:W-:-:S04]  /*146f0*/  @P3 IMAD.HI.U32 R5, R3, c[0x0][0x4ec], RZ ;  /* 0x00013b0003053a27 */ /* 0x000fc800078e00ff */
[----:B------:R-:W-:Y:S01]  /*14700*/  IMAD.MOV.U32 R4, RZ, RZ, R3 ;  /* 0x000000ffff047224 */ /* 0x000fe200078e0003 */
[----:B------:R-:W-:Y:S01]  /*14710*/  @P3 SHF.R.U32.HI R4, RZ, c[0x0][0x4f0], R5 ;  /* 0x00013c00ff043a19 */ /* 0x000fe20000011605 */
[----:B---3--:R-:W-:Y:S01]  /*14720*/  IMAD.WIDE.U32 R8, R14, R22, RZ ;  /* 0x000000160e087225 */ /* 0x008fe200078e00ff */
[----:B----4-:R-:W-:-:S03]  /*14730*/  SEL R5, R13, RZ, P2 ;  /* 0x000000ff0d057207 */ /* 0x010fc60001000000 */
[----:B------:R-:W-:Y:S01]  /*14740*/  IMAD R11, R15, R22, RZ ;  /* 0x000000160f0b7224 */ /* 0x000fe200078e02ff */
[----:B-----5:R-:W-:Y:S01]  /*14750*/  IADD3 R14, P1, P0, R6, R8, R2 ;  /* 0x00000008060e7210 */ /* 0x020fe2000783e002 */
[----:B------:R-:W-:Y:S01]  /*14760*/  IMAD.IADD R13, R7, 0x1, R10 ;  /* 0x00000001070d7824 */ /* 0x000fe200078e020a */
[----:B------:R-:W-:Y:S01]  /*14770*/  SHF.R.S32.HI R6, RZ, 0x1f, R2 ;  /* 0x0000001fff067819 */ /* 0x000fe20000011402 */
[----:B------:R-:W-:Y:S02]  /*14780*/  IMAD.IADD R7, R9, 0x1, R11 ;  /* 0x0000000109077824 */ /* 0x000fe400078e020b */
[-C--:B------:R-:W-:Y:S02]  /*14790*/  IMAD R10, R19, R5.reuse, RZ ;  /* 0x00000005130a7224 */ /* 0x080fe400078e02ff */
[----:B------:R-:W-:Y:S01]  /*147a0*/  IMAD.WIDE.U32 R8, R18, R5, RZ ;  /* 0x0000000512087225 */ /* 0x000fe200078e00ff */
[----:B------:R-:W-:Y:S02]  /*147b0*/  IADD3.X R11, R13, R7, R6, P1, P0 ;  /* 0x000000070d0b7210 */ /* 0x000fe40000fe0406 */
[--C-:B------:R-:W-:Y:S01]  /*147c0*/  SHF.R.S32.HI R5, RZ, 0x1f, R4.reuse ;  /* 0x0000001fff057819 */ /* 0x100fe20000011404 */
[----:B------:R-:W-:Y:S01]  /*147d0*/  IMAD.MOV R7, RZ, RZ, -R4 ;  /* 0x000000ffff077224 */ /* 0x000fe200078e0a04 */
[----:B------:R-:W-:Y:S01]  /*147e0*/  IADD3 R8, P1, P0, R4, R14, R8 ;  /* 0x0000000e04087210 */ /* 0x000fe2000783e008 */
[----:B------:R-:W-:-:S02]  /*147f0*/  IMAD.IADD R10, R9, 0x1, R10 ;  /* 0x00000001090a7824 */ /* 0x000fc400078e020a */
[----:B------:R-:W-:-:S03]  /*14800*/  IMAD R4, R7, c[0x0][0x4e8], R3 ;  /* 0x00013a0007047a24 */ /* 0x000fc600078e0203 */
[----:B------:R-:W-:Y:S01]  /*14810*/  IADD3.X R9, R5, R11, R10, P1, P0 ;  /* 0x0000000b05097210 */ /* 0x000fe20000fe040a */
[----:B------:R-:W-:Y:S01]  /*14820*/  IMAD R7, R17, R4, RZ ;  /* 0x0000000411077224 */ /* 0x000fe200078e02ff */
[----:B------:R-:W-:-:S03]  /*14830*/  SHF.R.S32.HI R10, RZ, 0x1f, R4 ;  /* 0x0000001fff0a7819 */ /* 0x000fc60000011404 */
[----:B------:R-:W-:-:S04]  /*14840*/  IMAD.WIDE.U32 R4, R16, R4, R8 ;  /* 0x0000000410047225 */ /* 0x000fc800078e0008 */
[----:B------:R-:W-:Y:S02]  /*14850*/  IMAD.MOV.U32 R8, RZ, RZ, c[0x0][0x4a8] ;  /* 0x00012a00ff087624 */ /* 0x000fe400078e00ff */
[----:B------:R-:W-:Y:S02]  /*14860*/  IMAD R7, R16, R10, R7 ;  /* 0x0000000a10077224 */ /* 0x000fe400078e0207 */
[----:B------:R-:W-:Y:S01]  /*14870*/  IMAD.MOV.U32 R9, RZ, RZ, c[0x0][0x4ac] ;  /* 0x00012b00ff097624 */ /* 0x000fe200078e00ff */
[----:B------:R-:W-:Y:S01]  /*14880*/  SEL R8, R8, c[0x0][0x450], P2 ;  /* 0x0001140008087a07 */ /* 0x000fe20001000000 */
[----:B------:R-:W-:Y:S01]  /*14890*/  IMAD.IADD R7, R5, 0x1, R7 ;  /* 0x0000000105077824 */ /* 0x000fe200078e0207 */
[----:B-1----:R-:W-:Y:S02]  /*148a0*/  SHF.R.S32.HI R15, RZ, 0x1f, R24 ;  /* 0x0000001fff0f7819 */ /* 0x002fe40000011418 */
[----:B------:R-:W-:Y:S02]  /*148b0*/  SEL R9, R9, c[0x0][0x454], P2 ;  /* 0x0001150009097a07 */ /* 0x000fe40001000000 */
[----:B------:R-:W-:-:S02]  /*148c0*/  LEA R8, P0, R4, R8, 0x2 ;  /* 0x0000000804087211 */ /* 0x000fc400078010ff */
[----:B------:R-:W-:Y:S02]  /*148d0*/  LEA.HI R15, R15, R24, RZ, 0x5 ;  /* 0x000000180f0f7211 */ /* 0x000fe400078f28ff */
[----:B------:R-:W-:Y:S02]  /*148e0*/  LEA.HI.X R4, R4, R9, R7, 0x2, P0 ;  /* 0x0000000904047211 */ /* 0x000fe400000f1407 */
[----:B------:R-:W-:Y:S01]  /*148f0*/  LOP3.LUT R15, R15, 0xffffffe0, RZ, 0xc0, !PT ;  /* 0xffffffe00f0f7812 */ /* 0x000fe200078ec0ff */
[----:B------:R-:W-:Y:S04]  /*14900*/  SHFL.IDX PT, R10, R8, RZ, 0x1c1f ;  /* 0x001c1fff080a7589 */ /* 0x000fe800000e0000 */
[----:B------:R-:W1:Y:S01]  /*14910*/  SHFL.IDX PT, R11, R4, RZ, 0x1c1f ;  /* 0x001c1fff040b7589 */ /* 0x000e6200000e0000 */
[----:B------:R-:W-:-:S03]  /*14920*/  IMAD.IADD R15, R24, 0x1, -R15 ;  /* 0x00000001180f7824 */ /* 0x000fc600078e0a0f */
[----:B------:R-:W-:Y:S01]  /*14930*/  SHFL.IDX PT, R8, R8, 0x1, 0x1c1f ;  /* 0x003c1f0008087f89 */ /* 0x000fe200000e0000 */
[----:B------:R-:W-:-:S03]  /*14940*/  IMAD R5, R245, 0x80, R23 ;  /* 0x00000080f5057824 */ /* 0x000fc600078e0217 */
        /* <DEDUP_REMOVED lines=9> */
[----:B------:R-:W-:Y:S02]  /*149e0*/  ISETP.GE.AND P0, PT, R5, R4, PT ;  /* 0x000000040500720c */ /* 0x000fe40003f06270 */
[----:B------:R-:W-:Y:S01]  /*149f0*/  P2R R61, PR, RZ, 0x2 ;  /* 0x00000002ff3d7803 */ /* 0x000fe20000000000 */
        /* <DEDUP_REMOVED lines=15> */
[----:B------:R-:W-:Y:S01]  /*14af0*/  IMAD R7, R22, c[0x0][0x3ec], R7 ;  /* 0x0000fb0016077a24 */ /* 0x000fe200078e0207 */
[----:B------:R1:W1:Y:S03]  /*14b00*/  LDS.128 R44, [R203+0x6080] ;  /* 0x00608000cb2c7984 */ /* 0x0002660000000c00 */
[----:B------:R-:W-:Y:S01]  /*14b10*/  IMAD.WIDE.U32 R6, R0, c[0x0][0x3f0], R6 ;  /* 0x0000fc0000067a25 */ /* 0x000fe200078e0006 */
[----:B------:R1:W1:Y:S04]  /*14b20*/  LDS.128 R20, [R203+0x4080] ;  /* 0x00408000cb147984 */ /* 0x0002680000000c00 */
        /* <DEDUP_REMOVED lines=32> */
.L_x_311:
[----:B------:R-:W-:Y:S05]  /*14d30*/  BRA.DIV ~URZ, `(.L_x_249) ;  /* 0x000038927f007947 */ /* 0x000fea000b800000 */
[----:B------:R3:W4:Y:S02]  /*14d40*/  SHFL.IDX PT, R0, R12, RZ, 0x181f ;  /* 0x00181fff0c007589 */ /* 0x00072400000e0000 */
.L_x_312:
[----:B------:R-:W-:Y:S01]  /*14d50*/  ISETP.GE.AND P0, PT, R10, R4, PT ;  /* 0x000000040a00720c */ /* 0x000fe20003f06270 */
[----:B------:R-:W-:Y:S01]  /*14d60*/  BSSY B0, `(.L_x_250) ;  /* 0x0000011000007945 */ /* 0x000fe20003800000 */
[----:B------:R-:W-:Y:S02]  /*14d70*/  SHF.R.S32.HI R15, RZ, 0x1f, R230 ;  /* 0x0000001fff0f7819 */ /* 0x000fe400000114e6 */
[----:B------:R-:W-:Y:S02]  /*14d80*/  SHF.R.S32.HI R14, RZ, 0x1f, R231 ;  /* 0x0000001fff0e7819 */ /* 0x000fe400000114e7 */
[----:B------:R-:W-:-:S07]  /*14d90*/  SHF.R.S32.HI R13, RZ, 0x1f, R232 ;  /* 0x0000001fff0d7819 */ /* 0x000fce00000114e8 */
[----:B------:R-:W-:Y:S05]  /*14da0*/  @P0 BRA `(.L_x_251) ;  /* 0x000000c000000947 */ /* 0x000fea0003800000 */
[----:B------:R-:W-:Y:S02]  /*14db0*/  ISETP.GE.AND P2, PT, R232, c[0x0][0x3c8], PT ;  /* 0x0000f200e8007a0c */ /* 0x000fe40003f46270 */
[----:B------:R-:W-:Y:S02]  /*14dc0*/  ISETP.GE.AND P1, PT, R231, c[0x0][0x3c8], PT ;  /* 0x0000f200e7007a0c */ /* 0x000fe40003f26270 */
[----:B------:R-:W-:-:S09]  /*14dd0*/  ISETP.GE.AND P0, PT, R230, c[0x0][0x3c8], PT ;  /* 0x0000f200e6007a0c */ /* 0x000fd20003f06270 */
[-C--:B----4-:R-:W-:Y:S02]  /*14de0*/  @!P2 LEA R8, P5, R232, R0.reuse, 0x1 ;  /* 0x00000000e808a211 */ /* 0x090fe400078a08ff */
[CC--:B------:R-:W-:Y:S02]  /*14df0*/  @!P1 LEA R6, P4, R231.reuse, R0.reuse, 0x1 ;  /* 0x00000000e7069211 */ /* 0x0c0fe400078808ff */
[----:B------:R-:W-:Y:S02]  /*14e00*/  @!P0 LEA R2, P3, R230, R0, 0x1 ;  /* 0x00000000e6028211 */ /* 0x000fe400078608ff */
[-C--:B--2---:R-:W-:Y:S02]  /*14e10*/  @!P2 LEA.HI.X R9, R232, R5.reuse, R13, 0x1, P5 ;  /* 0x00000005e809a211 */ /* 0x084fe400028f0c0d */
[-C--:B------:R-:W-:Y:S02]  /*14e20*/  @!P1 LEA.HI.X R7, R231, R5.reuse, R14, 0x1, P4 ;  /* 0x00000005e7079211 */ /* 0x080fe400020f0c0e */
[----:B------:R-:W-:Y:S01]  /*14e30*/  @!P0 LEA.HI.X R3, R230, R5, R15, 0x1, P3 ;  /* 0x00000005e6038211 */ /* 0x000fe200018f0c0f */
[----:B------:R2:W-:Y:S04]  /*14e40*/  @!P2 ST.E.128 [R8.64], R24 ;  /* 0x000000180800a985 */ /* 0x0005e8000c101d06 */
[----:B------:R2:W-:Y:S04]  /*14e50*/  @!P1 ST.E.128 [R6.64], R20 ;  /* 0x0000001406009985 */ /* 0x0005e8000c101d06 */
[----:B------:R2:W-:Y:S02]  /*14e60*/  @!P0 ST.E.128 [R2.64], R16 ;  /* 0x0000001002008985 */ /* 0x0005e4000c101d06 */
.L_x_251:
[----:B------:R-:W-:Y:S05]  /*14e70*/  BSYNC B0 ;  /* 0x0000000000007941 */ /* 0x000fea0003800000 */
.L_x_250:
[----:B------:R-:W-:Y:S05]  /*14e80*/  BRA.DIV ~URZ, `(.L_x_252) ;  /* 0x000037a27f007947 */ /* 0x000fea000b800000 */
[----:B--2---:R2:W1:Y:S04]  /*14e90*/  SHFL.IDX PT, R5, R11, 0x1, 0x181f ;  /* 0x00381f000b057f89 */ /* 0x00446800000e0000 */
[----:B----4-:R2:W4:Y:S02]  /*14ea0*/  SHFL.IDX PT, R0, R12, 0x1, 0x181f ;  /* 0x00381f000c007f89 */ /* 0x01052400000e0000 */
.L_x_313:
[----:B------:R-:W-:Y:S01]  /*14eb0*/  IADD3 R2, R10, 0x20, RZ ;  /* 0x000000200a027810 */ /* 0x000fe20007ffe0ff */
[----:B------:R-:W-:Y:S03]  /*14ec0*/  BSSY B0, `(.L_x_253) ;  /* 0x000000f000007945 */ /* 0x000fe60003800000 */
[----:B------:R-:W-:-:S13]  /*14ed0*/  ISETP.GE.AND P0, PT, R2, R4, PT ;  /* 0x000000040200720c */ /* 0x000fda0003f06270 */
[----:B------:R-:W-:Y:S05]  /*14ee0*/  @P0 BRA `(.L_x_254) ;  /* 0x000000c000000947 */ /* 0x000fea0003800000 */
[----:B------:R-:W-:Y:S02]  /*14ef0*/  ISETP.GE.AND P2, PT, R232, c[0x0][0x3c8], PT ;  /* 0x0000f200e8007a0c */ /* 0x000fe40003f46270 */
[----:B------:R-:W-:Y:S02]  /*14f00*/  ISETP.GE.AND P1, PT, R231, c[0x0][0x3c8], PT ;  /* 0x0000f200e7007a0c */ /* 0x000fe40003f26270 */
[----:B------:R-:W-:-:S09]  /*14f10*/  ISETP.GE.AND P0, PT, R230, c[0x0][0x3c8], PT ;  /* 0x0000f200e6007a0c */ /* 0x000fd20003f06270 */
[-C--:B----4-:R-:W-:Y:S02]  /*14f20*/  @!P2 LEA R8, P5, R232, R0.reuse, 0x1 ;  /* 0x00000000e808a211 */ /* 0x090fe400078a08ff */
[CC--:B------:R-:W-:Y:S02]  /*14f30*/  @!P1 LEA R6, P4, R231.reuse, R0.reuse, 0x1 ;  /* 0x00000000e7069211 */ /* 0x0c0fe400078808ff */
[----:B------:R-:W-:Y:S02]  /*14f40*/  @!P0 LEA R2, P3, R230, R0, 0x1 ;  /* 0x00000000e6028211 */ /* 0x000fe400078608ff */
[-C--:B-1----:R-:W-:Y:S02]  /*14f50*/  @!P2 LEA.HI.X R9, R232, R5.reuse, R13, 0x1, P5 ;  /* 0x00000005e809a211 */ /* 0x082fe400028f0c0d */
[-C--:B------:R-:W-:Y:S02]  /*14f60*/  @!P1 LEA.HI.X R7, R231, R5.reuse, R14, 0x1, P4 ;  /* 0x00000005e7079211 */ /* 0x080fe400020f0c0e */
[----:B------:R-:W-:Y:S01]  /*14f70*/  @!P0 LEA.HI.X R3, R230, R5, R15, 0x1, P3 ;  /* 0x00000005e6038211 */ /* 0x000fe200018f0c0f */
[----:B------:R1:W-:Y:S04]  /*14f80*/  @!P2 ST.E.128 [R8.64], R36 ;  /* 0x000000240800a985 */ /* 0x0003e8000c101d06 */
[----:B------:R1:W-:Y:S04]  /*14f90*/  @!P1 ST.E.128 [R6.64], R32 ;  /* 0x0000002006009985 */ /* 0x0003e8000c101d06 */
[----:B------:R1:W-:Y:S02]  /*14fa0*/  @!P0 ST.E.128 [R2.64], R28 ;  /* 0x0000001c02008985 */ /* 0x0003e4000c101d06 */
.L_x_254:
[----:B------:R-:W-:Y:S05]  /*14fb0*/  BSYNC B0 ;  /* 0x0000000000007941 */ /* 0x000fea0003800000 */
.L_x_253:
[----:B------:R-:W-:Y:S05]  /*14fc0*/  BRA.DIV ~URZ, `(.L_x_255) ;  /* 0x000037227f007947 */ /* 0x000fea000b800000 */
[----:B-1----:R1:W2:Y:S02]  /*14fd0*/  SHFL.IDX PT, R5, R11, 0x2, 0x181f ;  /* 0x00581f000b057f89 */ /* 0x0022a400000e0000 */
.L_x_314:
[----:B------:R-:W-:Y:S05]  /*14fe0*/  BRA.DIV ~URZ, `(.L_x_256) ;  /* 0x000037727f007947 */ /* 0x000fea000b800000 */
[----:B----4-:R4:W1:Y:S02]  /*14ff0*/  SHFL.IDX PT, R0, R12, 0x2, 0x181f ;  /* 0x00581f000c007f89 */ /* 0x01086400000e0000 */
.L_x_315:
[----:B------:R-:W-:Y:S01]  /*15000*/  IADD3 R2, R10, 0x40, RZ ;  /* 0x000000400a027810 */ /* 0x000fe20007ffe0ff */
[----:B------:R-:W-:Y:S03]  /*15010*/  BSSY B0, `(.L_x_257) ;  /* 0x000000f000007945 */ /* 0x000fe60003800000 */
[----:B------:R-:W-:-:S13]  /*15020*/  ISETP.GE.AND P0, PT, R2, R4, PT ;  /* 0x000000040200720c */ /* 0x000fda0003f06270 */
[----:B------:R-:W-:Y:S05]  /*15030*/  @P0 BRA `(.L_x_258) ;  /* 0x000000c000000947 */ /* 0x000fea0003800000 */
[----:B------:R-:W-:Y:S02]  /*15040*/  ISETP.GE.AND P2, PT, R232, c[0x0][0x3c8], PT ;  /* 0x0000f200e8007a0c */ /* 0x000fe40003f46270 */
[----:B------:R-:W-:Y:S02]  /*15050*/  ISETP.GE.AND P1, PT, R231, c[0x0][0x3c8], PT ;  /* 0x0000f200e7007a0c */ /* 0x000fe40003f26270 */
[----:B------:R-:W-:-:S09]  /*15060*/  ISETP.GE.AND P0, PT, R230, c[0x0][0x3c8], PT ;  /* 0x0000f200e6007a0c */ /* 0x000fd20003f06270 */
[-C--:B-1----:R-:W-:Y:S02]  /*15070*/  @!P2 LEA R8, P5, R232, R0.reuse, 0x1 ;  /* 0x00000000e808a211 */ /* 0x082fe400078a08ff */
        /* <DEDUP_REMOVED lines=8> */
.L_x_258:
[----:B------:R-:W-:Y:S05]  /*15100*/  BSYNC B0 ;  /* 0x0000000000007941 */ /* 0x000fea0003800000 */
.L_x_257:
[----:B------:R-:W-:Y:S05]  /*15110*/  BRA.DIV ~URZ, `(.L_x_259) ;  /* 0x000036a27f007947 */ /* 0x000fea000b800000 */
[----:B-1----:R1:W3:Y:S04]  /*15120*/  SHFL.IDX PT, R6, R11, 0x3, 0x181f ;  /* 0x00781f000b067f89 */ /* 0x0022e800000e0000 */
[----:B------:R1:W4:Y:S02]  /*15130*/  SHFL.IDX PT, R0, R12, 0x3, 0x181f ;  /* 0x00781f000c007f89 */ /* 0x00032400000e0000 */
.L_x_316:
[----:B------:R-:W-:-:S04]  /*15140*/  IADD3 R2, R10, 0x60, RZ ;  /* 0x000000600a027810 */ /* 0x000fc80007ffe0ff */
[----:B------:R-:W-:-:S13]  /*15150*/  ISETP.GE.AND P0, PT, R2, R4, PT ;  /* 0x000000040200720c */ /* 0x000fda0003f06270 */
[----:B------:R-:W-:Y:S05]  /*15160*/  @P0 BRA `(.L_x_260) ;  /* 0x0000200000000947 */ /* 0x000fea0003800000 */
[----:B------:R-:W-:Y:S02]  /*15170*/  ISETP.GE.AND P1, PT, R232, c[0x0][0x3c8], PT ;  /* 0x0000f200e8007a0c */ /* 0x000fe40003f26270 */
[----:B------:R-:W-:-:S11]  /*15180*/  ISETP.GE.AND P0, PT, R231, c[0x0][0x3c8], PT ;  /* 0x0000f200e7007a0c */ /* 0x000fd60003f06270 */
[CC--:B----4-:R-:W-:Y:S02]  /*15190*/  @!P1 LEA R4, P3, R232.reuse, R0.reuse, 0x1 ;  /* 0x00000000e8049211 */ /* 0x0d0fe400078608ff */
[C---:B------:R-:W-:Y:S02]  /*151a0*/  @!P0 LEA R2, P2, R231.reuse, R0, 0x1 ;  /* 0x00000000e7028211 */ /* 0x040fe400078408ff */
[-C--:B--23--:R-:W-:Y:S02]  /*151b0*/  @!P1 LEA.HI.X R5, R232, R6.reuse, R13, 0x1, P3 ;  /* 0x00000006e8059211 */ /* 0x08cfe400018f0c0d */
[----:B------:R-:W-:-:S03]  /*151c0*/  @!P0 LEA.HI.X R3, R231, R6, R14, 0x1, P2 ;  /* 0x00000006e7038211 */ /* 0x000fc600010f0c0e */
[----:B------:R2:W-:Y:S04]  /*151d0*/  @!P1 ST.E.128 [R4.64], R56 ;  /* 0x0000003804009985 */ /* 0x0005e8000c101d06 */
[----:B------:R2:W-:Y:S01]  /*151e0*/  @!P0 ST.E.128 [R2.64], R52 ;  /* 0x0000003402008985 */ /* 0x0005e2000c101d06 */
[----:B------:R-:W-:-:S13]  /*151f0*/  ISETP.GE.AND P0, PT, R230, c[0x0][0x3c8], PT ;  /* 0x0000f200e6007a0c */ /* 0x000fda0003f06270 */
[----:B------:R-:W-:Y:S05]  /*15200*/  @P0 BRA `(.L_x_260) ;  /* 0x00001f6000000947 */ /* 0x000fea0003800000 */
[----:B--2---:R-:W-:-:S04]  /*15210*/  LEA R2, P0, R230, R0, 0x1 ;  /* 0x00000000e6027211 */ /* 0x004fc800078008ff */
[----:B------:R-:W-:-:S05]  /*15220*/  LEA.HI.X R3, R230, R6, R15, 0x1, P0 ;  /* 0x00000006e6037211 */ /* 0x000fca00000f0c0f */
[----:B------:R2:W-:Y:S01]  /*15230*/  ST.E.128 [R2.64], R60 ;  /* 0x0000003c02007985 */ /* 0x0005e2000c101d06 */
[----:B------:R-:W-:Y:S05]  /*15240*/  BRA `(.L_x_260) ;  /* 0x00001f2000007947 */ /* 0x000fea0003800000 */
.L_x_247:
[----:B-1----:R-:W2:Y:S04]  /*15250*/  LDL.LU R8, [R1] ;  /* 0x0000000001087983 */ /* 0x002ea80000300800 */
[----:B------:R-:W3:Y:S01]  /*15260*/  LDL.LU R7, [R1+0x18] ;  /* 0x0000180001077983 */ /* 0x000ee20000300800 */
[----:B------:R-:W-:Y:S02]  /*15270*/  IMAD R6, R6, c[0x0][0x408], RZ ;  /* 0x0001020006067a24 */ /* 0x000fe400078e02ff */
[----:B------:R-:W-:-:S04]  /*15280*/  IMAD.WIDE.U32 R4, R2, c[0x0][0x408], RZ ;  /* 0x0001020002047a25 */ /* 0x000fc800078e00ff */
[----:B------:R-:W-:Y:S02]  /*15290*/  IMAD R2, R2, c[0x0][0x40c], R6 ;  /* 0x0001030002027a24 */ /* 0x000fe400078e0206 */
[----:B------:R-:W-:-:S03]  /*152a0*/  @P3 IMAD.HI.U32 R6, R3, c[0x0][0x4ec], RZ ;  /* 0x00013b0003063a27 */ /* 0x000fc600078e00ff */
[----:B------:R-:W-:Y:S02]  /*152b0*/  IADD3 R5, R5, R2, RZ ;  /* 0x0000000205057210 */ /* 0x000fe40007ffe0ff */
[----:B------:R-:W-:-:S05]  /*152c0*/  SHF.R.S32.HI R2, RZ, 0x1f, R0 ;  /* 0x0000001fff027819 */ /* 0x000fca0000011400 */
[----:B------:R-:W-:-:S04]  /*152d0*/  IMAD R2, R2, c[0x0][0x440], RZ ;  /* 0x0001100002027a24 */ /* 0x000fc800078e02ff */
[----:B------:R-:W-:Y:S02]  /*152e0*/  IMAD R2, R0, c[0x0][0x444], R2 ;  /* 0x0001110000027a24 */ /* 0x000fe400078e0202 */
[----:B--2---:R-:W-:-:S04]  /*152f0*/  IMAD.WIDE.U32 R4, R8, c[0x0][0x438], R4 ;  /* 0x00010e0008047a25 */ /* 0x004fc800078e0004 */
[----:B------:R-:W-:-:S04]  /*15300*/  IMAD R5, R8, c[0x0][0x43c], R5 ;  /* 0x00010f0008057a24 */ /* 0x000fc800078e0205 */
[----:B------:R-:W-:Y:S01]  /*15310*/  IMAD.WIDE.U32 R4, R0, c[0x0][0x440], R4 ;  /* 0x0001100000047a25 */ /* 0x000fe200078e0004 */
[----:B------:R-:W-:Y:S02]  /*15320*/  MOV R0, R3 ;  /* 0x0000000300007202 */ /* 0x000fe40000000f00 */
[----:B------:R-:W-:Y:S02]  /*15330*/  @P3 SHF.R.U32.HI R0, RZ, c[0x0][0x4f0], R6 ;  /* 0x00013c00ff003a19 */ /* 0x000fe40000011606 */
[----:B------:R-:W-:Y:S02]  /*15340*/  IADD3 R5, R5, R2, RZ ;  /* 0x0000000205057210 */ /* 0x000fe40007ffe0ff */
[----:B------:R-:W-:Y:S02]  /*15350*/  SHF.R.S32.HI R2, RZ, 0x1f, R0 ;  /* 0x0000001fff027819 */ /* 0x000fe40000011400 */
[----:B------:R-:W-:Y:S01]  /*15360*/  IADD3 R6, -R0, RZ, RZ ;  /* 0x000000ff00067210 */ /* 0x000fe20007ffe1ff */
[----:B---3--:R-:W-:-:S04]  /*15370*/  IMAD.WIDE.U32 R4, R7, c[0x0][0x448], R4 ;  /* 0x0001120007047a25 */ /* 0x008fc800078e0004 */
[----:B------:R-:W-:Y:S02]  /*15380*/  IMAD R2, R2, c[0x0][0x430], RZ ;  /* 0x00010c0002027a24 */ /* 0x000fe400078e02ff */
[----:B------:R-:W-:Y:S02]  /*15390*/  IMAD R5, R7, c[0x0][0x44c], R5 ;  /* 0x0001130007057a24 */ /* 0x000fe400078e0205 */
        /* <DEDUP_REMOVED lines=13> */
.L_x_317:
[----:B------:R-:W-:Y:S05]  /*15470*/  BRA.DIV ~URZ, `(.L_x_262) ;  /* 0x000034727f007947 */ /* 0x000fea000b800000 */
[----:B------:R3:W4:Y:S02]  /*15480*/  SHFL.IDX PT, R0, R39, RZ, 0x1c1f ;  /* 0x001c1fff27007589 */ /* 0x00072400000e0000 */
.L_x_318:
[----:B------:R-:W5:Y:S01]  /*15490*/  S2R R3, SR_TID.X ;  /* 0x0000000000037919 */ /* 0x000f620000002100 */
[----:B------:R-:W-:Y:S01]  /*154a0*/  BSSY B0, `(.L_x_263) ;  /* 0x000009a000007945 */ /* 0x000fe20003800000 */
[----:B-----5:R-:W-:-:S04]  /*154b0*/  SHF.R.S32.HI R2, RZ, 0x1f, R3 ;  /* 0x0000001fff027819 */ /* 0x020fc80000011403 */
[----:B------:R-:W-:-:S04]  /*154c0*/  LEA.HI R2, R2, R3, RZ, 0x5 ;  /* 0x0000000302027211 */ /* 0x000fc800078f28ff */
[----:B------:R-:W-:-:S05]  /*154d0*/  LOP3.LUT R2, R2, 0xffffffe0, RZ, 0xc0, !PT ;  /* 0xffffffe002027812 */ /* 0x000fca00078ec0ff */
[----:B------:R-:W-:-:S05]  /*154e0*/  IMAD.IADD R2, R3, 0x1, -R2 ;  /* 0x0000000103027824 */ /* 0x000fca00078e0a02 */
[----:B------:R-:W-:-:S04]  /*154f0*/  SHF.R.S32.HI R4, RZ, 0x1f, R2 ;  /* 0x0000001fff047819 */ /* 0x000fc80000011402 */
[----:B------:R-:W-:-:S04]  /*15500*/  LEA.HI R4, R4, R2, RZ, 0x2 ;  /* 0x0000000204047211 */ /* 0x000fc800078f10ff */
[----:B------:R-:W-:-:S05]  /*15510*/  LOP3.LUT R4, R4, 0x7ffffffc, RZ, 0xc0, !PT ;  /* 0x7ffffffc04047812 */ /* 0x000fca00078ec0ff */
[----:B------:R-:W-:-:S04]  /*15520*/  IMAD.IADD R4, R2, 0x1, -R4 ;  /* 0x0000000102047824 */ /* 0x000fc800078e0a04 */
[----:B------:R-:W-:-:S05]  /*15530*/  IMAD.SHL.U32 R4, R4, 0x2, RZ ;  /* 0x0000000204047824 */ /* 0x000fca00078e00ff */
[C---:B------:R-:W-:Y:S02]  /*15540*/  IADD3 R29, R4.reuse, 0x70, RZ ;  /* 0x00000070041d7810 */ /* 0x040fe40007ffe0ff */
[C---:B------:R-:W-:Y:S02]  /*15550*/  IADD3 R28, R4.reuse, 0x78, RZ ;  /* 0x00000078041c7810 */ /* 0x040fe40007ffe0ff */
[C---:B------:R-:W-:Y:S02]  /*15560*/  IADD3 R27, R4.reuse, 0x80, RZ ;  /* 0x00000080041b7810 */ /* 0x040fe40007ffe0ff */
[C---:B------:R-:W-:Y:S02]  /*15570*/  IADD3 R26, R4.reuse, 0x88, RZ ;  /* 0x00000088041a7810 */ /* 0x040fe40007ffe0ff */
[C---:B------:R-:W-:Y:S02]  /*15580*/  IADD3 R25, R4.reuse, 0x90, RZ ;  /* 0x0000009004197810 */ /* 0x040fe40007ffe0ff */
[----:B------:R-:W-:-:S02]  /*15590*/  IADD3 R24, R4, 0x98, RZ ;  /* 0x0000009804187810 */ /* 0x000fc40007ffe0ff */
        /* <DEDUP_REMOVED lines=16> */
[----:B------:R-:W-:Y:S02]  /*156a0*/  IADD3 R6, R4, 0x58, RZ ;  /* 0x0000005804067810 */ /* 0x000fe40007ffe0ff */
        /* <DEDUP_REMOVED lines=22> */
[----:B------:R-:W-:Y:S01]  /*15810*/  SHF.R.S32.HI R37, RZ, 0x1f, R19 ;  /* 0x0000001fff257819 */ /* 0x000fe20000011413 */
[----:B------:R-:W-:Y:S05]  /*15820*/  @P0 BRA `(.L_x_264) ;  /* 0x0000061000000947 */ /* 0x000fea0003800000 */
[----:B------:R-:W-:Y:S02]  /*15830*/  ISETP.GE.AND P1, PT, R4, c[0x0][0x3c8], PT ;  /* 0x0000f20004007a0c */ /* 0x000fe40003f26270 */
[----:B------:R-:W-:Y:S02]  /*15840*/  ISETP.GE.AND P0, PT, R19, c[0x0][0x3c8], PT ;  /* 0x0000f20013007a0c */ /* 0x000fe40003f06270 */
[----:B------:R-:W-:-:S02]  /*15850*/  ISETP.GE.AND P3, PT, R18, c[0x0][0x3c8], PT ;  /* 0x0000f20012007a0c */ /* 0x000fc40003f66270 */
[----:B------:R-:W-:Y:S02]  /*15860*/  ISETP.GE.AND P4, PT, R17, c[0x0][0x3c8], PT ;  /* 0x0000f20011007a0c */ /* 0x000fe40003f86270 */
[----:B------:R-:W-:-:S05]  /*15870*/  ISETP.GE.AND P6, PT, R25, c[0x0][0x3c8], PT ;  /* 0x0000f20019007a0c */ /* 0x000fca0003fc6270 */
[----:B----4-:R-:W-:Y:S02]  /*15880*/  @!P1 IMAD.MOV.U32 R30, RZ, RZ, R0 ;  /* 0x000000ffff1e9224 */ /* 0x010fe400078e0000 */
[----:B--2---:R-:W-:Y:S01]  /*15890*/  @!P1 IMAD.MOV.U32 R31, RZ, RZ, R5 ;  /* 0x000000ffff1f9224 */ /* 0x004fe200078e0005 */
[----:B------:R-:W-:-:S03]  /*158a0*/  @!P0 LEA R2, P2, R19, R0, 0x2 ;  /* 0x0000000013028211 */ /* 0x000fc600078410ff */
[----:B------:R-:W-:Y:S01]  /*158b0*/  @!P1 IMAD.WIDE R30, R4, 0x4, R30 ;  /* 0x00000004041e9825 */ /* 0x000fe200078e021e */
[----:B------:R-:W-:Y:S02]  /*158c0*/  @!P0 LEA.HI.X R3, R19, R5, R37, 0x2, P2 ;  /* 0x0000000513038211 */ /* 0x000fe400010f1425 */
[----:B------:R-:W-:Y:S02]  /*158d0*/  ISETP.GE.AND P2, PT, R16, c[0x0][0x3c8], PT ;  /* 0x0000f20010007a0c */ /* 0x000fe40003f46270 */
[----:B------:R2:W-:Y:S01]  /*158e0*/  @!P1 ST.E.64 [R30.64], R154 ;  /* 0x0000009a1e009985 */ /* 0x0005e2000c101b06 */
[----:B------:R-:W-:-:S03]  /*158f0*/  ISETP.GE.AND P1, PT, R15, c[0x0][0x3c8], PT ;  /* 0x0000f2000f007a0c */ /* 0x000fc60003f26270 */
[----:B------:R4:W-:Y:S01]  /*15900*/  @!P0 ST.E.64 [R2.64], R32 ;  /* 0x0000002002008985 */ /* 0x0009e2000c101b06 */
[CC--:B--2---:R-:W-:Y:S02]  /*15910*/  @!P3 LEA R30, P5, R18.reuse, R0.reuse, 0x2 ;  /* 0x00000000121eb211 */ /* 0x0c4fe400078a10ff */
[C---:B----4-:R-:W-:Y:S02]  /*15920*/  @!P4 LEA R2, P0, R17.reuse, R0, 0x2 ;  /* 0x000000001102c211 */ /* 0x050fe400078010ff */
[-C--:B------:R-:W-:Y:S02]  /*15930*/  @!P3 LEA.HI.X R31, R18, R5.reuse, R38, 0x2, P5 ;  /* 0x00000005121fb211 */ /* 0x080fe400028f1426 */
[----:B------:R-:W-:-:S03]  /*15940*/  @!P4 LEA.HI.X R3, R17, R5, R41, 0x2, P0 ;  /* 0x000000051103c211 */ /* 0x000fc600000f1429 */
[----:B------:R2:W-:Y:S01]  /*15950*/  @!P3 ST.E.64 [R30.64], R34 ;  /* 0x000000221e00b985 */ /* 0x0005e2000c101b06 */
[----:B------:R-:W-:-:S03]  /*15960*/  ISETP.GE.AND P3, PT, R14, c[0x0][0x3c8], PT ;  /* 0x0000f2000e007a0c */ /* 0x000fc60003f66270 */
[----:B------:R4:W-:Y:S01]  /*15970*/  @!P4 ST.E.64 [R2.64], R102 ;  /* 0x000000660200c985 */ /* 0x0009e2000c101b06 */
[----:B------:R-:W-:Y:S02]  /*15980*/  ISETP.GE.AND P4, PT, R13, c[0x0][0x3c8], PT ;  /* 0x0000f2000d007a0c */ /* 0x000fe40003f86270 */
        /* <DEDUP_REMOVED lines=16> */
[-C--:B--2---:R-:W-:Y:S02]  /*15a90*/  @!P2 LEA R30, P5, R12, R0.reuse, 0x2 ;  /* 0x000000000c1ea211 */ /* 0x084fe400078a10ff */
[----:B----4-:R-:W-:Y:S02]  /*15aa0*/  @!P1 LEA R2, P0, R10, R0, 0x2 ;  /* 0x000000000a029211 */ /* 0x010fe400078010ff */
        /* <DEDUP_REMOVED lines=23> */
[CC--:B----4-:R-:W-:Y:S02]  /*15c20*/  @!P4 LEA R2, P0, R28.reuse, R0.reuse, 0x2 ;  /* 0x000000001c02c211 */ /* 0x0d0fe400078010ff */
[-C--:B------:R-:W-:Y:S02]  /*15c30*/  @!P3 LEA.HI.X R31, R29, R5.reuse, R51, 0x2, P5 ;  /* 0x000000051d1fb211 */ /* 0x080fe400028f1433 */
[----:B------:R-:W-:Y:S02]  /*15c40*/  @!P4 LEA.HI.X R3, R28, R5, R52, 0x2, P0 ;  /* 0x000000051c03c211 */ /* 0x000fe400000f1434 */
[----:B------:R-:W-:Y:S01]  /*15c50*/  @!P2 LEA R32, P0, R27, R0, 0x2 ;  /* 0x000000001b20a211 */ /* 0x000fe200078010ff */
[----:B------:R2:W-:Y:S01]  /*15c60*/  @!P3 ST.E.64 [R30.64], R150 ;  /* 0x000000961e00b985 */ /* 0x0005e2000c101b06 */
[----:B------:R-:W-:-:S02]  /*15c70*/  ISETP.GE.AND P5, PT, R24, c[0x0][0x3c8], PT ;  /* 0x0000f20018007a0c */ /* 0x000fc40003fa6270 */
[----:B------:R-:W-:Y:S01]  /*15c80*/  @!P2 LEA.HI.X R33, R27, R5, R53, 0x2, P0 ;  /* 0x000000051b21a211 */ /* 0x000fe200000f1435 */
[----:B------:R4:W-:Y:S01]  /*15c90*/  @!P4 ST.E.64 [R2.64], R152 ;  /* 0x000000980200c985 */ /* 0x0009e2000c101b06 */
[----:B------:R-:W-:-:S03]  /*15ca0*/  ISETP.GE.AND P4, PT, R23, c[0x0][0x3c8], PT ;  /* 0x0000f20017007a0c */ /* 0x000fc60003f86270 */
[----:B------:R-:W-:Y:S01]  /*15cb0*/  @!P2 ST.E.64 [R32.64], R156 ;  /* 0x0000009c2000a985 */ /* 0x000fe2000c101b06 */
[----:B------:R-:W-:Y:S02]  /*15cc0*/  ISETP.GE.AND P2, PT, R22, c[0x0][0x3c8], PT ;  /* 0x0000f20016007a0c */ /* 0x000fe40003f46270 */
[CC--:B--2---:R-:W-:Y:S02]  /*15cd0*/  @!P6 LEA R30, P0, R25.reuse, R0.reuse, 0x2 ;  /* 0x00000000191ee211 */ /* 0x0c4fe400078010ff */
[C---:B----4-:R-:W-:Y:S02]  /*15ce0*/  @!P1 LEA R2, P3, R26.reuse, R0, 0x2 ;  /* 0x000000001a029211 */ /* 0x050fe400078610ff */
[-C--:B------:R-:W-:Y:S02]  /*15cf0*/  @!P6 LEA.HI.X R31, R25, R5.reuse, R56, 0x2, P0 ;  /* 0x00000005191fe211 */ /* 0x080fe400000f1438 */
[----:B------:R-:W-:Y:S02]  /*15d00*/  @!P1 LEA.HI.X R3, R26, R5, R54, 0x2, P3 ;  /* 0x000000051a039211 */ /* 0x000fe400018f1436 */
[----:B------:R-:W-:-:S03]  /*15d10*/  ISETP.GE.AND P0, PT, R20, c[0x0][0x3c8], PT ;  /* 0x0000f20014007a0c */ /* 0x000fc60003f06270 */
[----:B------:R2:W-:Y:S01]  /*15d20*/  @!P1 ST.E.64 [R2.64], R68 ;  /* 0x0000004402009985 */ /* 0x0005e2000c101b06 */
[----:B------:R-:W-:-:S03]  /*15d30*/  ISETP.GE.AND P1, PT, R21, c[0x0][0x3c8], PT ;  /* 0x0000f20015007a0c */ /* 0x000fc60003f26270 */
[----:B------:R4:W-:Y:S01]  /*15d40*/  @!P6 ST.E.64 [R30.64], R72 ;  /* 0x000000481e00e985 */ /* 0x0009e2000c101b06 */
[----:B------:R-:W-:-:S04]  /*15d50*/  @!P4 LEA R34, P6, R23, R0, 0x2 ;  /* 0x000000001722c211 */ /* 0x000fc800078c10ff */
[----:B------:R-:W-:Y:S02]  /*15d60*/  @!P4 LEA.HI.X R35, R23, R5, R57, 0x2, P6 ;  /* 0x000000051723c211 */ /* 0x000fe400030f1439 */
[----:B--2---:R-:W-:-:S04]  /*15d70*/  @!P5 LEA R2, P3, R24, R0, 0x2 ;  /* 0x000000001802d211 */ /* 0x004fc800078610ff */
[----:B------:R-:W-:Y:S02]  /*15d80*/  @!P5 LEA.HI.X R3, R24, R5, R55, 0x2, P3 ;  /* 0x000000051803d211 */ /* 0x000fe400018f1437 */
[----:B------:R-:W-:-:S03]  /*15d90*/  @!P2 LEA R32, P3, R22, R0, 0x2 ;  /* 0x000000001620a211 */ /* 0x000fc600078610ff */
[----:B------:R2:W-:Y:S01]  /*15da0*/  @!P5 ST.E.64 [R2.64], R76 ;  /* 0x0000004c0200d985 */ /* 0x0005e2000c101b06 */
[C---:B----4-:R-:W-:Y:S02]  /*15db0*/  @!P1 LEA R30, P5, R21.reuse, R0, 0x2 ;  /* 0x00000000151e9211 */ /* 0x050fe400078a10ff */
[-C--:B------:R-:W-:Y:S01]  /*15dc0*/  @!P2 LEA.HI.X R33, R22, R5.reuse, R58, 0x2, P3 ;  /* 0x000000051621a211 */ /* 0x080fe200018f143a */
[----:B------:R4:W-:Y:S01]  /*15dd0*/  @!P4 ST.E.64 [R34.64], R160 ;  /* 0x000000a02200c985 */ /* 0x0009e2000c101b06 */
[----:B------:R-:W-:-:S03]  /*15de0*/  @!P1 LEA.HI.X R31, R21, R5, R59, 0x2, P5 ;  /* 0x00000005151f9211 */ /* 0x000fc600028f143b */
[----:B------:R4:W-:Y:S04]  /*15df0*/  @!P2 ST.E.64 [R32.64], R158 ;  /* 0x0000009e2000a985 */ /* 0x0009e8000c101b06 */
[----:B------:R4:W-:Y:S01]  /*15e00*/  @!P1 ST.E.64 [R30.64], R80 ;  /* 0x000000501e009985 */ /* 0x0009e2000c101b06 */
[----:B--2---:R-:W-:-:S04]  /*15e10*/  @!P0 LEA R2, P3, R20, R0, 0x2 ;  /* 0x0000000014028211 */ /* 0x004fc800078610ff */
[----:B------:R-:W-:-:S05]  /*15e20*/  @!P0 LEA.HI.X R3, R20, R5, R60, 0x2, P3 ;  /* 0x0000000514038211 */ /* 0x000fca00018f143c */
[----:B------:R4:W-:Y:S04]  /*15e30*/  @!P0 ST.E.64 [R2.64], R64 ;  /* 0x0000004002008985 */ /* 0x0009e8000c101b06 */
.L_x_264:
[----:B------:R-:W-:Y:S05]  /*15e40*/  BSYNC B0 ;  /* 0x0000000000007941 */ /* 0x000fea0003800000 */
.L_x_263:
[----:B------:R-:W-:Y:S05]  /*15e50*/  BRA.DIV ~URZ, `(.L_x_265) ;  /* 0x00002af27f007947 */ /* 0x000fea000b800000 */
[----:B--2---:R2:W1:Y:S04]  /*15e60*/  SHFL.IDX PT, R5, R36, 0x1, 0x1c1f ;  /* 0x003c1f0024057f89 */ /* 0x00446800000e0000 */
[----:B----4-:R2:W4:Y:S02]  /*15e70*/  SHFL.IDX PT, R0, R39, 0x1, 0x1c1f ;  /* 0x003c1f0027007f89 */ /* 0x01052400000e0000 */
.L_x_319:
[----:B------:R-:W-:-:S13]  /*15e80*/  ISETP.NE.AND P0, PT, R61, RZ, PT ;  /* 0x000000ff3d00720c */ /* 0x000fda0003f05270 */
[----:B------:R-:W-:Y:S05]  /*15e90*/  @P0 BRA `(.L_x_260) ;  /* 0x000012d000000947 */ /* 0x000fea0003800000 */
[----:B------:R-:W-:Y:S02]  /*15ea0*/  ISETP.GE.AND P3, PT, R19, c[0x0][0x3c8], PT ;  /* 0x0000f20013007a0c */ /* 0x000fe40003f66270 */
[----:B------:R-:W-:Y:S02]  /*15eb0*/  ISETP.GE.AND P2, PT, R18, c[0x0][0x3c8], PT ;  /* 0x0000f20012007a0c */ /* 0x000fe40003f46270 */
[----:B------:R-:W-:Y:S02]  /*15ec0*/  ISETP.GE.AND P1, PT, R17, c[0x0][0x3c8], PT ;  /* 0x0000f20011007a0c */ /* 0x000fe40003f26270 */
[----:B------:R-:W-:Y:S02]  /*15ed0*/  ISETP.GE.AND P4, PT, R4, c[0x0][0x3c8], PT ;  /* 0x0000f20004007a0c */ /* 0x000fe40003f86270 */
[----:B------:R-:W-:-:S05]  /*15ee0*/  ISETP.GE.AND P0, PT, R16, c[0x0][0x3c8], PT ;  /* 0x0000f20010007a0c */ /* 0x000fca0003f06270 */
[CC--:B----4-:R-:W-:Y:S02]  /*15ef0*/  @!P3 LEA R32, P6, R19.reuse, R0.reuse, 0x2 ;  /* 0x000000001320b211 */ /* 0x0d0fe400078c10ff */
[CC--:B------:R-:W-:Y:S02]  /*15f00*/  @!P2 LEA R30, P5, R18.reuse, R0.reuse, 0x2 ;  /* 0x00000000121ea211 */ /* 0x0c0fe400078a10ff */
[-C--:B-1----:R-:W-:Y:S02]  /*15f10*/  @!P3 LEA.HI.X R33, R19, R5.reuse, R37, 0x2, P6 ;  /* 0x000000051321b211 */ /* 0x082fe400030f1425 */
[----:B------:R-:W-:Y:S01]  /*15f20*/  @!P2 LEA.HI.X R31, R18, R5, R38, 0x2, P5 ;  /* 0x00000005121fa211 */ /* 0x000fe200028f1426 */
[----:B------:R-:W-:Y:S01]  /*15f30*/  @!P4 IMAD.MOV.U32 R34, RZ, RZ, R0 ;  /* 0x000000ffff22c224 */ /* 0x000fe200078e0000 */
[-C--:B------:R-:W-:Y:S01]  /*15f40*/  @!P1 LEA R18, P6, R17, R0.reuse, 0x2 ;  /* 0x0000000011129211 */ /* 0x080fe200078c10ff */
[----:B------:R-:W-:Y:S01]  /*15f50*/  @!P4 IMAD.MOV.U32 R35, RZ, RZ, R5 ;  /* 0x000000ffff23c224 */ /* 0x000fe200078e0005 */
[----:B------:R-:W-:-:S02]  /*15f60*/  @!P0 LEA R2, P5, R16, R0, 0x2 ;  /* 0x0000000010028211 */ /* 0x000fc400078a10ff */
[-C--:B------:R-:W-:Y:S01]  /*15f70*/  @!P1 LEA.HI.X R19, R17, R5.reuse, R41, 0x2, P6 ;  /* 0x0000000511139211 */ /* 0x080fe200030f1429 */
[----:B------:R-:W-:Y:S01]  /*15f80*/  @!P4 IMAD.WIDE R34, R4, 0x4, R34 ;  /* 0x000000040422c825 */ /* 0x000fe200078e0222 */
[----:B------:R-:W-:Y:S02]  /*15f90*/  ISETP.GE.AND P6, PT, R15, c[0x0][0x3c8], PT ;  /* 0x0000f2000f007a0c */ /* 0x000fe40003fc6270 */
[----:B------:R-:W-:Y:S02]  /*15fa0*/  @!P0 LEA.HI.X R3, R16, R5, R40, 0x2, P5 ;  /* 0x0000000510038211 */ /* 0x000fe400028f1428 */
[----:B------:R-:W-:Y:S01]  /*15fb0*/  ISETP.GE.AND P5, PT, R14, c[0x0][0x3c8], PT ;  /* 0x0000f2000e007a0c */ /* 0x000fe20003fa6270 */
[----:B------:R-:W-:Y:S01]  /*15fc0*/  @!P4 ST.E.64 [R34.64], R164 ;  /* 0x000000a42200c985 */ /* 0x000fe2000c101b06 */
[----:B------:R-:W-:-:S03]  /*15fd0*/  ISETP.GE.AND P4, PT, R13, c[0x0][0x3c8], PT ;  /* 0x0000f2000d007a0c */ /* 0x000fc60003f86270 */
[----:B------:R-:W-:Y:S01]  /*15fe0*/  @!P3 ST.E.64 [R32.64], R162 ;  /* 0x000000a22000b985 */ /* 0x000fe2000c101b06 */
[----:B------:R-:W-:-:S03]  /*15ff0*/  ISETP.GE.AND P3, PT, R12, c[0x0][0x3c8], PT ;  /* 0x0000f2000c007a0c */ /* 0x000fc60003f66270 */
[----:B------:R1:W-:Y:S01]  /*16000*/  @!P2 ST.E.64 [R30.64], R114 ;  /* 0x000000721e00a985 */ /* 0x0003e2000c101b06 */
[----:B------:R-:W-:-:S03]  /*16010*/  ISETP.GE.AND P2, PT, R10, c[0x0][0x3c8], PT ;  /* 0x0000f2000a007a0c */ /* 0x000fc60003f46270 */
[----:B------:R4:W-:Y:S04]  /*16020*/  @!P1 ST.E.64 [R18.64], R92 ;  /* 0x0000005c12009985 */ /* 0x0009e8000c101b06 */
[----:B------:R5:W-:Y:S01]  /*16030*/  @!P0 ST.E.64 [R2.64], R84 ;  /* 0x0000005402008985 */ /* 0x000be2000c101b06 */
[CC--:B-1----:R-:W-:Y:S02]  /*16040*/  @!P6 LEA R30, P0, R15.reuse, R0.reuse, 0x2 ;  /* 0x000000000f1ee211 */ /* 0x0c2fe400078010ff */
[-C--:B----4-:R-:W-:Y:S02]  /*16050*/  @!P5 LEA R18, P1, R14, R0.reuse, 0x2 ;  /* 0x000000000e12d211 */ /* 0x090fe400078210ff */
[----:B------:R-:W-:Y:S02]  /*16060*/  @!P6 LEA.HI.X R31, R15, R5, R42, 0x2, P0 ;  /* 0x000000050f1fe211 */ /* 0x000fe400000f142a */
[----:B------:R-:W-:-:S02]  /*16070*/  @!P4 LEA R16, P0, R13, R0, 0x2 ;  /* 0x000000000d10c211 */ /* 0x000fc400078010ff */
[-C--:B------:R-:W-:Y:S01]  /*16080*/  @!P5 LEA.HI.X R19, R14, R5.reuse, R44, 0x2, P1 ;  /* 0x000000050e13d211 */ /* 0x080fe200008f142c */
[----:B------:R-:W-:Y:S01]  /*16090*/  @!P6 ST.E.64 [R30.64], R170 ;  /* 0x000000aa1e00e985 */ /* 0x000fe2000c101b06 */
[----:B------:R-:W-:Y:S02]  /*160a0*/  ISETP.GE.AND P1, PT, R7, c[0x0][0x3c8], PT ;  /* 0x0000f20007007a0c */ /* 0x000fe40003f26270 */
[-C--:B------:R-:W-:Y:S01]  /*160b0*/  @!P4 LEA.HI.X R17, R13, R5.reuse, R43, 0x2, P0 ;  /* 0x000000050d11c211 */ /* 0x080fe200000f142b */
[----:B------:R-:W-:Y:S01]  /*160c0*/  @!P5 ST.E.64 [R18.64], R166 ;  /* 0x000000a61200d985 */ /* 0x000fe2000c101b06 */
[----:B------:R-:W-:Y:S02]  /*160d0*/  @!P3 LEA R14, P0, R12, R0, 0x2 ;  /* 0x000000000c0eb211 */ /* 0x000fe400078010ff */
[----:B------:R-:W-:Y:S01]  /*160e0*/  ISETP.GE.AND P6, PT, R6, c[0x0][0x3c8], PT ;  /* 0x0000f20006007a0c */ /* 0x000fe20003fc6270 */
[----:B------:R-:W-:Y:S01]  /*160f0*/  @!P4 ST.E.64 [R16.64], R126 ;  /* 0x0000007e1000c985 */ /* 0x000fe2000c101b06 */
[----:B------:R-:W-:-:S02]  /*16100*/  @!P3 LEA.HI.X R15, R12, R5, R45, 0x2, P0 ;  /* 0x000000050c0fb211 */ /* 0x000fc400000f142d */
[CC--:B------:R-:W-:Y:S02]  /*16110*/  @!P2 LEA R12, P0, R10.reuse, R0.reuse, 0x2 ;  /* 0x000000000a0ca211 */ /* 0x0c0fe400078010ff */
[----:B------:R-:W-:Y:S01]  /*16120*/  ISETP.GE.AND P5, PT, R11, c[0x0][0x3c8], PT ;  /* 0x0000f2000b007a0c */ /* 0x000fe20003fa6270 */
[----:B------:R1:W-:Y:S01]  /*16130*/  @!P3 ST.E.64 [R14.64], R118 ;  /* 0x000000760e00b985 */ /* 0x0003e2000c101b06 */
[-C--:B------:R-:W-:Y:S02]  /*16140*/  @!P2 LEA.HI.X R13, R10, R5.reuse, R46, 0x2, P0 ;  /* 0x000000050a0da211 */ /* 0x080fe400000f142e */
[C---:B-----5:R-:W-:Y:S02]  /*16150*/  @!P1 LEA R2, P0, R7.reuse, R0, 0x2 ;  /* 0x0000000007029211 */ /* 0x060fe400078010ff */
[----:B------:R-:W-:Y:S01]  /*16160*/  ISETP.GE.AND P4, PT, R8, c[0x0][0x3c8], PT ;  /* 0x0000f20008007a0c */ /* 0x000fe20003f86270 */
[----:B------:R4:W-:Y:S01]  /*16170*/  @!P2 ST.E.64 [R12.64], R96 ;  /* 0x000000600c00a985 */ /* 0x0009e2000c101b06 */
[----:B------:R-:W-:-:S02]  /*16180*/  @!P1 LEA.HI.X R3, R7, R5, R47, 0x2, P0 ;  /* 0x0000000507039211 */ /* 0x000fc400000f142f */
[----:B------:R-:W-:Y:S02]  /*16190*/  ISETP.GE.AND P3, PT, R29, c[0x0][0x3c8], PT ;  /* 0x0000f2001d007a0c */ /* 0x000fe40003f66270 */
[----:B------:R-:W-:Y:S01]  /*161a0*/  ISETP.GE.AND P2, PT, R28, c[0x0][0x3c8], PT ;  /* 0x0000f2001c007a0c */ /* 0x000fe20003f46270 */
[----:B------:R5:W-:Y:S01]  /*161b0*/  @!P1 ST.E.64 [R2.64], R88 ;  /* 0x0000005802009985 */ /* 0x000be2000c101b06 */
[----:B-1----:R-:W-:-:S04]  /*161c0*/  @!P6 LEA R14, P0, R6, R0, 0x2 ;  /* 0x00000000060ee211 */ /* 0x002fc800078010ff */
[-C--:B------:R-:W-:Y:S02]  /*161d0*/  @!P6 LEA.HI.X R15, R6, R5.reuse, R48, 0x2, P0 ;  /* 0x00000005060fe211 */ /* 0x080fe400000f1430 */
[CC--:B----4-:R-:W-:Y:S02]  /*161e0*/  @!P5 LEA R12, P1, R11.reuse, R0.reuse, 0x2 ;  /* 0x000000000b0cd211 */ /* 0x0d0fe400078210ff */
[CC--:B------:R-:W-:Y:S01]  /*161f0*/  @!P4 LEA R10, P0, R8.reuse, R0.reuse, 0x2 ;  /* 0x00000000080ac211 */ /* 0x0c0fe200078010ff */
[----:B------:R1:W-:Y:S01]  /*16200*/  @!P6 ST.E.64 [R14.64], R172 ;  /* 0x000000ac0e00e985 */ /* 0x0003e2000c101b06 */
[-C--:B------:R-:W-:Y:S02]  /*16210*/  @!P5 LEA.HI.X R13, R11, R5.reuse, R49, 0x2, P1 ;  /* 0x000000050b0dd211 */ /* 0x080fe400008f1431 */
[----:B------:R-:W-:Y:S02]  /*16220*/  ISETP.GE.AND P1, PT, R27, c[0x0][0x3c8], PT ;  /* 0x0000f2001b007a0c */ /* 0x000fe40003f26270 */
[----:B------:R-:W-:Y:S01]  /*16230*/  @!P4 LEA.HI.X R11, R8, R5, R50, 0x2, P0 ;  /* 0x00000005080bc211 */ /* 0x000fe200000f1432 */
[----:B------:R4:W-:Y:S01]  /*16240*/  @!P5 ST.E.64 [R12.64], R138 ;  /* 0x0000008a0c00d985 */ /* 0x0009e2000c101b06 */
[----:B------:R-:W-:-:S02]  /*16250*/  @!P3 LEA R8, P0, R29, R0, 0x2 ;  /* 0x000000001d08b211 */ /* 0x000fc400078010ff */
[----:B------:R-:W-:Y:S01]  /*16260*/  ISETP.GE.AND P6, PT, R26, c[0x0][0x3c8], PT ;  /* 0x0000f2001a007a0c */ /* 0x000fe20003fc6270 */
[----:B------:R2:W-:Y:S01]  /*16270*/  @!P4 ST.E.64 [R10.64], R130 ;  /* 0x000000820a00c985 */ /* 0x0005e2000c101b06 */
[-C--:B------:R-:W-:Y:S02]  /*16280*/  @!P3 LEA.HI.X R9, R29, R5.reuse, R51, 0x2, P0 ;  /* 0x000000051d09b211 */ /* 0x080fe400000f1433 */
[CC--:B------:R-:W-:Y:S02]  /*16290*/  @!P2 LEA R6, P0, R28.reuse, R0.reuse, 0x2 ;  /* 0x000000001c06a211 */ /* 0x0c0fe400078010ff */
[----:B------:R-:W-:Y:S01]  /*162a0*/  ISETP.GE.AND P5, PT, R25, c[0x0][0x3c8], PT ;  /* 0x0000f20019007a0c */ /* 0x000fe20003fa6270 */
[----:B------:R3:W-:Y:S01]  /*162b0*/  @!P3 ST.E.64 [R8.64], R122 ;  /* 0x0000007a0800b985 */ /* 0x0007e2000c101b06 */
[----:B------:R-:W-:Y:S02]  /*162c0*/  @!P2 LEA.HI.X R7, R28, R5, R52, 0x2, P0 ;  /* 0x000000051c07a211 */ /* 0x000fe400000f1434 */
[----:B-----5:R-:W-:-:S02]  /*162d0*/  @!P1 LEA R2, P0, R27, R0, 0x2 ;  /* 0x000000001b029211 */ /* 0x020fc400078010ff */
[----:B------:R-:W-:Y:S01]  /*162e0*/  ISETP.GE.AND P4, PT, R24, c[0x0][0x3c8], PT ;  /* 0x0000f20018007a0c */ /* 0x000fe20003f86270 */
[----:B------:R5:W-:Y:S01]  /*162f0*/  @!P2 ST.E.64 [R6.64], R110 ;  /* 0x0000006e0600a985 */ /* 0x000be2000c101b06 */
[----:B------:R-:W-:Y:S02]  /*16300*/  @!P1 LEA.HI.X R3, R27, R5, R53, 0x2, P0 ;  /* 0x000000051b039211 */ /* 0x000fe400000f1435 */
[----:B------:R-:W-:Y:S02]  /*16310*/  ISETP.GE.AND P3, PT, R23, c[0x0][0x3c8], PT ;  /* 0x0000f20017007a0c */ /* 0x000fe40003f66270 */
[----:B------:R-:W-:Y:S01]  /*16320*/  ISETP.GE.AND P2, PT, R22, c[0x0][0x3c8], PT ;  /* 0x0000f20016007a0c */ /* 0x000fe20003f46270 */
[----:B------:R5:W-:Y:S01]  /*16330*/  @!P1 ST.E.64 [R2.64], R66 ;  /* 0x0000004202009985 */ /* 0x000be2000c101b06 */
[----:B-1----:R-:W-:-:S04]  /*16340*/  @!P6 LEA R14, P0, R26, R0, 0x2 ;  /* 0x000000001a0ee211 */ /* 0x002fc800078010ff */
[----:B------:R-:W-:Y:S02]  /*16350*/  @!P6 LEA.HI.X R15, R26, R5, R54, 0x2, P0 ;  /* 0x000000051a0fe211 */ /* 0x000fe400000f1436 */
[----:B----4-:R-:W-:-:S03]  /*16360*/  @!P5 LEA R12, P1, R25, R0, 0x2 ;  /* 0x00000000190cd211 */ /* 0x010fc600078210ff */
[----:B------:R1:W-:Y:S01]  /*16370*/  @!P6 ST.E.64 [R14.64], R168 ;  /* 0x000000a80e00e985 */ /* 0x0003e2000c101b06 */
[CC--:B--2---:R-:W-:Y:S02]  /*16380*/  @!P4 LEA R10, P0, R24.reuse, R0.reuse, 0x2 ;  /* 0x00000000180ac211 */ /* 0x0c4fe400078010ff */
[-C--:B------:R-:W-:Y:S02]  /*16390*/  @!P5 LEA.HI.X R13, R25, R5.reuse, R56, 0x2, P1 ;  /* 0x00000005190dd211 */ /* 0x080fe400008f1438 */
[----:B------:R-:W-:Y:S02]  /*163a0*/  ISETP.GE.AND P1, PT, R21, c[0x0][0x3c8], PT ;  /* 0x0000f20015007a0c */ /* 0x000fe40003f26270 */
[----:B------:R-:W-:Y:S01]  /*163b0*/  @!P4 LEA.HI.X R11, R24, R5, R55, 0x2, P0 ;  /* 0x00000005180bc211 */ /* 0x000fe200000f1437 */
[----:B------:R1:W-:Y:S01]  /*163c0*/  @!P5 ST.E.64 [R12.64], R134 ;  /* 0x000000860c00d985 */ /* 0x0003e2000c101b06 */
[----:B---3--:R-:W-:-:S03]  /*163d0*/  @!P3 LEA R8, P0, R23, R0, 0x2 ;  /* 0x000000001708b211 */ /* 0x008fc600078010ff */
[----:B------:R1:W-:Y:S01]  /*163e0*/  @!P4 ST.E.64 [R10.64], R82 ;  /* 0x000000520a00c985 */ /* 0x0003e2000c101b06 */
[----:B------:R-:W-:Y:S02]  /*163f0*/  @!P3 LEA.HI.X R9, R23, R5, R57, 0x2, P0 ;  /* 0x000000051709b211 */ /* 0x000fe400000f1439 */
[----:B-----5:R-:W-:-:S03]  /*16400*/  @!P2 LEA R6, P0, R22, R0, 0x2 ;  /* 0x000000001606a211 */ /* 0x020fc600078010ff */
[----:B------:R1:W-:Y:S01]  /*16410*/  @!P3 ST.E.64 [R8.64], R78 ;  /* 0x0000004e0800b985 */ /* 0x0003e2000c101b06 */
[----:B------:R-:W-:Y:S02]  /*16420*/  @!P2 LEA.HI.X R7, R22, R5, R58, 0x2, P0 ;  /* 0x000000051607a211 */ /* 0x000fe400000f143a */
[----:B------:R-:W-:-:S03]  /*16430*/  @!P1 LEA R2, P0, R21, R0, 0x2 ;  /* 0x0000000015029211 */ /* 0x000fc600078010ff */
[----:B------:R1:W-:Y:S01]  /*16440*/  @!P2 ST.E.64 [R6.64], R74 ;  /* 0x0000004a0600a985 */ /* 0x0003e2000c101b06 */
[----:B------:R-:W-:Y:S02]  /*16450*/  @!P1 LEA.HI.X R3, R21, R5, R59, 0x2, P0 ;  /* 0x0000000515039211 */ /* 0x000fe400000f143b */
[----:B------:R-:W-:-:S03]  /*16460*/  ISETP.GE.AND P0, PT, R20, c[0x0][0x3c8], PT ;  /* 0x0000f20014007a0c */ /* 0x000fc60003f06270 */
[----:B------:R1:W-:Y:S10]  /*16470*/  @!P1 ST.E.64 [R2.64], R70 ;  /* 0x0000004602009985 */ /* 0x0003f4000c101b06 */
[----:B------:R-:W-:Y:S05]  /*16480*/  @P0 BRA `(.L_x_260) ;  /* 0x00000ce000000947 */ /* 0x000fea0003800000 */
[----:B-1----:R-:W-:-:S04]  /*16490*/  LEA R2, P0, R20, R0, 0x2 ;  /* 0x0000000014027211 */ /* 0x002fc800078010ff */
[----:B------:R-:W-:-:S05]  /*164a0*/  LEA.HI.X R3, R20, R5, R60, 0x2, P0 ;  /* 0x0000000514037211 */ /* 0x000fca00000f143c */
[----:B------:R1:W-:Y:S01]  /*164b0*/  ST.E.64 [R2.64], R62 ;  /* 0x0000003e02007985 */ /* 0x0003e2000c101b06 */
[----:B------:R-:W-:Y:S05]  /*164c0*/  BRA `(.L_x_260) ;  /* 0x00000ca000007947 */ /* 0x000fea0003800000 */
.L_x_245:
[----:B------:R-:W-:Y:S01]  /*164d0*/  ISETP.NE.U32.AND P0, PT, RZ, c[0x0][0x508], PT ;  /* 0x00014200ff007a0c */ /* 0x000fe20003f05070 */
[----:B------:R-:W2:Y:S01]  /*164e0*/  LDL.LU R7, [R1+0x14] ;  /* 0x0000140001077983 */ /* 0x000ea20000300800 */
[----:B------:R-:W-:Y:S01]  /*164f0*/  ISETP.NE.U32.AND P2, PT, RZ, c[0x0][0x500], PT ;  /* 0x00014000ff007a0c */ /* 0x000fe20003f45070 */
[----:B------:R-:W-:Y:S01]  /*16500*/  IMAD.MOV.U32 R4, RZ, RZ, 0x4 ;  /* 0x00000004ff047424 */ /* 0x000fe200078e00ff */
[----:B------:R-:W-:Y:S01]  /*16510*/  ISETP.NE.AND.EX P1, PT, RZ, c[0x0][0x50c], PT, P0 ;  /* 0x00014300ff007a0c */ /* 0x000fe20003f25300 */
[----:B------:R-:W-:Y:S01]  /*16520*/  IMAD.MOV.U32 R0, RZ, RZ, RZ ;  /* 0x000000ffff007224 */ /* 0x000fe200078e00ff */
[----:B------:R-:W-:Y:S01]  /*16530*/  ISETP.NE.AND.EX P2, PT, RZ, c[0x0][0x504], PT, P2 ;  /* 0x00014100ff007a0c */ /* 0x000fe20003f45320 */
[----:B------:R-:W-:Y:S01]  /*16540*/  IMAD.MOV.U32 R17, RZ, RZ, c[0x0][0x388] ;  /* 0x0000e200ff117624 */ /* 0x000fe200078e00ff */
[----:B------:R-:W-:Y:S01]  /*16550*/  SHF.R.S32.HI R6, RZ, 0x1f, R236 ;  /* 0x0000001fff067819 */ /* 0x000fe200000114ec */
[----:B------:R-:W-:-:S08]  /*16560*/  IMAD.WIDE R4, R236, R4, c[0x0][0x500] ;  /* 0x00014000ec047625 */ /* 0x000fd000078e0204 */
[C---:B------:R-:W-:Y:S02]  /*16570*/  @P1 LEA R2, P0, R236.reuse, c[0x0][0x508], 0x2 ;  /* 0x00014200ec021a11 */ /* 0x040fe400078010ff */
[----:B------:R3:W5:Y:S02]  /*16580*/  @P2 LDG.E R0, [R4.64] ;  /* 0x0000000604002981 */ /* 0x000764000c1e1900 */
[----:B------:R-:W-:-:S05]  /*16590*/  @P1 LEA.HI.X R3, R236, c[0x0][0x50c], R6, 0x2, P0 ;  /* 0x00014300ec031a11 */ /* 0x000fca00000f1406 */
[----:B------:R3:W5:Y:S01]  /*165a0*/  @P1 LDG.E R17, [R2.64] ;  /* 0x0000000602111981 */ /* 0x000762000c1e1900 */
[----:B--2---:R-:W-:-:S04]  /*165b0*/  ISETP.NE.AND P0, PT, R7, RZ, PT ;  /* 0x000000ff0700720c */ /* 0x004fc80003f05270 */
[----:B------:R-:W-:Y:S01]  /*165c0*/  SEL R16, R7, c[0x0][0x3d4], P0 ;  /* 0x0000f50007107a07 */ /* 0x000fe20000000000 */
[----:B------:R-:W-:Y:S05]  /*165d0*/  @P1 BRA `(.L_x_266) ;  /* 0x0000004000001947 */ /* 0x000fea0003800000 */
[----:B---3--:R-:W-:Y:S05]  /*165e0*/  @!P2 BRA `(.L_x_266) ;  /* 0x000000300000a947 */ /* 0x008fea0003800000 */
[----:B------:R2:W3:Y:S04]  /*165f0*/  LDG.E R2, [R4.64] ;  /* 0x0000000604027981 */ /* 0x0004e8000c1e1900 */
[----:B--2---:R-:W3:Y:S02]  /*16600*/  LDG.E R4, [R4.64+0x4] ;  /* 0x0000040604047981 */ /* 0x004ee4000c1e1900 */
[----:B---3-5:R-:W-:Y:S02]  /*16610*/  IADD3 R17, -R2, R4, RZ ;  /* 0x0000000402117210 */ /* 0x028fe40007ffe1ff */
.L_x_266:
[----:B---3--:R-:W2:Y:S01]  /*16620*/  S2R R4, SR_TID.X ;  /* 0x0000000000047919 */ /* 0x008ea20000002100 */
[----:B------:R-:W-:Y:S01]  /*16630*/  BSSY B0, `(.L_x_267) ;  /* 0x0000037000007945 */ /* 0x000fe20003800000 */
[----:B------:R-:W-:Y:S02]  /*16640*/  SEL R3, R236, RZ, !P2 ;  /* 0x000000ffec037207 */ /* 0x000fe40005000000 */
[----:B------:R-:W-:-:S02]  /*16650*/  SEL R20, R6, RZ, !P2 ;  /* 0x000000ff06147207 */ /* 0x000fc40005000000 */
[----:B-----5:R-:W-:Y:S02]  /*16660*/  SHF.R.S32.HI R13, RZ, 0x1f, R0 ;  /* 0x0000001fff0d7819 */ /* 0x020fe40000011400 */
[----:B--2---:R-:W-:-:S13]  /*16670*/  ISETP.GT.AND P0, PT, R4, 0x7f, PT ;  /* 0x0000007f0400780c */ /* 0x004fda0003f04270 */
[----:B------:R-:W-:Y:S05]  /*16680*/  @P0 BRA `(.L_x_268) ;  /* 0x0000031000000947 */ /* 0x000fea0003800000 */
[----:B------:R-:W-:Y:S01]  /*16690*/  IMAD R2, R17, c[0x0][0x4e8], RZ ;  /* 0x00013a0011027a24 */ /* 0x000fe200078e02ff */
[----:B------:R-:W-:-:S04]  /*166a0*/  LEA R12, R245, R4, 0x7 ;  /* 0x00000004f50c7211 */ /* 0x000fc800078e38ff */
[----:B------:R-:W-:-:S13]  /*166b0*/  ISETP.GE.AND P0, PT, R12, R2, PT ;  /* 0x000000020c00720c */ /* 0x000fda0003f06270 */
[----:B------:R-:W-:Y:S05]  /*166c0*/  @P0 BRA `(.L_x_268) ;  /* 0x000002d000000947 */ /* 0x000fea0003800000 */
[----:B------:R-:W2:Y:S04]  /*166d0*/  LDL R4, [R1] ;  /* 0x0000000001047983 */ /* 0x000ea80000100800 */
[----:B------:R-:W3:Y:S01]  /*166e0*/  LDL.LU R21, [R1+0x18] ;  /* 0x0000180001157983 */ /* 0x000ee20000300800 */
[----:B------:R-:W-:Y:S01]  /*166f0*/  IMAD.MOV.U32 R2, RZ, RZ, 0x368 ;  /* 0x00000368ff027424 */ /* 0x000fe200078e00ff */
[----:B------:R-:W-:-:S04]  /*16700*/  ISETP.GT.AND P2, PT, R16, 0x1, PT ;  /* 0x000000011000780c */ /* 0x000fc80003f44270 */
[----:B------:R-:W-:-:S04]  /*16710*/  SEL R2, R2, 0x328, P2 ;  /* 0x0000032802027807 */ /* 0x000fc80001000000 */
[----:B------:R4:W5:Y:S08]  /*16720*/  LDC.64 R8, c[0x0][R2+0x170] ;  /* 0x00005c0002087b82 */ /* 0x0009700000000a00 */
[----:B------:R4:W2:Y:S08]  /*16730*/  LDC.64 R6, c[0x0][R2+0x168] ;  /* 0x00005a0002067b82 */ /* 0x0008b00000000a00 */
[----:B------:R4:W1:Y:S08]  /*16740*/  LDC.64 R14, c[0x0][R2+0x178] ;  /* 0x00005e00020e7b82 */ /* 0x0008700000000a00 */
[----:B------:R4:W1:Y:S02]  /*16750*/  LDC.64 R10, c[0x0][R2+0x160] ;  /* 0x00005800020a7b82 */ /* 0x0008640000000a00 */
[----:B----4-:R-:W-:-:S02]  /*16760*/  IMAD.MOV.U32 R2, RZ, RZ, c[0x0][0x4e8] ;  /* 0x00013a00ff027624 */ /* 0x010fc400078e00ff */
[----:B-----5:R-:W-:-:S03]  /*16770*/  IMAD R9, R9, R3, RZ ;  /* 0x0000000309097224 */ /* 0x020fc600078e02ff */
[----:B------:R-:W-:Y:S01]  /*16780*/  ISETP.NE.AND P0, PT, R2, 0x1, PT ;  /* 0x000000010200780c */ /* 0x000fe20003f05270 */
[----:B------:R-:W-:Y:S01]  /*16790*/  IMAD R9, R8, R20, R9 ;  /* 0x0000001408097224 */ /* 0x000fe200078e0209 */
[----:B------:R-:W-:-:S11]  /*167a0*/  MOV R2, R12 ;  /* 0x0000000c00027202 */ /* 0x000fd60000000f00 */
[----:B------:R-:W-:-:S05]  /*167b0*/  @P0 IMAD.HI.U32 R19, R12, c[0x0][0x4ec], RZ ;  /* 0x00013b000c130a27 */ /* 0x000fca00078e00ff */
[----:B------:R-:W-:Y:S01]  /*167c0*/  @P0 SHF.R.U32.HI R2, RZ, c[0x0][0x4f0], R19 ;  /* 0x00013c00ff020a19 */ /* 0x000fe20000011613 */
[-C--:B--2---:R-:W-:Y:S02]  /*167d0*/  IMAD R18, R7, R4.reuse, RZ ;  /* 0x0000000407127224 */ /* 0x084fe400078e02ff */
[----:B------:R-:W-:-:S04]  /*167e0*/  IMAD.WIDE.U32 R6, R6, R4, RZ ;  /* 0x0000000406067225 */ /* 0x000fc800078e00ff */
[----:B------:R-:W-:Y:S01]  /*167f0*/  IMAD.WIDE.U32 R4, R8, R3, RZ ;  /* 0x0000000308047225 */ /* 0x000fe200078e00ff */
[----:B---3--:R-:W-:-:S03]  /*16800*/  SEL R8, R21, RZ, P2 ;  /* 0x000000ff15087207 */ /* 0x008fc60001000000 */
[----:B------:R-:W-:Y:S01]  /*16810*/  IMAD.IADD R18, R7, 0x1, R18 ;  /* 0x0000000107127824 */ /* 0x000fe200078e0212 */
[----:B------:R-:W-:Y:S01]  /*16820*/  IADD3 R19, P1, P0, R4, R6, R0 ;  /* 0x0000000604137210 */ /* 0x000fe2000783e000 */
[----:B------:R-:W-:Y:S01]  /*16830*/  IMAD.MOV R4, RZ, RZ, -R2 ;  /* 0x000000ffff047224 */ /* 0x000fe200078e0a02 */
[----:B------:R-:W-:Y:S01]  /*16840*/  IADD3 R5, R5, R9, RZ ;  /* 0x0000000905057210 */ /* 0x000fe20007ffe0ff */
[-C--:B-1----:R-:W-:Y:S02]  /*16850*/  IMAD R9, R15, R8.reuse, RZ ;  /* 0x000000080f097224 */ /* 0x082fe400078e02ff */
[----:B------:R-:W-:-:S04]  /*16860*/  IMAD.WIDE.U32 R6, R14, R8, RZ ;  /* 0x000000080e067225 */ /* 0x000fc800078e00ff */
[----:B------:R-:W-:Y:S01]  /*16870*/  IMAD R4, R4, c[0x0][0x4e8], R12 ;  /* 0x00013a0004047a24 */ /* 0x000fe200078e020c */
[----:B------:R-:W-:Y:S02]  /*16880*/  IADD3.X R12, R5, R18, R13, P1, P0 ;  /* 0x00000012050c7210 */ /* 0x000fe40000fe040d */
[----:B------:R-:W-:Y:S01]  /*16890*/  IADD3 R7, R7, R9, RZ ;  /* 0x0000000907077210 */ /* 0x000fe20007ffe0ff */
[----:B------:R-:W-:Y:S01]  /*168a0*/  IMAD.MOV.U32 R9, RZ, RZ, c[0x0][0x4a8] ;  /* 0x00012a00ff097624 */ /* 0x000fe200078e00ff */
[----:B------:R-:W-:Y:S02]  /*168b0*/  IADD3 R6, P1, P0, R2, R19, R6 ;  /* 0x0000001302067210 */ /* 0x000fe4000783e006 */
[----:B------:R-:W-:Y:S01]  /*168c0*/  SHF.R.S32.HI R5, RZ, 0x1f, R2 ;  /* 0x0000001fff057819 */ /* 0x000fe20000011402 */
[----:B------:R-:W-:Y:S01]  /*168d0*/  IMAD R2, R11, R4, RZ ;  /* 0x000000040b027224 */ /* 0x000fe200078e02ff */
[----:B------:R-:W-:Y:S02]  /*168e0*/  SHF.R.S32.HI R8, RZ, 0x1f, R4 ;  /* 0x0000001fff087819 */ /* 0x000fe40000011404 */
[----:B------:R-:W-:-:S03]  /*168f0*/  IADD3.X R7, R5, R12, R7, P1, P0 ;  /* 0x0000000c05077210 */ /* 0x000fc60000fe0407 */
        /* <DEDUP_REMOVED lines=10> */
.L_x_268:
[----:B------:R-:W-:Y:S05]  /*169a0*/  BSYNC B0 ;  /* 0x0000000000007941 */ /* 0x000fea0003800000 */
.L_x_267:
[----:B------:R-:W-:-:S13]  /*169b0*/  ISETP.GT.AND P0, PT, R16, 0x1, PT ;  /* 0x000000011000780c */ /* 0x000fda0003f04270 */
[----:B------:R-:W-:Y:S05]  /*169c0*/  @P0 BRA `(.L_x_260) ;  /* 0x000007a000000947 */ /* 0x000fea0003800000 */
[----:B-1----:R-:W2:Y:S04]  /*169d0*/  LDL.LU R2, [R1] ;  /* 0x0000000001027983 */ /* 0x002ea80000300800 */
[----:B------:R-:W3:Y:S01]  /*169e0*/  LDL R6, [R1+0x3c] ;  /* 0x00003c0001067983 */ /* 0x000ee20000100800 */
[----:B------:R-:W-:-:S03]  /*169f0*/  MOV R4, c[0x0][0x4e8] ;  /* 0x00013a0000047a02 */ /* 0x000fc60000000f00 */
[----:B------:R-:W1:Y:S01]  /*16a00*/  S2R R11, SR_TID.X ;  /* 0x00000000000b7919 */ /* 0x000e620000002100 */
[----:B------:R-:W-:Y:S01]  /*16a10*/  ISETP.NE.AND P0, PT, R4, 0x1, PT ;  /* 0x000000010400780c */ /* 0x000fe20003f05270 */
[----:B------:R-:W-:Y:S01]  /*16a20*/  IMAD.WIDE.U32 R4, R0, c[0x0][0x3a0], RZ ;  /* 0x0000e80000047a25 */ /* 0x000fe200078e00ff */
[----:B-1----:R-:W-:-:S04]  /*16a30*/  SHF.R.S32.HI R10, RZ, 0x1f, R11 ;  /* 0x0000001fff0a7819 */ /* 0x002fc8000001140b */
[----:B------:R-:W-:-:S04]  /*16a40*/  LEA.HI R10, R10, R11, RZ, 0x3 ;  /* 0x0000000b0a0a7211 */ /* 0x000fc800078f18ff */
[----:B------:R-:W-:-:S04]  /*16a50*/  SHF.R.S32.HI R10, RZ, 0x3, R10 ;  /* 0x00000003ff0a7819 */ /* 0x000fc8000001140a */
[----:B------:R-:W-:Y:S02]  /*16a60*/  LEA R12, R245, R10, 0x7 ;  /* 0x0000000af50c7211 */ /* 0x000fe400078e38ff */
[----:B--2---:R-:W-:Y:S01]  /*16a70*/  MOV R8, R2 ;  /* 0x0000000200087202 */ /* 0x004fe20000000f00 */
[----:B------:R-:W-:-:S04]  /*16a80*/  IMAD R2, R13, c[0x0][0x3a0], RZ ;  /* 0x0000e8000d027a24 */ /* 0x000fc800078e02ff */
[----:B------:R-:W-:Y:S01]  /*16a90*/  IMAD R0, R0, c[0x0][0x3a4], R2 ;  /* 0x0000e90000007a24 */ /* 0x000fe200078e0202 */
[----:B---3--:R-:W-:Y:S01]  /*16aa0*/  LEA R2, R245, R6, 0x7 ;  /* 0x00000006f5027211 */ /* 0x008fe200078e38ff */
[----:B------:R-:W-:-:S03]  /*16ab0*/  IMAD R6, R20, c[0x0][0x3f0], RZ ;  /* 0x0000fc0014067a24 */ /* 0x000fc600078e02ff */
[----:B------:R-:W-:Y:S01]  /*16ac0*/  IADD3 R5, R5, R0, RZ ;  /* 0x0000000005057210 */ /* 0x000fe20007ffe0ff */
[----:B------:R-:W-:-:S04]  /*16ad0*/  @P0 IMAD.HI.U32 R7, R2, c[0x0][0x4ec], RZ ;  /* 0x00013b0002070a27 */ /* 0x000fc800078e00ff */
[----:B------:R-:W-:-:S04]  /*16ae0*/  IMAD.WIDE.U32 R4, R8, c[0x0][0x3e8], R4 ;  /* 0x0000fa0008047a25 */ /* 0x000fc800078e0004 */
[----:B------:R-:W-:Y:S01]  /*16af0*/  IMAD.MOV.U32 R0, RZ, RZ, R2 ;  /* 0x000000ffff007224 */ /* 0x000fe200078e0002 */
[----:B------:R-:W-:Y:S01]  /*16b00*/  @P0 SHF.R.U32.HI R0, RZ, c[0x0][0x4f0], R7 ;  /* 0x00013c00ff000a19 */ /* 0x000fe20000011607 */
[----:B------:R-:W-:Y:S02]  /*16b10*/  IMAD R5, R8, c[0x0][0x3ec], R5 ;  /* 0x0000fb0008057a24 */ /* 0x000fe400078e0205 */
[C---:B------:R-:W-:Y:S01]  /*16b20*/  IMAD R9, R3.reuse, c[0x0][0x3f4], R6 ;  /* 0x0000fd0003097a24 */ /* 0x040fe200078e0206 */
[----:B------:R-:W-:Y:S01]  /*16b30*/  SHF.R.S32.HI R8, RZ, 0x1f, R0 ;  /* 0x0000001fff087819 */ /* 0x000fe20000011400 */
[----:B------:R-:W-:Y:S01]  /*16b40*/  IMAD.WIDE.U32 R6, R3, c[0x0][0x3f0], R4 ;  /* 0x0000fc0003067a25 */ /* 0x000fe200078e0004 */
[----:B------:R-:W-:-:S03]  /*16b50*/  IADD3 R4, -R0, RZ, RZ ;  /* 0x000000ff00047210 */ /* 0x000fc60007ffe1ff */
[----:B------:R-:W-:Y:S01]  /*16b60*/  IMAD R5, R8, c[0x0][0x3e0], RZ ;  /* 0x0000f80008057a24 */ /* 0x000fe200078e02ff */
[----:B------:R-:W-:Y:S01]  /*16b70*/  IADD3 R3, R7, R9, RZ ;  /* 0x0000000907037210 */ /* 0x000fe20007ffe0ff */
[----:B------:R-:W-:Y:S02]  /*16b80*/  IMAD R4, R4, c[0x0][0x4e8], R2 ;  /* 0x00013a0004047a24 */ /* 0x000fe400078e0202 */
[----:B------:R-:W-:Y:S02]  /*16b90*/  IMAD.MOV.U32 R2, RZ, RZ, R6 ;  /* 0x000000ffff027224 */ /* 0x000fe400078e0006 */
        /* <DEDUP_REMOVED lines=12> */
.L_x_320:
[----:B------:R-:W-:Y:S05]  /*16c60*/  BRA.DIV ~URZ, `(.L_x_270) ;  /* 0x00001e127f007947 */ /* 0x000fea000b800000 */
[----:B------:R3:W4:Y:S02]  /*16c70*/  SHFL.IDX PT, R0, R13, RZ, 0x181f ;  /* 0x00181fff0d007589 */ /* 0x00072400000e0000 */
.L_x_321:
[----:B------:R-:W-:Y:S01]  /*16c80*/  IMAD R11, R17, c[0x0][0x4e8], RZ ;  /* 0x00013a00110b7a24 */ /* 0x000fe200078e02ff */
[----:B------:R-:W-:Y:S01]  /*16c90*/  BSSY B0, `(.L_x_271) ;  /* 0x0000012000007945 */ /* 0x000fe20003800000 */
[----:B------:R-:W-:Y:S02]  /*16ca0*/  SHF.R.S32.HI R16, RZ, 0x1f, R231 ;  /* 0x0000001fff107819 */ /* 0x000fe400000114e7 */
[----:B------:R-:W-:Y:S02]  /*16cb0*/  SHF.R.S32.HI R15, RZ, 0x1f, R232 ;  /* 0x0000001fff0f7819 */ /* 0x000fe400000114e8 */
[----:B------:R-:W-:Y:S02]  /*16cc0*/  ISETP.GE.AND P0, PT, R12, R11, PT ;  /* 0x0000000b0c00720c */ /* 0x000fe40003f06270 */
[----:B------:R-:W-:-:S11]  /*16cd0*/  SHF.R.S32.HI R14, RZ, 0x1f, R230 ;  /* 0x0000001fff0e7819 */ /* 0x000fd600000114e6 */
        /* <DEDUP_REMOVED lines=10> */
[----:B------:R2:W-:Y:S04]  /*16d80*/  @!P2 ST.E.128 [R6.64], RZ ;  /* 0x000000ff0600a985 */ /* 0x0005e8000c101d06 */
[----:B------:R2:W-:Y:S04]  /*16d90*/  @!P1 ST.E.128 [R4.64], RZ ;  /* 0x000000ff04009985 */ /* 0x0005e8000c101d06 */
[----:B------:R2:W-:Y:S02]  /*16da0*/  @!P0 ST.E.128 [R2.64], RZ ;  /* 0x000000ff02008985 */ /* 0x0005e4000c101d06 */
.L_x_272:
[----:B------:R-:W-:Y:S05]  /*16db0*/  BSYNC B0 ;  /* 0x0000000000007941 */ /* 0x000fea0003800000 */
.L_x_271:
[----:B------:R-:W-:Y:S05]  /*16dc0*/  BRA.DIV ~URZ, `(.L_x_273) ;  /* 0x00001d127f007947 */ /* 0x000fea000b800000 */
[----:B--2---:R2:W1:Y:S04]  /*16dd0*/  SHFL.IDX PT, R8, R10, 0x1, 0x181f ;  /* 0x00381f000a087f89 */ /* 0x00446800000e0000 */
[----:B----4-:R2:W4:Y:S02]  /*16de0*/  SHFL.IDX PT, R0, R13, 0x1, 0x181f ;  /* 0x00381f000d007f89 */ /* 0x01052400000e0000 */
.L_x_322:
        /* <DEDUP_REMOVED lines=13> */
[----:B------:R1:W-:Y:S04]  /*16ec0*/  @!P2 ST.E.128 [R6.64], RZ ;  /* 0x000000ff0600a985 */ /* 0x0003e8000c101d06 */
[----:B------:R1:W-:Y:S04]  /*16ed0*/  @!P1 ST.E.128 [R4.64], RZ ;  /* 0x000000ff04009985 */ /* 0x0003e8000c101d06 */
[----:B------:R1:W-:Y:S02]  /*16ee0*/  @!P0 ST.E.128 [R2.64], RZ ;  /* 0x000000ff02008985 */ /* 0x0003e4000c101d06 */
.L_x_275:
[----:B------:R-:W-:Y:S05]  /*16ef0*/  BSYNC B0 ;  /* 0x0000000000007941 */ /* 0x000fea0003800000 */
.L_x_274:
[----:B------:R-:W-:Y:S05]  /*16f00*/  BRA.DIV ~URZ, `(.L_x_276) ;  /* 0x00001c927f007947 */ /* 0x000fea000b800000 */
[----:B-1----:R1:W2:Y:S02]  /*16f10*/  SHFL.IDX PT, R8, R10, 0x2, 0x181f ;  /* 0x00581f000a087f89 */ /* 0x0022a400000e0000 */
.L_x_323:
[----:B------:R-:W-:Y:S05]  /*16f20*/  BRA.DIV ~URZ, `(.L_x_277) ;  /* 0x00001ce27f007947 */ /* 0x000fea000b800000 */
[----:B----4-:R4:W1:Y:S02]  /*16f30*/  SHFL.IDX PT, R0, R13, 0x2, 0x181f ;  /* 0x00581f000d007f89 */ /* 0x01086400000e0000 */
.L_x_324:
        /* <DEDUP_REMOVED lines=16> */
.L_x_279:
[----:B------:R-:W-:Y:S05]  /*17040*/  BSYNC B0 ;  /* 0x0000000000007941 */ /* 0x000fea0003800000 */
.L_x_278:
[----:B------:R-:W-:Y:S05]  /*17050*/  BRA.DIV ~URZ, `(.L_x_280) ;  /* 0x00001c127f007947 */ /* 0x000fea000b800000 */
[----:B--2---:R2:W3:Y:S04]  /*17060*/  SHFL.IDX PT, R8, R10, 0x3, 0x181f ;  /* 0x00781f000a087f89 */ /* 0x0044e800000e0000 */
[----:B-1----:R2:W1:Y:S02]  /*17070*/  SHFL.IDX PT, R0, R13, 0x3, 0x181f ;  /* 0x00781f000d007f89 */ /* 0x00246400000e0000 */
.L_x_325:
[----:B------:R-:W-:-:S04]  /*17080*/  IADD3 R12, R12, 0x60, RZ ;  /* 0x000000600c0c7810 */ /* 0x000fc80007ffe0ff */
        /* <DEDUP_REMOVED lines=8> */
[-C--:B---3--:R-:W-:Y:S02]  /*17110*/  @!P2 LEA.HI.X R7, R232, R8.reuse, R15, 0x1, P5 ;  /* 0x00000008e807a211 */ /* 0x088fe400028f0c0f */
[-C--:B------:R-:W-:Y:S02]  /*17120*/  @!P1 LEA.HI.X R5, R231, R8.reuse, R16, 0x1, P4 ;  /* 0x00000008e7059211 */ /* 0x080fe400020f0c10 */
[----:B------:R-:W-:Y:S01]  /*17130*/  @!P0 LEA.HI.X R3, R230, R8, R14, 0x1, P3 ;  /* 0x00000008e6038211 */ /* 0x000fe200018f0c0e */
[----:B------:R1:W-:Y:S04]  /*17140*/  @!P2 ST.E.128 [R6.64], RZ ;  /* 0x000000ff0600a985 */ /* 0x0003e8000c101d06 */
[----:B------:R1:W-:Y:S04]  /*17150*/  @!P1 ST.E.128 [R4.64], RZ ;  /* 0x000000ff04009985 */ /* 0x0003e8000c101d06 */
[----:B------:R1:W-:Y:S02]  /*17160*/  @!P0 ST.E.128 [R2.64], RZ ;  /* 0x000000ff02008985 */ /* 0x0003e4000c101d06 */
.L_x_260:
[----:B------:R-:W-:Y:S05]  /*17170*/  BSYNC B1 ;  /* 0x0000000000017941 */ /* 0x000fea0003800000 */
.L_x_244:
[----:B-1--4-:R-:W4:Y:S02]  /*17180*/  LDL R0, [R1+0x54] ;  /* 0x0000540001007983 */ /* 0x012f240000100800 */
[----:B----4-:R-:W-:-:S13]  /*17190*/  ISETP.NE.AND P0, PT, R0, RZ, PT ;  /* 0x000000ff0000720c */ /* 0x010fda0003f05270 */
[----:B------:R-:W-:Y:S01]  /*171a0*/  @P0 WARPSYNC 0xffffffff ;  /* 0xffffffff00000948 */ /* 0x000fe20003800000 */
[----:B------:R-:W-:Y:S06]  /*171b0*/  @P0 BAR.SYNC.DEFER_BLOCKING 0x5, 0x100 ;  /* 0x0144000000000b1d */ /* 0x000fec0000010000 */
[----:B------:R-:W1:Y:S04]  /*171c0*/  @P0 LDS.128 R244, [0x18100] ;  /* 0x01810000fff40984 */ /* 0x000e680000000c00 */
[----:B------:R-:W-:Y:S06]  /*171d0*/  @P0 BAR.ARV 0x4, 0x100 ;  /* 0x0104000000000b1d */ /* 0x000fec0000002000 */
[----:B------:R-:W-:Y:S05]  /*171e0*/  @P0 BRA `(.L_x_281) ;  /* 0x00000ad000000947 */ /* 0x000fea0003800000 */
[----:B------:R-:W4:Y:S01]  /*171f0*/  S2R R0, SR_TID.X ;  /* 0x0000000000007919 */ /* 0x000f220000002100 */
[----:B------:R-:W-:Y:S01]  /*17200*/  IMAD.MOV.U32 R7, RZ, RZ, RZ ;  /* 0x000000ffff077224 */ /* 0x000fe200078e00ff */
[----:B--234-:R-:W-:-:S04]  /*17210*/  LOP3.LUT R13, R0, 0x1f, RZ, 0xc0, !PT ;  /* 0x0000001f000d7812 */ /* 0x01cfc800078ec0ff */
[----:B------:R-:W-:Y:S01]  /*17220*/  ISETP.NE.AND P6, PT, R13, 0x1f, PT ;  /* 0x0000001f0d00780c */ /* 0x000fe20003fc5270 */
[----:B------:R-:W-:Y:S10]  /*17230*/  BRA.DIV ~URZ, `(.L_x_282) ;  /* 0x00001af27f007947 */ /* 0x000ff4000b800000 */
[----:B------:R2:W3:Y:S02]  /*17240*/  SHFL.IDX PT, R10, R86, RZ, 0x1f ;  /* 0x00001fff560a7589 */ /* 0x0004e400000e0000 */
.L_x_326:
[----:B------:R-:W-:Y:S05]  /*17250*/  BRA.DIV ~URZ, `(.L_x_283) ;  /* 0x00001b427f007947 */ /* 0x000fea000b800000 */
[----:B------:R4:W2:Y:S02]  /*17260*/  SHFL.IDX PT, R8, R86, 0x1, 0x1f ;  /* 0x00201f0056087f89 */ /* 0x0008a400000e0000 */
.L_x_327:
[----:B-1----:R-:W-:Y:S02]  /*17270*/  IMAD.IADD R0, R247, 0x1, R13 ;  /* 0x00000001f7007824 */ /* 0x002fe400078e020d */
[----:B------:R-:W-:-:S03]  /*17280*/  IMAD.MOV.U32 R6, RZ, RZ, RZ ;  /* 0x000000ffff067224 */ /* 0x000fc600078e00ff */
[----:B------:R-:W-:-:S13]  /*17290*/  ISETP.GE.OR P0, PT, R0, c[0x0][0x53c], !P6 ;  /* 0x00014f0000007a0c */ /* 0x000fda0007706670 */
[----:B------:R-:W-:Y:S01]  /*172a0*/  @!P0 MOV R2, 0x4 ;  /* 0x0000000400028802 */ /* 0x000fe20000000f00 */
[----:B------:R-:W-:-:S04]  /*172b0*/  @!P0 IMAD.MOV.U32 R4, RZ, RZ, 0x4 ;  /* 0x00000004ff048424 */ /* 0x000fc800078e00ff */
        /* <DEDUP_REMOVED lines=13> */
.L_x_328:
        /* <DEDUP_REMOVED lines=16> */
.L_x_329:
[----:B----4-:R-:W-:Y:S01]  /*17490*/  IMAD R0, R0, c[0x0][0x538], RZ ;  /* 0x00014e0000007a24 */ /* 0x010fe200078e02ff */
[----:B------:R-:W-:Y:S04]  /*174a0*/  BSSY B1, `(.L_x_286) ;  /* 0x000007c000017945 */ /* 0x000fe80003800000 */
[----:B--2---:R-:W-:-:S04]  /*174b0*/  IADD3 R8, R0, R8, RZ ;  /* 0x0000000800087210 */ /* 0x004fc80007ffe0ff */
[----:B---3--:R-:W-:-:S13]  /*174c0*/  ISETP.GT.AND P0, PT, R8, R10, PT ;  /* 0x0000000a0800720c */ /* 0x008fda0003f04270 */
[----:B------:R-:W-:Y:S05]  /*174d0*/  @P0 BRA `(.L_x_287) ;  /* 0x0000024000000947 */ /* 0x000fea0003800000 */
.L_x_291:
[----:B------:R-:W-:-:S04]  /*174e0*/  IADD3 R0, R247, 0x1f, RZ ;  /* 0x0000001ff7007810 */ /* 0x000fc80007ffe0ff */
[----:B------:R-:W-:-:S13]  /*174f0*/  ISETP.GE.AND P0, PT, R0, c[0x0][0x53c], PT ;  /* 0x00014f0000007a0c */ /* 0x000fda0003f06270 */
[----:B------:R-:W-:Y:S05]  /*17500*/  @P0 BRA `(.L_x_288) ;  /* 0x0000071000000947 */ /* 0x000fea0003800000 */
[----:B------:R-:W-:Y:S01]  /*17510*/  MOV R247, R0 ;  /* 0x0000000000f77202 */ /* 0x000fe20000000f00 */
[----:B------:R-:W-:-:S03]  /*17520*/  CS2R R6, SRZ ;  /* 0x0000000000067805 */ /* 0x000fc6000001ff00 */
[----:B------:R-:W-:-:S04]  /*17530*/  IADD3 R0, R247, R13, RZ ;  /* 0x0000000df7007210 */ /* 0x000fc80007ffe0ff */
[----:B------:R-:W-:-:S13]  /*17540*/  ISETP.GE.OR P0, PT, R0, c[0x0][0x53c], !P6 ;  /* 0x00014f0000007a0c */ /* 0x000fda0007706670 */
[----:B-1----:R-:W-:Y:S02]  /*17550*/  @!P0 MOV R4, 0x4 ;  /* 0x0000000400048802 */ /* 0x002fe40000000f00 */
[----:B------:R-:W-:-:S03]  /*17560*/  @!P0 MOV R2, 0x4 ;  /* 0x0000000400028802 */ /* 0x000fc60000000f00 */
[----:B------:R-:W-:-:S04]  /*17570*/  @!P0 IMAD.WIDE R4, R0, R4, c[0x0][0x580] ;  /* 0x0001600000048625 */ /* 0x000fc800078e0204 */
[----:B------:R-:W-:Y:S01]  /*17580*/  @!P0 IMAD.WIDE R2, R0, R2, c[0x0][0x578] ;  /* 0x00015e0000028625 */ /* 0x000fe200078e0202 */
[----:B------:R-:W2:Y:S04]  /*17590*/  @!P0 LDG.E R6, [R4.64] ;  /* 0x0000000604068981 */ /* 0x000ea8000c1e1900 */
[----:B------:R-:W2:Y:S02]  /*175a0*/  @!P0 LDG.E R7, [R2.64] ;  /* 0x0000000602078981 */ /* 0x000ea4000c1e1900 */
[----:B--2---:R-:W-:Y:S01]  /*175b0*/  IMAD R0, R7, R6, RZ ;  /* 0x0000000607007224 */ /* 0x004fe200078e02ff */
[----:B------:R-:W-:Y:S05]  /*175c0*/  BRA.DIV ~URZ, `(.L_x_289) ;  /* 0x00001a727f007947 */ /* 0x000fea000b800000 */
[----:B------:R1:W2:Y:S02]  /*175d0*/  SHFL.UP PT, R2, R0, 0x1, RZ ;  /* 0x0420000000027989 */ /* 0x0002a400000e00ff */
.L_x_330:
        /* <DEDUP_REMOVED lines=16> */
.L_x_331:
[----:B--2---:R-:W-:-:S05]  /*176e0*/  IMAD R0, R0, c[0x0][0x538], RZ ;  /* 0x00014e0000007a24 */ /* 0x004fca00078e02ff */
[----:B------:R-:W-:-:S04]  /*176f0*/  IADD3 R8, R0, R8, RZ ;  /* 0x0000000800087210 */ /* 0x000fc80007ffe0ff */
[----:B------:R-:W-:-:S13]  /*17700*/  ISETP.GT.AND P0, PT, R8, R10, PT ;  /* 0x0000000a0800720c */ /* 0x000fda0003f04270 */
[----:B-1----:R-:W-:Y:S05]  /*17710*/  @!P0 BRA `(.L_x_291) ;  /* 0xfffffdc000008947 */ /* 0x002fea000383ffff */
.L_x_287:
[----:B------:R-:W-:-:S05]  /*17720*/  IADD3 R8, -R0, R8, RZ ;  /* 0x0000000800087210 */ /* 0x000fca0007ffe1ff */
[----:B------:R-:W-:-:S05]  /*17730*/  IMAD R0, R4, c[0x0][0x538], R8 ;  /* 0x00014e0004007a24 */ /* 0x000fca00078e0208 */
[----:B------:R-:W-:Y:S01]  /*17740*/  ISETP.GT.AND P0, PT, R0, R10, PT ;  /* 0x0000000a0000720c */ /* 0x000fe20003f04270 */
[----:B------:R-:W-:-:S12]  /*17750*/  BRA.DIV ~URZ, `(.L_x_292) ;  /* 0x00001af27f007947 */ /* 0x000fd8000b800000 */
[----:B------:R-:W-:-:S04]  /*17760*/  VOTE.ANY R5, PT, !P0 ;  /* 0x0000000000057806 */ /* 0x000fc800040e0100 */
.L_x_332:
[----:B------:R2:W3:Y:S01]  /*17770*/  POPC R11, R5 ;  /* 0x00000005000b7309 */ /* 0x0004e20000000000 */
[----:B------:R-:W-:Y:S05]  /*17780*/  BRA.DIV ~URZ, `(.L_x_293) ;  /* 0x00001b127f007947 */ /* 0x000fea000b800000 */
[----:B---3--:R3:W4:Y:S04]  /*17790*/  SHFL.IDX PT, R6, R6, R11, 0x1f ;  /* 0x00001f0b06067589 */ /* 0x00872800000e0000 */
[----:B------:R3:W1:Y:S02]  /*177a0*/  SHFL.IDX PT, R7, R7, R11, 0x1f ;  /* 0x00001f0b07077589 */ /* 0x00066400000e0000 */
.L_x_333:
[----:B------:R-:W-:Y:S01]  /*177b0*/  ISETP.NE.AND P0, PT, R5, RZ, PT ;  /* 0x000000ff0500720c */ /* 0x000fe20003f05270 */
[----:B------:R-:W-:-:S12]  /*177c0*/  BSSY B0, `(.L_x_294) ;  /* 0x0000005000007945 */ /* 0x000fd80003800000 */
[----:B------:R-:W-:Y:S05]  /*177d0*/  @!P0 BRA `(.L_x_295) ;  /* 0x0000003000008947 */ /* 0x000fea0003800000 */
[----:B------:R-:W-:Y:S01]  /*177e0*/  IADD3 R3, R11, -0x1, RZ ;  /* 0xffffffff0b037810 */ /* 0x000fe20007ffe0ff */
[----:B------:R-:W-:Y:S05]  /*177f0*/  BRA.DIV ~URZ, `(.L_x_296) ;  /* 0x00001b727f007947 */ /* 0x000fea000b800000 */
[----:B------:R2:W3:Y:S02]  /*17800*/  SHFL.IDX PT, R12, R4, R3, 0x1f ;  /* 0x00001f03040c7589 */ /* 0x0004e400000e0000 */
.L_x_295:
[----:B------:R-:W-:Y:S05]  /*17810*/  BSYNC B0 ;  /* 0x0000000000007941 */ /* 0x000fea0003800000 */
.L_x_294:
[----:B----4-:R-:W-:Y:S01]  /*17820*/  IABS R2, R6 ;  /* 0x0000000600027213 */ /* 0x010fe20000000000 */
[----:B---3--:R-:W-:Y:S01]  /*17830*/  IMAD R244, R12, c[0x0][0x538], R8 ;  /* 0x00014e000cf47a24 */ /* 0x008fe200078e0208 */
[----:B-12---:R-:W-:Y:S01]  /*17840*/  IABS R3, R7 ;  /* 0x0000000700037213 */ /* 0x006fe20000000000 */
[----:B------:R-:W-:Y:S01]  /*17850*/  IMAD.IADD R247, R11, 0x1, R247 ;  /* 0x000000010bf77824 */ /* 0x000fe200078e02f7 */
[----:B------:R-:W1:Y:S01]  /*17860*/  I2F.RP R4, R2 ;  /* 0x0000000200047306 */ /* 0x000e620000209400 */
[----:B------:R-:W-:-:S05]  /*17870*/  IMAD.IADD R8, R10, 0x1, -R244 ;  /* 0x000000010a087824 */ /* 0x000fca00078e0af4 */
        /* <DEDUP_REMOVED lines=8> */
[----:B------:R-:W-:Y:S01]  /*17900*/  IMAD R9, R4, R2, RZ ;  /* 0x0000000204097224 */ /* 0x000fe200078e02ff */
[----:B------:R-:W-:Y:S01]  /*17910*/  MOV R4, RZ ;  /* 0x000000ff00047202 */ /* 0x000fe20000000f00 */
[----:B------:R-:W-:-:S04]  /*17920*/  IMAD.MOV R0, RZ, RZ, -R0 ;  /* 0x000000ffff007224 */ /* 0x000fc800078e0a00 */
[----:B------:R-:W-:-:S04]  /*17930*/  IMAD.HI.U32 R9, R5, R9, R4 ;  /* 0x0000000905097227 */ /* 0x000fc800078e0004 */
[----:B------:R-:W-:Y:S02]  /*17940*/  IMAD.MOV.U32 R4, RZ, RZ, R10 ;  /* 0x000000ffff047224 */ /* 0x000fe400078e000a */
[----:B------:R-:W-:Y:S02]  /*17950*/  IMAD.MOV.U32 R5, RZ, RZ, R0 ;  /* 0x000000ffff057224 */ /* 0x000fe400078e0000 */
[----:B------:R-:W-:-:S04]  /*17960*/  IMAD.HI.U32 R0, R9, R4, RZ ;  /* 0x0000000409007227 */ /* 0x000fc800078e00ff */
[----:B------:R-:W-:Y:S02]  /*17970*/  IMAD R4, R0, R5, R4 ;  /* 0x0000000500047224 */ /* 0x000fe400078e0204 */
[----:B------:R-:W1:Y:S03]  /*17980*/  MUFU.RCP R5, R12 ;  /* 0x0000000c00057308 */ /* 0x000e660000001000 */
[----:B------:R-:W-:Y:S02]  /*17990*/  ISETP.GT.U32.AND P0, PT, R2, R4, PT ;  /* 0x000000040200720c */ /* 0x000fe40003f04070 */
[----:B-1----:R-:W-:-:S11]  /*179a0*/  IADD3 R5, R5, 0xffffffe, RZ ;  /* 0x0ffffffe05057810 */ /* 0x002fd60007ffe0ff */
[-C--:B------:R-:W-:Y:S02]  /*179b0*/  @!P0 IADD3 R4, R4, -R2.reuse, RZ ;  /* 0x8000000204048210 */ /* 0x080fe40007ffe0ff */
[----:B------:R-:W-:Y:S01]  /*179c0*/  @!P0 IADD3 R0, R0, 0x1, RZ ;  /* 0x0000000100008810 */ /* 0x000fe20007ffe0ff */
[----:B------:R-:W1:Y:S01]  /*179d0*/  F2I.FTZ.U32.TRUNC.NTZ R5, R5 ;  /* 0x0000000500057305 */ /* 0x000e62000021f000 */
[----:B------:R-:W-:Y:S02]  /*179e0*/  ISETP.GE.U32.AND P2, PT, R4, R2, PT ;  /* 0x000000020400720c */ /* 0x000fe40003f46070 */
[----:B------:R-:W-:Y:S02]  /*179f0*/  LOP3.LUT R2, R8, R6, RZ, 0x3c, !PT ;  /* 0x0000000608027212 */ /* 0x000fe400078e3cff */
[----:B------:R-:W-:Y:S02]  /*17a00*/  ISETP.NE.AND P0, PT, R6, RZ, PT ;  /* 0x000000ff0600720c */ /* 0x000fe40003f05270 */
[----:B------:R-:W-:-:S07]  /*17a10*/  ISETP.GE.AND P1, PT, R2, RZ, PT ;  /* 0x000000ff0200720c */ /* 0x000fce0003f26270 */
[----:B------:R-:W-:Y:S01]  /*17a20*/  @P2 IADD3 R0, R0, 0x1, RZ ;  /* 0x0000000100002810 */ /* 0x000fe20007ffe0ff */
[----:B-1----:R-:W-:-:S04]  /*17a30*/  IMAD.MOV R2, RZ, RZ, -R5 ;  /* 0x000000ffff027224 */ /* 0x002fc800078e0a05 */
[----:B------:R-:W-:Y:S01]  /*17a40*/  IMAD.MOV.U32 R4, RZ, RZ, R2 ;  /* 0x000000ffff047224 */ /* 0x000fe200078e0002 */
[----:B------:R-:W-:Y:S01]  /*17a50*/  IABS R2, R7 ;  /* 0x0000000700027213 */ /* 0x000fe20000000000 */
[----:B------:R-:W-:Y:S01]  /*17a60*/  @!P1 IMAD.MOV R0, RZ, RZ, -R0 ;  /* 0x000000ffff009224 */ /* 0x000fe200078e0a00 */
[----:B------:R-:W-:Y:S01]  /*17a70*/  @!P0 LOP3.LUT R0, RZ, R6, RZ, 0x33, !PT ;  /* 0x00000006ff008212 */ /* 0x000fe200078e33ff */
[----:B------:R-:W-:Y:S01]  /*17a80*/  IMAD R9, R4, R3, RZ ;  /* 0x0000000304097224 */ /* 0x000fe200078e02ff */
[----:B------:R-:W-:Y:S01]  /*17a90*/  IADD3 R10, RZ, -R2, RZ ;  /* 0x80000002ff0a7210 */ /* 0x000fe20007ffe0ff */
[----:B------:R-:W-:Y:S01]  /*17aa0*/  IMAD.MOV.U32 R4, RZ, RZ, RZ ;  /* 0x000000ffff047224 */ /* 0x000fe200078e00ff */
[----:B------:R-:W-:Y:S01]  /*17ab0*/  IABS R12, R0 ;  /* 0x00000000000c7213 */ /* 0x000fe20000000000 */
[----:B------:R-:W-:Y:S02]  /*17ac0*/  IMAD R6, R0, R6, RZ ;  /* 0x0000000600067224 */ /* 0x000fe400078e02ff */
[----:B------:R-:W-:Y:S01]  /*17ad0*/  IMAD.HI.U32 R2, R5, R9, R4 ;  /* 0x0000000905027227 */ /* 0x000fe200078e0004 */
[----:B------:R-:W-:-:S02]  /*17ae0*/  MOV R5, R10 ;  /* 0x0000000a00057202 */ /* 0x000fc40000000f00 */
[----:B------:R-:W-:Y:S01]  /*17af0*/  IADD3 R245, R8, -R6, RZ ;  /* 0x8000000608f57210 */ /* 0x000fe20007ffe0ff */
[----:B------:R-:W-:-:S04]  /*17b00*/  IMAD.MOV.U32 R4, RZ, RZ, R12 ;  /* 0x000000ffff047224 */ /* 0x000fc800078e000c */
        /* <DEDUP_REMOVED lines=17> */
.L_x_288:
[----:B------:R-:W-:Y:S01]  /*17c20*/  IMAD.MOV.U32 R244, RZ, RZ, R10 ;  /* 0x000000fffff47224 */ /* 0x000fe200078e000a */
[----:B------:R-:W-:Y:S01]  /*17c30*/  MOV R246, RZ ;  /* 0x000000ff00f67202 */ /* 0x000fe20000000f00 */
[----:B------:R-:W-:Y:S01]  /*17c40*/  IMAD.MOV.U32 R245, RZ, RZ, RZ ;  /* 0x000000fffff57224 */ /* 0x000fe200078e00ff */
[----:B------:R-:W-:Y:S02]  /*17c50*/  MOV R247, c[0x0][0x53c] ;  /* 0x00014f0000f77a02 */ /* 0x000fe40000000f00 */
.L_x_297:
[----:B------:R-:W-:Y:S05]  /*17c60*/  BSYNC B1 ;  /* 0x0000000000017941 */ /* 0x000fea0003800000 */
.L_x_286:
[----:B------:R-:W-:Y:S01]  /*17c70*/  WARPSYNC 0xffffffff ;  /* 0xffffffff00007948 */ /* 0x000fe20003800000 */
[----:B------:R-:W-:Y:S01]  /*17c80*/  BAR.SYNC.DEFER_BLOCKING 0x4, 0x100 ;  /* 0x0104000000007b1d */ /* 0x000fe20000010000 */
[----:B------:R-:W-:-:S13]  /*17c90*/  ISETP.NE.AND P0, PT, R13, RZ, PT ;  /* 0x000000ff0d00720c */ /* 0x000fda0003f05270 */
[----:B------:R2:W-:Y:S04]  /*17ca0*/  @!P0 STS.128 [0x18100], R244 ;  /* 0x018100f4ff008388 */ /* 0x0005e80000000c00 */
[----:B------:R-:W-:Y:S06]  /*17cb0*/  BAR.ARV 0x5, 0x100 ;  /* 0x0144000000007b1d */ /* 0x000fec0000002000 */
.L_x_281:
[----:B-1----:R-:W-:-:S13]  /*17cc0*/  ISETP.GE.AND P0, PT, R247, c[0x0][0x53c], PT ;  /* 0x00014f00f7007a0c */ /* 0x002fda0003f06270 */
[----:B--23--:R-:W-:Y:S01]  /*17cd0*/  @P0 CALL.REL.NOINC `(.L_x_298) ;  /* 0x0000001000000944 */ /* 0x00cfe20003c00000 */
[----:B------:R-:W-:Y:S05]  /*17ce0*/  BRA `(.L_x_299) ;  /* 0xfffe9a0000007947 */ /* 0x000fea000383ffff */
.L_x_298:
[----:B------:R-:W-:Y:S05]  /*17cf0*/  EXIT ;  /* 0x000000000000794d */ /* 0x000fea0003800000 */
.L_x_142:
[----:B------:R-:W-:Y:S01]  /*17d00*/  IMAD.MOV.U32 R0, RZ, RZ, R4 ;  /* 0x000000ffff007224 */ /* 0x000fe200078e0004 */
[----:B------:R-:W-:Y:S02]  /*17d10*/  MOV R2, 0x1 ;  /* 0x0000000100027802 */ /* 0x000fe40000000f00 */
[----:B------:R-:W-:Y:S02]  /*17d20*/  MOV R3, 0x17d40 ;  /* 0x00017d4000037802 */ /* 0x000fe40000000f00 */
[----:B--2---:R-:W-:Y:S05]  /*17d30*/  CALL.REL.NOINC `($__internal_6_$__cuda_sm70_shflsync_up_p) ;  /* 0x0000173000007944 */ /* 0x004fea0003c00000 */
[----:B------:R-:W-:Y:S01]  /*17d40*/  MOV R0, R5 ;  /* 0x0000000500007202 */ /* 0x000fe20000000f00 */
[----:B------:R-:W-:Y:S05]  /*17d50*/  BRA `(.L_x_300) ;  /* 0xfffe870000007947 */ /* 0x000fea000383ffff */
.L_x_143:
[----:B------:R-:W-:Y:S01]  /*17d60*/  IMAD.MOV.U32 R0, RZ, RZ, R4 ;  /* 0x000000ffff007224 */ /* 0x000fe200078e0004 */
[----:B------:R-:W-:Y:S02]  /*17d70*/  MOV R2, 0x2 ;  /* 0x0000000200027802 */ /* 0x000fe40000000f00 */
[----:B------:R-:W-:Y:S02]  /*17d80*/  MOV R3, 0x17da0 ;  /* 0x00017da000037802 */ /* 0x000fe40000000f00 */
[----:B--2---:R-:W-:Y:S05]  /*17d90*/  CALL.REL.NOINC `($__internal_6_$__cuda_sm70_shflsync_up_p) ;  /* 0x000016d000007944 */ /* 0x004fea0003c00000 */
[----:B------:R-:W-:Y:S02]  /*17da0*/  SEL R5, R5, RZ, P4 ;  /* 0x000000ff05057207 */ /* 0x000fe40002000000 */
[----:B------:R-:W-:Y:S02]  /*17db0*/  MOV R2, 0x4 ;  /* 0x0000000400027802 */ /* 0x000fe40000000f00 */
[----:B------:R-:W-:Y:S01]  /*17dc0*/  MOV R3, 0x17e00 ;  /* 0x00017e0000037802 */ /* 0x000fe20000000f00 */
[----:B------:R-:W-:-:S04]  /*17dd0*/  IMAD.IADD R4, R4, 0x1, R5 ;  /* 0x0000000104047824 */ /* 0x000fc800078e0205 */
[----:B------:R-:W-:Y:S02]  /*17de0*/  IMAD.MOV.U32 R0, RZ, RZ, R4 ;  /* 0x000000ffff007224 */ /* 0x000fe400078e0004 */
[----:B------:R-:W-:Y:S05]  /*17df0*/  CALL.REL.NOINC `($__internal_6_$__cuda_sm70_shflsync_up_p) ;  /* 0x0000167000007944 */ /* 0x000fea0003c00000 */
        /* <DEDUP_REMOVED lines=12> */
[----:B------:R-:W-:Y:S01]  /*17ec0*/  SEL R5, R5, RZ, P1 ;  /* 0x000000ff05057207 */ /* 0x000fe20000800000 */
[----:B------:R-:W-:Y:S01]  /*17ed0*/  IMAD.MOV.U32 R3, RZ, RZ, 0x1f ;  /* 0x0000001fff037424 */ /* 0x000fe200078e00ff */
[----:B------:R-:W-:Y:S02]  /*17ee0*/  MOV R0, 0x1f ;  /* 0x0000001f00007802 */ /* 0x000fe40000000f00 */
[----:B------:R-:W-:Y:S01]  /*17ef0*/  MOV R2, 0x17f30 ;  /* 0x00017f3000027802 */ /* 0x000fe20000000f00 */
[----:B------:R-:W-:-:S04]  /*17f00*/  IMAD.IADD R4, R4, 0x1, R5 ;  /* 0x0000000104047824 */ /* 0x000fc800078e0205 */
[----:B------:R-:W-:Y:S02]  /*17f10*/  IMAD.MOV.U32 R9, RZ, RZ, R4 ;  /* 0x000000ffff097224 */ /* 0x000fe400078e0004 */
[----:B------:R-:W-:Y:S05]  /*17f20*/  CALL.REL.NOINC `($__internal_5_$__cuda_sm70_shflsync_idx_p) ;  /* 0x000014f000007944 */ /* 0x000fea0003c00000 */
[----:B------:R-:W-:Y:S05]  /*17f30*/  BRA `(.L_x_301) ;  /* 0xfffe862000007947 */ /* 0x000fea000383ffff */
.L_x_145:
[----:B------:R-:W-:Y:S02]  /*17f40*/  SEL R0, RZ, 0x1, P0 ;  /* 0x00000001ff007807 */ /* 0x000fe40000000000 */
[----:B------:R-:W-:Y:S02]  /*17f50*/  MOV R2, 0x17f70 ;  /* 0x00017f7000027802 */ /* 0x000fe40000000f00 */
[----:B--2---:R-:W-:Y:S05]  /*17f60*/  CALL.REL.NOINC `($__internal_7_$__cuda_sm70_votesync_ballot) ;  /* 0x0000157000007944 */ /* 0x004fea0003c00000 */
[----:B------:R-:W-:Y:S01]  /*17f70*/  MOV R5, R0 ;  /* 0x0000000000057202 */ /* 0x000fe20000000f00 */
[----:B------:R-:W-:Y:S05]  /*17f80*/  BRA `(.L_x_302) ;  /* 0xfffe866000007947 */ /* 0x000fea000383ffff */
.L_x_146:
[----:B------:R-:W-:Y:S01]  /*17f90*/  IMAD.MOV.U32 R9, RZ, RZ, R8 ;  /* 0x000000ffff097224 */ /* 0x000fe200078e0008 */
[----:B---3--:R-:W-:Y:S01]  /*17fa0*/  MOV R3, R14 ;  /* 0x0000000e00037202 */ /* 0x008fe20000000f00 */
[----:B------:R-:W-:Y:S01]  /*17fb0*/  IMAD.MOV.U32 R0, RZ, RZ, 0x1f ;  /* 0x0000001fff007424 */ /* 0x000fe200078e00ff */
[----:B------:R-:W-:Y:S02]  /*17fc0*/  MOV R2, 0x17fe0 ;  /* 0x00017fe000027802 */ /* 0x000fe40000000f00 */
[----:B-12---:R-:W-:Y:S05]  /*17fd0*/  CALL.REL.NOINC `($__internal_5_$__cuda_sm70_shflsync_idx_p) ;  /* 0x0000144000007944 */ /* 0x006fea0003c00000 */
[----:B------:R-:W-:Y:S01]  /*17fe0*/  IMAD.MOV.U32 R12, RZ, RZ, R0 ;  /* 0x000000ffff0c7224 */ /* 0x000fe200078e0000 */
[----:B------:R-:W-:Y:S01]  /*17ff0*/  MOV R9, R7 ;  /* 0x0000000700097202 */ /* 0x000fe20000000f00 */
[----:B------:R-:W-:Y:S01]  /*18000*/  IMAD.MOV.U32 R6, RZ, RZ, RZ ;  /* 0x000000ffff067224 */ /* 0x000fe200078e00ff */
[----:B------:R-:W-:Y:S01]  /*18010*/  MOV R3, R14 ;  /* 0x0000000e00037202 */ /* 0x000fe20000000f00 */
[----:B------:R-:W-:Y:S01]  /*18020*/  IMAD.MOV.U32 R0, RZ, RZ, 0x1f ;  /* 0x0000001fff007424 */ /* 0x000fe200078e00ff */
[----:B------:R-:W-:-:S02]  /*18030*/  MOV R2, 0x18050 ;  /* 0x0001805000027802 */ /* 0x000fc40000000f00 */
[----:B------:R-:W-:Y:S05]  /*18040*/  CALL.REL.NOINC `($__internal_5_$__cuda_sm70_shflsync_idx_p) ;  /* 0x000013d000007944 */ /* 0x000fea0003c00000 */
[----:B------:R-:W-:Y:S01]  /*18050*/  MOV R11, R0 ;  /* 0x00000000000b7202 */ /* 0x000fe20000000f00 */
[----:B------:R-:W-:Y:S05]  /*18060*/  BRA `(.L_x_303) ;  /* 0xfffe85d000007947 */ /* 0x000fea000383ffff */
.L_x_149:
[----:B------:R-:W-:Y:S01]  /*18070*/  IMAD.MOV.U32 R9, RZ, RZ, R4 ;  /* 0x000000ffff097224 */ /* 0x000fe200078e0004 */
[----:B------:R-:W-:-:S02]  /*18080*/  MOV R0, 0x1f ;  /* 0x0000001f00007802 */ /* 0x000fc40000000f00 */
[----:B------:R-:W-:Y:S02]  /*18090*/  MOV R2, 0x180b0 ;  /* 0x000180b000027802 */ /* 0x000fe40000000f00 */
[----:B-1234-:R-:W-:Y:S05]  /*180a0*/  CALL.REL.NOINC `($__internal_5_$__cuda_sm70_shflsync_idx_p) ;  /* 0x0000137000007944 */ /* 0x01efea0003c00000 */
[----:B------:R-:W-:Y:S01]  /*180b0*/  MOV R6, R0 ;  /* 0x0000000000067202 */ /* 0x000fe20000000f00 */
[----:B------:R-:W-:Y:S05]  /*180c0*/  BRA `(.L_x_148) ;  /* 0xfffe85d000007947 */ /* 0x000fea000383ffff */
.L_x_185:
[----:B------:R-:W-:Y:S01]  /*180d0*/  IMAD.MOV.U32 R9, RZ, RZ, R12 ;  /* 0x000000ffff097224 */ /* 0x000fe200078e000c */
[----:B------:R-:W-:Y:S01]  /*180e0*/  MOV R3, RZ ;  /* 0x000000ff00037202 */ /* 0x000fe20000000f00 */
[----:B------:R-:W-:Y:S01]  /*180f0*/  IMAD.MOV.U32 R0, RZ, RZ, 0x181f ;  /* 0x0000181fff007424 */ /* 0x000fe200078e00ff */
[----:B------:R-:W-:Y:S02]  /*18100*/  MOV R2, 0x18120 ;  /* 0x0001812000027802 */ /* 0x000fe40000000f00 */
[----:B-----5:R-:W-:Y:S05]  /*18110*/  CALL.REL.NOINC `($__internal_5_$__cuda_sm70_shflsync_idx_p) ;  /* 0x0000130000007944 */ /* 0x020fea0003c00000 */
[----:B------:R-:W-:Y:S01]  /*18120*/  MOV R10, R0 ;  /* 0x00000000000a7202 */ /* 0x000fe20000000f00 */
[----:B------:R-:W-:Y:S05]  /*18130*/  BRA `(.L_x_304) ;  /* 0xfffef8f000007947 */ /* 0x000fea000383ffff */
.L_x_186:
[----:B------:R-:W-:Y:S01]  /*18140*/  IMAD.MOV.U32 R9, RZ, RZ, R13 ;  /* 0x000000ffff097224 */ /* 0x000fe200078e000d */
[----:B------:R-:W-:Y:S01]  /*18150*/  MOV R3, RZ ;  /* 0x000000ff00037202 */ /* 0x000fe20000000f00 */
[----:B------:R-:W-:Y:S01]  /*18160*/  IMAD.MOV.U32 R0, RZ, RZ, 0x181f ;  /* 0x0000181fff007424 */ /* 0x000fe200078e00ff */
[----:B------:R-:W-:Y:S02]  /*18170*/  MOV R2, 0x18190 ;  /* 0x0001819000027802 */ /* 0x000fe40000000f00 */
[----:B-12--5:R-:W-:Y:S05]  /*18180*/  CALL.REL.NOINC `($__internal_5_$__cuda_sm70_shflsync_idx_p) ;  /* 0x0000129000007944 */ /* 0x026fea0003c00000 */
[----:B------:R-:W-:Y:S05]  /*18190*/  BRA `(.L_x_305) ;  /* 0xfffef8b000007947 */ /* 0x000fea000383ffff */
.L_x_189:
[----:B--2---:R-:W-:Y:S01]  /*181a0*/  IMAD.MOV.U32 R9, RZ, RZ, R12 ;  /* 0x000000ffff097224 */ /* 0x004fe200078e000c */
[----:B------:R-:W-:Y:S01]  /*181b0*/  MOV R3, 0x1 ;  /* 0x0000000100037802 */ /* 0x000fe20000000f00 */
[----:B----4-:R-:W-:Y:S01]  /*181c0*/  IMAD.MOV.U32 R0, RZ, RZ, 0x181f ;  /* 0x0000181fff007424 */ /* 0x010fe200078e00ff */
[----:B------:R-:W-:-:S02]  /*181d0*/  MOV R2, 0x181f0 ;  /* 0x000181f000027802 */ /* 0x000fc40000000f00 */
[----:B-1-3-5:R-:W-:Y:S05]  /*181e0*/  CALL.REL.NOINC `($__internal_5_$__cuda_sm70_shflsync_idx_p) ;  /* 0x0000123000007944 */ /* 0x02afea0003c00000 */
[----:B------:R-:W-:Y:S01]  /*181f0*/  IMAD.MOV.U32 R10, RZ, RZ, R0 ;  /* 0x000000ffff0a7224 */ /* 0x000fe200078e0000 */
[----:B------:R-:W-:Y:S01]  /*18200*/  MOV R3, 0x1 ;  /* 0x0000000100037802 */ /* 0x000fe20000000f00 */
[----:B------:R-:W-:Y:S01]  /*18210*/  IMAD.MOV.U32 R9, RZ, RZ, R13 ;  /* 0x000000ffff097224 */ /* 0x000fe200078e000d */
[----:B------:R-:W-:-:S02]  /*18220*/  MOV R0, 0x181f ;  /* 0x0000181f00007802 */ /* 0x000fc40000000f00 */
[----:B------:R-:W-:Y:S02]  /*18230*/  MOV R2, 0x18250 ;  /* 0x0001825000027802 */ /* 0x000fe40000000f00 */
[----:B------:R-:W-:Y:S05]  /*18240*/  CALL.REL.NOINC `($__internal_5_$__cuda_sm70_shflsync_idx_p) ;  /* 0x000011d000007944 */ /* 0x000fea0003c00000 */
[----:B------:R-:W-:Y:S05]  /*18250*/  BRA `(.L_x_306) ;  /* 0xfffef95000007947 */ /* 0x000fea000383ffff */
.L_x_192:
[----:B-1----:R-:W-:Y:S01]  /*18260*/  IMAD.MOV.U32 R9, RZ, RZ, R12 ;  /* 0x000000ffff097224 */ /* 0x002fe200078e000c */
[----:B------:R-:W-:Y:S01]  /*18270*/  MOV R3, 0x2 ;  /* 0x0000000200037802 */ /* 0x000fe20000000f00 */
[----:B----4-:R-:W-:Y:S01]  /*18280*/  IMAD.MOV.U32 R0, RZ, RZ, 0x181f ;  /* 0x0000181fff007424 */ /* 0x010fe200078e00ff */
[----:B------:R-:W-:Y:S02]  /*18290*/  MOV R2, 0x182b0 ;  /* 0x000182b000027802 */ /* 0x000fe40000000f00 */
[----:B--23-5:R-:W-:Y:S05]  /*182a0*/  CALL.REL.NOINC `($__internal_5_$__cuda_sm70_shflsync_idx_p) ;  /* 0x0000117000007944 */ /* 0x02cfea0003c00000 */
[----:B------:R-:W-:Y:S01]  /*182b0*/  MOV R10, R0 ;  /* 0x00000000000a7202 */ /* 0x000fe20000000f00 */
[----:B------:R-:W-:Y:S05]  /*182c0*/  BRA `(.L_x_307) ;  /* 0xfffefa1000007947 */ /* 0x000fea000383ffff */
.L_x_193:
[----:B------:R-:W-:Y:S01]  /*182d0*/  IMAD.MOV.U32 R9, RZ, RZ, R13 ;  /* 0x000000ffff097224 */ /* 0x000fe200078e000d */
[----:B------:R-:W-:Y:S01]  /*182e0*/  MOV R3, 0x2 ;  /* 0x0000000200037802 */ /* 0x000fe20000000f00 */
[----:B----4-:R-:W-:Y:S01]  /*182f0*/  IMAD.MOV.U32 R0, RZ, RZ, 0x181f ;  /* 0x0000181fff007424 */ /* 0x010fe200078e00ff */
[----:B------:R-:W-:Y:S02]  /*18300*/  MOV R2, 0x18320 ;  /* 0x0001832000027802 */ /* 0x000fe40000000f00 */
[----:B-123-5:R-:W-:Y:S05]  /*18310*/  CALL.REL.NOINC `($__internal_5_$__cuda_sm70_shflsync_idx_p) ;  /* 0x0000110000007944 */ /* 0x02efea0003c00000 */
[----:B------:R-:W-:Y:S05]  /*18320*/  BRA `(.L_x_308) ;  /* 0xfffef9d000007947 */ /* 0x000fea000383ffff */
.L_x_196:
[----:B-1----:R-:W-:Y:S01]  /*18330*/  IMAD.MOV.U32 R9, RZ, RZ, R12 ;  /* 0x000000ffff097224 */ /* 0x002fe200078e000c */
[----:B------:R-:W-:Y:S01]  /*18340*/  MOV R3, 0x3 ;  /* 0x0000000300037802 */ /* 0x000fe20000000f00 */
[----:B------:R-:W-:Y:S01]  /*18350*/  IMAD.MOV.U32 R0, RZ, RZ, 0x181f ;  /* 0x0000181fff007424 */ /* 0x000fe200078e00ff */
[----:B------:R-:W-:-:S02]  /*18360*/  MOV R2, 0x18380 ;  /* 0x0001838000027802 */ /* 0x000fc40000000f00 */
[----:B--2345:R-:W-:Y:S05]  /*18370*/  CALL.REL.NOINC `($__internal_5_$__cuda_sm70_shflsync_idx_p) ;  /* 0x000010a000007944 */ /* 0x03cfea0003c00000 */
[----:B------:R-:W-:Y:S01]  /*18380*/  IMAD.MOV.U32 R7, RZ, RZ, R0 ;  /* 0x000000ffff077224 */ /* 0x000fe200078e0000 */
[----:B------:R-:W-:Y:S01]  /*18390*/  MOV R3, 0x3 ;  /* 0x0000000300037802 */ /* 0x000fe20000000f00 */
[----:B------:R-:W-:Y:S01]  /*183a0*/  IMAD.MOV.U32 R9, RZ, RZ, R13 ;  /* 0x000000ffff097224 */ /* 0x000fe200078e000d */
[----:B------:R-:W-:-:S02]  /*183b0*/  MOV R0, 0x181f ;  /* 0x0000181f00007802 */ /* 0x000fc40000000f00 */
[----:B------:R-:W-:Y:S02]  /*183c0*/  MOV R2, 0x183e0 ;  /* 0x000183e000027802 */ /* 0x000fe40000000f00 */
[----:B------:R-:W-:Y:S05]  /*183d0*/  CALL.REL.NOINC `($__internal_5_$__cuda_sm70_shflsync_idx_p) ;  /* 0x0000104000007944 */ /* 0x000fea0003c00000 */
[----:B------:R-:W-:Y:S05]  /*183e0*/  BRA `(.L_x_309) ;  /* 0xfffefa5000007947 */ /* 0x000fea000383ffff */
.L_x_241:
[----:B------:R-:W-:Y:S01]  /*183f0*/  IMAD.MOV.U32 R2, RZ, RZ, R221 ;  /* 0x000000ffff027224 */ /* 0x000fe200078e00dd */
[----:B------:R-:W-:Y:S01]  /*18400*/  MOV R7, 0x1f ;  /* 0x0000001f00077802 */ /* 0x000fe20000000f00 */
[----:B------:R-:W-:Y:S01]  /*18410*/  IMAD.MOV.U32 R5, RZ, RZ, 0x2 ;  /* 0x00000002ff057424 */ /* 0x000fe200078e00ff */
[----:B------:R-:W-:Y:S02]  /*18420*/  MOV R6, 0xffffffff ;  /* 0xffffffff00067802 */ /* 0x000fe40000000f00 */
[----:B------:R-:W-:Y:S02]  /*18430*/  MOV R3, 0x18450 ;  /* 0x0001845000037802 */ /* 0x000fe40000000f00 */
[----:B------:R-:W-:Y:S05]  /*18440*/  CALL.REL.NOINC `($__internal_4_$__cuda_sm70_shflsync_bfly_p) ;  /* 0x00000f8000007944 */ /* 0x000fea0003c00000 */
[----:B------:R-:W-:Y:S01]  /*18450*/  FADD.FTZ R0, R221, R5 ;  /* 0x00000005dd007221 */ /* 0x000fe20000010000 */
[----:B------:R-:W-:Y:S02]  /*18460*/  MOV R5, 0x1 ;  /* 0x0000000100057802 */ /* 0x000fe40000000f00 */
[----:B------:R-:W-:Y:S02]  /*18470*/  MOV R3, 0x184a0 ;  /* 0x000184a000037802 */ /* 0x000fe40000000f00 */
[----:B------:R-:W-:-:S02]  /*18480*/  MOV R2, R0 ;  /* 0x0000000000027202 */ /* 0x000fc40000000f00 */
[----:B------:R-:W-:Y:S05]  /*18490*/  CALL.REL.NOINC `($__internal_4_$__cuda_sm70_shflsync_bfly_p) ;  /* 0x00000f3000007944 */ /* 0x000fea0003c00000 */
[----:B------:R-:W-:Y:S01]  /*184a0*/  FADD.FTZ R0, R0, R5 ;  /* 0x0000000500007221 */ /* 0x000fe20000010000 */
[----:B------:R-:W-:-:S02]  /*184b0*/  MOV R2, R222 ;  /* 0x000000de00027202 */ /* 0x000fc40000000f00 */
[----:B------:R-:W-:Y:S02]  /*184c0*/  MOV R5, 0x2 ;  /* 0x0000000200057802 */ /* 0x000fe40000000f00 */
[----:B------:R-:W-:Y:S02]  /*184d0*/  MOV R3, 0x184f0 ;  /* 0x000184f000037802 */ /* 0x000fe40000000f00 */
[----:B------:R-:W-:Y:S05]  /*184e0*/  CALL.REL.NOINC `($__internal_4_$__cuda_sm70_shflsync_bfly_p) ;  /* 0x00000ee000007944 */ /* 0x000fea0003c00000 */
[----:B------:R-:W-:Y:S01]  /*184f0*/  FADD.FTZ R4, R222, R5 ;  /* 0x00000005de047221 */ /* 0x000fe20000010000 */
[----:B------:R-:W-:Y:S02]  /*18500*/  MOV R5, 0x1 ;  /* 0x0000000100057802 */ /* 0x000fe40000000f00 */
[----:B------:R-:W-:Y:S02]  /*18510*/  MOV R3, 0x18540 ;  /* 0x0001854000037802 */ /* 0x000fe40000000f00 */
[----:B------:R-:W-:Y:S02]  /*18520*/  MOV R2, R4 ;  /* 0x0000000400027202 */ /* 0x000fe40000000f00 */
[----:B------:R-:W-:Y:S05]  /*18530*/  CALL.REL.NOINC `($__internal_4_$__cuda_sm70_shflsync_bfly_p) ;  /* 0x00000e9000007944 */ /* 0x000fea0003c00000 */
[----:B------:R-:W-:Y:S01]  /*18540*/  MOV R3, R5 ;  /* 0x0000000500037202 */ /* 0x000fe20000000f00 */
[----:B------:R-:W-:Y:S05]  /*18550*/  BRA `(.L_x_310) ;  /* 0xffffae7000007947 */ /* 0x000fea000383ffff */
.L_x_248:
[----:B-1-34-:R-:W-:Y:S01]  /*18560*/  IMAD.MOV.U32 R9, RZ, RZ, R11 ;  /* 0x000000ffff097224 */ /* 0x01afe200078e000b */
[----:B------:R-:W-:Y:S01]  /*18570*/  MOV R3, RZ ;  /* 0x000000ff00037202 */ /* 0x000fe20000000f00 */
[----:B------:R-:W-:Y:S01]  /*18580*/  IMAD.MOV.U32 R0, RZ, RZ, 0x181f ;  /* 0x0000181fff007424 */ /* 0x000fe200078e00ff */
[----:B------:R-:W-:-:S02]  /*18590*/  MOV R2, 0x185b0 ;  /* 0x000185b000027802 */ /* 0x000fc40000000f00 */
[----:B------:R-:W-:Y:S05]  /*185a0*/  CALL.REL.NOINC `($__internal_5_$__cuda_sm70_shflsync_idx_p) ;  /* 0x00000e7000007944 */ /* 0x000fea0003c00000 */
[----:B------:R-:W-:Y:S01]  /*185b0*/  MOV R5, R0 ;  /* 0x0000000000057202 */ /* 0x000fe20000000f00 */
[----:B------:R-:W-:Y:S05]  /*185c0*/  BRA `(.L_x_311) ;  /* 0xffffc76000007947 */ /* 0x000fea000383ffff */
.L_x_249:
[----:B------:R-:W-:Y:S01]  /*185d0*/  IMAD.MOV.U32 R9, RZ, RZ, R12 ;  /* 0x000000ffff097224 */ /* 0x000fe200078e000c */
[----:B------:R-:W-:Y:S01]  /*185e0*/  MOV R3, RZ ;  /* 0x000000ff00037202 */ /* 0x000fe20000000f00 */
[----:B------:R-:W-:Y:S01]  /*185f0*/  IMAD.MOV.U32 R0, RZ, RZ, 0x181f ;  /* 0x0000181fff007424 */ /* 0x000fe200078e00ff */
[----:B------:R-:W-:-:S02]  /*18600*/  MOV R2, 0x18620 ;  /* 0x0001862000027802 */ /* 0x000fc40000000f00 */
[----:B-12---:R-:W-:Y:S05]  /*18610*/  CALL.REL.NOINC `($__internal_5_$__cuda_sm70_shflsync_idx_p) ;  /* 0x00000e0000007944 */ /* 0x006fea0003c00000 */
[----:B------:R-:W-:Y:S05]  /*18620*/  BRA `(.L_x_312) ;  /* 0xffffc72000007947 */ /* 0x000fea000383ffff */
.L_x_252:
[----:B--2---:R-:W-:Y:S01]  /*18630*/  IMAD.MOV.U32 R9, RZ, RZ, R11 ;  /* 0x000000ffff097224 */ /* 0x004fe200078e000b */
[----:B------:R-:W-:Y:S01]  /*18640*/  MOV R3, 0x1 ;  /* 0x0000000100037802 */ /* 0x000fe20000000f00 */
[----:B----4-:R-:W-:Y:S01]  /*18650*/  IMAD.MOV.U32 R0, RZ, RZ, 0x181f ;  /* 0x0000181fff007424 */ /* 0x010fe200078e00ff */
[----:B------:R-:W-:-:S02]  /*18660*/  MOV R2, 0x18680 ;  /* 0x0001868000027802 */ /* 0x000fc40000000f00 */
[----:B-1-3--:R-:W-:Y:S05]  /*18670*/  CALL.REL.NOINC `($__internal_5_$__cuda_sm70_shflsync_idx_p) ;  /* 0x00000da000007944 */ /* 0x00afea0003c00000 */
[----:B------:R-:W-:Y:S01]  /*18680*/  IMAD.MOV.U32 R5, RZ, RZ, R0 ;  /* 0x000000ffff057224 */ /* 0x000fe200078e0000 */
[----:B------:R-:W-:Y:S01]  /*18690*/  MOV R3, 0x1 ;  /* 0x0000000100037802 */ /* 0x000fe20000000f00 */
[----:B------:R-:W-:Y:S01]  /*186a0*/  IMAD.MOV.U32 R9, RZ, RZ, R12 ;  /* 0x000000ffff097224 */ /* 0x000fe200078e000c */
[----:B------:R-:W-:-:S02]  /*186b0*/  MOV R0, 0x181f ;  /* 0x0000181f00007802 */ /* 0x000fc40000000f00 */
[----:B------:R-:W-:Y:S02]  /*186c0*/  MOV R2, 0x186e0 ;  /* 0x000186e000027802 */ /* 0x000fe40000000f00 */
[----:B------:R-:W-:Y:S05]  /*186d0*/  CALL.REL.NOINC `($__internal_5_$__cuda_sm70_shflsync_idx_p) ;  /* 0x00000d4000007944 */ /* 0x000fea0003c00000 */
[----:B------:R-:W-:Y:S05]  /*186e0*/  BRA `(.L_x_313) ;  /* 0xffffc7c000007947 */ /* 0x000fea000383ffff */
.L_x_255:
[----:B-1----:R-:W-:Y:S01]  /*186f0*/  IMAD.MOV.U32 R9, RZ, RZ, R11 ;  /* 0x000000ffff097224 */ /* 0x002fe200078e000b */
[----:B------:R-:W-:Y:S01]  /*18700*/  MOV R3, 0x2 ;  /* 0x0000000200037802 */ /* 0x000fe20000000f00 */
[----:B----4-:R-:W-:Y:S01]  /*18710*/  IMAD.MOV.U32 R0, RZ, RZ, 0x181f ;  /* 0x0000181fff007424 */ /* 0x010fe200078e00ff */
[----:B------:R-:W-:Y:S02]  /*18720*/  MOV R2, 0x18740 ;  /* 0x0001874000027802 */ /* 0x000fe40000000f00 */
[----:B--23--:R-:W-:Y:S05]  /*18730*/  CALL.REL.NOINC `($__internal_5_$__cuda_sm70_shflsync_idx_p) ;  /* 0x00000ce000007944 */ /* 0x00cfea0003c00000 */
[----:B------:R-:W-:Y:S01]  /*18740*/  MOV R5, R0 ;  /* 0x0000000000057202 */ /* 0x000fe20000000f00 */
[----:B------:R-:W-:Y:S05]  /*18750*/  BRA `(.L_x_314) ;  /* 0xffffc88000007947 */ /* 0x000fea000383ffff */
.L_x_256:
[----:B------:R-:W-:Y:S01]  /*18760*/  IMAD.MOV.U32 R9, RZ, RZ, R12 ;  /* 0x000000ffff097224 */ /* 0x000fe200078e000c */
[----:B------:R-:W-:Y:S01]  /*18770*/  MOV R3, 0x2 ;  /* 0x0000000200037802 */ /* 0x000fe20000000f00 */
[----:B----4-:R-:W-:Y:S01]  /*18780*/  IMAD.MOV.U32 R0, RZ, RZ, 0x181f ;  /* 0x0000181fff007424 */ /* 0x010fe200078e00ff */
[----:B------:R-:W-:Y:S02]  /*18790*/  MOV R2, 0x187b0 ;  /* 0x000187b000027802 */ /* 0x000fe40000000f00 */
[----:B-123--:R-:W-:Y:S05]  /*187a0*/  CALL.REL.NOINC `($__internal_5_$__cuda_sm70_shflsync_idx_p) ;  /* 0x00000c7000007944 */ /* 0x00efea0003c00000 */
[----:B------:R-:W-:Y:S05]  /*187b0*/  BRA `(.L_x_315) ;  /* 0xffffc84000007947 */ /* 0x000fea000383ffff */
.L_x_259:
[----:B-1----:R-:W-:Y:S01]  /*187c0*/  IMAD.MOV.U32 R9, RZ, RZ, R11 ;  /* 0x000000ffff097224 */ /* 0x002fe200078e000b */
[----:B------:R-:W-:Y:S01]  /*187d0*/  MOV R3, 0x3 ;  /* 0x0000000300037802 */ /* 0x000fe20000000f00 */
[----:B------:R-:W-:Y:S01]  /*187e0*/  IMAD.MOV.U32 R0, RZ, RZ, 0x181f ;  /* 0x0000181fff007424 */ /* 0x000fe200078e00ff */
[----:B------:R-:W-:-:S02]  /*187f0*/  MOV R2, 0x18810 ;  /* 0x0001881000027802 */ /* 0x000fc40000000f00 */
[----:B--234-:R-:W-:Y:S05]  /*18800*/  CALL.REL.NOINC `($__internal_5_$__cuda_sm70_shflsync_idx_p) ;  /* 0x00000c1000007944 */ /* 0x01cfea0003c00000 */
[----:B------:R-:W-:Y:S01]  /*18810*/  IMAD.MOV.U32 R6, RZ, RZ, R0 ;  /* 0x000000ffff067224 */ /* 0x000fe200078e0000 */
[----:B------:R-:W-:Y:S01]  /*18820*/  MOV R3, 0x3 ;  /* 0x0000000300037802 */ /* 0x000fe20000000f00 */
[----:B------:R-:W-:Y:S01]  /*18830*/  IMAD.MOV.U32 R9, RZ, RZ, R12 ;  /* 0x000000ffff097224 */ /* 0x000fe200078e000c */
[----:B------:R-:W-:-:S02]  /*18840*/  MOV R0, 0x181f ;  /* 0x0000181f00007802 */ /* 0x000fc40000000f00 */
[----:B------:R-:W-:Y:S02]  /*18850*/  MOV R2, 0x18870 ;  /* 0x0001887000027802 */ /* 0x000fe40000000f00 */
[----:B------:R-:W-:Y:S05]  /*18860*/  CALL.REL.NOINC `($__internal_5_$__cuda_sm70_shflsync_idx_p) ;  /* 0x00000bb000007944 */ /* 0x000fea0003c00000 */
[----:B------:R-:W-:Y:S05]  /*18870*/  BRA `(.L_x_316) ;  /* 0xffffc8c000007947 */ /* 0x000fea000383ffff */
.L_x_261:
[----:B------:R-:W-:Y:S01]  /*18880*/  IMAD.MOV.U32 R9, RZ, RZ, R36 ;  /* 0x000000ffff097224 */ /* 0x000fe200078e0024 */
[----:B------:R-:W-:Y:S01]  /*18890*/  MOV R3, RZ ;  /* 0x000000ff00037202 */ /* 0x000fe20000000f00 */
[----:B------:R-:W-:Y:S01]  /*188a0*/  IMAD.MOV.U32 R0, RZ, RZ, 0x1c1f ;  /* 0x00001c1fff007424 */ /* 0x000fe200078e00ff */
[----:B------:R-:W-:Y:S02]  /*188b0*/  MOV R2, 0x188d0 ;  /* 0x000188d000027802 */ /* 0x000fe40000000f00 */
[----:B------:R-:W-:Y:S05]  /*188c0*/  CALL.REL.NOINC `($__internal_5_$__cuda_sm70_shflsync_idx_p) ;  /* 0x00000b5000007944 */ /* 0x000fea0003c00000 */
[----:B------:R-:W-:Y:S01]  /*188d0*/  MOV R5, R0 ;  /* 0x0000000000057202 */ /* 0x000fe20000000f00 */
[----:B------:R-:W-:Y:S05]  /*188e0*/  BRA `(.L_x_317) ;  /* 0xffffcb8000007947 */ /* 0x000fea000383ffff */
.L_x_262:
[----:B------:R-:W-:Y:S01]  /*188f0*/  IMAD.MOV.U32 R9, RZ, RZ, R39 ;  /* 0x000000ffff097224 */ /* 0x000fe200078e0027 */
[----:B------:R-:W-:Y:S01]  /*18900*/  MOV R3, RZ ;  /* 0x000000ff00037202 */ /* 0x000fe20000000f00 */
[----:B------:R-:W-:Y:S01]  /*18910*/  IMAD.MOV.U32 R0, RZ, RZ, 0x1c1f ;  /* 0x00001c1fff007424 */ /* 0x000fe200078e00ff */
[----:B------:R-:W-:Y:S02]  /*18920*/  MOV R2, 0x18940 ;  /* 0x0001894000027802 */ /* 0x000fe40000000f00 */
[----:B-12---:R-:W-:Y:S05]  /*18930*/  CALL.REL.NOINC `($__internal_5_$__cuda_sm70_shflsync_idx_p) ;  /* 0x00000ae000007944 */ /* 0x006fea0003c00000 */
[----:B------:R-:W-:Y:S05]  /*18940*/  BRA `(.L_x_318) ;  /* 0xffffcb4000007947 */ /* 0x000fea000383ffff */
.L_x_265:
[----:B------:R-:W-:Y:S01]  /*18950*/  IMAD.MOV.U32 R9, RZ, RZ, R36 ;  /* 0x000000ffff097224 */ /* 0x000fe200078e0024 */
[----:B----4-:R-:W-:Y:S01]  /*18960*/  MOV R3, 0x1 ;  /* 0x0000000100037802 */ /* 0x010fe20000000f00 */
[----:B------:R-:W-:Y:S01]  /*18970*/  IMAD.MOV.U32 R0, RZ, RZ, 0x1c1f ;  /* 0x00001c1fff007424 */ /* 0x000fe200078e00ff */
[----:B------:R-:W-:-:S02]  /*18980*/  MOV R2, 0x189a0 ;  /* 0x000189a000027802 */ /* 0x000fc40000000f00 */
[----:B-123--:R-:W-:Y:S05]  /*18990*/  CALL.REL.NOINC `($__internal_5_$__cuda_sm70_shflsync_idx_p) ;  /* 0x00000a8000007944 */ /* 0x00efea0003c00000 */
[----:B------:R-:W-:Y:S01]  /*189a0*/  IMAD.MOV.U32 R5, RZ, RZ, R0 ;  /* 0x000000ffff057224 */ /* 0x000fe200078e0000 */
[----:B------:R-:W-:Y:S01]  /*189b0*/  MOV R3, 0x1 ;  /* 0x0000000100037802 */ /* 0x000fe20000000f00 */
[----:B------:R-:W-:Y:S01]  /*189c0*/  IMAD.MOV.U32 R9, RZ, RZ, R39 ;  /* 0x000000ffff097224 */ /* 0x000fe200078e0027 */
[----:B------:R-:W-:-:S02]  /*189d0*/  MOV R0, 0x1c1f ;  /* 0x00001c1f00007802 */ /* 0x000fc40000000f00 */
[----:B------:R-:W-:Y:S02]  /*189e0*/  MOV R2, 0x18a00 ;  /* 0x00018a0000027802 */ /* 0x000fe40000000f00 */
[----:B------:R-:W-:Y:S05]  /*189f0*/  CALL.REL.NOINC `($__internal_5_$__cuda_sm70_shflsync_idx_p) ;  /* 0x00000a2000007944 */ /* 0x000fea0003c00000 */
[----:B------:R-:W-:Y:S05]  /*18a00*/  BRA `(.L_x_319) ;  /* 0xffffd47000007947 */ /* 0x000fea000383ffff */
.L_x_269:
[----:B------:R-:W-:Y:S01]  /*18a10*/  IMAD.MOV.U32 R9, RZ, RZ, R10 ;  /* 0x000000ffff097224 */ /* 0x000fe200078e000a */
[----:B------:R-:W-:Y:S01]  /*18a20*/  MOV R3, RZ ;  /* 0x000000ff00037202 */ /* 0x000fe20000000f00 */
[----:B------:R-:W-:Y:S01]  /*18a30*/  IMAD.MOV.U32 R0, RZ, RZ, 0x181f ;  /* 0x0000181fff007424 */ /* 0x000fe200078e00ff */
[----:B------:R-:W-:Y:S02]  /*18a40*/  MOV R2, 0x18a60 ;  /* 0x00018a6000027802 */ /* 0x000fe40000000f00 */
[----:B------:R-:W-:Y:S05]  /*18a50*/  CALL.REL.NOINC `($__internal_5_$__cuda_sm70_shflsync_idx_p) ;  /* 0x000009c000007944 */ /* 0x000fea0003c00000 */
[----:B------:R-:W-:Y:S01]  /*18a60*/  MOV R8, R0 ;  /* 0x0000000000087202 */ /* 0x000fe20000000f00 */
[----:B------:R-:W-:Y:S05]  /*18a70*/  BRA `(.L_x_320) ;  /* 0xffffe1e000007947 */ /* 0x000fea000383ffff */
.L_x_270:
[----:B------:R-:W-:Y:S01]  /*18a80*/  IMAD.MOV.U32 R9, RZ, RZ, R13 ;  /* 0x000000ffff097224 */ /* 0x000fe200078e000d */
[----:B------:R-:W-:Y:S01]  /*18a90*/  MOV R3, RZ ;  /* 0x000000ff00037202 */ /* 0x000fe20000000f00 */
[----:B------:R-:W-:Y:S01]  /*18aa0*/  IMAD.MOV.U32 R0, RZ, RZ, 0x181f ;  /* 0x0000181fff007424 */ /* 0x000fe200078e00ff */
[----:B------:R-:W-:Y:S02]  /*18ab0*/  MOV R2, 0x18ad0 ;  /* 0x00018ad000027802 */ /* 0x000fe40000000f00 */
[----:B-12---:R-:W-:Y:S05]  /*18ac0*/  CALL.REL.NOINC `($__internal_5_$__cuda_sm70_shflsync_idx_p) ;  /* 0x0000095000007944 */ /* 0x006fea0003c00000 */
[----:B------:R-:W-:Y:S05]  /*18ad0*/  BRA `(.L_x_321) ;  /* 0xffffe1a000007947 */ /* 0x000fea000383ffff */
.L_x_273:
[----:B------:R-:W-:Y:S01]  /*18ae0*/  IMAD.MOV.U32 R9, RZ, RZ, R10 ;  /* 0x000000ffff097224 */ /* 0x000fe200078e000a */
[----:B--2---:R-:W-:Y:S01]  /*18af0*/  MOV R3, 0x1 ;  /* 0x0000000100037802 */ /* 0x004fe20000000f00 */
        /* <DEDUP_REMOVED lines=10> */
.L_x_276:
[----:B------:R-:W-:Y:S01]  /*18ba0*/  IMAD.MOV.U32 R9, RZ, RZ, R10 ;  /* 0x000000ffff097224 */ /* 0x000fe200078e000a */
[----:B-1----:R-:W-:Y:S01]  /*18bb0*/  MOV R3, 0x2 ;  /* 0x0000000200037802 */ /* 0x002fe20000000f00 */
[----:B----4-:R-:W-:Y:S01]  /*18bc0*/  IMAD.MOV.U32 R0, RZ, RZ, 0x181f ;  /* 0x0000181fff007424 */ /* 0x010fe200078e00ff */
[----:B------:R-:W-:Y:S02]  /*18bd0*/  MOV R2, 0x18bf0 ;  /* 0x00018bf000027802 */ /* 0x000fe40000000f00 */
[----:B--23--:R-:W-:Y:S05]  /*18be0*/  CALL.REL.NOINC `($__internal_5_$__cuda_sm70_shflsync_idx_p) ;  /* 0x0000083000007944 */ /* 0x00cfea0003c00000 */
[----:B------:R-:W-:Y:S01]  /*18bf0*/  MOV R8, R0 ;  /* 0x0000000000087202 */ /* 0x000fe20000000f00 */
[----:B------:R-:W-:Y:S05]  /*18c00*/  BRA `(.L_x_323) ;  /* 0xffffe31000007947 */ /* 0x000fea000383ffff */
.L_x_277:
[----:B------:R-:W-:Y:S01]  /*18c10*/  IMAD.MOV.U32 R9, RZ, RZ, R13 ;  /* 0x000000ffff097224 */ /* 0x000fe200078e000d */
[----:B------:R-:W-:Y:S01]  /*18c20*/  MOV R3, 0x2 ;  /* 0x0000000200037802 */ /* 0x000fe20000000f00 */
[----:B----4-:R-:W-:Y:S01]  /*18c30*/  IMAD.MOV.U32 R0, RZ, RZ, 0x181f ;  /* 0x0000181fff007424 */ /* 0x010fe200078e00ff */
[----:B------:R-:W-:Y:S02]  /*18c40*/  MOV R2, 0x18c60 ;  /* 0x00018c6000027802 */ /* 0x000fe40000000f00 */
[----:B-123--:R-:W-:Y:S05]  /*18c50*/  CALL.REL.NOINC `($__internal_5_$__cuda_sm70_shflsync_idx_p) ;  /* 0x000007c000007944 */ /* 0x00efea0003c00000 */
[----:B------:R-:W-:Y:S05]  /*18c60*/  BRA `(.L_x_324) ;  /* 0xffffe2d000007947 */ /* 0x000fea000383ffff */
.L_x_280:
[----:B------:R-:W-:Y:S01]  /*18c70*/  IMAD.MOV.U32 R9, RZ, RZ, R10 ;  /* 0x000000ffff097224 */ /* 0x000fe200078e000a */
[----:B-1----:R-:W-:Y:S01]  /*18c80*/  MOV R3, 0x3 ;  /* 0x0000000300037802 */ /* 0x002fe20000000f00 */
        /* <DEDUP_REMOVED lines=10> */
.L_x_282:
[----:B------:R-:W-:Y:S01]  /*18d30*/  IMAD.MOV.U32 R9, RZ, RZ, R86 ;  /* 0x000000ffff097224 */ /* 0x000fe200078e0056 */
[----:B------:R-:W-:Y:S01]  /*18d40*/  MOV R3, RZ ;  /* 0x000000ff00037202 */ /* 0x000fe20000000f00 */
[----:B------:R-:W-:Y:S01]  /*18d50*/  IMAD.MOV.U32 R0, RZ, RZ, 0x1f ;  /* 0x0000001fff007424 */ /* 0x000fe200078e00ff */
[----:B------:R-:W-:Y:S02]  /*18d60*/  MOV R2, 0x18d80 ;  /* 0x00018d8000027802 */ /* 0x000fe40000000f00 */
[----:B-1----:R-:W-:Y:S05]  /*18d70*/  CALL.REL.NOINC `($__internal_5_$__cuda_sm70_shflsync_idx_p) ;  /* 0x000006a000007944 */ /* 0x002fea0003c00000 */
[----:B------:R-:W-:Y:S01]  /*18d80*/  MOV R10, R0 ;  /* 0x00000000000a7202 */ /* 0x000fe20000000f00 */
[----:B------:R-:W-:Y:S05]  /*18d90*/  BRA `(.L_x_326) ;  /* 0xffffe4b000007947 */ /* 0x000fea000383ffff */
.L_x_283:
[----:B------:R-:W-:Y:S01]  /*18da0*/  IMAD.MOV.U32 R9, RZ, RZ, R86 ;  /* 0x000000ffff097224 */ /* 0x000fe200078e0056 */
[----:B------:R-:W-:Y:S01]  /*18db0*/  MOV R3, 0x1 ;  /* 0x0000000100037802 */ /* 0x000fe20000000f00 */
[----:B------:R-:W-:Y:S01]  /*18dc0*/  IMAD.MOV.U32 R0, RZ, RZ, 0x1f ;  /* 0x0000001fff007424 */ /* 0x000fe200078e00ff */
[----:B------:R-:W-:Y:S02]  /*18dd0*/  MOV R2, 0x18df0 ;  /* 0x00018df000027802 */ /* 0x000fe40000000f00 */
[----:B-123--:R-:W-:Y:S05]  /*18de0*/  CALL.REL.NOINC `($__internal_5_$__cuda_sm70_shflsync_idx_p) ;  /* 0x0000063000007944 */ /* 0x00efea0003c00000 */
[----:B------:R-:W-:Y:S01]  /*18df0*/  MOV R8, R0 ;  /* 0x0000000000087202 */ /* 0x000fe20000000f00 */
[----:B------:R-:W-:Y:S05]  /*18e00*/  BRA `(.L_x_327) ;  /* 0xffffe46000007947 */ /* 0x000fea000383ffff */
.L_x_284:
[----:B------:R-:W-:Y:S01]  /*18e10*/  IMAD.MOV.U32 R0, RZ, RZ, R4 ;  /* 0x000000ffff007224 */ /* 0x000fe200078e0004 */
[----:B------:R-:W-:Y:S02]  /*18e20*/  MOV R2, 0x1 ;  /* 0x0000000100027802 */ /* 0x000fe40000000f00 */
[----:B------:R-:W-:-:S02]  /*18e30*/  MOV R3, 0x18e50 ;  /* 0x00018e5000037802 */ /* 0x000fc40000000f00 */
[----:B--234-:R-:W-:Y:S05]  /*18e40*/  CALL.REL.NOINC `($__internal_6_$__cuda_sm70_shflsync_up_p) ;  /* 0x0000062000007944 */ /* 0x01cfea0003c00000 */
[----:B------:R-:W-:Y:S05]  /*18e50*/  BRA `(.L_x_328) ;  /* 0xffffe53000007947 */ /* 0x000fea000383ffff */
.L_x_285:
[----:B------:R-:W-:Y:S01]  /*18e60*/  IMAD.MOV.U32 R0, RZ, RZ, R4 ;  /* 0x000000ffff007224 */ /* 0x000fe200078e0004 */
[----:B------:R-:W-:-:S02]  /*18e70*/  MOV R2, 0x2 ;  /* 0x0000000200027802 */ /* 0x000fc40000000f00 */
[----:B------:R-:W-:Y:S02]  /*18e80*/  MOV R3, 0x18ea0 ;  /* 0x00018ea000037802 */ /* 0x000fe40000000f00 */
[----:B--23--:R-:W-:Y:S05]  /*18e90*/  CALL.REL.NOINC `($__internal_6_$__cuda_sm70_shflsync_up_p) ;  /* 0x000005d000007944 */ /* 0x00cfea0003c00000 */
        /* <DEDUP_REMOVED lines=26> */
.L_x_289:
[----:B------:R-:W-:Y:S02]  /*19040*/  MOV R2, 0x1 ;  /* 0x0000000100027802 */ /* 0x000fe40000000f00 */
[----:B------:R-:W-:Y:S02]  /*19050*/  MOV R3, 0x19070 ;  /* 0x0001907000037802 */ /* 0x000fe40000000f00 */
[----:B------:R-:W-:Y:S05]  /*19060*/  CALL.REL.NOINC `($__internal_6_$__cuda_sm70_shflsync_up_p) ;  /* 0x0000040000007944 */ /* 0x000fea0003c00000 */
[----:B------:R-:W-:Y:S01]  /*19070*/  MOV R2, R5 ;  /* 0x0000000500027202 */ /* 0x000fe20000000f00 */
[----:B------:R-:W-:Y:S05]  /*19080*/  BRA `(.L_x_330) ;  /* 0xffffe55000007947 */ /* 0x000fea000383ffff */
.L_x_290:
[----:B------:R-:W-:Y:S02]  /*19090*/  MOV R2, 0x2 ;  /* 0x0000000200027802 */ /* 0x000fe40000000f00 */
[----:B------:R-:W-:Y:S02]  /*190a0*/  MOV R3, 0x190c0 ;  /* 0x000190c000037802 */ /* 0x000fe40000000f00 */
[----:B------:R-:W-:Y:S05]  /*190b0*/  CALL.REL.NOINC `($__internal_6_$__cuda_sm70_shflsync_up_p) ;  /* 0x000003b000007944 */ /* 0x000fea0003c00000 */
[----:B------:R-:W-:Y:S01]  /*190c0*/  SEL R5, R5, RZ, P1 ;  /* 0x000000ff05057207 */ /* 0x000fe20000800000 */
[----:B------:R-:W-:Y:S01]  /*190d0*/  IMAD.MOV.U32 R2, RZ, RZ, 0x4 ;  /* 0x00000004ff027424 */ /* 0x000fe200078e00ff */
[----:B------:R-:W-:-:S03]  /*190e0*/  MOV R3, 0x19110 ;  /* 0x0001911000037802 */ /* 0x000fc60000000f00 */
[----:B------:R-:W-:Y:S02]  /*190f0*/  IMAD.IADD R0, R0, 0x1, R5 ;  /* 0x0000000100007824 */ /* 0x000fe400078e0205 */
        /* <DEDUP_REMOVED lines=21> */
.L_x_292:
[----:B------:R-:W-:Y:S02]  /*19250*/  SEL R0, RZ, 0x1, P0 ;  /* 0x00000001ff007807 */ /* 0x000fe40000000000 */
[----:B------:R-:W-:Y:S02]  /*19260*/  MOV R2, 0x19280 ;  /* 0x0001928000027802 */ /* 0x000fe40000000f00 */
[----:B-1----:R-:W-:Y:S05]  /*19270*/  CALL.REL.NOINC `($__internal_7_$__cuda_sm70_votesync_ballot) ;  /* 0x0000026000007944 */ /* 0x002fea0003c00000 */
[----:B------:R-:W-:Y:S01]  /*19280*/  MOV R5, R0 ;  /* 0x0000000000057202 */ /* 0x000fe20000000f00 */
[----:B------:R-:W-:Y:S05]  /*19290*/  BRA `(.L_x_332) ;  /* 0xffffe4d000007947 */ /* 0x000fea000383ffff */
.L_x_293:
[----:B------:R-:W-:Y:S01]  /*192a0*/  IMAD.MOV.U32 R9, RZ, RZ, R6 ;  /* 0x000000ffff097224 */ /* 0x000fe200078e0006 */
[----:B---3--:R-:W-:Y:S01]  /*192b0*/  MOV R3, R11 ;  /* 0x0000000b00037202 */ /* 0x008fe20000000f00 */
[----:B------:R-:W-:Y:S01]  /*192c0*/  IMAD.MOV.U32 R0, RZ, RZ, 0x1f ;  /* 0x0000001fff007424 */ /* 0x000fe200078e00ff */
[----:B------:R-:W-:Y:S02]  /*192d0*/  MOV R2, 0x192f0 ;  /* 0x000192f000027802 */ /* 0x000fe40000000f00 */
[----:B-12---:R-:W-:Y:S05]  /*192e0*/  CALL.REL.NOINC `($__internal_5_$__cuda_sm70_shflsync_idx_p) ;  /* 0x0000013000007944 */ /* 0x006fea0003c00000 */
[----:B------:R-:W-:Y:S01]  /*192f0*/  IMAD.MOV.U32 R6, RZ, RZ, R0 ;  /* 0x000000ffff067224 */ /* 0x000fe200078e0000 */
[----:B------:R-:W-:Y:S01]  /*19300*/  MOV R3, R11 ;  /* 0x0000000b00037202 */ /* 0x000fe20000000f00 */
[----:B------:R-:W-:Y:S01]  /*19310*/  IMAD.MOV.U32 R9, RZ, RZ, R7 ;  /* 0x000000ffff097224 */ /* 0x000fe200078e0007 */
[----:B------:R-:W-:Y:S02]  /*19320*/  MOV R0, 0x1f ;  /* 0x0000001f00007802 */ /* 0x000fe40000000f00 */
[----:B------:R-:W-:-:S02]  /*19330*/  MOV R2, 0x19350 ;  /* 0x0001935000027802 */ /* 0x000fc40000000f00 */
[----:B------:R-:W-:Y:S05]  /*19340*/  CALL.REL.NOINC `($__internal_5_$__cuda_sm70_shflsync_idx_p) ;  /* 0x000000d000007944 */ /* 0x000fea0003c00000 */
[----:B------:R-:W-:Y:S01]  /*19350*/  MOV R7, R0 ;  /* 0x0000000000077202 */ /* 0x000fe20000000f00 */
[----:B------:R-:W-:Y:S05]  /*19360*/  BRA `(.L_x_333) ;  /* 0xffffe44000007947 */ /* 0x000fea000383ffff */
.L_x_296:
[----:B------:R-:W-:Y:S01]  /*19370*/  IMAD.MOV.U32 R9, RZ, RZ, R4 ;  /* 0x000000ffff097224 */ /* 0x000fe200078e0004 */
[----:B------:R-:W-:-:S02]  /*19380*/  MOV R0, 0x1f ;  /* 0x0000001f00007802 */ /* 0x000fc40000000f00 */
[----:B------:R-:W-:Y:S02]  /*19390*/  MOV R2, 0x193b0 ;  /* 0x000193b000027802 */ /* 0x000fe40000000f00 */
[----:B-1234-:R-:W-:Y:S05]  /*193a0*/  CALL.REL.NOINC `($__internal_5_$__cuda_sm70_shflsync_idx_p) ;  /* 0x0000007000007944 */ /* 0x01efea0003c00000 */
[----:B------:R-:W-:Y:S01]  /*193b0*/  MOV R12, R0 ;  /* 0x00000000000c7202 */ /* 0x000fe20000000f00 */
[----:B------:R-:W-:Y:S05]  /*193c0*/  BRA `(.L_x_295) ;  /* 0xffffe44000007947 */ /* 0x000fea000383ffff */
        .weak           $__internal_4_$__cuda_sm70_shflsync_bfly_p
        .type           $__internal_4_$__cuda_sm70_shflsync_bfly_p,@function
        .size           $__internal_4_$__cuda_sm70_shflsync_bfly_p,($__internal_5_$__cuda_sm70_shflsync_idx_p - $__internal_4_$__cuda_sm70_shflsync_bfly_p)
$__internal_4_$__cuda_sm70_shflsync_bfly_p:
[----:B------:R-:W-:Y:S04]  /*193d0*/  WARPSYNC R6 ;  /* 0x0000000600007348 */ /* 0x000fe80003800000 */
[----:B------:R1:W2:Y:S02]  /*193e0*/  SHFL.BFLY PT, R5, R2, R5, R7 ;  /* 0x0c00000502057389 */ /* 0x0002a400000e0007 */
[----:B-1----:R-:W-:Y:S02]  /*193f0*/  MOV R2, R3 ;  /* 0x0000000300027202 */ /* 0x002fe40000000f00 */
[----:B------:R-:W-:-:S04]  /*19400*/  MOV R3, 0x0 ;  /* 0x0000000000037802 */ /* 0x000fc80000000f00 */
[----:B--2---:R-:W-:Y:S05]  /*19410*/  RET.REL.NODEC R2 `(_ZN7cutlass13device_kernelIN5flash19enable_sm80_to_sm89INS1_16FlashAttnFwdSm80INS1_25CollectiveMainloopFwdSm80ILi8ELi1ELb0EN4cute5tupleIJNS5_1CILi128EEENS7_ILi64EEENS7_ILi192EEEEEELi192ENS_6half_tEfNS_4arch4Sm80ELb0ELb0ELb1ELb1ELb0ELb1ELb1ELb1EEENS1_21CollectiveEpilogueFwdINS6_IJS8_SA_S9_EEENS6_IJNS7_ILi1EEESI_SI_EEESC_SE_Li256ELb1ELb1ELb1ELb0EEENS1_36VarlenDynamicPersistentTileSchedulerILi128ELi64ELi256ELi256ELb1ELb1ELb0ELb0ELb1ELb1EEEEEEEEEvNT_6ParamsE) ;  /* 0xfffe6be002007950 */ /* 0x004fea0003c3ffff */
        .weak           $__internal_5_$__cuda_sm70_shflsync_idx_p
        .type           $__internal_5_$__cuda_sm70_shflsync_idx_p,@function
        .size           $__internal_5_$__cuda_sm70_shflsync_idx_p,($__internal_6_$__cuda_sm70_shflsync_up_p - $__internal_5_$__cuda_sm70_shflsync_idx_p)
$__internal_5_$__cuda_sm70_shflsync_idx_p:
[----:B------:R-:W-:-:S04]  /*19420*/  MOV R87, 0xffffffff ;  /* 0xffffffff00577802 */ /* 0x000fc80000000f00 */
[----:B------:R-:W-:Y:S04]  /*19430*/  WARPSYNC R87 ;  /* 0x0000005700007348 */ /* 0x000fe80003800000 */
[----:B------:R1:W2:Y:S02]  /*19440*/  SHFL.IDX PT, R0, R9, R3, R0 ;  /* 0x0000000309007389 */ /* 0x0002a400000e0000 */
[----:B-1----:R-:W-:-:S04]  /*19450*/  MOV R3, 0x0 ;  /* 0x0000000000037802 */ /* 0x002fc80000000f00 */
[----:B--2---:R-:W-:Y:S05]  /*19460*/  RET.REL.NODEC R2 `(_ZN7cutlass13device_kernelIN5flash19enable_sm80_to_sm89INS1_16FlashAttnFwdSm80INS1_25CollectiveMainloopFwdSm80ILi8ELi1ELb0EN4cute5tupleIJNS5_1CILi128EEENS7_ILi64EEENS7_ILi192EEEEEELi192ENS_6half_tEfNS_4arch4Sm80ELb0ELb0ELb1ELb1ELb0ELb1ELb1ELb1EEENS1_21CollectiveEpilogueFwdINS6_IJS8_SA_S9_EEENS6_IJNS7_ILi1EEESI_SI_EEESC_SE_Li256ELb1ELb1ELb1ELb0EEENS1_36VarlenDynamicPersistentTileSchedulerILi128ELi64ELi256ELi256ELb1ELb1ELb0ELb0ELb1ELb1EEEEEEEEEvNT_6ParamsE) ;  /* 0xfffe6b9002007950 */ /* 0x004fea0003c3ffff */
        .weak           $__internal_6_$__cuda_sm70_shflsync_up_p
        .type           $__internal_6_$__cuda_sm70_shflsync_up_p,@function
        .size           $__internal_6_$__cuda_sm70_shflsync_up_p,($__internal_7_$__cuda_sm70_votesync_ballot - $__internal_6_$__cuda_sm70_shflsync_up_p)
$__internal_6_$__cuda_sm70_shflsync_up_p:
[----:B------:R-:W-:Y:S02]  /*19470*/  IMAD.MOV.U32 R5, RZ, RZ, RZ ;  /* 0x000000ffff057224 */ /* 0x000fe400078e00ff */
[----:B------:R-:W-:-:S04]  /*19480*/  IMAD.MOV.U32 R9, RZ, RZ, -0x1 ;  /* 0xffffffffff097424 */ /* 0x000fc800078e00ff */
[----:B------:R-:W-:Y:S04]  /*19490*/  WARPSYNC R9 ;  /* 0x0000000900007348 */ /* 0x000fe80003800000 */
[----:B------:R1:W2:Y:S02]  /*194a0*/  SHFL.UP PT, R5, R0, R2, R5 ;  /* 0x0400000200057389 */ /* 0x0002a400000e0005 */
[----:B-1----:R-:W-:Y:S02]  /*194b0*/  MOV R2, R3 ;  /* 0x0000000300027202 */ /* 0x002fe40000000f00 */
[----:B------:R-:W-:-:S04]  /*194c0*/  MOV R3, 0x0 ;  /* 0x0000000000037802 */ /* 0x000fc80000000f00 */
[----:B--2---:R-:W-:Y:S05]  /*194d0*/  RET.REL.NODEC R2 `(_ZN7cutlass13device_kernelIN5flash19enable_sm80_to_sm89INS1_16FlashAttnFwdSm80INS1_25CollectiveMainloopFwdSm80ILi8ELi1ELb0EN4cute5tupleIJNS5_1CILi128EEENS7_ILi64EEENS7_ILi192EEEEEELi192ENS_6half_tEfNS_4arch4Sm80ELb0ELb0ELb1ELb1ELb0ELb1ELb1ELb1EEENS1_21CollectiveEpilogueFwdINS6_IJS8_SA_S9_EEENS6_IJNS7_ILi1EEESI_SI_EEESC_SE_Li256ELb1ELb1ELb1ELb0EEENS1_36VarlenDynamicPersistentTileSchedulerILi128ELi64ELi256ELi256ELb1ELb1ELb0ELb0ELb1ELb1EEEEEEEEEvNT_6ParamsE) ;  /* 0xfffe6b2002007950 */ /* 0x004fea0003c3ffff */
        .weak           $__internal_7_$__cuda_sm70_votesync_ballot
        .type           $__internal_7_$__cuda_sm70_votesync_ballot,@function
        .size           $__internal_7_$__cuda_sm70_votesync_ballot,(.L_x_2458 - $__internal_7_$__cuda_sm70_votesync_ballot)
$__internal_7_$__cuda_sm70_votesync_ballot:
[----:B------:R-:W-:Y:S01]  /*194e0*/  ISETP.NE.U32.AND P0, PT, R0, 0x1, PT ;  /* 0x000000010000780c */ /* 0x000fe20003f05070 */
[----:B------:R-:W-:-:S04]  /*194f0*/  IMAD.MOV.U32 R3, RZ, RZ, -0x1 ;  /* 0xffffffffff037424 */ /* 0x000fc800078e00ff */
[----:B------:R-:W-:Y:S08]  /*19500*/  WARPSYNC R3 ;  /* 0x0000000300007348 */ /* 0x000ff00003800000 */
[----:B------:R-:W-:-:S04]  /*19510*/  VOTE.ANY R0, PT, !P0 ;  /* 0x0000000000007806 */ /* 0x000fc800040e0100 */
[----:B------:R-:W-:Y:S01]  /*19520*/  LOP3.LUT R0, R0, R3, RZ, 0xc0, !PT ;  /* 0x0000000300007212 */ /* 0x000fe200078ec0ff */
[----:B------:R-:W-:-:S04]  /*19530*/  IMAD.MOV.U32 R3, RZ, RZ, 0x0 ;  /* 0x00000000ff037424 */ /* 0x000fc800078e00ff */
[----:B------:R-:W-:Y:S05]  /*19540*/  RET.REL.NODEC R2 `(_ZN7cutlass13device_kernelIN5flash19enable_sm80_to_sm89INS1_16FlashAttnFwdSm80INS1_25CollectiveMainloopFwdSm80ILi8ELi1ELb0EN4cute5tupleIJNS5_1CILi128EEENS7_ILi64EEENS7_ILi192EEEEEELi192ENS_6half_tEfNS_4arch4Sm80ELb0ELb0ELb1ELb1ELb0ELb1ELb1ELb1EEENS1_21CollectiveEpilogueFwdINS6_IJS8_SA_S9_EEENS6_IJNS7_ILi1EEESI_SI_EEESC_SE_Li256ELb1ELb1ELb1ELb0EEENS1_36VarlenDynamicPersistentTileSchedulerILi128ELi64ELi256ELi256ELb1ELb1ELb0ELb0ELb1ELb1EEEEEEEEEvNT_6ParamsE) ;  /* 0xfffe6ab002007950 */ /* 0x000fea0003c3ffff */
.L_x_334:
        /* <DEDUP_REMOVED lines=11> */
.L_x_2458:


//--------------------- .text._ZN7cutlass13device_kernelIN5flash19enable_sm80_to_sm89INS1_16FlashAttnFwdSm80INS1_25CollectiveMainloopFwdSm80ILi8ELi1ELb0EN4cute5tupleIJNS5_1CILi128EEENS7_ILi64EEENS7_ILi192EEEEEELi192ENS_6half_tEfNS_4arch4Sm80ELb0ELb1ELb1ELb0ELb0ELb0ELb1ELb1EEENS1_21CollectiveEpilogueFwdINS6_IJS8_SA_S9_EEENS6_IJNS7_ILi1EEESI_SI_EEESC_SE_Li256ELb0ELb1ELb1ELb0EEENS1_19SingleTileSchedulerILb0ELb1ELb1ELi128EEEEEEEEEvNT_6ParamsE --------------------------
	.section	.text._ZN7cutlass13device_kernelIN5flash19enable_sm80_to_sm89INS1_16FlashAttnFwdSm80INS1_25CollectiveMainloopFwdSm80ILi8ELi1ELb0EN4cute5tupleIJNS5_1CILi128EEENS7_ILi64EEENS7_ILi192EEEEEELi192ENS_6half_tEfNS_4arch4Sm80ELb0ELb1ELb1ELb0ELb0ELb0ELb1ELb1EEENS1_21CollectiveEpilogueFwdINS6_IJS8_SA_S9_EEENS6_IJNS7_ILi1EEESI_SI_EEESC_SE_Li256ELb0ELb1ELb1ELb0EEENS1_19SingleTileSchedulerILb0ELb1ELb1ELi128EEEEEEEEEvNT_6ParamsE,"ax",@progbits
	.sectioninfo	@"SHI_REGISTERS=255"
	.align	128
.text._ZN7cutlass13device_kernelIN5flash19enable_sm80_to_sm89INS1_16FlashAttnFwdSm80INS1_25CollectiveMainloopFwdSm80ILi8ELi1ELb0EN4cute5tupleIJNS5_1CILi128EEENS7_ILi64EEENS7_ILi192EEEEEELi192ENS_6half_tEfNS_4arch4Sm80ELb0ELb1ELb1ELb0ELb0ELb0ELb1ELb1EEENS1_21CollectiveEpilogueFwdINS6_IJS8_SA_S9_EEENS6_IJNS7_ILi1EEESI_SI_EEESC_SE_Li256ELb0ELb1ELb1ELb0EEENS1_19SingleTileSchedulerILb0ELb1ELb1ELi128EEEEEEEEEvNT_6ParamsE:
        .type           _ZN7cutlass13device_kernelIN5flash19enable_sm80_to_sm89INS1_16FlashAttnFwdSm80INS1_25CollectiveMainloopFwdSm80ILi8ELi1ELb0EN4cute5tupleIJNS5_1CILi128EEENS7_ILi64EEENS7_ILi192EEEEEELi192ENS_6half_tEfNS_4arch4Sm80ELb0ELb1ELb1ELb0ELb0ELb0ELb1ELb1EEENS1_21CollectiveEpilogueFwdINS6_IJS8_SA_S9_EEENS6_IJNS7_ILi1EEESI_SI_EEESC_SE_Li256ELb0ELb1ELb1ELb0EEENS1_19SingleTileSchedulerILb0ELb1ELb1ELi128EEEEEEEEEvNT_6ParamsE,@function
        .size           _ZN7cutlass13device_kernelIN5flash19enable_sm80_to_sm89INS1_16FlashAttnFwdSm80INS1_25CollectiveMainloopFwdSm80ILi8ELi1ELb0EN4cute5tupleIJNS5_1CILi128EEENS7_ILi64EEENS7_ILi192EEEEEELi192ENS_6half_tEfNS_4arch4Sm80ELb0ELb1ELb1ELb0ELb0ELb0ELb1ELb1EEENS1_21CollectiveEpilogueFwdINS6_IJS8_SA_S9_EEENS6_IJNS7_ILi1EEESI_SI_EEESC_SE_Li256ELb0ELb1ELb1ELb0EEENS1_19SingleTileSchedulerILb0ELb1ELb1ELi128EEEEEEEEEvNT_6ParamsE,(.L_x_2463 - _ZN7cutlass13device_kernelIN5flash19enable_sm80_to_sm89INS1_16FlashAttnFwdSm80INS1_25CollectiveMainloopFwdSm80ILi8ELi1ELb0EN4cute5tupleIJNS5_1CILi128EEENS7_ILi64EEENS7_ILi192EEEEEELi192ENS_6half_tEfNS_4arch4Sm80ELb0ELb1ELb1ELb0ELb0ELb0ELb1ELb1EEENS1_21CollectiveEpilogueFwdINS6_IJS8_SA_S9_EEENS6_IJNS7_ILi1EEESI_SI_EEESC_SE_Li256ELb0ELb1ELb1ELb0EEENS1_19SingleTileSchedulerILb0ELb1ELb1ELi128EEEEEEEEEvNT_6ParamsE)
        .other          _ZN7cutlass13device_kernelIN5flash19enable_sm80_to_sm89INS1_16FlashAttnFwdSm80INS1_25CollectiveMainloopFwdSm80ILi8ELi1ELb0EN4cute5tupleIJNS5_1CILi128EEENS7_ILi64EEENS7_ILi192EEEEEELi192ENS_6half_tEfNS_4arch4Sm80ELb0ELb1ELb1ELb0ELb0ELb0ELb1ELb1EEENS1_21CollectiveEpilogueFwdINS6_IJS8_SA_S9_EEENS6_IJNS7_ILi1EEESI_SI_EEESC_SE_Li256ELb0ELb1ELb1ELb0EEENS1_19SingleTileSchedulerILb0ELb1ELb1ELi128EEEEEEEEEvNT_6ParamsE,@"STO_CUDA_ENTRY STV_DEFAULT"
_ZN7cutlass13device_kernelIN5flash19enable_sm80_to_sm89INS1_16FlashAttnFwdSm80INS1_25CollectiveMainloopFwdSm80ILi8ELi1ELb0EN4cute5tupleIJNS5_1CILi128EEENS7_ILi64EEENS7_ILi192EEEEEELi192ENS_6half_tEfNS_4arch4Sm80ELb0ELb1ELb1ELb0ELb0ELb0ELb1ELb1EEENS1_21CollectiveEpilogueFwdINS6_IJS8_SA_S9_EEENS6_IJNS7_ILi1EEESI_SI_EEESC_SE_Li256ELb0ELb1ELb1ELb0EEENS1_19SingleTileSchedulerILb0ELb1ELb1ELi128EEEEEEEEEvNT_6ParamsE:
[----:B------:R-:W-:Y:S02]  /*0000*/  MOV R1, c[0x0][0x28] ;  /* 0x00000a0000017a02 */ /* 0x000fe40000000f00 */
[----:B------:R-:W1:Y:S01]  /*0010*/  S2R R84, SR_TID.X ;  /* 0x0000000000547919 */ /* 0x000e620000002100 */
[----:B------:R-:W2:Y:S03]  /*0020*/  S2UR UR6, SR_CTAID.Y ;  /* 0x00000000000679c3 */ /* 0x000ea60000002600 */
        /* <DEDUP_REMOVED lines=14> */
.L_x_335:
[----:B---3--:R-:W-:Y:S02]  /*0110*/  ULDC.64 UR4, c[0x0][0x550] ;  /* 0x0001540000047ab9 */ /* 0x008fe40000000a00 */
[----:B------:R-:W-:Y:S02]  /*0120*/  UISETP.NE.AND UP0, UPT, UR4, 0x1, UPT ;  /* 0x000000010400788c */ /* 0x000fe4000bf05270 */
[----:B------:R-:W-:-:S02]  /*0130*/  UIMAD.WIDE.U32 UR8, UR6, UR5, URZ ;  /* 0x00000005060872a5 */ /* 0x000fc4000f8e003f */
[----:B------:R-:W-:Y:S02]  /*0140*/  ULDC UR4, c[0x0][0x558] ;  /* 0x0001560000047ab9 */ /* 0x000fe40000000800 */
[----:B------:R-:W-:-:S05]  /*0150*/  UMOV UR15, UR6 ;  /* 0x00000006000f7c82 */ /* 0x000fca0008000000 */
[----:B------:R-:W-:-:S03]  /*0160*/  @UP0 USHF.R.U32.HI UR15, URZ, UR4, UR9 ;  /* 0x000000043f0f0299 */ /* 0x000fc60008011609 */
.L_x_336:
[----:B------:R-:W-:Y:S01]  /*0170*/  ISETP.GE.AND P0, PT, R0, RZ, PT ;  /* 0x000000ff0000720c */ /* 0x000fe20003f06270 */
[----:B------:R-:W-:Y:S02]  /*0180*/  UIADD3 UR4, -UR15, URZ, URZ ;  /* 0x0000003f0f047290 */ /* 0x000fe4000fffe13f */
[----:B------:R-:W-:Y:S02]  /*0190*/  ULDC UR9, c[0x0][0x550] ;  /* 0x0001540000097ab9 */ /* 0x000fe40000000800 */
[----:B------:R-:W-:-:S08]  /*01a0*/  UIMAD UR9, UR4, UR9, UR6 ;  /* 0x00000009040972a4 */ /* 0x000fd0000f8e0206 */
[----:B------:R-:W-:Y:S05]  /*01b0*/  @!P0 EXIT ;  /* 0x000000000000894d */ /* 0x000fea0003800000 */
[----:B------:R-:W1:Y:S01]  /*01c0*/  S2UR UR18, SR_CTAID.X ;  /* 0x00000000001279c3 */ /* 0x000e620000002500 */
[----:B------:R-:W-:Y:S02]  /*01d0*/  ULDC UR4, c[0x0][0x2c4] ;  /* 0x0000b10000047ab9 */ /* 0x000fe40000000800 */
[----:B------:R-:W-:Y:S02]  /*01e0*/  UISETP.NE.AND UP2, UPT, UR4, 0x1, UPT ;  /* 0x000000010400788c */ /* 0x000fe4000bf45270 */
[----:B------:R-:W-:Y:S02]  /*01f0*/  UMOV UR8, 0x1 ;  /* 0x0000000100087882 */ /* 0x000fe40000000000 */
[----:B------:R-:W-:Y:S02]  /*0200*/  ULDC.64 UR4, c[0x0][0x328] ;  /* 0x0000ca0000047ab9 */ /* 0x000fe40000000a00 */
[----:B------:R-:W-:Y:S02]  /*0210*/  UISETP.LE.AND UP1, UPT, UR8, UR5, UPT ;  /* 0x000000050800728c */ /* 0x000fe4000bf23270 */
[----:B------:R-:W-:-:S02]  /*0220*/  ULDC.64 UR10, c[0x0][0x2c8] ;  /* 0x0000b200000a7ab9 */ /* 0x000fc40000000a00 */
[----:B------:R-:W-:Y:S02]  /*0230*/  ULDC UR6, c[0x0][0x168] ;  /* 0x00005a0000067ab9 */ /* 0x000fe40000000800 */
[----:B------:R-:W-:Y:S01]  /*0240*/  PLOP3.LUT P0, PT, PT, PT, UP1, 0x40, 0x0 ;  /* 0x000000000000781c */ /* 0x000fe20003f0e818 */
[----:B------:R-:W-:Y:S02]  /*0250*/  UIADD3 UR6, UR8, -UR6, URZ ;  /* 0x8000000608067290 */ /* 0x000fe4000fffe03f */
[----:B------:R-:W-:Y:S02]  /*0260*/  ULDC UR5, c[0x0][0x1d0] ;  /* 0x0000740000057ab9 */ /* 0x000fe40000000800 */
[----:B-1----:R-:W-:-:S04]  /*0270*/  USHF.L.U32 UR7, UR18, 0x7, URZ ;  /* 0x0000000712077899 */ /* 0x002fc8000800063f */
[----:B------:R-:W-:-:S04]  /*0280*/  @UP2 UIADD3 UR12, UR7, 0x7f, URZ ;  /* 0x0000007f070c2890 */ /* 0x000fc8000fffe03f */
[----:B------:R-:W-:Y:S02]  /*0290*/  UIMAD.WIDE.U32 UR12, UR12, UR10, URZ ;  /* 0x0000000a0c0c72a5 */ /* 0x000fe4000f8e003f */
[----:B------:R-:W-:Y:S02]  /*02a0*/  UIADD3 UR10, UR7, 0x7f, URZ ;  /* 0x0000007f070a7890 */ /* 0x000fe4000fffe03f */
[----:B------:R-:W-:-:S04]  /*02b0*/  @UP2 USHF.R.U32.HI UR10, URZ, UR11, UR13 ;  /* 0x0000000b3f0a2299 */ /* 0x000fc8000801160d */
[----:B------:R-:W-:-:S04]  /*02c0*/  UIADD3 UR5, UR10, UR5, UR6 ;  /* 0x000000050a057290 */ /* 0x000fc8000fffe006 */
[----:B------:R-:W-:Y:S01]  /*02d0*/  UIADD3 UR6, UR5, UR4, URZ ;  /* 0x0000000405067290 */ /* 0x000fe2000fffe03f */
[----:B------:R-:W-:Y:S05]  /*02e0*/  @P0 BRA `(.L_x_337) ;  /* 0x0000014000000947 */ /* 0x000fea0003800000 */
[----:B------:R-:W-:Y:S01]  /*02f0*/  ISETP.LT.AND P0, PT, RZ, UR5, PT ;  /* 0x00000005ff007c0c */ /* 0x000fe2000bf01270 */
[----:B------:R-:W-:-:S12]  /*0300*/  UIADD3 UR10, UR5, -0x1, URZ ;  /* 0xffffffff050a7890 */ /* 0x000fd8000fffe03f */
[----:B------:R-:W-:Y:S05]  /*0310*/  @P0 BRA `(.L_x_338) ;  /* 0x0000008000000947 */ /* 0x000fea0003800000 */
[----:B------:R-:W-:Y:S02]  /*0320*/  ULDC UR4, c[0x0][0x32c] ;  /* 0x0000cb0000047ab9 */ /* 0x000fe40000000800 */
[----:B------:R-:W-:Y:S02]  /*0330*/  UISETP.NE.AND UP0, UPT, UR8, UR4, UPT ;  /* 0x000000040800728c */ /* 0x000fe4000bf05270 */
[----:B------:R-:W-:-:S03]  /*0340*/  UIADD3 UR10, -UR5, URZ, URZ ;  /* 0x0000003f050a7290 */ /* 0x000fc6000fffe13f */
[----:B------:R-:W-:Y:S02]  /*0350*/  ULDC.64 UR4, c[0x0][0x330] ;  /* 0x0000cc0000047ab9 */ /* 0x000fe40000000a00 */
[----:B------:R-:W-:-:S04]  /*0360*/  UIMAD.WIDE.U32 UR12, UR10, UR4, URZ ;  /* 0x000000040a0c72a5 */ /* 0x000fc8000f8e003f */
[----:B------:R-:W-:-:S04]  /*0370*/  @UP0 USHF.R.U32.HI UR10, URZ, UR5, UR13 ;  /* 0x000000053f0a0299 */ /* 0x000fc8000801160d */
[----:B------:R-:W-:Y:S01]  /*0380*/  ULOP3.LUT UR10, URZ, UR10, URZ, 0x33, !UPT ;  /* 0x0000000a3f0a7292 */ /* 0x000fe2000f8e333f */
[----:B------:R-:W-:Y:S05]  /*0390*/  BRA `(.L_x_339) ;  /* 0x0000005000007947 */ /* 0x000fea0003800000 */
.L_x_338:
[----:B------:R-:W-:Y:S02]  /*03a0*/  ULDC UR4, c[0x0][0x32c] ;  /* 0x0000cb0000047ab9 */ /* 0x000fe40000000800 */
[----:B------:R-:W-:-:S03]  /*03b0*/  UISETP.NE.AND UP0, UPT, UR8, UR4, UPT ;  /* 0x000000040800728c */ /* 0x000fc6000bf05270 */
[----:B------:R-:W-:Y:S02]  /*03c0*/  ULDC.64 UR4, c[0x0][0x330] ;  /* 0x0000cc0000047ab9 */ /* 0x000fe40000000a00 */
[----:B------:R-:W-:-:S06]  /*03d0*/  UIMAD.WIDE.U32 UR12, UR10, UR4, URZ ;  /* 0x000000040a0c72a5 */ /* 0x000fcc000f8e003f */
[----:B------:R-:W-:Y:S02]  /*03e0*/  @UP0 USHF.R.U32.HI UR10, URZ, UR5, UR13 ;  /* 0x000000053f0a0299 */ /* 0x000fe4000801160d */
.L_x_339:
[----:B------:R-:W-:Y:S02]  /*03f0*/  ULDC UR4, c[0x0][0x32c] ;  /* 0x0000cb0000047ab9 */ /* 0x000fe40000000800 */
[----:B------:R-:W-:-:S04]  /*0400*/  UIMAD UR4, UR10, UR4, UR4 ;  /* 0x000000040a0472a4 */ /* 0x000fc8000f8e0204 */
[----:B------:R-:W-:-:S04]  /*0410*/  UISETP.LT.AND UP0, UPT, UR6, UR4, UPT ;  /* 0x000000040600728c */ /* 0x000fc8000bf01270 */
[----:B------:R-:W-:-:S03]  /*0420*/  USEL UR6, UR6, UR4, UP0 ;  /* 0x0000000406067287 */ /* 0x000fc60008000000 */
.L_x_337:
[----:B------:R-:W-:Y:S01]  /*0430*/  ULDC.64 UR4, c[0x0][0x2c8] ;  /* 0x0000b20000047ab9 */ /* 0x000fe20000000a00 */
[----:B------:R-:W-:Y:S01]  /*0440*/  PLOP3.LUT P0, PT, PT, PT, UP1, 0x40, 0x0 ;  /* 0x000000000000781c */ /* 0x000fe20003f0e818 */
[----:B------:R-:W-:Y:S02]  /*0450*/  UIMAD.WIDE.U32 UR12, UR7, UR4, URZ ;  /* 0x00000004070c72a5 */ /* 0x000fe4000f8e003f */
[----:B------:R-:W-:Y:S02]  /*0460*/  UMOV UR8, 0x3f ;  /* 0x0000003f00087882 */ /* 0x000fe40000000000 */
[----:B------:R-:W-:Y:S02]  /*0470*/  ULDC UR4, c[0x0][0x1d0] ;  /* 0x0000740000047ab9 */ /* 0x000fe40000000800 */
[----:B------:R-:W-:Y:S02]  /*0480*/  UIADD3 UR6, UR6, 0x3f, URZ ;  /* 0x0000003f06067890 */ /* 0x000fe4000fffe03f */
[----:B------:R-:W-:-:S02]  /*0490*/  UIADD3 UR8, UR8, UR4, URZ ;  /* 0x0000000408087290 */ /* 0x000fc4000fffe03f */
[----:B------:R-:W-:Y:S02]  /*04a0*/  UMOV UR10, UR7 ;  /* 0x00000007000a7c82 */ /* 0x000fe40008000000 */
[----:B------:R-:W-:Y:S02]  /*04b0*/  @UP2 USHF.R.U32.HI UR10, URZ, UR5, UR13 ;  /* 0x000000053f0a2299 */ /* 0x000fe4000801160d */
[----:B------:R-:W-:Y:S02]  /*04c0*/  USHF.R.S32.HI UR12, URZ, 0x1f, UR6 ;  /* 0x0000001f3f0c7899 */ /* 0x000fe40008011406 */
[----:B------:R-:W-:Y:S02]  /*04d0*/  USHF.R.S32.HI UR13, URZ, 0x1f, UR8 ;  /* 0x0000001f3f0d7899 */ /* 0x000fe40008011408 */
[----:B------:R-:W-:Y:S02]  /*04e0*/  ULEA.HI UR12, UR12, UR6, URZ, 0x6 ;  /* 0x000000060c0c7291 */ /* 0x000fe4000f8f303f */
[----:B------:R-:W-:-:S02]  /*04f0*/  ULEA.HI UR13, UR13, UR8, URZ, 0x6 ;  /* 0x000000080d0d7291 */ /* 0x000fc4000f8f303f */
[----:B------:R-:W-:Y:S02]  /*0500*/  ULDC UR11, c[0x0][0x168] ;  /* 0x00005a00000b7ab9 */ /* 0x000fe40000000800 */
[----:B------:R-:W-:Y:S02]  /*0510*/  UIADD3 UR6, UR4, -UR11, URZ ;  /* 0x8000000b04067290 */ /* 0x000fe4000fffe03f */
[----:B------:R-:W-:Y:S02]  /*0520*/  USHF.R.S32.HI UR12, URZ, 0x6, UR12 ;  /* 0x000000063f0c7899 */ /* 0x000fe4000801140c */
[----:B------:R-:W-:Y:S02]  /*0530*/  USHF.R.S32.HI UR13, URZ, 0x6, UR13 ;  /* 0x000000063f0d7899 */ /* 0x000fe4000801140d */
[----:B------:R-:W-:Y:S02]  /*0540*/  UIADD3 UR4, UR6, UR10, URZ ;  /* 0x0000000a06047290 */ /* 0x000fe4000fffe03f */
[----:B------:R-:W-:-:S02]  /*0550*/  UISETP.LT.AND UP0, UPT, UR13, UR12, UPT ;  /* 0x0000000c0d00728c */ /* 0x000fc4000bf01270 */
[----:B------:R-:W-:Y:S02]  /*0560*/  ULDC UR5, c[0x0][0x324] ;  /* 0x0000c90000057ab9 */ /* 0x000fe40000000800 */
[----:B------:R-:W-:Y:S02]  /*0570*/  UIADD3 UR8, UR4, -UR5, URZ ;  /* 0x8000000504087290 */ /* 0x000fe4000fffe03f */
[----:B------:R-:W-:Y:S01]  /*0580*/  USEL UR13, UR13, UR12, UP0 ;  /* 0x0000000c0d0d7287 */ /* 0x000fe20008000000 */
[----:B------:R-:W-:Y:S05]  /*0590*/  @P0 BRA `(.L_x_340) ;  /* 0x0000015000000947 */ /* 0x000fea0003800000 */
[----:B------:R-:W-:Y:S02]  /*05a0*/  UMOV UR10, UR4 ;  /* 0x00000004000a7c82 */ /* 0x000fe40008000000 */
[----:B------:R-:W-:-:S06]  /*05b0*/  UISETP.GT.AND UP0, UPT, UR10, -0x1, UPT ;  /* 0xffffffff0a00788c */ /* 0x000fcc000bf04270 */
[----:B------:R-:W-:-:S13]  /*05c0*/  PLOP3.LUT P0, PT, PT, PT, UP0, 0x80, 0x0 ;  /* 0x000000000000781c */ /* 0x000fda0003f0f008 */
[----:B------:R-:W-:Y:S05]  /*05d0*/  @P0 BRA `(.L_x_341) ;  /* 0x0000008000000947 */ /* 0x000fea0003800000 */
[----:B------:R-:W-:Y:S02]  /*05e0*/  ULDC UR4, c[0x0][0x32c] ;  /* 0x0000cb0000047ab9 */ /* 0x000fe40000000800 */
[----:B------:R-:W-:Y:S02]  /*05f0*/  UISETP.NE.AND UP0, UPT, UR4, 0x1, UPT ;  /* 0x000000010400788c */ /* 0x000fe4000bf05270 */
[----:B------:R-:W-:Y:S02]  /*0600*/  ULOP3.LUT UR10, URZ, UR10, URZ, 0x33, !UPT ;  /* 0x0000000a3f0a7292 */ /* 0x000fe4000f8e333f */
[----:B------:R-:W-:Y:S02]  /*0610*/  ULDC.64 UR4, c[0x0][0x330] ;  /* 0x0000cc0000047ab9 */ /* 0x000fe40000000a00 */
[----:B------:R-:W-:-:S05]  /*0620*/  UIMAD.WIDE.U32 UR16, UR10, UR4, URZ ;  /* 0x000000040a1072a5 */ /* 0x000fca000f8e003f */
[----:B------:R-:W-:-:S04]  /*0630*/  @UP0 USHF.R.U32.HI UR10, URZ, UR5, UR17 ;  /* 0x000000053f0a0299 */ /* 0x000fc80008011611 */
[----:B------:R-:W-:Y:S01]  /*0640*/  ULOP3.LUT UR10, URZ, UR10, URZ, 0x33, !UPT ;  /* 0x0000000a3f0a7292 */ /* 0x000fe2000f8e333f */
[----:B------:R-:W-:Y:S05]  /*0650*/  BRA `(.L_x_342) ;  /* 0x0000005000007947 */ /* 0x000fea0003800000 */
.L_x_341:
[----:B------:R-:W-:Y:S02]  /*0660*/  ULDC UR4, c[0x0][0x32c] ;  /* 0x0000cb0000047ab9 */ /* 0x000fe40000000800 */
[----:B------:R-:W-:-:S03]  /*0670*/  UISETP.NE.AND UP0, UPT, UR4, 0x1, UPT ;  /* 0x000000010400788c */ /* 0x000fc6000bf05270 */
[----:B------:R-:W-:Y:S02]  /*0680*/  ULDC.64 UR4, c[0x0][0x330] ;  /* 0x0000cc0000047ab9 */ /* 0x000fe40000000a00 */
[----:B------:R-:W-:-:S06]  /*0690*/  UIMAD.WIDE.U32 UR16, UR10, UR4, URZ ;  /* 0x000000040a1072a5 */ /* 0x000fcc000f8e003f */
[----:B------:R-:W-:Y:S02]  /*06a0*/  @UP0 USHF.R.U32.HI UR10, URZ, UR5, UR17 ;  /* 0x000000053f0a0299 */ /* 0x000fe40008011611 */
.L_x_342:
[----:B------:R-:W-:Y:S02]  /*06b0*/  ULDC UR4, c[0x0][0x32c] ;  /* 0x0000cb0000047ab9 */ /* 0x000fe40000000800 */
[----:B------:R-:W-:-:S04]  /*06c0*/  UIMAD UR4, UR10, UR4, URZ ;  /* 0x000000040a0472a4 */ /* 0x000fc8000f8e023f */
[----:B------:R-:W-:-:S04]  /*06d0*/  UISETP.LT.AND UP0, UPT, UR8, UR4, UPT ;  /* 0x000000040800728c */ /* 0x000fc8000bf01270 */
[----:B------:R-:W-:-:S04]  /*06e0*/  USEL UR8, UR8, UR4, !UP0 ;  /* 0x0000000408087287 */ /* 0x000fc8000c000000 */
.L_x_340:
[----:B------:R-:W-:Y:S02]  /*06f0*/  USHF.R.S32.HI UR4, URZ, 0x1f, UR8 ;  /* 0x0000001f3f047899 */ /* 0x000fe40008011408 */
[----:B------:R-:W-:Y:S02]  /*0700*/  ULDC UR5, c[0x0][0x338] ;  /* 0x0000ce0000057ab9 */ /* 0x000fe40000000800 */
[----:B------:R-:W-:Y:S02]  /*0710*/  ULEA.HI UR8, UR4, UR8, URZ, 0x6 ;  /* 0x0000000804087291 */ /* 0x000fe4000f8f303f */
[----:B------:R-:W-:Y:S02]  /*0720*/  USHF.R.U32.HI UR4, URZ, 0x10, UR9 ;  /* 0x000000103f047899 */ /* 0x000fe40008011609 */
[----:B------:R-:W-:Y:S02]  /*0730*/  USHF.R.S32.HI UR8, URZ, 0x6, UR8 ;  /* 0x000000063f087899 */ /* 0x000fe40008011408 */
[----:B------:R-:W-:-:S02]  /*0740*/  UISETP.NE.AND UP3, UPT, UR4, URZ, UPT ;  /* 0x0000003f0400728c */ /* 0x000fc4000bf65270 */
[----:B------:R-:W-:Y:S02]  /*0750*/  UISETP.LT.AND UP0, UPT, URZ, UR8, UPT ;  /* 0x000000083f00728c */ /* 0x000fe4000bf01270 */
[----:B------:R-:W-:Y:S02]  /*0760*/  USEL UR5, UR4, UR5, UP3 ;  /* 0x0000000504057287 */ /* 0x000fe40009800000 */
[----:B------:R-:W-:Y:S02]  /*0770*/  USEL UR8, URZ, UR8, !UP0 ;  /* 0x000000083f087287 */ /* 0x000fe4000c000000 */
[----:B------:R-:W-:Y:S02]  /*0780*/  UMOV UR4, URZ ;  /* 0x0000003f00047c82 */ /* 0x000fe40008000000 */
[----:B------:R-:W-:-:S06]  /*0790*/  UISETP.GT.AND UP0, UPT, UR13, UR8, UPT ;  /* 0x000000080d00728c */ /* 0x000fcc000bf04270 */
[----:B------:R-:W-:-:S13]  /*07a0*/  PLOP3.LUT P0, PT, PT, PT, UP0, 0x80, 0x0 ;  /* 0x000000000000781c */ /* 0x000fda0003f0f008 */
[----:B------:R-:W-:Y:S05]  /*07b0*/  @!P0 BRA `(.L_x_343) ;  /* 0x0000021000008947 */ /* 0x000fea0003800000 */
[----:B------:R-:W-:Y:S01]  /*07c0*/  IMAD.U32 R2, RZ, RZ, UR5 ;  /* 0x00000005ff027e24 */ /* 0x000fe2000f8e00ff */
[----:B------:R-:W-:Y:S02]  /*07d0*/  UIADD3 UR14, UR5, -0x1, UR13 ;  /* 0xffffffff050e7890 */ /* 0x000fe4000fffe00d */
[----:B------:R-:W-:Y:S02]  /*07e0*/  UMOV UR16, URZ ;  /* 0x0000003f00107c82 */ /* 0x000fe40008000000 */
[-C--:B------:R-:W-:Y:S01]  /*07f0*/  IABS R3, R2.reuse ;  /* 0x0000000200037213 */ /* 0x080fe20000000000 */
[----:B------:R-:W-:Y:S01]  /*0800*/  UIADD3 UR14, -UR8, UR14, URZ ;  /* 0x0000000e080e7290 */ /* 0x000fe2000fffe13f */
[----:B------:R-:W-:Y:S02]  /*0810*/  IABS R2, R2 ;  /* 0x0000000200027213 */ /* 0x000fe40000000000 */
[----:B------:R1:W2:Y:S03]  /*0820*/  R2UR UR12, R3 ;  /* 0x00000000030c73c2 */ /* 0x0002a600000e0000 */
[----:B------:R-:W-:Y:S01]  /*0830*/  IMAD.U32 R5, RZ, RZ, UR14 ;  /* 0x0000000eff057e24 */ /* 0x000fe2000f8e00ff */
[----:B------:R-:W-:Y:S01]  /*0840*/  ULOP3.LUT UR14, UR14, UR5, URZ, 0x3c, !UPT ;  /* 0x000000050e0e7292 */ /* 0x000fe2000f8e3c3f */
[----:B------:R-:W-:-:S04]  /*0850*/  IMAD.MOV R2, RZ, RZ, -R2 ;  /* 0x000000ffff027224 */ /* 0x000fc800078e0a02 */
[----:B------:R-:W3:Y:S01]  /*0860*/  R2UR UR10, R2 ;  /* 0x00000000020a73c2 */ /* 0x000ee200000e0000 */
[----:B-1----:R-:W-:Y:S01]  /*0870*/  IABS R3, R5 ;  /* 0x0000000500037213 */ /* 0x002fe20000000000 */
[----:B--2---:R-:W1:Y:S06]  /*0880*/  I2F.RP R6, UR12 ;  /* 0x0000000c00067d06 */ /* 0x004e6c0008209400 */
[----:B------:R-:W2:Y:S02]  /*0890*/  R2UR UR11, R3 ;  /* 0x00000000030b73c2 */ /* 0x000ea400000e0000 */
[----:B-1----:R-:W1:Y:S02]  /*08a0*/  MUFU.RCP R4, R6 ;  /* 0x0000000600047308 */ /* 0x002e640000001000 */
[----:B-1----:R-:W-:-:S06]  /*08b0*/  IADD3 R4, R4, 0xffffffe, RZ ;  /* 0x0ffffffe04047810 */ /* 0x002fcc0007ffe0ff */
[----:B------:R-:W1:Y:S02]  /*08c0*/  F2I.FTZ.U32.TRUNC.NTZ R4, R4 ;  /* 0x0000000400047305 */ /* 0x000e64000021f000 */
[----:B-1----:R-:W1:Y:S02]  /*08d0*/  R2UR UR17, R4 ;  /* 0x00000000041173c2 */ /* 0x002e6400000e0000 */
[----:B-1----:R-:W-:-:S04]  /*08e0*/  UIADD3 UR4, URZ, -UR17, URZ ;  /* 0x800000113f047290 */ /* 0x002fc8000fffe03f */
[----:B------:R-:W-:-:S04]  /*08f0*/  UIMAD UR4, UR4, UR12, URZ ;  /* 0x0000000c040472a4 */ /* 0x000fc8000f8e023f */
[----:B------:R-:W-:-:S04]  /*0900*/  UIMAD.WIDE.U32 UR16, UR17, UR4, UR16 ;  /* 0x00000004111072a5 */ /* 0x000fc8000f8e0010 */
[----:B--2---:R-:W-:-:S04]  /*0910*/  UIMAD.WIDE.U32 UR16, UR17, UR11, URZ ;  /* 0x0000000b111072a5 */ /* 0x004fc8000f8e003f */
[----:B---3--:R-:W-:-:S04]  /*0920*/  UIMAD UR10, UR17, UR10, UR11 ;  /* 0x0000000a110a72a4 */ /* 0x008fc8000f8e020b */
[----:B------:R-:W-:-:S11]  /*0930*/  UISETP.GT.U32.AND UP0, UPT, UR12, UR10, UPT ;  /* 0x0000000a0c00728c */ /* 0x000fd6000bf04070 */
[----:B------:R-:W-:Y:S02]  /*0940*/  @!UP0 UIADD3 UR10, UR10, -UR12, URZ ;  /* 0x8000000c0a0a8290 */ /* 0x000fe4000fffe03f */
[----:B------:R-:W-:Y:S02]  /*0950*/  @!UP0 UIADD3 UR17, UR17, 0x1, URZ ;  /* 0x0000000111118890 */ /* 0x000fe4000fffe03f */
[----:B------:R-:W-:Y:S02]  /*0960*/  UISETP.GE.U32.AND UP3, UPT, UR10, UR12, UPT ;  /* 0x0000000c0a00728c */ /* 0x000fe4000bf66070 */
[----:B------:R-:W-:-:S09]  /*0970*/  UISETP.GE.AND UP0, UPT, UR14, URZ, UPT ;  /* 0x0000003f0e00728c */ /* 0x000fd2000bf06270 */
[----:B------:R-:W-:Y:S02]  /*0980*/  @UP3 UIADD3 UR17, UR17, 0x1, URZ ;  /* 0x0000000111113890 */ /* 0x000fe4000fffe03f */
[----:B------:R-:W-:-:S05]  /*0990*/  UISETP.NE.AND UP3, UPT, UR5, URZ, UPT ;  /* 0x0000003f0500728c */ /* 0x000fca000bf65270 */
[----:B------:R-:W-:Y:S02]  /*09a0*/  UMOV UR4, UR17 ;  /* 0x0000001100047c82 */ /* 0x000fe40008000000 */
[----:B------:R-:W-:-:S04]  /*09b0*/  @!UP0 UIADD3 UR4, -UR4, URZ, URZ ;  /* 0x0000003f04048290 */ /* 0x000fc8000fffe13f */
[----:B------:R-:W-:Y:S02]  /*09c0*/  @!UP3 ULOP3.LUT UR4, URZ, UR5, URZ, 0x33, !UPT ;  /* 0x000000053f04b292 */ /* 0x000fe4000f8e333f */
.L_x_343:
[----:B------:R-:W-:Y:S01]  /*09d0*/  ULOP3.LUT UR9, UR9, 0xffff, URZ, 0xc0, !UPT ;  /* 0x0000ffff09097892 */ /* 0x000fe2000f8ec03f */
[----:B------:R-:W-:Y:S01]  /*09e0*/  PLOP3.LUT P2, PT, PT, PT, PT, 0x80, 0x0 ;  /* 0x000000000000781c */ /* 0x000fe20003f4f070 */
[----:B------:R-:W-:Y:S01]  /*09f0*/  ULDC.64 UR16, c[0x0][0x118] ;  /* 0x0000460000107ab9 */ /* 0x000fe20000000a00 */
[----:B------:R-:W-:Y:S01]  /*0a00*/  IMAD.MOV.U32 R7, RZ, RZ, RZ ;  /* 0x000000ffff077224 */ /* 0x000fe200078e00ff */
[----:B------:R-:W-:Y:S01]  /*0a10*/  UIMAD UR8, UR9, UR4, UR8 ;  /* 0x00000004090872a4 */ /* 0x000fe2000f8e0208 */
[----:B------:R-:W-:Y:S01]  /*0a20*/  IMAD.MOV.U32 R5, RZ, RZ, RZ ;  /* 0x000000ffff057224 */ /* 0x000fe200078e00ff */
        /* <DEDUP_REMOVED lines=55> */
[----:B------:R-:W-:-:S02]  /*0da0*/  USHF.R.S32.HI UR9, URZ, 0x1f, UR15 ;  /* 0x0000001f3f097899 */ /* 0x000fc4000801140f */
[----:B------:R-:W-:Y:S01]  /*0db0*/  ULDC.64 UR4, c[0x0][0x1b8] ;  /* 0x00006e0000047ab9 */ /* 0x000fe20000000a00 */
[----:B------:R-:W-:-:S13]  /*0dc0*/  ISETP.NE.AND.EX P2, PT, RZ, c[0x0][0x344], PT, P2 ;  /* 0x0000d100ff007a0c */ /* 0x000fda0003f45320 */
[----:B------:R-:W-:-:S04]  /*0dd0*/  @P2 IMAD.MOV.U32 R3, RZ, RZ, 0x4 ;  /* 0x00000004ff032424 */ /* 0x000fc800078e00ff */
[----:B------:R-:W-:-:S06]  /*0de0*/  @P2 IMAD.WIDE R18, R0, R3, c[0x0][0x340] ;  /* 0x0000d00000122625 */ /* 0x000fcc00078e0203 */
[----:B------:R-:W2:Y:S01]  /*0df0*/  @P2 LDG.E R18, [R18.64] ;  /* 0x0000001012122981 */ /* 0x000ea2000c1e1900 */
[----:B------:R-:W-:Y:S01]  /*0e00*/  SHF.R.S32.HI R87, RZ, 0x1f, R84 ;  /* 0x0000001fff577819 */ /* 0x000fe20000011454 */
[----:B------:R-:W-:Y:S01]  /*0e10*/  UIMAD UR10, UR9, UR4, URZ ;  /* 0x00000004090a72a4 */ /* 0x000fe2000f8e023f */
[----:B------:R-:W-:Y:S01]  /*0e20*/  PLOP3.LUT P1, PT, PT, PT, UP2, 0x80, 0x0 ;  /* 0x000000000000781c */ /* 0x000fe20003f2f028 */
[----:B------:R-:W-:Y:S01]  /*0e30*/  UIMAD.WIDE.U32 UR20, UR15, UR4, URZ ;  /* 0x000000040f1472a5 */ /* 0x000fe2000f8e003f */
[CC--:B------:R-:W-:Y:S01]  /*0e40*/  LEA.HI R3, R87.reuse, R84.reuse, RZ, 0x3 ;  /* 0x0000005457037211 */ /* 0x0c0fe200078f18ff */
[----:B------:R-:W-:Y:S01]  /*0e50*/  UIMAD UR5, UR15, UR5, UR10 ;  /* 0x000000050f0572a4 */ /* 0x000fe2000f8e020a */
[----:B------:R-:W-:Y:S01]  /*0e60*/  LEA.HI R205, R87, R84, RZ, 0x4 ;  /* 0x0000005457cd7211 */ /* 0x000fe200078f20ff */
[----:B------:R-:W-:Y:S01]  /*0e70*/  IMAD.U32 R210, RZ, RZ, UR15 ;  /* 0x0000000fffd27e24 */ /* 0x000fe2000f8e00ff */
[----:B------:R-:W-:Y:S01]  /*0e80*/  SHF.R.S32.HI R13, RZ, 0x3, R3 ;  /* 0x00000003ff0d7819 */ /* 0x000fe20000011403 */
[----:B------:R-:W-:Y:S01]  /*0e90*/  UIADD3 UR5, UR21, UR5, URZ ;  /* 0x0000000515057290 */ /* 0x000fe2000fffe03f */
[----:B------:R-:W-:Y:S01]  /*0ea0*/  LOP3.LUT R3, R3, 0xfffffff8, RZ, 0xc0, !PT ;  /* 0xfffffff803037812 */ /* 0x000fe200078ec0ff */
[----:B------:R-:W-:Y:S01]  /*0eb0*/  IMAD.U32 R17, RZ, RZ, UR21 ;  /* 0x00000015ff117e24 */ /* 0x000fe2000f8e00ff */
[----:B------:R-:W-:Y:S01]  /*0ec0*/  SHF.R.S32.HI R2, RZ, 0x4, R205 ;  /* 0x00000004ff027819 */ /* 0x000fe200000114cd */
[----:B------:R-:W-:Y:S01]  /*0ed0*/  IMAD.SHL.U32 R207, R13, 0x40, RZ ;  /* 0x000000400dcf7824 */ /* 0x000fe200078e00ff */
[----:B------:R-:W-:Y:S01]  /*0ee0*/  PLOP3.LUT P0, PT, PT, PT, UP2, 0x80, 0x0 ;  /* 0x000000000000781c */ /* 0x000fe20003f0f028 */
[----:B------:R-:W-:Y:S01]  /*0ef0*/  IMAD.IADD R24, R84, 0x1, -R3 ;  /* 0x0000000154187824 */ /* 0x000fe200078e0a03 */
[----:B------:R-:W-:Y:S01]  /*0f00*/  LOP3.LUT R9, R205, 0xfffffff0, RZ, 0xc0, !PT ;  /* 0xfffffff0cd097812 */ /* 0x000fe200078ec0ff */
[----:B------:R-:W-:Y:S01]  /*0f10*/  IMAD.U32 R16, RZ, RZ, UR20 ;  /* 0x00000014ff107e24 */ /* 0x000fe2000f8e00ff */
[----:B------:R-:W-:Y:S01]  /*0f20*/  LOP3.LUT R207, R207, 0x1c0, RZ, 0xc0, !PT ;  /* 0x000001c0cfcf7812 */ /* 0x000fe200078ec0ff */
[C---:B------:R-:W-:Y:S01]  /*0f30*/  IMAD R6, R24.reuse, 0x20, R13 ;  /* 0x0000002018067824 */ /* 0x040fe200078e020d */
[----:B------:R-:W-:Y:S01]  /*0f40*/  LEA.HI R205, R205, R2, RZ, 0x1 ;  /* 0x00000002cdcd7211 */ /* 0x000fe200078f08ff */
[----:B------:R-:W-:Y:S01]  /*0f50*/  IMAD.SHL.U32 R14, R24, 0x8, RZ ;  /* 0x00000008180e7824 */ /* 0x000fe200078e00ff */
[----:B------:R-:W-:Y:S01]  /*0f60*/  SHF.R.S32.HI R3, RZ, 0x1f, R0 ;  /* 0x0000001fff037819 */ /* 0x000fe20000011400 */
[----:B------:R-:W-:Y:S01]  /*0f70*/  IMAD.IADD R9, R84, 0x1, -R9 ;  /* 0x0000000154097824 */ /* 0x000fe200078e0a09 */
[----:B------:R-:W-:Y:S01]  /*0f80*/  IADD3 R6, R6, UR7, RZ ;  /* 0x0000000706067c10 */ /* 0x000fe2000fffe0ff */
[----:B------:R-:W-:Y:S01]  /*0f90*/  IMAD.U32 R17, RZ, RZ, UR5 ;  /* 0x00000005ff117e24 */ /* 0x000fe2000f8e00ff */
[----:B------:R-:W-:Y:S01]  /*0fa0*/  LOP3.LUT R4, R207, 0x38, R14, 0xf8, !PT ;  /* 0x00000038cf047812 */ /* 0x000fe200078ef80e */
[----:B------:R-:W-:Y:S01]  /*0fb0*/  ULDC.64 UR4, c[0x0][0x1e8] ;  /* 0x00007a0000047ab9 */ /* 0x000fe20000000a00 */
[----:B------:R-:W-:Y:S01]  /*0fc0*/  LOP3.LUT R205, R205, 0xfffffffe, RZ, 0xc0, !PT ;  /* 0xfffffffecdcd7812 */ /* 0x000fe200078ec0ff */
[----:B------:R-:W-:Y:S01]  /*0fd0*/  @P1 IMAD.HI.U32 R5, R6, c[0x0][0x2c8], RZ ;  /* 0x0000b20006051a27 */ /* 0x000fe200078e00ff */
[----:B------:R-:W-:Y:S01]  /*0fe0*/  SHF.R.U32.HI R207, RZ, 0x3, R207 ;  /* 0x00000003ffcf7819 */ /* 0x000fe200000116cf */
[----:B------:R-:W-:Y:S01]  /*0ff0*/  UIMAD UR4, UR9, UR4, URZ ;  /* 0x00000004090472a4 */ /* 0x000fe2000f8e023f */
[----:B------:R-:W-:Y:S01]  /*1000*/  SHF.R.S32.HI R8, RZ, 0x1f, R13 ;  /* 0x0000001fff087819 */ /* 0x000fe2000001140d */
[----:B------:R-:W-:Y:S01]  /*1010*/  IMAD.IADD R205, R2, 0x1, -R205 ;  /* 0x0000000102cd7824 */ /* 0x000fe200078e0acd */
[----:B------:R-:W-:Y:S01]  /*1020*/  LOP3.LUT R207, R4, R207, RZ, 0x3c, !PT ;  /* 0x000000cf04cf7212 */ /* 0x000fe200078e3cff */
[----:B------:R-:W-:Y:S01]  /*1030*/  IMAD.MOV.U32 R4, RZ, RZ, R6 ;  /* 0x000000ffff047224 */ /* 0x000fe200078e0006 */
[----:B------:R-:W-:Y:S01]  /*1040*/  SHF.R.S32.HI R2, RZ, 0x1f, R9 ;  /* 0x0000001fff027819 */ /* 0x000fe20000011409 */
[----:B------:R-:W-:Y:S01]  /*1050*/  IMAD.WIDE.U32 R16, R0, c[0x0][0x1c0], R16 ;  /* 0x0000700000107a25 */ /* 0x000fe200078e0010 */
[----:B------:R-:W-:Y:S01]  /*1060*/  @P0 SHF.R.U32.HI R4, RZ, c[0x0][0x2cc], R5 ;  /* 0x0000b300ff040a19 */ /* 0x000fe20000011605 */
[----:B------:R-:W-:Y:S01]  /*1070*/  UIMAD UR10, UR15, UR5, UR4 ;  /* 0x000000050f0a72a4 */ /* 0x000fe2000f8e0204 */
[----:B------:R-:W-:Y:S01]  /*1080*/  LEA.HI R7, R2, R9, RZ, 0x3 ;  /* 0x0000000902077211 */ /* 0x000fe200078f18ff */
[----:B------:R-:W-:Y:S01]  /*1090*/  IMAD R5, R3, c[0x0][0x1c0], RZ ;  /* 0x0000700003057a24 */ /* 0x000fe200078e02ff */
[----:B------:R-:W-:Y:S01]  /*10a0*/  IADD3 R10, R14, 0x80, RZ ;  /* 0x000000800e0a7810 */ /* 0x000fe20007ffe0ff */
[----:B------:R-:W-:Y:S01]  /*10b0*/  IMAD R20, R8, c[0x0][0x1e0], RZ ;  /* 0x0000780008147a24 */ /* 0x000fe200078e02ff */
[----:B------:R-:W-:Y:S01]  /*10c0*/  LOP3.LUT R2, R7, 0xfffffff8, RZ, 0xc0, !PT ;  /* 0xfffffff807027812 */ /* 0x000fe200078ec0ff */
[----:B------:R-:W-:Y:S01]  /*10d0*/  IMAD R22, R0, c[0x0][0x1c4], R5 ;  /* 0x0000710000167a24 */ /* 0x000fe200078e0205 */
[----:B------:R-:W-:Y:S01]  /*10e0*/  SHF.R.S32.HI R5, RZ, 0x1f, R4 ;  /* 0x0000001fff057819 */ /* 0x000fe20000011404 */
[----:B------:R-:W-:Y:S01]  /*10f0*/  IMAD R8, R8, c[0x0][0x208], RZ ;  /* 0x0000820008087a24 */ /* 0x000fe200078e02ff */
[----:B------:R-:W-:Y:S01]  /*1100*/  IADD3 R2, R9, -R2, RZ ;  /* 0x8000000209027210 */ /* 0x000fe20007ffe0ff */
[----:B------:R-:W-:Y:S01]  /*1110*/  IMAD.IADD R23, R17, 0x1, R22 ;  /* 0x0000000111177824 */ /* 0x000fe200078e0216 */
[----:B------:R-:W-:Y:S01]  /*1120*/  SHF.R.S32.HI R15, RZ, 0x1f, R14 ;  /* 0x0000001fff0f7819 */ /* 0x000fe2000001140e */
[----:B------:R-:W-:Y:S01]  /*1130*/  IMAD.MOV R17, RZ, RZ, -R4 ;  /* 0x000000ffff117224 */ /* 0x000fe200078e0a04 */
[----:B------:R-:W-:Y:S01]  /*1140*/  ISETP.GE.AND P1, PT, R10, c[0x0][0x1d4], PT ;  /* 0x000075000a007a0c */ /* 0x000fe20003f26270 */
[----:B------:R-:W-:Y:S01]  /*1150*/  IMAD.MOV.U32 R22, RZ, RZ, R16 ;  /* 0x000000ffff167224 */ /* 0x000fe200078e0010 */
[----:B------:R-:W-:Y:S01]  /*1160*/  ULDC.64 UR4, c[0x0][0x210] ;  /* 0x0000840000047ab9 */ /* 0x000fe20000000a00 */
[----:B------:R-:W-:Y:S01]  /*1170*/  IMAD R5, R5, c[0x0][0x1b0], RZ ;  /* 0x00006c0005057a24 */ /* 0x000fe200078e02ff */
[----:B------:R-:W-:Y:S01]  /*1180*/  MOV R208, UR15 ;  /* 0x0000000f00d07c02 */ /* 0x000fe20008000f00 */
[----:B------:R-:W-:Y:S01]  /*1190*/  IMAD R9, R13, c[0x0][0x20c], R8 ;  /* 0x000083000d097a24 */ /* 0x000fe200078e0208 */
[----:B------:R-:W-:Y:S01]  /*11a0*/  UIMAD UR4, UR9, UR4, URZ ;  /* 0x00000004090472a4 */ /* 0x000fe2000f8e023f */
[----:B------:R-:W-:Y:S01]  /*11b0*/  IMAD R8, R17, c[0x0][0x2c4], R6 ;  /* 0x0000b10011087a24 */ /* 0x000fe200078e0206 */
[----:B------:R-:W-:Y:S01]  /*11c0*/  LOP3.LUT P4, RZ, R2, 0x4, RZ, 0xc0, !PT ;  /* 0x0000000402ff7812 */ /* 0x000fe2000788c0ff */
[----:B------:R-:W-:Y:S01]  /*11d0*/  IMAD.WIDE.U32 R16, R4, c[0x0][0x1b0], R22 ;  /* 0x00006c0004107a25 */ /* 0x000fe200078e0016 */
[----:B------:R-:W-:Y:S01]  /*11e0*/  UIMAD UR4, UR15, UR5, UR4 ;  /* 0x000000050f0472a4 */ /* 0x000fe2000f8e0204 */
[----:B------:R-:W-:Y:S01]  /*11f0*/  LOP3.LUT P5, RZ, R2, 0x2, RZ, 0xc0, !PT ;  /* 0x0000000202ff7812 */ /* 0x000fe200078ac0ff */
[----:B------:R-:W-:Y:S01]  /*1200*/  BSSY B0, `(.L_x_345) ;  /* 0x000004f000007945 */ /* 0x000fe20003800000 */
[----:B------:R-:W-:Y:S01]  /*1210*/  IMAD R5, R4, c[0x0][0x1b4], R5 ;  /* 0x00006d0004057a24 */ /* 0x000fe200078e0205 */
[----:B------:R-:W-:Y:S01]  /*1220*/  ULDC UR5, c[0x0][0x2c4] ;  /* 0x0000b10000057ab9 */ /* 0x000fe20000000800 */
[----:B------:R-:W-:Y:S01]  /*1230*/  IMAD.WIDE.U32 R10, R13, c[0x0][0x208], R14 ;  /* 0x000082000d0a7a25 */ /* 0x000fe200078e000e */
[----:B------:R-:W-:-:S03]  /*1240*/  ISETP.GE.AND P3, PT, R14, c[0x0][0x1d4], PT ;  /* 0x000075000e007a0c */ /* 0x000fc60003f66270 */
[----:B------:R-:W-:Y:S01]  /*1250*/  IMAD.IADD R17, R17, 0x1, R5 ;  /* 0x0000000111117824 */ /* 0x000fe200078e0205 */
[----:B------:R-:W-:Y:S01]  /*1260*/  SHF.R.S32.HI R5, RZ, 0x1f, R8 ;  /* 0x0000001fff057819 */ /* 0x000fe20000011408 */
[----:B------:R-:W-:Y:S02]  /*1270*/  IMAD.IADD R11, R11, 0x1, R9 ;  /* 0x000000010b0b7824 */ /* 0x000fe400078e0209 */
[----:B------:R-:W-:Y:S02]  /*1280*/  IMAD.SHL.U32 R4, R2, 0x40, RZ ;  /* 0x0000004002047824 */ /* 0x000fe400078e00ff */
[----:B------:R-:W-:Y:S02]  /*1290*/  IMAD R5, R5, c[0x0][0x1a8], RZ ;  /* 0x00006a0005057a24 */ /* 0x000fe400078e02ff */
[----:B------:R-:W-:Y:S01]  /*12a0*/  IMAD.WIDE.U32 R208, R208, c[0x0][0x210], R10 ;  /* 0x00008400d0d07a25 */ /* 0x000fe200078e000a */
[----:B------:R-:W-:Y:S02]  /*12b0*/  LOP3.LUT R4, R4, 0x1c0, RZ, 0xc0, !PT ;  /* 0x000001c004047812 */ /* 0x000fe400078ec0ff */
[----:B------:R-:W-:Y:S01]  /*12c0*/  IADD3 R10, R13, UR7, RZ ;  /* 0x000000070d0a7c10 */ /* 0x000fe2000fffe0ff */
[C---:B------:R-:W-:Y:S01]  /*12d0*/  IMAD R5, R8.reuse, c[0x0][0x1ac], R5 ;  /* 0x00006b0008057a24 */ /* 0x040fe200078e0205 */
[----:B------:R-:W-:Y:S01]  /*12e0*/  IADD3 R209, R209, UR4, RZ ;  /* 0x00000004d1d17c10 */ /* 0x000fe2000fffe0ff */
[----:B------:R-:W-:Y:S01]  /*12f0*/  IMAD.WIDE.U32 R8, R8, c[0x0][0x1a8], R16 ;  /* 0x00006a0008087a25 */ /* 0x000fe200078e0010 */
[----:B------:R-:W-:-:S02]  /*1300*/  ULDC UR4, c[0x0][0x168] ;  /* 0x00005a0000047ab9 */ /* 0x000fc40000000800 */
[----:B------:R-:W-:Y:S01]  /*1310*/  UIMAD UR4, UR5, UR4, URZ ;  /* 0x00000004050472a4 */ /* 0x000fe2000f8e023f */
[C---:B------:R-:W-:Y:S01]  /*1320*/  IMAD R20, R13.reuse, c[0x0][0x1e4], R20 ;  /* 0x000079000d147a24 */ /* 0x040fe200078e0214 */
[----:B------:R-:W-:Y:S01]  /*1330*/  LEA R6, P0, R8, c[0x0][0x160], 0x1 ;  /* 0x0000580008067a11 */ /* 0x000fe200078008ff */
[----:B------:R-:W-:-:S04]  /*1340*/  IMAD.WIDE.U32 R26, R13, c[0x0][0x1e0], R14 ;  /* 0x000078000d1a7a25 */ /* 0x000fc800078e000e */
[----:B------:R-:W-:Y:S01]  /*1350*/  IMAD.SHL.U32 R11, R205, 0x8, RZ ;  /* 0x00000008cd0b7824 */ /* 0x000fe200078e00ff */
[----:B------:R1:W3:Y:S01]  /*1360*/  SHFL.IDX PT, R16, R6, RZ, 0x181f ;  /* 0x00181fff06107589 */ /* 0x0002e200000e0000 */
[----:B------:R-:W-:Y:S02]  /*1370*/  IMAD.IADD R5, R9, 0x1, R5 ;  /* 0x0000000109057824 */ /* 0x000fe400078e0205 */
[----:B------:R-:W-:Y:S01]  /*1380*/  IMAD.IADD R21, R27, 0x1, R20 ;  /* 0x000000011b157824 */ /* 0x000fe200078e0214 */
[----:B------:R-:W-:Y:S01]  /*1390*/  LOP3.LUT R11, R4, 0x8, R11, 0xf8, !PT ;  /* 0x00000008040b7812 */ /* 0x000fe200078ef80b */
[----:B------:R-:W-:Y:S01]  /*13a0*/  IMAD.MOV.U32 R20, RZ, RZ, R26 ;  /* 0x000000ffff147224 */ /* 0x000fe200078e001a */
[----:B------:R-:W-:Y:S01]  /*13b0*/  SHF.R.U32.HI R4, RZ, 0x3, R4 ;  /* 0x00000003ff047819 */ /* 0x000fe20000011604 */
[----:B------:R-:W-:Y:S01]  /*13c0*/  IMAD.MOV.U32 R2, RZ, RZ, 0x10 ;  /* 0x00000010ff027424 */ /* 0x000fe200078e00ff */
[----:B------:R-:W-:Y:S01]  /*13d0*/  LEA.HI.X R5, R8, c[0x0][0x164], R5, 0x1, P0 ;  /* 0x0000590008057a11 */ /* 0x000fe200000f0c05 */
[----:B------:R-:W-:Y:S01]  /*13e0*/  IMAD.WIDE.U32 R210, R210, c[0x0][0x1e8], R20 ;  /* 0x00007a00d2d27a25 */ /* 0x000fe200078e0014 */
[----:B------:R-:W-:-:S02]  /*13f0*/  ISETP.GE.AND P0, PT, R10, UR4, PT ;  /* 0x000000040a007c0c */ /* 0x000fc4000bf06270 */
[----:B------:R-:W-:Y:S01]  /*1400*/  LOP3.LUT R4, R11, R4, RZ, 0x3c, !PT ;  /* 0x000000040b047212 */ /* 0x000fe200078e3cff */
[----:B------:R-:W-:Y:S01]  /*1410*/  IMAD.SHL.U32 R9, R24, 0x8, RZ ;  /* 0x0000000818097824 */ /* 0x000fe200078e00ff */
[----:B------:R-:W-:Y:S01]  /*1420*/  IADD3 R11, R14, 0x40, RZ ;  /* 0x000000400e0b7810 */ /* 0x000fe20007ffe0ff */
[----:B------:R-:W-:Y:S01]  /*1430*/  IMAD.SHL.U32 R7, R7, 0x40, RZ ;  /* 0x0000004007077824 */ /* 0x000fe200078e00ff */
[----:B------:R-:W-:Y:S01]  /*1440*/  LEA.HI R8, R87, R84, RZ, 0x6 ;  /* 0x0000005457087211 */ /* 0x000fe200078f30ff */
[----:B------:R1:W4:Y:S01]  /*1450*/  SHFL.IDX PT, R17, R5, RZ, 0x181f ;  /* 0x00181fff05117589 */ /* 0x00032200000e0000 */
[----:B------:R-:W-:Y:S02]  /*1460*/  IADD3 R211, R211, UR10, RZ ;  /* 0x0000000ad3d37c10 */ /* 0x000fe4000fffe0ff */
[----:B------:R-:W-:Y:S01]  /*1470*/  SEL R2, R2, 0xfffffff0, !P5 ;  /* 0xfffffff002027807 */ /* 0x000fe20006800000 */
[----:B------:R-:W-:Y:S01]  /*1480*/  IMAD.SHL.U32 R8, R8, 0x8, RZ ;  /* 0x0000000808087824 */ /* 0x000fe200078e00ff */
[----:B------:R-:W-:-:S02]  /*1490*/  ISETP.GE.AND P5, PT, R11, c[0x0][0x198], PT ;  /* 0x000066000b007a0c */ /* 0x000fc40003fa6270 */
[----:B------:R-:W-:Y:S02]  /*14a0*/  ISETP.GE.AND P6, PT, R9, c[0x0][0x198], PT ;  /* 0x0000660009007a0c */ /* 0x000fe40003fc6270 */
[----:B------:R-:W-:Y:S02]  /*14b0*/  P2R R12, PR, RZ, 0x20 ;  /* 0x00000020ff0c7803 */ /* 0x000fe40000000000 */
[----:B------:R-:W-:Y:S02]  /*14c0*/  LOP3.LUT R207, R207, 0xfffffe00, R8, 0xf8, !PT ;  /* 0xfffffe00cfcf7812 */ /* 0x000fe400078ef808 */
[----:B------:R-:W-:Y:S02]  /*14d0*/  LOP3.LUT R4, R4, 0xfffffe00, R7, 0xf8, !PT ;  /* 0xfffffe0004047812 */ /* 0x000fe400078ef807 */
[----:B--2---:R-:W-:Y:S01]  /*14e0*/  @P2 SHF.R.S32.HI R19, RZ, 0x1f, R18 ;  /* 0x0000001fff132819 */ /* 0x004fe20000011412 */
[----:B------:R-:W-:Y:S01]  /*14f0*/  @!P2 IMAD.MOV.U32 R19, RZ, RZ, R3 ;  /* 0x000000ffff13a224 */ /* 0x000fe200078e0003 */
[----:B------:R-:W-:Y:S01]  /*1500*/  MOV R3, 0x20 ;  /* 0x0000002000037802 */ /* 0x000fe20000000f00 */
[----:B------:R-:W-:Y:S01]  /*1510*/  @!P2 IMAD.MOV.U32 R18, RZ, RZ, R0 ;  /* 0x000000ffff12a224 */ /* 0x000fe200078e0000 */
[----:B------:R-:W-:Y:S01]  /*1520*/  IADD3 R0, R9, 0x80, RZ ;  /* 0x0000008009007810 */ /* 0x000fe20007ffe0ff */
[----:B------:R-:W-:Y:S01]  /*1530*/  IMAD R217, R19, c[0x0][0x1f0], RZ ;  /* 0x00007c0013d97a24 */ /* 0x000fe200078e02ff */
[----:B------:R-:W-:Y:S01]  /*1540*/  SEL R3, R3, 0xffffffe0, !P4 ;  /* 0xffffffe003037807 */ /* 0x000fe20006000000 */
[----:B------:R-:W-:Y:S01]  /*1550*/  IMAD R215, R19, c[0x0][0x218], RZ ;  /* 0x0000860013d77a24 */ /* 0x000fe200078e02ff */
[----:B------:R-:W-:Y:S01]  /*1560*/  ISETP.GE.AND P2, PT, R11, c[0x0][0x1d4], PT ;  /* 0x000075000b007a0c */ /* 0x000fe20003f46270 */
[----:B------:R-:W-:Y:S01]  /*1570*/  IMAD R217, R18, c[0x0][0x1f4], R217 ;  /* 0x00007d0012d97a24 */ /* 0x000fe200078e02d9 */
[----:B------:R-:W-:Y:S01]  /*1580*/  ISETP.NE.AND P4, PT, R12, RZ, PT ;  /* 0x000000ff0c00720c */ /* 0x000fe20003f85270 */
[----:B------:R-:W-:Y:S01]  /*1590*/  IMAD R215, R18, c[0x0][0x21c], R215 ;  /* 0x0000870012d77a24 */ /* 0x000fe200078e02d7 */
[----:B------:R-:W-:Y:S01]  /*15a0*/  ISETP.GE.AND P5, PT, R0, c[0x0][0x198], PT ;  /* 0x0000660000007a0c */ /* 0x000fe20003fa6270 */
[----:B------:R-:W-:-:S04]  /*15b0*/  IMAD.WIDE.U32 R210, R18, c[0x0][0x1f0], R210 ;  /* 0x00007c0012d27a25 */ /* 0x000fc800078e00d2 */
[----:B------:R-:W-:-:S04]  /*15c0*/  IMAD.WIDE.U32 R208, R18, c[0x0][0x218], R208 ;  /* 0x0000860012d07a25 */ /* 0x000fc800078e00d0 */
[----:B------:R-:W-:Y:S02]  /*15d0*/  IMAD.IADD R217, R211, 0x1, R217 ;  /* 0x00000001d3d97824 */ /* 0x000fe400078e02d9 */
[----:B------:R-:W-:Y:S01]  /*15e0*/  IMAD.IADD R215, R209, 0x1, R215 ;  /* 0x00000001d1d77824 */ /* 0x000fe200078e02d7 */
[----:B------:R-:W-:Y:S05]  /*15f0*/  @P0 BRA `(.L_x_346) ;  /* 0x000000f000000947 */ /* 0x000fea0003800000 */
[----:B-1-34-:R-:W-:Y:S02]  /*1600*/  SHF.R.S32.HI R8, RZ, 0x1f, R11 ;  /* 0x0000001fff087819 */ /* 0x01afe4000001140b */
[----:B------:R-:W-:Y:S02]  /*1610*/  SHF.R.S32.HI R7, RZ, 0x1f, R0 ;  /* 0x0000001fff077819 */ /* 0x000fe40000011400 */
[----:B------:R-:W-:Y:S02]  /*1620*/  LEA.HI R8, R8, R11, RZ, 0x3 ;  /* 0x0000000b08087211 */ /* 0x000fe400078f18ff */
[----:B------:R-:W-:Y:S01]  /*1630*/  LEA.HI R7, R7, R0, RZ, 0x3 ;  /* 0x0000000007077211 */ /* 0x000fe200078f18ff */
[----:B------:R-:W-:Y:S01]  /*1640*/  IMAD.SHL.U32 R0, R207, 0x2, RZ ;  /* 0x00000002cf007824 */ /* 0x000fe200078e00ff */
[----:B------:R-:W-:-:S02]  /*1650*/  LEA R18, P0, R9, R16, 0x1 ;  /* 0x0000001009127211 */ /* 0x000fc400078008ff */
[----:B------:R-:W-:Y:S02]  /*1660*/  LOP3.LUT R8, R8, 0xfffffff8, RZ, 0xc0, !PT ;  /* 0xfffffff808087812 */ /* 0x000fe400078ec0ff */
[----:B------:R-:W-:Y:S02]  /*1670*/  LOP3.LUT R7, R7, 0xfffffff8, RZ, 0xc0, !PT ;  /* 0xfffffff807077812 */ /* 0x000fe400078ec0ff */
[----:B------:R-:W-:Y:S01]  /*1680*/  LEA.HI.X R19, R9, R17, R15, 0x1, P0 ;  /* 0x0000001109137211 */ /* 0x000fe200000f0c0f */
[----:B------:R-:W-:-:S04]  /*1690*/  IMAD.WIDE R20, R8, 0x2, R16 ;  /* 0x0000000208147825 */ /* 0x000fc800078e0210 */
[----:B------:R-:W-:Y:S01]  /*16a0*/  IMAD.WIDE R16, R7, 0x2, R16 ;  /* 0x0000000207107825 */ /* 0x000fe200078e0210 */
[----:B------:R-:W-:Y:S01]  /*16b0*/  @!PT LDS RZ, [RZ] ;  /* 0x00000000fffff984 */ /* 0x000fe20000000800 */
[----:B------:R1:W-:Y:S04]  /*16c0*/  LDGSTS.E.BYPASS.LTC128B.128 [R0+0xc100], [R18.64], !P6 ;  /* 0x0c10000012007fae */ /* 0x0003e8000f101d50 */
[----:B------:R1:W-:Y:S04]  /*16d0*/  LDGSTS.E.BYPASS.LTC128B.128 [R0+0x10100], [R20.64], !P4 ;  /* 0x1010000014007fae */ /* 0x0003e8000e101d50 */
[----:B------:R1:W-:Y:S02]  /*16e0*/  LDGSTS.E.BYPASS.LTC128B.128 [R0+0x14100], [R16.64], !P5 ;  /* 0x1410000010007fae */ /* 0x0003e4000e901d50 */
.L_x_346:
[----:B-1-34-:R-:W-:Y:S05]  /*16f0*/  BSYNC B0 ;  /* 0x0000000000007941 */ /* 0x01afea0003800000 */
.L_x_345:
[----:B------:R-:W-:Y:S01]  /*1700*/  IADD3 R0, R10, 0x20, RZ ;  /* 0x000000200a007810 */ /* 0x000fe20007ffe0ff */
[----:B------:R1:W2:Y:S01]  /*1710*/  SHFL.IDX PT, R17, R5, 0x1, 0x181f ;  /* 0x00381f0005117f89 */ /* 0x0002a200000e0000 */
[----:B------:R-:W-:Y:S02]  /*1720*/  BSSY B0, `(.L_x_347) ;  /* 0x0000014000007945 */ /* 0x000fe40003800000 */
[----:B------:R-:W-:Y:S01]  /*1730*/  ISETP.GE.AND P0, PT, R0, UR4, PT ;  /* 0x0000000400007c0c */ /* 0x000fe2000bf06270 */
[----:B------:R1:W3:-:S12]  /*1740*/  SHFL.IDX PT, R16, R6, 0x1, 0x181f ;  /* 0x00381f0006107f89 */ /* 0x0002d800000e0000 */
[----:B------:R-:W-:Y:S05]  /*1750*/  @P0 BRA `(.L_x_348) ;  /* 0x0000010000000947 */ /* 0x000fea0003800000 */
[----:B------:R-:W-:Y:S02]  /*1760*/  IADD3 R7, R9, 0x80, RZ ;  /* 0x0000008009077810 */ /* 0x000fe40007ffe0ff */
[----:B------:R-:W-:Y:S02]  /*1770*/  SHF.R.S32.HI R8, RZ, 0x1f, R11 ;  /* 0x0000001fff087819 */ /* 0x000fe4000001140b */
[----:B------:R-:W-:Y:S02]  /*1780*/  SHF.R.S32.HI R0, RZ, 0x1f, R7 ;  /* 0x0000001fff007819 */ /* 0x000fe40000011407 */
[----:B------:R-:W-:Y:S02]  /*1790*/  LEA.HI R8, R8, R11, RZ, 0x3 ;  /* 0x0000000b08087211 */ /* 0x000fe400078f18ff */
[----:B------:R-:W-:Y:S01]  /*17a0*/  LEA.HI R0, R0, R7, RZ, 0x3 ;  /* 0x0000000700007211 */ /* 0x000fe200078f18ff */
[----:B------:R-:W-:Y:S01]  /*17b0*/  IMAD.SHL.U32 R7, R207, 0x2, RZ ;  /* 0x00000002cf077824 */ /* 0x000fe200078e00ff */
[----:B---3--:R-:W-:-:S02]  /*17c0*/  LEA R18, P0, R9, R16, 0x1 ;  /* 0x0000001009127211 */ /* 0x008fc400078008ff */
[----:B------:R-:W-:Y:S02]  /*17d0*/  LOP3.LUT R8, R8, 0xfffffff8, RZ, 0xc0, !PT ;  /* 0xfffffff808087812 */ /* 0x000fe400078ec0ff */
[----:B------:R-:W-:Y:S02]  /*17e0*/  LOP3.LUT R0, R0, 0xfffffff8, RZ, 0xc0, !PT ;  /* 0xfffffff800007812 */ /* 0x000fe400078ec0ff */
[----:B--2---:R-:W-:Y:S01]  /*17f0*/  LEA.HI.X R19, R9, R17, R15, 0x1, P0 ;  /* 0x0000001109137211 */ /* 0x004fe200000f0c0f */
[----:B------:R-:W-:-:S04]  /*1800*/  IMAD.WIDE R20, R8, 0x2, R16 ;  /* 0x0000000208147825 */ /* 0x000fc800078e0210 */
[----:B------:R-:W-:Y:S01]  /*1810*/  IMAD.WIDE R16, R0, 0x2, R16 ;  /* 0x0000000200107825 */ /* 0x000fe200078e0210 */
[----:B------:R-:W-:Y:S01]  /*1820*/  @!PT LDS RZ, [RZ] ;  /* 0x00000000fffff984 */ /* 0x000fe20000000800 */
[----:B------:R2:W-:Y:S04]  /*1830*/  LDGSTS.E.BYPASS.LTC128B.128 [R7+0xd100], [R18.64], !P6 ;  /* 0x0d10000012077fae */ /* 0x0005e8000f101d50 */
[----:B------:R2:W-:Y:S04]  /*1840*/  LDGSTS.E.BYPASS.LTC128B.128 [R7+0x11100], [R20.64], !P4 ;  /* 0x1110000014077fae */ /* 0x0005e8000e101d50 */
[----:B------:R2:W-:Y:S02]  /*1850*/  LDGSTS.E.BYPASS.LTC128B.128 [R7+0x15100], [R16.64], !P5 ;  /* 0x1510000010077fae */ /* 0x0005e4000e901d50 */
.L_x_348:
[----:B------:R-:W-:Y:S05]  /*1860*/  BSYNC B0 ;  /* 0x0000000000007941 */ /* 0x000fea0003800000 */
.L_x_347:
[----:B------:R-:W-:Y:S01]  /*1870*/  IADD3 R0, R10, 0x40, RZ ;  /* 0x000000400a007810 */ /* 0x000fe20007ffe0ff */
[----:B--2---:R2:W4:Y:S01]  /*1880*/  SHFL.IDX PT, R17, R5, 0x2, 0x181f ;  /* 0x00581f0005117f89 */ /* 0x00452200000e0000 */
[----:B------:R-:W-:Y:S02]  /*1890*/  BSSY B0, `(.L_x_349) ;  /* 0x0000014000007945 */ /* 0x000fe40003800000 */
[----:B------:R-:W-:Y:S01]  /*18a0*/  ISETP.GE.AND P0, PT, R0, UR4, PT ;  /* 0x0000000400007c0c */ /* 0x000fe2000bf06270 */
[----:B---3--:R2:W3:-:S12]  /*18b0*/  SHFL.IDX PT, R16, R6, 0x2, 0x181f ;  /* 0x00581f0006107f89 */ /* 0x0084d800000e0000 */
        /* <DEDUP_REMOVED lines=10> */
[----:B----4-:R-:W-:Y:S01]  /*1960*/  LEA.HI.X R19, R9, R17, R15, 0x1, P0 ;  /* 0x0000001109137211 */ /* 0x010fe200000f0c0f */
[----:B------:R-:W-:-:S04]  /*1970*/  IMAD.WIDE R20, R8, 0x2, R16 ;  /* 0x0000000208147825 */ /* 0x000fc800078e0210 */
[----:B------:R-:W-:Y:S01]  /*1980*/  IMAD.WIDE R16, R0, 0x2, R16 ;  /* 0x0000000200107825 */ /* 0x000fe200078e0210 */
[----:B------:R-:W-:Y:S01]  /*1990*/  @!PT LDS RZ, [RZ] ;  /* 0x00000000fffff984 */ /* 0x000fe20000000800 */
[----:B------:R3:W-:Y:S04]  /*19a0*/  LDGSTS.E.BYPASS.LTC128B.128 [R7+0xe100], [R18.64], !P6 ;  /* 0x0e10000012077fae */ /* 0x0007e8000f101d50 */
[----:B------:R3:W-:Y:S04]  /*19b0*/  LDGSTS.E.BYPASS.LTC128B.128 [R7+0x12100], [R20.64], !P4 ;  /* 0x1210000014077fae */ /* 0x0007e8000e101d50 */
[----:B------:R3:W-:Y:S02]  /*19c0*/  LDGSTS.E.BYPASS.LTC128B.128 [R7+0x16100], [R16.64], !P5 ;  /* 0x1610000010077fae */ /* 0x0007e4000e901d50 */
.L_x_350:
[----:B------:R-:W-:Y:S05]  /*19d0*/  BSYNC B0 ;  /* 0x0000000000007941 */ /* 0x000fea0003800000 */
.L_x_349:
[----:B---3--:R3:W5:Y:S01]  /*19e0*/  SHFL.IDX PT, R16, R6, 0x3, 0x181f ;  /* 0x00781f0006107f89 */ /* 0x00876200000e0000 */
[----:B------:R-:W-:Y:S01]  /*19f0*/  IADD3 R10, R10, 0x60, RZ ;  /* 0x000000600a0a7810 */ /* 0x000fe20007ffe0ff */
[----:B------:R-:W-:Y:S01]  /*1a00*/  UIADD3 UR19, UR13, -0x1, URZ ;  /* 0xffffffff0d137890 */ /* 0x000fe2000fffe03f */
[----:B------:R-:W-:Y:S01]  /*1a10*/  IMAD.SHL.U32 R207, R207, 0x2, RZ ;  /* 0x00000002cfcf7824 */ /* 0x000fe200078e00ff */
[----:B----4-:R4:W1:Y:S01]  /*1a20*/  SHFL.IDX PT, R17, R5, 0x3, 0x181f ;  /* 0x00781f0005117f89 */ /* 0x01086200000e0000 */
[----:B------:R-:W-:Y:S01]  /*1a30*/  ISETP.GE.AND P4, PT, R10, UR4, PT ;  /* 0x000000040a007c0c */ /* 0x000fe2000bf86270 */
[----:B------:R-:W-:Y:S01]  /*1a40*/  USHF.L.U32 UR14, UR19, 0x6, URZ ;  /* 0x00000006130e7899 */ /* 0x000fe2000800063f */
[----:B------:R-:W-:Y:S01]  /*1a50*/  IMAD.MOV.U32 R216, RZ, RZ, R210 ;  /* 0x000000ffffd87224 */ /* 0x000fe200078e00d2 */
[----:B------:R-:W-:Y:S01]  /*1a60*/  ULDC.64 UR10, c[0x0][0x1e0] ;  /* 0x00007800000a7ab9 */ /* 0x000fe20000000a00 */
[----:B------:R-:W-:Y:S01]  /*1a70*/  LEA.HI R85, R87, R84, RZ, 0x5 ;  /* 0x0000005457557211 */ /* 0x000fe200078f28ff */
[----:B------:R-:W-:Y:S01]  /*1a80*/  UMOV UR9, 0x6 ;  /* 0x0000000600097882 */ /* 0x000fe20000000000 */
[----:B------:R-:W-:Y:S01]  /*1a90*/  SEL R21, RZ, 0x2, P2 ;  /* 0x00000002ff157807 */ /* 0x000fe20001000000 */
[----:B------:R-:W-:-:S02]  /*1aa0*/  USHF.L.U32 UR21, UR10, 0x6, URZ ;  /* 0x000000060a157899 */ /* 0x000fc4000800063f */
[----:B------:R-:W-:Y:S02]  /*1ab0*/  USHF.L.U64.HI UR20, UR10, UR9, UR11 ;  /* 0x000000090a147299 */ /* 0x000fe4000801020b */
[----:B------:R-:W-:Y:S02]  /*1ac0*/  USHF.R.S32.HI UR22, URZ, 0x1f, UR19 ;  /* 0x0000001f3f167899 */ /* 0x000fe40008011413 */
[----:B------:R-:W-:Y:S01]  /*1ad0*/  @!P4 SHF.R.S32.HI R8, RZ, 0x1f, R11 ;  /* 0x0000001fff08c819 */ /* 0x000fe2000001140b */
[----:B------:R-:W-:Y:S02]  /*1ae0*/  UIMAD UR5, UR20, UR19, URZ ;  /* 0x00000013140572a4 */ /* 0x000fe4000f8e023f */
[----:B------:R-:W-:Y:S01]  /*1af0*/  USHF.L.U32 UR12, UR10, 0x5, URZ ;  /* 0x000000050a0c7899 */ /* 0x000fe2000800063f */
[----:B------:R-:W-:Y:S01]  /*1b00*/  @!P4 LEA.HI R11, R8, R11, RZ, 0x3 ;  /* 0x0000000b080bc211 */ /* 0x000fe200078f18ff */
[----:B-123--:R-:W-:Y:S01]  /*1b10*/  IMAD.U32 R6, RZ, RZ, UR14 ;  /* 0x0000000eff067e24 */ /* 0x00efe2000f8e00ff */
[----:B-----5:R-:W-:Y:S01]  /*1b20*/  @!P4 LEA R14, P0, R9, R16, 0x1 ;  /* 0x00000010090ec211 */ /* 0x020fe200078008ff */
[----:B------:R-:W-:Y:S01]  /*1b30*/  UIMAD UR5, UR22, UR21, UR5 ;  /* 0x00000015160572a4 */ /* 0x000fe2000f8e0205 */
[----:B----4-:R-:W-:Y:S01]  /*1b40*/  @!P4 LOP3.LUT R5, R11, 0xfffffff8, RZ, 0xc0, !PT ;  /* 0xfffffff80b05c812 */ /* 0x010fe200078ec0ff */
[----:B------:R-:W-:Y:S01]  /*1b50*/  UMOV UR4, 0x5 ;  /* 0x0000000500047882 */ /* 0x000fe20000000000 */
[C---:B------:R-:W-:Y:S01]  /*1b60*/  @!P4 LEA.HI.X R15, R9.reuse, R17, R15, 0x1, P0 ;  /* 0x00000011090fc211 */ /* 0x040fe200000f0c0f */
[----:B------:R-:W-:Y:S01]  /*1b70*/  USHF.L.U64.HI UR11, UR10, UR4, UR11 ;  /* 0x000000040a0b7299 */ /* 0x000fe2000801020b */
[----:B------:R-:W-:Y:S01]  /*1b80*/  @!P4 IADD3 R9, R9, 0x80, RZ ;  /* 0x000000800909c810 */ /* 0x000fe20007ffe0ff */
[----:B------:R-:W-:Y:S01]  /*1b90*/  @!P4 IMAD.WIDE R10, R5, 0x2, R16 ;  /* 0x00000002050ac825 */ /* 0x000fe200078e0210 */
[----:B------:R-:W-:Y:S01]  /*1ba0*/  ISETP.NE.AND P0, PT, R12, RZ, PT ;  /* 0x000000ff0c00720c */ /* 0x000fe20003f05270 */
[----:B------:R-:W-:Y:S01]  /*1bb0*/  @!PT LDS RZ, [RZ] ;  /* 0x00000000fffff984 */ /* 0x000fe20000000800 */
[----:B------:R1:W-:Y:S01]  /*1bc0*/  @!P4 LDGSTS.E.BYPASS.LTC128B.128 [R207+0xf100], [R14.64], !P6 ;  /* 0x0f1000000ecfcfae */ /* 0x0003e2000f101d50 */
[----:B------:R-:W-:Y:S01]  /*1bd0*/  @!P4 SHF.R.S32.HI R0, RZ, 0x1f, R9 ;  /* 0x0000001fff00c819 */ /* 0x000fe20000011409 */
[----:B------:R-:W-:Y:S01]  /*1be0*/  IMAD.U32 R5, RZ, RZ, UR21 ;  /* 0x00000015ff057e24 */ /* 0x000fe2000f8e00ff */
[----:B------:R-:W-:Y:S01]  /*1bf0*/  IADD3 R7, -R6, c[0x0][0x1d0], -R13 ;  /* 0x0000740006077a10 */ /* 0x000fe20007ffe90d */
[----:B------:R-:W-:Y:S01]  /*1c00*/  UISETP.GT.AND UP0, UPT, UR19, UR8, UPT ;  /* 0x000000081300728c */ /* 0x000fe2000bf04270 */
[----:B------:R-:W-:-:S02]  /*1c10*/  @!P4 LEA.HI R0, R0, R9, RZ, 0x3 ;  /* 0x000000090000c211 */ /* 0x000fc400078f18ff */
[C---:B------:R-:W-:Y:S02]  /*1c20*/  ISETP.GE.AND P6, PT, R7.reuse, 0x1, PT ;  /* 0x000000010700780c */ /* 0x040fe40003fc6270 */
[----:B------:R-:W-:Y:S02]  /*1c30*/  @!P4 LOP3.LUT R9, R0, 0xfffffff8, RZ, 0xc0, !PT ;  /* 0xfffffff80009c812 */ /* 0x000fe400078ec0ff */
[----:B------:R-:W-:Y:S01]  /*1c40*/  SEL R12, RZ, 0x1, P3 ;  /* 0x00000001ff0c7807 */ /* 0x000fe20001800000 */
[----:B------:R2:W-:Y:S01]  /*1c50*/  @!P4 LDGSTS.E.BYPASS.LTC128B.128 [R207+0x13100], [R10.64], !P0 ;  /* 0x131000000acfcfae */ /* 0x0005e2000c101d50 */
[----:B------:R-:W-:Y:S01]  /*1c60*/  ISETP.GE.AND P0, PT, R7, 0x21, PT ;  /* 0x000000210700780c */ /* 0x000fe20003f06270 */
[----:B------:R-:W-:-:S04]  /*1c70*/  @!P4 IMAD.WIDE R16, R9, 0x2, R16 ;  /* 0x000000020910c825 */ /* 0x000fc800078e0210 */
[----:B------:R-:W-:Y:S01]  /*1c80*/  IMAD.WIDE.U32 R8, R5, UR19, R216 ;  /* 0x0000001305087c25 */ /* 0x000fe2000f8e00d8 */
[----:B------:R3:W-:Y:S04]  /*1c90*/  @!P4 LDGSTS.E.BYPASS.LTC128B.128 [R207+0x17100], [R16.64], !P5 ;  /* 0x1710000010cfcfae */ /* 0x0007e8000e901d50 */
[----:B------:R-:W0:Y:S01]  /*1ca0*/  LDGDEPBAR ;  /* 0x00000000000079af */ /* 0x000e220000000000 */
[----:B------:R-:W-:Y:S01]  /*1cb0*/  IADD3 R0, R9, UR5, RZ ;  /* 0x0000000509007c10 */ /* 0x000fe2000fffe0ff */
[----:B------:R-:W-:Y:S02]  /*1cc0*/  IMAD.SHL.U32 R9, R24, 0x40, RZ ;  /* 0x0000004018097824 */ /* 0x000fe400078e00ff */
[----:B------:R-:W-:Y:S01]  /*1cd0*/  BAR.SYNC.DEFER_BLOCKING 0x0 ;  /* 0x0000000000007b1d */ /* 0x000fe20000010000 */
[----:B------:R-:W-:-:S02]  /*1ce0*/  @P0 IADD3 R7, P4, R8, UR12, RZ ;  /* 0x0000000c08070c10 */ /* 0x000fc4000ff9e0ff */
[----:B------:R-:W-:-:S03]  /*1cf0*/  LOP3.LUT R9, R9, 0x1c0, RZ, 0xc0, !PT ;  /* 0x000001c009097812 */ /* 0x000fc600078ec0ff */
[----:B------:R-:W-:Y:S02]  /*1d00*/  ULDC.64 UR4, c[0x0][0x208] ;  /* 0x0000820000047ab9 */ /* 0x000fe40000000a00 */
[----:B------:R-:W-:Y:S02]  /*1d10*/  UIMAD UR10, UR22, UR4, URZ ;  /* 0x00000004160a72a4 */ /* 0x000fe4000f8e023f */
[----:B------:R-:W-:Y:S01]  /*1d20*/  UIMAD.WIDE.U32 UR24, UR19, UR4, URZ ;  /* 0x00000004131872a5 */ /* 0x000fe2000f8e003f */
[C---:B--2---:R-:W-:Y:S01]  /*1d30*/  @P6 LEA R10, P5, R8.reuse, c[0x0][0x1c8], 0x1 ;  /* 0x00007200080a6a11 */ /* 0x044fe200078a08ff */
[----:B------:R-:W-:Y:S02]  /*1d40*/  UIMAD UR10, UR19, UR5, UR10 ;  /* 0x00000005130a72a4 */ /* 0x000fe4000f8e020a */
[----:B------:R-:W-:Y:S01]  /*1d50*/  USHF.L.U64.HI UR9, UR4, UR9, UR5 ;  /* 0x0000000904097299 */ /* 0x000fe20008010205 */
[----:B------:R-:W-:Y:S01]  /*1d60*/  @P6 LEA.HI.X R11, R8, c[0x0][0x1cc], R0, 0x1, P5 ;  /* 0x00007300080b6a11 */ /* 0x000fe200028f0c00 */
[----:B------:R-:W-:Y:S01]  /*1d70*/  IMAD.SHL.U32 R8, R13, 0x8, RZ ;  /* 0x000000080d087824 */ /* 0x000fe200078e00ff */
[----:B------:R-:W-:Y:S01]  /*1d80*/  @P0 IADD3.X R0, R0, UR11, RZ, P4, !PT ;  /* 0x0000000b00000c10 */ /* 0x000fe2000a7fe4ff */
[----:B------:R-:W-:Y:S01]  /*1d90*/  UIADD3 UR10, UR25, UR10, URZ ;  /* 0x0000000a190a7290 */ /* 0x000fe2000fffe03f */
[----:B-1----:R-:W-:Y:S01]  /*1da0*/  @P0 LEA R14, P4, R7, c[0x0][0x1c8], 0x1 ;  /* 0x00007200070e0a11 */ /* 0x002fe200078808ff */
[----:B------:R-:W-:Y:S01]  /*1db0*/  @UP0 UIADD3 UR5, UR13, -0x2, URZ ;  /* 0xfffffffe0d050890 */ /* 0x000fe2000fffe03f */
[----:B------:R-:W-:Y:S01]  /*1dc0*/  LOP3.LUT R8, R9, 0x8, R8, 0xf8, !PT ;  /* 0x0000000809087812 */ /* 0x000fe200078ef808 */
[----:B------:R-:W-:Y:S01]  /*1dd0*/  UMOV UR19, 0x1 ;  /* 0x0000000100137882 */ /* 0x000fe20000000000 */
[----:B------:R-:W-:Y:S01]  /*1de0*/  @P0 LEA.HI.X R15, R7, c[0x0][0x1cc], R0, 0x1, P4 ;  /* 0x00007300070f0a11 */ /* 0x000fe200020f0c00 */
[----:B------:R-:W-:Y:S01]  /*1df0*/  @!PT LDS RZ, [RZ] ;  /* 0x00000000fffff984 */ /* 0x000fe20000000800 */
[----:B------:R-:W-:Y:S01]  /*1e00*/  @!PT LDS RZ, [RZ] ;  /* 0x00000000fffff984 */ /* 0x000fe20000000800 */
[----:B------:R-:W-:Y:S01]  /*1e10*/  @!PT LDS RZ, [RZ] ;  /* 0x00000000fffff984 */ /* 0x000fe20000000800 */
[----:B------:R1:W-:Y:S01]  /*1e20*/  @P6 LDGSTS.E.BYPASS.LTC128B.128 [R207+0x6100], [R10.64], !P3 ;  /* 0x061000000acf6fae */ /* 0x0003e2000d901d50 */
[----:B------:R-:W-:Y:S01]  /*1e30*/  SHF.R.U32.HI R9, RZ, 0x3, R9 ;  /* 0x00000003ff097819 */ /* 0x000fe20000011609 */
[----:B------:R-:W-:Y:S01]  /*1e40*/  IMAD.U32 R23, RZ, RZ, UR10 ;  /* 0x0000000aff177e24 */ /* 0x000fe2000f8e00ff */
[----:B------:R-:W-:Y:S01]  /*1e50*/  SHF.R.S32.HI R7, RZ, 0x5, R85 ;  /* 0x00000005ff077819 */ /* 0x000fe20000011455 */
[----:B------:R1:W-:Y:S01]  /*1e60*/  @P6 LDGSTS.E.BYPASS.LTC128B.128 [R207+0x8100], [R10.64+0x80], !P2 ;  /* 0x081000800acf6fae */ /* 0x0003e2000d101d50 */
[----:B------:R-:W-:Y:S01]  /*1e70*/  LOP3.LUT R8, R8, R9, RZ, 0x3c, !PT ;  /* 0x0000000908087212 */ /* 0x000fe200078e3cff */
[----:B------:R-:W-:Y:S01]  /*1e80*/  USHF.L.U32 UR10, UR4, 0x6, URZ ;  /* 0x00000006040a7899 */ /* 0x000fe2000800063f */
[----:B------:R-:W-:Y:S01]  /*1e90*/  SEL R0, RZ, 0x4, P1 ;  /* 0x00000004ff007807 */ /* 0x000fe20000800000 */
[----:B------:R1:W-:Y:S01]  /*1ea0*/  @P6 LDGSTS.E.BYPASS.LTC128B.128 [R207+0xa100], [R10.64+0x100], !P1 ;  /* 0x0a1001000acf6fae */ /* 0x0003e2000c901d50 */
[----:B------:R-:W-:Y:S01]  /*1eb0*/  IMAD R206, R7, 0x400, R4 ;  /* 0x0000040007ce7824 */ /* 0x000fe200078e0204 */
[----:B------:R-:W-:Y:S01]  /*1ec0*/  LOP3.LUT P4, RZ, R24, 0x2, RZ, 0xc0, !PT ;  /* 0x0000000218ff7812 */ /* 0x000fe2000788c0ff */
[----:B------:R-:W-:Y:S01]  /*1ed0*/  IMAD R205, R205, 0x200, R8 ;  /* 0x00000200cdcd7824 */ /* 0x000fe200078e0208 */
[----:B------:R2:W-:Y:S01]  /*1ee0*/  @P0 LDGSTS.E.BYPASS.LTC128B.128 [R207+0x7100], [R14.64], !P3 ;  /* 0x071000000ecf0fae */ /* 0x0005e2000d901d50 */
[----:B------:R-:W-:Y:S01]  /*1ef0*/  IMAD.SHL.U32 R206, R206, 0x2, RZ ;  /* 0x00000002cece7824 */ /* 0x000fe200078e00ff */
[----:B------:R-:W-:Y:S01]  /*1f00*/  IADD3 R12, R0, R21, R12 ;  /* 0x00000015000c7210 */ /* 0x000fe20007ffe00c */
[----:B------:R-:W-:Y:S01]  /*1f10*/  IMAD.SHL.U32 R205, R205, 0x2, RZ ;  /* 0x00000002cdcd7824 */ /* 0x000fe200078e00ff */
[----:B------:R2:W-:Y:S01]  /*1f20*/  @P0 LDGSTS.E.BYPASS.LTC128B.128 [R207+0x9100], [R14.64+0x80], !P2 ;  /* 0x091000800ecf0fae */ /* 0x0005e2000d101d50 */
[----:B------:R-:W-:Y:S01]  /*1f30*/  IADD3 R0, -R13, c[0x0][0x1d0], -R6 ;  /* 0x000074000d007a10 */ /* 0x000fe20007ffe906 */
[--C-:B------:R-:W-:Y:S01]  /*1f40*/  IMAD R202, R2, 0x2, R206.reuse ;  /* 0x0000000202ca7824 */ /* 0x100fe200078e02ce */
[----:B------:R-:W-:Y:S01]  /*1f50*/  LOP3.LUT P5, RZ, R12, 0x2, RZ, 0xc0, !PT ;  /* 0x000000020cff7812 */ /* 0x000fe200078ac0ff */
[----:B------:R2:W-:Y:S01]  /*1f60*/  @P0 LDGSTS.E.BYPASS.LTC128B.128 [R207+0xb100], [R14.64+0x100], !P1 ;  /* 0x0b1001000ecf0fae */ /* 0x0005e2000c901d50 */
[----:B------:R-:W-:Y:S01]  /*1f70*/  ISETP.LT.OR P6, PT, R0, 0x1, P3 ;  /* 0x000000010000780c */ /* 0x000fe20001fc1670 */
[----:B------:R-:W-:Y:S01]  /*1f80*/  IMAD R201, R3, 0x2, R206 ;  /* 0x0000000203c97824 */ /* 0x000fe200078e02ce */
[C---:B------:R-:W-:Y:S01]  /*1f90*/  IADD3 R20, R205.reuse, 0x6100, RZ ;  /* 0x00006100cd147810 */ /* 0x040fe20007ffe0ff */
[----:B------:R-:W0:Y:S01]  /*1fa0*/  LDGDEPBAR ;  /* 0x00000000000079af */ /* 0x000e220000000000 */
[----:B------:R-:W-:Y:S01]  /*1fb0*/  IADD3 R204, R205, 0x6120, RZ ;  /* 0x00006120cdcc7810 */ /* 0x000fe20007ffe0ff */
[----:B------:R-:W-:Y:S01]  /*1fc0*/  IMAD R199, R3, 0x2, R202 ;  /* 0x0000000203c77824 */ /* 0x000fe200078e02ca */
[----:B------:R-:W-:Y:S01]  /*1fd0*/  @P4 IADD3 R204, R20, -0x20, RZ ;  /* 0xffffffe014cc4810 */ /* 0x000fe20007ffe0ff */
[----:B------:R-:W-:Y:S01]  /*1fe0*/  @UP0 USHF.R.S32.HI UR4, URZ, 0x1f, UR5 ;  /* 0x0000001f3f040899 */ /* 0x000fe20008011405 */
[----:B------:R-:W-:-:S02]  /*1ff0*/  LOP3.LUT P4, RZ, R12, 0x4, RZ, 0xc0, !PT ;  /* 0x000000040cff7812 */ /* 0x000fc4000788c0ff */
[----:B------:R-:W-:Y:S02]  /*2000*/  LOP3.LUT R85, R85, 0xffffffe0, RZ, 0xc0, !PT ;  /* 0xffffffe055557812 */ /* 0x000fe400078ec0ff */
[C---:B------:R-:W-:Y:S02]  /*2010*/  IADD3 R195, R204.reuse, 0x800, RZ ;  /* 0x00000800ccc37810 */ /* 0x040fe40007ffe0ff */
[C---:B------:R-:W-:Y:S02]  /*2020*/  IADD3 R194, R204.reuse, 0x1000, RZ ;  /* 0x00001000ccc27810 */ /* 0x040fe40007ffe0ff */
[C---:B------:R-:W-:Y:S02]  /*2030*/  IADD3 R193, R204.reuse, 0x1800, RZ ;  /* 0x00001800ccc17810 */ /* 0x040fe40007ffe0ff */
[C---:B------:R-:W-:Y:S02]  /*2040*/  IADD3 R191, R204.reuse, 0x2000, RZ ;  /* 0x00002000ccbf7810 */ /* 0x040fe40007ffe0ff */
[----:B------:R-:W-:-:S02]  /*2050*/  IADD3 R190, R204, 0x2800, RZ ;  /* 0x00002800ccbe7810 */ /* 0x000fc40007ffe0ff */
[C---:B------:R-:W-:Y:S02]  /*2060*/  IADD3 R189, R204.reuse, 0x3000, RZ ;  /* 0x00003000ccbd7810 */ /* 0x040fe40007ffe0ff */
[----:B------:R-:W-:Y:S01]  /*2070*/  IADD3 R188, R204, 0x3800, RZ ;  /* 0x00003800ccbc7810 */ /* 0x000fe20007ffe0ff */
[----:B--2---:R-:W-:Y:S01]  /*2080*/  IMAD.U32 R14, RZ, RZ, UR24 ;  /* 0x00000018ff0e7e24 */ /* 0x004fe2000f8e00ff */
[----:B------:R-:W-:-:S04]  /*2090*/  DEPBAR.LE SB0, 0x1 ;  /* 0x000080400000791a */ /* 0x000fc80000000000 */
[----:B------:R-:W-:-:S04]  /*20a0*/  DEPBAR.LE SB0, 0x0 ;  /* 0x000080000000791a */ /* 0x000fc80000000000 */
[----:B------:R-:W-:Y:S01]  /*20b0*/  BAR.SYNC.DEFER_BLOCKING 0x0 ;  /* 0x0000000000007b1d */ /* 0x000fe20000010000 */
[----:B------:R-:W-:Y:S01]  /*20c0*/  IMAD.U32 R15, RZ, RZ, UR25 ;  /* 0x00000019ff0f7e24 */ /* 0x000fe2000f8e00ff */
[----:B------:R-:W-:Y:S02]  /*20d0*/  LEA R15, P0, R14, R208, 0x6 ;  /* 0x000000d00e0f7211 */ /* 0x000fe400078030ff */
[----:B------:R-:W-:Y:S02]  /*20e0*/  IADD3 R187, R204, 0x4000, RZ ;  /* 0x00004000ccbb7810 */ /* 0x000fe40007ffe0ff */
[----:B------:R-:W-:Y:S02]  /*20f0*/  LEA.HI.X R14, R14, R215, R23, 0x6, P0 ;  /* 0x000000d70e0e7211 */ /* 0x000fe400000f3417 */
[----:B------:R-:W-:Y:S02]  /*2100*/  LEA R26, P0, R15, c[0x0][0x1f8], 0x1 ;  /* 0x00007e000f1a7a11 */ /* 0x000fe400078008ff */
[----:B------:R-:W-:-:S02]  /*2110*/  IADD3 R186, R204, 0x4800, RZ ;  /* 0x00004800ccba7810 */ /* 0x000fc40007ffe0ff */
[----:B------:R-:W-:Y:S02]  /*2120*/  LEA.HI.X R27, R15, c[0x0][0x1fc], R14, 0x1, P0 ;  /* 0x00007f000f1b7a11 */ /* 0x000fe400000f0c0e */
[----:B------:R-:W-:Y:S02]  /*2130*/  IADD3 R80, P0, R26, UR10, RZ ;  /* 0x0000000a1a507c10 */ /* 0x000fe4000ff1e0ff */
[----:B------:R-:W-:Y:S02]  /*2140*/  IADD3 R185, R204, 0x5000, RZ ;  /* 0x00005000ccb97810 */ /* 0x000fe40007ffe0ff */
[----:B------:R-:W-:Y:S02]  /*2150*/  IADD3.X R81, R27, UR9, RZ, P0, !PT ;  /* 0x000000091b517c10 */ /* 0x000fe400087fe4ff */
[C---:B------:R-:W-:Y:S02]  /*2160*/  ISETP.LT.OR P0, PT, R0.reuse, 0x1, !P5 ;  /* 0x000000010000780c */ /* 0x040fe40006f01670 */
[----:B------:R-:W-:Y:S01]  /*2170*/  ISETP.LT.OR P5, PT, R0, 0x21, !P5 ;  /* 0x000000210000780c */ /* 0x000fe20006fa1670 */
[----:B------:R-:W-:Y:S01]  /*2180*/  LDSM.16.M88.4 R40, [R206+0xc100] ;  /* 0x00c10000ce28783b */ /* 0x000fe20000000200 */
[----:B------:R-:W-:-:S03]  /*2190*/  IADD3 R184, R204, 0x5800, RZ ;  /* 0x00005800ccb87810 */ /* 0x000fc60007ffe0ff */
[----:B------:R-:W2:Y:S04]  /*21a0*/  LDSM.16.M88.4 R72, [R205+0x7100] ;  /* 0x00710000cd48783b */ /* 0x000ea80000000200 */
[----:B---3--:R-:W3:Y:S04]  /*21b0*/  LDSM.16.M88.4 R16, [R205+0x6100] ;  /* 0x00610000cd10783b */ /* 0x008ee80000000200 */
[----:B-1----:R-:W1:Y:S04]  /*21c0*/  LDSM.16.M88.4 R8, [R205+0x6900] ;  /* 0x00690000cd08783b */ /* 0x002e680000000200 */
[----:B------:R-:W4:Y:S04]  /*21d0*/  LDSM.16.M88.4 R68, [R205+0x7900] ;  /* 0x00790000cd44783b */ /* 0x000f280000000200 */
[----:B------:R-:W-:Y:S04]  /*21e0*/  LDSM.16.M88.4 R52, [R202+0xc100] ;  /* 0x00c10000ca34783b */ /* 0x000fe80000000200 */
[----:B------:R-:W5:Y:S04]  /*21f0*/  LDSM.16.M88.4 R64, [R204] ;  /* 0x00000000cc40783b */ /* 0x000f680000000200 */
[----:B------:R-:W-:Y:S04]  /*2200*/  LDSM.16.M88.4 R60, [R204+0x800] ;  /* 0x00080000cc3c783b */ /* 0x000fe80000000200 */
[----:B------:R-:W1:Y:S04]  /*2210*/  LDSM.16.M88.4 R56, [R204+0x1000] ;  /* 0x00100000cc38783b */ /* 0x000e680000000200 */
[----:B------:R-:W1:Y:S04]  /*2220*/  LDSM.16.M88.4 R48, [R204+0x1800] ;  /* 0x00180000cc30783b */ /* 0x000e680000000200 */
[----:B------:R-:W-:Y:S01]  /*2230*/  @!PT LDS RZ, [RZ] ;  /* 0x00000000fffff984 */ /* 0x000fe20000000800 */
[----:B------:R-:W-:Y:S01]  /*2240*/  @!PT LDS RZ, [RZ] ;  /* 0x00000000fffff984 */ /* 0x000fe20000000800 */
[----:B------:R-:W-:Y:S01]  /*2250*/  @!PT LDS RZ, [RZ] ;  /* 0x00000000fffff984 */ /* 0x000fe20000000800 */
[----:B------:R1:W-:Y:S01]  /*2260*/  LDGSTS.E.BYPASS.LTC128B.128 [R207+0x100], [R26.64], !P6 ;  /* 0x001000001acf7fae */ /* 0x0003e2000f101d50 */
[----:B------:R-:W-:-:S02]  /*2270*/  ISETP.LT.OR P6, PT, R0, 0x1, !P4 ;  /* 0x000000010000780c */ /* 0x000fc400067c1670 */
[----:B------:R-:W-:Y:S01]  /*2280*/  ISETP.LT.OR P4, PT, R0, 0x21, !P4 ;  /* 0x000000210000780c */ /* 0x000fe20006781670 */
[----:B------:R1:W-:Y:S01]  /*2290*/  LDGSTS.E.BYPASS.LTC128B.128 [R207+0x2100], [R26.64+0x80], !P0 ;  /* 0x021000801acf7fae */ /* 0x0003e2000c101d50 */
[----:B------:R-:W-:Y:S01]  /*22a0*/  LOP3.LUT P0, RZ, R24, 0x4, RZ, 0xc0, !PT ;  /* 0x0000000418ff7812 */ /* 0x000fe2000780c0ff */
[C---:B--2---:R-:W-:Y:S08]  /*22b0*/  HMMA.16816.F32 R76, R40.reuse, R72, RZ ;  /* 0x00000048284c723c */ /* 0x044ff000000018ff */
[----:B------:R2:W-:Y:S01]  /*22c0*/  LDGSTS.E.BYPASS.LTC128B.128 [R207+0x4100], [R26.64+0x100], !P6 ;  /* 0x041001001acf7fae */ /* 0x0005e2000f101d50 */
[----:B------:R-:W-:Y:S01]  /*22d0*/  ISETP.LT.OR P6, PT, R0, 0x21, P3 ;  /* 0x000000210000780c */ /* 0x000fe20001fc1670 */
[----:B------:R-:W-:Y:S01]  /*22e0*/  IMAD.MOV.U32 R0, RZ, RZ, 0x40 ;  /* 0x00000040ff007424 */ /* 0x000fe200078e00ff */
[----:B---3--:R-:W-:Y:S04]  /*22f0*/  HMMA.16816.F32 R20, R40, R16, RZ ;  /* 0x000000102814723c */ /* 0x008fe800000018ff */
[----:B------:R-:W-:-:S04]  /*2300*/  SEL R0, R0, 0xffffffc0, !P0 ;  /* 0xffffffc000007807 */ /* 0x000fc80004000000 */
[----:B------:R-:W-:Y:S01]  /*2310*/  HMMA.16816.F32 R72, R40, R74, RZ ;  /* 0x0000004a2848723c */ /* 0x000fe200000018ff */
[----:B------:R-:W-:Y:S02]  /*2320*/  IMAD.IADD R200, R205, 0x1, R0 ;  /* 0x00000001cdc87824 */ /* 0x000fe400078e0200 */
[----:B------:R3:W-:Y:S01]  /*2330*/  LDGSTS.E.BYPASS.LTC128B.128 [R207+0x1100], [R80.64], !P6 ;  /* 0x0110000050cf7fae */ /* 0x0007e2000f101d50 */
[----:B------:R-:W-:-:S03]  /*2340*/  IMAD.IADD R192, R0, 0x1, R204 ;  /* 0x0000000100c07824 */ /* 0x000fc600078e02cc */
[----:B------:R3:W-:Y:S01]  /*2350*/  LDGSTS.E.BYPASS.LTC128B.128 [R207+0x3100], [R80.64+0x80], !P5 ;  /* 0x0310008050cf7fae */ /* 0x0007e2000e901d50 */
[----:B------:R-:W-:Y:S01]  /*2360*/  HMMA.16816.F32 R16, R40, R18, RZ ;  /* 0x000000122810723c */ /* 0x000fe200000018ff */
[----:B------:R-:W-:Y:S02]  /*2370*/  PLOP3.LUT P5, PT, PT, PT, UP0, 0x80, 0x0 ;  /* 0x000000000000781c */ /* 0x000fe40003faf008 */
[----:B------:R3:W-:Y:S01]  /*2380*/  LDGSTS.E.BYPASS.LTC128B.128 [R207+0x5100], [R80.64+0x100], !P4 ;  /* 0x0510010050cf7fae */ /* 0x0007e2000e101d50 */
[----:B------:R-:W-:-:S03]  /*2390*/  PLOP3.LUT P4, PT, PT, PT, UP2, 0x80, 0x0 ;  /* 0x000000000000781c */ /* 0x000fc60003f8f028 */
[----:B------:R-:W-:Y:S01]  /*23a0*/  LDSM.16.M88.4 R36, [R201+0xc100] ;  /* 0x00c10000c924783b */ /* 0x000fe20000000200 */
[C---:B-1----:R-:W-:Y:S03]  /*23b0*/  HMMA.16816.F32 R12, R40.reuse, R8, RZ ;  /* 0x00000008280c723c */ /* 0x042fe600000018ff */
[----:B------:R-:W1:Y:S04]  /*23c0*/  LDSM.16.M88.4 R32, [R200+0x6100] ;  /* 0x00610000c820783b */ /* 0x000e680000000200 */
[----:B--2---:R-:W2:Y:S01]  /*23d0*/  LDSM.16.M88.4 R24, [R200+0x7100] ;  /* 0x00710000c818783b */ /* 0x004ea20000000200 */
[C---:B------:R-:W-:Y:S03]  /*23e0*/  HMMA.16816.F32 R8, R40.reuse, R10, RZ ;  /* 0x0000000a2808723c */ /* 0x040fe600000018ff */
[----:B------:R-:W1:Y:S04]  /*23f0*/  LDSM.16.M88.4 R28, [R200+0x6900] ;  /* 0x00690000c81c783b */ /* 0x000e680000000200 */
[----:B------:R-:W0:Y:S01]  /*2400*/  LDGDEPBAR ;  /* 0x00000000000079af */ /* 0x000e220000000000 */
[C---:B----4-:R-:W-:Y:S03]  /*2410*/  HMMA.16816.F32 R44, R40.reuse, R68, RZ ;  /* 0x00000044282c723c */ /* 0x050fe600000018ff */
[----:B---3--:R-:W3:Y:S05]  /*2420*/  LDSM.16.M88.4 R80, [R200+0x7900] ;  /* 0x00790000c850783b */ /* 0x008eea0000000200 */
[----:B------:R-:W-:Y:S01]  /*2430*/  HMMA.16816.F32 R40, R40, R70, RZ ;  /* 0x000000462828723c */ /* 0x000fe200000018ff */
[----:B------:R-:W-:Y:S07]  /*2440*/  LDSM.16.M88.4 R68, [R199+0xc100] ;  /* 0x00c10000c744783b */ /* 0x000fee0000000200 */
[C---:B-----5:R-:W-:Y:S08]  /*2450*/  HMMA.16816.F32 R20, R52.reuse, R64, R20 ;  /* 0x000000403414723c */ /* 0x060ff00000001814 */
[C---:B------:R-:W-:Y:S08]  /*2460*/  HMMA.16816.F32 R76, R52.reuse, R56, R76 ;  /* 0x00000038344c723c */ /* 0x040ff0000000184c */
[C---:B------:R-:W-:Y:S01]  /*2470*/  HMMA.16816.F32 R72, R52.reuse, R58, R72 ;  /* 0x0000003a3448723c */ /* 0x040fe20000001848 */
[----:B------:R-:W-:Y:S07]  /*2480*/  LDSM.16.M88.4 R56, [R192+0x1000] ;  /* 0x00100000c038783b */ /* 0x000fee0000000200 */
[C---:B------:R-:W-:Y:S01]  /*2490*/  HMMA.16816.F32 R16, R52.reuse, R66, R16 ;  /* 0x000000423410723c */ /* 0x040fe20000001810 */
[----:B------:R-:W4:Y:S07]  /*24a0*/  LDSM.16.M88.4 R64, [R192] ;  /* 0x00000000c040783b */ /* 0x000f2e0000000200 */
[C---:B------:R-:W-:Y:S08]  /*24b0*/  HMMA.16816.F32 R12, R52.reuse, R60, R12 ;  /* 0x0000003c340c723c */ /* 0x040ff0000000180c */
[C---:B------:R-:W-:Y:S01]  /*24c0*/  HMMA.16816.F32 R8, R52.reuse, R62, R8 ;  /* 0x0000003e3408723c */ /* 0x040fe20000001808 */
[----:B------:R-:W5:Y:S07]  /*24d0*/  LDSM.16.M88.4 R60, [R192+0x800] ;  /* 0x00080000c03c783b */ /* 0x000f6e0000000200 */
[C---:B------:R-:W-:Y:S08]  /*24e0*/  HMMA.16816.F32 R44, R52.reuse, R48, R44 ;  /* 0x00000030342c723c */ /* 0x040ff0000000182c */
[----:B------:R-:W-:Y:S01]  /*24f0*/  HMMA.16816.F32 R40, R52, R50, R40 ;  /* 0x000000323428723c */ /* 0x000fe20000001828 */
[----:B------:R-:W3:Y:S04]  /*2500*/  LDSM.16.M88.4 R52, [R192+0x1800] ;  /* 0x00180000c034783b */ /* 0x000ee80000000200 */
[----:B------:R-:W-:Y:S03]  /*2510*/  LDSM.16.M88.4 R48, [R206+0x10100] ;  /* 0x01010000ce30783b */ /* 0x000fe60000000200 */
[C---:B-1----:R-:W-:Y:S08]  /*2520*/  HMMA.16816.F32 R20, R36.reuse, R32, R20 ;  /* 0x000000202414723c */ /* 0x042ff00000001814 */
[C---:B--2---:R-:W-:Y:S08]  /*2530*/  HMMA.16816.F32 R76, R36.reuse, R24, R76 ;  /* 0x00000018244c723c */ /* 0x044ff0000000184c */
[C---:B------:R-:W-:Y:S01]  /*2540*/  HMMA.16816.F32 R72, R36.reuse, R26, R72 ;  /* 0x0000001a2448723c */ /* 0x040fe20000001848 */
[----:B------:R-:W-:Y:S07]  /*2550*/  LDSM.16.M88.4 R24, [R205+0x9100] ;  /* 0x00910000cd18783b */ /* 0x000fee0000000200 */
[C---:B------:R-:W-:Y:S01]  /*2560*/  HMMA.16816.F32 R16, R36.reuse, R34, R16 ;  /* 0x000000222410723c */ /* 0x040fe20000001810 */
[----:B------:R-:W1:Y:S07]  /*2570*/  LDSM.16.M88.4 R32, [R205+0x8100] ;  /* 0x00810000cd20783b */ /* 0x000e6e0000000200 */
[C---:B------:R-:W-:Y:S08]  /*2580*/  HMMA.16816.F32 R12, R36.reuse, R28, R12 ;  /* 0x0000001c240c723c */ /* 0x040ff0000000180c */
[C---:B------:R-:W-:Y:S01]  /*2590*/  HMMA.16816.F32 R8, R36.reuse, R30, R8 ;  /* 0x0000001e2408723c */ /* 0x040fe20000001808 */
[----:B------:R-:W2:Y:S07]  /*25a0*/  LDSM.16.M88.4 R28, [R205+0x8900] ;  /* 0x00890000cd1c783b */ /* 0x000eae0000000200 */
[C---:B---3--:R-:W-:Y:S08]  /*25b0*/  HMMA.16816.F32 R44, R36.reuse, R80, R44 ;  /* 0x00000050242c723c */ /* 0x048ff0000000182c */
[----:B------:R-:W-:Y:S01]  /*25c0*/  HMMA.16816.F32 R40, R36, R82, R40 ;  /* 0x000000522428723c */ /* 0x000fe20000001828 */
[----:B------:R-:W3:Y:S04]  /*25d0*/  LDSM.16.M88.4 R80, [R205+0x9900] ;  /* 0x00990000cd50783b */ /* 0x000ee80000000200 */
[----:B------:R-:W-:Y:S03]  /*25e0*/  LDSM.16.M88.4 R36, [R204+0x2800] ;  /* 0x00280000cc24783b */ /* 0x000fe60000000200 */
[C---:B----4-:R-:W-:Y:S08]  /*25f0*/  HMMA.16816.F32 R20, R68.reuse, R64, R20 ;  /* 0x000000404414723c */ /* 0x050ff00000001814 */
[C---:B------:R-:W-:Y:S08]  /*2600*/  HMMA.16816.F32 R76, R68.reuse, R56, R76 ;  /* 0x00000038444c723c */ /* 0x040ff0000000184c */
[C---:B------:R-:W-:Y:S01]  /*2610*/  HMMA.16816.F32 R72, R68.reuse, R58, R72 ;  /* 0x0000003a4448723c */ /* 0x040fe20000001848 */
[----:B------:R-:W-:Y:S07]  /*2620*/  LDSM.16.M88.4 R56, [R204+0x3000] ;  /* 0x00300000cc38783b */ /* 0x000fee0000000200 */
[C---:B------:R-:W-:Y:S01]  /*2630*/  HMMA.16816.F32 R16, R68.reuse, R66, R16 ;  /* 0x000000424410723c */ /* 0x040fe20000001810 */
[----:B------:R-:W-:Y:S07]  /*2640*/  LDSM.16.M88.4 R64, [R202+0x10100] ;  /* 0x01010000ca40783b */ /* 0x000fee0000000200 */
[C---:B-----5:R-:W-:Y:S08]  /*2650*/  HMMA.16816.F32 R12, R68.reuse, R60, R12 ;  /* 0x0000003c440c723c */ /* 0x060ff0000000180c */
[C---:B------:R-:W-:Y:S01]  /*2660*/  HMMA.16816.F32 R8, R68.reuse, R62, R8 ;  /* 0x0000003e4408723c */ /* 0x040fe20000001808 */
[----:B------:R-:W4:Y:S07]  /*2670*/  LDSM.16.M88.4 R60, [R204+0x2000] ;  /* 0x00200000cc3c783b */ /* 0x000f2e0000000200 */
[C---:B------:R-:W-:Y:S08]  /*2680*/  HMMA.16816.F32 R44, R68.reuse, R52, R44 ;  /* 0x00000034442c723c */ /* 0x040ff0000000182c */
[----:B------:R-:W-:Y:S01]  /*2690*/  HMMA.16816.F32 R40, R68, R54, R40 ;  /* 0x000000364428723c */ /* 0x000fe20000001828 */
[----:B------:R-:W5:Y:S04]  /*26a0*/  LDSM.16.M88.4 R68, [R204+0x3800] ;  /* 0x00380000cc44783b */ /* 0x000f680000000200 */
[----:B------:R-:W-:Y:S03]  /*26b0*/  LDSM.16.M88.4 R52, [R201+0x10100] ;  /* 0x01010000c934783b */ /* 0x000fe60000000200 */
[C---:B-1----:R-:W-:Y:S08]  /*26c0*/  HMMA.16816.F32 R20, R48.reuse, R32, R20 ;  /* 0x000000203014723c */ /* 0x042ff00000001814 */
[C---:B------:R-:W-:Y:S08]  /*26d0*/  HMMA.16816.F32 R76, R48.reuse, R24, R76 ;  /* 0x00000018304c723c */ /* 0x040ff0000000184c */
[C---:B------:R-:W-:Y:S01]  /*26e0*/  HMMA.16816.F32 R72, R48.reuse, R26, R72 ;  /* 0x0000001a3048723c */ /* 0x040fe20000001848 */
[----:B------:R-:W-:Y:S07]  /*26f0*/  LDSM.16.M88.4 R24, [R200+0x9100] ;  /* 0x00910000c818783b */ /* 0x000fee0000000200 */
[C---:B------:R-:W-:Y:S01]  /*2700*/  HMMA.16816.F32 R16, R48.reuse, R34, R16 ;  /* 0x000000223010723c */ /* 0x040fe20000001810 */
[----:B------:R-:W1:Y:S07]  /*2710*/  LDSM.16.M88.4 R32, [R200+0x8100] ;  /* 0x00810000c820783b */ /* 0x000e6e0000000200 */
[C---:B--2---:R-:W-:Y:S08]  /*2720*/  HMMA.16816.F32 R12, R48.reuse, R28, R12 ;  /* 0x0000001c300c723c */ /* 0x044ff0000000180c */
        /* <DEDUP_REMOVED lines=11> */
[----:B------:R-:W4:Y:S07]  /*27e0*/  LDSM.16.M88.4 R60, [R199+0x10100] ;  /* 0x01010000c73c783b */ /* 0x000f2e0000000200 */
[C---:B------:R-:W-:Y:S08]  /*27f0*/  HMMA.16816.F32 R12, R64.reuse, R36, R12 ;  /* 0x00000024400c723c */ /* 0x040ff0000000180c */
[C---:B------:R-:W-:Y:S01]  /*2800*/  HMMA.16816.F32 R8, R64.reuse, R38, R8 ;  /* 0x000000264008723c */ /* 0x040fe20000001808 */
[----:B------:R-:W2:Y:S07]  /*2810*/  LDSM.16.M88.4 R36, [R192+0x2800] ;  /* 0x00280000c024783b */ /* 0x000eae0000000200 */
[C---:B-----5:R-:W-:Y:S08]  /*2820*/  HMMA.16816.F32 R44, R64.reuse, R68, R44 ;  /* 0x00000044402c723c */ /* 0x060ff0000000182c */
        /* <DEDUP_REMOVED lines=27> */
[----:B------:R-:W-:Y:S07]  /*29e0*/  LDSM.16.M88.4 R60, [R200+0xa900] ;  /* 0x00a90000c83c783b */ /* 0x000fee0000000200 */
[C---:B-1----:R-:W-:Y:S08]  /*29f0*/  HMMA.16816.F32 R20, R64.reuse, R32, R20 ;  /* 0x000000204014723c */ /* 0x042ff00000001814 */
[C---:B------:R-:W-:Y:S08]  /*2a00*/  HMMA.16816.F32 R76, R64.reuse, R24, R76 ;  /* 0x00000018404c723c */ /* 0x040ff0000000184c */
[C---:B------:R-:W-:Y:S01]  /*2a10*/  HMMA.16816.F32 R72, R64.reuse, R26, R72 ;  /* 0x0000001a4048723c */ /* 0x040fe20000001848 */
[----:B------:R-:W1:Y:S07]  /*2a20*/  LDSM.16.M88.4 R24, [R204+0x5800] ;  /* 0x00580000cc18783b */ /* 0x000e6e0000000200 */
[C---:B------:R-:W-:Y:S01]  /*2a30*/  HMMA.16816.F32 R16, R64.reuse, R34, R16 ;  /* 0x000000224010723c */ /* 0x040fe20000001810 */
[----:B------:R-:W-:Y:S07]  /*2a40*/  LDSM.16.M88.4 R32, [R201+0x14100] ;  /* 0x01410000c920783b */ /* 0x000fee0000000200 */
[C---:B--2---:R-:W-:Y:S08]  /*2a50*/  HMMA.16816.F32 R12, R64.reuse, R28, R12 ;  /* 0x0000001c400c723c */ /* 0x044ff0000000180c */
[C---:B------:R-:W-:Y:S01]  /*2a60*/  HMMA.16816.F32 R8, R64.reuse, R30, R8 ;  /* 0x0000001e4008723c */ /* 0x040fe20000001808 */
[----:B------:R-:W2:Y:S07]  /*2a70*/  LDSM.16.M88.4 R28, [R200+0xa100] ;  /* 0x00a10000c81c783b */ /* 0x000eae0000000200 */
[C---:B---3--:R-:W-:Y:S08]  /*2a80*/  HMMA.16816.F32 R44, R64.reuse, R80, R44 ;  /* 0x00000050402c723c */ /* 0x048ff0000000182c */
[----:B------:R-:W-:Y:S01]  /*2a90*/  HMMA.16816.F32 R40, R64, R82, R40 ;  /* 0x000000524028723c */ /* 0x000fe20000001828 */
[----:B------:R-:W-:Y:S07]  /*2aa0*/  LDSM.16.M88.4 R64, [R200+0xb900] ;  /* 0x00b90000c840783b */ /* 0x000fee0000000200 */
[C---:B----4-:R-:W-:Y:S08]  /*2ab0*/  HMMA.16816.F32 R20, R52.reuse, R48, R20 ;  /* 0x000000303414723c */ /* 0x050ff00000001814 */
[C---:B------:R-:W-:Y:S01]  /*2ac0*/  HMMA.16816.F32 R16, R52.reuse, R50, R16 ;  /* 0x000000323410723c */ /* 0x040fe20000001810 */
[----:B------:R-:W-:Y:S07]  /*2ad0*/  LDSM.16.M88.4 R48, [R192+0x4000] ;  /* 0x00400000c030783b */ /* 0x000fee0000000200 */
[C---:B------:R-:W-:Y:S08]  /*2ae0*/  HMMA.16816.F32 R76, R52.reuse, R56, R76 ;  /* 0x00000038344c723c */ /* 0x040ff0000000184c */
[C---:B------:R-:W-:Y:S01]  /*2af0*/  HMMA.16816.F32 R72, R52.reuse, R58, R72 ;  /* 0x0000003a3448723c */ /* 0x040fe20000001848 */
[----:B------:R-:W3:Y:S07]  /*2b00*/  LDSM.16.M88.4 R56, [R200+0xb100] ;  /* 0x00b10000c838783b */ /* 0x000eee0000000200 */
[C---:B------:R-:W-:Y:S08]  /*2b10*/  HMMA.16816.F32 R12, R52.reuse, R36, R12 ;  /* 0x00000024340c723c */ /* 0x040ff0000000180c */
[C---:B------:R-:W-:Y:S01]  /*2b20*/  HMMA.16816.F32 R8, R52.reuse, R38, R8 ;  /* 0x000000263408723c */ /* 0x040fe20000001808 */
[----:B------:R-:W4:Y:S07]  /*2b30*/  LDSM.16.M88.4 R36, [R199+0x14100] ;  /* 0x01410000c724783b */ /* 0x000f2e0000000200 */
[C---:B-1----:R-:W-:Y:S08]  /*2b40*/  HMMA.16816.F32 R44, R52.reuse, R24, R44 ;  /* 0x00000018342c723c */ /* 0x042ff0000000182c */
[----:B------:R-:W-:Y:S01]  /*2b50*/  HMMA.16816.F32 R40, R52, R26, R40 ;  /* 0x0000001a3428723c */ /* 0x000fe20000001828 */
[----:B------:R-:W1:Y:S07]  /*2b60*/  LDSM.16.M88.4 R24, [R192+0x4800] ;  /* 0x00480000c018783b */ /* 0x000e6e0000000200 */
[C---:B--2---:R-:W-:Y:S08]  /*2b70*/  HMMA.16816.F32 R20, R32.reuse, R28, R20 ;  /* 0x0000001c2014723c */ /* 0x044ff00000001814 */
[C---:B------:R-:W-:Y:S01]  /*2b80*/  HMMA.16816.F32 R16, R32.reuse, R30, R16 ;  /* 0x0000001e2010723c */ /* 0x040fe20000001810 */
[----:B------:R-:W2:Y:S07]  /*2b90*/  LDSM.16.M88.4 R28, [R192+0x5000] ;  /* 0x00500000c01c783b */ /* 0x000eae0000000200 */
[C---:B------:R-:W-:Y:S08]  /*2ba0*/  HMMA.16816.F32 R12, R32.reuse, R60, R12 ;  /* 0x0000003c200c723c */ /* 0x040ff0000000180c */
[C---:B------:R-:W-:Y:S08]  /*2bb0*/  HMMA.16816.F32 R8, R32.reuse, R62, R8 ;  /* 0x0000003e2008723c */ /* 0x040ff00000001808 */
[----:B---3--:R-:W-:Y:S08]  /*2bc0*/  HMMA.16816.F32 R76, R32, R56, R76 ;  /* 0x00000038204c723c */ /* 0x008ff0000000184c */
[----:B----4-:R-:W-:Y:S08]  /*2bd0*/  HMMA.16816.F32 R20, R36, R48, R20 ;  /* 0x000000302414723c */ /* 0x010ff00000001814 */
[----:B------:R-:W-:Y:S08]  /*2be0*/  HMMA.16816.F32 R72, R32, R58, R72 ;  /* 0x0000003a2048723c */ /* 0x000ff00000001848 */
[C---:B-1----:R-:W-:Y:S08]  /*2bf0*/  HMMA.16816.F32 R12, R36.reuse, R24, R12 ;  /* 0x00000018240c723c */ /* 0x042ff0000000180c */
[----:B------:R-:W-:Y:S01]  /*2c00*/  HMMA.16816.F32 R8, R36, R26, R8 ;  /* 0x0000001a2408723c */ /* 0x000fe20000001808 */
[----:B------:R-:W1:Y:S01]  /*2c10*/  LDSM.16.M88.4 R24, [R192+0x5800] ;  /* 0x00580000c018783b */ /* 0x000e620000000200 */
[----:B------:R-:W-:Y:S01]  /*2c20*/  FMUL.FTZ R0, R20, c[0x0][0x320] ;  /* 0x0000c80014007a20 */ /* 0x000fe20000410000 */
[----:B------:R-:W-:-:S04]  /*2c30*/  DEPBAR.LE SB0, 0x0 ;  /* 0x000080000000791a */ /* 0x000fc80000000000 */
[----:B------:R-:W-:Y:S01]  /*2c40*/  FMUL.FTZ R20, R22, c[0x0][0x320] ;  /* 0x0000c80016147a20 */ /* 0x000fe20000410000 */
[----:B--2---:R-:W-:Y:S01]  /*2c50*/  HMMA.16816.F32 R76, R36, R28, R76 ;  /* 0x0000001c244c723c */ /* 0x004fe2000000184c */
[----:B------:R-:W-:Y:S01]  /*2c60*/  IMAD.IADD R22, R84, 0x1, -R85 ;  /* 0x0000000154167824 */ /* 0x000fe200078e0a55 */
[----:B------:R-:W2:Y:S01]  /*2c70*/  MUFU.TANH R0, R0 ;  /* 0x0000000000007308 */ /* 0x000ea20000002400 */
[----:B------:R-:W-:-:S04]  /*2c80*/  FMUL.FTZ R21, R21, c[0x0][0x320] ;  /* 0x0000c80015157a20 */ /* 0x000fc80000410000 */
[----:B------:R-:W-:Y:S01]  /*2c90*/  SHF.R.S32.HI R28, RZ, 0x1f, R7 ;  /* 0x0000001fff1c7819 */ /* 0x000fe20000011407 */
[C---:B------:R-:W-:Y:S01]  /*2ca0*/  HMMA.16816.F32 R44, R32.reuse, R64, R44 ;  /* 0x00000040202c723c */ /* 0x040fe2000000182c */
[----:B------:R-:W-:Y:S01]  /*2cb0*/  LEA.HI R29, R87, R84, RZ, 0x2 ;  /* 0x00000054571d7211 */ /* 0x000fe200078f10ff */
[----:B------:R-:W-:Y:S01]  /*2cc0*/  FMUL.FTZ R12, R12, c[0x0][0x320] ;  /* 0x0000c8000c0c7a20 */ /* 0x000fe20000410000 */
[----:B------:R-:W-:Y:S01]  /*2cd0*/  LEA.HI R28, R28, R7, RZ, 0x3 ;  /* 0x000000071c1c7211 */ /* 0x000fe200078f18ff */
[----:B------:R-:W-:Y:S01]  /*2ce0*/  FMUL.FTZ R13, R13, c[0x0][0x320] ;  /* 0x0000c8000d0d7a20 */ /* 0x000fe20000410000 */
[----:B------:R-:W-:Y:S01]  /*2cf0*/  LOP3.LUT R29, R29, 0xfffffffc, RZ, 0xc0, !PT ;  /* 0xfffffffc1d1d7812 */ /* 0x000fe200078ec0ff */
[----:B------:R-:W3:Y:S01]  /*2d00*/  MUFU.TANH R21, R21 ;  /* 0x0000001500157308 */ /* 0x000ee20000002400 */
[----:B------:R-:W-:Y:S01]  /*2d10*/  LOP3.LUT R28, R28, 0xffffff8, RZ, 0xc0, !PT ;  /* 0x0ffffff81c1c7812 */ /* 0x000fe200078ec0ff */
[----:B------:R-:W-:Y:S01]  /*2d20*/  HMMA.16816.F32 R40, R32, R66, R40 ;  /* 0x000000422028723c */ /* 0x000fe20000001828 */
[----:B------:R-:W-:-:S02]  /*2d30*/  FMUL.FTZ R9, R9, c[0x0][0x320] ;  /* 0x0000c80009097a20 */ /* 0x000fc40000410000 */
[----:B------:R-:W-:Y:S01]  /*2d40*/  IMAD.IADD R84, R84, 0x1, -R29 ;  /* 0x0000000154547824 */ /* 0x000fe200078e0a1d */
[----:B------:R-:W-:Y:S02]  /*2d50*/  SHF.R.S32.HI R29, RZ, 0x1f, R22 ;  /* 0x0000001fff1d7819 */ /* 0x000fe40000011416 */
[----:B------:R-:W4:Y:S01]  /*2d60*/  MUFU.TANH R20, R20 ;  /* 0x0000001400147308 */ /* 0x000f220000002400 */
[----:B------:R-:W-:Y:S01]  /*2d70*/  @P5 IMAD.WIDE.U32 R32, R5, UR5, R216 ;  /* 0x0000000505205c25 */ /* 0x000fe2000f8e00d8 */
[----:B------:R-:W-:Y:S01]  /*2d80*/  @UP0 UIMAD UR5, UR20, UR5, URZ ;  /* 0x00000005140502a4 */ /* 0x000fe2000f8e023f */
[C---:B------:R-:W-:Y:S02]  /*2d90*/  HMMA.16816.F32 R72, R36.reuse, R30, R72 ;  /* 0x0000001e2448723c */ /* 0x040fe40000001848 */
[----:B------:R-:W-:Y:S01]  /*2da0*/  IMAD.IADD R5, R7, 0x1, -R28 ;  /* 0x0000000107057824 */ /* 0x000fe200078e0a1c */
[----:B------:R-:W-:Y:S01]  /*2db0*/  @UP0 UIMAD UR4, UR4, UR21, UR5 ;  /* 0x00000015040402a4 */ /* 0x000fe2000f8e0205 */
[----:B------:R-:W-:Y:S01]  /*2dc0*/  FMUL.FTZ R7, R8, c[0x0][0x320] ;  /* 0x0000c80008077a20 */ /* 0x000fe20000410000 */
[----:B------:R-:W-:Y:S01]  /*2dd0*/  LEA.HI R8, R29, R22, RZ, 0x2 ;  /* 0x000000161d087211 */ /* 0x000fe200078f10ff */
[----:B------:R-:W-:Y:S01]  /*2de0*/  FMUL.FTZ R76, R76, c[0x0][0x320] ;  /* 0x0000c8004c4c7a20 */ /* 0x000fe20000410000 */
[----:B------:R-:W-:Y:S01]  /*2df0*/  LEA.HI R31, R84, R84, RZ, 0x1 ;  /* 0x00000054541f7211 */ /* 0x000fe200078f08ff */
[----:B------:R-:W-:Y:S01]  /*2e00*/  HMMA.16816.F32 R16, R36, R50, R16 ;  /* 0x000000322410723c */ /* 0x000fe20000001810 */
[----:B------:R-:W-:Y:S01]  /*2e10*/  @P5 LEA R28, P0, R32, c[0x0][0x1c8], 0x1 ;  /* 0x00007200201c5a11 */ /* 0x000fe200078008ff */
[----:B------:R-:W-:Y:S01]  /*2e20*/  FMUL.FTZ R77, R77, c[0x0][0x320] ;  /* 0x0000c8004d4d7a20 */ /* 0x000fe20000410000 */
[----:B------:R-:W-:Y:S01]  /*2e30*/  LOP3.LUT R31, R31, 0x1ffffffe, RZ, 0xc0, !PT ;  /* 0x1ffffffe1f1f7812 */ /* 0x000fe200078ec0ff */
[----:B------:R-:W2:Y:S01]  /*2e40*/  MUFU.TANH R12, R12 ;  /* 0x0000000c000c7308 */ /* 0x000ea20000002400 */
[----:B------:R-:W-:-:S02]  /*2e50*/  LEA.HI.SX32 R30, R8, UR7, 0x1e ;  /* 0x00000007081e7c11 */ /* 0x000fc4000f8ff2ff */
[----:B------:R-:W-:Y:S01]  /*2e60*/  @P5 IADD3 R29, R33, UR4, RZ ;  /* 0x00000004211d5c10 */ /* 0x000fe2000fffe0ff */
[----:B------:R-:W-:Y:S01]  /*2e70*/  IMAD.IADD R31, R84, 0x1, -R31 ;  /* 0x00000001541f7824 */ /* 0x000fe200078e0a1f */
[C---:B-1----:R-:W-:Y:S01]  /*2e80*/  HMMA.16816.F32 R44, R36.reuse, R24, R44 ;  /* 0x00000018242c723c */ /* 0x042fe2000000182c */
[----:B------:R-:W-:Y:S01]  /*2e90*/  IMAD R30, R5, 0x10, R30 ;  /* 0x00000010051e7824 */ /* 0x000fe200078e021e */
[----:B------:R-:W-:Y:S01]  /*2ea0*/  @P5 LEA.HI.X R29, R32, c[0x0][0x1cc], R29, 0x1, P0 ;  /* 0x00007300201d5a11 */ /* 0x000fe200000f0c1d */
[----:B------:R1:W1:Y:S01]  /*2eb0*/  MUFU.TANH R5, R9 ;  /* 0x0000000900057308 */ /* 0x0002620000002400 */
[----:B------:R-:W-:Y:S01]  /*2ec0*/  PLOP3.LUT P0, PT, PT, PT, UP2, 0x80, 0x0 ;  /* 0x000000000000781c */ /* 0x000fe20003f0f028 */
[----:B------:R-:W-:Y:S01]  /*2ed0*/  IMAD R212, R31, 0x8, R30 ;  /* 0x000000081fd47824 */ /* 0x000fe200078e021e */
[----:B------:R-:W-:Y:S01]  /*2ee0*/  LOP3.LUT R213, R8, 0x7ffffffc, RZ, 0xc0, !PT ;  /* 0x7ffffffc08d57812 */ /* 0x000fe200078ec0ff */
[----:B------:R-:W-:Y:S01]  /*2ef0*/  BAR.SYNC.DEFER_BLOCKING 0x0 ;  /* 0x0000000000007b1d */ /* 0x000fe20000010000 */
[----:B------:R-:W-:Y:S01]  /*2f00*/  HMMA.16816.F32 R40, R36, R26, R40 ;  /* 0x0000001a2428723c */ /* 0x000fe20000001828 */
[----:B------:R-:W-:-:S02]  /*2f10*/  IMAD.MOV.U32 R8, RZ, RZ, R212 ;  /* 0x000000ffff087224 */ /* 0x000fc400078e00d4 */
[----:B------:R-:W-:Y:S02]  /*2f20*/  IMAD.IADD R213, R22, 0x1, -R213 ;  /* 0x0000000116d57824 */ /* 0x000fe400078e0ad5 */
[----:B------:R-:W-:Y:S01]  /*2f30*/  ULDC UR4, c[0x0][0x1d0] ;  /* 0x0000740000047ab9 */ /* 0x000fe20000000800 */
[----:B------:R-:W-:Y:S01]  /*2f40*/  IMAD.U32 R31, RZ, RZ, UR12 ;  /* 0x0000000cff1f7e24 */ /* 0x000fe2000f8e00ff */
[----:B------:R-:W-:Y:S01]  /*2f50*/  UIADD3 UR4, -UR14, UR4, UR19 ;  /* 0x000000040e047290 */ /* 0x000fe2000fffe113 */
[----:B------:R-:W-:Y:S01]  /*2f60*/  IMAD.SHL.U32 R213, R213, 0x2, RZ ;  /* 0x00000002d5d57824 */ /* 0x000fe200078e00ff */
[----:B------:R-:W2:Y:S01]  /*2f70*/  MUFU.TANH R13, R13 ;  /* 0x0000000d000d7308 */ /* 0x000ea20000002400 */
[----:B------:R-:W-:Y:S01]  /*2f80*/  FMUL.FTZ R17, R17, c[0x0][0x320] ;  /* 0x0000c80011117a20 */ /* 0x000fe20000410000 */
[----:B------:R-:W-:Y:S01]  /*2f90*/  @P5 LEA R24, P6, R31, R28, 0x1 ;  /* 0x0000001c1f185211 */ /* 0x000fe200078c08ff */
[----:B-1----:R-:W-:Y:S01]  /*2fa0*/  @P4 IMAD.HI.U32 R9, R212, c[0x0][0x2c8], RZ ;  /* 0x0000b200d4094a27 */ /* 0x002fe200078e00ff */
[----:B------:R-:W-:-:S02]  /*2fb0*/  ULDC UR14, c[0x0][0x324] ;  /* 0x0000c900000e7ab9 */ /* 0x000fc40000000800 */
[----:B------:R-:W-:Y:S01]  /*2fc0*/  ULOP3.LUT UR14, URZ, UR14, URZ, 0x33, !UPT ;  /* 0x0000000e3f0e7292 */ /* 0x000fe2000f8e333f */
[----:B------:R-:W-:Y:S01]  /*2fd0*/  IMAD.U32 R26, RZ, RZ, UR4 ;  /* 0x00000004ff1a7e24 */ /* 0x000fe2000f8e00ff */
[----:B------:R-:W-:Y:S01]  /*2fe0*/  @P0 SHF.R.U32.HI R8, RZ, c[0x0][0x2cc], R9 ;  /* 0x0000b300ff080a19 */ /* 0x000fe20000011609 */
[----:B------:R-:W-:Y:S01]  /*2ff0*/  FMUL.FTZ R16, R16, c[0x0][0x320] ;  /* 0x0000c80010107a20 */ /* 0x000fe20000410000 */
[----:B------:R-:W-:Y:S01]  /*3000*/  PLOP3.LUT P0, PT, PT, PT, UP1, 0x40, 0x0 ;  /* 0x000000000000781c */ /* 0x000fe20003f0e818 */
[----:B------:R-:W-:Y:S01]  /*3010*/  IMAD.U32 R30, RZ, RZ, UR12 ;  /* 0x0000000cff1e7e24 */ /* 0x000fe2000f8e00ff */
[----:B------:R-:W-:Y:S01]  /*3020*/  IADD3 R26, R26, -c[0x0][0x168], -R213 ;  /* 0x80005a001a1a7a10 */ /* 0x000fe20007ffe8d5 */
[----:B------:R-:W1:Y:S01]  /*3030*/  SHFL.IDX PT, R9, R8, RZ, 0x1c1f ;  /* 0x001c1fff08097589 */ /* 0x000e6200000e0000 */
[----:B------:R-:W-:Y:S01]  /*3040*/  IMAD.U32 R25, RZ, RZ, UR11 ;  /* 0x0000000bff197e24 */ /* 0x000fe2000f8e00ff */
[----:B------:R-:W1:Y:S01]  /*3050*/  MUFU.TANH R17, R17 ;  /* 0x0000001100117308 */ /* 0x000e620000002400 */
[----:B------:R-:W-:Y:S01]  /*3060*/  FMUL.FTZ R72, R72, c[0x0][0x320] ;  /* 0x0000c80048487a20 */ /* 0x000fe20000410000 */
[----:B------:R-:W-:Y:S01]  /*3070*/  @!PT LDS RZ, [RZ] ;  /* 0x00000000fffff984 */ /* 0x000fe20000000800 */
[----:B------:R-:W-:Y:S01]  /*3080*/  @!PT LDS RZ, [RZ] ;  /* 0x00000000fffff984 */ /* 0x000fe20000000800 */
[----:B------:R5:W-:Y:S01]  /*3090*/  @P5 LDGSTS.E.BYPASS.LTC128B.128 [R207+0x6100], [R28.64], !P3 ;  /* 0x061000001ccf5fae */ /* 0x000be2000d901d50 */
[----:B------:R-:W-:Y:S01]  /*30a0*/  FMUL.FTZ R73, R73, c[0x0][0x320] ;  /* 0x0000c80049497a20 */ /* 0x000fe20000410000 */
[----:B------:R-:W-:Y:S01]  /*30b0*/  @P5 LEA.HI.X R25, R30, R29, R25, 0x1, P6 ;  /* 0x0000001d1e195211 */ /* 0x000fe200030f0c19 */
[----:B------:R-:W-:Y:S01]  /*30c0*/  FMUL.FTZ R44, R44, c[0x0][0x320] ;  /* 0x0000c8002c2c7a20 */ /* 0x000fe20000410000 */
[----:B------:R-:W-:Y:S01]  /*30d0*/  IADD3 R27, R26, c[0x0][0x328], RZ ;  /* 0x0000ca001a1b7a10 */ /* 0x000fe20007ffe0ff */
[----:B------:R-:W-:Y:S01]  /*30e0*/  FMUL.FTZ R45, R45, c[0x0][0x320] ;  /* 0x0000c8002d2d7a20 */ /* 0x000fe20000410000 */
[----:B------:R-:W2:Y:S01]  /*30f0*/  MUFU.TANH R16, R16 ;  /* 0x0000001000107308 */ /* 0x000ea20000002400 */
[----:B------:R-:W-:Y:S01]  /*3100*/  FMUL.FTZ R40, R40, c[0x0][0x320] ;  /* 0x0000c80028287a20 */ /* 0x000fe20000410000 */
[----:B------:R5:W-:Y:S01]  /*3110*/  @P5 LDGSTS.E.BYPASS.LTC128B.128 [R207+0x8100], [R28.64+0x80], !P2 ;  /* 0x081000801ccf5fae */ /* 0x000be2000d101d50 */
[----:B------:R-:W-:Y:S01]  /*3120*/  FMUL.FTZ R41, R41, c[0x0][0x320] ;  /* 0x0000c80029297a20 */ /* 0x000fe20000410000 */
[----:B------:R-:W-:-:S02]  /*3130*/  IADD3 R26, R26, UR14, RZ ;  /* 0x0000000e1a1a7c10 */ /* 0x000fc4000fffe0ff */
[----:B------:R5:W-:Y:S02]  /*3140*/  @P5 LDGSTS.E.BYPASS.LTC128B.128 [R207+0xa100], [R28.64+0x100], !P1 ;  /* 0x0a1001001ccf5fae */ /* 0x000be4000c901d50 */
[----:B------:R-:W2:Y:S02]  /*3150*/  MUFU.TANH R7, R7 ;  /* 0x0000000700077308 */ /* 0x000ea40000002400 */
[----:B------:R2:W-:Y:S04]  /*3160*/  @P5 LDGSTS.E.BYPASS.LTC128B.128 [R207+0x7100], [R24.64], !P3 ;  /* 0x0710000018cf5fae */ /* 0x0005e8000d901d50 */
[----:B------:R2:W-:Y:S01]  /*3170*/  @P5 LDGSTS.E.BYPASS.LTC128B.128 [R207+0x9100], [R24.64+0x80], !P2 ;  /* 0x0910008018cf5fae */ /* 0x0005e2000d101d50 */
[--C-:B-1----:R-:W-:Y:S01]  /*3180*/  IMAD.IADD R22, R27, 0x1, R9.reuse ;  /* 0x000000011b167824 */ /* 0x102fe200078e0209 */
[----:B------:R1:W1:Y:S02]  /*3190*/  MUFU.TANH R155, R76 ;  /* 0x0000004c009b7308 */ /* 0x0002640000002400 */
[----:B------:R2:W-:Y:S04]  /*31a0*/  @P5 LDGSTS.E.BYPASS.LTC128B.128 [R207+0xb100], [R24.64+0x100], !P1 ;  /* 0x0b10010018cf5fae */ /* 0x0005e8000c901d50 */
[----:B------:R-:W0:Y:S02]  /*31b0*/  LDGDEPBAR ;  /* 0x00000000000079af */ /* 0x000e240000000000 */
[----:B------:R1:W1:Y:S08]  /*31c0*/  MUFU.TANH R163, R77 ;  /* 0x0000004d00a37308 */ /* 0x0002700000002400 */
[----:B------:R1:W1:Y:S01]  /*31d0*/  MUFU.TANH R161, R72 ;  /* 0x0000004800a17308 */ /* 0x0002620000002400 */
[----:B-----5:R-:W-:-:S07]  /*31e0*/  IMAD.IADD R28, R26, 0x1, R9 ;  /* 0x000000011a1c7824 */ /* 0x020fce00078e0209 */
[----:B------:R1:W1:Y:S01]  /*31f0*/  MUFU.TANH R157, R73 ;  /* 0x00000049009d7308 */ /* 0x0002620000002400 */
[----:B--2---:R-:W-:-:S07]  /*3200*/  IADD3 R25, -R213, c[0x0][0x1d0], -R6 ;  /* 0x00007400d5197a10 */ /* 0x004fce0007ffe906 */
[----:B------:R2:W1:Y:S01]  /*3210*/  MUFU.TANH R167, R44 ;  /* 0x0000002c00a77308 */ /* 0x0004620000002400 */
[----:B------:R-:W-:-:S07]  /*3220*/  IMNMX R29, R22, R25, PT ;  /* 0x00000019161d7217 */ /* 0x000fce0003800200 */
[----:B------:R2:W1:Y:S08]  /*3230*/  MUFU.TANH R165, R45 ;  /* 0x0000002d00a57308 */ /* 0x0004700000002400 */
[----:B------:R2:W1:Y:S08]  /*3240*/  MUFU.TANH R143, R40 ;  /* 0x00000028008f7308 */ /* 0x0004700000002400 */
[----:B------:R2:W1:Y:S01]  /*3250*/  MUFU.TANH R141, R41 ;  /* 0x00000029008d7308 */ /* 0x0004620000002400 */
[----:B------:R-:W-:Y:S05]  /*3260*/  @P0 BRA `(.L_x_351) ;  /* 0x0000018000000947 */ /* 0x000fea0003800000 */
[----:B---34-:R-:W-:Y:S01]  /*3270*/  IADD3 R9, R9, c[0x0][0x1d0], RZ ;  /* 0x0000740009097a10 */ /* 0x018fe20007ffe0ff */
[----:B------:R-:W-:Y:S03]  /*3280*/  BSSY B0, `(.L_x_352) ;  /* 0x0000011000007945 */ /* 0x000fe60003800000 */
[----:B------:R-:W-:-:S04]  /*3290*/  IADD3 R31, R9, -c[0x0][0x168], RZ ;  /* 0x80005a00091f7a10 */ /* 0x000fc80007ffe0ff */
[----:B------:R-:W-:-:S13]  /*32a0*/  ISETP.GT.AND P0, PT, R31, -0x1, PT ;  /* 0xffffffff1f00780c */ /* 0x000fda0003f04270 */
[----:B------:R-:W-:Y:S05]  /*32b0*/  @P0 BRA `(.L_x_353) ;  /* 0x0000008000000947 */ /* 0x000fea0003800000 */
[----:B------:R-:W-:Y:S01]  /*32c0*/  ULDC UR4, c[0x0][0x32c] ;  /* 0x0000cb0000047ab9 */ /* 0x000fe20000000800 */
[----:B------:R-:W-:Y:S01]  /*32d0*/  LOP3.LUT R22, RZ, R31, RZ, 0x33, !PT ;  /* 0x0000001fff167212 */ /* 0x000fe200078e33ff */
[----:B------:R-:W-:-:S06]  /*32e0*/  UISETP.NE.AND UP0, UPT, UR19, UR4, UPT ;  /* 0x000000041300728c */ /* 0x000fcc000bf05270 */
[----:B------:R-:W-:-:S13]  /*32f0*/  PLOP3.LUT P0, PT, PT, PT, UP0, 0x80, 0x0 ;  /* 0x000000000000781c */ /* 0x000fda0003f0f008 */
[----:B------:R-:W-:-:S05]  /*3300*/  @P0 IMAD.HI.U32 R9, R22, c[0x0][0x330], RZ ;  /* 0x0000cc0016090a27 */ /* 0x000fca00078e00ff */
[----:B------:R-:W-:-:S04]  /*3310*/  @P0 SHF.R.U32.HI R22, RZ, c[0x0][0x334], R9 ;  /* 0x0000cd00ff160a19 */ /* 0x000fc80000011609 */
[----:B------:R-:W-:Y:S01]  /*3320*/  LOP3.LUT R31, RZ, R22, RZ, 0x33, !PT ;  /* 0x00000016ff1f7212 */ /* 0x000fe200078e33ff */
[----:B------:R-:W-:Y:S05]  /*3330*/  BRA `(.L_x_354) ;  /* 0x0000005000007947 */ /* 0x000fea0003800000 */
.L_x_353:
[----:B------:R-:W-:Y:S02]  /*3340*/  ULDC UR4, c[0x0][0x32c] ;  /* 0x0000cb0000047ab9 */ /* 0x000fe40000000800 */
[----:B------:R-:W-:-:S06]  /*3350*/  UISETP.NE.AND UP0, UPT, UR19, UR4, UPT ;  /* 0x000000041300728c */ /* 0x000fcc000bf05270 */
[----:B------:R-:W-:-:S13]  /*3360*/  PLOP3.LUT P0, PT, PT, PT, UP0, 0x80, 0x0 ;  /* 0x000000000000781c */ /* 0x000fda0003f0f008 */
[----:B------:R-:W-:-:S05]  /*3370*/  @P0 IMAD.HI.U32 R9, R31, c[0x0][0x330], RZ ;  /* 0x0000cc001f090a27 */ /* 0x000fca00078e00ff */
[----:B------:R-:W-:Y:S02]  /*3380*/  @P0 SHF.R.U32.HI R31, RZ, c[0x0][0x334], R9 ;  /* 0x0000cd00ff1f0a19 */ /* 0x000fe40000011609 */
.L_x_354:
[----:B------:R-:W-:Y:S05]  /*3390*/  BSYNC B0 ;  /* 0x0000000000007941 */ /* 0x000fea0003800000 */
.L_x_352:
[----:B------:R-:W-:-:S04]  /*33a0*/  IMAD R22, R31, c[0x0][0x32c], -R6 ;  /* 0x0000cb001f167a24 */ /* 0x000fc800078e0a06 */
[----:B------:R-:W-:-:S05]  /*33b0*/  IMAD.IADD R9, R22, 0x1, -R213 ;  /* 0x0000000116097824 */ /* 0x000fca00078e0ad5 */
[----:B------:R-:W-:Y:S02]  /*33c0*/  IADD3 R22, R9, c[0x0][0x32c], RZ ;  /* 0x0000cb0009167a10 */ /* 0x000fe40007ffe0ff */
[----:B------:R-:W-:Y:S02]  /*33d0*/  IMNMX R28, R28, R9, !PT ;  /* 0x000000091c1c7217 */ /* 0x000fe40007800200 */
[----:B------:R-:W-:Y:S02]  /*33e0*/  IMNMX R29, R29, R22, PT ;  /* 0x000000161d1d7217 */ /* 0x000fe40003800200 */
.L_x_351:
[----:B---34-:R-:W-:Y:S01]  /*33f0*/  ISETP.LT.AND P0, PT, RZ, UR13, PT ;  /* 0x0000000dff007c0c */ /* 0x018fe2000bf01270 */
[----:B------:R-:W-:Y:S01]  /*3400*/  FMUL.FTZ R18, R18, c[0x0][0x320] ;  /* 0x0000c80012127a20 */ /* 0x000fe20000410000 */
[----:B------:R-:W3:Y:S01]  /*3410*/  SHFL.IDX PT, R8, R8, 0x1, 0x1c1f ;  /* 0x003c1f0008087f89 */ /* 0x000ee200000e0000 */
[----:B------:R-:W-:Y:S01]  /*3420*/  FMUL.FTZ R11, R11, c[0x0][0x320] ;  /* 0x0000c8000b0b7a20 */ /* 0x000fe20000410000 */
[C---:B------:R-:W-:Y:S01]  /*3430*/  ISETP.GT.AND P4, PT, R28.reuse, 0x1, P0 ;  /* 0x000000011c00780c */ /* 0x040fe20000784270 */
[----:B------:R4:W2:Y:S01]  /*3440*/  MUFU.TANH R24, R18 ;  /* 0x0000001200187308 */ /* 0x0008a20000002400 */
[C---:B------:R-:W-:Y:S01]  /*3450*/  ISETP.GT.AND P5, PT, R28.reuse, RZ, P0 ;  /* 0x000000ff1c00720c */ /* 0x040fe200007a4270 */
[----:B------:R-:W-:Y:S01]  /*3460*/  FMUL.FTZ R22, R19, c[0x0][0x320] ;  /* 0x0000c80013167a20 */ /* 0x000fe20000410000 */
[----:B------:R-:W-:Y:S01]  /*3470*/  ISETP.LT.OR P4, PT, R29, 0x2, P4 ;  /* 0x000000021d00780c */ /* 0x000fe20002781670 */
[----:B------:R-:W-:Y:S01]  /*3480*/  FMUL.FTZ R15, R15, c[0x0][0x320] ;  /* 0x0000c8000f0f7a20 */ /* 0x000fe20000410000 */
[----:B------:R-:W-:Y:S01]  /*3490*/  ISETP.LT.OR P5, PT, R29, 0x1, P5 ;  /* 0x000000011d00780c */ /* 0x000fe20002fa1670 */
[----:B------:R-:W-:Y:S01]  /*34a0*/  FMUL.FTZ R30, R23, c[0x0][0x320] ;  /* 0x0000c800171e7a20 */ /* 0x000fe20000410000 */
[----:B------:R-:W-:Y:S01]  /*34b0*/  FSEL R21, R21, -INF , !P4 ;  /* 0xff80000015157808 */ /* 0x000fe20006000000 */
[----:B------:R5:W1:Y:S01]  /*34c0*/  MUFU.TANH R19, R11 ;  /* 0x0000000b00137308 */ /* 0x000a620000002400 */
[----:B------:R-:W-:Y:S01]  /*34d0*/  ISETP.GT.AND P4, PT, R28, 0x10, P0 ;  /* 0x000000101c00780c */ /* 0x000fe20000784270 */
[----:B------:R-:W-:Y:S01]  /*34e0*/  FMUL.FTZ R10, R10, c[0x0][0x320] ;  /* 0x0000c8000a0a7a20 */ /* 0x000fe20000410000 */
[----:B------:R-:W-:Y:S01]  /*34f0*/  ISETP.GT.AND P6, PT, R28, 0x8, P0 ;  /* 0x000000081c00780c */ /* 0x000fe200007c4270 */
[----:B------:R-:W-:Y:S01]  /*3500*/  FMUL.FTZ R14, R14, c[0x0][0x320] ;  /* 0x0000c8000e0e7a20 */ /* 0x000fe20000410000 */
[C---:B------:R-:W-:Y:S01]  /*3510*/  ISETP.LT.OR P4, PT, R29.reuse, 0x11, P4 ;  /* 0x000000111d00780c */ /* 0x040fe20002781670 */
[----:B------:R-:W-:Y:S01]  /*3520*/  FMUL.FTZ R74, R74, c[0x0][0x320] ;  /* 0x0000c8004a4a7a20 */ /* 0x000fe20000410000 */
[----:B------:R-:W-:Y:S01]  /*3530*/  ISETP.LT.OR P6, PT, R29, 0x9, P6 ;  /* 0x000000091d00780c */ /* 0x000fe200037c1670 */
[----:B------:R1:W1:Y:S01]  /*3540*/  MUFU.TANH R23, R15 ;  /* 0x0000000f00177308 */ /* 0x0002620000002400 */
[----:B----4-:R-:W-:Y:S01]  /*3550*/  FSEL R18, R0, -INF , !P5 ;  /* 0xff80000000127808 */ /* 0x010fe20006800000 */
[----:B------:R-:W-:Y:S01]  /*3560*/  FMUL.FTZ R75, R75, c[0x0][0x320] ;  /* 0x0000c8004b4b7a20 */ /* 0x000fe20000410000 */
[----:B------:R-:W-:Y:S01]  /*3570*/  ISETP.GT.AND P5, PT, R28, 0x9, P0 ;  /* 0x000000091c00780c */ /* 0x000fe200007a4270 */
[----:B------:R-:W-:-:S02]  /*3580*/  FMUL.FTZ R46, R46, c[0x0][0x320] ;  /* 0x0000c8002e2e7a20 */ /* 0x000fc40000410000 */
[----:B------:R-:W-:Y:S01]  /*3590*/  FMUL.FTZ R47, R47, c[0x0][0x320] ;  /* 0x0000c8002f2f7a20 */ /* 0x000fe20000410000 */
[----:B------:R-:W-:Y:S01]  /*35a0*/  ISETP.LT.OR P5, PT, R29, 0xa, P5 ;  /* 0x0000000a1d00780c */ /* 0x000fe20002fa1670 */
[----:B------:R-:W-:Y:S01]  /*35b0*/  FMUL.FTZ R42, R42, c[0x0][0x320] ;  /* 0x0000c8002a2a7a20 */ /* 0x000fe20000410000 */
[----:B-----5:R-:W-:Y:S01]  /*35c0*/  FSEL R11, R12, -INF , !P4 ;  /* 0xff8000000c0b7808 */ /* 0x020fe20006000000 */
[----:B------:R-:W-:Y:S01]  /*35d0*/  FMUL.FTZ R43, R43, c[0x0][0x320] ;  /* 0x0000c8002b2b7a20 */ /* 0x000fe20000410000 */
[----:B------:R-:W-:Y:S01]  /*35e0*/  ISETP.GT.AND P4, PT, R28, 0x19, P0 ;  /* 0x000000191c00780c */ /* 0x000fe20000784270 */
[----:B------:R-:W-:Y:S01]  /*35f0*/  FMUL.FTZ R78, R78, c[0x0][0x320] ;  /* 0x0000c8004e4e7a20 */ /* 0x000fe20000410000 */
[----:B------:R-:W-:Y:S01]  /*3600*/  FSEL R17, R17, -INF , !P5 ;  /* 0xff80000011117808 */ /* 0x000fe20006800000 */
[----:B------:R-:W-:Y:S01]  /*3610*/  FMUL.FTZ R79, R79, c[0x0][0x320] ;  /* 0x0000c8004f4f7a20 */ /* 0x000fe20000410000 */
[----:B------:R-:W-:Y:S01]  /*3620*/  ISETP.LT.OR P4, PT, R29, 0x1a, P4 ;  /* 0x0000001a1d00780c */ /* 0x000fe20002781670 */
[----:B------:R-:W4:Y:S01]  /*3630*/  MUFU.TANH R22, R22 ;  /* 0x0000001600167308 */ /* 0x000f220000002400 */
[----:B-1----:R-:W-:Y:S01]  /*3640*/  FSEL R15, R16, -INF , !P6 ;  /* 0xff800000100f7808 */ /* 0x002fe20007000000 */
[----:B---3--:R-:W-:Y:S01]  /*3650*/  IMAD.IADD R0, R27, 0x1, R8 ;  /* 0x000000011b007824 */ /* 0x008fe200078e0208 */
[----:B------:R-:W-:-:S02]  /*3660*/  ISETP.GT.AND P6, PT, R28, 0x11, P0 ;  /* 0x000000111c00780c */ /* 0x000fc400007c4270 */
[C---:B------:R-:W-:Y:S02]  /*3670*/  ISETP.GT.AND P5, PT, R28.reuse, 0x18, P0 ;  /* 0x000000181c00780c */ /* 0x040fe400007a4270 */
[----:B------:R-:W-:Y:S01]  /*3680*/  FSEL R5, R5, -INF , !P4 ;  /* 0xff80000005057808 */ /* 0x000fe20006000000 */
[----:B------:R1:W3:Y:S01]  /*3690*/  MUFU.TANH R170, R74 ;  /* 0x0000004a00aa7308 */ /* 0x0002e20000002400 */
[----:B------:R-:W-:Y:S02]  /*36a0*/  ISETP.GT.AND P4, PT, R28, 0x28, P0 ;  /* 0x000000281c00780c */ /* 0x000fe40000784270 */
[C---:B------:R-:W-:Y:S02]  /*36b0*/  ISETP.LT.OR P6, PT, R29.reuse, 0x12, P6 ;  /* 0x000000121d00780c */ /* 0x040fe400037c1670 */
[C---:B------:R-:W-:Y:S02]  /*36c0*/  ISETP.LT.OR P5, PT, R29.reuse, 0x19, P5 ;  /* 0x000000191d00780c */ /* 0x040fe40002fa1670 */
[----:B------:R-:W-:Y:S01]  /*36d0*/  ISETP.LT.OR P4, PT, R29, 0x29, P4 ;  /* 0x000000291d00780c */ /* 0x000fe20002781670 */
[----:B------:R1:W1:Y:S01]  /*36e0*/  MUFU.TANH R164, R75 ;  /* 0x0000004b00a47308 */ /* 0x0002620000002400 */
[----:B------:R-:W-:-:S02]  /*36f0*/  FSEL R9, R13, -INF , !P6 ;  /* 0xff8000000d097808 */ /* 0x000fc40007000000 */
[----:B------:R-:W-:Y:S02]  /*3700*/  FSEL R7, R7, -INF , !P5 ;  /* 0xff80000007077808 */ /* 0x000fe40006800000 */
[C---:B------:R-:W-:Y:S02]  /*3710*/  ISETP.GT.AND P6, PT, R28.reuse, 0x20, P0 ;  /* 0x000000201c00780c */ /* 0x040fe400007c4270 */
[C---:B------:R-:W-:Y:S01]  /*3720*/  ISETP.GT.AND P5, PT, R28.reuse, 0x21, P0 ;  /* 0x000000211c00780c */ /* 0x040fe200007a4270 */
[----:B------:R-:W1:Y:S01]  /*3730*/  MUFU.TANH R10, R10 ;  /* 0x0000000a000a7308 */ /* 0x000e620000002400 */
[----:B------:R-:W-:Y:S02]  /*3740*/  FSEL R161, R161, -INF , !P4 ;  /* 0xff800000a1a17808 */ /* 0x000fe40006000000 */
[----:B------:R-:W-:Y:S02]  /*3750*/  ISETP.GT.AND P4, PT, R28, 0x31, P0 ;  /* 0x000000311c00780c */ /* 0x000fe40000784270 */
[----:B------:R-:W-:-:S02]  /*3760*/  ISETP.LT.OR P6, PT, R29, 0x21, P6 ;  /* 0x000000211d00780c */ /* 0x000fc400037c1670 */
[C---:B------:R-:W-:Y:S01]  /*3770*/  ISETP.LT.OR P5, PT, R29.reuse, 0x22, P5 ;  /* 0x000000221d00780c */ /* 0x040fe20002fa1670 */
[----:B------:R1:W1:Y:S01]  /*3780*/  MUFU.TANH R166, R46 ;  /* 0x0000002e00a67308 */ /* 0x0002620000002400 */
[----:B------:R-:W-:Y:S02]  /*3790*/  ISETP.LT.OR P4, PT, R29, 0x32, P4 ;  /* 0x000000321d00780c */ /* 0x000fe40002781670 */
[----:B------:R-:W-:Y:S02]  /*37a0*/  FSEL R155, R155, -INF , !P6 ;  /* 0xff8000009b9b7808 */ /* 0x000fe40007000000 */
[----:B------:R-:W-:Y:S02]  /*37b0*/  FSEL R163, R163, -INF , !P5 ;  /* 0xff800000a3a37808 */ /* 0x000fe40006800000 */
[C---:B------:R-:W-:Y:S01]  /*37c0*/  ISETP.GT.AND P6, PT, R28.reuse, 0x29, P0 ;  /* 0x000000291c00780c */ /* 0x040fe200007c4270 */
[----:B------:R1:W1:Y:S01]  /*37d0*/  MUFU.TANH R142, R47 ;  /* 0x0000002f008e7308 */ /* 0x0002620000002400 */
[----:B------:R-:W-:-:S02]  /*37e0*/  ISETP.GT.AND P5, PT, R28, 0x30, P0 ;  /* 0x000000301c00780c */ /* 0x000fc400007a4270 */
[----:B------:R-:W-:Y:S02]  /*37f0*/  FSEL R165, R165, -INF , !P4 ;  /* 0xff800000a5a57808 */ /* 0x000fe40006000000 */
[----:B------:R-:W-:Y:S02]  /*3800*/  PLOP3.LUT P4, PT, PT, PT, UP1, 0x40, 0x0 ;  /* 0x000000000000781c */ /* 0x000fe40003f8e818 */
[C---:B------:R-:W-:Y:S01]  /*3810*/  ISETP.LT.OR P6, PT, R29.reuse, 0x2a, P6 ;  /* 0x0000002a1d00780c */ /* 0x040fe200037c1670 */
[----:B------:R-:W1:Y:S01]  /*3820*/  MUFU.TANH R14, R14 ;  /* 0x0000000e000e7308 */ /* 0x000e620000002400 */
[----:B------:R-:W-:Y:S02]  /*3830*/  ISETP.LT.OR P5, PT, R29, 0x31, P5 ;  /* 0x000000311d00780c */ /* 0x000fe40002fa1670 */
[----:B------:R-:W-:Y:S02]  /*3840*/  FSEL R157, R157, -INF , !P6 ;  /* 0xff8000009d9d7808 */ /* 0x000fe40007000000 */
[----:B------:R-:W-:-:S02]  /*3850*/  FSEL R167, R167, -INF , !P5 ;  /* 0xff800000a7a77808 */ /* 0x000fc40006800000 */
[C---:B------:R-:W-:Y:S01]  /*3860*/  ISETP.GT.AND P6, PT, R28.reuse, 0x38, P0 ;  /* 0x000000381c00780c */ /* 0x040fe200007c4270 */
[----:B------:R1:W1:Y:S01]  /*3870*/  MUFU.TANH R140, R42 ;  /* 0x0000002a008c7308 */ /* 0x0002620000002400 */
[----:B------:R-:W-:Y:S02]  /*3880*/  ISETP.GT.AND P5, PT, R28, 0x39, P0 ;  /* 0x000000391c00780c */ /* 0x000fe400007a4270 */
[C---:B------:R-:W-:Y:S02]  /*3890*/  ISETP.LT.OR P6, PT, R29.reuse, 0x39, P6 ;  /* 0x000000391d00780c */ /* 0x040fe400037c1670 */
[----:B------:R-:W-:Y:S02]  /*38a0*/  ISETP.LT.OR P5, PT, R29, 0x3a, P5 ;  /* 0x0000003a1d00780c */ /* 0x000fe40002fa1670 */
[----:B------:R-:W-:Y:S01]  /*38b0*/  IMNMX R25, R0, R25, PT ;  /* 0x0000001900197217 */ /* 0x000fe20003800200 */
[----:B------:R1:W1:Y:S01]  /*38c0*/  MUFU.TANH R160, R43 ;  /* 0x0000002b00a07308 */ /* 0x0002620000002400 */
[----:B------:R-:W-:Y:S01]  /*38d0*/  IMAD.IADD R0, R26, 0x1, R8 ;  /* 0x000000011a007824 */ /* 0x000fe200078e0208 */
[----:B------:R-:W-:-:S02]  /*38e0*/  FSEL R143, R143, -INF , !P6 ;  /* 0xff8000008f8f7808 */ /* 0x000fc40007000000 */
[----:B------:R-:W-:-:S04]  /*38f0*/  FSEL R141, R141, -INF , !P5 ;  /* 0xff8000008d8d7808 */ /* 0x000fc80006800000 */
[----:B------:R1:W1:Y:S08]  /*3900*/  MUFU.TANH R172, R78 ;  /* 0x0000004e00ac7308 */ /* 0x0002700000002400 */
[----:B------:R-:W1:Y:S08]  /*3910*/  MUFU.TANH R30, R30 ;  /* 0x0000001e001e7308 */ /* 0x000e700000002400 */
[----:B------:R1:W1:Y:S01]  /*3920*/  MUFU.TANH R162, R79 ;  /* 0x0000004f00a27308 */ /* 0x0002620000002400 */
[----:B------:R-:W-:Y:S05]  /*3930*/  @P4 BRA `(.L_x_355) ;  /* 0x0000018000004947 */ /* 0x000fea0003800000 */
[----:B--234-:R-:W-:Y:S01]  /*3940*/  IADD3 R8, R8, c[0x0][0x1d0], RZ ;  /* 0x0000740008087a10 */ /* 0x01cfe20007ffe0ff */
        /* <DEDUP_REMOVED lines=12> */
.L_x_357:
[----:B------:R-:W-:Y:S02]  /*3a10*/  ULDC UR4, c[0x0][0x32c] ;  /* 0x0000cb0000047ab9 */ /* 0x000fe40000000800 */
[----:B------:R-:W-:-:S06]  /*3a20*/  UISETP.NE.AND UP0, UPT, UR19, UR4, UPT ;  /* 0x000000041300728c */ /* 0x000fcc000bf05270 */
[----:B------:R-:W-:-:S13]  /*3a30*/  PLOP3.LUT P4, PT, PT, PT, UP0, 0x80, 0x0 ;  /* 0x000000000000781c */ /* 0x000fda0003f8f008 */
[----:B------:R-:W-:-:S05]  /*3a40*/  @P4 IMAD.HI.U32 R8, R13, c[0x0][0x330], RZ ;  /* 0x0000cc000d084a27 */ /* 0x000fca00078e00ff */
[----:B------:R-:W-:Y:S02]  /*3a50*/  @P4 SHF.R.U32.HI R13, RZ, c[0x0][0x334], R8 ;  /* 0x0000cd00ff0d4a19 */ /* 0x000fe40000011608 */
.L_x_358:
[----:B------:R-:W-:Y:S05]  /*3a60*/  BSYNC B0 ;  /* 0x0000000000007941 */ /* 0x000fea0003800000 */
.L_x_356:
[----:B------:R-:W-:-:S04]  /*3a70*/  IMAD R6, R13, c[0x0][0x32c], -R6 ;  /* 0x0000cb000d067a24 */ /* 0x000fc800078e0a06 */
[----:B------:R-:W-:-:S05]  /*3a80*/  IMAD.IADD R13, R6, 0x1, -R213 ;  /* 0x00000001060d7824 */ /* 0x000fca00078e0ad5 */
[----:B------:R-:W-:Y:S02]  /*3a90*/  IADD3 R6, R13, c[0x0][0x32c], RZ ;  /* 0x0000cb000d067a10 */ /* 0x000fe40007ffe0ff */
[----:B------:R-:W-:Y:S02]  /*3aa0*/  IMNMX R0, R0, R13, !PT ;  /* 0x0000000d00007217 */ /* 0x000fe40007800200 */
[----:B------:R-:W-:Y:S02]  /*3ab0*/  IMNMX R25, R25, R6, PT ;  /* 0x0000000619197217 */ /* 0x000fe40003800200 */
.L_x_355:
[----:B--234-:R-:W-:Y:S01]  /*3ac0*/  FMNMX.FTZ R8, R18, R21, !PT ;  /* 0x0000001512087209 */ /* 0x01cfe20007810000 */
[----:B------:R-:W-:Y:S01]  /*3ad0*/  IMAD.SHL.U32 R203, R4, 0x2, RZ ;  /* 0x0000000204cb7824 */ /* 0x000fe200078e00ff */
[----:B------:R-:W-:Y:S01]  /*3ae0*/  ISETP.GT.AND P5, PT, R0, 0x9, P0 ;  /* 0x000000090000780c */ /* 0x000fe200007a4270 */
[----:B------:R-:W-:Y:S01]  /*3af0*/  @UP2 USHF.L.U32 UR18, UR18, 0x7, URZ ;  /* 0x0000000712122899 */ /* 0x000fe2000800063f */
[----:B------:R-:W-:Y:S01]  /*3b00*/  FMNMX.FTZ R8, R15, R8, !PT ;  /* 0x000000080f087209 */ /* 0x000fe20007810000 */
[--C-:B------:R-:W-:Y:S01]  /*3b10*/  IMAD R197, R3, 0x2, R203.reuse ;  /* 0x0000000203c57824 */ /* 0x100fe200078e02cb */
[----:B------:R-:W-:Y:S01]  /*3b20*/  ISETP.LT.OR P5, PT, R25, 0xa, P5 ;  /* 0x0000000a1900780c */ /* 0x000fe20002fa1670 */
[----:B-1----:R-:W-:Y:S01]  /*3b30*/  LDSM.16.MT88.4 R40, [R203+0x2100] ;  /* 0x00210000cb28783b */ /* 0x002fe20000004200 */
[----:B------:R-:W-:Y:S01]  /*3b40*/  FMNMX.FTZ R8, R17, R8, !PT ;  /* 0x0000000811087209 */ /* 0x000fe20007810000 */
[----:B------:R-:W-:Y:S01]  /*3b50*/  IMAD R198, R2, 0x2, R203 ;  /* 0x0000000202c67824 */ /* 0x000fe200078e02cb */
[----:B------:R-:W-:Y:S01]  /*3b60*/  FSEL R6, R22, -INF , !P5 ;  /* 0xff80000016067808 */ /* 0x000fe20006800000 */
[----:B------:R-:W-:Y:S01]  /*3b70*/  LDSM.16.MT88.4 R56, [R197+0x2100] ;  /* 0x00210000c538783b */ /* 0x000fe20000004200 */
[----:B------:R-:W-:Y:S01]  /*3b80*/  FMNMX.FTZ R8, R11, R8, !PT ;  /* 0x000000080b087209 */ /* 0x000fe20007810000 */
[----:B------:R-:W-:Y:S01]  /*3b90*/  IMAD R196, R3, 0x2, R198 ;  /* 0x0000000203c47824 */ /* 0x000fe200078e02c6 */
[C---:B------:R-:W-:Y:S01]  /*3ba0*/  ISETP.GT.AND P6, PT, R0.reuse, 0x1, P0 ;  /* 0x000000010000780c */ /* 0x040fe200007c4270 */
[----:B------:R-:W-:Y:S01]  /*3bb0*/  LDSM.16.MT88.4 R124, [R203+0x100] ;  /* 0x00010000cb7c783b */ /* 0x000fe20000004200 */
[C---:B------:R-:W-:Y:S01]  /*3bc0*/  ISETP.GT.AND P5, PT, R0.reuse, RZ, P0 ;  /* 0x000000ff0000720c */ /* 0x040fe200007a4270 */
[----:B------:R-:W-:Y:S01]  /*3bd0*/  ULDC.64 UR4, c[0x0][0x2c8] ;  /* 0x0000b20000047ab9 */ /* 0x000fe20000000a00 */
[----:B------:R-:W-:Y:S01]  /*3be0*/  FMNMX.FTZ R8, R9, R8, !PT ;  /* 0x0000000809087209 */ /* 0x000fe20007810000 */
[----:B------:R-:W-:Y:S01]  /*3bf0*/  LDSM.16.MT88.4 R116, [R198+0x100] ;  /* 0x00010000c674783b */ /* 0x000fe20000004200 */
[----:B------:R-:W-:Y:S01]  /*3c00*/  ISETP.GT.AND P4, PT, R0, 0x8, P0 ;  /* 0x000000080000780c */ /* 0x000fe20000784270 */
[----:B------:R-:W-:Y:S01]  /*3c10*/  UIMAD.WIDE.U32 UR20, UR18, UR4, URZ ;  /* 0x00000004121472a5 */ /* 0x000fe2000f8e003f */
[C---:B------:R-:W-:Y:S01]  /*3c20*/  ISETP.LT.OR P6, PT, R25.reuse, 0x2, P6 ;  /* 0x000000021900780c */ /* 0x040fe200037c1670 */
[----:B------:R-:W-:Y:S01]  /*3c30*/  LDSM.16.MT88.4 R108, [R197+0x100] ;  /* 0x00010000c56c783b */ /* 0x000fe20000004200 */
[----:B------:R-:W-:Y:S01]  /*3c40*/  ISETP.LT.OR P5, PT, R25, 0x1, P5 ;  /* 0x000000011900780c */ /* 0x000fe20002fa1670 */
[----:B------:R-:W-:Y:S01]  /*3c50*/  @UP2 USHF.R.U32.HI UR7, URZ, UR5, UR21 ;  /* 0x000000053f072299 */ /* 0x000fe20008011615 */
[----:B------:R-:W-:Y:S01]  /*3c60*/  FMNMX.FTZ R8, R7, R8, !PT ;  /* 0x0000000807087209 */ /* 0x000fe20007810000 */
[----:B------:R-:W-:Y:S01]  /*3c70*/  LDSM.16.MT88.4 R100, [R196+0x100] ;  /* 0x00010000c464783b */ /* 0x000fe20000004200 */
[----:B------:R-:W-:Y:S01]  /*3c80*/  ISETP.LT.OR P4, PT, R25, 0x9, P4 ;  /* 0x000000091900780c */ /* 0x000fe20002781670 */
[----:B------:R-:W-:Y:S01]  /*3c90*/  UIADD3 UR4, UR6, UR7, URZ ;  /* 0x0000000706047290 */ /* 0x000fe2000fffe03f */
[----:B------:R-:W-:Y:S01]  /*3ca0*/  FSEL R26, R30, -INF , !P6 ;  /* 0xff8000001e1a7808 */ /* 0x000fe20007000000 */
[----:B------:R-:W-:Y:S01]  /*3cb0*/  LDSM.16.MT88.4 R48, [R198+0x2100] ;  /* 0x00210000c630783b */ /* 0x000fe20000004200 */
[----:B------:R-:W-:Y:S01]  /*3cc0*/  FSEL R20, R20, -INF , !P5 ;  /* 0xff80000014147808 */ /* 0x000fe20006800000 */
[----:B------:R-:W-:Y:S01]  /*3cd0*/  ULDC UR6, c[0x0][0x328] ;  /* 0x0000ca0000067ab9 */ /* 0x000fe20000000800 */
[----:B------:R-:W-:Y:S01]  /*3ce0*/  ISETP.GT.AND P6, PT, R0, 0x10, P0 ;  /* 0x000000100000780c */ /* 0x000fe200007c4270 */
[----:B------:R-:W-:Y:S01]  /*3cf0*/  LDSM.16.MT88.4 R64, [R196+0x2100] ;  /* 0x00210000c440783b */ /* 0x000fe20000004200 */
[----:B------:R-:W-:Y:S01]  /*3d00*/  FMNMX.FTZ R22, R5, R8, !PT ;  /* 0x0000000805167209 */ /* 0x000fe20007810000 */
[----:B------:R-:W-:Y:S01]  /*3d10*/  UIADD3 UR13, UR13, -0x2, URZ ;  /* 0xfffffffe0d0d7890 */ /* 0x000fe2000fffe03f */
[----:B------:R-:W-:Y:S01]  /*3d20*/  FSEL R16, R24, -INF , !P4 ;  /* 0xff80000018107808 */ /* 0x000fe20006000000 */
[----:B------:R-:W-:Y:S01]  /*3d30*/  LDSM.16.MT88.4 R72, [R203+0x4100] ;  /* 0x00410000cb48783b */ /* 0x000fe20000004200 */
[----:B------:R-:W-:Y:S01]  /*3d40*/  FMNMX.FTZ R13, R20, R26, !PT ;  /* 0x0000001a140d7209 */ /* 0x000fe20007810000 */
[----:B------:R-:W-:Y:S01]  /*3d50*/  UIADD3 UR6, UR4, UR6, URZ ;  /* 0x0000000604067290 */ /* 0x000fe2000fffe03f */
[----:B------:R-:W-:Y:S01]  /*3d60*/  ISETP.LT.OR P6, PT, R25, 0x11, P6 ;  /* 0x000000111900780c */ /* 0x000fe200037c1670 */
[----:B------:R-:W-:Y:S01]  /*3d70*/  LDSM.16.MT88.4 R80, [R198+0x4100] ;  /* 0x00410000c650783b */ /* 0x000fe20000004200 */
[----:B------:R-:W-:-:S02]  /*3d80*/  FMNMX.FTZ R22, R155, R22, !PT ;  /* 0x000000169b167209 */ /* 0x000fc40007810000 */
[----:B------:R-:W-:Y:S01]  /*3d90*/  ISETP.GT.AND P4, PT, R0, 0x11, P0 ;  /* 0x000000110000780c */ /* 0x000fe20000784270 */
[----:B------:R-:W-:Y:S01]  /*3da0*/  LDSM.16.MT88.4 R88, [R197+0x4100] ;  /* 0x00410000c558783b */ /* 0x000fe20000004200 */
[----:B------:R-:W-:Y:S02]  /*3db0*/  FMNMX.FTZ R13, R16, R13, !PT ;  /* 0x0000000d100d7209 */ /* 0x000fe40007810000 */
[----:B------:R-:W-:Y:S01]  /*3dc0*/  FSEL R14, R14, -INF , !P6 ;  /* 0xff8000000e0e7808 */ /* 0x000fe20007000000 */
[----:B------:R-:W-:Y:S01]  /*3dd0*/  LDSM.16.MT88.4 R136, [R198+0x900] ;  /* 0x00090000c688783b */ /* 0x000fe20000004200 */
[----:B------:R-:W-:Y:S02]  /*3de0*/  FMNMX.FTZ R22, R163, R22, !PT ;  /* 0x00000016a3167209 */ /* 0x000fe40007810000 */
[----:B------:R-:W-:Y:S01]  /*3df0*/  ISETP.LT.OR P4, PT, R25, 0x12, P4 ;  /* 0x000000121900780c */ /* 0x000fe20002781670 */
[----:B------:R-:W-:Y:S01]  /*3e00*/  LDSM.16.MT88.4 R32, [R197+0x900] ;  /* 0x00090000c520783b */ /* 0x000fe20000004200 */
[----:B------:R-:W-:-:S02]  /*3e10*/  ISETP.GT.AND P6, PT, R0, 0x18, P0 ;  /* 0x000000180000780c */ /* 0x000fc400007c4270 */
[----:B------:R-:W-:Y:S01]  /*3e20*/  FMNMX.FTZ R13, R6, R13, !PT ;  /* 0x0000000d060d7209 */ /* 0x000fe20007810000 */
[----:B------:R-:W-:Y:S01]  /*3e30*/  LDSM.16.MT88.4 R28, [R196+0x900] ;  /* 0x00090000c41c783b */ /* 0x000fe20000004200 */
[----:B------:R-:W-:Y:S02]  /*3e40*/  FMNMX.FTZ R22, R161, R22, !PT ;  /* 0x00000016a1167209 */ /* 0x000fe40007810000 */
[----:B------:R-:W-:Y:S02]  /*3e50*/  FSEL R12, R23, -INF , !P4 ;  /* 0xff800000170c7808 */ /* 0x000fe40006000000 */
[----:B------:R-:W-:Y:S02]  /*3e60*/  ISETP.GT.AND P5, PT, R0, 0x19, P0 ;  /* 0x000000190000780c */ /* 0x000fe400007a4270 */
[----:B------:R-:W-:Y:S02]  /*3e70*/  ISETP.LT.OR P6, PT, R25, 0x19, P6 ;  /* 0x000000191900780c */ /* 0x000fe400037c1670 */
[----:B------:R-:W-:-:S02]  /*3e80*/  FMNMX.FTZ R13, R14, R13, !PT ;  /* 0x0000000d0e0d7209 */ /* 0x000fc40007810000 */
[----:B------:R-:W-:Y:S02]  /*3e90*/  FMNMX.FTZ R22, R157, R22, !PT ;  /* 0x000000169d167209 */ /* 0x000fe40007810000 */
[----:B------:R-:W-:Y:S02]  /*3ea0*/  ISETP.GT.AND P4, PT, R0, 0x20, P0 ;  /* 0x000000200000780c */ /* 0x000fe40000784270 */
[----:B------:R-:W-:Y:S02]  /*3eb0*/  ISETP.LT.OR P5, PT, R25, 0x1a, P5 ;  /* 0x0000001a1900780c */ /* 0x000fe40002fa1670 */
[----:B------:R-:W-:Y:S02]  /*3ec0*/  FSEL R10, R10, -INF , !P6 ;  /* 0xff8000000a0a7808 */ /* 0x000fe40007000000 */
[----:B------:R-:W-:Y:S02]  /*3ed0*/  FMNMX.FTZ R13, R12, R13, !PT ;  /* 0x0000000d0c0d7209 */ /* 0x000fe40007810000 */
[----:B------:R-:W-:-:S02]  /*3ee0*/  FMNMX.FTZ R22, R167, R22, !PT ;  /* 0x00000016a7167209 */ /* 0x000fc40007810000 */
[----:B------:R-:W-:Y:S02]  /*3ef0*/  ISETP.GT.AND P6, PT, R0, 0x21, P0 ;  /* 0x000000210000780c */ /* 0x000fe400007c4270 */
[----:B------:R-:W-:Y:S02]  /*3f00*/  FSEL R8, R19, -INF , !P5 ;  /* 0xff80000013087808 */ /* 0x000fe40006800000 */
[----:B------:R-:W-:Y:S02]  /*3f10*/  ISETP.LT.OR P4, PT, R25, 0x21, P4 ;  /* 0x000000211900780c */ /* 0x000fe40002781670 */
[----:B------:R-:W-:Y:S02]  /*3f20*/  FMNMX.FTZ R13, R10, R13, !PT ;  /* 0x0000000d0a0d7209 */ /* 0x000fe40007810000 */
[----:B------:R-:W-:Y:S02]  /*3f30*/  FMNMX.FTZ R22, R165, R22, !PT ;  /* 0x00000016a5167209 */ /* 0x000fe40007810000 */
[----:B------:R-:W-:-:S02]  /*3f40*/  ISETP.GT.AND P5, PT, R0, 0x28, P0 ;  /* 0x000000280000780c */ /* 0x000fc400007a4270 */
[----:B------:R-:W-:Y:S02]  /*3f50*/  ISETP.LT.OR P6, PT, R25, 0x22, P6 ;  /* 0x000000221900780c */ /* 0x000fe400037c1670 */
[----:B------:R-:W-:Y:S02]  /*3f60*/  FSEL R172, R172, -INF , !P4 ;  /* 0xff800000acac7808 */ /* 0x000fe40006000000 */
[----:B------:R-:W-:Y:S02]  /*3f70*/  FMNMX.FTZ R13, R8, R13, !PT ;  /* 0x0000000d080d7209 */ /* 0x000fe40007810000 */
[----:B------:R-:W-:Y:S02]  /*3f80*/  FMNMX.FTZ R22, R143, R22, !PT ;  /* 0x000000168f167209 */ /* 0x000fe40007810000 */
[----:B------:R-:W-:Y:S02]  /*3f90*/  ISETP.GT.AND P4, PT, R0, 0x29, P0 ;  /* 0x000000290000780c */ /* 0x000fe40000784270 */
[----:B------:R-:W-:-:S02]  /*3fa0*/  FSEL R162, R162, -INF , !P6 ;  /* 0xff800000a2a27808 */ /* 0x000fc40007000000 */
[----:B------:R-:W-:Y:S02]  /*3fb0*/  ISETP.LT.OR P5, PT, R25, 0x29, P5 ;  /* 0x000000291900780c */ /* 0x000fe40002fa1670 */
[----:B------:R-:W-:Y:S02]  /*3fc0*/  FMNMX.FTZ R19, R172, R13, !PT ;  /* 0x0000000dac137209 */ /* 0x000fe40007810000 */
[----:B------:R-:W-:Y:S02]  /*3fd0*/  FMNMX.FTZ R13, R141, R22, !PT ;  /* 0x000000168d0d7209 */ /* 0x000fe40007810000 */
[----:B------:R-:W-:Y:S02]  /*3fe0*/  ISETP.GT.AND P6, PT, R0, 0x30, P0 ;  /* 0x000000300000780c */ /* 0x000fe400007c4270 */
[----:B------:R-:W-:Y:S01]  /*3ff0*/  ISETP.LT.OR P4, PT, R25, 0x2a, P4 ;  /* 0x0000002a1900780c */ /* 0x000fe20002781670 */
[----:B------:R-:W1:Y:S01]  /*4000*/  SHFL.BFLY PT, R22, R13, 0x2, 0x1f ;  /* 0x0c401f000d167f89 */ /* 0x000e6200000e0000 */
[----:B------:R-:W-:-:S02]  /*4010*/  FSEL R170, R170, -INF , !P5 ;  /* 0xff800000aaaa7808 */ /* 0x000fc40006800000 */
[----:B------:R-:W-:Y:S02]  /*4020*/  FMNMX.FTZ R19, R162, R19, !PT ;  /* 0x00000013a2137209 */ /* 0x000fe40007810000 */
[----:B------:R-:W-:Y:S02]  /*4030*/  ISETP.GT.AND P5, PT, R0, 0x31, P0 ;  /* 0x000000310000780c */ /* 0x000fe400007a4270 */
[----:B------:R-:W-:Y:S02]  /*4040*/  ISETP.LT.OR P6, PT, R25, 0x31, P6 ;  /* 0x000000311900780c */ /* 0x000fe400037c1670 */
[----:B------:R-:W-:Y:S02]  /*4050*/  FSEL R164, R164, -INF , !P4 ;  /* 0xff800000a4a47808 */ /* 0x000fe40006000000 */
[----:B------:R-:W-:Y:S02]  /*4060*/  FMNMX.FTZ R19, R170, R19, !PT ;  /* 0x00000013aa137209 */ /* 0x000fe40007810000 */
[----:B------:R-:W-:-:S02]  /*4070*/  ISETP.GT.AND P4, PT, R0, 0x38, P0 ;  /* 0x000000380000780c */ /* 0x000fc40000784270 */
[C---:B------:R-:W-:Y:S02]  /*4080*/  ISETP.LT.OR P5, PT, R25.reuse, 0x32, P5 ;  /* 0x000000321900780c */ /* 0x040fe40002fa1670 */
[----:B------:R-:W-:Y:S02]  /*4090*/  FSEL R166, R166, -INF , !P6 ;  /* 0xff800000a6a67808 */ /* 0x000fe40007000000 */
[----:B------:R-:W-:Y:S02]  /*40a0*/  FMNMX.FTZ R19, R164, R19, !PT ;  /* 0x00000013a4137209 */ /* 0x000fe40007810000 */
[----:B------:R-:W-:Y:S02]  /*40b0*/  ISETP.GT.AND P0, PT, R0, 0x39, P0 ;  /* 0x000000390000780c */ /* 0x000fe40000704270 */
[----:B------:R-:W-:Y:S02]  /*40c0*/  ISETP.LT.OR P4, PT, R25, 0x39, P4 ;  /* 0x000000391900780c */ /* 0x000fe40002781670 */
[----:B------:R-:W-:-:S02]  /*40d0*/  FSEL R142, R142, -INF , !P5 ;  /* 0xff8000008e8e7808 */ /* 0x000fc40006800000 */
[----:B------:R-:W-:Y:S02]  /*40e0*/  FMNMX.FTZ R19, R166, R19, !PT ;  /* 0x00000013a6137209 */ /* 0x000fe40007810000 */
[----:B------:R-:W-:Y:S02]  /*40f0*/  ISETP.LT.OR P0, PT, R25, 0x3a, P0 ;  /* 0x0000003a1900780c */ /* 0x000fe40000701670 */
[----:B------:R-:W-:Y:S02]  /*4100*/  FSEL R140, R140, -INF , !P4 ;  /* 0xff8000008c8c7808 */ /* 0x000fe40006000000 */
[----:B------:R-:W-:Y:S02]  /*4110*/  FMNMX.FTZ R19, R142, R19, !PT ;  /* 0x000000138e137209 */ /* 0x000fe40007810000 */
[----:B------:R-:W-:Y:S02]  /*4120*/  FSEL R160, R160, -INF , !P0 ;  /* 0xff800000a0a07808 */ /* 0x000fe40004000000 */
[----:B------:R-:W-:-:S02]  /*4130*/  FMNMX.FTZ R19, R140, R19, !PT ;  /* 0x000000138c137209 */ /* 0x000fc40007810000 */
        /* <DEDUP_REMOVED lines=10> */
[--C-:B------:R-:W-:Y:S02]  /*41e0*/  FFMA.FTZ R154, R18, c[0x0][0x2d0], -R168.reuse ;  /* 0x0000b400129a7a23 */ /* 0x100fe400000108a8 */
[--C-:B------:R-:W-:Y:S02]  /*41f0*/  FFMA.FTZ R153, R21, c[0x0][0x2d0], -R168.reuse ;  /* 0x0000b40015997a23 */ /* 0x100fe400000108a8 */
[--C-:B------:R-:W-:Y:S02]  /*4200*/  FFMA.FTZ R152, R15, c[0x0][0x2d0], -R168.reuse ;  /* 0x0000b4000f987a23 */ /* 0x100fe400000108a8 */
[--C-:B------:R-:W-:Y:S01]  /*4210*/  FFMA.FTZ R147, R17, c[0x0][0x2d0], -R168.reuse ;  /* 0x0000b40011937a23 */ /* 0x100fe200000108a8 */
[----:B------:R-:W-:Y:S01]  /*4220*/  MUFU.EX2 R154, R154 ;  /* 0x0000009a009a7308 */ /* 0x000fe20000000800 */
[--C-:B------:R-:W-:Y:S02]  /*4230*/  FFMA.FTZ R145, R7, c[0x0][0x2d0], -R168.reuse ;  /* 0x0000b40007917a23 */ /* 0x100fe400000108a8 */
[----:B------:R-:W-:-:S02]  /*4240*/  FFMA.FTZ R134, R5, c[0x0][0x2d0], -R168 ;  /* 0x0000b40005867a23 */ /* 0x000fc400000108a8 */
[--C-:B------:R-:W-:Y:S02]  /*4250*/  FFMA.FTZ R151, R11, c[0x0][0x2d0], -R168.reuse ;  /* 0x0000b4000b977a23 */ /* 0x100fe400000108a8 */
[--C-:B------:R-:W-:Y:S01]  /*4260*/  FFMA.FTZ R146, R9, c[0x0][0x2d0], -R168.reuse ;  /* 0x0000b40009927a23 */ /* 0x100fe200000108a8 */
[----:B------:R-:W2:Y:S01]  /*4270*/  MUFU.EX2 R153, R153 ;  /* 0x0000009900997308 */ /* 0x000ea20000000800 */
[--C-:B------:R-:W-:Y:S01]  /*4280*/  FFMA.FTZ R158, R163, c[0x0][0x2d0], -R168.reuse ;  /* 0x0000b400a39e7a23 */ /* 0x100fe200000108a8 */
[----:B-1----:R-:W-:Y:S01]  /*4290*/  FMNMX.FTZ R132, R13, R132, !PT ;  /* 0x000000840d847209 */ /* 0x002fe20007810000 */
[--C-:B------:R-:W-:Y:S02]  /*42a0*/  FFMA.FTZ R156, R161, c[0x0][0x2d0], -R168.reuse ;  /* 0x0000b400a19c7a23 */ /* 0x100fe400000108a8 */
[--C-:B------:R-:W-:Y:S01]  /*42b0*/  FFMA.FTZ R155, R155, c[0x0][0x2d0], -R168.reuse ;  /* 0x0000b4009b9b7a23 */ /* 0x100fe200000108a8 */
[C---:B------:R-:W-:Y:S01]  /*42c0*/  FSETP.NEU.FTZ.AND P0, PT, R132.reuse, -INF , PT ;  /* 0xff8000008400780b */ /* 0x040fe20003f1d000 */
[----:B------:R-:W-:Y:S01]  /*42d0*/  FMUL.FTZ R159, R132, c[0x0][0x2d0] ;  /* 0x0000b400849f7a20 */ /* 0x000fe20000410000 */
[----:B------:R-:W-:Y:S01]  /*42e0*/  MUFU.EX2 R152, R152 ;  /* 0x0000009800987308 */ /* 0x000fe20000000800 */
[----:B------:R-:W-:-:S02]  /*42f0*/  FFMA.FTZ R157, R157, c[0x0][0x2d0], -R168 ;  /* 0x0000b4009d9d7a23 */ /* 0x000fc400000108a8 */
[--C-:B------:R-:W-:Y:S01]  /*4300*/  FFMA.FTZ R167, R167, c[0x0][0x2d0], -R168.reuse ;  /* 0x0000b400a7a77a23 */ /* 0x100fe200000108a8 */
[----:B------:R-:W-:Y:S01]  /*4310*/  FSEL R159, R159, RZ, P0 ;  /* 0x000000ff9f9f7208 */ /* 0x000fe20000000000 */
[----:B------:R-:W-:Y:S01]  /*4320*/  FFMA.FTZ R218, R141, c[0x0][0x2d0], -R168 ;  /* 0x0000b4008dda7a23 */ /* 0x000fe200000108a8 */
[----:B------:R-:W-:Y:S02]  /*4330*/  PLOP3.LUT P0, PT, PT, PT, UP1, 0x40, 0x0 ;  /* 0x000000000000781c */ /* 0x000fe40003f0e818 */
[----:B------:R-:W1:Y:S01]  /*4340*/  MUFU.EX2 R147, R147 ;  /* 0x0000009300937308 */ /* 0x000e620000000800 */
[--C-:B------:R-:W-:Y:S01]  /*4350*/  FFMA.FTZ R148, R20, c[0x0][0x2d0], -R159.reuse ;  /* 0x0000b40014947a23 */ /* 0x100fe2000001089f */
[----:B--2---:R-:W-:Y:S01]  /*4360*/  F2FP.PACK_AB R96, R153, R154 ;  /* 0x0000009a9960723e */ /* 0x004fe200000000ff */
[--C-:B------:R-:W-:Y:S01]  /*4370*/  FFMA.FTZ R149, R26, c[0x0][0x2d0], -R159.reuse ;  /* 0x0000b4001a957a23 */ /* 0x100fe2000001089f */
[----:B------:R-:W-:Y:S01]  /*4380*/  LDSM.16.MT88.4 R20, [R203+0x900] ;  /* 0x00090000cb14783b */ /* 0x000fe20000004200 */
[----:B------:R-:W-:-:S02]  /*4390*/  FFMA.FTZ R150, R16, c[0x0][0x2d0], -R159 ;  /* 0x0000b40010967a23 */ /* 0x000fc4000001089f */
[--C-:B------:R-:W-:Y:S01]  /*43a0*/  FFMA.FTZ R135, R6, c[0x0][0x2d0], -R159.reuse ;  /* 0x0000b40006877a23 */ /* 0x100fe2000001089f */
[----:B------:R-:W-:Y:S01]  /*43b0*/  MUFU.EX2 R148, R148 ;  /* 0x0000009400947308 */ /* 0x000fe20000000800 */
[----:B------:R-:W2:Y:S01]  /*43c0*/  LDSM.16.MT88.4 R4, [R196+0x4100] ;  /* 0x00410000c404783b */ /* 0x000ea20000004200 */
[--C-:B------:R-:W-:Y:S02]  /*43d0*/  FFMA.FTZ R3, R10, c[0x0][0x2d0], -R159.reuse ;  /* 0x0000b4000a037a23 */ /* 0x100fe4000001089f */
[--C-:B------:R-:W-:Y:S01]  /*43e0*/  FFMA.FTZ R2, R8, c[0x0][0x2d0], -R159.reuse ;  /* 0x0000b40008027a23 */ /* 0x100fe2000001089f */
[----:B------:R-:W-:Y:S01]  /*43f0*/  LDSM.16.MT88.4 R16, [R197+0x2900] ;  /* 0x00290000c510783b */ /* 0x000fe20000004200 */
[--C-:B------:R-:W-:Y:S02]  /*4400*/  FFMA.FTZ R144, R14, c[0x0][0x2d0], -R159.reuse ;  /* 0x0000b4000e907a23 */ /* 0x100fe4000001089f */
[----:B------:R-:W3:Y:S01]  /*4410*/  MUFU.EX2 R149, R149 ;  /* 0x0000009500957308 */ /* 0x000ee20000000800 */
[----:B------:R-:W4:Y:S01]  /*4420*/  LDSM.16.MT88.4 R8, [R203+0x2900] ;  /* 0x00290000cb08783b */ /* 0x000f220000004200 */
[----:B-1----:R-:W-:Y:S01]  /*4430*/  F2FP.PACK_AB R98, R147, R152 ;  /* 0x000000989362723e */ /* 0x002fe200000000ff */
[----:B------:R-:W-:-:S02]  /*4440*/  FFMA.FTZ R133, R12, c[0x0][0x2d0], -R159 ;  /* 0x0000b4000c857a23 */ /* 0x000fc4000001089f */
[----:B------:R-:W1:Y:S01]  /*4450*/  LDSM.16.MT88.4 R12, [R196+0x2900] ;  /* 0x00290000c40c783b */ /* 0x000e620000004200 */
[--C-:B------:R-:W-:Y:S02]  /*4460*/  FFMA.FTZ R161, R172, c[0x0][0x2d0], -R159.reuse ;  /* 0x0000b400aca17a23 */ /* 0x100fe4000001089f */
[----:B------:R-:W-:Y:S01]  /*4470*/  MUFU.EX2 R150, R150 ;  /* 0x0000009600967308 */ /* 0x000fe20000000800 */
[----:B------:R-:W-:Y:S01]  /*4480*/  LDSM.16.MT88.4 R24, [R198+0x2900] ;  /* 0x00290000c618783b */ /* 0x000fe20000004200 */
[--C-:B------:R-:W-:Y:S02]  /*4490*/  FFMA.FTZ R162, R162, c[0x0][0x2d0], -R159.reuse ;  /* 0x0000b400a2a27a23 */ /* 0x100fe4000001089f */
[--C-:B------:R-:W-:Y:S02]  /*44a0*/  FFMA.FTZ R163, R170, c[0x0][0x2d0], -R159.reuse ;  /* 0x0000b400aaa37a23 */ /* 0x100fe4000001089f */
[----:B------:R-:W-:Y:S02]  /*44b0*/  FFMA.FTZ R164, R164, c[0x0][0x2d0], -R159 ;  /* 0x0000b400a4a47a23 */ /* 0x000fe4000001089f */
[----:B------:R-:W5:Y:S01]  /*44c0*/  MUFU.EX2 R135, R135 ;  /* 0x0000008700877308 */ /* 0x000f620000000800 */
[----:B---3--:R-:W-:Y:S01]  /*44d0*/  F2FP.PACK_AB R97, R149, R148 ;  /* 0x000000949561723e */ /* 0x008fe200000000ff */
[----:B------:R-:W-:-:S02]  /*44e0*/  FFMA.FTZ R170, R165, c[0x0][0x2d0], -R168 ;  /* 0x0000b400a5aa7a23 */ /* 0x000fc400000108a8 */
[----:B------:R-:W-:Y:S02]  /*44f0*/  FFMA.FTZ R165, R143, c[0x0][0x2d0], -R168 ;  /* 0x0000b4008fa57a23 */ /* 0x000fe400000108a8 */
[--C-:B------:R-:W-:Y:S02]  /*4500*/  FFMA.FTZ R166, R166, c[0x0][0x2d0], -R159.reuse ;  /* 0x0000b400a6a67a23 */ /* 0x100fe4000001089f */
[----:B------:R-:W-:Y:S01]  /*4510*/  MUFU.EX2 R151, R151 ;  /* 0x0000009700977308 */ /* 0x000fe20000000800 */
[--C-:B------:R-:W-:Y:S02]  /*4520*/  FFMA.FTZ R169, R142, c[0x0][0x2d0], -R159.reuse ;  /* 0x0000b4008ea97a23 */ /* 0x100fe4000001089f */
[--C-:B------:R-:W-:Y:S02]  /*4530*/  FFMA.FTZ R168, R140, c[0x0][0x2d0], -R159.reuse ;  /* 0x0000b4008ca87a23 */ /* 0x100fe4000001089f */
[----:B------:R-:W-:Y:S01]  /*4540*/  FFMA.FTZ R219, R160, c[0x0][0x2d0], -R159 ;  /* 0x0000b400a0db7a23 */ /* 0x000fe2000001089f */
[----:B------:R-:W-:Y:S01]  /*4550*/  LDSM.16.MT88.4 R140, [R198+0x1900] ;  /* 0x00190000c68c783b */ /* 0x000fe20000004200 */
[----:B------:R-:W-:Y:S01]  /*4560*/  FADD.FTZ R153, R154, R153 ;  /* 0x000000999a997221 */ /* 0x000fe20000010000 */
[----:B-----5:R-:W-:Y:S01]  /*4570*/  F2FP.PACK_AB R99, R135, R150 ;  /* 0x000000968763723e */ /* 0x020fe200000000ff */
[----:B------:R-:W3:Y:S01]  /*4580*/  MUFU.EX2 R146, R146 ;  /* 0x0000009200927308 */ /* 0x000ee20000000800 */
[----:B------:R-:W-:-:S02]  /*4590*/  FADD.FTZ R149, R148, R149 ;  /* 0x0000009594957221 */ /* 0x000fc40000010000 */
[----:B------:R-:W-:Y:S02]  /*45a0*/  FADD.FTZ R152, R152, R153 ;  /* 0x0000009998987221 */ /* 0x000fe40000010000 */
[----:B------:R-:W-:Y:S01]  /*45b0*/  FADD.FTZ R150, R150, R149 ;  /* 0x0000009596967221 */ /* 0x000fe20000010000 */
[----:B------:R-:W-:Y:S01]  /*45c0*/  HMMA.16816.F32 R36, R96, R40, RZ ;  /* 0x000000286024723c */ /* 0x000fe200000018ff */
[----:B------:R-:W-:Y:S01]  /*45d0*/  FADD.FTZ R152, R147, R152 ;  /* 0x0000009893987221 */ /* 0x000fe20000010000 */
[----:B------:R-:W-:Y:S01]  /*45e0*/  MUFU.EX2 R145, R145 ;  /* 0x0000009100917308 */ /* 0x000fe20000000800 */
[----:B------:R-:W-:-:S05]  /*45f0*/  FADD.FTZ R135, R135, R150 ;  /* 0x0000009687877221 */ /* 0x000fca0000010000 */
[C---:B------:R-:W-:Y:S02]  /*4600*/  HMMA.16816.F32 R52, R96.reuse, R56, RZ ;  /* 0x000000386034723c */ /* 0x040fe400000018ff */
[----:B------:R-:W-:Y:S06]  /*4610*/  MUFU.EX2 R134, R134 ;  /* 0x0000008600867308 */ /* 0x000fec0000000800 */
[C---:B------:R-:W-:Y:S02]  /*4620*/  HMMA.16816.F32 R40, R96.reuse, R42, RZ ;  /* 0x0000002a6028723c */ /* 0x040fe400000018ff */
[----:B------:R-:W-:Y:S06]  /*4630*/  MUFU.EX2 R144, R144 ;  /* 0x0000009000907308 */ /* 0x000fec0000000800 */
[C---:B------:R-:W-:Y:S02]  /*4640*/  HMMA.16816.F32 R56, R96.reuse, R58, RZ ;  /* 0x0000003a6038723c */ /* 0x040fe400000018ff */
[----:B------:R-:W5:Y:S06]  /*4650*/  MUFU.EX2 R133, R133 ;  /* 0x0000008500857308 */ /* 0x000f6c0000000800 */
[C---:B------:R-:W-:Y:S02]  /*4660*/  HMMA.16816.F32 R128, R96.reuse, R124, RZ ;  /* 0x0000007c6080723c */ /* 0x040fe400000018ff */
[----:B------:R-:W-:Y:S06]  /*4670*/  MUFU.EX2 R3, R3 ;  /* 0x0000000300037308 */ /* 0x000fec0000000800 */
[C---:B------:R-:W-:Y:S02]  /*4680*/  HMMA.16816.F32 R120, R96.reuse, R116, RZ ;  /* 0x000000746078723c */ /* 0x040fe400000018ff */
[----:B------:R-:W1:Y:S06]  /*4690*/  MUFU.EX2 R2, R2 ;  /* 0x0000000200027308 */ /* 0x000e6c0000000800 */
        /* <DEDUP_REMOVED lines=32> */
[C---:B--2---:R-:W-:Y:S07]  /*48a0*/  HMMA.16816.F32 R92, R96.reuse, R4, RZ ;  /* 0x00000004605c723c */ /* 0x044fee00000018ff */
[----:B---3--:R-:W-:Y:S01]  /*48b0*/  F2FP.PACK_AB R4, R146, R151 ;  /* 0x000000979204723e */ /* 0x008fe200000000ff */
[----:B------:R-:W-:Y:S01]  /*48c0*/  HMMA.16816.F32 R96, R96, R6, RZ ;  /* 0x000000066060723c */ /* 0x000fe200000018ff */
[----:B-----5:R-:W-:Y:S01]  /*48d0*/  F2FP.PACK_AB R5, R133, R144 ;  /* 0x000000908505723e */ /* 0x020fe200000000ff */
[----:B------:R-:W-:-:S02]  /*48e0*/  FADD.FTZ R151, R151, R152 ;  /* 0x0000009897977221 */ /* 0x000fc40000010000 */
[----:B------:R-:W-:Y:S02]  /*48f0*/  FADD.FTZ R144, R144, R135 ;  /* 0x0000008790907221 */ /* 0x000fe40000010000 */
[----:B------:R-:W-:Y:S01]  /*4900*/  FADD.FTZ R146, R146, R151 ;  /* 0x0000009792927221 */ /* 0x000fe20000010000 */
[----:B------:R-:W-:Y:S01]  /*4910*/  F2FP.PACK_AB R6, R134, R145 ;  /* 0x000000918606723e */ /* 0x000fe200000000ff */
[----:B------:R-:W-:Y:S01]  /*4920*/  FADD.FTZ R144, R133, R144 ;  /* 0x0000009085907221 */ /* 0x000fe20000010000 */
[----:B-1----:R-:W-:Y:S01]  /*4930*/  F2FP.PACK_AB R7, R2, R3 ;  /* 0x000000030207723e */ /* 0x002fe200000000ff */
[----:B------:R-:W-:Y:S02]  /*4940*/  FADD.FTZ R145, R145, R146 ;  /* 0x0000009291917221 */ /* 0x000fe40000010000 */
[----:B------:R-:W-:Y:S02]  /*4950*/  FADD.FTZ R3, R3, R144 ;  /* 0x0000009003037221 */ /* 0x000fe40000010000 */
[----:B------:R-:W-:-:S02]  /*4960*/  FADD.FTZ R134, R134, R145 ;  /* 0x0000009186867221 */ /* 0x000fc40000010000 */
[----:B----4-:R-:W-:Y:S01]  /*4970*/  HMMA.16816.F32 R36, R4, R8, R36 ;  /* 0x000000080424723c */ /* 0x010fe20000001824 */
[----:B------:R-:W-:-:S07]  /*4980*/  FADD.FTZ R2, R2, R3 ;  /* 0x0000000302027221 */ /* 0x000fce0000010000 */
[C---:B------:R-:W-:Y:S01]  /*4990*/  HMMA.16816.F32 R40, R4.reuse, R10, R40 ;  /* 0x0000000a0428723c */ /* 0x040fe20000001828 */
[----:B------:R-:W1:Y:S07]  /*49a0*/  LDSM.16.MT88.4 R8, [R198+0x4900] ;  /* 0x00490000c608783b */ /* 0x000e6e0000004200 */
[C---:B------:R-:W-:Y:S08]  /*49b0*/  HMMA.16816.F32 R52, R4.reuse, R16, R52 ;  /* 0x000000100434723c */ /* 0x040ff00000001834 */
[C---:B------:R-:W-:Y:S01]  /*49c0*/  HMMA.16816.F32 R56, R4.reuse, R18, R56 ;  /* 0x000000120438723c */ /* 0x040fe20000001838 */
[----:B------:R-:W2:Y:S07]  /*49d0*/  LDSM.16.MT88.4 R16, [R197+0x4900] ;  /* 0x00490000c510783b */ /* 0x000eae0000004200 */
[C---:B------:R-:W-:Y:S08]  /*49e0*/  HMMA.16816.F32 R128, R4.reuse, R20, R128 ;  /* 0x000000140480723c */ /* 0x040ff00000001880 */
[C---:B------:R-:W-:Y:S01]  /*49f0*/  HMMA.16816.F32 R124, R4.reuse, R22, R124 ;  /* 0x00000016047c723c */ /* 0x040fe2000000187c */
[----:B------:R-:W3:Y:S07]  /*4a00*/  LDSM.16.MT88.4 R20, [R203+0x4900] ;  /* 0x00490000cb14783b */ /* 0x000eee0000004200 */
[C---:B------:R-:W-:Y:S08]  /*4a10*/  HMMA.16816.F32 R60, R4.reuse, R12, R60 ;  /* 0x0000000c043c723c */ /* 0x040ff0000000183c */
[C---:B------:R-:W-:Y:S01]  /*4a20*/  HMMA.16816.F32 R64, R4.reuse, R14, R64 ;  /* 0x0000000e0440723c */ /* 0x040fe20000001840 */
[----:B------:R-:W4:Y:S07]  /*4a30*/  LDSM.16.MT88.4 R12, [R196+0x4900] ;  /* 0x00490000c40c783b */ /* 0x000f2e0000004200 */
        /* <DEDUP_REMOVED lines=8> */
[----:B------:R-:W-:Y:S07]  /*4ac0*/  LDSM.16.MT88.4 R136, [R197+0x1900] ;  /* 0x00190000c588783b */ /* 0x000fee0000004200 */
        /* <DEDUP_REMOVED lines=9> */
[C---:B---3--:R-:W-:Y:S08]  /*4b60*/  HMMA.16816.F32 R68, R4.reuse, R20, R68 ;  /* 0x000000140444723c */ /* 0x048ff00000001844 */
[C---:B------:R-:W-:Y:S01]  /*4b70*/  HMMA.16816.F32 R72, R4.reuse, R22, R72 ;  /* 0x000000160448723c */ /* 0x040fe20000001848 */
[----:B------:R-:W-:Y:S07]  /*4b80*/  LDSM.16.MT88.4 R20, [R203+0x5100] ;  /* 0x00510000cb14783b */ /* 0x000fee0000004200 */
[C---:B----4-:R-:W-:Y:S08]  /*4b90*/  HMMA.16816.F32 R92, R4.reuse, R12, R92 ;  /* 0x0000000c045c723c */ /* 0x050ff0000000185c */
[----:B------:R-:W-:Y:S01]  /*4ba0*/  HMMA.16816.F32 R96, R4, R14, R96 ;  /* 0x0000000e0460723c */ /* 0x000fe20000001860 */
[----:B------:R-:W3:Y:S06]  /*4bb0*/  LDSM.16.MT88.4 R12, [R203+0x3100] ;  /* 0x00310000cb0c783b */ /* 0x000eec0000004200 */
[----:B------:R-:W-:Y:S01]  /*4bc0*/  F2FP.PACK_AB R4, R158, R155 ;  /* 0x0000009b9e04723e */ /* 0x000fe200000000ff */
[----:B------:R-:W-:Y:S01]  /*4bd0*/  FADD.FTZ R155, R155, R134 ;  /* 0x000000869b9b7221 */ /* 0x000fe20000010000 */
[----:B------:R-:W-:-:S02]  /*4be0*/  F2FP.PACK_AB R6, R157, R156 ;  /* 0x0000009c9d06723e */ /* 0x000fc400000000ff */
[----:B------:R-:W-:Y:S01]  /*4bf0*/  F2FP.PACK_AB R5, R162, R161 ;  /* 0x000000a1a205723e */ /* 0x000fe200000000ff */
[----:B------:R-:W-:Y:S01]  /*4c00*/  FADD.FTZ R161, R161, R2 ;  /* 0x00000002a1a17221 */ /* 0x000fe20000010000 */
[----:B------:R-:W-:Y:S01]  /*4c10*/  F2FP.PACK_AB R7, R164, R163 ;  /* 0x000000a3a407723e */ /* 0x000fe200000000ff */
[----:B------:R-:W-:Y:S02]  /*4c20*/  FADD.FTZ R155, R158, R155 ;  /* 0x0000009b9e9b7221 */ /* 0x000fe40000010000 */
[----:B------:R-:W-:Y:S02]  /*4c30*/  FADD.FTZ R162, R162, R161 ;  /* 0x000000a1a2a27221 */ /* 0x000fe40000010000 */
[----:B------:R-:W-:Y:S02]  /*4c40*/  FADD.FTZ R156, R156, R155 ;  /* 0x0000009b9c9c7221 */ /* 0x000fe40000010000 */
[----:B-1----:R-:W-:Y:S01]  /*4c50*/  HMMA.16816.F32 R128, R4, R8, R128 ;  /* 0x000000080480723c */ /* 0x002fe20000001880 */
[----:B------:R-:W-:-:S02]  /*4c60*/  FADD.FTZ R163, R163, R162 ;  /* 0x000000a2a3a37221 */ /* 0x000fc40000010000 */
[----:B------:R-:W-:Y:S02]  /*4c70*/  FADD.FTZ R156, R157, R156 ;  /* 0x0000009c9d9c7221 */ /* 0x000fe40000010000 */
[----:B------:R-:W-:-:S03]  /*4c80*/  FADD.FTZ R163, R164, R163 ;  /* 0x000000a3a4a37221 */ /* 0x000fc60000010000 */
        /* <DEDUP_REMOVED lines=8> */
[C---:B------:R-:W-:Y:S08]  /*4d10*/  HMMA.16816.F32 R68, R4.reuse, R20, R68 ;  /* 0x000000140444723c */ /* 0x040ff00000001844 */
        /* <DEDUP_REMOVED lines=9> */
[C---:B------:R-:W-:Y:S01]  /*4db0*/  HMMA.16816.F32 R72, R4.reuse, R22, R72 ;  /* 0x000000160448723c */ /* 0x040fe20000001848 */
[----:B------:R-:W-:Y:S07]  /*4dc0*/  LDSM.16.MT88.4 R20, [R196+0x3900] ;  /* 0x00390000c414783b */ /* 0x000fee0000004200 */
        /* <DEDUP_REMOVED lines=8> */
[----:B------:R-:W4:Y:S07]  /*4e50*/  LDSM.16.MT88.4 R32, [R196+0x1900] ;  /* 0x00190000c420783b */ /* 0x000f2e0000004200 */
[C---:B------:R-:W-:Y:S08]  /*4e60*/  HMMA.16816.F32 R104, R4.reuse, R28, R104 ;  /* 0x0000001c0468723c */ /* 0x040ff00000001868 */
[C---:B------:R-:W-:Y:S01]  /*4e70*/  HMMA.16816.F32 R100, R4.reuse, R30, R100 ;  /* 0x0000001e0464723c */ /* 0x040fe20000001864 */
[----:B------:R-:W5:Y:S07]  /*4e80*/  LDSM.16.MT88.4 R28, [R198+0x3900] ;  /* 0x00390000c61c783b */ /* 0x000f6e0000004200 */
[C---:B------:R-:W-:Y:S08]  /*4e90*/  HMMA.16816.F32 R44, R4.reuse, R24, R44 ;  /* 0x00000018042c723c */ /* 0x040ff0000000182c */
[----:B------:R-:W-:Y:S01]  /*4ea0*/  HMMA.16816.F32 R48, R4, R26, R48 ;  /* 0x0000001a0430723c */ /* 0x000fe20000001830 */
[----:B------:R-:W2:Y:S06]  /*4eb0*/  LDSM.16.MT88.4 R24, [R197+0x3900] ;  /* 0x00390000c518783b */ /* 0x000eac0000004200 */
        /* <DEDUP_REMOVED lines=9> */
[----:B---3--:R-:W-:Y:S01]  /*4f50*/  HMMA.16816.F32 R128, R4, R12, R128 ;  /* 0x0000000c0480723c */ /* 0x008fe20000001880 */
[----:B------:R-:W-:-:S02]  /*4f60*/  FADD.FTZ R168, R168, R169 ;  /* 0x000000a9a8a87221 */ /* 0x000fc40000010000 */
[----:B------:R-:W-:Y:S02]  /*4f70*/  FADD.FTZ R218, R218, R165 ;  /* 0x000000a5dada7221 */ /* 0x000fe40000010000 */
[----:B------:R-:W-:-:S03]  /*4f80*/  FADD.FTZ R219, R219, R168 ;  /* 0x000000a8dbdb7221 */ /* 0x000fc60000010000 */
[C---:B------:R-:W-:Y:S01]  /*4f90*/  HMMA.16816.F32 R124, R4.reuse, R14, R124 ;  /* 0x0000000e047c723c */ /* 0x040fe2000000187c */
[----:B------:R-:W3:Y:S07]  /*4fa0*/  LDSM.16.MT88.4 R12, [R198+0x5900] ;  /* 0x00590000c60c783b */ /* 0x000eee0000004200 */
[C---:B-1----:R-:W-:Y:S08]  /*4fb0*/  HMMA.16816.F32 R36, R4.reuse, R8, R36 ;  /* 0x000000080424723c */ /* 0x042ff00000001824 */
[C---:B------:R-:W-:Y:S01]  /*4fc0*/  HMMA.16816.F32 R40, R4.reuse, R10, R40 ;  /* 0x0000000a0428723c */ /* 0x040fe20000001828 */
[----:B------:R-:W1:Y:S07]  /*4fd0*/  LDSM.16.MT88.4 R8, [R197+0x5900] ;  /* 0x00590000c508783b */ /* 0x000e6e0000004200 */
[C---:B--2---:R-:W-:Y:S08]  /*4fe0*/  HMMA.16816.F32 R68, R4.reuse, R16, R68 ;  /* 0x000000100444723c */ /* 0x044ff00000001844 */
[C---:B------:R-:W-:Y:S01]  /*4ff0*/  HMMA.16816.F32 R72, R4.reuse, R18, R72 ;  /* 0x000000120448723c */ /* 0x040fe20000001848 */
[----:B------:R-:W2:Y:S07]  /*5000*/  LDSM.16.MT88.4 R16, [R196+0x5900] ;  /* 0x00590000c410783b */ /* 0x000eae0000004200 */
[C---:B------:R-:W-:Y:S08]  /*5010*/  HMMA.16816.F32 R120, R4.reuse, R140, R120 ;  /* 0x0000008c0478723c */ /* 0x040ff00000001878 */
[C---:B------:R-:W-:Y:S08]  /*5020*/  HMMA.16816.F32 R116, R4.reuse, R142, R116 ;  /* 0x0000008e0474723c */ /* 0x040ff00000001874 */
[C---:B------:R-:W-:Y:S08]  /*5030*/  HMMA.16816.F32 R112, R4.reuse, R136, R112 ;  /* 0x000000880470723c */ /* 0x040ff00000001870 */
[C---:B------:R-:W-:Y:S08]  /*5040*/  HMMA.16816.F32 R108, R4.reuse, R138, R108 ;  /* 0x0000008a046c723c */ /* 0x040ff0000000186c */
[C---:B----4-:R-:W-:Y:S08]  /*5050*/  HMMA.16816.F32 R104, R4.reuse, R32, R104 ;  /* 0x000000200468723c */ /* 0x050ff00000001868 */
[C---:B------:R-:W-:Y:S08]  /*5060*/  HMMA.16816.F32 R100, R4.reuse, R34, R100 ;  /* 0x000000220464723c */ /* 0x040ff00000001864 */
[C---:B-----5:R-:W-:Y:S08]  /*5070*/  HMMA.16816.F32 R44, R4.reuse, R28, R44 ;  /* 0x0000001c042c723c */ /* 0x060ff0000000182c */
[C---:B------:R-:W-:Y:S08]  /*5080*/  HMMA.16816.F32 R48, R4.reuse, R30, R48 ;  /* 0x0000001e0430723c */ /* 0x040ff00000001830 */
[C---:B------:R-:W-:Y:S08]  /*5090*/  HMMA.16816.F32 R52, R4.reuse, R24, R52 ;  /* 0x000000180434723c */ /* 0x040ff00000001834 */
[C---:B------:R-:W-:Y:S08]  /*50a0*/  HMMA.16816.F32 R56, R4.reuse, R26, R56 ;  /* 0x0000001a0438723c */ /* 0x040ff00000001838 */
[C---:B------:R-:W-:Y:S08]  /*50b0*/  HMMA.16816.F32 R60, R4.reuse, R20, R60 ;  /* 0x00000014043c723c */ /* 0x040ff0000000183c */
[C---:B------:R-:W-:Y:S08]  /*50c0*/  HMMA.16816.F32 R64, R4.reuse, R22, R64 ;  /* 0x000000160440723c */ /* 0x040ff00000001840 */
[C---:B---3--:R-:W-:Y:S08]  /*50d0*/  HMMA.16816.F32 R76, R4.reuse, R12, R76 ;  /* 0x0000000c044c723c */ /* 0x048ff0000000184c */
[C---:B------:R-:W-:Y:S08]  /*50e0*/  HMMA.16816.F32 R80, R4.reuse, R14, R80 ;  /* 0x0000000e0450723c */ /* 0x040ff00000001850 */
[C---:B-1----:R-:W-:Y:S08]  /*50f0*/  HMMA.16816.F32 R84, R4.reuse, R8, R84 ;  /* 0x000000080454723c */ /* 0x042ff00000001854 */
[C---:B------:R-:W-:Y:S08]  /*5100*/  HMMA.16816.F32 R88, R4.reuse, R10, R88 ;  /* 0x0000000a0458723c */ /* 0x040ff00000001858 */
[C---:B--2---:R-:W-:Y:S08]  /*5110*/  HMMA.16816.F32 R92, R4.reuse, R16, R92 ;  /* 0x00000010045c723c */ /* 0x044ff0000000185c */
[----:B------:R-:W-:Y:S01]  /*5120*/  HMMA.16816.F32 R96, R4, R18, R96 ;  /* 0x000000120460723c */ /* 0x000fe20000001860 */
[----:B------:R-:W-:Y:S07]  /*5130*/  @P0 BRA `(.L_x_359) ;  /* 0x0000014000000947 */ /* 0x000fee0003800000 */
        /* <DEDUP_REMOVED lines=11> */
.L_x_360:
[----:B------:R-:W-:Y:S02]  /*51f0*/  ULDC UR4, c[0x0][0x32c] ;  /* 0x0000cb0000047ab9 */ /* 0x000fe40000000800 */
[----:B------:R-:W-:-:S03]  /*5200*/  UISETP.NE.AND UP0, UPT, UR19, UR4, UPT ;  /* 0x000000041300728c */ /* 0x000fc6000bf05270 */
[----:B------:R-:W-:Y:S02]  /*5210*/  ULDC.64 UR4, c[0x0][0x330] ;  /* 0x0000cc0000047ab9 */ /* 0x000fe40000000a00 */
[----:B------:R-:W-:-:S06]  /*5220*/  UIMAD.WIDE.U32 UR18, UR7, UR4, URZ ;  /* 0x00000004071272a5 */ /* 0x000fcc000f8e003f */
[----:B------:R-:W-:Y:S02]  /*5230*/  @UP0 USHF.R.U32.HI UR7, URZ, UR5, UR19 ;  /* 0x000000053f070299 */ /* 0x000fe40008011613 */
.L_x_361:
[----:B------:R-:W-:Y:S02]  /*5240*/  ULDC UR4, c[0x0][0x32c] ;  /* 0x0000cb0000047ab9 */ /* 0x000fe40000000800 */
[----:B------:R-:W-:-:S04]  /*5250*/  UIMAD UR4, UR7, UR4, UR4 ;  /* 0x00000004070472a4 */ /* 0x000fc8000f8e0204 */
[----:B------:R-:W-:-:S04]  /*5260*/  UISETP.LT.AND UP0, UPT, UR6, UR4, UPT ;  /* 0x000000040600728c */ /* 0x000fc8000bf01270 */
[----:B------:R-:W-:-:S04]  /*5270*/  USEL UR6, UR6, UR4, UP0 ;  /* 0x0000000406067287 */ /* 0x000fc80008000000 */
.L_x_359:
[----:B------:R-:W-:-:S04]  /*5280*/  USHF.R.S32.HI UR4, URZ, 0x1f, UR6 ;  /* 0x0000001f3f047899 */ /* 0x000fc80008011406 */
[----:B------:R-:W-:-:S04]  /*5290*/  ULEA.HI UR4, UR4, UR6, URZ, 0x6 ;  /* 0x0000000604047291 */ /* 0x000fc8000f8f303f */
[----:B------:R-:W-:-:S04]  /*52a0*/  USHF.R.S32.HI UR18, URZ, 0x6, UR4 ;  /* 0x000000063f127899 */ /* 0x000fc80008011404 */
[----:B------:R-:W-:-:S04]  /*52b0*/  UISETP.LT.AND UP0, UPT, UR8, UR18, UPT ;  /* 0x000000120800728c */ /* 0x000fc8000bf01270 */
[----:B------:R-:W-:-:S04]  /*52c0*/  USEL UR18, UR8, UR18, !UP0 ;  /* 0x0000001208127287 */ /* 0x000fc8000c000000 */
[----:B------:R-:W-:-:S06]  /*52d0*/  UISETP.GE.AND UP0, UPT, UR13, UR18, UPT ;  /* 0x000000120d00728c */ /* 0x000fcc000bf06270 */
[----:B------:R-:W-:-:S13]  /*52e0*/  PLOP3.LUT P0, PT, PT, PT, UP0, 0x80, 0x0 ;  /* 0x000000000000781c */ /* 0x000fda0003f0f008 */
[----:B------:R-:W-:Y:S05]  /*52f0*/  @!P0 BRA `(.L_x_362) ;  /* 0x0000391000008947 */ /* 0x000fea0003800000 */
[----:B------:R-:W-:Y:S01]  /*5300*/  PLOP3.LUT P4, PT, PT, PT, UP2, 0x80, 0x0 ;  /* 0x000000000000781c */ /* 0x000fe20003f8f028 */
[----:B------:R-:W-:Y:S01]  /*5310*/  IMAD.MOV.U32 R2, RZ, RZ, R132 ;  /* 0x000000ffff027224 */ /* 0x000fe200078e0084 */
[----:B------:R-:W-:Y:S01]  /*5320*/  PLOP3.LUT P0, PT, PT, PT, UP2, 0x80, 0x0 ;  /* 0x000000000000781c */ /* 0x000fe20003f0f028 */
[----:B------:R-:W-:Y:S01]  /*5330*/  IMAD.MOV.U32 R3, RZ, RZ, R0 ;  /* 0x000000ffff037224 */ /* 0x000fe200078e0000 */
[C---:B------:R-:W-:Y:S01]  /*5340*/  IADD3 R224, P6, R208.reuse, 0x40, RZ ;  /* 0x00000040d0e07810 */ /* 0x040fe20007fde0ff */
[----:B------:R-:W-:Y:S01]  /*5350*/  ULDC.64 UR6, c[0x0][0x208] ;  /* 0x0000820000067ab9 */ /* 0x000fe20000000a00 */
[----:B------:R-:W-:Y:S01]  /*5360*/  IADD3 R222, P5, R208, 0x80, RZ ;  /* 0x00000080d0de7810 */ /* 0x000fe20007fbe0ff */
[----:B------:R-:W-:Y:S02]  /*5370*/  ULDC.64 UR4, c[0x0][0x1e0] ;  /* 0x0000780000047ab9 */ /* 0x000fe40000000a00 */
[--C-:B------:R-:W-:Y:S01]  /*5380*/  IMAD.X R223, RZ, RZ, R215.reuse, P6 ;  /* 0x000000ffffdf7224 */ /* 0x100fe200030e06d7 */
[----:B------:R-:W-:Y:S01]  /*5390*/  IADD3 R182, P6, R210, 0x80, RZ ;  /* 0x00000080d2b67810 */ /* 0x000fe20007fde0ff */
[----:B------:R-:W-:-:S02]  /*53a0*/  IMAD.X R221, RZ, RZ, R215, P5 ;  /* 0x000000ffffdd7224 */ /* 0x000fc400028e06d7 */
[----:B------:R-:W-:Y:S01]  /*53b0*/  @P4 IMAD.HI.U32 R180, R212, c[0x0][0x2c8], RZ ;  /* 0x0000b200d4b44a27 */ /* 0x000fe200078e00ff */
[----:B------:R-:W-:-:S03]  /*53c0*/  IADD3 R220, P4, R210, 0x40, RZ ;  /* 0x00000040d2dc7810 */ /* 0x000fc60007f9e0ff */
[--C-:B------:R-:W-:Y:S01]  /*53d0*/  IMAD.X R181, RZ, RZ, R217.reuse, P6 ;  /* 0x000000ffffb57224 */ /* 0x100fe200030e06d9 */
[----:B------:R-:W-:Y:S01]  /*53e0*/  @P0 SHF.R.U32.HI R180, RZ, c[0x0][0x2cc], R180 ;  /* 0x0000b300ffb40a19 */ /* 0x000fe200000116b4 */
[----:B------:R-:W-:Y:S02]  /*53f0*/  IMAD.X R183, RZ, RZ, R217, P4 ;  /* 0x000000ffffb77224 */ /* 0x000fe400020e06d9 */
.L_x_371:
[----:B------:R-:W-:Y:S04]  /*5400*/  DEPBAR.LE SB0, 0x0 ;  /* 0x000080000000791a */ /* 0x000fe80000000000 */
[----:B------:R-:W-:Y:S01]  /*5410*/  BAR.SYNC.DEFER_BLOCKING 0x0 ;  /* 0x0000000000007b1d */ /* 0x000fe20000010000 */
[----:B------:R-:W-:Y:S06]  /*5420*/  UISETP.GT.AND UP3, UPT, UR8, UR13, UPT ;  /* 0x0000000d0800728c */ /* 0x000fec000bf64270 */
[----:B------:R-:W-:Y:S05]  /*5430*/  PLOP3.LUT P0, PT, PT, PT, UP3, 0x80, 0x0 ;  /* 0x000000000000781c */ /* 0x000fea0003f0f038 */
[----:B------:R-:W-:Y:S02]  /*5440*/  @!UP3 USHF.R.S32.HI UR19, URZ, 0x1f, UR13 ;  /* 0x0000001f3f13b899 */ /* 0x000fe4000801140d */
[----:B------:R-:W-:Y:S02]  /*5450*/  @!UP3 UIMAD.WIDE.U32 UR22, UR13, UR6, URZ ;  /* 0x000000060d16b2a5 */ /* 0x000fe4000f8e003f */
[----:B------:R-:W-:Y:S02]  /*5460*/  @!UP3 UIMAD UR19, UR19, UR6, URZ ;  /* 0x000000061313b2a4 */ /* 0x000fe4000f8e023f */
[----:B------:R-:W-:Y:S02]  /*5470*/  @!UP3 USHF.L.U32 UR20, UR22, 0x6, URZ ;  /* 0x000000061614b899 */ /* 0x000fe4000800063f */
[----:B------:R-:W-:Y:S01]  /*5480*/  @!UP3 UIMAD UR19, UR13, UR7, UR19 ;  /* 0x000000070d13b2a4 */ /* 0x000fe2000f8e0213 */
[----:B------:R-:W-:Y:S03]  /*5490*/  LDSM.16.M88.4 R132, [R206+0xc100] ;  /* 0x00c10000ce84783b */ /* 0x000fe60000000200 */
[----:B------:R-:W-:Y:S01]  /*54a0*/  @!UP3 UIADD3 UR19, UR23, UR19, URZ ;  /* 0x000000131713b290 */ /* 0x000fe2000fffe03f */
[----:B------:R-:W-:Y:S02]  /*54b0*/  @!P0 IADD3 R225, P6, R208, UR20, RZ ;  /* 0x00000014d0e18c10 */ /* 0x000fe4000ffde0ff */
[----:B------:R-:W-:Y:S01]  /*54c0*/  @!P0 IADD3 R227, P5, R224, UR20, RZ ;  /* 0x00000014e0e38c10 */ /* 0x000fe2000ffbe0ff */
[----:B------:R-:W-:Y:S01]  /*54d0*/  @!UP3 USHF.L.U64.HI UR19, UR22, 0x6, UR19 ;  /* 0x000000061613b899 */ /* 0x000fe20008010213 */
[----:B------:R-:W-:Y:S01]  /*54e0*/  @!P0 IADD3 R229, P4, R222, UR20, RZ ;  /* 0x00000014dee58c10 */ /* 0x000fe2000ff9e0ff */
[----:B------:R-:W1:Y:S01]  /*54f0*/  LDSM.16.M88.4 R136, [R205+0x6100] ;  /* 0x00610000cd88783b */ /* 0x000e620000000200 */
[----:B------:R-:W-:Y:S03]  /*5500*/  @!UP3 ULEA UR20, UP0, UR6, UR20, 0x5 ;  /* 0x000000140614b291 */ /* 0x000fe6000f80283f */
[----:B------:R-:W-:Y:S02]  /*5510*/  @!P0 IADD3.X R0, R215, UR19, RZ, P6, !PT ;  /* 0x00000013d7008c10 */ /* 0x000fe4000b7fe4ff */
[----:B------:R-:W-:Y:S01]  /*5520*/  @!P0 LEA R236, P6, R225, c[0x0][0x1f8], 0x1 ;  /* 0x00007e00e1ec8a11 */ /* 0x000fe200078c08ff */
[----:B------:R-:W2:Y:S01]  /*5530*/  LDSM.16.M88.4 R140, [R205+0x6900] ;  /* 0x00690000cd8c783b */ /* 0x000ea20000000200 */
[----:B------:R-:W-:Y:S02]  /*5540*/  @!P0 IADD3.X R226, R223, UR19, RZ, P5, !PT ;  /* 0x00000013dfe28c10 */ /* 0x000fe4000affe4ff */
[----:B------:R-:W-:Y:S02]  /*5550*/  @!P0 LEA.HI.X R237, R225, c[0x0][0x1fc], R0, 0x1, P6 ;  /* 0x00007f00e1ed8a11 */ /* 0x000fe400030f0c00 */
[----:B------:R-:W-:Y:S02]  /*5560*/  @!P0 LEA R234, P5, R227, c[0x0][0x1f8], 0x1 ;  /* 0x00007e00e3ea8a11 */ /* 0x000fe400078a08ff */
[----:B------:R-:W3:Y:S01]  /*5570*/  LDSM.16.M88.4 R144, [R205+0x7100] ;  /* 0x00710000cd90783b */ /* 0x000ee20000000200 */
[----:B------:R-:W-:Y:S01]  /*5580*/  @!P0 IADD3.X R228, R221, UR19, RZ, P4, !PT ;  /* 0x00000013dde48c10 */ /* 0x000fe2000a7fe4ff */
[----:B------:R-:W-:Y:S01]  /*5590*/  @!UP3 ULEA.HI.X UR19, UR6, UR19, UR7, 0x5, UP0 ;  /* 0x000000130613b291 */ /* 0x000fe200080f2c07 */
[----:B------:R-:W-:Y:S01]  /*55a0*/  @!P0 LEA.HI.X R235, R227, c[0x0][0x1fc], R226, 0x1, P5 ;  /* 0x00007f00e3eb8a11 */ /* 0x000fe200028f0ce2 */
[----:B------:R-:W-:Y:S01]  /*55b0*/  UISETP.GT.AND UP3, UPT, UR13, UR8, UPT ;  /* 0x000000080d00728c */ /* 0x000fe2000bf64270 */
[C---:B------:R-:W-:Y:S02]  /*55c0*/  @!P0 LEA R232, P4, R229.reuse, c[0x0][0x1f8], 0x1 ;  /* 0x00007e00e5e88a11 */ /* 0x040fe400078808ff */
[----:B------:R-:W4:Y:S01]  /*55d0*/  LDSM.16.M88.4 R148, [R205+0x7900] ;  /* 0x00790000cd94783b */ /* 0x000f220000000200 */
[----:B------:R-:W-:Y:S02]  /*55e0*/  @!P0 IADD3 R225, P6, R208, UR20, RZ ;  /* 0x00000014d0e18c10 */ /* 0x000fe4000ffde0ff */
[----:B------:R-:W-:Y:S02]  /*55f0*/  @!P0 LEA.HI.X R233, R229, c[0x0][0x1fc], R228, 0x1, P4 ;  /* 0x00007f00e5e98a11 */ /* 0x000fe400020f0ce4 */
[----:B------:R-:W-:Y:S02]  /*5600*/  @!P0 IADD3.X R0, R215, UR19, RZ, P6, !PT ;  /* 0x00000013d7008c10 */ /* 0x000fe4000b7fe4ff */
[----:B------:R-:W-:Y:S01]  /*5610*/  LDSM.16.M88.4 R152, [R202+0xc100] ;  /* 0x00c10000ca98783b */ /* 0x000fe20000000200 */
[C---:B------:R-:W-:Y:S02]  /*5620*/  @!P0 LEA R230, P6, R225.reuse, c[0x0][0x1f8], 0x1 ;  /* 0x00007e00e1e68a11 */ /* 0x040fe400078c08ff */
[----:B------:R-:W-:Y:S02]  /*5630*/  @!P0 IADD3 R238, P5, R224, UR20, RZ ;  /* 0x00000014e0ee8c10 */ /* 0x000fe4000ffbe0ff */
[----:B------:R-:W-:Y:S02]  /*5640*/  @!P0 LEA.HI.X R231, R225, c[0x0][0x1fc], R0, 0x1, P6 ;  /* 0x00007f00e1e78a11 */ /* 0x000fe400030f0c00 */
[----:B------:R-:W5:Y:S01]  /*5650*/  LDSM.16.M88.4 R156, [R204] ;  /* 0x00000000cc9c783b */ /* 0x000f620000000200 */
[----:B------:R-:W-:Y:S02]  /*5660*/  @!P0 IADD3.X R227, R223, UR19, RZ, P5, !PT ;  /* 0x00000013dfe38c10 */ /* 0x000fe4000affe4ff */
[C---:B------:R-:W-:Y:S01]  /*5670*/  @!P0 LEA R228, P5, R238.reuse, c[0x0][0x1f8], 0x1 ;  /* 0x00007e00eee48a11 */ /* 0x040fe200078a08ff */
[C---:B-1----:R-:W-:Y:S03]  /*5680*/  HMMA.16816.F32 R4, R132.reuse, R136, RZ ;  /* 0x000000888404723c */ /* 0x042fe600000018ff */
[----:B------:R-:W1:Y:S01]  /*5690*/  LDSM.16.M88.4 R160, [R195] ;  /* 0x00000000c3a0783b */ /* 0x000e620000000200 */
[----:B------:R-:W-:Y:S02]  /*56a0*/  @!P0 LEA.HI.X R229, R238, c[0x0][0x1fc], R227, 0x1, P5 ;  /* 0x00007f00eee58a11 */ /* 0x000fe400028f0ce3 */
[----:B------:R-:W-:Y:S01]  /*56b0*/  @!P0 IADD3 R240, P4, R222, UR20, RZ ;  /* 0x00000014def08c10 */ /* 0x000fe2000ff9e0ff */
[----:B------:R-:W-:Y:S01]  /*56c0*/  @UP3 UIADD3 UR20, UR13, -0x1, URZ ;  /* 0xffffffff0d143890 */ /* 0x000fe2000fffe03f */
[C---:B------:R-:W-:Y:S02]  /*56d0*/  HMMA.16816.F32 R8, R132.reuse, R138, RZ ;  /* 0x0000008a8408723c */ /* 0x040fe400000018ff */
[----:B------:R-:W1:Y:S01]  /*56e0*/  LDSM.16.M88.4 R164, [R194] ;  /* 0x00000000c2a4783b */ /* 0x000e620000000200 */
[----:B------:R-:W-:Y:S01]  /*56f0*/  @UP3 UIMAD.WIDE.U32 UR22, UR20, UR4, URZ ;  /* 0x00000004141632a5 */ /* 0x000fe2000f8e003f */
[----:B------:R-:W-:Y:S01]  /*5700*/  @!P0 IADD3.X R239, R221, UR19, RZ, P4, !PT ;  /* 0x00000013ddef8c10 */ /* 0x000fe2000a7fe4ff */
[----:B------:R-:W-:Y:S01]  /*5710*/  @UP3 USHF.R.S32.HI UR19, URZ, 0x1f, UR20 ;  /* 0x0000001f3f133899 */ /* 0x000fe20008011414 */
[C---:B------:R-:W-:Y:S02]  /*5720*/  @!P0 LEA R226, P4, R240.reuse, c[0x0][0x1f8], 0x1 ;  /* 0x00007e00f0e28a11 */ /* 0x040fe400078808ff */
[C---:B--2---:R-:W-:Y:S01]  /*5730*/  HMMA.16816.F32 R12, R132.reuse, R140, RZ ;  /* 0x0000008c840c723c */ /* 0x044fe200000018ff */
[----:B------:R-:W2:Y:S01]  /*5740*/  LDSM.16.M88.4 R168, [R193] ;  /* 0x00000000c1a8783b */ /* 0x000ea20000000200 */
[----:B------:R-:W-:Y:S02]  /*5750*/  @UP3 UIMAD UR19, UR19, UR4, URZ ;  /* 0x00000004131332a4 */ /* 0x000fe4000f8e023f */
[----:B------:R-:W-:Y:S02]  /*5760*/  @!P0 LEA.HI.X R227, R240, c[0x0][0x1fc], R239, 0x1, P4 ;  /* 0x00007f00f0e38a11 */ /* 0x000fe400020f0cef */
[----:B------:R-:W-:Y:S02]  /*5770*/  @UP3 UIMAD UR19, UR20, UR5, UR19 ;  /* 0x00000005141332a4 */ /* 0x000fe4000f8e0213 */
[C---:B------:R-:W-:Y:S01]  /*5780*/  HMMA.16816.F32 R16, R132.reuse, R142, RZ ;  /* 0x0000008e8410723c */ /* 0x040fe200000018ff */
[----:B------:R-:W-:Y:S01]  /*5790*/  @!PT LDS RZ, [RZ] ;  /* 0x00000000fffff984 */ /* 0x000fe20000000800 */
[----:B------:R-:W-:Y:S01]  /*57a0*/  @!PT LDS RZ, [RZ] ;  /* 0x00000000fffff984 */ /* 0x000fe20000000800 */
[----:B------:R-:W-:Y:S01]  /*57b0*/  @!PT LDS RZ, [RZ] ;  /* 0x00000000fffff984 */ /* 0x000fe20000000800 */
[----:B------:R1:W-:Y:S01]  /*57c0*/  @!P0 LDGSTS.E.BYPASS.LTC128B.128 [R207+0x100], [R236.64], !P3 ;  /* 0x00100000eccf8fae */ /* 0x0003e2000d901d50 */
[----:B------:R-:W-:Y:S02]  /*57d0*/  @UP3 USHF.L.U32 UR20, UR22, 0x6, URZ ;  /* 0x0000000616143899 */ /* 0x000fe4000800063f */
[----:B------:R-:W-:Y:S04]  /*57e0*/  @UP3 UIADD3 UR19, UR23, UR19, URZ ;  /* 0x0000001317133290 */ /* 0x000fe8000fffe03f */
[C---:B---3--:R-:W-:Y:S01]  /*57f0*/  HMMA.16816.F32 R20, R132.reuse, R144, RZ ;  /* 0x000000908414723c */ /* 0x048fe200000018ff */
[----:B------:R3:W-:Y:S01]  /*5800*/  @!P0 LDGSTS.E.BYPASS.LTC128B.128 [R207+0x2100], [R234.64], !P2 ;  /* 0x02100000eacf8fae */ /* 0x0007e2000d101d50 */
[----:B------:R-:W-:Y:S06]  /*5810*/  @UP3 USHF.L.U64.HI UR19, UR22, 0x6, UR19 ;  /* 0x0000000616133899 */ /* 0x000fec0008010213 */
[C---:B------:R-:W-:Y:S01]  /*5820*/  HMMA.16816.F32 R24, R132.reuse, R146, RZ ;  /* 0x000000928418723c */ /* 0x040fe200000018ff */
[----:B------:R1:W-:Y:S07]  /*5830*/  @!P0 LDGSTS.E.BYPASS.LTC128B.128 [R207+0x4100], [R232.64], !P1 ;  /* 0x04100000e8cf8fae */ /* 0x0003ee000c901d50 */
[C---:B----4-:R-:W-:Y:S01]  /*5840*/  HMMA.16816.F32 R28, R132.reuse, R148, RZ ;  /* 0x00000094841c723c */ /* 0x050fe200000018ff */
[----:B------:R4:W-:Y:S07]  /*5850*/  @!P0 LDGSTS.E.BYPASS.LTC128B.128 [R207+0x1100], [R230.64], !P3 ;  /* 0x01100000e6cf8fae */ /* 0x0009ee000d901d50 */
[----:B------:R-:W-:Y:S01]  /*5860*/  HMMA.16816.F32 R32, R132, R150, RZ ;  /* 0x000000968420723c */ /* 0x000fe200000018ff */
[----:B------:R2:W-:Y:S07]  /*5870*/  @!P0 LDGSTS.E.BYPASS.LTC128B.128 [R207+0x3100], [R228.64], !P2 ;  /* 0x03100000e4cf8fae */ /* 0x0005ee000d101d50 */
[C---:B-----5:R-:W-:Y:S01]  /*5880*/  HMMA.16816.F32 R4, R152.reuse, R156, R4 ;  /* 0x0000009c9804723c */ /* 0x060fe20000001804 */
[----:B------:R5:W-:Y:S01]  /*5890*/  @!P0 LDGSTS.E.BYPASS.LTC128B.128 [R207+0x5100], [R226.64], !P1 ;  /* 0x05100000e2cf8fae */ /* 0x000be2000c901d50 */
[----:B------:R-:W-:Y:S06]  /*58a0*/  PLOP3.LUT P0, PT, PT, PT, UP3, 0x80, 0x0 ;  /* 0x000000000000781c */ /* 0x000fec0003f0f038 */
[C---:B------:R-:W-:Y:S01]  /*58b0*/  HMMA.16816.F32 R8, R152.reuse, R158, R8 ;  /* 0x0000009e9808723c */ /* 0x040fe20000001808 */
[----:B------:R-:W-:Y:S06]  /*58c0*/  LDSM.16.M88.4 R172, [R201+0xc100] ;  /* 0x00c10000c9ac783b */ /* 0x000fec0000000200 */
[----:B------:R-:W-:Y:S01]  /*58d0*/  @P0 IADD3 R248, P4, R210, UR20, RZ ;  /* 0x00000014d2f80c10 */ /* 0x000fe2000ff9e0ff */
[C---:B-1----:R-:W-:Y:S01]  /*58e0*/  HMMA.16816.F32 R12, R152.reuse, R160, R12 ;  /* 0x000000a0980c723c */ /* 0x042fe2000000180c */
[----:B------:R-:W0:Y:S03]  /*58f0*/  LDGDEPBAR ;  /* 0x00000000000079af */ /* 0x000e260000000000 */
[----:B------:R-:W-:Y:S02]  /*5900*/  @P0 IADD3 R249, P5, R220, UR20, RZ ;  /* 0x00000014dcf90c10 */ /* 0x000fe4000ffbe0ff */
[----:B------:R-:W-:Y:S02]  /*5910*/  @P0 IADD3.X R251, R217, UR19, RZ, P4, !PT ;  /* 0x00000013d9fb0c10 */ /* 0x000fe4000a7fe4ff */
[C---:B------:R-:W-:Y:S01]  /*5920*/  HMMA.16816.F32 R16, R152.reuse, R162, R16 ;  /* 0x000000a29810723c */ /* 0x040fe20000001810 */
[----:B------:R-:W1:Y:S03]  /*5930*/  LDSM.16.M88.4 R176, [R200+0x6100] ;  /* 0x00610000c8b0783b */ /* 0x000e660000000200 */
[----:B------:R-:W-:Y:S04]  /*5940*/  @P0 IADD3.X R250, R183, UR19, RZ, P5, !PT ;  /* 0x00000013b7fa0c10 */ /* 0x000fe8000affe4ff */
[C---:B------:R-:W-:Y:S01]  /*5950*/  HMMA.16816.F32 R20, R152.reuse, R164, R20 ;  /* 0x000000a49814723c */ /* 0x040fe20000001814 */
[----:B------:R-:W3:Y:S07]  /*5960*/  LDSM.16.M88.4 R132, [R200+0x6900] ;  /* 0x00690000c884783b */ /* 0x000eee0000000200 */
[C---:B------:R-:W-:Y:S01]  /*5970*/  HMMA.16816.F32 R24, R152.reuse, R166, R24 ;  /* 0x000000a69818723c */ /* 0x040fe20000001818 */
[----:B------:R-:W3:Y:S07]  /*5980*/  LDSM.16.M88.4 R136, [R200+0x7100] ;  /* 0x00710000c888783b */ /* 0x000eee0000000200 */
[C---:B--2---:R-:W-:Y:S01]  /*5990*/  HMMA.16816.F32 R28, R152.reuse, R168, R28 ;  /* 0x000000a8981c723c */ /* 0x044fe2000000181c */
[----:B------:R-:W2:Y:S07]  /*59a0*/  LDSM.16.M88.4 R140, [R200+0x7900] ;  /* 0x00790000c88c783b */ /* 0x000eae0000000200 */
[----:B------:R-:W-:Y:S01]  /*59b0*/  HMMA.16816.F32 R32, R152, R170, R32 ;  /* 0x000000aa9820723c */ /* 0x000fe20000001820 */
[----:B------:R-:W-:Y:S07]  /*59c0*/  LDSM.16.M88.4 R144, [R199+0xc100] ;  /* 0x00c10000c790783b */ /* 0x000fee0000000200 */
[----:B------:R-:W2:Y:S01]  /*59d0*/  LDSM.16.M88.4 R148, [R192] ;  /* 0x00000000c094783b */ /* 0x000ea20000000200 */
[C---:B-1----:R-:W-:Y:S06]  /*59e0*/  HMMA.16816.F32 R4, R172.reuse, R176, R4 ;  /* 0x000000b0ac04723c */ /* 0x042fec0000001804 */
[----:B------:R-:W1:Y:S02]  /*59f0*/  LDSM.16.M88.4 R152, [R192+0x800] ;  /* 0x00080000c098783b */ /* 0x000e640000000200 */
[C---:B------:R-:W-:Y:S05]  /*5a00*/  HMMA.16816.F32 R8, R172.reuse, R178, R8 ;  /* 0x000000b2ac08723c */ /* 0x040fea0000001808 */
[----:B------:R-:W1:Y:S03]  /*5a10*/  LDSM.16.M88.4 R156, [R192+0x1000] ;  /* 0x00100000c09c783b */ /* 0x000e660000000200 */
[C---:B---3--:R-:W-:Y:S04]  /*5a20*/  HMMA.16816.F32 R12, R172.reuse, R132, R12 ;  /* 0x00000084ac0c723c */ /* 0x048fe8000000180c */
[----:B------:R-:W3:Y:S04]  /*5a30*/  LDSM.16.M88.4 R160, [R192+0x1800] ;  /* 0x00180000c0a0783b */ /* 0x000ee80000000200 */
[C---:B------:R-:W-:Y:S03]  /*5a40*/  HMMA.16816.F32 R16, R172.reuse, R134, R16 ;  /* 0x00000086ac10723c */ /* 0x040fe60000001810 */
[----:B------:R-:W-:Y:S05]  /*5a50*/  LDSM.16.M88.4 R164, [R206+0x10100] ;  /* 0x01010000cea4783b */ /* 0x000fea0000000200 */
[C---:B------:R-:W-:Y:S02]  /*5a60*/  HMMA.16816.F32 R20, R172.reuse, R136, R20 ;  /* 0x00000088ac14723c */ /* 0x040fe40000001814 */
[----:B------:R-:W1:Y:S06]  /*5a70*/  LDSM.16.M88.4 R168, [R205+0x8100] ;  /* 0x00810000cda8783b */ /* 0x000e6c0000000200 */
[C---:B------:R-:W-:Y:S01]  /*5a80*/  HMMA.16816.F32 R24, R172.reuse, R138, R24 ;  /* 0x0000008aac18723c */ /* 0x040fe20000001818 */
[----:B------:R-:W3:Y:S07]  /*5a90*/  LDSM.16.M88.4 R132, [R205+0x8900] ;  /* 0x00890000cd84783b */ /* 0x000eee0000000200 */
[C---:B--2---:R-:W-:Y:S01]  /*5aa0*/  HMMA.16816.F32 R28, R172.reuse, R140, R28 ;  /* 0x0000008cac1c723c */ /* 0x044fe2000000181c */
[----:B------:R-:W2:Y:S07]  /*5ab0*/  LDSM.16.M88.4 R136, [R205+0x9100] ;  /* 0x00910000cd88783b */ /* 0x000eae0000000200 */
[----:B------:R-:W-:Y:S01]  /*5ac0*/  HMMA.16816.F32 R32, R172, R142, R32 ;  /* 0x0000008eac20723c */ /* 0x000fe20000001820 */
[----:B------:R-:W2:Y:S07]  /*5ad0*/  LDSM.16.M88.4 R140, [R205+0x9900] ;  /* 0x00990000cd8c783b */ /* 0x000eae0000000200 */
[C---:B------:R-:W-:Y:S01]  /*5ae0*/  HMMA.16816.F32 R4, R144.reuse, R148, R4 ;  /* 0x000000949004723c */ /* 0x040fe20000001804 */
[----:B------:R-:W-:Y:S07]  /*5af0*/  LDSM.16.M88.4 R172, [R202+0x10100] ;  /* 0x01010000caac783b */ /* 0x000fee0000000200 */
[C---:B------:R-:W-:Y:S01]  /*5b00*/  HMMA.16816.F32 R8, R144.reuse, R150, R8 ;  /* 0x000000969008723c */ /* 0x040fe20000001808 */
[----:B------:R-:W2:Y:S07]  /*5b10*/  LDSM.16.M88.4 R176, [R191] ;  /* 0x00000000bfb0783b */ /* 0x000eae0000000200 */
[C---:B-1----:R-:W-:Y:S01]  /*5b20*/  HMMA.16816.F32 R12, R144.reuse, R152, R12 ;  /* 0x00000098900c723c */ /* 0x042fe2000000180c */
[----:B------:R-:W-:Y:S07]  /*5b30*/  LDSM.16.M88.4 R148, [R189] ;  /* 0x00000000bd94783b */ /* 0x000fee0000000200 */
[C---:B------:R-:W-:Y:S01]  /*5b40*/  HMMA.16816.F32 R16, R144.reuse, R154, R16 ;  /* 0x0000009a9010723c */ /* 0x040fe20000001810 */
[----:B------:R-:W-:Y:S07]  /*5b50*/  LDSM.16.M88.4 R152, [R188] ;  /* 0x00000000bc98783b */ /* 0x000fee0000000200 */
[C---:B------:R-:W-:Y:S08]  /*5b60*/  HMMA.16816.F32 R20, R144.reuse, R156, R20 ;  /* 0x0000009c9014723c */ /* 0x040ff00000001814 */
[C---:B------:R-:W-:Y:S01]  /*5b70*/  HMMA.16816.F32 R24, R144.reuse, R158, R24 ;  /* 0x0000009e9018723c */ /* 0x040fe20000001818 */
[----:B------:R-:W-:Y:S07]  /*5b80*/  LDSM.16.M88.4 R156, [R201+0x10100] ;  /* 0x01010000c99c783b */ /* 0x000fee0000000200 */
[C---:B---3--:R-:W-:Y:S08]  /*5b90*/  HMMA.16816.F32 R28, R144.reuse, R160, R28 ;  /* 0x000000a0901c723c */ /* 0x048ff0000000181c */
[----:B------:R-:W-:Y:S01]  /*5ba0*/  HMMA.16816.F32 R32, R144, R162, R32 ;  /* 0x000000a29020723c */ /* 0x000fe20000001820 */
[----:B------:R-:W1:Y:S07]  /*5bb0*/  LDSM.16.M88.4 R144, [R190] ;  /* 0x00000000be90783b */ /* 0x000e6e0000000200 */
[C---:B------:R-:W-:Y:S01]  /*5bc0*/  HMMA.16816.F32 R4, R164.reuse, R168, R4 ;  /* 0x000000a8a404723c */ /* 0x040fe20000001804 */
[----:B------:R-:W3:Y:S07]  /*5bd0*/  LDSM.16.M88.4 R160, [R200+0x8100] ;  /* 0x00810000c8a0783b */ /* 0x000eee0000000200 */
[C---:B------:R-:W-:Y:S01]  /*5be0*/  HMMA.16816.F32 R8, R164.reuse, R170, R8 ;  /* 0x000000aaa408723c */ /* 0x040fe20000001808 */
[----:B------:R-:W-:Y:S07]  /*5bf0*/  LDSM.16.M88.4 R168, [R192+0x2000] ;  /* 0x00200000c0a8783b */ /* 0x000fee0000000200 */
[C---:B------:R-:W-:Y:S08]  /*5c00*/  HMMA.16816.F32 R12, R164.reuse, R132, R12 ;  /* 0x00000084a40c723c */ /* 0x040ff0000000180c */
[C---:B------:R-:W-:Y:S01]  /*5c10*/  HMMA.16816.F32 R16, R164.reuse, R134, R16 ;  /* 0x00000086a410723c */ /* 0x040fe20000001810 */
[----:B------:R-:W1:Y:S07]  /*5c20*/  LDSM.16.M88.4 R132, [R200+0x8900] ;  /* 0x00890000c884783b */ /* 0x000e6e0000000200 */
[C---:B--2---:R-:W-:Y:S08]  /*5c30*/  HMMA.16816.F32 R20, R164.reuse, R136, R20 ;  /* 0x00000088a414723c */ /* 0x044ff00000001814 */
[C---:B------:R-:W-:Y:S01]  /*5c40*/  HMMA.16816.F32 R24, R164.reuse, R138, R24 ;  /* 0x0000008aa418723c */ /* 0x040fe20000001818 */
[----:B------:R-:W2:Y:S07]  /*5c50*/  LDSM.16.M88.4 R136, [R200+0x9100] ;  /* 0x00910000c888783b */ /* 0x000eae0000000200 */
[C---:B------:R-:W-:Y:S08]  /*5c60*/  HMMA.16816.F32 R28, R164.reuse, R140, R28 ;  /* 0x0000008ca41c723c */ /* 0x040ff0000000181c */
[----:B------:R-:W-:Y:S01]  /*5c70*/  HMMA.16816.F32 R32, R164, R142, R32 ;  /* 0x0000008ea420723c */ /* 0x000fe20000001820 */
[----:B------:R-:W2:Y:S07]  /*5c80*/  LDSM.16.M88.4 R140, [R200+0x9900] ;  /* 0x00990000c88c783b */ /* 0x000eae0000000200 */
[C---:B------:R-:W-:Y:S01]  /*5c90*/  HMMA.16816.F32 R4, R172.reuse, R176, R4 ;  /* 0x000000b0ac04723c */ /* 0x040fe20000001804 */
[----:B------:R-:W2:Y:S07]  /*5ca0*/  LDSM.16.M88.4 R164, [R199+0x10100] ;  /* 0x01010000c7a4783b */ /* 0x000eae0000000200 */
[C---:B------:R-:W-:Y:S01]  /*5cb0*/  HMMA.16816.F32 R8, R172.reuse, R178, R8 ;  /* 0x000000b2ac08723c */ /* 0x040fe20000001808 */
[----:B------:R-:W-:Y:S07]  /*5cc0*/  LDSM.16.M88.4 R176, [R205+0xa100] ;  /* 0x00a10000cdb0783b */ /* 0x000fee0000000200 */
[C---:B-1----:R-:W-:Y:S08]  /*5cd0*/  HMMA.16816.F32 R12, R172.reuse, R144, R12 ;  /* 0x00000090ac0c723c */ /* 0x042ff0000000180c */
[C---:B------:R-:W-:Y:S01]  /*5ce0*/  HMMA.16816.F32 R16, R172.reuse, R146, R16 ;  /* 0x00000092ac10723c */ /* 0x040fe20000001810 */
[----:B------:R-:W1:Y:S07]  /*5cf0*/  LDSM.16.M88.4 R144, [R192+0x2800] ;  /* 0x00280000c090783b */ /* 0x000e6e0000000200 */
[C---:B------:R-:W-:Y:S08]  /*5d00*/  HMMA.16816.F32 R20, R172.reuse, R148, R20 ;  /* 0x00000094ac14723c */ /* 0x040ff00000001814 */
[C---:B------:R-:W-:Y:S01]  /*5d10*/  HMMA.16816.F32 R24, R172.reuse, R150, R24 ;  /* 0x00000096ac18723c */ /* 0x040fe20000001818 */
[----:B------:R-:W1:Y:S07]  /*5d20*/  LDSM.16.M88.4 R148, [R192+0x3000] ;  /* 0x00300000c094783b */ /* 0x000e6e0000000200 */
[C---:B------:R-:W-:Y:S08]  /*5d30*/  HMMA.16816.F32 R28, R172.reuse, R152, R28 ;  /* 0x00000098ac1c723c */ /* 0x040ff0000000181c */
[----:B------:R-:W-:Y:S01]  /*5d40*/  HMMA.16816.F32 R32, R172, R154, R32 ;  /* 0x0000009aac20723c */ /* 0x000fe20000001820 */
[----:B------:R-:W1:Y:S07]  /*5d50*/  LDSM.16.M88.4 R152, [R192+0x3800] ;  /* 0x00380000c098783b */ /* 0x000e6e0000000200 */
[C---:B---3--:R-:W-:Y:S01]  /*5d60*/  HMMA.16816.F32 R4, R156.reuse, R160, R4 ;  /* 0x000000a09c04723c */ /* 0x048fe20000001804 */
[----:B------:R-:W3:Y:S07]  /*5d70*/  LDSM.16.M88.4 R172, [R206+0x14100] ;  /* 0x01410000ceac783b */ /* 0x000eee0000000200 */
[C---:B------:R-:W-:Y:S01]  /*5d80*/  HMMA.16816.F32 R8, R156.reuse, R162, R8 ;  /* 0x000000a29c08723c */ /* 0x040fe20000001808 */
[----:B------:R-:W-:Y:S07]  /*5d90*/  LDSM.16.M88.4 R160, [R187] ;  /* 0x00000000bba0783b */ /* 0x000fee0000000200 */
        /* <DEDUP_REMOVED lines=15> */
[----:B------:R-:W1:Y:S07]  /*5e90*/  LDSM.16.M88.4 R144, [R186] ;  /* 0x00000000ba90783b */ /* 0x000e6e0000000200 */
[C---:B------:R-:W-:Y:S08]  /*5ea0*/  HMMA.16816.F32 R20, R164.reuse, R148, R20 ;  /* 0x00000094a414723c */ /* 0x040ff00000001814 */
[C---:B------:R-:W-:Y:S01]  /*5eb0*/  HMMA.16816.F32 R24, R164.reuse, R150, R24 ;  /* 0x00000096a418723c */ /* 0x040fe20000001818 */
[----:B------:R-:W1:Y:S07]  /*5ec0*/  LDSM.16.M88.4 R148, [R185] ;  /* 0x00000000b994783b */ /* 0x000e6e0000000200 */
[C---:B------:R-:W-:Y:S08]  /*5ed0*/  HMMA.16816.F32 R28, R164.reuse, R152, R28 ;  /* 0x00000098a41c723c */ /* 0x040ff0000000181c */
[----:B------:R-:W-:Y:S01]  /*5ee0*/  HMMA.16816.F32 R32, R164, R154, R32 ;  /* 0x0000009aa420723c */ /* 0x000fe20000001820 */
[----:B------:R-:W1:Y:S07]  /*5ef0*/  LDSM.16.M88.4 R152, [R184] ;  /* 0x00000000b898783b */ /* 0x000e6e0000000200 */
[C---:B---3--:R-:W-:Y:S01]  /*5f00*/  HMMA.16816.F32 R4, R172.reuse, R176, R4 ;  /* 0x000000b0ac04723c */ /* 0x048fe20000001804 */
        /* <DEDUP_REMOVED lines=12> */
[----:B------:R-:W2:Y:S01]  /*5fd0*/  LDSM.16.M88.4 R172, [R199+0x14100] ;  /* 0x01410000c7ac783b */ /* 0x000ea20000000200 */
[C---:B------:R-:W-:Y:S08]  /*5fe0*/  HMMA.16816.F32 R4, R156.reuse, R160, R4 ;  /* 0x000000a09c04723c */ /* 0x040ff00000001804 */
[C---:B------:R-:W-:Y:S08]  /*5ff0*/  HMMA.16816.F32 R8, R156.reuse, R162, R8 ;  /* 0x000000a29c08723c */ /* 0x040ff00000001808 */
[C---:B-1----:R-:W-:Y:S08]  /*6000*/  HMMA.16816.F32 R12, R156.reuse, R144, R12 ;  /* 0x000000909c0c723c */ /* 0x042ff0000000180c */
[C---:B------:R-:W-:Y:S08]  /*6010*/  HMMA.16816.F32 R16, R156.reuse, R146, R16 ;  /* 0x000000929c10723c */ /* 0x040ff00000001810 */
[C---:B------:R-:W-:Y:S08]  /*6020*/  HMMA.16816.F32 R20, R156.reuse, R148, R20 ;  /* 0x000000949c14723c */ /* 0x040ff00000001814 */
[C---:B------:R-:W-:Y:S08]  /*6030*/  HMMA.16816.F32 R24, R156.reuse, R150, R24 ;  /* 0x000000969c18723c */ /* 0x040ff00000001818 */
[C---:B------:R-:W-:Y:S08]  /*6040*/  HMMA.16816.F32 R28, R156.reuse, R152, R28 ;  /* 0x000000989c1c723c */ /* 0x040ff0000000181c */
[----:B------:R-:W-:Y:S08]  /*6050*/  HMMA.16816.F32 R32, R156, R154, R32 ;  /* 0x0000009a9c20723c */ /* 0x000ff00000001820 */
[C---:B---3--:R-:W-:Y:S08]  /*6060*/  HMMA.16816.F32 R4, R164.reuse, R168, R4 ;  /* 0x000000a8a404723c */ /* 0x048ff00000001804 */
[C---:B------:R-:W-:Y:S08]  /*6070*/  HMMA.16816.F32 R8, R164.reuse, R170, R8 ;  /* 0x000000aaa408723c */ /* 0x040ff00000001808 */
[C---:B------:R-:W-:Y:S08]  /*6080*/  HMMA.16816.F32 R12, R164.reuse, R132, R12 ;  /* 0x00000084a40c723c */ /* 0x040ff0000000180c */
[C---:B------:R-:W-:Y:S01]  /*6090*/  HMMA.16816.F32 R16, R164.reuse, R134, R16 ;  /* 0x00000086a410723c */ /* 0x040fe20000001810 */
[----:B------:R-:W1:Y:S07]  /*60a0*/  LDSM.16.M88.4 R132, [R192+0x4800] ;  /* 0x00480000c084783b */ /* 0x000e6e0000000200 */
[C---:B--2---:R-:W-:Y:S08]  /*60b0*/  HMMA.16816.F32 R20, R164.reuse, R136, R20 ;  /* 0x00000088a414723c */ /* 0x044ff00000001814 */
[C---:B------:R-:W-:Y:S01]  /*60c0*/  HMMA.16816.F32 R24, R164.reuse, R138, R24 ;  /* 0x0000008aa418723c */ /* 0x040fe20000001818 */
[----:B------:R-:W2:Y:S07]  /*60d0*/  LDSM.16.M88.4 R136, [R192+0x5000] ;  /* 0x00500000c088783b */ /* 0x000eae0000000200 */
[C---:B------:R-:W-:Y:S08]  /*60e0*/  HMMA.16816.F32 R28, R164.reuse, R140, R28 ;  /* 0x0000008ca41c723c */ /* 0x040ff0000000181c */
[----:B------:R-:W-:Y:S08]  /*60f0*/  HMMA.16816.F32 R32, R164, R142, R32 ;  /* 0x0000008ea420723c */ /* 0x000ff00000001820 */
[C---:B------:R-:W-:Y:S08]  /*6100*/  HMMA.16816.F32 R4, R172.reuse, R176, R4 ;  /* 0x000000b0ac04723c */ /* 0x040ff00000001804 */
[C---:B------:R-:W-:Y:S08]  /*6110*/  HMMA.16816.F32 R8, R172.reuse, R178, R8 ;  /* 0x000000b2ac08723c */ /* 0x040ff00000001808 */
[C---:B-1----:R-:W-:Y:S08]  /*6120*/  HMMA.16816.F32 R12, R172.reuse, R132, R12 ;  /* 0x00000084ac0c723c */ /* 0x042ff0000000180c */
[C---:B------:R-:W-:Y:S01]  /*6130*/  HMMA.16816.F32 R16, R172.reuse, R134, R16 ;  /* 0x00000086ac10723c */ /* 0x040fe20000001810 */
[----:B------:R-:W1:Y:S01]  /*6140*/  LDSM.16.M88.4 R132, [R192+0x5800] ;  /* 0x00580000c084783b */ /* 0x000e620000000200 */
[----:B------:R-:W-:Y:S04]  /*6150*/  DEPBAR.LE SB0, 0x0 ;  /* 0x000080000000791a */ /* 0x000fe80000000000 */
[----:B-----5:R-:W-:Y:S02]  /*6160*/  FMUL.FTZ R227, R4, c[0x0][0x320] ;  /* 0x0000c80004e37a20 */ /* 0x020fe40000410000 */
[C---:B--2---:R-:W-:Y:S04]  /*6170*/  HMMA.16816.F32 R20, R172.reuse, R136, R20 ;  /* 0x00000088ac14723c */ /* 0x044fe80000001814 */
[----:B------:R-:W2:Y:S01]  /*6180*/  MUFU.TANH R227, R227 ;  /* 0x000000e300e37308 */ /* 0x000ea20000002400 */
[----:B------:R-:W-:Y:S01]  /*6190*/  BAR.SYNC.DEFER_BLOCKING 0x0 ;  /* 0x0000000000007b1d */ /* 0x000fe20000010000 */
[----:B------:R-:W-:Y:S02]  /*61a0*/  FMUL.FTZ R228, R11, c[0x0][0x320] ;  /* 0x0000c8000be47a20 */ /* 0x000fe40000410000 */
[C---:B------:R-:W-:Y:S04]  /*61b0*/  HMMA.16816.F32 R24, R172.reuse, R138, R24 ;  /* 0x0000008aac18723c */ /* 0x040fe80000001818 */
[----:B------:R-:W-:Y:S01]  /*61c0*/  FMUL.FTZ R232, R14, c[0x0][0x320] ;  /* 0x0000c8000ee87a20 */ /* 0x000fe20000410000 */
[----:B------:R-:W-:Y:S01]  /*61d0*/  @P0 LEA R14, P4, R249, c[0x0][0x1c8], 0x1 ;  /* 0x00007200f90e0a11 */ /* 0x000fe200078808ff */
[----:B------:R-:W3:Y:S01]  /*61e0*/  MUFU.TANH R228, R228 ;  /* 0x000000e400e47308 */ /* 0x000ee20000002400 */
[----:B----4-:R-:W-:Y:S02]  /*61f0*/  FMUL.FTZ R231, R15, c[0x0][0x320] ;  /* 0x0000c8000fe77a20 */ /* 0x010fe40000410000 */
[----:B------:R-:W-:Y:S03]  /*6200*/  @P0 LEA.HI.X R15, R249, c[0x0][0x1cc], R250, 0x1, P4 ;  /* 0x00007300f90f0a11 */ /* 0x000fe600020f0cfa */
[----:B------:R-:W-:Y:S02]  /*6210*/  FMUL.FTZ R235, R18, c[0x0][0x320] ;  /* 0x0000c80012eb7a20 */ /* 0x000fe40000410000 */
[----:B------:R-:W-:Y:S02]  /*6220*/  FMUL.FTZ R236, R13, c[0x0][0x320] ;  /* 0x0000c8000dec7a20 */ /* 0x000fe40000410000 */
[----:B------:R-:W4:Y:S01]  /*6230*/  MUFU.TANH R232, R232 ;  /* 0x000000e800e87308 */ /* 0x000f220000002400 */
[----:B------:R-:W-:Y:S01]  /*6240*/  FMUL.FTZ R240, R22, c[0x0][0x320] ;  /* 0x0000c80016f07a20 */ /* 0x000fe20000410000 */
[----:B------:R-:W-:Y:S01]  /*6250*/  @P0 LEA R22, P6, R248, c[0x0][0x1c8], 0x1 ;  /* 0x00007200f8160a11 */ /* 0x000fe200078c08ff */
[----:B------:R-:W-:Y:S02]  /*6260*/  FMUL.FTZ R239, R23, c[0x0][0x320] ;  /* 0x0000c80017ef7a20 */ /* 0x000fe40000410000 */
[----:B------:R-:W-:Y:S01]  /*6270*/  FMUL.FTZ R226, R10, c[0x0][0x320] ;  /* 0x0000c8000ae27a20 */ /* 0x000fe20000410000 */
[----:B------:R-:W-:Y:S01]  /*6280*/  @P0 LEA.HI.X R23, R248, c[0x0][0x1cc], R251, 0x1, P6 ;  /* 0x00007300f8170a11 */ /* 0x000fe200030f0cfb */
[----:B------:R-:W-:Y:S01]  /*6290*/  FMUL.FTZ R234, R19, c[0x0][0x320] ;  /* 0x0000c80013ea7a20 */ /* 0x000fe20000410000 */
[----:B------:R-:W-:Y:S01]  /*62a0*/  @P0 IADD3 R248, P5, R182, UR20, RZ ;  /* 0x00000014b6f80c10 */ /* 0x000fe2000ffbe0ff */
[C---:B-1----:R-:W-:Y:S01]  /*62b0*/  HMMA.16816.F32 R28, R172.reuse, R132, R28 ;  /* 0x00000084ac1c723c */ /* 0x042fe2000000181c */
[----:B------:R-:W1:Y:S01]  /*62c0*/  MUFU.TANH R236, R236 ;  /* 0x000000ec00ec7308 */ /* 0x000e620000002400 */
[----:B------:R-:W-:Y:S01]  /*62d0*/  @!PT LDS RZ, [RZ] ;  /* 0x00000000fffff984 */ /* 0x000fe20000000800 */
[----:B------:R-:W-:Y:S01]  /*62e0*/  @!PT LDS RZ, [RZ] ;  /* 0x00000000fffff984 */ /* 0x000fe20000000800 */
[----:B------:R-:W-:Y:S01]  /*62f0*/  @!PT LDS RZ, [RZ] ;  /* 0x00000000fffff984 */ /* 0x000fe20000000800 */
[----:B------:R1:W-:Y:S01]  /*6300*/  @P0 LDGSTS.E.BYPASS.LTC128B.128 [R207+0x6100], [R22.64], !P3 ;  /* 0x0610000016cf0fae */ /* 0x0003e2000d901d50 */
[----:B------:R-:W-:Y:S01]  /*6310*/  @P0 LEA R158, P4, R248, c[0x0][0x1c8], 0x1 ;  /* 0x00007200f89e0a11 */ /* 0x000fe200078808ff */
[----:B------:R-:W-:Y:S01]  /*6320*/  FMUL.FTZ R243, R26, c[0x0][0x320] ;  /* 0x0000c8001af37a20 */ /* 0x000fe20000410000 */
[----:B------:R-:W-:Y:S01]  /*6330*/  @P0 IADD3.X R251, R181, UR19, RZ, P5, !PT ;  /* 0x00000013b5fb0c10 */ /* 0x000fe2000affe4ff */
[----:B------:R-:W-:Y:S01]  /*6340*/  FMUL.FTZ R242, R27, c[0x0][0x320] ;  /* 0x0000c8001bf27a20 */ /* 0x000fe20000410000 */
[----:B------:R-:W-:Y:S01]  /*6350*/  @UP3 UIADD3 UR20, UP0, UR12, UR20, URZ ;  /* 0x000000140c143290 */ /* 0x000fe2000ff1e03f */
[----:B------:R-:W-:Y:S01]  /*6360*/  HMMA.16816.F32 R32, R172, R134, R32 ;  /* 0x00000086ac20723c */ /* 0x000fe20000001820 */
[----:B------:R5:W-:Y:S02]  /*6370*/  @P0 LDGSTS.E.BYPASS.LTC128B.128 [R207+0x8100], [R14.64], !P2 ;  /* 0x081000000ecf0fae */ /* 0x000be4000d101d50 */
[----:B------:R-:W1:Y:S01]  /*6380*/  MUFU.TANH R226, R226 ;  /* 0x000000e200e27308 */ /* 0x000e620000002400 */
[----:B------:R-:W-:Y:S01]  /*6390*/  @P0 LEA.HI.X R159, R248, c[0x0][0x1cc], R251, 0x1, P4 ;  /* 0x00007300f89f0a11 */ /* 0x000fe200020f0cfb */
[----:B------:R-:W-:Y:S01]  /*63a0*/  @UP3 UIADD3.X UR19, UR11, UR19, URZ, UP0, !UPT ;  /* 0x000000130b133290 */ /* 0x000fe200087fe43f */
[----:B------:R-:W-:Y:S01]  /*63b0*/  @P0 IADD3 R250, P6, R210, UR20, RZ ;  /* 0x00000014d2fa0c10 */ /* 0x000fe2000ffde0ff */
[----:B------:R-:W-:Y:S01]  /*63c0*/  IMAD.MOV.U32 R19, RZ, RZ, R212 ;  /* 0x000000ffff137224 */ /* 0x000fe200078e00d4 */
[----:B------:R-:W-:Y:S01]  /*63d0*/  @P0 IADD3 R18, P4, R182, UR20, RZ ;  /* 0x00000014b6120c10 */ /* 0x000fe2000ff9e0ff */
[----:B------:R1:W-:Y:S03]  /*63e0*/  @P0 LDGSTS.E.BYPASS.LTC128B.128 [R207+0xa100], [R158.64], !P1 ;  /* 0x0a1000009ecf0fae */ /* 0x0003e6000c901d50 */
[----:B------:R-:W-:Y:S01]  /*63f0*/  @P0 IADD3.X R251, R217, UR19, RZ, P6, !PT ;  /* 0x00000013d9fb0c10 */ /* 0x000fe2000b7fe4ff */
[----:B------:R-:W1:Y:S01]  /*6400*/  MUFU.TANH R231, R231 ;  /* 0x000000e700e77308 */ /* 0x000e620000002400 */
[----:B------:R-:W-:Y:S01]  /*6410*/  @P0 LEA R162, P6, R250, c[0x0][0x1c8], 0x1 ;  /* 0x00007200faa20a11 */ /* 0x000fe200078c08ff */
[----:B------:R-:W-:Y:S01]  /*6420*/  FMUL.FTZ R229, R5, c[0x0][0x320] ;  /* 0x0000c80005e57a20 */ /* 0x000fe20000410000 */
[----:B------:R-:W-:Y:S01]  /*6430*/  @P0 IADD3.X R13, R181, UR19, RZ, P4, !PT ;  /* 0x00000013b50d0c10 */ /* 0x000fe2000a7fe4ff */
[----:B------:R-:W-:Y:S01]  /*6440*/  FMUL.FTZ R249, R30, c[0x0][0x320] ;  /* 0x0000c8001ef97a20 */ /* 0x000fe20000410000 */
[----:B------:R-:W-:Y:S01]  /*6450*/  @P0 LEA R26, P4, R18, c[0x0][0x1c8], 0x1 ;  /* 0x00007200121a0a11 */ /* 0x000fe200078808ff */
[----:B------:R-:W-:Y:S01]  /*6460*/  FMUL.FTZ R248, R31, c[0x0][0x320] ;  /* 0x0000c8001ff87a20 */ /* 0x000fe20000410000 */
[----:B------:R-:W-:Y:S01]  /*6470*/  @P0 LEA.HI.X R163, R250, c[0x0][0x1cc], R251, 0x1, P6 ;  /* 0x00007300faa30a11 */ /* 0x000fe200030f0cfb */
[----:B------:R-:W-:Y:S01]  /*6480*/  FMUL.FTZ R0, R6, c[0x0][0x320] ;  /* 0x0000c80006007a20 */ /* 0x000fe20000410000 */
[----:B------:R-:W-:Y:S01]  /*6490*/  @P0 LEA.HI.X R27, R18, c[0x0][0x1cc], R13, 0x1, P4 ;  /* 0x00007300121b0a11 */ /* 0x000fe200020f0c0d */
[----:B------:R-:W1:Y:S01]  /*64a0*/  MUFU.TANH R229, R229 ;  /* 0x000000e500e57308 */ /* 0x000e620000002400 */
[----:B------:R-:W-:Y:S01]  /*64b0*/  @P0 IADD3 R11, P5, R220, UR20, RZ ;  /* 0x00000014dc0b0c10 */ /* 0x000fe2000ffbe0ff */
[----:B------:R1:W-:Y:S01]  /*64c0*/  @P0 LDGSTS.E.BYPASS.LTC128B.128 [R207+0x7100], [R162.64], !P3 ;  /* 0x07100000a2cf0fae */ /* 0x0003e2000d901d50 */
[----:B------:R-:W-:Y:S01]  /*64d0*/  FMUL.FTZ R250, R32, c[0x0][0x320] ;  /* 0x0000c80020fa7a20 */ /* 0x000fe20000410000 */
[----:B------:R-:W-:Y:S01]  /*64e0*/  PLOP3.LUT P4, PT, PT, PT, UP2, 0x80, 0x0 ;  /* 0x000000000000781c */ /* 0x000fe20003f8f028 */
[----:B------:R-:W-:Y:S01]  /*64f0*/  FMUL.FTZ R225, R7, c[0x0][0x320] ;  /* 0x0000c80007e17a20 */ /* 0x000fe20000410000 */
[----:B------:R-:W-:Y:S01]  /*6500*/  @P0 IADD3.X R10, R183, UR19, RZ, P5, !PT ;  /* 0x00000013b70a0c10 */ /* 0x000fe2000affe4ff */
[----:B------:R-:W-:Y:S01]  /*6510*/  USHF.L.U32 UR19, UR13, 0x6, URZ ;  /* 0x000000060d137899 */ /* 0x000fe2000800063f */
[----:B------:R-:W-:Y:S01]  /*6520*/  @P0 LEA R30, P5, R11, c[0x0][0x1c8], 0x1 ;  /* 0x000072000b1e0a11 */ /* 0x000fe200078a08ff */
[----:B------:R-:W-:Y:S01]  /*6530*/  FMUL.FTZ R230, R8, c[0x0][0x320] ;  /* 0x0000c80008e67a20 */ /* 0x000fe20000410000 */
[----:B------:R1:W1:Y:S01]  /*6540*/  MUFU.TANH R13, R250 ;  /* 0x000000fa000d7308 */ /* 0x0002620000002400 */
[----:B------:R-:W-:Y:S01]  /*6550*/  FMUL.FTZ R233, R9, c[0x0][0x320] ;  /* 0x0000c80009e97a20 */ /* 0x000fe20000410000 */
[----:B------:R-:W-:Y:S01]  /*6560*/  @P0 LEA.HI.X R31, R11, c[0x0][0x1cc], R10, 0x1, P5 ;  /* 0x000073000b1f0a11 */ /* 0x000fe200028f0c0a */
[----:B------:R-:W-:Y:S02]  /*6570*/  FMUL.FTZ R237, R12, c[0x0][0x320] ;  /* 0x0000c8000ced7a20 */ /* 0x000fe40000410000 */
[----:B------:R-:W-:Y:S02]  /*6580*/  FMUL.FTZ R238, R16, c[0x0][0x320] ;  /* 0x0000c80010ee7a20 */ /* 0x000fe40000410000 */
[----:B------:R2:W-:Y:S01]  /*6590*/  @P0 LDGSTS.E.BYPASS.LTC128B.128 [R207+0x9100], [R30.64], !P2 ;  /* 0x091000001ecf0fae */ /* 0x0005e2000d101d50 */
[----:B------:R-:W-:Y:S02]  /*65a0*/  @P4 IMAD.MOV.U32 R19, RZ, RZ, R180 ;  /* 0x000000ffff134224 */ /* 0x000fe400078e00b4 */
[----:B------:R-:W2:Y:S01]  /*65b0*/  MUFU.TANH R0, R0 ;  /* 0x0000000000007308 */ /* 0x000ea20000002400 */
[----:B------:R-:W-:Y:S02]  /*65c0*/  FMUL.FTZ R241, R17, c[0x0][0x320] ;  /* 0x0000c80011f17a20 */ /* 0x000fe40000410000 */
[----:B------:R-:W-:Y:S01]  /*65d0*/  FMUL.FTZ R245, R20, c[0x0][0x320] ;  /* 0x0000c80014f57a20 */ /* 0x000fe20000410000 */
[----:B------:R2:W-:Y:S01]  /*65e0*/  @P0 LDGSTS.E.BYPASS.LTC128B.128 [R207+0xb100], [R26.64], !P1 ;  /* 0x0b1000001acf0fae */ /* 0x0005e2000c901d50 */
[----:B------:R-:W-:Y:S01]  /*65f0*/  FMUL.FTZ R244, R21, c[0x0][0x320] ;  /* 0x0000c80015f47a20 */ /* 0x000fe20000410000 */
[----:B------:R-:W-:Y:S01]  /*6600*/  PLOP3.LUT P0, PT, PT, PT, UP1, 0x40, 0x0 ;  /* 0x000000000000781c */ /* 0x000fe20003f0e818 */
[----:B------:R-:W-:Y:S02]  /*6610*/  FMUL.FTZ R247, R24, c[0x0][0x320] ;  /* 0x0000c80018f77a20 */ /* 0x000fe40000410000 */
[----:B------:R-:W-:Y:S01]  /*6620*/  FMUL.FTZ R246, R25, c[0x0][0x320] ;  /* 0x0000c80019f67a20 */ /* 0x000fe20000410000 */
[----:B------:R-:W2:Y:S01]  /*6630*/  MUFU.TANH R225, R225 ;  /* 0x000000e100e17308 */ /* 0x000ea20000002400 */
[----:B------:R-:W0:Y:S01]  /*6640*/  LDGDEPBAR ;  /* 0x00000000000079af */ /* 0x000e220000000000 */
[----:B------:R-:W-:Y:S02]  /*6650*/  FMUL.FTZ R9, R28, c[0x0][0x320] ;  /* 0x0000c8001c097a20 */ /* 0x000fe40000410000 */
[----:B-1----:R-:W-:Y:S02]  /*6660*/  IMAD.U32 R250, RZ, RZ, UR19 ;  /* 0x00000013fffa7e24 */ /* 0x002fe4000f8e00ff */
[----:B------:R-:W-:Y:S02]  /*6670*/  FMUL.FTZ R252, R29, c[0x0][0x320] ;  /* 0x0000c8001dfc7a20 */ /* 0x000fe40000410000 */
[----:B------:R-:W-:Y:S01]  /*6680*/  FMUL.FTZ R11, R33, c[0x0][0x320] ;  /* 0x0000c800210b7a20 */ /* 0x000fe20000410000 */
[----:B------:R-:W1:Y:S01]  /*6690*/  SHFL.IDX PT, R10, R19, RZ, 0x1c1f ;  /* 0x001c1fff130a7589 */ /* 0x000e6200000e0000 */
[----:B------:R-:W2:Y:S01]  /*66a0*/  MUFU.TANH R230, R230 ;  /* 0x000000e600e67308 */ /* 0x000ea20000002400 */
[----:B------:R-:W-:Y:S01]  /*66b0*/  FMUL.FTZ R251, R34, c[0x0][0x320] ;  /* 0x0000c80022fb7a20 */ /* 0x000fe20000410000 */
[----:B-----5:R-:W-:Y:S01]  /*66c0*/  IADD3 R14, -R213, 0x1, -R250 ;  /* 0x00000001d50e7810 */ /* 0x020fe20007ffe9fa */
[----:B------:R-:W-:Y:S03]  /*66d0*/  FMUL.FTZ R35, R35, c[0x0][0x320] ;  /* 0x0000c80023237a20 */ /* 0x000fe60000410000 */
[----:B------:R-:W-:Y:S04]  /*66e0*/  IADD3 R14, R14, c[0x0][0x1d0], RZ ;  /* 0x000074000e0e7a10 */ /* 0x000fe80007ffe0ff */
[----:B------:R-:W2:Y:S01]  /*66f0*/  MUFU.TANH R233, R233 ;  /* 0x000000e900e97308 */ /* 0x000ea20000002400 */
[----:B------:R-:W-:Y:S04]  /*6700*/  IADD3 R14, R14, -c[0x0][0x168], RZ ;  /* 0x80005a000e0e7a10 */ /* 0x000fe80007ffe0ff */
[C---:B------:R-:W-:Y:S02]  /*6710*/  IADD3 R15, R14.reuse, c[0x0][0x328], RZ ;  /* 0x0000ca000e0f7a10 */ /* 0x040fe40007ffe0ff */
[----:B------:R-:W-:Y:S03]  /*6720*/  IADD3 R14, R14, UR14, RZ ;  /* 0x0000000e0e0e7c10 */ /* 0x000fe6000fffe0ff */
[----:B------:R-:W2:Y:S01]  /*6730*/  MUFU.TANH R237, R237 ;  /* 0x000000ed00ed7308 */ /* 0x000ea20000002400 */
[--C-:B-1----:R-:W-:Y:S02]  /*6740*/  IMAD.IADD R18, R15, 0x1, R10.reuse ;  /* 0x000000010f127824 */ /* 0x102fe400078e020a */
[----:B------:R-:W-:Y:S07]  /*6750*/  IMAD.IADD R17, R14, 0x1, R10 ;  /* 0x000000010e117824 */ /* 0x000fee00078e020a */
[----:B------:R-:W1:Y:S10]  /*6760*/  MUFU.TANH R238, R238 ;  /* 0x000000ee00ee7308 */ /* 0x000e740000002400 */
        /* <DEDUP_REMOVED lines=17> */
[----:B------:R1:W1:Y:S01]  /*6880*/  MUFU.TANH R250, R35 ;  /* 0x0000002300fa7308 */ /* 0x0002620000002400 */
[----:B------:R-:W-:-:S05]  /*6890*/  @P0 BRA `(.L_x_363) ;  /* 0x000001a000000947 */ /* 0x000fca0003800000 */
[----:B--234-:R-:W-:Y:S01]  /*68a0*/  IADD3 R5, R10, c[0x0][0x1d0], RZ ;  /* 0x000074000a057a10 */ /* 0x01cfe20007ffe0ff */
[----:B------:R-:W-:Y:S03]  /*68b0*/  BSSY B0, `(.L_x_364) ;  /* 0x0000012000007945 */ /* 0x000fe60003800000 */
[----:B------:R-:W-:Y:S04]  /*68c0*/  IADD3 R5, R5, -c[0x0][0x168], RZ ;  /* 0x80005a0005057a10 */ /* 0x000fe80007ffe0ff */
[----:B------:R-:W-:Y:S11]  /*68d0*/  ISETP.GT.AND P0, PT, R5, -0x1, PT ;  /* 0xffffffff0500780c */ /* 0x000ff60003f04270 */
[----:B------:R-:W-:Y:S02]  /*68e0*/  @!UPT UIADD3 URZ, URZ, URZ, URZ ;  /* 0x0000003f3f3ff290 */ /* 0x000fe4000fffe03f */
[----:B------:R-:W-:-:S05]  /*68f0*/  @P0 BRA `(.L_x_365) ;  /* 0x0000008000000947 */ /* 0x000fca0003800000 */
[----:B------:R-:W-:Y:S01]  /*6900*/  LOP3.LUT R5, RZ, R5, RZ, 0x33, !PT ;  /* 0x00000005ff057212 */ /* 0x000fe200078e33ff */
[----:B------:R-:W-:Y:S05]  /*6910*/  IMAD.MOV.U32 R4, RZ, RZ, c[0x0][0x32c] ;  /* 0x0000cb00ff047624 */ /* 0x000fea00078e00ff */
[----:B------:R-:W-:Y:S11]  /*6920*/  ISETP.NE.AND P0, PT, R4, 0x1, PT ;  /* 0x000000010400780c */ /* 0x000ff60003f05270 */
[----:B------:R-:W-:Y:S02]  /*6930*/  @!UPT UIADD3 URZ, URZ, URZ, URZ ;  /* 0x0000003f3f3ff290 */ /* 0x000fe4000fffe03f */
[----:B------:R-:W-:Y:S05]  /*6940*/  @P0 IMAD.HI.U32 R4, R5, c[0x0][0x330], RZ ;  /* 0x0000cc0005040a27 */ /* 0x000fea00078e00ff */
[----:B------:R-:W-:Y:S04]  /*6950*/  @P0 SHF.R.U32.HI R5, RZ, c[0x0][0x334], R4 ;  /* 0x0000cd00ff050a19 */ /* 0x000fe80000011604 */
[----:B------:R-:W-:Y:S01]  /*6960*/  LOP3.LUT R5, RZ, R5, RZ, 0x33, !PT ;  /* 0x00000005ff057212 */ /* 0x000fe200078e33ff */
[----:B------:R-:W-:-:S05]  /*6970*/  BRA `(.L_x_366) ;  /* 0x0000005000007947 */ /* 0x000fca0003800000 */
.L_x_365:
[----:B------:R-:W-:Y:S04]  /*6980*/  MOV R4, c[0x0][0x32c] ;  /* 0x0000cb0000047a02 */ /* 0x000fe80000000f00 */
[----:B------:R-:W-:Y:S11]  /*6990*/  ISETP.NE.AND P0, PT, R4, 0x1, PT ;  /* 0x000000010400780c */ /* 0x000ff60003f05270 */
[----:B------:R-:W-:Y:S02]  /*69a0*/  @!UPT UIADD3 URZ, URZ, URZ, URZ ;  /* 0x0000003f3f3ff290 */ /* 0x000fe4000fffe03f */
[----:B------:R-:W-:Y:S05]  /*69b0*/  @P0 IMAD.HI.U32 R4, R5, c[0x0][0x330], RZ ;  /* 0x0000cc0005040a27 */ /* 0x000fea00078e00ff */
[----:B------:R-:W-:Y:S02]  /*69c0*/  @P0 SHF.R.U32.HI R5, RZ, c[0x0][0x334], R4 ;  /* 0x0000cd00ff050a19 */ /* 0x000fe40000011604 */
.L_x_366:
[----:B------:R-:W-:Y:S05]  /*69d0*/  BSYNC B0 ;  /* 0x0000000000007941 */ /* 0x000fea0003800000 */
.L_x_364:
[----:B------:R-:W-:Y:S04]  /*69e0*/  IMAD.MOV.U32 R4, RZ, RZ, c[0x0][0x32c] ;  /* 0x0000cb00ff047624 */ /* 0x000fe800078e00ff */
[----:B------:R-:W-:Y:S04]  /*69f0*/  IMAD R4, R5, R4, -UR19 ;  /* 0x8000001305047e24 */ /* 0x000fe8000f8e0204 */
[----:B------:R-:W-:Y:S05]  /*6a00*/  IMAD.IADD R4, R4, 0x1, -R213 ;  /* 0x0000000104047824 */ /* 0x000fea00078e0ad5 */
[----:B------:R-:W-:Y:S02]  /*6a10*/  IADD3 R5, R4, c[0x0][0x32c], RZ ;  /* 0x0000cb0004057a10 */ /* 0x000fe40007ffe0ff */
[----:B------:R-:W-:Y:S02]  /*6a20*/  IMNMX R17, R17, R4, !PT ;  /* 0x0000000411117217 */ /* 0x000fe40007800200 */
[----:B------:R-:W-:Y:S02]  /*6a30*/  IMNMX R18, R18, R5, PT ;  /* 0x0000000512127217 */ /* 0x000fe40003800200 */
.L_x_363:
[----:B--234-:R-:W-:Y:S01]  /*6a40*/  UISETP.GT.AND UP0, UPT, UR13, -0x1, UPT ;  /* 0xffffffff0d00788c */ /* 0x01cfe2000bf04270 */
[----:B------:R-:W2:Y:S05]  /*6a50*/  SHFL.IDX PT, R7, R19, 0x1, 0x1c1f ;  /* 0x003c1f0013077f89 */ /* 0x000eaa00000e0000 */
[----:B------:R-:W-:Y:S04]  /*6a60*/  PLOP3.LUT P0, PT, PT, PT, UP0, 0x80, 0x0 ;  /* 0x000000000000781c */ /* 0x000fe80003f0f008 */
[C---:B------:R-:W-:Y:S02]  /*6a70*/  ISETP.GT.AND P4, PT, R17.reuse, 0x1, P0 ;  /* 0x000000011100780c */ /* 0x040fe40000784270 */
[----:B------:R-:W-:Y:S02]  /*6a80*/  ISETP.GT.AND P5, PT, R17, RZ, P0 ;  /* 0x000000ff1100720c */ /* 0x000fe400007a4270 */
[C---:B------:R-:W-:Y:S02]  /*6a90*/  ISETP.LT.OR P4, PT, R18.reuse, 0x2, P4 ;  /* 0x000000021200780c */ /* 0x040fe40002781670 */
[C---:B------:R-:W-:Y:S02]  /*6aa0*/  ISETP.LT.OR P5, PT, R18.reuse, 0x1, P5 ;  /* 0x000000011200780c */ /* 0x040fe40002fa1670 */
[----:B------:R-:W-:Y:S02]  /*6ab0*/  FSEL R8, R229, -INF , !P4 ;  /* 0xff800000e5087808 */ /* 0x000fe40006000000 */
[C---:B------:R-:W-:Y:S02]  /*6ac0*/  ISETP.GT.AND P4, PT, R17.reuse, 0x10, P0 ;  /* 0x000000101100780c */ /* 0x040fe40000784270 */
[----:B------:R-:W-:Y:S02]  /*6ad0*/  ISETP.GT.AND P6, PT, R17, 0x8, P0 ;  /* 0x000000081100780c */ /* 0x000fe400007c4270 */
[----:B------:R-:W-:Y:S01]  /*6ae0*/  ISETP.LT.OR P4, PT, R18, 0x11, P4 ;  /* 0x000000111200780c */ /* 0x000fe20002781670 */
[--C-:B--2---:R-:W-:Y:S01]  /*6af0*/  IMAD.IADD R4, R15, 0x1, R7.reuse ;  /* 0x000000010f047824 */ /* 0x104fe200078e0207 */
[----:B------:R-:W-:Y:S01]  /*6b00*/  FSEL R10, R227, -INF , !P5 ;  /* 0xff800000e30a7808 */ /* 0x000fe20006800000 */
[----:B------:R-:W-:Y:S01]  /*6b10*/  IMAD.IADD R5, R14, 0x1, R7 ;  /* 0x000000010e057824 */ /* 0x000fe200078e0207 */
[----:B------:R-:W-:Y:S02]  /*6b20*/  ISETP.GT.AND P5, PT, R17, 0x9, P0 ;  /* 0x000000091100780c */ /* 0x000fe400007a4270 */
[----:B------:R-:W-:Y:S02]  /*6b30*/  FSEL R164, R237, -INF , !P4 ;  /* 0xff800000eda47808 */ /* 0x000fe40006000000 */
[C---:B------:R-:W-:Y:S02]  /*6b40*/  ISETP.GT.AND P4, PT, R17.reuse, 0x19, P0 ;  /* 0x000000191100780c */ /* 0x040fe40000784270 */
[C---:B------:R-:W-:Y:S02]  /*6b50*/  ISETP.LT.OR P6, PT, R18.reuse, 0x9, P6 ;  /* 0x000000091200780c */ /* 0x040fe400037c1670 */
[C---:B------:R-:W-:Y:S02]  /*6b60*/  ISETP.LT.OR P5, PT, R18.reuse, 0xa, P5 ;  /* 0x0000000a1200780c */ /* 0x040fe40002fa1670 */
[----:B------:R-:W-:Y:S02]  /*6b70*/  ISETP.LT.OR P4, PT, R18, 0x1a, P4 ;  /* 0x0000001a1200780c */ /* 0x000fe40002781670 */
[----:B------:R-:W-:Y:S02]  /*6b80*/  FSEL R230, R230, -INF , !P6 ;  /* 0xff800000e6e67808 */ /* 0x000fe40007000000 */
[----:B------:R-:W-:Y:S02]  /*6b90*/  ISETP.GT.AND P6, PT, R17, 0x11, P0 ;  /* 0x000000111100780c */ /* 0x000fe400007c4270 */
[----:B------:R-:W-:Y:S02]  /*6ba0*/  FSEL R6, R233, -INF , !P5 ;  /* 0xff800000e9067808 */ /* 0x000fe40006800000 */
[----:B------:R-:W-:Y:S02]  /*6bb0*/  ISETP.GT.AND P5, PT, R17, 0x18, P0 ;  /* 0x000000181100780c */ /* 0x000fe400007a4270 */
[----:B-1----:R-:W-:Y:S02]  /*6bc0*/  FSEL R140, R241, -INF , !P4 ;  /* 0xff800000f18c7808 */ /* 0x002fe40006000000 */
[C---:B------:R-:W-:Y:S02]  /*6bd0*/  ISETP.GT.AND P4, PT, R17.reuse, 0x28, P0 ;  /* 0x000000281100780c */ /* 0x040fe40000784270 */
[C---:B------:R-:W-:Y:S02]  /*6be0*/  ISETP.LT.OR P6, PT, R18.reuse, 0x12, P6 ;  /* 0x000000121200780c */ /* 0x040fe400037c1670 */
[C---:B------:R-:W-:Y:S02]  /*6bf0*/  ISETP.LT.OR P5, PT, R18.reuse, 0x19, P5 ;  /* 0x000000191200780c */ /* 0x040fe40002fa1670 */
[----:B------:R-:W-:Y:S02]  /*6c00*/  ISETP.LT.OR P4, PT, R18, 0x29, P4 ;  /* 0x000000291200780c */ /* 0x000fe40002781670 */
[----:B------:R-:W-:Y:S02]  /*6c10*/  FSEL R162, R236, -INF , !P6 ;  /* 0xff800000eca27808 */ /* 0x000fe40007000000 */
[C---:B------:R-:W-:Y:S02]  /*6c20*/  ISETP.GT.AND P6, PT, R17.reuse, 0x20, P0 ;  /* 0x000000201100780c */ /* 0x040fe400007c4270 */
[----:B------:R-:W-:Y:S02]  /*6c30*/  FSEL R142, R238, -INF , !P5 ;  /* 0xff800000ee8e7808 */ /* 0x000fe40006800000 */
[----:B------:R-:W-:Y:S02]  /*6c40*/  ISETP.GT.AND P5, PT, R17, 0x21, P0 ;  /* 0x000000211100780c */ /* 0x000fe400007a4270 */
[----:B------:R-:W-:Y:S02]  /*6c50*/  FSEL R156, R247, -INF , !P4 ;  /* 0xff800000f79c7808 */ /* 0x000fe40006000000 */
[----:B------:R-:W-:Y:S02]  /*6c60*/  ISETP.GT.AND P4, PT, R17, 0x31, P0 ;  /* 0x000000311100780c */ /* 0x000fe40000784270 */
[C---:B------:R-:W-:Y:S02]  /*6c70*/  ISETP.LT.OR P6, PT, R18.reuse, 0x21, P6 ;  /* 0x000000211200780c */ /* 0x040fe400037c1670 */
[C---:B------:R-:W-:Y:S02]  /*6c80*/  ISETP.LT.OR P5, PT, R18.reuse, 0x22, P5 ;  /* 0x000000221200780c */ /* 0x040fe40002fa1670 */
[----:B------:R-:W-:Y:S02]  /*6c90*/  ISETP.LT.OR P4, PT, R18, 0x32, P4 ;  /* 0x000000321200780c */ /* 0x000fe40002781670 */
[----:B------:R-:W-:Y:S02]  /*6ca0*/  FSEL R160, R245, -INF , !P6 ;  /* 0xff800000f5a07808 */ /* 0x000fe40007000000 */
[C---:B------:R-:W-:Y:S02]  /*6cb0*/  ISETP.GT.AND P6, PT, R17.reuse, 0x29, P0 ;  /* 0x000000291100780c */ /* 0x040fe400007c4270 */
[----:B------:R-:W-:Y:S02]  /*6cc0*/  FSEL R158, R244, -INF , !P5 ;  /* 0xff800000f49e7808 */ /* 0x000fe40006800000 */
[C---:B------:R-:W-:Y:S02]  /*6cd0*/  ISETP.GT.AND P5, PT, R17.reuse, 0x30, P0 ;  /* 0x000000301100780c */ /* 0x040fe400007a4270 */
[----:B------:R-:W-:Y:S02]  /*6ce0*/  FSEL R150, R252, -INF , !P4 ;  /* 0xff800000fc967808 */ /* 0x000fe40006000000 */
[----:B------:R-:W-:Y:S02]  /*6cf0*/  PLOP3.LUT P4, PT, PT, PT, UP1, 0x40, 0x0 ;  /* 0x000000000000781c */ /* 0x000fe40003f8e818 */
[C---:B------:R-:W-:Y:S02]  /*6d00*/  ISETP.LT.OR P6, PT, R18.reuse, 0x2a, P6 ;  /* 0x0000002a1200780c */ /* 0x040fe400037c1670 */
[----:B------:R-:W-:Y:S02]  /*6d10*/  ISETP.LT.OR P5, PT, R18, 0x31, P5 ;  /* 0x000000311200780c */ /* 0x000fe40002fa1670 */
[----:B------:R-:W-:Y:S02]  /*6d20*/  FSEL R154, R246, -INF , !P6 ;  /* 0xff800000f69a7808 */ /* 0x000fe40007000000 */
[----:B------:R-:W-:Y:S02]  /*6d30*/  ISETP.GT.AND P6, PT, R17, 0x38, P0 ;  /* 0x000000381100780c */ /* 0x000fe400007c4270 */
[----:B------:R-:W-:Y:S02]  /*6d40*/  FSEL R152, R9, -INF , !P5 ;  /* 0xff80000009987808 */ /* 0x000fe40006800000 */
[----:B------:R-:W-:Y:S02]  /*6d50*/  ISETP.GT.AND P5, PT, R17, 0x39, P0 ;  /* 0x000000391100780c */ /* 0x000fe400007a4270 */
[C---:B------:R-:W-:Y:S02]  /*6d60*/  ISETP.LT.OR P6, PT, R18.reuse, 0x39, P6 ;  /* 0x000000391200780c */ /* 0x040fe400037c1670 */
[----:B------:R-:W-:Y:S02]  /*6d70*/  ISETP.LT.OR P5, PT, R18, 0x3a, P5 ;  /* 0x0000003a1200780c */ /* 0x000fe40002fa1670 */
[----:B------:R-:W-:Y:S02]  /*6d80*/  FSEL R148, R13, -INF , !P6 ;  /* 0xff8000000d947808 */ /* 0x000fe40007000000 */
[----:B------:R-:W-:Y:S01]  /*6d90*/  FSEL R146, R11, -INF , !P5 ;  /* 0xff8000000b927808 */ /* 0x000fe20006800000 */
[----:B------:R-:W-:-:S05]  /*6da0*/  @P4 BRA `(.L_x_367) ;  /* 0x000001a000004947 */ /* 0x000fca0003800000 */
[----:B------:R-:W-:Y:S01]  /*6db0*/  IADD3 R7, R7, c[0x0][0x1d0], RZ ;  /* 0x0000740007077a10 */ /* 0x000fe20007ffe0ff */
        /* <DEDUP_REMOVED lines=13> */
.L_x_369:
[----:B------:R-:W-:Y:S04]  /*6e90*/  MOV R7, c[0x0][0x32c] ;  /* 0x0000cb0000077a02 */ /* 0x000fe80000000f00 */
[----:B------:R-:W-:Y:S11]  /*6ea0*/  ISETP.NE.AND P4, PT, R7, 0x1, PT ;  /* 0x000000010700780c */ /* 0x000ff60003f85270 */
[----:B------:R-:W-:Y:S02]  /*6eb0*/  @!UPT UIADD3 URZ, URZ, URZ, URZ ;  /* 0x0000003f3f3ff290 */ /* 0x000fe4000fffe03f */
[----:B------:R-:W-:Y:S05]  /*6ec0*/  @P4 IMAD.HI.U32 R7, R12, c[0x0][0x330], RZ ;  /* 0x0000cc000c074a27 */ /* 0x000fea00078e00ff */
[----:B------:R-:W-:Y:S02]  /*6ed0*/  @P4 SHF.R.U32.HI R12, RZ, c[0x0][0x334], R7 ;  /* 0x0000cd00ff0c4a19 */ /* 0x000fe40000011607 */
.L_x_370:
[----:B------:R-:W-:Y:S05]  /*6ee0*/  BSYNC B0 ;  /* 0x0000000000007941 */ /* 0x000fea0003800000 */
.L_x_368:
[----:B------:R-:W-:Y:S04]  /*6ef0*/  IMAD.MOV.U32 R7, RZ, RZ, c[0x0][0x32c] ;  /* 0x0000cb00ff077624 */ /* 0x000fe800078e00ff */
[----:B------:R-:W-:Y:S04]  /*6f00*/  IMAD R12, R12, R7, -UR19 ;  /* 0x800000130c0c7e24 */ /* 0x000fe8000f8e0207 */
[----:B------:R-:W-:Y:S05]  /*6f10*/  IMAD.IADD R12, R12, 0x1, -R213 ;  /* 0x000000010c0c7824 */ /* 0x000fea00078e0ad5 */
[----:B------:R-:W-:Y:S02]  /*6f20*/  IADD3 R7, R12, c[0x0][0x32c], RZ ;  /* 0x0000cb000c077a10 */ /* 0x000fe40007ffe0ff */
[----:B------:R-:W-:Y:S02]  /*6f30*/  IMNMX R5, R5, R12, !PT ;  /* 0x0000000c05057217 */ /* 0x000fe40007800200 */
[----:B------:R-:W-:Y:S02]  /*6f40*/  IMNMX R4, R4, R7, PT ;  /* 0x0000000704047217 */ /* 0x000fe40003800200 */
.L_x_367:
[----:B------:R-:W-:Y:S01]  /*6f50*/  FMNMX.FTZ R7, R10, R3, !PT ;  /* 0x000000030a077209 */ /* 0x000fe20007810000 */
[----:B------:R-:W-:Y:S01]  /*6f60*/  LDSM.16.MT88.4 R20, [R198+0x100] ;  /* 0x00010000c614783b */ /* 0x000fe20000004200 */
[C---:B------:R-:W-:Y:S01]  /*6f70*/  ISETP.GT.AND P6, PT, R5.reuse, RZ, P0 ;  /* 0x000000ff0500720c */ /* 0x040fe200007c4270 */
[----:B------:R-:W-:Y:S01]  /*6f80*/  UISETP.GT.AND UP0, UPT, UR13, UR18, UPT ;  /* 0x000000120d00728c */ /* 0x000fe2000bf04270 */
[----:B------:R-:W-:Y:S01]  /*6f90*/  FMNMX.FTZ R7, R8, R7, !PT ;  /* 0x0000000708077209 */ /* 0x000fe20007810000 */
[----:B------:R-:W-:Y:S01]  /*6fa0*/  UIADD3 UR13, UR13, -0x1, URZ ;  /* 0xffffffff0d0d7890 */ /* 0x000fe2000fffe03f */
[----:B------:R-:W-:Y:S02]  /*6fb0*/  ISETP.LT.OR P6, PT, R4, 0x1, P6 ;  /* 0x000000010400780c */ /* 0x000fe400037c1670 */
[----:B------:R-:W-:Y:S01]  /*6fc0*/  FMNMX.FTZ R7, R230, R7, !PT ;  /* 0x00000007e6077209 */ /* 0x000fe20007810000 */
[----:B------:R-:W-:Y:S01]  /*6fd0*/  LDSM.16.MT88.4 R28, [R197+0x100] ;  /* 0x00010000c51c783b */ /* 0x000fe20000004200 */
[C---:B------:R-:W-:Y:S02]  /*6fe0*/  ISETP.GT.AND P5, PT, R5.reuse, 0x1, P0 ;  /* 0x000000010500780c */ /* 0x040fe400007a4270 */
[----:B------:R-:W-:Y:S02]  /*6ff0*/  FMNMX.FTZ R7, R6, R7, !PT ;  /* 0x0000000706077209 */ /* 0x000fe40007810000 */
[----:B------:R-:W-:Y:S02]  /*7000*/  FSEL R13, R0, -INF , !P6 ;  /* 0xff800000000d7808 */ /* 0x000fe40007000000 */
[----:B------:R-:W-:Y:S02]  /*7010*/  FMNMX.FTZ R7, R164, R7, !PT ;  /* 0x00000007a4077209 */ /* 0x000fe40007810000 */
[----:B------:R-:W-:Y:S02]  /*7020*/  ISETP.GT.AND P4, PT, R5, 0x8, P0 ;  /* 0x000000080500780c */ /* 0x000fe40000784270 */
[----:B------:R-:W-:Y:S02]  /*7030*/  FMNMX.FTZ R7, R162, R7, !PT ;  /* 0x00000007a2077209 */ /* 0x000fe40007810000 */
[----:B------:R-:W-:Y:S02]  /*7040*/  ISETP.LT.OR P5, PT, R4, 0x2, P5 ;  /* 0x000000020400780c */ /* 0x000fe40002fa1670 */
[----:B------:R-:W-:Y:S02]  /*7050*/  FMNMX.FTZ R7, R142, R7, !PT ;  /* 0x000000078e077209 */ /* 0x000fe40007810000 */
[----:B------:R-:W-:Y:S02]  /*7060*/  FMNMX.FTZ R0, R13, R2, !PT ;  /* 0x000000020d007209 */ /* 0x000fe40007810000 */
[----:B------:R-:W-:Y:S02]  /*7070*/  FMNMX.FTZ R7, R140, R7, !PT ;  /* 0x000000078c077209 */ /* 0x000fe40007810000 */
[----:B------:R-:W-:Y:S02]  /*7080*/  FSEL R225, R225, -INF , !P5 ;  /* 0xff800000e1e17808 */ /* 0x000fe40006800000 */
[----:B------:R-:W-:Y:S02]  /*7090*/  FMNMX.FTZ R7, R160, R7, !PT ;  /* 0x00000007a0077209 */ /* 0x000fe40007810000 */
[----:B------:R-:W-:Y:S02]  /*70a0*/  ISETP.GT.AND P6, PT, R5, 0x9, P0 ;  /* 0x000000090500780c */ /* 0x000fe400007c4270 */
[----:B------:R-:W-:Y:S02]  /*70b0*/  FMNMX.FTZ R7, R158, R7, !PT ;  /* 0x000000079e077209 */ /* 0x000fe40007810000 */
[----:B------:R-:W-:Y:S02]  /*70c0*/  ISETP.LT.OR P4, PT, R4, 0x9, P4 ;  /* 0x000000090400780c */ /* 0x000fe40002781670 */
[----:B------:R-:W-:Y:S02]  /*70d0*/  FMNMX.FTZ R7, R156, R7, !PT ;  /* 0x000000079c077209 */ /* 0x000fe40007810000 */
[----:B------:R-:W-:Y:S02]  /*70e0*/  FSEL R11, R226, -INF , !P4 ;  /* 0xff800000e20b7808 */ /* 0x000fe40006000000 */
[----:B------:R-:W-:Y:S02]  /*70f0*/  FMNMX.FTZ R0, R225, R0, !PT ;  /* 0x00000000e1007209 */ /* 0x000fe40007810000 */
[----:B------:R-:W-:Y:S02]  /*7100*/  ISETP.GT.AND P5, PT, R5, 0x10, P0 ;  /* 0x000000100500780c */ /* 0x000fe400007a4270 */
[----:B------:R-:W-:Y:S02]  /*7110*/  ISETP.LT.OR P6, PT, R4, 0xa, P6 ;  /* 0x0000000a0400780c */ /* 0x000fe400037c1670 */
[----:B------:R-:W-:Y:S02]  /*7120*/  FMNMX.FTZ R7, R154, R7, !PT ;  /* 0x000000079a077209 */ /* 0x000fe40007810000 */
[----:B------:R-:W-:Y:S02]  /*7130*/  FSEL R9, R228, -INF , !P6 ;  /* 0xff800000e4097808 */ /* 0x000fe40007000000 */
[----:B------:R-:W-:Y:S02]  /*7140*/  ISETP.LT.OR P5, PT, R4, 0x11, P5 ;  /* 0x000000110400780c */ /* 0x000fe40002fa1670 */
[----:B------:R-:W-:Y:S02]  /*7150*/  FMNMX.FTZ R0, R11, R0, !PT ;  /* 0x000000000b007209 */ /* 0x000fe40007810000 */
[----:B------:R-:W-:Y:S02]  /*7160*/  ISETP.GT.AND P4, PT, R5, 0x11, P0 ;  /* 0x000000110500780c */ /* 0x000fe40000784270 */
[----:B------:R-:W-:Y:S02]  /*7170*/  FMNMX.FTZ R7, R152, R7, !PT ;  /* 0x0000000798077209 */ /* 0x000fe40007810000 */
[----:B------:R-:W-:Y:S02]  /*7180*/  FSEL R163, R232, -INF , !P5 ;  /* 0xff800000e8a37808 */ /* 0x000fe40006800000 */
[----:B------:R-:W-:Y:S02]  /*7190*/  ISETP.LT.OR P4, PT, R4, 0x12, P4 ;  /* 0x000000120400780c */ /* 0x000fe40002781670 */
[----:B------:R-:W-:Y:S02]  /*71a0*/  FMNMX.FTZ R0, R9, R0, !PT ;  /* 0x0000000009007209 */ /* 0x000fe40007810000 */
[----:B------:R-:W-:Y:S02]  /*71b0*/  ISETP.GT.AND P6, PT, R5, 0x18, P0 ;  /* 0x000000180500780c */ /* 0x000fe400007c4270 */
[----:B------:R-:W-:Y:S02]  /*71c0*/  FMNMX.FTZ R15, R150, R7, !PT ;  /* 0x00000007960f7209 */ /* 0x000fe40007810000 */
[----:B------:R-:W-:Y:S02]  /*71d0*/  FSEL R161, R231, -INF , !P4 ;  /* 0xff800000e7a17808 */ /* 0x000fe40006000000 */
[----:B------:R-:W-:Y:S02]  /*71e0*/  FMNMX.FTZ R0, R163, R0, !PT ;  /* 0x00000000a3007209 */ /* 0x000fe40007810000 */
[----:B------:R-:W-:Y:S02]  /*71f0*/  ISETP.LT.OR P6, PT, R4, 0x19, P6 ;  /* 0x000000190400780c */ /* 0x000fe400037c1670 */
        /* <DEDUP_REMOVED lines=9> */
[----:B------:R-:W-:Y:S01]  /*7290*/  ISETP.LT.OR P4, PT, R4, 0x21, P4 ;  /* 0x000000210400780c */ /* 0x000fe20002781670 */
[----:B------:R-:W1:Y:S01]  /*72a0*/  SHFL.BFLY PT, R0, R7, 0x2, 0x1f ;  /* 0x0c401f0007007f89 */ /* 0x000e6200000e0000 */
[----:B------:R-:W-:Y:S02]  /*72b0*/  ISETP.GT.AND P6, PT, R5, 0x21, P0 ;  /* 0x000000210500780c */ /* 0x000fe400007c4270 */
[----:B------:R-:W-:Y:S02]  /*72c0*/  FSEL R159, R240, -INF , !P4 ;  /* 0xff800000f09f7808 */ /* 0x000fe40006000000 */
[----:B------:R-:W-:Y:S02]  /*72d0*/  FMNMX.FTZ R14, R141, R14, !PT ;  /* 0x0000000e8d0e7209 */ /* 0x000fe40007810000 */
[C---:B------:R-:W-:Y:S02]  /*72e0*/  ISETP.LT.OR P6, PT, R4.reuse, 0x22, P6 ;  /* 0x000000220400780c */ /* 0x040fe400037c1670 */
[----:B------:R-:W-:Y:S02]  /*72f0*/  ISETP.GT.AND P5, PT, R5, 0x28, P0 ;  /* 0x000000280500780c */ /* 0x000fe400007a4270 */
[----:B------:R-:W-:Y:S02]  /*7300*/  FSEL R157, R239, -INF , !P6 ;  /* 0xff800000ef9d7808 */ /* 0x000fe40007000000 */
[----:B------:R-:W-:Y:S02]  /*7310*/  FMNMX.FTZ R14, R159, R14, !PT ;  /* 0x0000000e9f0e7209 */ /* 0x000fe40007810000 */
[C---:B------:R-:W-:Y:S02]  /*7320*/  ISETP.LT.OR P5, PT, R4.reuse, 0x29, P5 ;  /* 0x000000290400780c */ /* 0x040fe40002fa1670 */
[----:B------:R-:W-:Y:S02]  /*7330*/  ISETP.GT.AND P4, PT, R5, 0x29, P0 ;  /* 0x000000290500780c */ /* 0x000fe40000784270 */
[----:B------:R-:W-:Y:S02]  /*7340*/  FSEL R155, R243, -INF , !P5 ;  /* 0xff800000f39b7808 */ /* 0x000fe40006800000 */
[----:B------:R-:W-:Y:S02]  /*7350*/  FMNMX.FTZ R14, R157, R14, !PT ;  /* 0x0000000e9d0e7209 */ /* 0x000fe40007810000 */
[----:B------:R-:W-:Y:S02]  /*7360*/  ISETP.LT.OR P4, PT, R4, 0x2a, P4 ;  /* 0x0000002a0400780c */ /* 0x000fe40002781670 */
        /* <DEDUP_REMOVED lines=13> */
[----:B-1----:R-:W-:Y:S02]  /*7440*/  FMNMX.FTZ R12, R7, R0, !PT ;  /* 0x00000000070c7209 */ /* 0x002fe40007810000 */
[----:B------:R-:W-:Y:S02]  /*7450*/  FSEL R145, R251, -INF , !P4 ;  /* 0xff800000fb917808 */ /* 0x000fe40006000000 */
[----:B------:R-:W-:Y:S01]  /*7460*/  FMNMX.FTZ R0, R147, R14, !PT ;  /* 0x0000000e93007209 */ /* 0x000fe20007810000 */
[----:B------:R-:W1:Y:S01]  /*7470*/  SHFL.BFLY PT, R15, R12, 0x1, 0x1f ;  /* 0x0c201f000c0f7f89 */ /* 0x000e6200000e0000 */
[----:B------:R-:W-:Y:S02]  /*7480*/  ISETP.LT.OR P0, PT, R4, 0x3a, P0 ;  /* 0x0000003a0400780c */ /* 0x000fe40000701670 */
[----:B------:R-:W-:Y:S02]  /*7490*/  FMNMX.FTZ R0, R145, R0, !PT ;  /* 0x0000000091007209 */ /* 0x000fe40007810000 */
[----:B------:R-:W-:Y:S04]  /*74a0*/  FSEL R133, R250, -INF , !P0 ;  /* 0xff800000fa857808 */ /* 0x000fe80004000000 */
[----:B------:R-:W-:Y:S05]  /*74b0*/  FMNMX.FTZ R7, R133, R0, !PT ;  /* 0x0000000085077209 */ /* 0x000fea0007810000 */
[----:B------:R-:W2:Y:S01]  /*74c0*/  SHFL.BFLY PT, R4, R7, 0x2, 0x1f ;  /* 0x0c401f0007047f89 */ /* 0x000ea200000e0000 */
[----:B-1----:R-:W-:Y:S04]  /*74d0*/  FMNMX.FTZ R0, R12, R15, !PT ;  /* 0x0000000f0c007209 */ /* 0x002fe80007810000 */
[C---:B------:R-:W-:Y:S01]  /*74e0*/  FSETP.NEU.FTZ.AND P0, PT, R0.reuse, -INF , PT ;  /* 0xff8000000000780b */ /* 0x040fe20003f1d000 */
[----:B------:R-:W-:Y:S05]  /*74f0*/  FMUL.FTZ R151, R0, c[0x0][0x2d0] ;  /* 0x0000b40000977a20 */ /* 0x000fea0000410000 */
[----:B------:R-:W-:Y:S02]  /*7500*/  FSEL R151, R151, RZ, P0 ;  /* 0x000000ff97977208 */ /* 0x000fe40000000000 */
[----:B--2---:R-:W-:Y:S03]  /*7510*/  FMNMX.FTZ R5, R7, R4, !PT ;  /* 0x0000000407057209 */ /* 0x004fe60007810000 */
[--C-:B------:R-:W-:Y:S01]  /*7520*/  FFMA.FTZ R168, R10, c[0x0][0x2d0], -R151.reuse ;  /* 0x0000b4000aa87a23 */ /* 0x100fe20000010897 */
[----:B------:R-:W-:Y:S01]  /*7530*/  FSEL R4, R0, RZ, P0 ;  /* 0x000000ff00047208 */ /* 0x000fe20000000000 */
[--C-:B------:R-:W-:Y:S01]  /*7540*/  FFMA.FTZ R135, R8, c[0x0][0x2d0], -R151.reuse ;  /* 0x0000b40008877a23 */ /* 0x100fe20000010897 */
[----:B------:R-:W1:Y:S01]  /*7550*/  SHFL.BFLY PT, R132, R5, 0x1, 0x1f ;  /* 0x0c201f0005847f89 */ /* 0x000e6200000e0000 */
[----:B------:R-:W-:Y:S02]  /*7560*/  FFMA.FTZ R134, R230, c[0x0][0x2d0], -R151 ;  /* 0x0000b400e6867a23 */ /* 0x000fe40000010897 */
[----:B------:R-:W-:Y:S01]  /*7570*/  MUFU.EX2 R168, R168 ;  /* 0x000000a800a87308 */ /* 0x000fe20000000800 */
[----:B------:R-:W-:Y:S02]  /*7580*/  FADD.FTZ R3, -R4, R3 ;  /* 0x0000000304037221 */ /* 0x000fe40000010100 */
[--C-:B------:R-:W-:Y:S02]  /*7590*/  FFMA.FTZ R169, R6, c[0x0][0x2d0], -R151.reuse ;  /* 0x0000b40006a97a23 */ /* 0x100fe40000010897 */
[----:B------:R-:W-:Y:S02]  /*75a0*/  FMUL.FTZ R6, R3, c[0x0][0x2d0] ;  /* 0x0000b40003067a20 */ /* 0x000fe40000410000 */
[--C-:B------:R-:W-:Y:S02]  /*75b0*/  FFMA.FTZ R174, R164, c[0x0][0x2d0], -R151.reuse ;  /* 0x0000b400a4ae7a23 */ /* 0x100fe40000010897 */
[----:B------:R-:W-:Y:S01]  /*75c0*/  LDSM.16.MT88.4 R164, [R203+0x5900] ;  /* 0x00590000cba4783b */ /* 0x000fe20000004200 */
[----:B------:R-:W2:Y:S01]  /*75d0*/  MUFU.EX2 R135, R135 ;  /* 0x0000008700877308 */ /* 0x000ea20000000800 */
[--C-:B------:R-:W-:Y:S02]  /*75e0*/  FFMA.FTZ R175, R162, c[0x0][0x2d0], -R151.reuse ;  /* 0x0000b400a2af7a23 */ /* 0x100fe40000010897 */
[--C-:B------:R-:W-:Y:S02]  /*75f0*/  FFMA.FTZ R176, R142, c[0x0][0x2d0], -R151.reuse ;  /* 0x0000b4008eb07a23 */ /* 0x100fe40000010897 */
[--C-:B------:R-:W-:Y:S02]  /*7600*/  FFMA.FTZ R177, R140, c[0x0][0x2d0], -R151.reuse ;  /* 0x0000b4008cb17a23 */ /* 0x100fe40000010897 */
[--C-:B------:R-:W-:Y:S02]  /*7610*/  FFMA.FTZ R227, R160, c[0x0][0x2d0], -R151.reuse ;  /* 0x0000b400a0e37a23 */ /* 0x100fe40000010897 */
[--C-:B------:R-:W-:Y:S01]  /*7620*/  FFMA.FTZ R228, R158, c[0x0][0x2d0], -R151.reuse ;  /* 0x0000b4009ee47a23 */ /* 0x100fe20000010897 */
[----:B------:R-:W-:Y:S01]  /*7630*/  MUFU.EX2 R134, R134 ;  /* 0x0000008600867308 */ /* 0x000fe20000000800 */
[--C-:B------:R-:W-:Y:S01]  /*7640*/  FFMA.FTZ R229, R156, c[0x0][0x2d0], -R151.reuse ;  /* 0x0000b4009ce57a23 */ /* 0x100fe20000010897 */
[----:B-1----:R-:W-:Y:S01]  /*7650*/  FMNMX.FTZ R132, R5, R132, !PT ;  /* 0x0000008405847209 */ /* 0x002fe20007810000 */
[--C-:B------:R-:W-:Y:S02]  /*7660*/  FFMA.FTZ R230, R154, c[0x0][0x2d0], -R151.reuse ;  /* 0x0000b4009ae67a23 */ /* 0x100fe40000010897 */
[--C-:B------:R-:W-:Y:S01]  /*7670*/  FFMA.FTZ R235, R152, c[0x0][0x2d0], -R151.reuse ;  /* 0x0000b40098eb7a23 */ /* 0x100fe20000010897 */
[C---:B------:R-:W-:Y:S01]  /*7680*/  FSETP.NEU.FTZ.AND P0, PT, R132.reuse, -INF , PT ;  /* 0xff8000008400780b */ /* 0x040fe20003f1d000 */
[----:B------:R-:W-:Y:S02]  /*7690*/  FMUL.FTZ R144, R132, c[0x0][0x2d0] ;  /* 0x0000b40084907a20 */ /* 0x000fe40000410000 */
[--C-:B------:R-:W-:Y:S01]  /*76a0*/  FFMA.FTZ R236, R150, c[0x0][0x2d0], -R151.reuse ;  /* 0x0000b40096ec7a23 */ /* 0x100fe20000010897 */
[----:B------:R-:W-:Y:S01]  /*76b0*/  FSEL R5, R132, RZ, P0 ;  /* 0x000000ff84057208 */ /* 0x000fe20000000000 */
[----:B------:R-:W1:Y:S01]  /*76c0*/  MUFU.EX2 R169, R169 ;  /* 0x000000a900a97308 */ /* 0x000e620000000800 */
[----:B------:R-:W-:Y:S01]  /*76d0*/  FSEL R144, R144, RZ, P0 ;  /* 0x000000ff90907208 */ /* 0x000fe20000000000 */
[--C-:B------:R-:W-:Y:S01]  /*76e0*/  FFMA.FTZ R237, R148, c[0x0][0x2d0], -R151.reuse ;  /* 0x0000b40094ed7a23 */ /* 0x100fe20000010897 */
[----:B--2---:R-:W-:Y:S01]  /*76f0*/  F2FP.PACK_AB R136, R135, R168 ;  /* 0x000000a88788723e */ /* 0x004fe200000000ff */
[----:B------:R-:W-:Y:S01]  /*7700*/  FADD.FTZ R5, -R5, R2 ;  /* 0x0000000205057221 */ /* 0x000fe20000010100 */
[----:B------:R-:W-:Y:S01]  /*7710*/  PLOP3.LUT P0, PT, PT, PT, UP0, 0x80, 0x0 ;  /* 0x000000000000781c */ /* 0x000fe20003f0f008 */
[--C-:B------:R-:W-:Y:S02]  /*7720*/  FFMA.FTZ R173, R13, c[0x0][0x2d0], -R144.reuse ;  /* 0x0000b4000dad7a23 */ /* 0x100fe40000010890 */
[----:B------:R-:W2:Y:S01]  /*7730*/  LDSM.16.MT88.4 R12, [R203+0x100] ;  /* 0x00010000cb0c783b */ /* 0x000ea20000004200 */
[--C-:B------:R-:W-:Y:S01]  /*7740*/  FFMA.FTZ R172, R225, c[0x0][0x2d0], -R144.reuse ;  /* 0x0000b400e1ac7a23 */ /* 0x100fe20000010890 */
[----:B------:R-:W3:Y:S01]  /*7750*/  MUFU.EX2 R3, R6 ;  /* 0x0000000600037308 */ /* 0x000ee20000000800 */
[--C-:B------:R-:W-:Y:S02]  /*7760*/  FFMA.FTZ R171, R11, c[0x0][0x2d0], -R144.reuse ;  /* 0x0000b4000bab7a23 */ /* 0x100fe40000010890 */
[--C-:B------:R-:W-:Y:S02]  /*7770*/  FFMA.FTZ R170, R9, c[0x0][0x2d0], -R144.reuse ;  /* 0x0000b40009aa7a23 */ /* 0x100fe40000010890 */
[----:B------:R-:W-:Y:S02]  /*7780*/  FMUL.FTZ R2, R5, c[0x0][0x2d0] ;  /* 0x0000b40005027a20 */ /* 0x000fe40000410000 */
[--C-:B------:R-:W-:Y:S02]  /*7790*/  FFMA.FTZ R178, R163, c[0x0][0x2d0], -R144.reuse ;  /* 0x0000b400a3b27a23 */ /* 0x100fe40000010890 */
[--C-:B------:R-:W-:Y:S01]  /*77a0*/  FFMA.FTZ R179, R161, c[0x0][0x2d0], -R144.reuse ;  /* 0x0000b400a1b37a23 */ /* 0x100fe20000010890 */
[----:B------:R-:W-:Y:S01]  /*77b0*/  MUFU.EX2 R173, R173 ;  /* 0x000000ad00ad7308 */ /* 0x000fe20000000800 */
[----:B------:R-:W-:Y:S01]  /*77c0*/  LDSM.16.MT88.4 R160, [R196+0x3900] ;  /* 0x00390000c4a0783b */ /* 0x000fe20000004200 */
[--C-:B------:R-:W-:Y:S01]  /*77d0*/  FFMA.FTZ R225, R143, c[0x0][0x2d0], -R144.reuse ;  /* 0x0000b4008fe17a23 */ /* 0x100fe20000010890 */
[----:B-1----:R-:W-:Y:S01]  /*77e0*/  F2FP.PACK_AB R138, R169, R134 ;  /* 0x00000086a98a723e */ /* 0x002fe200000000ff */
[--C-:B------:R-:W-:Y:S02]  /*77f0*/  FFMA.FTZ R226, R141, c[0x0][0x2d0], -R144.reuse ;  /* 0x0000b4008de27a23 */ /* 0x100fe40000010890 */
[--C-:B------:R-:W-:Y:S03]  /*7800*/  FFMA.FTZ R231, R159, c[0x0][0x2d0], -R144.reuse ;  /* 0x0000b4009fe77a23 */ /* 0x100fe60000010890 */
[----:B------:R-:W-:Y:S01]  /*7810*/  LDSM.16.MT88.4 R140, [R197+0x2900] ;  /* 0x00290000c58c783b */ /* 0x000fe20000004200 */
[----:B------:R-:W1:Y:S01]  /*7820*/  MUFU.EX2 R172, R172 ;  /* 0x000000ac00ac7308 */ /* 0x000e620000000800 */
[--C-:B------:R-:W-:Y:S02]  /*7830*/  FFMA.FTZ R232, R157, c[0x0][0x2d0], -R144.reuse ;  /* 0x0000b4009de87a23 */ /* 0x100fe40000010890 */
[--C-:B------:R-:W-:Y:S02]  /*7840*/  FFMA.FTZ R233, R155, c[0x0][0x2d0], -R144.reuse ;  /* 0x0000b4009be97a23 */ /* 0x100fe40000010890 */
[C---:B---3--:R-:W-:Y:S02]  /*7850*/  FMUL.FTZ R4, R3.reuse, R128 ;  /* 0x0000008003047220 */ /* 0x048fe40000410000 */
[C---:B------:R-:W-:Y:S01]  /*7860*/  FMUL.FTZ R5, R3.reuse, R129 ;  /* 0x0000008103057220 */ /* 0x040fe20000410000 */
[----:B------:R-:W-:Y:S01]  /*7870*/  LDSM.16.MT88.4 R156, [R197+0x3900] ;  /* 0x00390000c59c783b */ /* 0x000fe20000004200 */
[C---:B------:R-:W-:Y:S01]  /*7880*/  FMUL.FTZ R8, R3.reuse, R124 ;  /* 0x0000007c03087220 */ /* 0x040fe20000410000 */
[----:B------:R-:W-:Y:S01]  /*7890*/  MUFU.EX2 R171, R171 ;  /* 0x000000ab00ab7308 */ /* 0x000fe20000000800 */
[C---:B------:R-:W-:Y:S02]  /*78a0*/  FMUL.FTZ R9, R3.reuse, R125 ;  /* 0x0000007d03097220 */ /* 0x040fe40000410000 */
[C---:B------:R-:W-:Y:S02]  /*78b0*/  FMUL.FTZ R16, R3.reuse, R116 ;  /* 0x0000007403107220 */ /* 0x040fe40000410000 */
[C---:B------:R-:W-:Y:S02]  /*78c0*/  FMUL.FTZ R17, R3.reuse, R117 ;  /* 0x0000007503117220 */ /* 0x040fe40000410000 */
[C---:B------:R-:W-:Y:S02]  /*78d0*/  FMUL.FTZ R24, R3.reuse, R108 ;  /* 0x0000006c03187220 */ /* 0x040fe40000410000 */
[C---:B------:R-:W-:Y:S01]  /*78e0*/  FMUL.FTZ R25, R3.reuse, R109 ;  /* 0x0000006d03197220 */ /* 0x040fe20000410000 */
[----:B------:R-:W3:Y:S01]  /*78f0*/  MUFU.EX2 R170, R170 ;  /* 0x000000aa00aa7308 */ /* 0x000ee20000000800 */
[C---:B------:R-:W-:Y:S02]  /*7900*/  FMUL.FTZ R32, R3.reuse, R100 ;  /* 0x0000006403207220 */ /* 0x040fe40000410000 */
[----:B------:R-:W-:Y:S01]  /*7910*/  FMUL.FTZ R33, R3, R101 ;  /* 0x0000006503217220 */ /* 0x000fe20000410000 */
[----:B-1----:R-:W-:Y:S01]  /*7920*/  F2FP.PACK_AB R137, R172, R173 ;  /* 0x000000adac89723e */ /* 0x002fe200000000ff */
[--C-:B------:R-:W-:Y:S02]  /*7930*/  FFMA.FTZ R234, R153, c[0x0][0x2d0], -R144.reuse ;  /* 0x0000b40099ea7a23 */ /* 0x100fe40000010890 */
[----:B------:R-:W-:Y:S01]  /*7940*/  LDSM.16.MT88.4 R152, [R198+0x3900] ;  /* 0x00390000c698783b */ /* 0x000fe20000004200 */
[--C-:B------:R-:W-:Y:S02]  /*7950*/  FFMA.FTZ R239, R149, c[0x0][0x2d0], -R144.reuse ;  /* 0x0000b40095ef7a23 */ /* 0x100fe40000010890 */
[----:B------:R-:W1:Y:S01]  /*7960*/  MUFU.EX2 R2, R2 ;  /* 0x0000000200027308 */ /* 0x000e620000000800 */
[--C-:B------:R-:W-:Y:S02]  /*7970*/  FFMA.FTZ R240, R147, c[0x0][0x2d0], -R144.reuse ;  /* 0x0000b40093f07a23 */ /* 0x100fe40000010890 */
[--C-:B------:R-:W-:Y:S02]  /*7980*/  FFMA.FTZ R241, R145, c[0x0][0x2d0], -R144.reuse ;  /* 0x0000b40091f17a23 */ /* 0x100fe40000010890 */
[----:B------:R-:W-:Y:S02]  /*7990*/  FFMA.FTZ R151, R146, c[0x0][0x2d0], -R151 ;  /* 0x0000b40092977a23 */ /* 0x000fe40000010897 */
[----:B------:R-:W-:Y:S02]  /*79a0*/  FFMA.FTZ R144, R133, c[0x0][0x2d0], -R144 ;  /* 0x0000b40085907a23 */ /* 0x000fe40000010890 */
[C---:B------:R-:W-:Y:S01]  /*79b0*/  FMUL.FTZ R36, R3.reuse, R36 ;  /* 0x0000002403247220 */ /* 0x040fe20000410000 */
[----:B------:R-:W-:Y:S01]  /*79c0*/  MUFU.EX2 R238, R151 ;  /* 0x0000009700ee7308 */ /* 0x000fe20000000800 */
[C---:B------:R-:W-:Y:S02]  /*79d0*/  FMUL.FTZ R37, R3.reuse, R37 ;  /* 0x0000002503257220 */ /* 0x040fe40000410000 */
[C---:B------:R-:W-:Y:S01]  /*79e0*/  FMUL.FTZ R40, R3.reuse, R40 ;  /* 0x0000002803287220 */ /* 0x040fe20000410000 */
[----:B---3--:R-:W-:Y:S01]  /*79f0*/  F2FP.PACK_AB R139, R170, R171 ;  /* 0x000000abaa8b723e */ /* 0x008fe200000000ff */
[C---:B------:R-:W-:Y:S02]  /*7a00*/  FMUL.FTZ R41, R3.reuse, R41 ;  /* 0x0000002903297220 */ /* 0x040fe40000410000 */
[C---:B------:R-:W-:Y:S02]  /*7a10*/  FMUL.FTZ R44, R3.reuse, R44 ;  /* 0x0000002c032c7220 */ /* 0x040fe40000410000 */
[C---:B------:R-:W-:Y:S01]  /*7a20*/  FMUL.FTZ R45, R3.reuse, R45 ;  /* 0x0000002d032d7220 */ /* 0x040fe20000410000 */
[----:B------:R3:W-:Y:S01]  /*7a30*/  MUFU.EX2 R242, R144 ;  /* 0x0000009000f27308 */ /* 0x0007e20000000800 */
[C---:B------:R-:W-:Y:S02]  /*7a40*/  FMUL.FTZ R48, R3.reuse, R48 ;  /* 0x0000003003307220 */ /* 0x040fe40000410000 */
[C---:B------:R-:W-:Y:S02]  /*7a50*/  FMUL.FTZ R49, R3.reuse, R49 ;  /* 0x0000003103317220 */ /* 0x040fe40000410000 */
[C---:B-1----:R-:W-:Y:S02]  /*7a60*/  FMUL.FTZ R6, R2.reuse, R130 ;  /* 0x0000008202067220 */ /* 0x042fe40000410000 */
[C---:B------:R-:W-:Y:S02]  /*7a70*/  FMUL.FTZ R7, R2.reuse, R131 ;  /* 0x0000008302077220 */ /* 0x040fe40000410000 */
[----:B------:R-:W-:Y:S01]  /*7a80*/  LDSM.16.MT88.4 R128, [R198+0x2900] ;  /* 0x00290000c680783b */ /* 0x000fe20000004200 */
[C---:B------:R-:W-:Y:S01]  /*7a90*/  FMUL.FTZ R10, R2.reuse, R126 ;  /* 0x0000007e020a7220 */ /* 0x040fe20000410000 */
[----:B------:R-:W-:Y:S01]  /*7aa0*/  MUFU.EX2 R174, R174 ;  /* 0x000000ae00ae7308 */ /* 0x000fe20000000800 */
[C---:B------:R-:W-:Y:S02]  /*7ab0*/  FMUL.FTZ R11, R2.reuse, R127 ;  /* 0x0000007f020b7220 */ /* 0x040fe40000410000 */
[C---:B--2---:R-:W-:Y:S03]  /*7ac0*/  HMMA.16816.F32 R4, R136.reuse, R12, R4 ;  /* 0x0000000c8804723c */ /* 0x044fe60000001804 */
[----:B------:R-:W-:Y:S02]  /*7ad0*/  LDSM.16.MT88.4 R124, [R203+0x2900] ;  /* 0x00290000cb7c783b */ /* 0x000fe40000004200 */
[C---:B------:R-:W-:Y:S02]  /*7ae0*/  FMUL.FTZ R18, R2.reuse, R118 ;  /* 0x0000007602127220 */ /* 0x040fe40000410000 */
[C---:B------:R-:W-:Y:S01]  /*7af0*/  FMUL.FTZ R12, R3.reuse, R120 ;  /* 0x00000078030c7220 */ /* 0x040fe20000410000 */
[C---:B------:R-:W-:Y:S01]  /*7b00*/  HMMA.16816.F32 R8, R136.reuse, R14, R8 ;  /* 0x0000000e8808723c */ /* 0x040fe20000001808 */
[----:B------:R-:W1:Y:S02]  /*7b10*/  MUFU.EX2 R175, R175 ;  /* 0x000000af00af7308 */ /* 0x000e640000000800 */
[----:B---3--:R-:W-:Y:S01]  /*7b20*/  LDSM.16.MT88.4 R144, [R196+0x1900] ;  /* 0x00190000c490783b */ /* 0x008fe20000004200 */
[C---:B------:R-:W-:Y:S02]  /*7b30*/  FMUL.FTZ R13, R3.reuse, R121 ;  /* 0x00000079030d7220 */ /* 0x040fe40000410000 */
[C---:B------:R-:W-:Y:S02]  /*7b40*/  FMUL.FTZ R19, R2.reuse, R119 ;  /* 0x0000007702137220 */ /* 0x040fe40000410000 */
[C---:B------:R-:W-:Y:S03]  /*7b50*/  FMUL.FTZ R14, R2.reuse, R122 ;  /* 0x0000007a020e7220 */ /* 0x040fe60000410000 */
[----:B------:R-:W-:Y:S01]  /*7b60*/  LDSM.16.MT88.4 R116, [R198+0x900] ;  /* 0x00090000c674783b */ /* 0x000fe20000004200 */
[C---:B------:R-:W-:Y:S01]  /*7b70*/  FMUL.FTZ R15, R2.reuse, R123 ;  /* 0x0000007b020f7220 */ /* 0x040fe20000410000 */
[----:B------:R-:W-:Y:S01]  /*7b80*/  MUFU.EX2 R176, R176 ;  /* 0x000000b000b07308 */ /* 0x000fe20000000800 */
[C---:B------:R-:W-:Y:S02]  /*7b90*/  FMUL.FTZ R26, R2.reuse, R110 ;  /* 0x0000006e021a7220 */ /* 0x040fe40000410000 */
[C---:B------:R-:W-:Y:S02]  /*7ba0*/  FMUL.FTZ R27, R2.reuse, R111 ;  /* 0x0000006f021b7220 */ /* 0x040fe40000410000 */
[C---:B------:R-:W-:Y:S01]  /*7bb0*/  FMUL.FTZ R34, R2.reuse, R102 ;  /* 0x0000006602227220 */ /* 0x040fe20000410000 */
[C---:B------:R-:W-:Y:S01]  /*7bc0*/  HMMA.16816.F32 R12, R136.reuse, R20, R12 ;  /* 0x00000014880c723c */ /* 0x040fe2000000180c */
[----:B------:R-:W2:Y:S02]  /*7bd0*/  LDSM.16.MT88.4 R120, [R196+0x100] ;  /* 0x00010000c478783b */ /* 0x000ea40000004200 */
[C---:B------:R-:W-:Y:S01]  /*7be0*/  FMUL.FTZ R35, R2.reuse, R103 ;  /* 0x0000006702237220 */ /* 0x040fe20000410000 */
[----:B------:R-:W-:Y:S01]  /*7bf0*/  MUFU.EX2 R177, R177 ;  /* 0x000000b100b17308 */ /* 0x000fe20000000800 */
[C---:B------:R-:W-:Y:S02]  /*7c00*/  FMUL.FTZ R38, R2.reuse, R38 ;  /* 0x0000002602267220 */ /* 0x040fe40000410000 */
[C---:B------:R-:W-:Y:S01]  /*7c10*/  FMUL.FTZ R20, R3.reuse, R112 ;  /* 0x0000007003147220 */ /* 0x040fe20000410000 */
[C---:B------:R-:W-:Y:S01]  /*7c20*/  HMMA.16816.F32 R16, R136.reuse, R22, R16 ;  /* 0x000000168810723c */ /* 0x040fe20000001810 */
[----:B------:R-:W-:Y:S03]  /*7c30*/  LDSM.16.MT88.4 R100, [R197+0x2100] ;  /* 0x00210000c564783b */ /* 0x000fe60000004200 */
[C---:B------:R-:W-:Y:S02]  /*7c40*/  FMUL.FTZ R21, R3.reuse, R113 ;  /* 0x0000007103157220 */ /* 0x040fe40000410000 */
[C---:B------:R-:W-:Y:S01]  /*7c50*/  FMUL.FTZ R39, R2.reuse, R39 ;  /* 0x0000002702277220 */ /* 0x040fe20000410000 */
[----:B------:R-:W-:Y:S01]  /*7c60*/  MUFU.EX2 R178, R178 ;  /* 0x000000b200b27308 */ /* 0x000fe20000000800 */
[C---:B------:R-:W-:Y:S01]  /*7c70*/  FMUL.FTZ R22, R2.reuse, R114 ;  /* 0x0000007202167220 */ /* 0x040fe20000410000 */
[----:B------:R-:W-:Y:S03]  /*7c80*/  LDSM.16.MT88.4 R108, [R196+0x2100] ;  /* 0x00210000c46c783b */ /* 0x000fe60000004200 */
[C---:B------:R-:W-:Y:S02]  /*7c90*/  FMUL.FTZ R23, R2.reuse, R115 ;  /* 0x0000007302177220 */ /* 0x040fe40000410000 */
[C---:B------:R-:W-:Y:S02]  /*7ca0*/  FMUL.FTZ R42, R2.reuse, R42 ;  /* 0x0000002a022a7220 */ /* 0x040fe40000410000 */
[C---:B------:R-:W-:Y:S01]  /*7cb0*/  FMUL.FTZ R43, R2.reuse, R43 ;  /* 0x0000002b022b7220 */ /* 0x040fe20000410000 */
[----:B------:R-:W3:Y:S01]  /*7cc0*/  LDSM.16.MT88.4 R112, [R203+0x2100] ;  /* 0x00210000cb70783b */ /* 0x000ee20000004200 */
[C---:B------:R-:W-:Y:S01]  /*7cd0*/  FMUL.FTZ R46, R2.reuse, R46 ;  /* 0x0000002e022e7220 */ /* 0x040fe20000410000 */
[C---:B------:R-:W-:Y:S01]  /*7ce0*/  HMMA.16816.F32 R20, R136.reuse, R28, R20 ;  /* 0x0000001c8814723c */ /* 0x040fe20000001814 */
[----:B------:R-:W4:Y:S02]  /*7cf0*/  MUFU.EX2 R179, R179 ;  /* 0x000000b300b37308 */ /* 0x000f240000000800 */
[C---:B------:R-:W-:Y:S02]  /*7d00*/  FMUL.FTZ R47, R2.reuse, R47 ;  /* 0x0000002f022f7220 */ /* 0x040fe40000410000 */
[C---:B------:R-:W-:Y:S01]  /*7d10*/  FMUL.FTZ R50, R2.reuse, R50 ;  /* 0x0000003202327220 */ /* 0x040fe20000410000 */
[----:B------:R-:W-:Y:S01]  /*7d20*/  LDSM.16.MT88.4 R148, [R203+0x3900] ;  /* 0x00390000cb94783b */ /* 0x000fe20000004200 */
[C---:B------:R-:W-:Y:S01]  /*7d30*/  FMUL.FTZ R28, R3.reuse, R104 ;  /* 0x00000068031c7220 */ /* 0x040fe20000410000 */
[C---:B------:R-:W-:Y:S03]  /*7d40*/  HMMA.16816.F32 R24, R136.reuse, R30, R24 ;  /* 0x0000001e8818723c */ /* 0x040fe60000001818 */
[----:B------:R-:W-:Y:S01]  /*7d50*/  MUFU.EX2 R225, R225 ;  /* 0x000000e100e17308 */ /* 0x000fe20000000800 */
[C---:B------:R-:W-:Y:S02]  /*7d60*/  FMUL.FTZ R29, R3.reuse, R105 ;  /* 0x00000069031d7220 */ /* 0x040fe40000410000 */
[C---:B------:R-:W-:Y:S02]  /*7d70*/  FMUL.FTZ R51, R2.reuse, R51 ;  /* 0x0000003302337220 */ /* 0x040fe40000410000 */
[C---:B------:R-:W-:Y:S04]  /*7d80*/  FMUL.FTZ R30, R2.reuse, R106 ;  /* 0x0000006a021e7220 */ /* 0x040fe80000410000 */
[C---:B------:R-:W-:Y:S01]  /*7d90*/  FMUL.FTZ R31, R2.reuse, R107 ;  /* 0x0000006b021f7220 */ /* 0x040fe20000410000 */
[----:B------:R-:W5:Y:S01]  /*7da0*/  MUFU.EX2 R226, R226 ;  /* 0x000000e200e27308 */ /* 0x000f620000000800 */
[----:B------:R-:W1:Y:S01]  /*7db0*/  LDSM.16.MT88.4 R104, [R198+0x2100] ;  /* 0x00210000c668783b */ /* 0x000e620000004200 */
[C---:B------:R-:W-:Y:S02]  /*7dc0*/  FMUL.FTZ R52, R3.reuse, R52 ;  /* 0x0000003403347220 */ /* 0x040fe40000410000 */
[C---:B------:R-:W-:Y:S02]  /*7dd0*/  FMUL.FTZ R53, R3.reuse, R53 ;  /* 0x0000003503357220 */ /* 0x040fe40000410000 */
[C---:B--2---:R-:W-:Y:S03]  /*7de0*/  HMMA.16816.F32 R28, R136.reuse, R120, R28 ;  /* 0x00000078881c723c */ /* 0x044fe6000000181c */
        /* <DEDUP_REMOVED lines=8> */
[----:B------:R-:W2:Y:S01]  /*7e70*/  MUFU.EX2 R228, R228 ;  /* 0x000000e400e47308 */ /* 0x000ea20000000800 */
[C---:B---3--:R-:W-:Y:S04]  /*7e80*/  HMMA.16816.F32 R36, R136.reuse, R112, R36 ;  /* 0x000000708824723c */ /* 0x048fe80000001824 */
[C---:B------:R-:W-:Y:S02]  /*7e90*/  FMUL.FTZ R59, R2.reuse, R59 ;  /* 0x0000003b023b7220 */ /* 0x040fe40000410000 */
[C---:B------:R-:W-:Y:S02]  /*7ea0*/  FMUL.FTZ R60, R3.reuse, R60 ;  /* 0x0000003c033c7220 */ /* 0x040fe40000410000 */
[C---:B------:R-:W-:Y:S01]  /*7eb0*/  HMMA.16816.F32 R40, R136.reuse, R114, R40 ;  /* 0x000000728828723c */ /* 0x040fe20000001828 */
[----:B------:R-:W-:Y:S01]  /*7ec0*/  LDSM.16.MT88.4 R112, [R203+0x900] ;  /* 0x00090000cb70783b */ /* 0x000fe20000004200 */
[----:B------:R-:W-:Y:S02]  /*7ed0*/  MUFU.EX2 R229, R229 ;  /* 0x000000e500e57308 */ /* 0x000fe40000000800 */
[C---:B------:R-:W-:Y:S02]  /*7ee0*/  FMUL.FTZ R61, R3.reuse, R61 ;  /* 0x0000003d033d7220 */ /* 0x040fe40000410000 */
[C---:B------:R-:W-:Y:S02]  /*7ef0*/  FMUL.FTZ R62, R2.reuse, R62 ;  /* 0x0000003e023e7220 */ /* 0x040fe40000410000 */
[C---:B------:R-:W-:Y:S01]  /*7f00*/  FMUL.FTZ R63, R2.reuse, R63 ;  /* 0x0000003f023f7220 */ /* 0x040fe20000410000 */
[C---:B-1----:R-:W-:Y:S03]  /*7f10*/  HMMA.16816.F32 R44, R136.reuse, R104, R44 ;  /* 0x00000068882c723c */ /* 0x042fe6000000182c */
[----:B------:R-:W1:Y:S01]  /*7f20*/  MUFU.EX2 R230, R230 ;  /* 0x000000e600e67308 */ /* 0x000e620000000800 */
[C---:B------:R-:W-:Y:S02]  /*7f30*/  FMUL.FTZ R64, R3.reuse, R64 ;  /* 0x0000004003407220 */ /* 0x040fe40000410000 */
[C---:B------:R-:W-:Y:S02]  /*7f40*/  FMUL.FTZ R65, R3.reuse, R65 ;  /* 0x0000004103417220 */ /* 0x040fe40000410000 */
[C---:B------:R-:W-:Y:S01]  /*7f50*/  FMUL.FTZ R66, R2.reuse, R66 ;  /* 0x0000004202427220 */ /* 0x040fe20000410000 */
[C---:B------:R-:W-:Y:S01]  /*7f60*/  HMMA.16816.F32 R48, R136.reuse, R106, R48 ;  /* 0x0000006a8830723c */ /* 0x040fe20000001830 */
[----:B------:R-:W3:Y:S03]  /*7f70*/  LDSM.16.MT88.4 R104, [R203+0x4100] ;  /* 0x00410000cb68783b */ /* 0x000ee60000004200 */
[----:B------:R-:W-:Y:S01]  /*7f80*/  MUFU.EX2 R231, R231 ;  /* 0x000000e700e77308 */ /* 0x000fe20000000800 */
[C---:B------:R-:W-:Y:S02]  /*7f90*/  FMUL.FTZ R67, R2.reuse, R67 ;  /* 0x0000004302437220 */ /* 0x040fe40000410000 */
[C---:B------:R-:W-:Y:S01]  /*7fa0*/  FMUL.FTZ R68, R3.reuse, R68 ;  /* 0x0000004403447220 */ /* 0x040fe20000410000 */
[C---:B------:R-:W-:Y:S04]  /*7fb0*/  HMMA.16816.F32 R52, R136.reuse, R100, R52 ;  /* 0x000000648834723c */ /* 0x040fe80000001834 */
[C---:B------:R-:W-:Y:S02]  /*7fc0*/  FMUL.FTZ R69, R3.reuse, R69 ;  /* 0x0000004503457220 */ /* 0x040fe40000410000 */
[----:B------:R-:W1:Y:S01]  /*7fd0*/  MUFU.EX2 R232, R232 ;  /* 0x000000e800e87308 */ /* 0x000e620000000800 */
[C---:B------:R-:W-:Y:S01]  /*7fe0*/  FMUL.FTZ R70, R2.reuse, R70 ;  /* 0x0000004602467220 */ /* 0x040fe20000410000 */
[C---:B------:R-:W-:Y:S01]  /*7ff0*/  HMMA.16816.F32 R56, R136.reuse, R102, R56 ;  /* 0x000000668838723c */ /* 0x040fe20000001838 */
[----:B------:R-:W1:Y:S03]  /*8000*/  LDSM.16.MT88.4 R100, [R198+0x4100] ;  /* 0x00410000c664783b */ /* 0x000e660000004200 */
[C---:B------:R-:W-:Y:S02]  /*8010*/  FMUL.FTZ R71, R2.reuse, R71 ;  /* 0x0000004702477220 */ /* 0x040fe40000410000 */
[C---:B------:R-:W-:Y:S02]  /*8020*/  FMUL.FTZ R72, R3.reuse, R72 ;  /* 0x0000004803487220 */ /* 0x040fe40000410000 */
[----:B------:R-:W-:Y:S01]  /*8030*/  MUFU.EX2 R233, R233 ;  /* 0x000000e900e97308 */ /* 0x000fe20000000800 */
[C---:B------:R-:W-:Y:S03]  /*8040*/  HMMA.16816.F32 R60, R136.reuse, R108, R60 ;  /* 0x0000006c883c723c */ /* 0x040fe6000000183c */
[C---:B------:R-:W-:Y:S02]  /*8050*/  FMUL.FTZ R73, R3.reuse, R73 ;  /* 0x0000004903497220 */ /* 0x040fe40000410000 */
[C---:B------:R-:W-:Y:S03]  /*8060*/  FMUL.FTZ R74, R2.reuse, R74 ;  /* 0x0000004a024a7220 */ /* 0x040fe60000410000 */
[C---:B------:R-:W-:Y:S01]  /*8070*/  HMMA.16816.F32 R64, R136.reuse, R110, R64 ;  /* 0x0000006e8840723c */ /* 0x040fe20000001840 */
[----:B------:R-:W2:Y:S01]  /*8080*/  LDSM.16.MT88.4 R108, [R197+0x4100] ;  /* 0x00410000c56c783b */ /* 0x000ea20000004200 */
[----:B------:R-:W2:Y:S02]  /*8090*/  MUFU.EX2 R234, R234 ;  /* 0x000000ea00ea7308 */ /* 0x000ea40000000800 */
[C---:B------:R-:W-:Y:S02]  /*80a0*/  FMUL.FTZ R75, R2.reuse, R75 ;  /* 0x0000004b024b7220 */ /* 0x040fe40000410000 */
[C---:B------:R-:W-:Y:S02]  /*80b0*/  FMUL.FTZ R76, R3.reuse, R76 ;  /* 0x0000004c034c7220 */ /* 0x040fe40000410000 */
[C---:B------:R-:W-:Y:S01]  /*80c0*/  FMUL.FTZ R77, R3.reuse, R77 ;  /* 0x0000004d034d7220 */ /* 0x040fe20000410000 */
[C---:B---3--:R-:W-:Y:S03]  /*80d0*/  HMMA.16816.F32 R68, R136.reuse, R104, R68 ;  /* 0x000000688844723c */ /* 0x048fe60000001844 */
[C---:B------:R-:W-:Y:S01]  /*80e0*/  FMUL.FTZ R78, R2.reuse, R78 ;  /* 0x0000004e024e7220 */ /* 0x040fe20000410000 */
[----:B------:R-:W-:Y:S01]  /*80f0*/  MUFU.EX2 R235, R235 ;  /* 0x000000eb00eb7308 */ /* 0x000fe20000000800 */
[C---:B------:R-:W-:Y:S02]  /*8100*/  FMUL.FTZ R79, R2.reuse, R79 ;  /* 0x0000004f024f7220 */ /* 0x040fe40000410000 */
[C---:B------:R-:W-:Y:S01]  /*8110*/  FMUL.FTZ R80, R3.reuse, R80 ;  /* 0x0000005003507220 */ /* 0x040fe20000410000 */
[C---:B------:R-:W-:Y:S01]  /*8120*/  HMMA.16816.F32 R72, R136.reuse, R106, R72 ;  /* 0x0000006a8848723c */ /* 0x040fe20000001848 */
[----:B------:R-:W3:Y:S03]  /*8130*/  LDSM.16.MT88.4 R104, [R196+0x4100] ;  /* 0x00410000c468783b */ /* 0x000ee60000004200 */
[C---:B------:R-:W-:Y:S02]  /*8140*/  FMUL.FTZ R81, R3.reuse, R81 ;  /* 0x0000005103517220 */ /* 0x040fe40000410000 */
[C---:B------:R-:W-:Y:S01]  /*8150*/  FMUL.FTZ R82, R2.reuse, R82 ;  /* 0x0000005202527220 */ /* 0x040fe20000410000 */
[----:B------:R-:W2:Y:S01]  /*8160*/  MUFU.EX2 R236, R236 ;  /* 0x000000ec00ec7308 */ /* 0x000ea20000000800 */
[C---:B-1----:R-:W-:Y:S04]  /*8170*/  HMMA.16816.F32 R76, R136.reuse, R100, R76 ;  /* 0x00000064884c723c */ /* 0x042fe8000000184c */
[C---:B------:R-:W-:Y:S02]  /*8180*/  FMUL.FTZ R83, R2.reuse, R83 ;  /* 0x0000005302537220 */ /* 0x040fe40000410000 */
[----:B------:R-:W-:Y:S01]  /*8190*/  FMUL.FTZ R84, R3, R84 ;  /* 0x0000005403547220 */ /* 0x000fe20000410000 */
[----:B------:R-:W-:Y:S01]  /*81a0*/  F2FP.PACK_AB R100, R175, R174 ;  /* 0x000000aeaf64723e */ /* 0x000fe200000000ff */
[----:B------:R-:W-:Y:S01]  /*81b0*/  FMUL.FTZ R85, R3, R85 ;  /* 0x0000005503557220 */ /* 0x000fe20000410000 */
[----:B----4-:R-:W-:Y:S01]  /*81c0*/  F2FP.PACK_AB R101, R179, R178 ;  /* 0x000000b2b365723e */ /* 0x010fe200000000ff */
[----:B------:R-:W-:Y:S01]  /*81d0*/  MUFU.EX2 R237, R237 ;  /* 0x000000ed00ed7308 */ /* 0x000fe20000000800 */
[C---:B------:R-:W-:Y:S03]  /*81e0*/  HMMA.16816.F32 R80, R136.reuse, R102, R80 ;  /* 0x000000668850723c */ /* 0x040fe60000001850 */
[C---:B------:R-:W-:Y:S02]  /*81f0*/  FMUL.FTZ R86, R2.reuse, R86 ;  /* 0x0000005602567220 */ /* 0x040fe40000410000 */
[C---:B------:R-:W-:Y:S02]  /*8200*/  FMUL.FTZ R87, R2.reuse, R87 ;  /* 0x0000005702577220 */ /* 0x040fe40000410000 */
[----:B------:R-:W-:Y:S01]  /*8210*/  FMUL.FTZ R88, R3, R88 ;  /* 0x0000005803587220 */ /* 0x000fe20000410000 */
[----:B------:R-:W-:Y:S01]  /*8220*/  F2FP.PACK_AB R102, R177, R176 ;  /* 0x000000b0b166723e */ /* 0x000fe200000000ff */
[C---:B------:R-:W-:Y:S01]  /*8230*/  FMUL.FTZ R89, R3.reuse, R89 ;  /* 0x0000005903597220 */ /* 0x040fe20000410000 */
[----:B------:R-:W-:Y:S02]  /*8240*/  MUFU.EX2 R239, R239 ;  /* 0x000000ef00ef7308 */ /* 0x000fe40000000800 */
[C---:B--2---:R-:W-:Y:S03]  /*8250*/  HMMA.16816.F32 R84, R136.reuse, R108, R84 ;  /* 0x0000006c8854723c */ /* 0x044fe60000001854 */
[----:B------:R-:W-:Y:S01]  /*8260*/  FMUL.FTZ R90, R2, R90 ;  /* 0x0000005a025a7220 */ /* 0x000fe20000410000 */
[----:B-----5:R-:W-:Y:S01]  /*8270*/  F2FP.PACK_AB R103, R226, R225 ;  /* 0x000000e1e267723e */ /* 0x020fe200000000ff */
[C---:B------:R-:W-:Y:S02]  /*8280*/  FMUL.FTZ R91, R2.reuse, R91 ;  /* 0x0000005b025b7220 */ /* 0x040fe40000410000 */
[C---:B------:R-:W-:Y:S01]  /*8290*/  FMUL.FTZ R92, R3.reuse, R92 ;  /* 0x0000005c035c7220 */ /* 0x040fe20000410000 */
[----:B------:R-:W1:Y:S01]  /*82a0*/  MUFU.EX2 R240, R240 ;  /* 0x000000f000f07308 */ /* 0x000e620000000800 */
[C---:B------:R-:W-:Y:S03]  /*82b0*/  FMUL.FTZ R93, R3.reuse, R93 ;  /* 0x0000005d035d7220 */ /* 0x040fe60000410000 */
[C---:B------:R-:W-:Y:S01]  /*82c0*/  HMMA.16816.F32 R88, R136.reuse, R110, R88 ;  /* 0x0000006e8858723c */ /* 0x040fe20000001858 */
[----:B------:R-:W2:Y:S02]  /*82d0*/  LDSM.16.MT88.4 R108, [R197+0x900] ;  /* 0x00090000c56c783b */ /* 0x000ea40000004200 */
[C---:B------:R-:W-:Y:S02]  /*82e0*/  FMUL.FTZ R94, R2.reuse, R94 ;  /* 0x0000005e025e7220 */ /* 0x040fe40000410000 */
[C---:B------:R-:W-:Y:S01]  /*82f0*/  FMUL.FTZ R95, R2.reuse, R95 ;  /* 0x0000005f025f7220 */ /* 0x040fe20000410000 */
[----:B------:R-:W4:Y:S01]  /*8300*/  MUFU.EX2 R241, R241 ;  /* 0x000000f100f17308 */ /* 0x000f220000000800 */
[C---:B------:R-:W-:Y:S02]  /*8310*/  FMUL.FTZ R96, R3.reuse, R96 ;  /* 0x0000006003607220 */ /* 0x040fe40000410000 */
[C---:B------:R-:W-:Y:S03]  /*8320*/  FMUL.FTZ R97, R3.reuse, R97 ;  /* 0x0000006103617220 */ /* 0x040fe60000410000 */
[C---:B---3--:R-:W-:Y:S03]  /*8330*/  HMMA.16816.F32 R92, R136.reuse, R104, R92 ;  /* 0x00000068885c723c */ /* 0x048fe6000000185c */
[C---:B------:R-:W-:Y:S02]  /*8340*/  FMUL.FTZ R98, R2.reuse, R98 ;  /* 0x0000006202627220 */ /* 0x040fe40000410000 */
[C---:B------:R-:W-:Y:S02]  /*8350*/  FMUL.FTZ R99, R2.reuse, R99 ;  /* 0x0000006302637220 */ /* 0x040fe40000410000 */
[----:B------:R-:W-:Y:S01]  /*8360*/  FFMA.FTZ R168, R3, R218, R168 ;  /* 0x000000da03a87223 */ /* 0x000fe200000100a8 */
[----:B------:R-:W-:Y:S01]  /*8370*/  MOV R3, R0 ;  /* 0x0000000000037202 */ /* 0x000fe20000000f00 */
[----:B------:R-:W-:Y:S03]  /*8380*/  FFMA.FTZ R173, R2, R219, R173 ;  /* 0x000000db02ad7223 */ /* 0x000fe600000100ad */
[----:B------:R-:W-:Y:S01]  /*8390*/  HMMA.16816.F32 R96, R136, R106, R96 ;  /* 0x0000006a8860723c */ /* 0x000fe20000001860 */
[----:B------:R-:W3:Y:S02]  /*83a0*/  LDSM.16.MT88.4 R104, [R196+0x2900] ;  /* 0x00290000c468783b */ /* 0x000ee40000004200 */
[----:B------:R-:W-:Y:S02]  /*83b0*/  FADD.FTZ R135, R135, R168 ;  /* 0x000000a887877221 */ /* 0x000fe40000010000 */
[----:B------:R-:W-:Y:S02]  /*83c0*/  FADD.FTZ R172, R172, R173 ;  /* 0x000000adacac7221 */ /* 0x000fe40000010000 */
[----:B------:R-:W-:Y:S01]  /*83d0*/  FADD.FTZ R134, R134, R135 ;  /* 0x0000008786867221 */ /* 0x000fe20000010000 */
[C---:B------:R-:W-:Y:S01]  /*83e0*/  HMMA.16816.F32 R4, R100.reuse, R112, R4 ;  /* 0x000000706404723c */ /* 0x040fe20000001804 */
[----:B------:R-:W-:Y:S04]  /*83f0*/  LDSM.16.MT88.4 R136, [R197+0x3100] ;  /* 0x00310000c588783b */ /* 0x000fe80000004200 */
[----:B------:R-:W-:Y:S03]  /*8400*/  FADD.FTZ R169, R169, R134 ;  /* 0x00000086a9a97221 */ /* 0x000fe60000010000 */
[C---:B------:R-:W-:Y:S01]  /*8410*/  HMMA.16816.F32 R8, R100.reuse, R114, R8 ;  /* 0x000000726408723c */ /* 0x040fe20000001808 */
[----:B------:R-:W-:Y:S03]  /*8420*/  LDSM.16.MT88.4 R112, [R198+0x4900] ;  /* 0x00490000c670783b */ /* 0x000fe60000004200 */
[----:B------:R-:W-:Y:S04]  /*8430*/  FADD.FTZ R174, R174, R169 ;  /* 0x000000a9aeae7221 */ /* 0x000fe80000010000 */
[C---:B------:R-:W-:Y:S04]  /*8440*/  HMMA.16816.F32 R12, R100.reuse, R116, R12 ;  /* 0x00000074640c723c */ /* 0x040fe8000000180c */
[----:B------:R-:W-:Y:S04]  /*8450*/  FADD.FTZ R175, R175, R174 ;  /* 0x000000aeafaf7221 */ /* 0x000fe80000010000 */
[C---:B------:R-:W-:Y:S01]  /*8460*/  HMMA.16816.F32 R16, R100.reuse, R118, R16 ;  /* 0x000000766410723c */ /* 0x040fe20000001810 */
[----:B------:R-:W-:Y:S03]  /*8470*/  LDSM.16.MT88.4 R116, [R197+0x4900] ;  /* 0x00490000c574783b */ /* 0x000fe60000004200 */
[----:B------:R-:W-:Y:S04]  /*8480*/  FADD.FTZ R176, R176, R175 ;  /* 0x000000afb0b07221 */ /* 0x000fe80000010000 */
[C---:B--2---:R-:W-:Y:S04]  /*8490*/  HMMA.16816.F32 R20, R100.reuse, R108, R20 ;  /* 0x0000006c6414723c */ /* 0x044fe80000001814 */
[----:B------:R-:W-:Y:S04]  /*84a0*/  FADD.FTZ R176, R177, R176 ;  /* 0x000000b0b1b07221 */ /* 0x000fe80000010000 */
        /* <DEDUP_REMOVED lines=16> */
[----:B------:R-:W3:Y:S07]  /*85b0*/  LDSM.16.MT88.4 R104, [R196+0x4900] ;  /* 0x00490000c468783b */ /* 0x000eee0000004200 */
[C---:B--2---:R-:W-:Y:S08]  /*85c0*/  HMMA.16816.F32 R68, R100.reuse, R108, R68 ;  /* 0x0000006c6444723c */ /* 0x044ff00000001844 */
[C---:B------:R-:W-:Y:S01]  /*85d0*/  HMMA.16816.F32 R72, R100.reuse, R110, R72 ;  /* 0x0000006e6448723c */ /* 0x040fe20000001848 */
[----:B------:R-:W2:Y:S07]  /*85e0*/  LDSM.16.MT88.4 R108, [R203+0x1100] ;  /* 0x00110000cb6c783b */ /* 0x000eae0000004200 */
[C---:B------:R-:W-:Y:S08]  /*85f0*/  HMMA.16816.F32 R76, R100.reuse, R112, R76 ;  /* 0x00000070644c723c */ /* 0x040ff0000000184c */
[C---:B------:R-:W-:Y:S01]  /*8600*/  HMMA.16816.F32 R80, R100.reuse, R114, R80 ;  /* 0x000000726450723c */ /* 0x040fe20000001850 */
[----:B------:R-:W5:Y:S07]  /*8610*/  LDSM.16.MT88.4 R112, [R197+0x1100] ;  /* 0x00110000c570783b */ /* 0x000f6e0000004200 */
[C---:B------:R-:W-:Y:S08]  /*8620*/  HMMA.16816.F32 R84, R100.reuse, R116, R84 ;  /* 0x000000746454723c */ /* 0x040ff00000001854 */
[C---:B------:R-:W-:Y:S01]  /*8630*/  HMMA.16816.F32 R88, R100.reuse, R118, R88 ;  /* 0x000000766458723c */ /* 0x040fe20000001858 */
[----:B------:R-:W1:Y:S07]  /*8640*/  LDSM.16.MT88.4 R116, [R203+0x3100] ;  /* 0x00310000cb74783b */ /* 0x000e6e0000004200 */
[C---:B---3--:R-:W-:Y:S08]  /*8650*/  HMMA.16816.F32 R92, R100.reuse, R104, R92 ;  /* 0x00000068645c723c */ /* 0x048ff0000000185c */
[----:B------:R-:W-:Y:S01]  /*8660*/  HMMA.16816.F32 R96, R100, R106, R96 ;  /* 0x0000006a6460723c */ /* 0x000fe20000001860 */
[----:B------:R-:W3:Y:S06]  /*8670*/  LDSM.16.MT88.4 R104, [R196+0x3100] ;  /* 0x00310000c468783b */ /* 0x000eec0000004200 */
[----:B------:R-:W-:Y:S01]  /*8680*/  F2FP.PACK_AB R100, R228, R227 ;  /* 0x000000e3e464723e */ /* 0x000fe200000000ff */
[----:B------:R-:W-:Y:S01]  /*8690*/  FADD.FTZ R227, R227, R176 ;  /* 0x000000b0e3e37221 */ /* 0x000fe20000010000 */
[----:B------:R-:W-:Y:S03]  /*86a0*/  F2FP.PACK_AB R102, R230, R229 ;  /* 0x000000e5e666723e */ /* 0x000fe600000000ff */
[----:B------:R-:W-:Y:S01]  /*86b0*/  F2FP.PACK_AB R101, R232, R231 ;  /* 0x000000e7e865723e */ /* 0x000fe200000000ff */
[----:B------:R-:W-:Y:S01]  /*86c0*/  FADD.FTZ R228, R228, R227 ;  /* 0x000000e3e4e47221 */ /* 0x000fe20000010000 */
[----:B------:R-:W-:Y:S03]  /*86d0*/  F2FP.PACK_AB R103, R234, R233 ;  /* 0x000000e9ea67723e */ /* 0x000fe600000000ff */
[----:B------:R-:W-:Y:S04]  /*86e0*/  FADD.FTZ R229, R229, R228 ;  /* 0x000000e4e5e57221 */ /* 0x000fe80000010000 */
[C---:B--2---:R-:W-:Y:S03]  /*86f0*/  HMMA.16816.F32 R4, R100.reuse, R108, R4 ;  /* 0x0000006c6404723c */ /* 0x044fe60000001804 */
[----:B------:R-:W-:Y:S05]  /*8700*/  FADD.FTZ R230, R230, R229 ;  /* 0x000000e5e6e67221 */ /* 0x000fea0000010000 */
[C---:B------:R-:W-:Y:S01]  /*8710*/  HMMA.16816.F32 R8, R100.reuse, R110, R8 ;  /* 0x0000006e6408723c */ /* 0x040fe20000001808 */
[----:B------:R-:W2:Y:S07]  /*8720*/  LDSM.16.MT88.4 R108, [R203+0x5100] ;  /* 0x00510000cb6c783b */ /* 0x000eae0000004200 */
[C---:B------:R-:W-:Y:S08]  /*8730*/  HMMA.16816.F32 R12, R100.reuse, R120, R12 ;  /* 0x00000078640c723c */ /* 0x040ff0000000180c */
[C---:B------:R-:W-:Y:S08]  /*8740*/  HMMA.16816.F32 R16, R100.reuse, R122, R16 ;  /* 0x0000007a6410723c */ /* 0x040ff00000001810 */
[C---:B-----5:R-:W-:Y:S08]  /*8750*/  HMMA.16816.F32 R20, R100.reuse, R112, R20 ;  /* 0x000000706414723c */ /* 0x060ff00000001814 */
[C---:B------:R-:W-:Y:S01]  /*8760*/  HMMA.16816.F32 R24, R100.reuse, R114, R24 ;  /* 0x000000726418723c */ /* 0x040fe20000001818 */
[----:B------:R-:W5:Y:S07]  /*8770*/  LDSM.16.MT88.4 R112, [R198+0x5100] ;  /* 0x00510000c670783b */ /* 0x000f6e0000004200 */
[C---:B------:R-:W-:Y:S08]  /*8780*/  HMMA.16816.F32 R28, R100.reuse, R124, R28 ;  /* 0x0000007c641c723c */ /* 0x040ff0000000181c */
[C---:B------:R-:W-:Y:S01]  /*8790*/  HMMA.16816.F32 R32, R100.reuse, R126, R32 ;  /* 0x0000007e6420723c */ /* 0x040fe20000001820 */
[----:B------:R-:W-:Y:S07]  /*87a0*/  LDSM.16.MT88.4 R124, [R203+0x1900] ;  /* 0x00190000cb7c783b */ /* 0x000fee0000004200 */
[C---:B-1----:R-:W-:Y:S08]  /*87b0*/  HMMA.16816.F32 R36, R100.reuse, R116, R36 ;  /* 0x000000746424723c */ /* 0x042ff00000001824 */
[C---:B------:R-:W-:Y:S01]  /*87c0*/  HMMA.16816.F32 R40, R100.reuse, R118, R40 ;  /* 0x000000766428723c */ /* 0x040fe20000001828 */
[----:B------:R-:W1:Y:S07]  /*87d0*/  LDSM.16.MT88.4 R116, [R197+0x5100] ;  /* 0x00510000c574783b */ /* 0x000e6e0000004200 */
[C---:B------:R-:W-:Y:S08]  /*87e0*/  HMMA.16816.F32 R44, R100.reuse, R128, R44 ;  /* 0x00000080642c723c */ /* 0x040ff0000000182c */
[C---:B------:R-:W-:Y:S08]  /*87f0*/  HMMA.16816.F32 R48, R100.reuse, R130, R48 ;  /* 0x000000826430723c */ /* 0x040ff00000001830 */
[C---:B------:R-:W-:Y:S07]  /*8800*/  HMMA.16816.F32 R52, R100.reuse, R136, R52 ;  /* 0x000000886434723c */ /* 0x040fee0000001834 */
[----:B------:R-:W-:Y:S01]  /*8810*/  F2FP.PACK_AB R136, R236, R235 ;  /* 0x000000ebec88723e */ /* 0x000fe200000000ff */
[C---:B------:R-:W-:Y:S04]  /*8820*/  HMMA.16816.F32 R56, R100.reuse, R138, R56 ;  /* 0x0000008a6438723c */ /* 0x040fe80000001838 */
[----:B------:R-:W-:Y:S01]  /*8830*/  F2FP.PACK_AB R137, R240, R239 ;  /* 0x000000eff089723e */ /* 0x000fe200000000ff */
[----:B------:R-:W-:Y:S02]  /*8840*/  FADD.FTZ R235, R235, R230 ;  /* 0x000000e6ebeb7221 */ /* 0x000fe40000010000 */
[----:B------:R-:W-:Y:S01]  /*8850*/  F2FP.PACK_AB R138, R238, R237 ;  /* 0x000000edee8a723e */ /* 0x000fe200000000ff */
[C---:B---3--:R-:W-:Y:S04]  /*8860*/  HMMA.16816.F32 R60, R100.reuse, R104, R60 ;  /* 0x00000068643c723c */ /* 0x048fe8000000183c */
[----:B----4-:R-:W-:Y:S01]  /*8870*/  F2FP.PACK_AB R139, R242, R241 ;  /* 0x000000f1f28b723e */ /* 0x010fe200000000ff */
[----:B------:R-:W-:Y:S03]  /*8880*/  FADD.FTZ R236, R236, R235 ;  /* 0x000000ebecec7221 */ /* 0x000fe60000010000 */
[C---:B------:R-:W-:Y:S01]  /*8890*/  HMMA.16816.F32 R64, R100.reuse, R106, R64 ;  /* 0x0000006a6440723c */ /* 0x040fe20000001840 */
[----:B------:R-:W3:Y:S03]  /*88a0*/  LDSM.16.MT88.4 R104, [R196+0x5100] ;  /* 0x00510000c468783b */ /* 0x000ee60000004200 */
[----:B------:R-:W-:Y:S04]  /*88b0*/  FADD.FTZ R237, R237, R236 ;  /* 0x000000eceded7221 */ /* 0x000fe80000010000 */
[C---:B--2---:R-:W-:Y:S04]  /*88c0*/  HMMA.16816.F32 R68, R100.reuse, R108, R68 ;  /* 0x0000006c6444723c */ /* 0x044fe80000001844 */
[----:B------:R-:W-:Y:S04]  /*88d0*/  FADD.FTZ R218, R238, R237 ;  /* 0x000000edeeda7221 */ /* 0x000fe80000010000 */
[C---:B------:R-:W-:Y:S01]  /*88e0*/  HMMA.16816.F32 R72, R100.reuse, R110, R72 ;  /* 0x0000006e6448723c */ /* 0x040fe20000001848 */
[----:B------:R-:W2:Y:S07]  /*88f0*/  LDSM.16.MT88.4 R108, [R198+0x1900] ;  /* 0x00190000c66c783b */ /* 0x000eae0000004200 */
[C---:B-----5:R-:W-:Y:S08]  /*8900*/  HMMA.16816.F32 R76, R100.reuse, R112, R76 ;  /* 0x00000070644c723c */ /* 0x060ff0000000184c */
[C---:B------:R-:W-:Y:S08]  /*8910*/  HMMA.16816.F32 R80, R100.reuse, R114, R80 ;  /* 0x000000726450723c */ /* 0x040ff00000001850 */
[C---:B-1----:R-:W-:Y:S08]  /*8920*/  HMMA.16816.F32 R84, R100.reuse, R116, R84 ;  /* 0x000000746454723c */ /* 0x042ff00000001854 */
[C---:B------:R-:W-:Y:S08]  /*8930*/  HMMA.16816.F32 R88, R100.reuse, R118, R88 ;  /* 0x000000766458723c */ /* 0x040ff00000001858 */
[C---:B---3--:R-:W-:Y:S08]  /*8940*/  HMMA.16816.F32 R92, R100.reuse, R104, R92 ;  /* 0x00000068645c723c */ /* 0x048ff0000000185c */
[----:B------:R-:W-:Y:S08]  /*8950*/  HMMA.16816.F32 R96, R100, R106, R96 ;  /* 0x0000006a6460723c */ /* 0x000ff00000001860 */
[C---:B------:R-:W-:Y:S01]  /*8960*/  HMMA.16816.F32 R128, R136.reuse, R124, R4 ;  /* 0x0000007c8880723c */ /* 0x040fe20000001804 */
[----:B------:R-:W1:Y:S07]  /*8970*/  LDSM.16.MT88.4 R4, [R198+0x5900] ;  /* 0x00590000c604783b */ /* 0x000e6e0000004200 */
[C---:B------:R-:W-:Y:S01]  /*8980*/  HMMA.16816.F32 R124, R136.reuse, R126, R8 ;  /* 0x0000007e887c723c */ /* 0x040fe20000001808 */
[----:B------:R-:W3:Y:S07]  /*8990*/  LDSM.16.MT88.4 R8, [R197+0x5900] ;  /* 0x00590000c508783b */ /* 0x000eee0000004200 */
[C---:B--2---:R-:W-:Y:S01]  /*89a0*/  HMMA.16816.F32 R120, R136.reuse, R108, R12 ;  /* 0x0000006c8878723c */ /* 0x044fe2000000180c */
[----:B------:R-:W2:Y:S07]  /*89b0*/  LDSM.16.MT88.4 R12, [R196+0x5900] ;  /* 0x00590000c40c783b */ /* 0x000eae0000004200 */
        /* <DEDUP_REMOVED lines=15> */
[C---:B-1----:R-:W-:Y:S07]  /*8ab0*/  HMMA.16816.F32 R76, R136.reuse, R4, R76 ;  /* 0x00000004884c723c */ /* 0x042fee000000184c */
[----:B------:R-:W-:Y:S01]  /*8ac0*/  FADD.FTZ R5, R171, R172 ;  /* 0x000000acab057221 */ /* 0x000fe20000010000 */
[C---:B------:R-:W-:Y:S04]  /*8ad0*/  HMMA.16816.F32 R80, R136.reuse, R6, R80 ;  /* 0x000000068850723c */ /* 0x040fe80000001850 */
[----:B------:R-:W-:Y:S04]  /*8ae0*/  FADD.FTZ R5, R170, R5 ;  /* 0x00000005aa057221 */ /* 0x000fe80000010000 */
[C---:B---3--:R-:W-:Y:S04]  /*8af0*/  HMMA.16816.F32 R84, R136.reuse, R8, R84 ;  /* 0x000000088854723c */ /* 0x048fe80000001854 */
[----:B------:R-:W-:Y:S04]  /*8b00*/  FADD.FTZ R2, R178, R5 ;  /* 0x00000005b2027221 */ /* 0x000fe80000010000 */
[C---:B------:R-:W-:Y:S04]  /*8b10*/  HMMA.16816.F32 R88, R136.reuse, R10, R88 ;  /* 0x0000000a8858723c */ /* 0x040fe80000001858 */
[----:B------:R-:W-:Y:S04]  /*8b20*/  FADD.FTZ R2, R179, R2 ;  /* 0x00000002b3027221 */ /* 0x000fe80000010000 */
[----:B------:R-:W-:Y:S01]  /*8b30*/  FADD.FTZ R225, R225, R2 ;  /* 0x00000002e1e17221 */ /* 0x000fe20000010000 */
[----:B------:R-:W-:Y:S01]  /*8b40*/  MOV R2, R132 ;  /* 0x0000008400027202 */ /* 0x000fe20000000f00 */
[C---:B--2---:R-:W-:Y:S03]  /*8b50*/  HMMA.16816.F32 R92, R136.reuse, R12, R92 ;  /* 0x0000000c885c723c */ /* 0x044fe6000000185c */
[----:B------:R-:W-:Y:S04]  /*8b60*/  FADD.FTZ R226, R226, R225 ;  /* 0x000000e1e2e27221 */ /* 0x000fe80000010000 */
[----:B------:R-:W-:Y:S01]  /*8b70*/  FADD.FTZ R231, R231, R226 ;  /* 0x000000e2e7e77221 */ /* 0x000fe20000010000 */
[----:B------:R-:W-:Y:S04]  /*8b80*/  HMMA.16816.F32 R96, R136, R14, R96 ;  /* 0x0000000e8860723c */ /* 0x000fe80000001860 */
[----:B------:R-:W-:Y:S04]  /*8b90*/  FADD.FTZ R232, R232, R231 ;  /* 0x000000e7e8e87221 */ /* 0x000fe80000010000 */
[----:B------:R-:W-:Y:S04]  /*8ba0*/  FADD.FTZ R233, R233, R232 ;  /* 0x000000e8e9e97221 */ /* 0x000fe80000010000 */
[----:B------:R-:W-:Y:S04]  /*8bb0*/  FADD.FTZ R234, R234, R233 ;  /* 0x000000e9eaea7221 */ /* 0x000fe80000010000 */
[----:B------:R-:W-:Y:S04]  /*8bc0*/  FADD.FTZ R239, R239, R234 ;  /* 0x000000eaefef7221 */ /* 0x000fe80000010000 */
[----:B------:R-:W-:Y:S04]  /*8bd0*/  FADD.FTZ R240, R240, R239 ;  /* 0x000000eff0f07221 */ /* 0x000fe80000010000 */
[----:B------:R-:W-:Y:S04]  /*8be0*/  FADD.FTZ R219, R241, R240 ;  /* 0x000000f0f1db7221 */ /* 0x000fe80000010000 */
[----:B------:R-:W-:Y:S01]  /*8bf0*/  FADD.FTZ R219, R242, R219 ;  /* 0x000000dbf2db7221 */ /* 0x000fe20000010000 */
[----:B------:R-:W-:-:S05]  /*8c00*/  @P0 BRA `(.L_x_371) ;  /* 0xffffc7f000000947 */ /* 0x000fca000383ffff */
.L_x_362:
[----:B------:R-:W1:Y:S01]  /*8c10*/  S2UR UR7, SR_CTAID.X ;  /* 0x00000000000779c3 */ /* 0x000e620000002500 */
[----:B------:R-:W-:Y:S01]  /*8c20*/  ULDC.64 UR4, c[0x0][0x2c8] ;  /* 0x0000b20000047ab9 */ /* 0x000fe20000000a00 */
[----:B------:R-:W-:Y:S01]  /*8c30*/  PLOP3.LUT P0, PT, PT, PT, UP1, 0x40, 0x0 ;  /* 0x000000000000781c */ /* 0x000fe20003f0e818 */
[----:B------:R-:W-:-:S02]  /*8c40*/  UMOV UR6, 0x1 ;  /* 0x0000000100067882 */ /* 0x000fc40000000000 */
[----:B-1----:R-:W-:-:S04]  /*8c50*/  ULEA UR7, UR7, 0x7f, 0x7 ;  /* 0x0000007f07077891 */ /* 0x002fc8000f8e383f */
[----:B------:R-:W-:-:S03]  /*8c60*/  UIMAD.WIDE.U32 UR18, UR7, UR4, URZ ;  /* 0x00000004071272a5 */ /* 0x000fc6000f8e003f */
[----:B------:R-:W-:Y:S02]  /*8c70*/  ULDC UR4, c[0x0][0x168] ;  /* 0x00005a0000047ab9 */ /* 0x000fe40000000800 */
[----:B------:R-:W-:Y:S02]  /*8c80*/  UIADD3 UR4, UR6, -UR4, URZ ;  /* 0x8000000406047290 */ /* 0x000fe4000fffe03f */
[----:B------:R-:W-:Y:S02]  /*8c90*/  @UP2 USHF.R.U32.HI UR7, URZ, UR5, UR19 ;  /* 0x000000053f072299 */ /* 0x000fe40008011613 */
[----:B------:R-:W-:Y:S02]  /*8ca0*/  ULDC UR6, c[0x0][0x324] ;  /* 0x0000c90000067ab9 */ /* 0x000fe40000000800 */
[----:B------:R-:W-:Y:S02]  /*8cb0*/  ULDC UR5, c[0x0][0x1d0] ;  /* 0x0000740000057ab9 */ /* 0x000fe40000000800 */
[----:B------:R-:W-:-:S04]  /*8cc0*/  UIADD3 UR7, UR7, UR5, UR4 ;  /* 0x0000000507077290 */ /* 0x000fc8000fffe004 */
[----:B------:R-:W-:Y:S01]  /*8cd0*/  UIADD3 UR6, UR7, -UR6, URZ ;  /* 0x8000000607067290 */ /* 0x000fe2000fffe03f */
[----:B------:R-:W-:Y:S05]  /*8ce0*/  @P0 BRA `(.L_x_372) ;  /* 0x0000014000000947 */ /* 0x000fea0003800000 */
        /* <DEDUP_REMOVED lines=11> */
.L_x_373:
[----:B------:R-:W-:Y:S02]  /*8da0*/  ULDC UR4, c[0x0][0x32c] ;  /* 0x0000cb0000047ab9 */ /* 0x000fe40000000800 */
[----:B------:R-:W-:-:S03]  /*8db0*/  UISETP.NE.AND UP0, UPT, UR4, 0x1, UPT ;  /* 0x000000010400788c */ /* 0x000fc6000bf05270 */
[----:B------:R-:W-:Y:S02]  /*8dc0*/  ULDC.64 UR4, c[0x0][0x330] ;  /* 0x0000cc0000047ab9 */ /* 0x000fe40000000a00 */
[----:B------:R-:W-:-:S06]  /*8dd0*/  UIMAD.WIDE.U32 UR18, UR7, UR4, URZ ;  /* 0x00000004071272a5 */ /* 0x000fcc000f8e003f */
[----:B------:R-:W-:Y:S02]  /*8de0*/  @UP0 USHF.R.U32.HI UR7, URZ, UR5, UR19 ;  /* 0x000000053f070299 */ /* 0x000fe40008011613 */
.L_x_374:
[----:B------:R-:W-:Y:S02]  /*8df0*/  ULDC UR4, c[0x0][0x32c] ;  /* 0x0000cb0000047ab9 */ /* 0x000fe40000000800 */
[----:B------:R-:W-:-:S04]  /*8e00*/  UIMAD UR4, UR7, UR4, URZ ;  /* 0x00000004070472a4 */ /* 0x000fc8000f8e023f */
[----:B------:R-:W-:-:S04]  /*8e10*/  UISETP.LT.AND UP0, UPT, UR6, UR4, UPT ;  /* 0x000000040600728c */ /* 0x000fc8000bf01270 */
[----:B------:R-:W-:-:S04]  /*8e20*/  USEL UR6, UR6, UR4, !UP0 ;  /* 0x0000000406067287 */ /* 0x000fc8000c000000 */
.L_x_372:
[----:B------:R-:W-:-:S04]  /*8e30*/  UIADD3 UR6, UR6, 0x3f, URZ ;  /* 0x0000003f06067890 */ /* 0x000fc8000fffe03f */
        /* <DEDUP_REMOVED lines=8> */
[----:B------:R-:W-:Y:S01]  /*8ec0*/  IADD3 R227, P6, R208, 0x40, RZ ;  /* 0x00000040d0e37810 */ /* 0x000fe20007fde0ff */
[----:B------:R-:W-:Y:S01]  /*8ed0*/  IMAD.MOV.U32 R135, RZ, RZ, R132 ;  /* 0x000000ffff877224 */ /* 0x000fe200078e0084 */
[----:B------:R-:W-:Y:S01]  /*8ee0*/  IADD3 R223, P4, R210, 0x40, RZ ;  /* 0x00000040d2df7810 */ /* 0x000fe20007f9e0ff */
[----:B------:R-:W-:Y:S01]  /*8ef0*/  IMAD.MOV.U32 R3, RZ, RZ, R0 ;  /* 0x000000ffff037224 */ /* 0x000fe200078e0000 */
[----:B------:R-:W-:Y:S01]  /*8f00*/  IADD3 R225, P5, R208, 0x80, RZ ;  /* 0x00000080d0e17810 */ /* 0x000fe20007fbe0ff */
[----:B------:R-:W-:Y:S01]  /*8f10*/  IMAD.X R226, RZ, RZ, R215, P6 ;  /* 0x000000ffffe27224 */ /* 0x000fe200030e06d7 */
[----:B------:R-:W-:Y:S01]  /*8f20*/  IADD3 R221, P0, R210, 0x80, RZ ;  /* 0x00000080d2dd7810 */ /* 0x000fe20007f1e0ff */
[----:B------:R-:W-:Y:S01]  /*8f30*/  IMAD.X R222, RZ, RZ, R217, P4 ;  /* 0x000000ffffde7224 */ /* 0x000fe200020e06d9 */
[----:B------:R-:W-:Y:S01]  /*8f40*/  IADD3.X R224, RZ, R215, RZ, P5, !PT ;  /* 0x000000d7ffe07210 */ /* 0x000fe20002ffe4ff */
[----:B------:R-:W-:Y:S01]  /*8f50*/  UMOV UR19, UR13 ;  /* 0x0000000d00137c82 */ /* 0x000fe20008000000 */
[----:B------:R-:W-:Y:S01]  /*8f60*/  IADD3.X R220, RZ, R217, RZ, P0, !PT ;  /* 0x000000d9ffdc7210 */ /* 0x000fe200007fe4ff */
[----:B------:R-:W-:-:S02]  /*8f70*/  ULDC.64 UR6, c[0x0][0x208] ;  /* 0x0000820000067ab9 */ /* 0x000fc40000000a00 */
[----:B------:R-:W-:Y:S02]  /*8f80*/  ULDC.64 UR4, c[0x0][0x1e0] ;  /* 0x0000780000047ab9 */ /* 0x000fe40000000a00 */
.L_x_376:
        /* <DEDUP_REMOVED lines=15> */
[----:B------:R-:W-:Y:S01]  /*9080*/  @!UP3 ULEA UR20, UP0, UR6, UR20, 0x5 ;  /* 0x000000140614b291 */ /* 0x000fe2000f80283f */
[----:B------:R-:W1:Y:S03]  /*9090*/  LDSM.16.M88.4 R8, [R205+0x6100] ;  /* 0x00610000cd08783b */ /* 0x000e660000000200 */
[----:B------:R-:W-:Y:S02]  /*90a0*/  @!P0 IADD3.X R0, R215, UR13, RZ, P6, !PT ;  /* 0x0000000dd7008c10 */ /* 0x000fe4000b7fe4ff */
[----:B------:R-:W-:Y:S02]  /*90b0*/  @!P0 LEA R22, P6, R5, c[0x0][0x1f8], 0x1 ;  /* 0x00007e0005168a11 */ /* 0x000fe400078c08ff */
[----:B------:R-:W-:Y:S01]  /*90c0*/  @!P0 IADD3.X R2, R226, UR13, RZ, P5, !PT ;  /* 0x0000000de2028c10 */ /* 0x000fe2000affe4ff */
[----:B------:R-:W2:Y:S01]  /*90d0*/  LDSM.16.M88.4 R16, [R205+0x6900] ;  /* 0x00690000cd10783b */ /* 0x000ea20000000200 */
[----:B------:R-:W-:Y:S02]  /*90e0*/  @!P0 LEA R20, P5, R7, c[0x0][0x1f8], 0x1 ;  /* 0x00007e0007148a11 */ /* 0x000fe400078a08ff */
[----:B------:R-:W-:Y:S01]  /*90f0*/  @!P0 IADD3.X R4, R224, UR13, RZ, P4, !PT ;  /* 0x0000000de0048c10 */ /* 0x000fe2000a7fe4ff */
[----:B------:R-:W-:Y:S01]  /*9100*/  @!UP3 ULEA.HI.X UR13, UR6, UR13, UR7, 0x5, UP0 ;  /* 0x0000000d060db291 */ /* 0x000fe200080f2c07 */
[----:B------:R-:W-:Y:S01]  /*9110*/  @!P0 LEA R28, P4, R13, c[0x0][0x1f8], 0x1 ;  /* 0x00007e000d1c8a11 */ /* 0x000fe200078808ff */
[----:B------:R-:W-:Y:S01]  /*9120*/  UISETP.GT.AND UP3, UPT, UR19, UR8, UPT ;  /* 0x000000081300728c */ /* 0x000fe2000bf64270 */
[----:B------:R-:W-:Y:S01]  /*9130*/  @!P0 LEA.HI.X R23, R5, c[0x0][0x1fc], R0, 0x1, P6 ;  /* 0x00007f0005178a11 */ /* 0x000fe200030f0c00 */
[----:B------:R-:W3:Y:S01]  /*9140*/  LDSM.16.M88.4 R24, [R205+0x7100] ;  /* 0x00710000cd18783b */ /* 0x000ee20000000200 */
[----:B------:R-:W-:Y:S02]  /*9150*/  @!P0 LEA.HI.X R21, R7, c[0x0][0x1fc], R2, 0x1, P5 ;  /* 0x00007f0007158a11 */ /* 0x000fe400028f0c02 */
[----:B------:R-:W-:Y:S02]  /*9160*/  @!P0 LEA.HI.X R29, R13, c[0x0][0x1fc], R4, 0x1, P4 ;  /* 0x00007f000d1d8a11 */ /* 0x000fe400020f0c04 */
[----:B------:R-:W-:Y:S02]  /*9170*/  @!P0 IADD3 R5, P6, R208, UR20, RZ ;  /* 0x00000014d0058c10 */ /* 0x000fe4000ffde0ff */
[----:B------:R-:W-:Y:S01]  /*9180*/  @!P0 IADD3 R7, P5, R227, UR20, RZ ;  /* 0x00000014e3078c10 */ /* 0x000fe2000ffbe0ff */
[----:B------:R-:W4:Y:S01]  /*9190*/  LDSM.16.M88.4 R136, [R205+0x7900] ;  /* 0x00790000cd88783b */ /* 0x000f220000000200 */
[----:B------:R-:W-:Y:S02]  /*91a0*/  @!P0 IADD3 R13, P4, R225, UR20, RZ ;  /* 0x00000014e10d8c10 */ /* 0x000fe4000ff9e0ff */
[----:B------:R-:W-:Y:S02]  /*91b0*/  @!P0 IADD3.X R0, R215, UR13, RZ, P6, !PT ;  /* 0x0000000dd7008c10 */ /* 0x000fe4000b7fe4ff */
[----:B------:R-:W-:Y:S02]  /*91c0*/  @!P0 LEA R170, P6, R5, c[0x0][0x1f8], 0x1 ;  /* 0x00007e0005aa8a11 */ /* 0x000fe400078c08ff */
[----:B------:R-:W-:Y:S01]  /*91d0*/  @!P0 IADD3.X R2, R226, UR13, RZ, P5, !PT ;  /* 0x0000000de2028c10 */ /* 0x000fe2000affe4ff */
[----:B------:R-:W-:Y:S01]  /*91e0*/  LDSM.16.M88.4 R140, [R202+0xc100] ;  /* 0x00c10000ca8c783b */ /* 0x000fe20000000200 */
[----:B------:R-:W-:Y:S02]  /*91f0*/  @!P0 LEA R168, P5, R7, c[0x0][0x1f8], 0x1 ;  /* 0x00007e0007a88a11 */ /* 0x000fe400078a08ff */
[----:B------:R-:W-:Y:S01]  /*9200*/  @!P0 IADD3.X R4, R224, UR13, RZ, P4, !PT ;  /* 0x0000000de0048c10 */ /* 0x000fe2000a7fe4ff */
[----:B------:R-:W-:Y:S01]  /*9210*/  UIADD3 UR13, UR19, -0x1, URZ ;  /* 0xffffffff130d7890 */ /* 0x000fe2000fffe03f */
[----:B------:R-:W-:Y:S02]  /*9220*/  @!P0 LEA R132, P4, R13, c[0x0][0x1f8], 0x1 ;  /* 0x00007e000d848a11 */ /* 0x000fe400078808ff */
[----:B------:R-:W-:Y:S01]  /*9230*/  @!P0 LEA.HI.X R171, R5, c[0x0][0x1fc], R0, 0x1, P6 ;  /* 0x00007f0005ab8a11 */ /* 0x000fe200030f0c00 */
[----:B------:R-:W5:Y:S01]  /*9240*/  LDSM.16.M88.4 R144, [R204] ;  /* 0x00000000cc90783b */ /* 0x000f620000000200 */
[----:B------:R-:W-:Y:S01]  /*9250*/  @!P0 LEA.HI.X R169, R7, c[0x0][0x1fc], R2, 0x1, P5 ;  /* 0x00007f0007a98a11 */ /* 0x000fe200028f0c02 */
[----:B------:R-:W-:Y:S01]  /*9260*/  @UP3 UIMAD.WIDE.U32 UR22, UR13, UR4, URZ ;  /* 0x000000040d1632a5 */ /* 0x000fe2000f8e003f */
[----:B------:R-:W-:Y:S01]  /*9270*/  @!P0 LEA.HI.X R133, R13, c[0x0][0x1fc], R4, 0x1, P4 ;  /* 0x00007f000d858a11 */ /* 0x000fe200020f0c04 */
[----:B------:R-:W-:Y:S01]  /*9280*/  @UP3 USHF.R.S32.HI UR20, URZ, 0x1f, UR13 ;  /* 0x0000001f3f143899 */ /* 0x000fe2000801140d */
[C---:B-1----:R-:W-:Y:S01]  /*9290*/  HMMA.16816.F32 R4, R32.reuse, R8, RZ ;  /* 0x000000082004723c */ /* 0x042fe200000018ff */
[----:B------:R-:W-:Y:S02]  /*92a0*/  @UP3 USHF.L.U32 UR21, UR22, 0x6, URZ ;  /* 0x0000000616153899 */ /* 0x000fe4000800063f */
[----:B------:R-:W1:Y:S01]  /*92b0*/  LDSM.16.M88.4 R148, [R195] ;  /* 0x00000000c394783b */ /* 0x000e620000000200 */
[----:B------:R-:W-:Y:S04]  /*92c0*/  @UP3 UIMAD UR20, UR20, UR4, URZ ;  /* 0x00000004141432a4 */ /* 0x000fe8000f8e023f */
[C---:B------:R-:W-:Y:S01]  /*92d0*/  HMMA.16816.F32 R8, R32.reuse, R10, RZ ;  /* 0x0000000a2008723c */ /* 0x040fe200000018ff */
[----:B------:R-:W-:Y:S02]  /*92e0*/  @UP3 UIMAD UR20, UR13, UR5, UR20 ;  /* 0x000000050d1432a4 */ /* 0x000fe4000f8e0214 */
[----:B------:R-:W1:Y:S02]  /*92f0*/  LDSM.16.M88.4 R152, [R194] ;  /* 0x00000000c298783b */ /* 0x000e640000000200 */
[----:B------:R-:W-:Y:S03]  /*9300*/  @UP3 UIADD3 UR20, UR23, UR20, URZ ;  /* 0x0000001417143290 */ /* 0x000fe6000fffe03f */
[C---:B--2---:R-:W-:Y:S01]  /*9310*/  HMMA.16816.F32 R12, R32.reuse, R16, RZ ;  /* 0x00000010200c723c */ /* 0x044fe200000018ff */
[----:B------:R-:W-:Y:S02]  /*9320*/  @UP3 USHF.L.U64.HI UR20, UR22, 0x6, UR20 ;  /* 0x0000000616143899 */ /* 0x000fe40008010214 */
[----:B------:R-:W2:Y:S05]  /*9330*/  LDSM.16.M88.4 R156, [R193] ;  /* 0x00000000c19c783b */ /* 0x000eaa0000000200 */
[C---:B------:R-:W-:Y:S03]  /*9340*/  HMMA.16816.F32 R16, R32.reuse, R18, RZ ;  /* 0x000000122010723c */ /* 0x040fe600000018ff */
[----:B------:R-:W-:Y:S01]  /*9350*/  @!PT LDS RZ, [RZ] ;  /* 0x00000000fffff984 */ /* 0x000fe20000000800 */
[----:B------:R-:W-:Y:S01]  /*9360*/  @!PT LDS RZ, [RZ] ;  /* 0x00000000fffff984 */ /* 0x000fe20000000800 */
[----:B------:R-:W-:Y:S01]  /*9370*/  @!PT LDS RZ, [RZ] ;  /* 0x00000000fffff984 */ /* 0x000fe20000000800 */
[----:B------:R3:W-:Y:S08]  /*9380*/  @!P0 LDGSTS.E.BYPASS.LTC128B.128 [R207+0x100], [R22.64], !P3 ;  /* 0x0010000016cf8fae */ /* 0x0007f0000d901d50 */
[----:B------:R3:W-:Y:S08]  /*9390*/  @!P0 LDGSTS.E.BYPASS.LTC128B.128 [R207+0x2100], [R20.64], !P2 ;  /* 0x0210000014cf8fae */ /* 0x0007f0000d101d50 */
[----:B------:R4:W-:Y:S08]  /*93a0*/  @!P0 LDGSTS.E.BYPASS.LTC128B.128 [R207+0x4100], [R28.64], !P1 ;  /* 0x041000001ccf8fae */ /* 0x0009f0000c901d50 */
[----:B------:R1:W-:Y:S08]  /*93b0*/  @!P0 LDGSTS.E.BYPASS.LTC128B.128 [R207+0x1100], [R170.64], !P3 ;  /* 0x01100000aacf8fae */ /* 0x0003f0000d901d50 */
[----:B------:R1:W-:Y:S01]  /*93c0*/  @!P0 LDGSTS.E.BYPASS.LTC128B.128 [R207+0x3100], [R168.64], !P2 ;  /* 0x03100000a8cf8fae */ /* 0x0003e2000d101d50 */
[C---:B---3--:R-:W-:Y:S07]  /*93d0*/  HMMA.16816.F32 R20, R32.reuse, R24, RZ ;  /* 0x000000182014723c */ /* 0x048fee00000018ff */
[----:B------:R3:W-:Y:S01]  /*93e0*/  @!P0 LDGSTS.E.BYPASS.LTC128B.128 [R207+0x5100], [R132.64], !P1 ;  /* 0x0510000084cf8fae */ /* 0x0007e2000c901d50 */
[----:B------:R-:W-:Y:S01]  /*93f0*/  PLOP3.LUT P0, PT, PT, PT, UP3, 0x80, 0x0 ;  /* 0x000000000000781c */ /* 0x000fe20003f0f038 */
[C---:B------:R-:W-:Y:S06]  /*9400*/  HMMA.16816.F32 R24, R32.reuse, R26, RZ ;  /* 0x0000001a2018723c */ /* 0x040fec00000018ff */
[----:B------:R-:W-:Y:S02]  /*9410*/  LDSM.16.M88.4 R160, [R201+0xc100] ;  /* 0x00c10000c9a0783b */ /* 0x000fe40000000200 */
[C---:B----4-:R-:W-:Y:S06]  /*9420*/  HMMA.16816.F32 R28, R32.reuse, R136, RZ ;  /* 0x00000088201c723c */ /* 0x050fec00000018ff */
[----:B------:R-:W0:Y:S02]  /*9430*/  LDGDEPBAR ;  /* 0x00000000000079af */ /* 0x000e240000000000 */
[----:B------:R-:W-:Y:S06]  /*9440*/  HMMA.16816.F32 R32, R32, R138, RZ ;  /* 0x0000008a2020723c */ /* 0x000fec00000018ff */
[----:B------:R-:W4:Y:S02]  /*9450*/  LDSM.16.M88.4 R164, [R200+0x6100] ;  /* 0x00610000c8a4783b */ /* 0x000f240000000200 */
[C---:B-----5:R-:W-:Y:S06]  /*9460*/  HMMA.16816.F32 R4, R140.reuse, R144, R4 ;  /* 0x000000908c04723c */ /* 0x060fec0000001804 */
[----:B------:R-:W5:Y:S02]  /*9470*/  LDSM.16.M88.4 R136, [R200+0x6900] ;  /* 0x00690000c888783b */ /* 0x000f640000000200 */
[C---:B------:R-:W-:Y:S06]  /*9480*/  HMMA.16816.F32 R8, R140.reuse, R146, R8 ;  /* 0x000000928c08723c */ /* 0x040fec0000001808 */
[----:B-1----:R-:W1:Y:S02]  /*9490*/  LDSM.16.M88.4 R168, [R200+0x7100] ;  /* 0x00710000c8a8783b */ /* 0x002e640000000200 */
[C---:B------:R-:W-:Y:S06]  /*94a0*/  HMMA.16816.F32 R12, R140.reuse, R148, R12 ;  /* 0x000000948c0c723c */ /* 0x040fec000000180c */
[----:B------:R-:W1:Y:S02]  /*94b0*/  LDSM.16.M88.4 R172, [R200+0x7900] ;  /* 0x00790000c8ac783b */ /* 0x000e640000000200 */
[C---:B------:R-:W-:Y:S06]  /*94c0*/  HMMA.16816.F32 R16, R140.reuse, R150, R16 ;  /* 0x000000968c10723c */ /* 0x040fec0000001810 */
[----:B------:R-:W-:Y:S02]  /*94d0*/  LDSM.16.M88.4 R176, [R199+0xc100] ;  /* 0x00c10000c7b0783b */ /* 0x000fe40000000200 */
[C---:B------:R-:W-:Y:S06]  /*94e0*/  HMMA.16816.F32 R20, R140.reuse, R152, R20 ;  /* 0x000000988c14723c */ /* 0x040fec0000001814 */
[----:B------:R-:W1:Y:S02]  /*94f0*/  LDSM.16.M88.4 R180, [R192] ;  /* 0x00000000c0b4783b */ /* 0x000e640000000200 */
[C---:B------:R-:W-:Y:S06]  /*9500*/  HMMA.16816.F32 R24, R140.reuse, R154, R24 ;  /* 0x0000009a8c18723c */ /* 0x040fec0000001818 */
[----:B------:R-:W-:Y:S02]  /*9510*/  LDSM.16.M88.4 R144, [R192+0x1000] ;  /* 0x00100000c090783b */ /* 0x000fe40000000200 */
[C---:B--2---:R-:W-:Y:S06]  /*9520*/  HMMA.16816.F32 R28, R140.reuse, R156, R28 ;  /* 0x0000009c8c1c723c */ /* 0x044fec000000181c */
[----:B------:R-:W-:Y:S02]  /*9530*/  LDSM.16.M88.4 R148, [R192+0x1800] ;  /* 0x00180000c094783b */ /* 0x000fe40000000200 */
[----:B------:R-:W-:Y:S06]  /*9540*/  HMMA.16816.F32 R32, R140, R158, R32 ;  /* 0x0000009e8c20723c */ /* 0x000fec0000001820 */
[----:B------:R-:W2:Y:S02]  /*9550*/  LDSM.16.M88.4 R140, [R192+0x800] ;  /* 0x00080000c08c783b */ /* 0x000ea40000000200 */
[C---:B----4-:R-:W-:Y:S06]  /*9560*/  HMMA.16816.F32 R4, R160.reuse, R164, R4 ;  /* 0x000000a4a004723c */ /* 0x050fec0000001804 */
[----:B------:R-:W-:Y:S02]  /*9570*/  LDSM.16.M88.4 R152, [R206+0x10100] ;  /* 0x01010000ce98783b */ /* 0x000fe40000000200 */
[C---:B------:R-:W-:Y:S06]  /*9580*/  HMMA.16816.F32 R8, R160.reuse, R166, R8 ;  /* 0x000000a6a008723c */ /* 0x040fec0000001808 */
[----:B------:R-:W4:Y:S02]  /*9590*/  LDSM.16.M88.4 R156, [R205+0x8100] ;  /* 0x00810000cd9c783b */ /* 0x000f240000000200 */
[C---:B-----5:R-:W-:Y:S06]  /*95a0*/  HMMA.16816.F32 R12, R160.reuse, R136, R12 ;  /* 0x00000088a00c723c */ /* 0x060fec000000180c */
[----:B------:R-:W-:Y:S02]  /*95b0*/  LDSM.16.M88.4 R164, [R205+0x9900] ;  /* 0x00990000cda4783b */ /* 0x000fe40000000200 */
[C---:B------:R-:W-:Y:S06]  /*95c0*/  HMMA.16816.F32 R16, R160.reuse, R138, R16 ;  /* 0x0000008aa010723c */ /* 0x040fec0000001810 */
[----:B------:R-:W5:Y:S02]  /*95d0*/  LDSM.16.M88.4 R136, [R205+0x8900] ;  /* 0x00890000cd88783b */ /* 0x000f640000000200 */
[C---:B-1----:R-:W-:Y:S08]  /*95e0*/  HMMA.16816.F32 R20, R160.reuse, R168, R20 ;  /* 0x000000a8a014723c */ /* 0x042ff00000001814 */
[C---:B------:R-:W-:Y:S01]  /*95f0*/  HMMA.16816.F32 R24, R160.reuse, R170, R24 ;  /* 0x000000aaa018723c */ /* 0x040fe20000001818 */
[----:B------:R-:W-:Y:S07]  /*9600*/  LDSM.16.M88.4 R168, [R202+0x10100] ;  /* 0x01010000caa8783b */ /* 0x000fee0000000200 */
[C---:B------:R-:W-:Y:S08]  /*9610*/  HMMA.16816.F32 R28, R160.reuse, R172, R28 ;  /* 0x000000aca01c723c */ /* 0x040ff0000000181c */
[----:B------:R-:W-:Y:S01]  /*9620*/  HMMA.16816.F32 R32, R160, R174, R32 ;  /* 0x000000aea020723c */ /* 0x000fe20000001820 */
[----:B------:R-:W1:Y:S07]  /*9630*/  LDSM.16.M88.4 R160, [R205+0x9100] ;  /* 0x00910000cda0783b */ /* 0x000e6e0000000200 */
[C---:B------:R-:W-:Y:S01]  /*9640*/  HMMA.16816.F32 R4, R176.reuse, R180, R4 ;  /* 0x000000b4b004723c */ /* 0x040fe20000001804 */
[----:B------:R-:W1:Y:S07]  /*9650*/  LDSM.16.M88.4 R172, [R191] ;  /* 0x00000000bfac783b */ /* 0x000e6e0000000200 */
[C---:B------:R-:W-:Y:S01]  /*9660*/  HMMA.16816.F32 R8, R176.reuse, R182, R8 ;  /* 0x000000b6b008723c */ /* 0x040fe20000001808 */
[----:B------:R-:W-:Y:S07]  /*9670*/  LDSM.16.M88.4 R180, [R200+0x8100] ;  /* 0x00810000c8b4783b */ /* 0x000fee0000000200 */
[C---:B--2---:R-:W-:Y:S08]  /*9680*/  HMMA.16816.F32 R12, R176.reuse, R140, R12 ;  /* 0x0000008cb00c723c */ /* 0x044ff0000000180c */
[C---:B------:R-:W-:Y:S01]  /*9690*/  HMMA.16816.F32 R16, R176.reuse, R142, R16 ;  /* 0x0000008eb010723c */ /* 0x040fe20000001810 */
[----:B------:R-:W2:Y:S07]  /*96a0*/  LDSM.16.M88.4 R140, [R190] ;  /* 0x00000000be8c783b */ /* 0x000eae0000000200 */
[C---:B------:R-:W-:Y:S08]  /*96b0*/  HMMA.16816.F32 R20, R176.reuse, R144, R20 ;  /* 0x00000090b014723c */ /* 0x040ff00000001814 */
[C---:B------:R-:W-:Y:S01]  /*96c0*/  HMMA.16816.F32 R24, R176.reuse, R146, R24 ;  /* 0x00000092b018723c */ /* 0x040fe20000001818 */
[----:B------:R-:W1:Y:S07]  /*96d0*/  LDSM.16.M88.4 R144, [R189] ;  /* 0x00000000bd90783b */ /* 0x000e6e0000000200 */
[C---:B------:R-:W-:Y:S08]  /*96e0*/  HMMA.16816.F32 R28, R176.reuse, R148, R28 ;  /* 0x00000094b01c723c */ /* 0x040ff0000000181c */
[----:B------:R-:W-:Y:S01]  /*96f0*/  HMMA.16816.F32 R32, R176, R150, R32 ;  /* 0x00000096b020723c */ /* 0x000fe20000001820 */
[----:B------:R-:W2:Y:S07]  /*9700*/  LDSM.16.M88.4 R148, [R188] ;  /* 0x00000000bc94783b */ /* 0x000eae0000000200 */
[C---:B----4-:R-:W-:Y:S01]  /*9710*/  HMMA.16816.F32 R4, R152.reuse, R156, R4 ;  /* 0x0000009c9804723c */ /* 0x050fe20000001804 */
[----:B------:R-:W4:Y:S07]  /*9720*/  LDSM.16.M88.4 R176, [R201+0x10100] ;  /* 0x01010000c9b0783b */ /* 0x000f2e0000000200 */
[C---:B------:R-:W-:Y:S01]  /*9730*/  HMMA.16816.F32 R8, R152.reuse, R158, R8 ;  /* 0x0000009e9808723c */ /* 0x040fe20000001808 */
[----:B------:R-:W-:Y:S07]  /*9740*/  LDSM.16.M88.4 R156, [R200+0x9900] ;  /* 0x00990000c89c783b */ /* 0x000fee0000000200 */
[C---:B-----5:R-:W-:Y:S08]  /*9750*/  HMMA.16816.F32 R12, R152.reuse, R136, R12 ;  /* 0x00000088980c723c */ /* 0x060ff0000000180c */
[C---:B------:R-:W-:Y:S01]  /*9760*/  HMMA.16816.F32 R16, R152.reuse, R138, R16 ;  /* 0x0000008a9810723c */ /* 0x040fe20000001810 */
[----:B------:R-:W5:Y:S07]  /*9770*/  LDSM.16.M88.4 R136, [R200+0x8900] ;  /* 0x00890000c888783b */ /* 0x000f6e0000000200 */
[C---:B-1----:R-:W-:Y:S08]  /*9780*/  HMMA.16816.F32 R20, R152.reuse, R160, R20 ;  /* 0x000000a09814723c */ /* 0x042ff00000001814 */
[C---:B------:R-:W-:Y:S01]  /*9790*/  HMMA.16816.F32 R24, R152.reuse, R162, R24 ;  /* 0x000000a29818723c */ /* 0x040fe20000001818 */
[----:B------:R-:W-:Y:S07]  /*97a0*/  LDSM.16.M88.4 R160, [R199+0x10100] ;  /* 0x01010000c7a0783b */ /* 0x000fee0000000200 */
[C---:B------:R-:W-:Y:S08]  /*97b0*/  HMMA.16816.F32 R28, R152.reuse, R164, R28 ;  /* 0x000000a4981c723c */ /* 0x040ff0000000181c */
[----:B------:R-:W-:Y:S01]  /*97c0*/  HMMA.16816.F32 R32, R152, R166, R32 ;  /* 0x000000a69820723c */ /* 0x000fe20000001820 */
[----:B------:R-:W1:Y:S07]  /*97d0*/  LDSM.16.M88.4 R152, [R200+0x9100] ;  /* 0x00910000c898783b */ /* 0x000e6e0000000200 */
[C---:B------:R-:W-:Y:S01]  /*97e0*/  HMMA.16816.F32 R4, R168.reuse, R172, R4 ;  /* 0x000000aca804723c */ /* 0x040fe20000001804 */
[----:B------:R-:W1:Y:S07]  /*97f0*/  LDSM.16.M88.4 R164, [R192+0x2000] ;  /* 0x00200000c0a4783b */ /* 0x000e6e0000000200 */
[C---:B------:R-:W-:Y:S01]  /*9800*/  HMMA.16816.F32 R8, R168.reuse, R174, R8 ;  /* 0x000000aea808723c */ /* 0x040fe20000001808 */
[----:B------:R-:W-:Y:S07]  /*9810*/  LDSM.16.M88.4 R172, [R205+0xa100] ;  /* 0x00a10000cdac783b */ /* 0x000fee0000000200 */
[C---:B--2---:R-:W-:Y:S08]  /*9820*/  HMMA.16816.F32 R12, R168.reuse, R140, R12 ;  /* 0x0000008ca80c723c */ /* 0x044ff0000000180c */
[C---:B------:R-:W-:Y:S01]  /*9830*/  HMMA.16816.F32 R16, R168.reuse, R142, R16 ;  /* 0x0000008ea810723c */ /* 0x040fe20000001810 */
[----:B------:R-:W2:Y:S07]  /*9840*/  LDSM.16.M88.4 R140, [R192+0x2800] ;  /* 0x00280000c08c783b */ /* 0x000eae0000000200 */
[C---:B------:R-:W-:Y:S08]  /*9850*/  HMMA.16816.F32 R20, R168.reuse, R144, R20 ;  /* 0x00000090a814723c */ /* 0x040ff00000001814 */
[C---:B------:R-:W-:Y:S01]  /*9860*/  HMMA.16816.F32 R24, R168.reuse, R146, R24 ;  /* 0x00000092a818723c */ /* 0x040fe20000001818 */
[----:B------:R-:W1:Y:S07]  /*9870*/  LDSM.16.M88.4 R144, [R192+0x3000] ;  /* 0x00300000c090783b */ /* 0x000e6e0000000200 */
[C---:B------:R-:W-:Y:S08]  /*9880*/  HMMA.16816.F32 R28, R168.reuse, R148, R28 ;  /* 0x00000094a81c723c */ /* 0x040ff0000000181c */
[----:B------:R-:W-:Y:S01]  /*9890*/  HMMA.16816.F32 R32, R168, R150, R32 ;  /* 0x00000096a820723c */ /* 0x000fe20000001820 */
[----:B------:R-:W2:Y:S07]  /*98a0*/  LDSM.16.M88.4 R148, [R192+0x3800] ;  /* 0x00380000c094783b */ /* 0x000eae0000000200 */
[C---:B----4-:R-:W-:Y:S01]  /*98b0*/  HMMA.16816.F32 R4, R176.reuse, R180, R4 ;  /* 0x000000b4b004723c */ /* 0x050fe20000001804 */
[----:B------:R-:W4:Y:S07]  /*98c0*/  LDSM.16.M88.4 R168, [R206+0x14100] ;  /* 0x01410000cea8783b */ /* 0x000f2e0000000200 */
[C---:B------:R-:W-:Y:S01]  /*98d0*/  HMMA.16816.F32 R8, R176.reuse, R182, R8 ;  /* 0x000000b6b008723c */ /* 0x040fe20000001808 */
[----:B------:R-:W-:Y:S07]  /*98e0*/  LDSM.16.M88.4 R180, [R187] ;  /* 0x00000000bbb4783b */ /* 0x000fee0000000200 */
[C---:B-----5:R-:W-:Y:S08]  /*98f0*/  HMMA.16816.F32 R12, R176.reuse, R136, R12 ;  /* 0x00000088b00c723c */ /* 0x060ff0000000180c */
[C---:B------:R-:W-:Y:S01]  /*9900*/  HMMA.16816.F32 R16, R176.reuse, R138, R16 ;  /* 0x0000008ab010723c */ /* 0x040fe20000001810 */
[----:B------:R-:W5:Y:S07]  /*9910*/  LDSM.16.M88.4 R136, [R205+0xa900] ;  /* 0x00a90000cd88783b */ /* 0x000f6e0000000200 */
[C---:B-1----:R-:W-:Y:S08]  /*9920*/  HMMA.16816.F32 R20, R176.reuse, R152, R20 ;  /* 0x00000098b014723c */ /* 0x042ff00000001814 */
[C---:B------:R-:W-:Y:S01]  /*9930*/  HMMA.16816.F32 R24, R176.reuse, R154, R24 ;  /* 0x0000009ab018723c */ /* 0x040fe20000001818 */
[----:B------:R-:W1:Y:S07]  /*9940*/  LDSM.16.M88.4 R152, [R205+0xb100] ;  /* 0x00b10000cd98783b */ /* 0x000e6e0000000200 */
        /* <DEDUP_REMOVED lines=31> */
[C---:B------:R-:W-:Y:S08]  /*9b40*/  HMMA.16816.F32 R8, R176.reuse, R182, R8 ;  /* 0x000000b6b008723c */ /* 0x040ff00000001808 */
[C---:B--2---:R-:W-:Y:S08]  /*9b50*/  HMMA.16816.F32 R12, R176.reuse, R140, R12 ;  /* 0x0000008cb00c723c */ /* 0x044ff0000000180c */
[C---:B------:R-:W-:Y:S08]  /*9b60*/  HMMA.16816.F32 R16, R176.reuse, R142, R16 ;  /* 0x0000008eb010723c */ /* 0x040ff00000001810 */
[C---:B------:R-:W-:Y:S08]  /*9b70*/  HMMA.16816.F32 R20, R176.reuse, R144, R20 ;  /* 0x00000090b014723c */ /* 0x040ff00000001814 */
[C---:B------:R-:W-:Y:S08]  /*9b80*/  HMMA.16816.F32 R24, R176.reuse, R146, R24 ;  /* 0x00000092b018723c */ /* 0x040ff00000001818 */
[C---:B------:R-:W-:Y:S08]  /*9b90*/  HMMA.16816.F32 R28, R176.reuse, R148, R28 ;  /* 0x00000094b01c723c */ /* 0x040ff0000000181c */
[----:B------:R-:W-:Y:S08]  /*9ba0*/  HMMA.16816.F32 R32, R176, R150, R32 ;  /* 0x00000096b020723c */ /* 0x000ff00000001820 */
[C---:B----4-:R-:W-:Y:S08]  /*9bb0*/  HMMA.16816.F32 R4, R160.reuse, R164, R4 ;  /* 0x000000a4a004723c */ /* 0x050ff00000001804 */
[C---:B------:R-:W-:Y:S08]  /*9bc0*/  HMMA.16816.F32 R8, R160.reuse, R166, R8 ;  /* 0x000000a6a008723c */ /* 0x040ff00000001808 */
[C---:B-----5:R-:W-:Y:S08]  /*9bd0*/  HMMA.16816.F32 R12, R160.reuse, R136, R12 ;  /* 0x00000088a00c723c */ /* 0x060ff0000000180c */
[C---:B------:R-:W-:Y:S01]  /*9be0*/  HMMA.16816.F32 R16, R160.reuse, R138, R16 ;  /* 0x0000008aa010723c */ /* 0x040fe20000001810 */
[----:B------:R-:W2:Y:S07]  /*9bf0*/  LDSM.16.M88.4 R136, [R192+0x4800] ;  /* 0x00480000c088783b */ /* 0x000eae0000000200 */
[C---:B-1----:R-:W-:Y:S08]  /*9c00*/  HMMA.16816.F32 R20, R160.reuse, R152, R20 ;  /* 0x00000098a014723c */ /* 0x042ff00000001814 */
[C---:B------:R-:W-:Y:S08]  /*9c10*/  HMMA.16816.F32 R24, R160.reuse, R154, R24 ;  /* 0x0000009aa018723c */ /* 0x040ff00000001818 */
[C---:B------:R-:W-:Y:S08]  /*9c20*/  HMMA.16816.F32 R28, R160.reuse, R156, R28 ;  /* 0x0000009ca01c723c */ /* 0x040ff0000000181c */
[----:B------:R-:W-:Y:S08]  /*9c30*/  HMMA.16816.F32 R32, R160, R158, R32 ;  /* 0x0000009ea020723c */ /* 0x000ff00000001820 */
[C---:B------:R-:W-:Y:S08]  /*9c40*/  HMMA.16816.F32 R4, R168.reuse, R172, R4 ;  /* 0x000000aca804723c */ /* 0x040ff00000001804 */
[C---:B------:R-:W-:Y:S08]  /*9c50*/  HMMA.16816.F32 R8, R168.reuse, R174, R8 ;  /* 0x000000aea808723c */ /* 0x040ff00000001808 */
[C---:B--2---:R-:W-:Y:S08]  /*9c60*/  HMMA.16816.F32 R12, R168.reuse, R136, R12 ;  /* 0x00000088a80c723c */ /* 0x044ff0000000180c */
[C---:B------:R-:W-:Y:S04]  /*9c70*/  HMMA.16816.F32 R16, R168.reuse, R138, R16 ;  /* 0x0000008aa810723c */ /* 0x040fe80000001810 */
[----:B------:R-:W-:Y:S02]  /*9c80*/  FMUL.FTZ R230, R4, c[0x0][0x320] ;  /* 0x0000c80004e67a20 */ /* 0x000fe40000410000 */
[----:B------:R-:W-:Y:S02]  /*9c90*/  FMUL.FTZ R172, R5, c[0x0][0x320] ;  /* 0x0000c80005ac7a20 */ /* 0x000fe40000410000 */
[----:B------:R-:W-:Y:S02]  /*9ca0*/  FMUL.FTZ R9, R9, c[0x0][0x320] ;  /* 0x0000c80009097a20 */ /* 0x000fe40000410000 */
[----:B------:R-:W1:Y:S02]  /*9cb0*/  MUFU.TANH R230, R230 ;  /* 0x000000e600e67308 */ /* 0x000e640000002400 */
[----:B------:R-:W-:Y:S02]  /*9cc0*/  FMUL.FTZ R10, R10, c[0x0][0x320] ;  /* 0x0000c8000a0a7a20 */ /* 0x000fe40000410000 */
[----:B------:R-:W-:Y:S02]  /*9cd0*/  FMUL.FTZ R11, R11, c[0x0][0x320] ;  /* 0x0000c8000b0b7a20 */ /* 0x000fe40000410000 */
[----:B------:R-:W-:Y:S02]  /*9ce0*/  FMUL.FTZ R174, R6, c[0x0][0x320] ;  /* 0x0000c80006ae7a20 */ /* 0x000fe40000410000 */
[----:B------:R-:W-:Y:S02]  /*9cf0*/  FMUL.FTZ R228, R7, c[0x0][0x320] ;  /* 0x0000c80007e47a20 */ /* 0x000fe40000410000 */
[----:B------:R-:W-:Y:S01]  /*9d00*/  MUFU.TANH R238, R9 ;  /* 0x0000000900ee7308 */ /* 0x000fe20000002400 */
[----:B------:R-:W2:Y:S01]  /*9d10*/  LDSM.16.M88.4 R4, [R192+0x5000] ;  /* 0x00500000c004783b */ /* 0x000ea20000000200 */
[----:B------:R-:W-:Y:S02]  /*9d20*/  FMUL.FTZ R234, R8, c[0x0][0x320] ;  /* 0x0000c80008ea7a20 */ /* 0x000fe40000410000 */
[----:B------:R-:W-:Y:S02]  /*9d30*/  FMUL.FTZ R182, R12, c[0x0][0x320] ;  /* 0x0000c8000cb67a20 */ /* 0x000fe40000410000 */
[----:B------:R-:W-:Y:S02]  /*9d40*/  FMUL.FTZ R13, R13, c[0x0][0x320] ;  /* 0x0000c8000d0d7a20 */ /* 0x000fe40000410000 */
[----:B------:R-:W-:Y:S02]  /*9d50*/  FMUL.FTZ R14, R14, c[0x0][0x320] ;  /* 0x0000c8000e0e7a20 */ /* 0x000fe40000410000 */
[----:B------:R-:W-:Y:S01]  /*9d60*/  MUFU.TANH R236, R10 ;  /* 0x0000000a00ec7308 */ /* 0x000fe20000002400 */
[----:B------:R-:W-:Y:S02]  /*9d70*/  FMUL.FTZ R15, R15, c[0x0][0x320] ;  /* 0x0000c8000f0f7a20 */ /* 0x000fe40000410000 */
[----:B------:R-:W-:Y:S02]  /*9d80*/  FMUL.FTZ R16, R16, c[0x0][0x320] ;  /* 0x0000c80010107a20 */ /* 0x000fe40000410000 */
[----:B------:R-:W-:Y:S02]  /*9d90*/  FMUL.FTZ R17, R17, c[0x0][0x320] ;  /* 0x0000c80011117a20 */ /* 0x000fe40000410000 */
[----:B------:R-:W-:Y:S02]  /*9da0*/  FMUL.FTZ R18, R18, c[0x0][0x320] ;  /* 0x0000c80012127a20 */ /* 0x000fe40000410000 */
[----:B------:R-:W-:Y:S01]  /*9db0*/  FMUL.FTZ R19, R19, c[0x0][0x320] ;  /* 0x0000c80013137a20 */ /* 0x000fe20000410000 */
[----:B------:R4:W-:Y:S10]  /*9dc0*/  MUFU.TANH R232, R11 ;  /* 0x0000000b00e87308 */ /* 0x0009f40000002400 */
[----:B------:R-:W-:Y:S10]  /*9dd0*/  MUFU.TANH R176, R13 ;  /* 0x0000000d00b07308 */ /* 0x000ff40000002400 */
[----:B------:R-:W-:Y:S01]  /*9de0*/  MUFU.TANH R142, R14 ;  /* 0x0000000e008e7308 */ /* 0x000fe20000002400 */
[C---:B--2---:R-:W-:Y:S01]  /*9df0*/  HMMA.16816.F32 R20, R168.reuse, R4, R20 ;  /* 0x00000004a814723c */ /* 0x044fe20000001814 */
[----:B----4-:R-:W2:Y:S01]  /*9e00*/  LDSM.16.M88.4 R8, [R192+0x5800] ;  /* 0x00580000c008783b */ /* 0x010ea20000000200 */
[----:B------:R-:W-:Y:S06]  /*9e10*/  DEPBAR.LE SB0, 0x0 ;  /* 0x000080000000791a */ /* 0x000fec0000000000 */
[C---:B------:R-:W-:Y:S01]  /*9e20*/  HMMA.16816.F32 R24, R168.reuse, R6, R24 ;  /* 0x00000006a818723c */ /* 0x040fe20000001818 */
[----:B------:R-:W4:Y:S01]  /*9e30*/  MUFU.TANH R172, R172 ;  /* 0x000000ac00ac7308 */ /* 0x000f220000002400 */
[----:B------:R-:W-:Y:S03]  /*9e40*/  BAR.SYNC.DEFER_BLOCKING 0x0 ;  /* 0x0000000000007b1d */ /* 0x000fe60000010000 */
[----:B-1----:R-:W-:Y:S11]  /*9e50*/  FMNMX.FTZ R5, R230, R3, !PT ;  /* 0x00000003e6057209 */ /* 0x002ff60007810000 */
[----:B------:R-:W-:Y:S02]  /*9e60*/  FMUL.FTZ R20, R20, c[0x0][0x320] ;  /* 0x0000c80014147a20 */ /* 0x000fe40000410000 */
[----:B------:R-:W-:Y:S02]  /*9e70*/  FMUL.FTZ R21, R21, c[0x0][0x320] ;  /* 0x0000c80015157a20 */ /* 0x000fe40000410000 */
[----:B------:R-:W-:Y:S02]  /*9e80*/  FMUL.FTZ R22, R22, c[0x0][0x320] ;  /* 0x0000c80016167a20 */ /* 0x000fe40000410000 */
[----:B------:R-:W-:Y:S02]  /*9e90*/  FMUL.FTZ R23, R23, c[0x0][0x320] ;  /* 0x0000c80017177a20 */ /* 0x000fe40000410000 */
[----:B------:R-:W-:Y:S01]  /*9ea0*/  FMUL.FTZ R24, R24, c[0x0][0x320] ;  /* 0x0000c80018187a20 */ /* 0x000fe20000410000 */
[----:B----4-:R-:W-:Y:S01]  /*9eb0*/  FMNMX.FTZ R5, R172, R5, !PT ;  /* 0x00000005ac057209 */ /* 0x010fe20007810000 */
[----:B------:R-:W-:Y:S01]  /*9ec0*/  FMUL.FTZ R25, R25, c[0x0][0x320] ;  /* 0x0000c80019197a20 */ /* 0x000fe20000410000 */
[----:B------:R-:W1:Y:S01]  /*9ed0*/  MUFU.TANH R174, R174 ;  /* 0x000000ae00ae7308 */ /* 0x000e620000002400 */
[----:B------:R-:W-:Y:S02]  /*9ee0*/  FMUL.FTZ R26, R26, c[0x0][0x320] ;  /* 0x0000c8001a1a7a20 */ /* 0x000fe40000410000 */
[----:B------:R-:W-:Y:S01]  /*9ef0*/  FMUL.FTZ R27, R27, c[0x0][0x320] ;  /* 0x0000c8001b1b7a20 */ /* 0x000fe20000410000 */
[C---:B--2---:R-:W-:Y:S06]  /*9f00*/  HMMA.16816.F32 R28, R168.reuse, R8, R28 ;  /* 0x00000008a81c723c */ /* 0x044fec000000181c */
[----:B------:R-:W2:Y:S02]  /*9f10*/  MUFU.TANH R228, R228 ;  /* 0x000000e400e47308 */ /* 0x000ea40000002400 */
[----:B------:R-:W-:Y:S08]  /*9f20*/  HMMA.16816.F32 R32, R168, R10, R32 ;  /* 0x0000000aa820723c */ /* 0x000ff00000001820 */
[----:B------:R-:W4:Y:S01]  /*9f30*/  MUFU.TANH R234, R234 ;  /* 0x000000ea00ea7308 */ /* 0x000f220000002400 */
[----:B-1----:R-:W-:Y:S09]  /*9f40*/  FMNMX.FTZ R9, R174, R135, !PT ;  /* 0x00000087ae097209 */ /* 0x002ff20007810000 */
[----:B------:R-:W1:Y:S01]  /*9f50*/  MUFU.TANH R182, R182 ;  /* 0x000000b600b67308 */ /* 0x000e620000002400 */
[----:B------:R-:W-:Y:S01]  /*9f60*/  FMUL.FTZ R28, R28, c[0x0][0x320] ;  /* 0x0000c8001c1c7a20 */ /* 0x000fe20000410000 */
[----:B--2---:R-:W-:Y:S01]  /*9f70*/  FMNMX.FTZ R9, R228, R9, !PT ;  /* 0x00000009e4097209 */ /* 0x004fe20007810000 */
[----:B------:R-:W-:Y:S02]  /*9f80*/  FMUL.FTZ R30, R30, c[0x0][0x320] ;  /* 0x0000c8001e1e7a20 */ /* 0x000fe40000410000 */
[----:B------:R-:W-:Y:S01]  /*9f90*/  FMUL.FTZ R29, R29, c[0x0][0x320] ;  /* 0x0000c8001d1d7a20 */ /* 0x000fe20000410000 */
[----:B------:R-:W-:Y:S01]  /*9fa0*/  FMNMX.FTZ R9, R236, R9, !PT ;  /* 0x00000009ec097209 */ /* 0x000fe20007810000 */
[----:B------:R-:W-:Y:S03]  /*9fb0*/  FMUL.FTZ R31, R31, c[0x0][0x320] ;  /* 0x0000c8001f1f7a20 */ /* 0x000fe60000410000 */
[----:B------:R-:W2:Y:S01]  /*9fc0*/  MUFU.TANH R140, R15 ;  /* 0x0000000f008c7308 */ /* 0x000ea20000002400 */
[----:B------:R-:W-:Y:S01]  /*9fd0*/  FMUL.FTZ R32, R32, c[0x0][0x320] ;  /* 0x0000c80020207a20 */ /* 0x000fe20000410000 */
[----:B------:R-:W-:Y:S01]  /*9fe0*/  FMNMX.FTZ R9, R232, R9, !PT ;  /* 0x00000009e8097209 */ /* 0x000fe20007810000 */
[----:B------:R-:W-:Y:S01]  /*9ff0*/  FMUL.FTZ R33, R33, c[0x0][0x320] ;  /* 0x0000c80021217a20 */ /* 0x000fe20000410000 */
[----:B----4-:R-:W-:Y:S01]  /*a000*/  FMNMX.FTZ R5, R234, R5, !PT ;  /* 0x00000005ea057209 */ /* 0x010fe20007810000 */
[----:B------:R-:W-:Y:S01]  /*a010*/  FMUL.FTZ R34, R34, c[0x0][0x320] ;  /* 0x0000c80022227a20 */ /* 0x000fe20000410000 */
[----:B------:R-:W-:Y:S01]  /*a020*/  FMNMX.FTZ R9, R142, R9, !PT ;  /* 0x000000098e097209 */ /* 0x000fe20007810000 */
[----:B------:R-:W-:Y:S01]  /*a030*/  FMUL.FTZ R35, R35, c[0x0][0x320] ;  /* 0x0000c80023237a20 */ /* 0x000fe20000410000 */
[----:B------:R-:W-:Y:S02]  /*a040*/  FMNMX.FTZ R5, R238, R5, !PT ;  /* 0x00000005ee057209 */ /* 0x000fe40007810000 */
[----:B------:R-:W4:Y:S02]  /*a050*/  MUFU.TANH R180, R16 ;  /* 0x0000001000b47308 */ /* 0x000f240000002400 */
[----:B-1----:R-:W-:Y:S04]  /*a060*/  FMNMX.FTZ R5, R182, R5, !PT ;  /* 0x00000005b6057209 */ /* 0x002fe80007810000 */
[----:B------:R-:W-:Y:S04]  /*a070*/  FMNMX.FTZ R5, R176, R5, !PT ;  /* 0x00000005b0057209 */ /* 0x000fe80007810000 */
[----:B------:R-:W1:Y:S01]  /*a080*/  MUFU.TANH R138, R18 ;  /* 0x00000012008a7308 */ /* 0x000e620000002400 */
[----:B--2---:R-:W-:Y:S09]  /*a090*/  FMNMX.FTZ R9, R140, R9, !PT ;  /* 0x000000098c097209 */ /* 0x004ff20007810000 */
[----:B------:R-:W2:Y:S01]  /*a0a0*/  MUFU.TANH R178, R17 ;  /* 0x0000001100b27308 */ /* 0x000ea20000002400 */
[----:B----4-:R-:W-:Y:S09]  /*a0b0*/  FMNMX.FTZ R5, R180, R5, !PT ;  /* 0x00000005b4057209 */ /* 0x010ff20007810000 */
[----:B------:R-:W4:Y:S01]  /*a0c0*/  MUFU.TANH R136, R19 ;  /* 0x0000001300887308 */ /* 0x000f220000002400 */
[----:B-1----:R-:W-:Y:S09]  /*a0d0*/  FMNMX.FTZ R9, R138, R9, !PT ;  /* 0x000000098a097209 */ /* 0x002ff20007810000 */
        /* <DEDUP_REMOVED lines=30> */
[----:B---3--:R-:W1:Y:S01]  /*a2c0*/  MUFU.TANH R133, R35 ;  /* 0x0000002300857308 */ /* 0x008e620000002400 */
[----:B--2---:R-:W-:Y:S02]  /*a2d0*/  FMNMX.FTZ R4, R147, R0, !PT ;  /* 0x0000000093047209 */ /* 0x004fe40007810000 */
[----:B----4-:R-:W-:Y:S03]  /*a2e0*/  FMNMX.FTZ R0, R134, R9, !PT ;  /* 0x0000000986007209 */ /* 0x010fe60007810000 */
[----:B------:R-:W2:Y:S01]  /*a2f0*/  SHFL.BFLY PT, R9, R4, 0x2, 0x1f ;  /* 0x0c401f0004097f89 */ /* 0x000ea200000e0000 */
[----:B-1----:R-:W-:Y:S07]  /*a300*/  FMNMX.FTZ R7, R133, R0, !PT ;  /* 0x0000000085077209 */ /* 0x002fee0007810000 */
[----:B------:R-:W1:Y:S01]  /*a310*/  SHFL.BFLY PT, R0, R7, 0x2, 0x1f ;  /* 0x0c401f0007007f89 */ /* 0x000e6200000e0000 */
[----:B--2---:R-:W-:Y:S07]  /*a320*/  FMNMX.FTZ R11, R4, R9, !PT ;  /* 0x00000009040b7209 */ /* 0x004fee0007810000 */
[----:B------:R-:W2:Y:S01]  /*a330*/  SHFL.BFLY PT, R2, R11, 0x1, 0x1f ;  /* 0x0c201f000b027f89 */ /* 0x000ea200000e0000 */
[----:B-1----:R-:W-:Y:S07]  /*a340*/  FMNMX.FTZ R5, R7, R0, !PT ;  /* 0x0000000007057209 */ /* 0x002fee0007810000 */
[----:B------:R-:W1:Y:S01]  /*a350*/  SHFL.BFLY PT, R132, R5, 0x1, 0x1f ;  /* 0x0c201f0005847f89 */ /* 0x000e6200000e0000 */
[----:B--2---:R-:W-:Y:S05]  /*a360*/  FMNMX.FTZ R0, R11, R2, !PT ;  /* 0x000000020b007209 */ /* 0x004fea0007810000 */
[C---:B------:R-:W-:Y:S02]  /*a370*/  FADD.FTZ R2, -R0.reuse, R3 ;  /* 0x0000000300027221 */ /* 0x040fe40000010100 */
[----:B------:R-:W-:Y:S02]  /*a380*/  FMUL.FTZ R151, R0, c[0x0][0x2d0] ;  /* 0x0000b40000977a20 */ /* 0x000fe40000410000 */
[----:B------:R-:W-:Y:S02]  /*a390*/  FMUL.FTZ R3, R2, c[0x0][0x2d0] ;  /* 0x0000b40002037a20 */ /* 0x000fe40000410000 */
[--C-:B------:R-:W-:Y:S01]  /*a3a0*/  FFMA.FTZ R173, R230, c[0x0][0x2d0], -R151.reuse ;  /* 0x0000b400e6ad7a23 */ /* 0x100fe20000010897 */
[----:B-1----:R-:W-:Y:S01]  /*a3b0*/  FMNMX.FTZ R132, R5, R132, !PT ;  /* 0x0000008405847209 */ /* 0x002fe20007810000 */
[--C-:B------:R-:W-:Y:S01]  /*a3c0*/  FFMA.FTZ R172, R172, c[0x0][0x2d0], -R151.reuse ;  /* 0x0000b400acac7a23 */ /* 0x100fe20000010897 */
[----:B------:R-:W-:Y:S01]  /*a3d0*/  @P0 IADD3 R5, P5, R223, UR21, RZ ;  /* 0x00000015df050c10 */ /* 0x000fe2000ffbe0ff */
[----:B------:R-:W-:Y:S01]  /*a3e0*/  FFMA.FTZ R171, R234, c[0x0][0x2d0], -R151 ;  /* 0x0000b400eaab7a23 */ /* 0x000fe20000010897 */
[----:B------:R-:W1:Y:S01]  /*a3f0*/  MUFU.EX2 R3, R3 ;  /* 0x0000000300037308 */ /* 0x000e620000000800 */
[----:B------:R-:W-:Y:S01]  /*a400*/  FADD.FTZ R4, -R132, R135 ;  /* 0x0000008784047221 */ /* 0x000fe20000010100 */
[----:B------:R-:W-:Y:S01]  /*a410*/  @P0 IADD3.X R6, R222, UR20, RZ, P5, !PT ;  /* 0x00000014de060c10 */ /* 0x000fe2000affe4ff */
[----:B------:R-:W-:Y:S02]  /*a420*/  FMUL.FTZ R145, R132, c[0x0][0x2d0] ;  /* 0x0000b40084917a20 */ /* 0x000fe40000410000 */
[----:B------:R-:W-:Y:S01]  /*a430*/  FMUL.FTZ R2, R4, c[0x0][0x2d0] ;  /* 0x0000b40004027a20 */ /* 0x000fe20000410000 */
[----:B------:R-:W-:Y:S01]  /*a440*/  @P0 IADD3 R4, P4, R210, UR21, RZ ;  /* 0x00000015d2040c10 */ /* 0x000fe2000ff9e0ff */
[----:B------:R-:W-:Y:S02]  /*a450*/  FFMA.FTZ R170, R238, c[0x0][0x2d0], -R151 ;  /* 0x0000b400eeaa7a23 */ /* 0x000fe40000010897 */
[--C-:B------:R-:W-:Y:S01]  /*a460*/  FFMA.FTZ R174, R174, c[0x0][0x2d0], -R145.reuse ;  /* 0x0000b400aeae7a23 */ /* 0x100fe20000010891 */
[----:B------:R-:W-:Y:S01]  /*a470*/  @P0 LEA R10, P6, R4, c[0x0][0x1c8], 0x1 ;  /* 0x00007200040a0a11 */ /* 0x000fe200078c08ff */
[--C-:B------:R-:W-:Y:S01]  /*a480*/  FFMA.FTZ R169, R228, c[0x0][0x2d0], -R145.reuse ;  /* 0x0000b400e4a97a23 */ /* 0x100fe20000010891 */
[----:B------:R-:W-:Y:S01]  /*a490*/  @P0 IADD3.X R7, R217, UR20, RZ, P4, !PT ;  /* 0x00000014d9070c10 */ /* 0x000fe2000a7fe4ff */
[--C-:B------:R-:W-:Y:S01]  /*a4a0*/  FFMA.FTZ R168, R236, c[0x0][0x2d0], -R145.reuse ;  /* 0x0000b400eca87a23 */ /* 0x100fe20000010891 */
[C---:B------:R-:W-:Y:S01]  /*a4b0*/  @P0 LEA R18, P4, R5.reuse, c[0x0][0x1c8], 0x1 ;  /* 0x0000720005120a11 */ /* 0x040fe200078808ff */
[----:B------:R-:W-:Y:S01]  /*a4c0*/  FFMA.FTZ R135, R232, c[0x0][0x2d0], -R145 ;  /* 0x0000b400e8877a23 */ /* 0x000fe20000010891 */
[----:B------:R-:W-:Y:S01]  /*a4d0*/  @P0 LEA.HI.X R11, R4, c[0x0][0x1cc], R7, 0x1, P6 ;  /* 0x00007300040b0a11 */ /* 0x000fe200030f0c07 */
[----:B------:R-:W2:Y:S01]  /*a4e0*/  MUFU.EX2 R2, R2 ;  /* 0x0000000200027308 */ /* 0x000ea20000000800 */
[----:B------:R-:W-:Y:S01]  /*a4f0*/  @P0 LEA.HI.X R19, R5, c[0x0][0x1cc], R6, 0x1, P4 ;  /* 0x0000730005130a11 */ /* 0x000fe200020f0c06 */
[--C-:B------:R-:W-:Y:S01]  /*a500*/  FFMA.FTZ R179, R142, c[0x0][0x2d0], -R145.reuse ;  /* 0x0000b4008eb37a23 */ /* 0x100fe20000010891 */
[----:B------:R-:W-:Y:S01]  /*a510*/  @P0 IADD3 R4, P5, R221, UR21, RZ ;  /* 0x00000015dd040c10 */ /* 0x000fe2000ffbe0ff */
[----:B------:R3:W-:Y:S01]  /*a520*/  @P0 LDGSTS.E.BYPASS.LTC128B.128 [R207+0x6100], [R10.64], !P3 ;  /* 0x061000000acf0fae */ /* 0x0007e2000d901d50 */
[----:B------:R-:W-:Y:S01]  /*a530*/  @UP3 UIADD3 UR21, UP0, UR12, UR21, URZ ;  /* 0x000000150c153290 */ /* 0x000fe2000ff1e03f */
[----:B------:R-:W-:Y:S01]  /*a540*/  FFMA.FTZ R181, R138, c[0x0][0x2d0], -R145 ;  /* 0x0000b4008ab57a23 */ /* 0x000fe20000010891 */
[----:B------:R-:W-:Y:S01]  /*a550*/  @P0 LEA R16, P4, R4, c[0x0][0x1c8], 0x1 ;  /* 0x0000720004100a11 */ /* 0x000fe200078808ff */
[C---:B-1----:R-:W-:Y:S01]  /*a560*/  FMUL.FTZ R32, R3.reuse, R100 ;  /* 0x0000006403207220 */ /* 0x042fe20000410000 */
[----:B------:R-:W-:Y:S01]  /*a570*/  @P0 IADD3.X R5, R220, UR20, RZ, P5, !PT ;  /* 0x00000014dc050c10 */ /* 0x000fe2000affe4ff */
[----:B------:R-:W-:Y:S01]  /*a580*/  @UP3 UIADD3.X UR20, UR11, UR20, URZ, UP0, !UPT ;  /* 0x000000140b143290 */ /* 0x000fe200087fe43f */
[----:B------:R-:W-:Y:S01]  /*a590*/  MUFU.EX2 R173, R173 ;  /* 0x000000ad00ad7308 */ /* 0x000fe20000000800 */
[----:B------:R1:W-:Y:S01]  /*a5a0*/  @P0 LDGSTS.E.BYPASS.LTC128B.128 [R207+0x8100], [R18.64], !P2 ;  /* 0x0810000012cf0fae */ /* 0x0003e2000d101d50 */
[----:B------:R-:W-:Y:S01]  /*a5b0*/  @P0 LEA.HI.X R17, R4, c[0x0][0x1cc], R5, 0x1, P4 ;  /* 0x0000730004110a11 */ /* 0x000fe200020f0c05 */
[----:B------:R-:W-:Y:S01]  /*a5c0*/  FMUL.FTZ R33, R3, R101 ;  /* 0x0000006503217220 */ /* 0x000fe20000410000 */
[----:B------:R-:W-:Y:S01]  /*a5d0*/  @P0 IADD3 R4, P6, R210, UR21, RZ ;  /* 0x00000015d2040c10 */ /* 0x000fe2000ffde0ff */
[--C-:B------:R-:W-:Y:S01]  /*a5e0*/  FFMA.FTZ R183, R166, c[0x0][0x2d0], -R151.reuse ;  /* 0x0000b400a6b77a23 */ /* 0x100fe20000010897 */
[----:B------:R-:W-:Y:S01]  /*a5f0*/  @P0 IADD3 R5, P5, R223, UR21, RZ ;  /* 0x00000015df050c10 */ /* 0x000fe2000ffbe0ff */
[----:B------:R-:W-:Y:S01]  /*a600*/  FFMA.FTZ R228, R162, c[0x0][0x2d0], -R151 ;  /* 0x0000b400a2e47a23 */ /* 0x000fe20000010897 */
[----:B------:R-:W-:Y:S01]  /*a610*/  @P0 IADD3.X R7, R217, UR20, RZ, P6, !PT ;  /* 0x00000014d9070c10 */ /* 0x000fe2000b7fe4ff */
[----:B------:R4:W-:Y:S01]  /*a620*/  @P0 LDGSTS.E.BYPASS.LTC128B.128 [R207+0xa100], [R16.64], !P1 ;  /* 0x0a10000010cf0fae */ /* 0x0009e2000c901d50 */
[----:B------:R-:W-:Y:S01]  /*a630*/  @P0 LEA R28, P6, R4, c[0x0][0x1c8], 0x1 ;  /* 0x00007200041c0a11 */ /* 0x000fe200078c08ff */
[----:B------:R-:W5:Y:S01]  /*a640*/  MUFU.EX2 R172, R172 ;  /* 0x000000ac00ac7308 */ /* 0x000f620000000800 */
[----:B------:R-:W-:Y:S01]  /*a650*/  @P0 IADD3.X R8, R222, UR20, RZ, P5, !PT ;  /* 0x00000014de080c10 */ /* 0x000fe2000affe4ff */
[----:B--2---:R-:W-:Y:S01]  /*a660*/  FMUL.FTZ R34, R2, R102 ;  /* 0x0000006602227220 */ /* 0x004fe20000410000 */
[----:B------:R-:W-:Y:S01]  /*a670*/  @P0 LEA.HI.X R29, R4, c[0x0][0x1cc], R7, 0x1, P6 ;  /* 0x00007300041d0a11 */ /* 0x000fe200030f0c07 */
[----:B------:R-:W-:Y:S01]  /*a680*/  FMUL.FTZ R4, R3, R128 ;  /* 0x0000008003047220 */ /* 0x000fe20000410000 */
[----:B------:R-:W-:Y:S01]  /*a690*/  @P0 LEA R26, P5, R5, c[0x0][0x1c8], 0x1 ;  /* 0x00007200051a0a11 */ /* 0x000fe200078a08ff */
[----:B------:R-:W-:Y:S01]  /*a6a0*/  FMUL.FTZ R7, R2, R131 ;  /* 0x0000008302077220 */ /* 0x000fe20000410000 */
[----:B------:R-:W-:Y:S01]  /*a6b0*/  @P0 IADD3 R6, P4, R221, UR21, RZ ;  /* 0x00000015dd060c10 */ /* 0x000fe2000ff9e0ff */
[----:B------:R2:W-:Y:S01]  /*a6c0*/  @P0 LDGSTS.E.BYPASS.LTC128B.128 [R207+0x7100], [R28.64], !P3 ;  /* 0x071000001ccf0fae */ /* 0x0005e2000d901d50 */
[----:B------:R-:W-:Y:S01]  /*a6d0*/  @P0 LEA.HI.X R27, R5, c[0x0][0x1cc], R8, 0x1, P5 ;  /* 0x00007300051b0a11 */ /* 0x000fe200028f0c08 */
[----:B------:R-:W-:Y:S01]  /*a6e0*/  MUFU.EX2 R171, R171 ;  /* 0x000000ab00ab7308 */ /* 0x000fe20000000800 */
[----:B------:R-:W-:Y:S01]  /*a6f0*/  @P0 IADD3.X R9, R220, UR20, RZ, P4, !PT ;  /* 0x00000014dc090c10 */ /* 0x000fe2000a7fe4ff */
[C---:B------:R-:W-:Y:S01]  /*a700*/  FMUL.FTZ R5, R3.reuse, R129 ;  /* 0x0000008103057220 */ /* 0x040fe20000410000 */
[C---:B------:R-:W-:Y:S01]  /*a710*/  @P0 LEA R24, P4, R6.reuse, c[0x0][0x1c8], 0x1 ;  /* 0x0000720006180a11 */ /* 0x040fe200078808ff */
[C---:B------:R-:W-:Y:S01]  /*a720*/  FMUL.FTZ R8, R3.reuse, R124 ;  /* 0x0000007c03087220 */ /* 0x040fe20000410000 */
[----:B------:R-:W-:Y:S01]  /*a730*/  UISETP.GT.AND UP0, UPT, UR19, UR18, UPT ;  /* 0x000000121300728c */ /* 0x000fe2000bf04270 */
[----:B------:R2:W-:Y:S01]  /*a740*/  @P0 LDGSTS.E.BYPASS.LTC128B.128 [R207+0x9100], [R26.64], !P2 ;  /* 0x091000001acf0fae */ /* 0x0005e2000d101d50 */
[----:B------:R-:W-:Y:S01]  /*a750*/  @P0 LEA.HI.X R25, R6, c[0x0][0x1cc], R9, 0x1, P4 ;  /* 0x0000730006190a11 */ /* 0x000fe200020f0c09 */
[C---:B------:R-:W-:Y:S01]  /*a760*/  FMUL.FTZ R6, R2.reuse, R130 ;  /* 0x0000008202067220 */ /* 0x040fe20000410000 */
[----:B------:R-:W-:Y:S01]  /*a770*/  UMOV UR19, UR13 ;  /* 0x0000000d00137c82 */ /* 0x000fe20008000000 */
[----:B------:R-:W2:Y:S01]  /*a780*/  MUFU.EX2 R170, R170 ;  /* 0x000000aa00aa7308 */ /* 0x000ea20000000800 */
[C---:B------:R-:W-:Y:S02]  /*a790*/  FMUL.FTZ R9, R3.reuse, R125 ;  /* 0x0000007d03097220 */ /* 0x040fe40000410000 */
[----:B---3--:R-:W-:Y:S01]  /*a7a0*/  FMUL.FTZ R10, R2, R126 ;  /* 0x0000007e020a7220 */ /* 0x008fe20000410000 */
[----:B------:R3:W-:Y:S01]  /*a7b0*/  @P0 LDGSTS.E.BYPASS.LTC128B.128 [R207+0xb100], [R24.64], !P1 ;  /* 0x0b10000018cf0fae */ /* 0x0007e2000c901d50 */
[----:B-----5:R-:W-:Y:S01]  /*a7c0*/  F2FP.PACK_AB R128, R172, R173 ;  /* 0x000000adac80723e */ /* 0x020fe200000000ff */
[C---:B------:R-:W-:Y:S01]  /*a7d0*/  FMUL.FTZ R11, R2.reuse, R127 ;  /* 0x0000007f020b7220 */ /* 0x040fe20000410000 */
[----:B------:R-:W-:Y:S01]  /*a7e0*/  PLOP3.LUT P0, PT, PT, PT, UP0, 0x80, 0x0 ;  /* 0x000000000000781c */ /* 0x000fe20003f0f008 */
[C---:B----4-:R-:W-:Y:S02]  /*a7f0*/  FMUL.FTZ R16, R3.reuse, R116 ;  /* 0x0000007403107220 */ /* 0x050fe40000410000 */
[----:B------:R-:W-:Y:S01]  /*a800*/  MUFU.EX2 R174, R174 ;  /* 0x000000ae00ae7308 */ /* 0x000fe20000000800 */
[C---:B------:R-:W-:Y:S01]  /*a810*/  FMUL.FTZ R17, R3.reuse, R117 ;  /* 0x0000007503117220 */ /* 0x040fe20000410000 */
[----:B------:R-:W4:Y:S01]  /*a820*/  LDSM.16.MT88.4 R12, [R203+0x100] ;  /* 0x00010000cb0c783b */ /* 0x000f220000004200 */
[C---:B-1----:R-:W-:Y:S02]  /*a830*/  FMUL.FTZ R18, R2.reuse, R118 ;  /* 0x0000007602127220 */ /* 0x042fe40000410000 */
[C---:B------:R-:W-:Y:S02]  /*a840*/  FMUL.FTZ R19, R2.reuse, R119 ;  /* 0x0000007702137220 */ /* 0x040fe40000410000 */
[----:B------:R-:W-:Y:S02]  /*a850*/  FMUL.FTZ R35, R2, R103 ;  /* 0x0000006702237220 */ /* 0x000fe40000410000 */
[--C-:B------:R-:W-:Y:S01]  /*a860*/  FFMA.FTZ R229, R164, c[0x0][0x2d0], -R151.reuse ;  /* 0x0000b400a4e57a23 */ /* 0x100fe20000010897 */
[----:B------:R-:W1:Y:S01]  /*a870*/  MUFU.EX2 R169, R169 ;  /* 0x000000a900a97308 */ /* 0x000e620000000800 */
[----:B------:R-:W5:Y:S01]  /*a880*/  LDSM.16.MT88.4 R20, [R198+0x100] ;  /* 0x00010000c614783b */ /* 0x000f620000004200 */
[----:B------:R-:W-:Y:S01]  /*a890*/  FFMA.FTZ R230, R160, c[0x0][0x2d0], -R151 ;  /* 0x0000b400a0e67a23 */ /* 0x000fe20000010897 */
[----:B--2---:R-:W-:Y:S01]  /*a8a0*/  F2FP.PACK_AB R130, R170, R171 ;  /* 0x000000abaa82723e */ /* 0x004fe200000000ff */
[C---:B------:R-:W-:Y:S02]  /*a8b0*/  FMUL.FTZ R26, R2.reuse, R110 ;  /* 0x0000006e021a7220 */ /* 0x040fe40000410000 */
[----:B------:R-:W-:Y:S03]  /*a8c0*/  FMUL.FTZ R27, R2, R111 ;  /* 0x0000006f021b7220 */ /* 0x000fe60000410000 */
[----:B------:R-:W2:Y:S01]  /*a8d0*/  LDSM.16.MT88.4 R28, [R197+0x100] ;  /* 0x00010000c51c783b */ /* 0x000ea20000004200 */
[----:B------:R-:W-:Y:S01]  /*a8e0*/  MUFU.EX2 R168, R168 ;  /* 0x000000a800a87308 */ /* 0x000fe20000000800 */
[C---:B---3--:R-:W-:Y:S02]  /*a8f0*/  FMUL.FTZ R24, R3.reuse, R108 ;  /* 0x0000006c03187220 */ /* 0x048fe40000410000 */
[----:B------:R-:W-:Y:S02]  /*a900*/  FMUL.FTZ R25, R3, R109 ;  /* 0x0000006d03197220 */ /* 0x000fe40000410000 */
[--C-:B------:R-:W-:Y:S02]  /*a910*/  FFMA.FTZ R231, R156, c[0x0][0x2d0], -R145.reuse ;  /* 0x0000b4009ce77a23 */ /* 0x100fe40000010891 */
[----:B------:R-:W-:Y:S01]  /*a920*/  LDSM.16.MT88.4 R100, [R197+0x2100] ;  /* 0x00210000c564783b */ /* 0x000fe20000004200 */
[--C-:B------:R-:W-:Y:S02]  /*a930*/  FFMA.FTZ R232, R154, c[0x0][0x2d0], -R145.reuse ;  /* 0x0000b4009ae87a23 */ /* 0x100fe40000010891 */
[----:B------:R-:W3:Y:S01]  /*a940*/  MUFU.EX2 R135, R135 ;  /* 0x0000008700877308 */ /* 0x000ee20000000800 */
[--C-:B------:R-:W-:Y:S02]  /*a950*/  FFMA.FTZ R233, R158, c[0x0][0x2d0], -R145.reuse ;  /* 0x0000b4009ee97a23 */ /* 0x100fe40000010891 */
[----:B------:R-:W-:Y:S01]  /*a960*/  FFMA.FTZ R234, R152, c[0x0][0x2d0], -R145 ;  /* 0x0000b40098ea7a23 */ /* 0x000fe20000010891 */
[----:B-1----:R-:W-:Y:S01]  /*a970*/  F2FP.PACK_AB R129, R169, R174 ;  /* 0x000000aea981723e */ /* 0x002fe200000000ff */
[----:B------:R-:W-:Y:S01]  /*a980*/  LDSM.16.MT88.4 R108, [R196+0x2100] ;  /* 0x00210000c46c783b */ /* 0x000fe20000004200 */
[--C-:B------:R-:W-:Y:S02]  /*a990*/  FFMA.FTZ R235, R150, c[0x0][0x2d0], -R151.reuse ;  /* 0x0000b40096eb7a23 */ /* 0x100fe40000010897 */
[--C-:B------:R-:W-:Y:S02]  /*a9a0*/  FFMA.FTZ R236, R149, c[0x0][0x2d0], -R151.reuse ;  /* 0x0000b40095ec7a23 */ /* 0x100fe40000010897 */
[----:B------:R-:W-:Y:S01]  /*a9b0*/  FFMA.FTZ R237, R148, c[0x0][0x2d0], -R151 ;  /* 0x0000b40094ed7a23 */ /* 0x000fe20000010897 */
[----:B------:R-:W-:Y:S01]  /*a9c0*/  MUFU.EX2 R179, R179 ;  /* 0x000000b300b37308 */ /* 0x000fe20000000800 */
[--C-:B------:R-:W-:Y:S01]  /*a9d0*/  FFMA.FTZ R239, R146, c[0x0][0x2d0], -R145.reuse ;  /* 0x0000b40092ef7a23 */ /* 0x100fe20000010891 */
[----:B------:R-:W-:Y:S01]  /*a9e0*/  LDSM.16.MT88.4 R116, [R198+0x900] ;  /* 0x00090000c674783b */ /* 0x000fe20000004200 */
[----:B------:R-:W-:Y:S02]  /*a9f0*/  FFMA.FTZ R240, R144, c[0x0][0x2d0], -R145 ;  /* 0x0000b40090f07a23 */ /* 0x000fe40000010891 */
[C---:B------:R-:W-:Y:S02]  /*aa00*/  FMUL.FTZ R36, R3.reuse, R36 ;  /* 0x0000002403247220 */ /* 0x040fe40000410000 */
[----:B------:R-:W-:Y:S02]  /*aa10*/  FMUL.FTZ R37, R3, R37 ;  /* 0x0000002503257220 */ /* 0x000fe40000410000 */
[C---:B------:R-:W-:Y:S01]  /*aa20*/  FMUL.FTZ R38, R2.reuse, R38 ;  /* 0x0000002602267220 */ /* 0x040fe20000410000 */
[----:B------:R-:W-:Y:S01]  /*aa30*/  LDSM.16.MT88.4 R124, [R203+0x2900] ;  /* 0x00290000cb7c783b */ /* 0x000fe20000004200 */
[C---:B------:R-:W-:Y:S01]  /*aa40*/  FMUL.FTZ R39, R2.reuse, R39 ;  /* 0x0000002702277220 */ /* 0x040fe20000410000 */
[----:B------:R-:W-:Y:S01]  /*aa50*/  MUFU.EX2 R181, R181 ;  /* 0x000000b500b57308 */ /* 0x000fe20000000800 */
[----:B---3--:R-:W-:Y:S01]  /*aa60*/  F2FP.PACK_AB R131, R135, R168 ;  /* 0x000000a88783723e */ /* 0x008fe200000000ff */
[C---:B------:R-:W-:Y:S02]  /*aa70*/  FMUL.FTZ R40, R3.reuse, R40 ;  /* 0x0000002803287220 */ /* 0x040fe40000410000 */
[C---:B------:R-:W-:Y:S02]  /*aa80*/  FMUL.FTZ R41, R3.reuse, R41 ;  /* 0x0000002903297220 */ /* 0x040fe40000410000 */
[----:B------:R-:W-:Y:S01]  /*aa90*/  LDSM.16.MT88.4 R152, [R198+0x3900] ;  /* 0x00390000c698783b */ /* 0x000fe20000004200 */
[C---:B------:R-:W-:Y:S01]  /*aaa0*/  FMUL.FTZ R42, R2.reuse, R42 ;  /* 0x0000002a022a7220 */ /* 0x040fe20000410000 */
[C---:B----4-:R-:W-:Y:S02]  /*aab0*/  HMMA.16816.F32 R4, R128.reuse, R12, R4 ;  /* 0x0000000c8004723c */ /* 0x050fe40000001804 */
[----:B------:R-:W-:Y:S03]  /*aac0*/  MUFU.EX2 R183, R183 ;  /* 0x000000b700b77308 */ /* 0x000fe60000000800 */
[C---:B------:R-:W-:Y:S01]  /*aad0*/  FMUL.FTZ R43, R2.reuse, R43 ;  /* 0x0000002b022b7220 */ /* 0x040fe20000410000 */
[----:B------:R-:W-:Y:S01]  /*aae0*/  LDSM.16.MT88.4 R156, [R197+0x3900] ;  /* 0x00390000c59c783b */ /* 0x000fe20000004200 */
[C---:B------:R-:W-:Y:S01]  /*aaf0*/  FMUL.FTZ R12, R3.reuse, R120 ;  /* 0x00000078030c7220 */ /* 0x040fe20000410000 */
[C---:B------:R-:W-:Y:S04]  /*ab00*/  HMMA.16816.F32 R8, R128.reuse, R14, R8 ;  /* 0x0000000e8008723c */ /* 0x040fe80000001808 */
[C---:B------:R-:W-:Y:S01]  /*ab10*/  FMUL.FTZ R13, R3.reuse, R121 ;  /* 0x00000079030d7220 */ /* 0x040fe20000410000 */
[----:B------:R-:W-:Y:S01]  /*ab20*/  MUFU.EX2 R228, R228 ;  /* 0x000000e400e47308 */ /* 0x000fe20000000800 */
[----:B------:R-:W-:Y:S01]  /*ab30*/  LDSM.16.MT88.4 R160, [R196+0x3900] ;  /* 0x00390000c4a0783b */ /* 0x000fe20000004200 */
[C---:B------:R-:W-:Y:S02]  /*ab40*/  FMUL.FTZ R14, R2.reuse, R122 ;  /* 0x0000007a020e7220 */ /* 0x040fe40000410000 */
[C---:B------:R-:W-:Y:S03]  /*ab50*/  FMUL.FTZ R15, R2.reuse, R123 ;  /* 0x0000007b020f7220 */ /* 0x040fe60000410000 */
[C---:B------:R-:W-:Y:S02]  /*ab60*/  FMUL.FTZ R44, R3.reuse, R44 ;  /* 0x0000002c032c7220 */ /* 0x040fe40000410000 */
[----:B------:R-:W1:Y:S01]  /*ab70*/  LDSM.16.MT88.4 R120, [R196+0x100] ;  /* 0x00010000c478783b */ /* 0x000e620000004200 */
[C---:B------:R-:W-:Y:S01]  /*ab80*/  FMUL.FTZ R45, R3.reuse, R45 ;  /* 0x0000002d032d7220 */ /* 0x040fe20000410000 */
[C---:B-----5:R-:W-:Y:S01]  /*ab90*/  HMMA.16816.F32 R12, R128.reuse, R20, R12 ;  /* 0x00000014800c723c */ /* 0x060fe2000000180c */
[----:B------:R-:W-:Y:S02]  /*aba0*/  MUFU.EX2 R229, R229 ;  /* 0x000000e500e57308 */ /* 0x000fe40000000800 */
[C---:B------:R-:W-:Y:S02]  /*abb0*/  FMUL.FTZ R46, R2.reuse, R46 ;  /* 0x0000002e022e7220 */ /* 0x040fe40000410000 */
[C---:B------:R-:W-:Y:S01]  /*abc0*/  FMUL.FTZ R47, R2.reuse, R47 ;  /* 0x0000002f022f7220 */ /* 0x040fe20000410000 */
[----:B------:R-:W-:Y:S01]  /*abd0*/  LDSM.16.MT88.4 R164, [R203+0x5900] ;  /* 0x00590000cba4783b */ /* 0x000fe20000004200 */
[C---:B------:R-:W-:Y:S01]  /*abe0*/  FMUL.FTZ R20, R3.reuse, R112 ;  /* 0x0000007003147220 */ /* 0x040fe20000410000 */
[C---:B------:R-:W-:Y:S03]  /*abf0*/  HMMA.16816.F32 R16, R128.reuse, R22, R16 ;  /* 0x000000168010723c */ /* 0x040fe60000001810 */
[----:B------:R-:W-:Y:S01]  /*ac00*/  MUFU.EX2 R230, R230 ;  /* 0x000000e600e67308 */ /* 0x000fe20000000800 */
[C---:B------:R-:W-:Y:S02]  /*ac10*/  FMUL.FTZ R21, R3.reuse, R113 ;  /* 0x0000007103157220 */ /* 0x040fe40000410000 */
[----:B------:R-:W0:Y:S01]  /*ac20*/  LDGDEPBAR ;  /* 0x00000000000079af */ /* 0x000e220000000000 */
[C---:B------:R-:W-:Y:S02]  /*ac30*/  FMUL.FTZ R22, R2.reuse, R114 ;  /* 0x0000007202167220 */ /* 0x040fe40000410000 */
[C---:B------:R-:W-:Y:S03]  /*ac40*/  FMUL.FTZ R23, R2.reuse, R115 ;  /* 0x0000007302177220 */ /* 0x040fe60000410000 */
[C---:B------:R-:W-:Y:S01]  /*ac50*/  FMUL.FTZ R48, R3.reuse, R48 ;  /* 0x0000003003307220 */ /* 0x040fe20000410000 */
[----:B------:R-:W-:Y:S01]  /*ac60*/  MUFU.EX2 R231, R231 ;  /* 0x000000e700e77308 */ /* 0x000fe20000000800 */
[----:B------:R-:W3:Y:S01]  /*ac70*/  LDSM.16.MT88.4 R112, [R203+0x2100] ;  /* 0x00210000cb70783b */ /* 0x000ee20000004200 */
[C---:B------:R-:W-:Y:S01]  /*ac80*/  FMUL.FTZ R49, R3.reuse, R49 ;  /* 0x0000003103317220 */ /* 0x040fe20000410000 */
[C---:B--2---:R-:W-:Y:S03]  /*ac90*/  HMMA.16816.F32 R20, R128.reuse, R28, R20 ;  /* 0x0000001c8014723c */ /* 0x044fe60000001814 */
[C---:B------:R-:W-:Y:S02]  /*aca0*/  FMUL.FTZ R50, R2.reuse, R50 ;  /* 0x0000003202327220 */ /* 0x040fe40000410000 */
[C---:B------:R-:W-:Y:S02]  /*acb0*/  FMUL.FTZ R51, R2.reuse, R51 ;  /* 0x0000003302337220 */ /* 0x040fe40000410000 */
[C---:B------:R-:W-:Y:S01]  /*acc0*/  FMUL.FTZ R28, R3.reuse, R104 ;  /* 0x00000068031c7220 */ /* 0x040fe20000410000 */
[C---:B------:R-:W-:Y:S01]  /*acd0*/  HMMA.16816.F32 R24, R128.reuse, R30, R24 ;  /* 0x0000001e8018723c */ /* 0x040fe20000001818 */
[----:B------:R-:W-:Y:S03]  /*ace0*/  MUFU.EX2 R232, R232 ;  /* 0x000000e800e87308 */ /* 0x000fe60000000800 */
[C---:B------:R-:W-:Y:S02]  /*acf0*/  FMUL.FTZ R29, R3.reuse, R105 ;  /* 0x00000069031d7220 */ /* 0x040fe40000410000 */
[C---:B------:R-:W-:Y:S02]  /*ad00*/  FMUL.FTZ R52, R3.reuse, R52 ;  /* 0x0000003403347220 */ /* 0x040fe40000410000 */
[C---:B------:R-:W-:Y:S03]  /*ad10*/  FMUL.FTZ R30, R2.reuse, R106 ;  /* 0x0000006a021e7220 */ /* 0x040fe60000410000 */
[----:B------:R-:W-:Y:S01]  /*ad20*/  MUFU.EX2 R233, R233 ;  /* 0x000000e900e97308 */ /* 0x000fe20000000800 */
[C---:B------:R-:W-:Y:S02]  /*ad30*/  FMUL.FTZ R31, R2.reuse, R107 ;  /* 0x0000006b021f7220 */ /* 0x040fe40000410000 */
[----:B------:R-:W2:Y:S01]  /*ad40*/  LDSM.16.MT88.4 R104, [R198+0x2100] ;  /* 0x00210000c668783b */ /* 0x000ea20000004200 */
[C---:B------:R-:W-:Y:S02]  /*ad50*/  FMUL.FTZ R53, R3.reuse, R53 ;  /* 0x0000003503357220 */ /* 0x040fe40000410000 */
[C---:B------:R-:W-:Y:S02]  /*ad60*/  FMUL.FTZ R54, R2.reuse, R54 ;  /* 0x0000003602367220 */ /* 0x040fe40000410000 */
[C---:B-1----:R-:W-:Y:S02]  /*ad70*/  HMMA.16816.F32 R28, R128.reuse, R120, R28 ;  /* 0x00000078801c723c */ /* 0x042fe4000000181c */
[----:B------:R-:W-:Y:S01]  /*ad80*/  MUFU.EX2 R234, R234 ;  /* 0x000000ea00ea7308 */ /* 0x000fe20000000800 */
[C---:B------:R-:W-:Y:S02]  /*ad90*/  FMUL.FTZ R55, R2.reuse, R55 ;  /* 0x0000003702377220 */ /* 0x040fe40000410000 */
[C---:B------:R-:W-:Y:S02]  /*ada0*/  FMUL.FTZ R56, R3.reuse, R56 ;  /* 0x0000003803387220 */ /* 0x040fe40000410000 */
[C---:B------:R-:W-:Y:S01]  /*adb0*/  FMUL.FTZ R57, R3.reuse, R57 ;  /* 0x0000003903397220 */ /* 0x040fe20000410000 */
[C---:B------:R-:W-:Y:S01]  /*adc0*/  HMMA.16816.F32 R32, R128.reuse, R122, R32 ;  /* 0x0000007a8020723c */ /* 0x040fe20000001820 */
[----:B------:R-:W-:Y:S03]  /*add0*/  LDSM.16.MT88.4 R120, [R196+0x900] ;  /* 0x00090000c478783b */ /* 0x000fe60000004200 */
[C---:B------:R-:W-:Y:S01]  /*ade0*/  FMUL.FTZ R58, R2.reuse, R58 ;  /* 0x0000003a023a7220 */ /* 0x040fe20000410000 */
[----:B------:R-:W-:Y:S01]  /*adf0*/  MUFU.EX2 R235, R235 ;  /* 0x000000eb00eb7308 */ /* 0x000fe20000000800 */
[C---:B------:R-:W-:Y:S02]  /*ae00*/  FMUL.FTZ R59, R2.reuse, R59 ;  /* 0x0000003b023b7220 */ /* 0x040fe40000410000 */
[C---:B---3--:R-:W-:Y:S04]  /*ae10*/  HMMA.16816.F32 R36, R128.reuse, R112, R36 ;  /* 0x000000708024723c */ /* 0x048fe80000001824 */
[C---:B------:R-:W-:Y:S02]  /*ae20*/  FMUL.FTZ R60, R3.reuse, R60 ;  /* 0x0000003c033c7220 */ /* 0x040fe40000410000 */
[C---:B------:R-:W-:Y:S01]  /*ae30*/  FMUL.FTZ R61, R3.reuse, R61 ;  /* 0x0000003d033d7220 */ /* 0x040fe20000410000 */
[----:B------:R-:W-:Y:S01]  /*ae40*/  MUFU.EX2 R236, R236 ;  /* 0x000000ec00ec7308 */ /* 0x000fe20000000800 */
[C---:B------:R-:W-:Y:S01]  /*ae50*/  HMMA.16816.F32 R40, R128.reuse, R114, R40 ;  /* 0x000000728028723c */ /* 0x040fe20000001828 */
[----:B------:R-:W-:Y:S03]  /*ae60*/  LDSM.16.MT88.4 R112, [R203+0x900] ;  /* 0x00090000cb70783b */ /* 0x000fe60000004200 */
[C---:B------:R-:W-:Y:S02]  /*ae70*/  FMUL.FTZ R62, R2.reuse, R62 ;  /* 0x0000003e023e7220 */ /* 0x040fe40000410000 */
[C---:B------:R-:W-:Y:S02]  /*ae80*/  FMUL.FTZ R63, R2.reuse, R63 ;  /* 0x0000003f023f7220 */ /* 0x040fe40000410000 */
[C---:B------:R-:W-:Y:S01]  /*ae90*/  FMUL.FTZ R64, R3.reuse, R64 ;  /* 0x0000004003407220 */ /* 0x040fe20000410000 */
[----:B------:R-:W-:Y:S01]  /*aea0*/  MUFU.EX2 R237, R237 ;  /* 0x000000ed00ed7308 */ /* 0x000fe20000000800 */
[C---:B--2---:R-:W-:Y:S03]  /*aeb0*/  HMMA.16816.F32 R44, R128.reuse, R104, R44 ;  /* 0x00000068802c723c */ /* 0x044fe6000000182c */
[C---:B------:R-:W-:Y:S02]  /*aec0*/  FMUL.FTZ R65, R3.reuse, R65 ;  /* 0x0000004103417220 */ /* 0x040fe40000410000 */
[C---:B------:R-:W-:Y:S02]  /*aed0*/  FMUL.FTZ R66, R2.reuse, R66 ;  /* 0x0000004202427220 */ /* 0x040fe40000410000 */
[C---:B------:R-:W-:Y:S01]  /*aee0*/  FMUL.FTZ R67, R2.reuse, R67 ;  /* 0x0000004302437220 */ /* 0x040fe20000410000 */
[C---:B------:R-:W-:Y:S01]  /*aef0*/  HMMA.16816.F32 R48, R128.reuse, R106, R48 ;  /* 0x0000006a8030723c */ /* 0x040fe20000001830 */
[----:B------:R-:W1:Y:S01]  /*af00*/  LDSM.16.MT88.4 R104, [R203+0x4100] ;  /* 0x00410000cb68783b */ /* 0x000e620000004200 */
[----:B------:R-:W-:Y:S02]  /*af10*/  MUFU.EX2 R239, R239 ;  /* 0x000000ef00ef7308 */ /* 0x000fe40000000800 */
[C---:B------:R-:W-:Y:S02]  /*af20*/  FMUL.FTZ R68, R3.reuse, R68 ;  /* 0x0000004403447220 */ /* 0x040fe40000410000 */
[C---:B------:R-:W-:Y:S02]  /*af30*/  FMUL.FTZ R69, R3.reuse, R69 ;  /* 0x0000004503457220 */ /* 0x040fe40000410000 */
[C---:B------:R-:W-:Y:S04]  /*af40*/  HMMA.16816.F32 R52, R128.reuse, R100, R52 ;  /* 0x000000648034723c */ /* 0x040fe80000001834 */
[C---:B------:R-:W-:Y:S01]  /*af50*/  FMUL.FTZ R70, R2.reuse, R70 ;  /* 0x0000004602467220 */ /* 0x040fe20000410000 */
[----:B------:R-:W-:Y:S01]  /*af60*/  MUFU.EX2 R240, R240 ;  /* 0x000000f000f07308 */ /* 0x000fe20000000800 */
[C---:B------:R-:W-:Y:S02]  /*af70*/  FMUL.FTZ R71, R2.reuse, R71 ;  /* 0x0000004702477220 */ /* 0x040fe40000410000 */
[C---:B------:R-:W-:Y:S01]  /*af80*/  HMMA.16816.F32 R56, R128.reuse, R102, R56 ;  /* 0x000000668038723c */ /* 0x040fe20000001838 */
[----:B------:R-:W2:Y:S03]  /*af90*/  LDSM.16.MT88.4 R100, [R198+0x4100] ;  /* 0x00410000c664783b */ /* 0x000ea60000004200 */
[C---:B------:R-:W-:Y:S02]  /*afa0*/  FMUL.FTZ R72, R3.reuse, R72 ;  /* 0x0000004803487220 */ /* 0x040fe40000410000 */
[C---:B------:R-:W-:Y:S02]  /*afb0*/  FMUL.FTZ R73, R3.reuse, R73 ;  /* 0x0000004903497220 */ /* 0x040fe40000410000 */
[C---:B------:R-:W-:Y:S04]  /*afc0*/  HMMA.16816.F32 R60, R128.reuse, R108, R60 ;  /* 0x0000006c803c723c */ /* 0x040fe8000000183c */
[C---:B------:R-:W-:Y:S02]  /*afd0*/  FMUL.FTZ R74, R2.reuse, R74 ;  /* 0x0000004a024a7220 */ /* 0x040fe40000410000 */
[C---:B------:R-:W-:Y:S02]  /*afe0*/  FMUL.FTZ R75, R2.reuse, R75 ;  /* 0x0000004b024b7220 */ /* 0x040fe40000410000 */
[C---:B------:R-:W-:Y:S01]  /*aff0*/  HMMA.16816.F32 R64, R128.reuse, R110, R64 ;  /* 0x0000006e8040723c */ /* 0x040fe20000001840 */
[----:B------:R-:W3:Y:S03]  /*b000*/  LDSM.16.MT88.4 R108, [R197+0x4100] ;  /* 0x00410000c56c783b */ /* 0x000ee60000004200 */
[C---:B------:R-:W-:Y:S02]  /*b010*/  FMUL.FTZ R76, R3.reuse, R76 ;  /* 0x0000004c034c7220 */ /* 0x040fe40000410000 */
[C---:B------:R-:W-:Y:S02]  /*b020*/  FMUL.FTZ R77, R3.reuse, R77 ;  /* 0x0000004d034d7220 */ /* 0x040fe40000410000 */
[C---:B------:R-:W-:Y:S01]  /*b030*/  FMUL.FTZ R78, R2.reuse, R78 ;  /* 0x0000004e024e7220 */ /* 0x040fe20000410000 */
[C---:B-1----:R-:W-:Y:S03]  /*b040*/  HMMA.16816.F32 R68, R128.reuse, R104, R68 ;  /* 0x000000688044723c */ /* 0x042fe60000001844 */
[C---:B------:R-:W-:Y:S02]  /*b050*/  FMUL.FTZ R79, R2.reuse, R79 ;  /* 0x0000004f024f7220 */ /* 0x040fe40000410000 */
[C---:B------:R-:W-:Y:S02]  /*b060*/  FMUL.FTZ R80, R3.reuse, R80 ;  /* 0x0000005003507220 */ /* 0x040fe40000410000 */
[C---:B------:R-:W-:Y:S01]  /*b070*/  FMUL.FTZ R81, R3.reuse, R81 ;  /* 0x0000005103517220 */ /* 0x040fe20000410000 */
[C---:B------:R-:W-:Y:S01]  /*b080*/  HMMA.16816.F32 R72, R128.reuse, R106, R72 ;  /* 0x0000006a8048723c */ /* 0x040fe20000001848 */
[----:B------:R-:W1:Y:S03]  /*b090*/  LDSM.16.MT88.4 R104, [R196+0x4100] ;  /* 0x00410000c468783b */ /* 0x000e660000004200 */
[C---:B------:R-:W-:Y:S02]  /*b0a0*/  FMUL.FTZ R82, R2.reuse, R82 ;  /* 0x0000005202527220 */ /* 0x040fe40000410000 */
[C---:B------:R-:W-:Y:S02]  /*b0b0*/  FMUL.FTZ R83, R2.reuse, R83 ;  /* 0x0000005302537220 */ /* 0x040fe40000410000 */
[C---:B--2---:R-:W-:Y:S04]  /*b0c0*/  HMMA.16816.F32 R76, R128.reuse, R100, R76 ;  /* 0x00000064804c723c */ /* 0x044fe8000000184c */
[C---:B------:R-:W-:Y:S02]  /*b0d0*/  FMUL.FTZ R84, R3.reuse, R84 ;  /* 0x0000005403547220 */ /* 0x040fe40000410000 */
[C---:B------:R-:W-:Y:S02]  /*b0e0*/  FMUL.FTZ R85, R3.reuse, R85 ;  /* 0x0000005503557220 */ /* 0x040fe40000410000 */
[C---:B------:R-:W-:Y:S04]  /*b0f0*/  HMMA.16816.F32 R80, R128.reuse, R102, R80 ;  /* 0x000000668050723c */ /* 0x040fe80000001850 */
[C---:B------:R-:W-:Y:S02]  /*b100*/  FMUL.FTZ R86, R2.reuse, R86 ;  /* 0x0000005602567220 */ /* 0x040fe40000410000 */
[----:B------:R-:W-:Y:S02]  /*b110*/  FMUL.FTZ R87, R2, R87 ;  /* 0x0000005702577220 */ /* 0x000fe40000410000 */
[----:B------:R-:W-:Y:S04]  /*b120*/  FFMA.FTZ R175, R182, c[0x0][0x2d0], -R151 ;  /* 0x0000b400b6af7a23 */ /* 0x000fe80000010897 */
[----:B------:R-:W-:Y:S01]  /*b130*/  FFMA.FTZ R182, R136, c[0x0][0x2d0], -R145 ;  /* 0x0000b40088b67a23 */ /* 0x000fe20000010891 */
[C---:B---3--:R-:W-:Y:S01]  /*b140*/  HMMA.16816.F32 R84, R128.reuse, R108, R84 ;  /* 0x0000006c8054723c */ /* 0x048fe20000001854 */
[----:B------:R-:W-:Y:S01]  /*b150*/  MUFU.EX2 R175, R175 ;  /* 0x000000af00af7308 */ /* 0x000fe20000000800 */
[----:B------:R-:W-:Y:S01]  /*b160*/  LDSM.16.MT88.4 R136, [R198+0x2900] ;  /* 0x00290000c688783b */ /* 0x000fe20000004200 */
[--C-:B------:R-:W-:Y:S02]  /*b170*/  FFMA.FTZ R176, R176, c[0x0][0x2d0], -R151.reuse ;  /* 0x0000b400b0b07a23 */ /* 0x100fe40000010897 */
[----:B------:R-:W-:Y:S02]  /*b180*/  FFMA.FTZ R177, R180, c[0x0][0x2d0], -R151 ;  /* 0x0000b400b4b17a23 */ /* 0x000fe40000010897 */
[----:B------:R-:W-:Y:S02]  /*b190*/  FFMA.FTZ R180, R140, c[0x0][0x2d0], -R145 ;  /* 0x0000b4008cb47a23 */ /* 0x000fe40000010891 */
[--C-:B------:R-:W-:Y:S01]  /*b1a0*/  FFMA.FTZ R178, R178, c[0x0][0x2d0], -R151.reuse ;  /* 0x0000b400b2b27a23 */ /* 0x100fe20000010897 */
[----:B------:R-:W-:Y:S01]  /*b1b0*/  LDSM.16.MT88.4 R140, [R197+0x2900] ;  /* 0x00290000c58c783b */ /* 0x000fe20000004200 */
[----:B------:R-:W2:Y:S01]  /*b1c0*/  MUFU.EX2 R176, R176 ;  /* 0x000000b000b07308 */ /* 0x000ea20000000800 */
[C---:B------:R-:W-:Y:S02]  /*b1d0*/  FMUL.FTZ R88, R3.reuse, R88 ;  /* 0x0000005803587220 */ /* 0x040fe40000410000 */
[----:B------:R-:W-:Y:S02]  /*b1e0*/  FMUL.FTZ R89, R3, R89 ;  /* 0x0000005903597220 */ /* 0x000fe40000410000 */
[C---:B------:R-:W-:Y:S02]  /*b1f0*/  FMUL.FTZ R90, R2.reuse, R90 ;  /* 0x0000005a025a7220 */ /* 0x040fe40000410000 */
[C---:B------:R-:W-:Y:S02]  /*b200*/  FMUL.FTZ R91, R2.reuse, R91 ;  /* 0x0000005b025b7220 */ /* 0x040fe40000410000 */
[----:B------:R-:W-:Y:S01]  /*b210*/  FFMA.FTZ R151, R147, c[0x0][0x2d0], -R151 ;  /* 0x0000b40093977a23 */ /* 0x000fe20000010897 */
[----:B------:R-:W-:Y:S01]  /*b220*/  MUFU.EX2 R177, R177 ;  /* 0x000000b100b17308 */ /* 0x000fe20000000800 */
[C---:B------:R-:W-:Y:S02]  /*b230*/  FMUL.FTZ R92, R3.reuse, R92 ;  /* 0x0000005c035c7220 */ /* 0x040fe40000410000 */
[C---:B------:R-:W-:Y:S01]  /*b240*/  FMUL.FTZ R93, R3.reuse, R93 ;  /* 0x0000005d035d7220 */ /* 0x040fe20000410000 */
[C---:B------:R-:W-:Y:S01]  /*b250*/  HMMA.16816.F32 R88, R128.reuse, R110, R88 ;  /* 0x0000006e8058723c */ /* 0x040fe20000001858 */
[----:B------:R-:W3:Y:S02]  /*b260*/  LDSM.16.MT88.4 R108, [R197+0x900] ;  /* 0x00090000c56c783b */ /* 0x000ee40000004200 */
[C---:B------:R-:W-:Y:S02]  /*b270*/  FMUL.FTZ R94, R2.reuse, R94 ;  /* 0x0000005e025e7220 */ /* 0x040fe40000410000 */
[C---:B------:R-:W-:Y:S01]  /*b280*/  FMUL.FTZ R95, R2.reuse, R95 ;  /* 0x0000005f025f7220 */ /* 0x040fe20000410000 */
[----:B------:R-:W4:Y:S01]  /*b290*/  MUFU.EX2 R178, R178 ;  /* 0x000000b200b27308 */ /* 0x000f220000000800 */
[C---:B------:R-:W-:Y:S02]  /*b2a0*/  FMUL.FTZ R96, R3.reuse, R96 ;  /* 0x0000006003607220 */ /* 0x040fe40000410000 */
[----:B------:R-:W-:Y:S03]  /*b2b0*/  FMUL.FTZ R97, R3, R97 ;  /* 0x0000006103617220 */ /* 0x000fe60000410000 */
[C---:B-1----:R-:W-:Y:S03]  /*b2c0*/  HMMA.16816.F32 R92, R128.reuse, R104, R92 ;  /* 0x00000068805c723c */ /* 0x042fe6000000185c */
[C---:B------:R-:W-:Y:S01]  /*b2d0*/  FMUL.FTZ R98, R2.reuse, R98 ;  /* 0x0000006202627220 */ /* 0x040fe20000410000 */
[----:B------:R-:W1:Y:S01]  /*b2e0*/  MUFU.EX2 R180, R180 ;  /* 0x000000b400b47308 */ /* 0x000e620000000800 */
[----:B------:R-:W-:Y:S01]  /*b2f0*/  FMUL.FTZ R99, R2, R99 ;  /* 0x0000006302637220 */ /* 0x000fe20000410000 */
[----:B--2---:R-:W-:Y:S01]  /*b300*/  F2FP.PACK_AB R100, R176, R175 ;  /* 0x000000afb064723e */ /* 0x004fe200000000ff */
[--C-:B------:R-:W-:Y:S02]  /*b310*/  FFMA.FTZ R134, R134, c[0x0][0x2d0], -R145.reuse ;  /* 0x0000b40086867a23 */ /* 0x100fe40000010891 */
[----:B------:R-:W-:Y:S03]  /*b320*/  FFMA.FTZ R145, R133, c[0x0][0x2d0], -R145 ;  /* 0x0000b40085917a23 */ /* 0x000fe60000010891 */
[----:B------:R-:W-:Y:S01]  /*b330*/  HMMA.16816.F32 R96, R128, R106, R96 ;  /* 0x0000006a8060723c */ /* 0x000fe20000001860 */
[----:B------:R-:W2:Y:S01]  /*b340*/  LDSM.16.MT88.4 R104, [R196+0x2900] ;  /* 0x00290000c468783b */ /* 0x000ea20000004200 */
[----:B------:R-:W5:Y:S01]  /*b350*/  MUFU.EX2 R182, R182 ;  /* 0x000000b600b67308 */ /* 0x000f620000000800 */
[----:B------:R-:W-:Y:S01]  /*b360*/  FFMA.FTZ R173, R3, R218, R173 ;  /* 0x000000da03ad7223 */ /* 0x000fe200000100ad */
[----:B------:R-:W-:Y:S01]  /*b370*/  MOV R3, R0 ;  /* 0x0000000000037202 */ /* 0x000fe20000000f00 */
[----:B------:R-:W-:Y:S01]  /*b380*/  FFMA.FTZ R174, R2, R219, R174 ;  /* 0x000000db02ae7223 */ /* 0x000fe200000100ae */
[----:B----4-:R-:W-:Y:S01]  /*b390*/  F2FP.PACK_AB R102, R178, R177 ;  /* 0x000000b1b266723e */ /* 0x010fe200000000ff */
[----:B------:R-:W-:Y:S02]  /*b3a0*/  FADD.FTZ R172, R172, R173 ;  /* 0x000000adacac7221 */ /* 0x000fe40000010000 */
[----:B------:R-:W-:Y:S03]  /*b3b0*/  LDSM.16.MT88.4 R128, [R198+0x3100] ;  /* 0x00310000c680783b */ /* 0x000fe60000004200 */
[----:B------:R4:W2:Y:S01]  /*b3c0*/  MUFU.EX2 R238, R151 ;  /* 0x0000009700ee7308 */ /* 0x0008a20000000800 */
[----:B------:R-:W-:Y:S02]  /*b3d0*/  FADD.FTZ R169, R169, R174 ;  /* 0x000000aea9a97221 */ /* 0x000fe40000010000 */
[----:B------:R-:W-:Y:S01]  /*b3e0*/  FADD.FTZ R171, R171, R172 ;  /* 0x000000acabab7221 */ /* 0x000fe20000010000 */
[----:B-1----:R-:W-:Y:S01]  /*b3f0*/  F2FP.PACK_AB R101, R180, R179 ;  /* 0x000000b3b465723e */ /* 0x002fe200000000ff */
[----:B------:R-:W-:Y:S02]  /*b400*/  FADD.FTZ R168, R168, R169 ;  /* 0x000000a9a8a87221 */ /* 0x000fe40000010000 */
[----:B------:R-:W-:Y:S02]  /*b410*/  FADD.FTZ R170, R170, R171 ;  /* 0x000000abaaaa7221 */ /* 0x000fe40000010000 */
[----:B------:R-:W-:Y:S01]  /*b420*/  FADD.FTZ R168, R135, R168 ;  /* 0x000000a887a87221 */ /* 0x000fe20000010000 */
[----:B------:R1:W-:Y:S01]  /*b430*/  MUFU.EX2 R133, R145 ;  /* 0x0000009100857308 */ /* 0x0003e20000000800 */
[----:B------:R-:W-:Y:S01]  /*b440*/  MOV R135, R132 ;  /* 0x0000008400877202 */ /* 0x000fe20000000f00 */
[----:B------:R-:W-:Y:S01]  /*b450*/  FADD.FTZ R175, R175, R170 ;  /* 0x000000aaafaf7221 */ /* 0x000fe20000010000 */
[----:B-----5:R-:W-:Y:S01]  /*b460*/  F2FP.PACK_AB R103, R182, R181 ;  /* 0x000000b5b667723e */ /* 0x020fe200000000ff */
[----:B------:R-:W-:Y:S02]  /*b470*/  FADD.FTZ R179, R179, R168 ;  /* 0x000000a8b3b37221 */ /* 0x000fe40000010000 */
[----:B------:R-:W-:Y:S02]  /*b480*/  FADD.FTZ R176, R176, R175 ;  /* 0x000000afb0b07221 */ /* 0x000fe40000010000 */
[----:B------:R-:W-:Y:S02]  /*b490*/  FADD.FTZ R180, R180, R179 ;  /* 0x000000b3b4b47221 */ /* 0x000fe40000010000 */
[----:B------:R-:W5:Y:S01]  /*b4a0*/  MUFU.EX2 R134, R134 ;  /* 0x0000008600867308 */ /* 0x000f620000000800 */
[C---:B------:R-:W-:Y:S01]  /*b4b0*/  HMMA.16816.F32 R4, R100.reuse, R112, R4 ;  /* 0x000000706404723c */ /* 0x040fe20000001804 */
[----:B----4-:R-:W-:Y:S04]  /*b4c0*/  LDSM.16.MT88.4 R148, [R203+0x3900] ;  /* 0x00390000cb94783b */ /* 0x010fe80000004200 */
[----:B------:R-:W-:Y:S02]  /*b4d0*/  FADD.FTZ R177, R177, R176 ;  /* 0x000000b0b1b17221 */ /* 0x000fe40000010000 */
[----:B------:R-:W-:Y:S01]  /*b4e0*/  FADD.FTZ R181, R181, R180 ;  /* 0x000000b4b5b57221 */ /* 0x000fe20000010000 */
[C---:B------:R-:W-:Y:S01]  /*b4f0*/  HMMA.16816.F32 R8, R100.reuse, R114, R8 ;  /* 0x000000726408723c */ /* 0x040fe20000001808 */
[----:B------:R-:W-:Y:S03]  /*b500*/  LDSM.16.MT88.4 R112, [R198+0x4900] ;  /* 0x00490000c670783b */ /* 0x000fe60000004200 */
[----:B------:R-:W-:Y:S02]  /*b510*/  FADD.FTZ R178, R178, R177 ;  /* 0x000000b1b2b27221 */ /* 0x000fe40000010000 */
[----:B------:R-:W-:Y:S02]  /*b520*/  FADD.FTZ R182, R182, R181 ;  /* 0x000000b5b6b67221 */ /* 0x000fe40000010000 */
[C---:B------:R-:W-:Y:S01]  /*b530*/  HMMA.16816.F32 R12, R100.reuse, R116, R12 ;  /* 0x00000074640c723c */ /* 0x040fe2000000180c */
[----:B-1----:R-:W-:Y:S07]  /*b540*/  LDSM.16.MT88.4 R144, [R196+0x1900] ;  /* 0x00190000c490783b */ /* 0x002fee0000004200 */
[C---:B------:R-:W-:Y:S01]  /*b550*/  HMMA.16816.F32 R16, R100.reuse, R118, R16 ;  /* 0x000000766410723c */ /* 0x040fe20000001810 */
[----:B------:R-:W-:Y:S07]  /*b560*/  LDSM.16.MT88.4 R116, [R197+0x4900] ;  /* 0x00490000c574783b */ /* 0x000fee0000004200 */
[C---:B---3--:R-:W-:Y:S08]  /*b570*/  HMMA.16816.F32 R20, R100.reuse, R108, R20 ;  /* 0x0000006c6414723c */ /* 0x048ff00000001814 */
[C---:B------:R-:W-:Y:S01]  /*b580*/  HMMA.16816.F32 R24, R100.reuse, R110, R24 ;  /* 0x0000006e6418723c */ /* 0x040fe20000001818 */
[----:B------:R-:W1:Y:S07]  /*b590*/  LDSM.16.MT88.4 R108, [R203+0x4900] ;  /* 0x00490000cb6c783b */ /* 0x000e6e0000004200 */
        /* <DEDUP_REMOVED lines=12> */
[C---:B--2---:R-:W-:Y:S08]  /*b660*/  HMMA.16816.F32 R60, R100.reuse, R104, R60 ;  /* 0x00000068643c723c */ /* 0x044ff0000000183c */
[C---:B------:R-:W-:Y:S01]  /*b670*/  HMMA.16816.F32 R64, R100.reuse, R106, R64 ;  /* 0x0000006a6440723c */ /* 0x040fe20000001840 */
[----:B------:R-:W2:Y:S07]  /*b680*/  LDSM.16.MT88.4 R104, [R196+0x4900] ;  /* 0x00490000c468783b */ /* 0x000eae0000004200 */
[C---:B-1----:R-:W-:Y:S08]  /*b690*/  HMMA.16816.F32 R68, R100.reuse, R108, R68 ;  /* 0x0000006c6444723c */ /* 0x042ff00000001844 */
[C---:B------:R-:W-:Y:S01]  /*b6a0*/  HMMA.16816.F32 R72, R100.reuse, R110, R72 ;  /* 0x0000006e6448723c */ /* 0x040fe20000001848 */
[----:B------:R-:W1:Y:S07]  /*b6b0*/  LDSM.16.MT88.4 R108, [R203+0x1100] ;  /* 0x00110000cb6c783b */ /* 0x000e6e0000004200 */
[C---:B------:R-:W-:Y:S08]  /*b6c0*/  HMMA.16816.F32 R76, R100.reuse, R112, R76 ;  /* 0x00000070644c723c */ /* 0x040ff0000000184c */
[C---:B------:R-:W-:Y:S01]  /*b6d0*/  HMMA.16816.F32 R80, R100.reuse, R114, R80 ;  /* 0x000000726450723c */ /* 0x040fe20000001850 */
[----:B------:R-:W3:Y:S07]  /*b6e0*/  LDSM.16.MT88.4 R112, [R197+0x1100] ;  /* 0x00110000c570783b */ /* 0x000eee0000004200 */
[C---:B------:R-:W-:Y:S08]  /*b6f0*/  HMMA.16816.F32 R84, R100.reuse, R116, R84 ;  /* 0x000000746454723c */ /* 0x040ff00000001854 */
[C---:B------:R-:W-:Y:S01]  /*b700*/  HMMA.16816.F32 R88, R100.reuse, R118, R88 ;  /* 0x000000766458723c */ /* 0x040fe20000001858 */
[----:B------:R-:W4:Y:S07]  /*b710*/  LDSM.16.MT88.4 R116, [R203+0x3100] ;  /* 0x00310000cb74783b */ /* 0x000f2e0000004200 */
[C---:B--2---:R-:W-:Y:S08]  /*b720*/  HMMA.16816.F32 R92, R100.reuse, R104, R92 ;  /* 0x00000068645c723c */ /* 0x044ff0000000185c */
[----:B------:R-:W-:Y:S01]  /*b730*/  HMMA.16816.F32 R96, R100, R106, R96 ;  /* 0x0000006a6460723c */ /* 0x000fe20000001860 */
[----:B------:R-:W2:Y:S06]  /*b740*/  LDSM.16.MT88.4 R104, [R196+0x3100] ;  /* 0x00310000c468783b */ /* 0x000eac0000004200 */
[----:B------:R-:W-:Y:S01]  /*b750*/  F2FP.PACK_AB R100, R228, R183 ;  /* 0x000000b7e464723e */ /* 0x000fe200000000ff */
[----:B------:R-:W-:Y:S01]  /*b760*/  FADD.FTZ R183, R183, R178 ;  /* 0x000000b2b7b77221 */ /* 0x000fe20000010000 */
[----:B------:R-:W-:Y:S03]  /*b770*/  F2FP.PACK_AB R102, R230, R229 ;  /* 0x000000e5e666723e */ /* 0x000fe600000000ff */
[----:B------:R-:W-:Y:S01]  /*b780*/  F2FP.PACK_AB R101, R232, R231 ;  /* 0x000000e7e865723e */ /* 0x000fe200000000ff */
[----:B------:R-:W-:Y:S01]  /*b790*/  FADD.FTZ R231, R231, R182 ;  /* 0x000000b6e7e77221 */ /* 0x000fe20000010000 */
[----:B------:R-:W-:Y:S01]  /*b7a0*/  F2FP.PACK_AB R103, R234, R233 ;  /* 0x000000e9ea67723e */ /* 0x000fe200000000ff */
[----:B------:R-:W-:Y:S02]  /*b7b0*/  FADD.FTZ R228, R228, R183 ;  /* 0x000000b7e4e47221 */ /* 0x000fe40000010000 */
[----:B------:R-:W-:Y:S02]  /*b7c0*/  FADD.FTZ R232, R232, R231 ;  /* 0x000000e7e8e87221 */ /* 0x000fe40000010000 */
[----:B------:R-:W-:Y:S02]  /*b7d0*/  FADD.FTZ R229, R229, R228 ;  /* 0x000000e4e5e57221 */ /* 0x000fe40000010000 */
[C---:B-1----:R-:W-:Y:S03]  /*b7e0*/  HMMA.16816.F32 R4, R100.reuse, R108, R4 ;  /* 0x0000006c6404723c */ /* 0x042fe60000001804 */
[----:B------:R-:W-:Y:S02]  /*b7f0*/  FADD.FTZ R233, R233, R232 ;  /* 0x000000e8e9e97221 */ /* 0x000fe40000010000 */
[----:B------:R-:W-:Y:S02]  /*b800*/  FADD.FTZ R230, R230, R229 ;  /* 0x000000e5e6e67221 */ /* 0x000fe40000010000 */
[----:B------:R-:W-:Y:S01]  /*b810*/  FADD.FTZ R234, R234, R233 ;  /* 0x000000e9eaea7221 */ /* 0x000fe20000010000 */
[C---:B------:R-:W-:Y:S01]  /*b820*/  HMMA.16816.F32 R8, R100.reuse, R110, R8 ;  /* 0x0000006e6408723c */ /* 0x040fe20000001808 */
[----:B------:R-:W1:Y:S07]  /*b830*/  LDSM.16.MT88.4 R108, [R203+0x5100] ;  /* 0x00510000cb6c783b */ /* 0x000e6e0000004200 */
[C---:B------:R-:W-:Y:S08]  /*b840*/  HMMA.16816.F32 R12, R100.reuse, R120, R12 ;  /* 0x00000078640c723c */ /* 0x040ff0000000180c */
[C---:B------:R-:W-:Y:S08]  /*b850*/  HMMA.16816.F32 R16, R100.reuse, R122, R16 ;  /* 0x0000007a6410723c */ /* 0x040ff00000001810 */
[C---:B---3--:R-:W-:Y:S08]  /*b860*/  HMMA.16816.F32 R20, R100.reuse, R112, R20 ;  /* 0x000000706414723c */ /* 0x048ff00000001814 */
[C---:B------:R-:W-:Y:S01]  /*b870*/  HMMA.16816.F32 R24, R100.reuse, R114, R24 ;  /* 0x000000726418723c */ /* 0x040fe20000001818 */
[----:B------:R-:W3:Y:S07]  /*b880*/  LDSM.16.MT88.4 R112, [R198+0x5100] ;  /* 0x00510000c670783b */ /* 0x000eee0000004200 */
[C---:B------:R-:W-:Y:S08]  /*b890*/  HMMA.16816.F32 R28, R100.reuse, R124, R28 ;  /* 0x0000007c641c723c */ /* 0x040ff0000000181c */
[C---:B------:R-:W-:Y:S01]  /*b8a0*/  HMMA.16816.F32 R32, R100.reuse, R126, R32 ;  /* 0x0000007e6420723c */ /* 0x040fe20000001820 */
[----:B------:R-:W-:Y:S07]  /*b8b0*/  LDSM.16.MT88.4 R124, [R203+0x1900] ;  /* 0x00190000cb7c783b */ /* 0x000fee0000004200 */
[C---:B----4-:R-:W-:Y:S08]  /*b8c0*/  HMMA.16816.F32 R36, R100.reuse, R116, R36 ;  /* 0x000000746424723c */ /* 0x050ff00000001824 */
[C---:B------:R-:W-:Y:S01]  /*b8d0*/  HMMA.16816.F32 R40, R100.reuse, R118, R40 ;  /* 0x000000766428723c */ /* 0x040fe20000001828 */
[----:B------:R-:W4:Y:S07]  /*b8e0*/  LDSM.16.MT88.4 R116, [R197+0x5100] ;  /* 0x00510000c574783b */ /* 0x000f2e0000004200 */
        /* <DEDUP_REMOVED lines=8> */
[C---:B--2---:R-:W-:Y:S04]  /*b970*/  HMMA.16816.F32 R60, R100.reuse, R104, R60 ;  /* 0x00000068643c723c */ /* 0x044fe8000000183c */
[----:B-----5:R-:W-:Y:S01]  /*b980*/  F2FP.PACK_AB R139, R133, R134 ;  /* 0x00000086858b723e */ /* 0x020fe200000000ff */
[----:B------:R-:W-:Y:S02]  /*b990*/  FADD.FTZ R239, R239, R234 ;  /* 0x000000eaefef7221 */ /* 0x000fe40000010000 */
[----:B------:R-:W-:Y:S01]  /*b9a0*/  FADD.FTZ R236, R236, R235 ;  /* 0x000000ebecec7221 */ /* 0x000fe20000010000 */
[C---:B------:R-:W-:Y:S01]  /*b9b0*/  HMMA.16816.F32 R64, R100.reuse, R106, R64 ;  /* 0x0000006a6440723c */ /* 0x040fe20000001840 */
[----:B------:R-:W2:Y:S03]  /*b9c0*/  LDSM.16.MT88.4 R104, [R196+0x5100] ;  /* 0x00510000c468783b */ /* 0x000ea60000004200 */
[----:B------:R-:W-:Y:S02]  /*b9d0*/  FADD.FTZ R239, R240, R239 ;  /* 0x000000eff0ef7221 */ /* 0x000fe40000010000 */
[----:B------:R-:W-:Y:S02]  /*b9e0*/  FADD.FTZ R237, R237, R236 ;  /* 0x000000eceded7221 */ /* 0x000fe40000010000 */
[C---:B-1----:R-:W-:Y:S04]  /*b9f0*/  HMMA.16816.F32 R68, R100.reuse, R108, R68 ;  /* 0x0000006c6444723c */ /* 0x042fe80000001844 */
[----:B------:R-:W-:Y:S02]  /*ba00*/  FADD.FTZ R134, R134, R239 ;  /* 0x000000ef86867221 */ /* 0x000fe40000010000 */
[----:B------:R-:W-:Y:S02]  /*ba10*/  FADD.FTZ R218, R238, R237 ;  /* 0x000000edeeda7221 */ /* 0x000fe40000010000 */
[C---:B------:R-:W-:Y:S01]  /*ba20*/  HMMA.16816.F32 R72, R100.reuse, R110, R72 ;  /* 0x0000006e6448723c */ /* 0x040fe20000001848 */
[----:B------:R-:W1:Y:S03]  /*ba30*/  LDSM.16.MT88.4 R108, [R198+0x1900] ;  /* 0x00190000c66c783b */ /* 0x000e660000004200 */
[----:B------:R-:W-:Y:S04]  /*ba40*/  FADD.FTZ R219, R133, R134 ;  /* 0x0000008685db7221 */ /* 0x000fe80000010000 */
[C---:B---3--:R-:W-:Y:S08]  /*ba50*/  HMMA.16816.F32 R76, R100.reuse, R112, R76 ;  /* 0x00000070644c723c */ /* 0x048ff0000000184c */
[C---:B------:R-:W-:Y:S08]  /*ba60*/  HMMA.16816.F32 R80, R100.reuse, R114, R80 ;  /* 0x000000726450723c */ /* 0x040ff00000001850 */
[C---:B----4-:R-:W-:Y:S08]  /*ba70*/  HMMA.16816.F32 R84, R100.reuse, R116, R84 ;  /* 0x000000746454723c */ /* 0x050ff00000001854 */
[C---:B------:R-:W-:Y:S08]  /*ba80*/  HMMA.16816.F32 R88, R100.reuse, R118, R88 ;  /* 0x000000766458723c */ /* 0x040ff00000001858 */
[C---:B--2---:R-:W-:Y:S08]  /*ba90*/  HMMA.16816.F32 R92, R100.reuse, R104, R92 ;  /* 0x00000068645c723c */ /* 0x044ff0000000185c */
[----:B------:R-:W-:Y:S08]  /*baa0*/  HMMA.16816.F32 R96, R100, R106, R96 ;  /* 0x0000006a6460723c */ /* 0x000ff00000001860 */
[C---:B------:R-:W-:Y:S01]  /*bab0*/  HMMA.16816.F32 R128, R136.reuse, R124, R4 ;  /* 0x0000007c8880723c */ /* 0x040fe20000001804 */
[----:B------:R-:W2:Y:S07]  /*bac0*/  LDSM.16.MT88.4 R4, [R198+0x5900] ;  /* 0x00590000c604783b */ /* 0x000eae0000004200 */
[C---:B------:R-:W-:Y:S01]  /*bad0*/  HMMA.16816.F32 R124, R136.reuse, R126, R8 ;  /* 0x0000007e887c723c */ /* 0x040fe20000001808 */
[----:B------:R-:W3:Y:S07]  /*bae0*/  LDSM.16.MT88.4 R8, [R197+0x5900] ;  /* 0x00590000c508783b */ /* 0x000eee0000004200 */
[C---:B-1----:R-:W-:Y:S01]  /*baf0*/  HMMA.16816.F32 R120, R136.reuse, R108, R12 ;  /* 0x0000006c8878723c */ /* 0x042fe2000000180c */
[----:B------:R-:W1:Y:S07]  /*bb00*/  LDSM.16.MT88.4 R12, [R196+0x5900] ;  /* 0x00590000c40c783b */ /* 0x000e6e0000004200 */
        /* <DEDUP_REMOVED lines=15> */
[C---:B--2---:R-:W-:Y:S08]  /*bc00*/  HMMA.16816.F32 R76, R136.reuse, R4, R76 ;  /* 0x00000004884c723c */ /* 0x044ff0000000184c */
[C---:B------:R-:W-:Y:S08]  /*bc10*/  HMMA.16816.F32 R80, R136.reuse, R6, R80 ;  /* 0x000000068850723c */ /* 0x040ff00000001850 */
[C---:B---3--:R-:W-:Y:S08]  /*bc20*/  HMMA.16816.F32 R84, R136.reuse, R8, R84 ;  /* 0x000000088854723c */ /* 0x048ff00000001854 */
[C---:B------:R-:W-:Y:S08]  /*bc30*/  HMMA.16816.F32 R88, R136.reuse, R10, R88 ;  /* 0x0000000a8858723c */ /* 0x040ff00000001858 */
[C---:B-1----:R-:W-:Y:S08]  /*bc40*/  HMMA.16816.F32 R92, R136.reuse, R12, R92 ;  /* 0x0000000c885c723c */ /* 0x042ff0000000185c */
[----:B------:R-:W-:Y:S01]  /*bc50*/  HMMA.16816.F32 R96, R136, R14, R96 ;  /* 0x0000000e8860723c */ /* 0x000fe20000001860 */
[----:B------:R-:W-:-:S07]  /*bc60*/  @P0 BRA `(.L_x_376) ;  /* 0xffffd32000000947 */ /* 0x000fce000383ffff */
.L_x_375:
[----:B------:R-:W-:-:S06]  /*bc70*/  UISETP.GE.AND UP0, UPT, UR13, UR8, UPT ;  /* 0x000000080d00728c */ /* 0x000fcc000bf06270 */
[----:B------:R-:W-:-:S13]  /*bc80*/  PLOP3.LUT P0, PT, PT, PT, UP0, 0x80, 0x0 ;  /* 0x000000000000781c */ /* 0x000fda0003f0f008 */
[----:B------:R-:W-:Y:S05]  /*bc90*/  @!P0 BRA `(.L_x_377) ;  /* 0x000038f000008947 */ /* 0x000fea0003800000 */
[----:B------:R-:W-:Y:S01]  /*bca0*/  IADD3 R220, P5, R208, 0x80, RZ ;  /* 0x00000080d0dc7810 */ /* 0x000fe20007fbe0ff */
[----:B------:R-:W-:Y:S01]  /*bcb0*/  ULDC.64 UR4, c[0x0][0x208] ;  /* 0x0000820000047ab9 */ /* 0x000fe20000000a00 */
[----:B------:R-:W-:Y:S01]  /*bcc0*/  IADD3 R181, P0, R210, 0x80, RZ ;  /* 0x00000080d2b57810 */ /* 0x000fe20007f1e0ff */
[----:B------:R-:W-:Y:S01]  /*bcd0*/  IMAD.MOV.U32 R2, RZ, RZ, R132 ;  /* 0x000000ffff027224 */ /* 0x000fe200078e0084 */
[----:B------:R-:W-:Y:S01]  /*bce0*/  IADD3 R222, P6, R208, 0x40, RZ ;  /* 0x00000040d0de7810 */ /* 0x000fe20007fde0ff */
[----:B------:R-:W-:Y:S01]  /*bcf0*/  IMAD.MOV.U32 R3, RZ, RZ, R0 ;  /* 0x000000ffff037224 */ /* 0x000fe200078e0000 */
[----:B------:R-:W-:Y:S01]  /*bd00*/  IADD3 R183, P4, R210, 0x40, RZ ;  /* 0x00000040d2b77810 */ /* 0x000fe20007f9e0ff */
[----:B------:R-:W-:Y:S01]  /*bd10*/  IMAD.X R221, RZ, RZ, R215, P5 ;  /* 0x000000ffffdd7224 */ /* 0x000fe200028e06d7 */
[----:B------:R-:W-:Y:S01]  /*bd20*/  IADD3.X R223, RZ, R215, RZ, P6, !PT ;  /* 0x000000d7ffdf7210 */ /* 0x000fe200037fe4ff */
[----:B------:R-:W-:Y:S01]  /*bd30*/  IMAD.X R180, RZ, RZ, R217, P0 ;  /* 0x000000ffffb47224 */ /* 0x000fe200000e06d9 */
[----:B------:R-:W-:Y:S01]  /*bd40*/  IADD3.X R182, RZ, R217, RZ, P4, !PT ;  /* 0x000000d9ffb67210 */ /* 0x000fe200027fe4ff */
[----:B------:R-:W-:Y:S01]  /*bd50*/  USHF.L.U64.HI UR19, UR4, 0x5, UR5 ;  /* 0x0000000504137899 */ /* 0x000fe20008010205 */
[----:B------:R-:W-:Y:S01]  /*bd60*/  MOV R214, R208 ;  /* 0x000000d000d67202 */ /* 0x000fe20000000f00 */
[----:B------:R-:W-:-:S03]  /*bd70*/  USHF.L.U32 UR18, UR4, 0x5, URZ ;  /* 0x0000000504127899 */ /* 0x000fc6000800063f */
[----:B------:R-:W-:Y:S02]  /*bd80*/  ULDC.64 UR4, c[0x0][0x1e0] ;  /* 0x0000780000047ab9 */ /* 0x000fe40000000a00 */
.L_x_386:
[----:B------:R-:W-:Y:S04]  /*bd90*/  DEPBAR.LE SB0, 0x0 ;  /* 0x000080000000791a */ /* 0x000fe80000000000 */
[----:B------:R-:W-:Y:S01]  /*bda0*/  BAR.SYNC.DEFER_BLOCKING 0x0 ;  /* 0x0000000000007b1d */ /* 0x000fe20000010000 */
[----:B------:R-:W-:Y:S01]  /*bdb0*/  USHF.R.S32.HI UR7, URZ, 0x1f, UR13 ;  /* 0x0000001f3f077899 */ /* 0x000fe2000801140d */
[----:B------:R-:W-:Y:S01]  /*bdc0*/  IMAD.U32 R13, RZ, RZ, UR13 ;  /* 0x0000000dff0d7e24 */ /* 0x000fe2000f8e00ff */
[----:B------:R-:W-:Y:S01]  /*bdd0*/  UIMAD UR6, UR9, UR13, URZ ;  /* 0x0000000d090672a4 */ /* 0x000fe2000f8e023f */
[----:B------:R-:W-:Y:S01]  /*bde0*/  IMAD.U32 R7, RZ, RZ, UR13 ;  /* 0x0000000dff077e24 */ /* 0x000fe2000f8e00ff */
[----:B------:R-:W-:Y:S01]  /*bdf0*/  UIMAD.WIDE.U32 UR20, UR13, UR10, UR18 ;  /* 0x0000000a0d1472a5 */ /* 0x000fe2000f8e0012 */
[----:B------:R-:W-:Y:S01]  /*be00*/  IMAD.WIDE.U32 R12, R13, UR10, R214 ;  /* 0x0000000a0d0c7c25 */ /* 0x000fe2000f8e00d6 */
[----:B------:R-:W-:Y:S02]  /*be10*/  UIMAD UR6, UR7, UR10, UR6 ;  /* 0x0000000a070672a4 */ /* 0x000fe4000f8e0206 */
[----:B------:R-:W-:Y:S01]  /*be20*/  UISETP.GT.AND UP3, UPT, UR13, UR8, UPT ;  /* 0x000000080d00728c */ /* 0x000fe2000bf64270 */
[----:B------:R-:W-:Y:S01]  /*be30*/  IMAD.WIDE.U32 R6, R7, UR10, R222 ;  /* 0x0000000a07067c25 */ /* 0x000fe2000f8e00de */
[----:B------:R-:W-:Y:S01]  /*be40*/  LEA R22, P4, R12, c[0x0][0x1f8], 0x1 ;  /* 0x00007e000c167a11 */ /* 0x000fe200078808ff */
[----:B------:R-:W-:Y:S01]  /*be50*/  UIADD3 UR7, UR6, UR21, URZ ;  /* 0x0000001506077290 */ /* 0x000fe2000fffe03f */
[----:B------:R-:W-:Y:S01]  /*be60*/  IADD3 R0, R13, UR6, RZ ;  /* 0x000000060d007c10 */ /* 0x000fe2000fffe0ff */
[----:B------:R-:W-:Y:S01]  /*be70*/  IMAD.U32 R15, RZ, RZ, UR13 ;  /* 0x0000000dff0f7e24 */ /* 0x000fe2000f8e00ff */
[----:B------:R-:W-:Y:S02]  /*be80*/  LEA R20, P0, R6, c[0x0][0x1f8], 0x1 ;  /* 0x00007e0006147a11 */ /* 0x000fe400078008ff */
[----:B------:R-:W-:Y:S01]  /*be90*/  LEA.HI.X R23, R12, c[0x0][0x1fc], R0, 0x1, P4 ;  /* 0x00007f000c177a11 */ /* 0x000fe200020f0c00 */
[----:B------:R-:W-:Y:S01]  /*bea0*/  IMAD.WIDE.U32 R14, R15, UR10, R220 ;  /* 0x0000000a0f0e7c25 */ /* 0x000fe2000f8e00dc */
[----:B------:R-:W-:Y:S02]  /*beb0*/  IADD3 R4, R7, UR6, RZ ;  /* 0x0000000607047c10 */ /* 0x000fe4000fffe0ff */
[----:B------:R-:W-:Y:S02]  /*bec0*/  IADD3 R5, P5, R208, UR20, RZ ;  /* 0x00000014d0057c10 */ /* 0x000fe4000ffbe0ff */
[----:B------:R-:W-:Y:S01]  /*bed0*/  IADD3 R7, P4, R222, UR20, RZ ;  /* 0x00000014de077c10 */ /* 0x000fe2000ff9e0ff */
[----:B------:R-:W-:Y:S01]  /*bee0*/  LDSM.16.M88.4 R32, [R206+0xc100] ;  /* 0x00c10000ce20783b */ /* 0x000fe20000000200 */
[----:B------:R-:W-:Y:S02]  /*bef0*/  LEA.HI.X R21, R6, c[0x0][0x1fc], R4, 0x1, P0 ;  /* 0x00007f0006157a11 */ /* 0x000fe400000f0c04 */
[----:B------:R-:W-:Y:S02]  /*bf00*/  IADD3.X R4, R215, UR7, RZ, P5, !PT ;  /* 0x00000007d7047c10 */ /* 0x000fe4000affe4ff */
[----:B------:R-:W-:Y:S02]  /*bf10*/  LEA R168, P5, R5, c[0x0][0x1f8], 0x1 ;  /* 0x00007e0005a87a11 */ /* 0x000fe400078a08ff */
[----:B------:R-:W1:Y:S01]  /*bf20*/  LDSM.16.M88.4 R8, [R205+0x6100] ;  /* 0x00610000cd08783b */ /* 0x000e620000000200 */
[----:B------:R-:W-:Y:S02]  /*bf30*/  IADD3.X R6, R223, UR7, RZ, P4, !PT ;  /* 0x00000007df067c10 */ /* 0x000fe4000a7fe4ff */
[----:B------:R-:W-:Y:S02]  /*bf40*/  LEA R166, P4, R7, c[0x0][0x1f8], 0x1 ;  /* 0x00007e0007a67a11 */ /* 0x000fe400078808ff */
[----:B------:R-:W-:Y:S02]  /*bf50*/  LEA.HI.X R169, R5, c[0x0][0x1fc], R4, 0x1, P5 ;  /* 0x00007f0005a97a11 */ /* 0x000fe400028f0c04 */
[----:B------:R-:W2:Y:S01]  /*bf60*/  LDSM.16.M88.4 R16, [R205+0x6900] ;  /* 0x00690000cd10783b */ /* 0x000ea20000000200 */
[----:B------:R-:W-:Y:S02]  /*bf70*/  LEA.HI.X R167, R7, c[0x0][0x1fc], R6, 0x1, P4 ;  /* 0x00007f0007a77a11 */ /* 0x000fe400020f0c06 */
[----:B------:R-:W-:Y:S02]  /*bf80*/  LEA R28, P6, R14, c[0x0][0x1f8], 0x1 ;  /* 0x00007e000e1c7a11 */ /* 0x000fe400078c08ff */
[----:B------:R-:W-:Y:S02]  /*bf90*/  IADD3 R13, P0, R220, UR20, RZ ;  /* 0x00000014dc0d7c10 */ /* 0x000fe4000ff1e0ff */
[----:B------:R-:W3:Y:S01]  /*bfa0*/  LDSM.16.M88.4 R24, [R205+0x7100] ;  /* 0x00710000cd18783b */ /* 0x000ee20000000200 */
[----:B------:R-:W-:Y:S02]  /*bfb0*/  IADD3 R0, R15, UR6, RZ ;  /* 0x000000060f007c10 */ /* 0x000fe4000fffe0ff */
[----:B------:R-:W-:Y:S01]  /*bfc0*/  IADD3.X R12, R221, UR7, RZ, P0, !PT ;  /* 0x00000007dd0c7c10 */ /* 0x000fe200087fe4ff */
[----:B------:R-:W-:Y:S01]  /*bfd0*/  @UP3 UIADD3 UR7, UR13, -0x1, URZ ;  /* 0xffffffff0d073890 */ /* 0x000fe2000fffe03f */
[C---:B------:R-:W-:Y:S02]  /*bfe0*/  LEA R164, P0, R13.reuse, c[0x0][0x1f8], 0x1 ;  /* 0x00007e000da47a11 */ /* 0x040fe400078008ff */
[----:B------:R-:W4:Y:S01]  /*bff0*/  LDSM.16.M88.4 R132, [R205+0x7900] ;  /* 0x00790000cd84783b */ /* 0x000f220000000200 */
[----:B------:R-:W-:Y:S01]  /*c000*/  LEA.HI.X R29, R14, c[0x0][0x1fc], R0, 0x1, P6 ;  /* 0x00007f000e1d7a11 */ /* 0x000fe200030f0c00 */
[----:B------:R-:W-:Y:S01]  /*c010*/  @UP3 USHF.R.S32.HI UR6, URZ, 0x1f, UR7 ;  /* 0x0000001f3f063899 */ /* 0x000fe20008011407 */
[----:B------:R-:W-:Y:S01]  /*c020*/  LEA.HI.X R165, R13, c[0x0][0x1fc], R12, 0x1, P0 ;  /* 0x00007f000da57a11 */ /* 0x000fe200000f0c0c */
[----:B------:R-:W-:Y:S01]  /*c030*/  @UP3 UIMAD.WIDE.U32 UR20, UR7, UR4, URZ ;  /* 0x00000004071432a5 */ /* 0x000fe2000f8e003f */
[----:B------:R-:W-:Y:S01]  /*c040*/  PLOP3.LUT P0, PT, PT, PT, UP3, 0x80, 0x0 ;  /* 0x000000000000781c */ /* 0x000fe20003f0f038 */
[----:B------:R-:W-:Y:S01]  /*c050*/  @UP3 UIMAD UR6, UR6, UR4, URZ ;  /* 0x00000004060632a4 */ /* 0x000fe2000f8e023f */
[----:B------:R-:W-:Y:S01]  /*c060*/  LDSM.16.M88.4 R136, [R202+0xc100] ;  /* 0x00c10000ca88783b */ /* 0x000fe20000000200 */
[----:B------:R-:W-:Y:S02]  /*c070*/  PLOP3.LUT P5, PT, PT, PT, UP2, 0x80, 0x0 ;  /* 0x000000000000781c */ /* 0x000fe40003faf028 */
[----:B------:R-:W-:Y:S01]  /*c080*/  PLOP3.LUT P4, PT, PT, PT, UP2, 0x80, 0x0 ;  /* 0x000000000000781c */ /* 0x000fe20003f8f028 */
[----:B------:R-:W-:Y:S02]  /*c090*/  @UP3 UIMAD UR6, UR7, UR5, UR6 ;  /* 0x00000005070632a4 */ /* 0x000fe4000f8e0206 */
[----:B------:R-:W-:Y:S01]  /*c0a0*/  @UP3 USHF.L.U32 UR7, UR20, 0x6, URZ ;  /* 0x0000000614073899 */ /* 0x000fe2000800063f */
[----:B------:R-:W5:Y:S01]  /*c0b0*/  LDSM.16.M88.4 R140, [R204] ;  /* 0x00000000cc8c783b */ /* 0x000f620000000200 */
[----:B------:R-:W-:Y:S01]  /*c0c0*/  @UP3 UIADD3 UR6, UR21, UR6, URZ ;  /* 0x0000000615063290 */ /* 0x000fe2000fffe03f */
[C---:B-1----:R-:W-:Y:S03]  /*c0d0*/  HMMA.16816.F32 R4, R32.reuse, R8, RZ ;  /* 0x000000082004723c */ /* 0x042fe600000018ff */
[----:B------:R-:W-:Y:S02]  /*c0e0*/  @UP3 USHF.L.U64.HI UR6, UR20, 0x6, UR6 ;  /* 0x0000000614063899 */ /* 0x000fe40008010206 */
[----:B------:R-:W1:Y:S03]  /*c0f0*/  LDSM.16.M88.4 R144, [R195] ;  /* 0x00000000c390783b */ /* 0x000e660000000200 */
[C---:B------:R-:W-:Y:S04]  /*c100*/  HMMA.16816.F32 R8, R32.reuse, R10, RZ ;  /* 0x0000000a2008723c */ /* 0x040fe800000018ff */
[----:B------:R-:W1:Y:S04]  /*c110*/  LDSM.16.M88.4 R148, [R194] ;  /* 0x00000000c294783b */ /* 0x000e680000000200 */
[C---:B--2---:R-:W-:Y:S03]  /*c120*/  HMMA.16816.F32 R12, R32.reuse, R16, RZ ;  /* 0x00000010200c723c */ /* 0x044fe600000018ff */
[----:B------:R-:W2:Y:S05]  /*c130*/  LDSM.16.M88.4 R152, [R193] ;  /* 0x00000000c198783b */ /* 0x000eaa0000000200 */
[C---:B------:R-:W-:Y:S02]  /*c140*/  HMMA.16816.F32 R16, R32.reuse, R18, RZ ;  /* 0x000000122010723c */ /* 0x040fe400000018ff */
[----:B------:R-:W-:Y:S01]  /*c150*/  @!PT LDS RZ, [RZ] ;  /* 0x00000000fffff984 */ /* 0x000fe20000000800 */
[----:B------:R-:W-:Y:S01]  /*c160*/  @!PT LDS RZ, [RZ] ;  /* 0x00000000fffff984 */ /* 0x000fe20000000800 */
[----:B------:R-:W-:Y:S01]  /*c170*/  @!PT LDS RZ, [RZ] ;  /* 0x00000000fffff984 */ /* 0x000fe20000000800 */
[----:B------:R3:W-:Y:S07]  /*c180*/  LDGSTS.E.BYPASS.LTC128B.128 [R207+0x100], [R22.64], !P3 ;  /* 0x0010000016cf7fae */ /* 0x0007ee000d901d50 */
[----:B------:R3:W-:Y:S07]  /*c190*/  LDGSTS.E.BYPASS.LTC128B.128 [R207+0x2100], [R20.64], !P2 ;  /* 0x0210000014cf7fae */ /* 0x0007ee000d101d50 */
[----:B------:R4:W-:Y:S07]  /*c1a0*/  LDGSTS.E.BYPASS.LTC128B.128 [R207+0x4100], [R28.64], !P1 ;  /* 0x041000001ccf7fae */ /* 0x0009ee000c901d50 */
[----:B------:R1:W-:Y:S07]  /*c1b0*/  LDGSTS.E.BYPASS.LTC128B.128 [R207+0x1100], [R168.64], !P3 ;  /* 0x01100000a8cf7fae */ /* 0x0003ee000d901d50 */
[----:B------:R1:W-:Y:S01]  /*c1c0*/  LDGSTS.E.BYPASS.LTC128B.128 [R207+0x3100], [R166.64], !P2 ;  /* 0x03100000a6cf7fae */ /* 0x0003e2000d101d50 */
[C---:B---3--:R-:W-:Y:S06]  /*c1d0*/  HMMA.16816.F32 R20, R32.reuse, R24, RZ ;  /* 0x000000182014723c */ /* 0x048fec00000018ff */
[----:B------:R1:W-:Y:S02]  /*c1e0*/  LDGSTS.E.BYPASS.LTC128B.128 [R207+0x5100], [R164.64], !P1 ;  /* 0x05100000a4cf7fae */ /* 0x0003e4000c901d50 */
[C---:B------:R-:W-:Y:S05]  /*c1f0*/  HMMA.16816.F32 R24, R32.reuse, R26, RZ ;  /* 0x0000001a2018723c */ /* 0x040fea00000018ff */
[----:B------:R-:W-:Y:S03]  /*c200*/  LDSM.16.M88.4 R156, [R201+0xc100] ;  /* 0x00c10000c99c783b */ /* 0x000fe60000000200 */
[C---:B----4-:R-:W-:Y:S04]  /*c210*/  HMMA.16816.F32 R28, R32.reuse, R132, RZ ;  /* 0x00000084201c723c */ /* 0x050fe800000018ff */
[----:B------:R-:W0:Y:S04]  /*c220*/  LDGDEPBAR ;  /* 0x00000000000079af */ /* 0x000e280000000000 */
[----:B------:R-:W-:Y:S03]  /*c230*/  HMMA.16816.F32 R32, R32, R134, RZ ;  /* 0x000000862020723c */ /* 0x000fe600000018ff */
[----:B------:R-:W3:Y:S05]  /*c240*/  LDSM.16.M88.4 R160, [R200+0x6100] ;  /* 0x00610000c8a0783b */ /* 0x000eea0000000200 */
[C---:B-----5:R-:W-:Y:S02]  /*c250*/  HMMA.16816.F32 R4, R136.reuse, R140, R4 ;  /* 0x0000008c8804723c */ /* 0x060fe40000001804 */
[----:B------:R-:W4:Y:S06]  /*c260*/  LDSM.16.M88.4 R132, [R200+0x6900] ;  /* 0x00690000c884783b */ /* 0x000f2c0000000200 */
[C---:B------:R-:W-:Y:S01]  /*c270*/  HMMA.16816.F32 R8, R136.reuse, R142, R8 ;  /* 0x0000008e8808723c */ /* 0x040fe20000001808 */
[----:B-1----:R-:W1:Y:S07]  /*c280*/  LDSM.16.M88.4 R164, [R200+0x7100] ;  /* 0x00710000c8a4783b */ /* 0x002e6e0000000200 */
[C---:B------:R-:W-:Y:S01]  /*c290*/  HMMA.16816.F32 R12, R136.reuse, R144, R12 ;  /* 0x00000090880c723c */ /* 0x040fe2000000180c */
[----:B------:R-:W5:Y:S07]  /*c2a0*/  LDSM.16.M88.4 R168, [R200+0x7900] ;  /* 0x00790000c8a8783b */ /* 0x000f6e0000000200 */
[C---:B------:R-:W-:Y:S01]  /*c2b0*/  HMMA.16816.F32 R16, R136.reuse, R146, R16 ;  /* 0x000000928810723c */ /* 0x040fe20000001810 */
[----:B------:R-:W-:Y:S07]  /*c2c0*/  LDSM.16.M88.4 R172, [R199+0xc100] ;  /* 0x00c10000c7ac783b */ /* 0x000fee0000000200 */
[C---:B------:R-:W-:Y:S01]  /*c2d0*/  HMMA.16816.F32 R20, R136.reuse, R148, R20 ;  /* 0x000000948814723c */ /* 0x040fe20000001814 */
[----:B------:R-:W1:Y:S07]  /*c2e0*/  LDSM.16.M88.4 R176, [R192] ;  /* 0x00000000c0b0783b */ /* 0x000e6e0000000200 */
[C---:B------:R-:W-:Y:S01]  /*c2f0*/  HMMA.16816.F32 R24, R136.reuse, R150, R24 ;  /* 0x000000968818723c */ /* 0x040fe20000001818 */
[----:B------:R-:W-:Y:S07]  /*c300*/  LDSM.16.M88.4 R140, [R192+0x1000] ;  /* 0x00100000c08c783b */ /* 0x000fee0000000200 */
[C---:B--2---:R-:W-:Y:S01]  /*c310*/  HMMA.16816.F32 R28, R136.reuse, R152, R28 ;  /* 0x00000098881c723c */ /* 0x044fe2000000181c */
[----:B------:R-:W-:Y:S07]  /*c320*/  LDSM.16.M88.4 R144, [R192+0x1800] ;  /* 0x00180000c090783b */ /* 0x000fee0000000200 */
[----:B------:R-:W-:Y:S01]  /*c330*/  HMMA.16816.F32 R32, R136, R154, R32 ;  /* 0x0000009a8820723c */ /* 0x000fe20000001820 */
[----:B------:R-:W2:Y:S07]  /*c340*/  LDSM.16.M88.4 R136, [R192+0x800] ;  /* 0x00080000c088783b */ /* 0x000eae0000000200 */
[C---:B---3--:R-:W-:Y:S01]  /*c350*/  HMMA.16816.F32 R4, R156.reuse, R160, R4 ;  /* 0x000000a09c04723c */ /* 0x048fe20000001804 */
[----:B------:R-:W-:Y:S07]  /*c360*/  LDSM.16.M88.4 R148, [R206+0x10100] ;  /* 0x01010000ce94783b */ /* 0x000fee0000000200 */
[C---:B------:R-:W-:Y:S01]  /*c370*/  HMMA.16816.F32 R8, R156.reuse, R162, R8 ;  /* 0x000000a29c08723c */ /* 0x040fe20000001808 */
[----:B------:R-:W3:Y:S07]  /*c380*/  LDSM.16.M88.4 R152, [R205+0x8100] ;  /* 0x00810000cd98783b */ /* 0x000eee0000000200 */
[C---:B----4-:R-:W-:Y:S01]  /*c390*/  HMMA.16816.F32 R12, R156.reuse, R132, R12 ;  /* 0x000000849c0c723c */ /* 0x050fe2000000180c */
[----:B------:R-:W-:Y:S07]  /*c3a0*/  LDSM.16.M88.4 R160, [R205+0x9900] ;  /* 0x00990000cda0783b */ /* 0x000fee0000000200 */
[C---:B------:R-:W-:Y:S01]  /*c3b0*/  HMMA.16816.F32 R16, R156.reuse, R134, R16 ;  /* 0x000000869c10723c */ /* 0x040fe20000001810 */
[----:B------:R-:W4:Y:S07]  /*c3c0*/  LDSM.16.M88.4 R132, [R205+0x8900] ;  /* 0x00890000cd84783b */ /* 0x000f2e0000000200 */
[C---:B-1----:R-:W-:Y:S08]  /*c3d0*/  HMMA.16816.F32 R20, R156.reuse, R164, R20 ;  /* 0x000000a49c14723c */ /* 0x042ff00000001814 */
[C---:B------:R-:W-:Y:S01]  /*c3e0*/  HMMA.16816.F32 R24, R156.reuse, R166, R24 ;  /* 0x000000a69c18723c */ /* 0x040fe20000001818 */
[----:B------:R-:W-:Y:S07]  /*c3f0*/  LDSM.16.M88.4 R164, [R202+0x10100] ;  /* 0x01010000caa4783b */ /* 0x000fee0000000200 */
[C---:B-----5:R-:W-:Y:S08]  /*c400*/  HMMA.16816.F32 R28, R156.reuse, R168, R28 ;  /* 0x000000a89c1c723c */ /* 0x060ff0000000181c */
[----:B------:R-:W-:Y:S01]  /*c410*/  HMMA.16816.F32 R32, R156, R170, R32 ;  /* 0x000000aa9c20723c */ /* 0x000fe20000001820 */
[----:B------:R-:W1:Y:S07]  /*c420*/  LDSM.16.M88.4 R156, [R205+0x9100] ;  /* 0x00910000cd9c783b */ /* 0x000e6e0000000200 */
[C---:B------:R-:W-:Y:S01]  /*c430*/  HMMA.16816.F32 R4, R172.reuse, R176, R4 ;  /* 0x000000b0ac04723c */ /* 0x040fe20000001804 */
[----:B------:R-:W5:Y:S07]  /*c440*/  LDSM.16.M88.4 R168, [R191] ;  /* 0x00000000bfa8783b */ /* 0x000f6e0000000200 */
        /* <DEDUP_REMOVED lines=11> */
[C---:B---3--:R-:W-:Y:S01]  /*c500*/  HMMA.16816.F32 R4, R148.reuse, R152, R4 ;  /* 0x000000989404723c */ /* 0x048fe20000001804 */
[----:B------:R-:W3:Y:S07]  /*c510*/  LDSM.16.M88.4 R172, [R201+0x10100] ;  /* 0x01010000c9ac783b */ /* 0x000eee0000000200 */
[C---:B------:R-:W-:Y:S01]  /*c520*/  HMMA.16816.F32 R8, R148.reuse, R154, R8 ;  /* 0x0000009a9408723c */ /* 0x040fe20000001808 */
[----:B------:R-:W-:Y:S07]  /*c530*/  LDSM.16.M88.4 R152, [R200+0x9900] ;  /* 0x00990000c898783b */ /* 0x000fee0000000200 */
[C---:B----4-:R-:W-:Y:S08]  /*c540*/  HMMA.16816.F32 R12, R148.reuse, R132, R12 ;  /* 0x00000084940c723c */ /* 0x050ff0000000180c */
[C---:B------:R-:W-:Y:S01]  /*c550*/  HMMA.16816.F32 R16, R148.reuse, R134, R16 ;  /* 0x000000869410723c */ /* 0x040fe20000001810 */
[----:B------:R-:W4:Y:S07]  /*c560*/  LDSM.16.M88.4 R132, [R200+0x8900] ;  /* 0x00890000c884783b */ /* 0x000f2e0000000200 */
[C---:B-1----:R-:W-:Y:S08]  /*c570*/  HMMA.16816.F32 R20, R148.reuse, R156, R20 ;  /* 0x0000009c9414723c */ /* 0x042ff00000001814 */
[C---:B------:R-:W-:Y:S01]  /*c580*/  HMMA.16816.F32 R24, R148.reuse, R158, R24 ;  /* 0x0000009e9418723c */ /* 0x040fe20000001818 */
[----:B------:R-:W-:Y:S07]  /*c590*/  LDSM.16.M88.4 R156, [R199+0x10100] ;  /* 0x01010000c79c783b */ /* 0x000fee0000000200 */
[C---:B------:R-:W-:Y:S08]  /*c5a0*/  HMMA.16816.F32 R28, R148.reuse, R160, R28 ;  /* 0x000000a0941c723c */ /* 0x040ff0000000181c */
[----:B------:R-:W-:Y:S01]  /*c5b0*/  HMMA.16816.F32 R32, R148, R162, R32 ;  /* 0x000000a29420723c */ /* 0x000fe20000001820 */
[----:B------:R-:W1:Y:S07]  /*c5c0*/  LDSM.16.M88.4 R148, [R200+0x9100] ;  /* 0x00910000c894783b */ /* 0x000e6e0000000200 */
[C---:B-----5:R-:W-:Y:S01]  /*c5d0*/  HMMA.16816.F32 R4, R164.reuse, R168, R4 ;  /* 0x000000a8a404723c */ /* 0x060fe20000001804 */
[----:B------:R-:W5:Y:S07]  /*c5e0*/  LDSM.16.M88.4 R160, [R192+0x2000] ;  /* 0x00200000c0a0783b */ /* 0x000f6e0000000200 */
        /* <DEDUP_REMOVED lines=11> */
[C---:B---3--:R-:W-:Y:S01]  /*c6a0*/  HMMA.16816.F32 R4, R172.reuse, R176, R4 ;  /* 0x000000b0ac04723c */ /* 0x048fe20000001804 */
[----:B------:R-:W3:Y:S07]  /*c6b0*/  LDSM.16.M88.4 R164, [R206+0x14100] ;  /* 0x01410000cea4783b */ /* 0x000eee0000000200 */
[C---:B------:R-:W-:Y:S01]  /*c6c0*/  HMMA.16816.F32 R8, R172.reuse, R178, R8 ;  /* 0x000000b2ac08723c */ /* 0x040fe20000001808 */
[----:B------:R-:W-:Y:S07]  /*c6d0*/  LDSM.16.M88.4 R176, [R187] ;  /* 0x00000000bbb0783b */ /* 0x000fee0000000200 */
[C---:B----4-:R-:W-:Y:S08]  /*c6e0*/  HMMA.16816.F32 R12, R172.reuse, R132, R12 ;  /* 0x00000084ac0c723c */ /* 0x050ff0000000180c */
[C---:B------:R-:W-:Y:S01]  /*c6f0*/  HMMA.16816.F32 R16, R172.reuse, R134, R16 ;  /* 0x00000086ac10723c */ /* 0x040fe20000001810 */
[----:B------:R-:W4:Y:S07]  /*c700*/  LDSM.16.M88.4 R132, [R205+0xa900] ;  /* 0x00a90000cd84783b */ /* 0x000f2e0000000200 */
[C---:B-1----:R-:W-:Y:S08]  /*c710*/  HMMA.16816.F32 R20, R172.reuse, R148, R20 ;  /* 0x00000094ac14723c */ /* 0x042ff00000001814 */
[C---:B------:R-:W-:Y:S01]  /*c720*/  HMMA.16816.F32 R24, R172.reuse, R150, R24 ;  /* 0x00000096ac18723c */ /* 0x040fe20000001818 */
[----:B------:R-:W1:Y:S07]  /*c730*/  LDSM.16.M88.4 R148, [R205+0xb100] ;  /* 0x00b10000cd94783b */ /* 0x000e6e0000000200 */
        /* <DEDUP_REMOVED lines=29> */
[----:B------:R-:W1:Y:S01]  /*c910*/  LDSM.16.M88.4 R164, [R199+0x14100] ;  /* 0x01410000c7a4783b */ /* 0x000e620000000200 */
[C---:B-----5:R-:W-:Y:S08]  /*c920*/  HMMA.16816.F32 R4, R172.reuse, R176, R4 ;  /* 0x000000b0ac04723c */ /* 0x060ff00000001804 */
[C---:B------:R-:W-:Y:S08]  /*c930*/  HMMA.16816.F32 R8, R172.reuse, R178, R8 ;  /* 0x000000b2ac08723c */ /* 0x040ff00000001808 */
[C---:B--2---:R-:W-:Y:S08]  /*c940*/  HMMA.16816.F32 R12, R172.reuse, R136, R12 ;  /* 0x00000088ac0c723c */ /* 0x044ff0000000180c */
[C---:B------:R-:W-:Y:S08]  /*c950*/  HMMA.16816.F32 R16, R172.reuse, R138, R16 ;  /* 0x0000008aac10723c */ /* 0x040ff00000001810 */
[C---:B------:R-:W-:Y:S08]  /*c960*/  HMMA.16816.F32 R20, R172.reuse, R140, R20 ;  /* 0x0000008cac14723c */ /* 0x040ff00000001814 */
[C---:B------:R-:W-:Y:S08]  /*c970*/  HMMA.16816.F32 R24, R172.reuse, R142, R24 ;  /* 0x0000008eac18723c */ /* 0x040ff00000001818 */
[C---:B------:R-:W-:Y:S08]  /*c980*/  HMMA.16816.F32 R28, R172.reuse, R144, R28 ;  /* 0x00000090ac1c723c */ /* 0x040ff0000000181c */
[----:B------:R-:W-:Y:S08]  /*c990*/  HMMA.16816.F32 R32, R172, R146, R32 ;  /* 0x00000092ac20723c */ /* 0x000ff00000001820 */
[C---:B---3--:R-:W-:Y:S08]  /*c9a0*/  HMMA.16816.F32 R4, R156.reuse, R160, R4 ;  /* 0x000000a09c04723c */ /* 0x048ff00000001804 */
[C---:B------:R-:W-:Y:S08]  /*c9b0*/  HMMA.16816.F32 R8, R156.reuse, R162, R8 ;  /* 0x000000a29c08723c */ /* 0x040ff00000001808 */
[C---:B----4-:R-:W-:Y:S08]  /*c9c0*/  HMMA.16816.F32 R12, R156.reuse, R132, R12 ;  /* 0x000000849c0c723c */ /* 0x050ff0000000180c */
        /* <DEDUP_REMOVED lines=9> */
[----:B------:R-:W-:Y:S01]  /*ca60*/  FMUL.FTZ R137, R4, c[0x0][0x320] ;  /* 0x0000c80004897a20 */ /* 0x000fe20000410000 */
[C---:B------:R-:W-:Y:S03]  /*ca70*/  HMMA.16816.F32 R16, R164.reuse, R134, R16 ;  /* 0x00000086a410723c */ /* 0x040fe60000001810 */
[----:B------:R-:W-:Y:S02]  /*ca80*/  FMUL.FTZ R138, R5, c[0x0][0x320] ;  /* 0x0000c800058a7a20 */ /* 0x000fe40000410000 */
[----:B------:R-:W1:Y:S01]  /*ca90*/  MUFU.TANH R137, R137 ;  /* 0x0000008900897308 */ /* 0x000e620000002400 */
[----:B------:R-:W-:Y:S02]  /*caa0*/  FMUL.FTZ R0, R6, c[0x0][0x320] ;  /* 0x0000c80006007a20 */ /* 0x000fe40000410000 */
[----:B------:R-:W-:Y:S02]  /*cab0*/  FMUL.FTZ R136, R7, c[0x0][0x320] ;  /* 0x0000c80007887a20 */ /* 0x000fe40000410000 */
[----:B------:R-:W2:Y:S02]  /*cac0*/  LDSM.16.M88.4 R4, [R192+0x5000] ;  /* 0x00500000c004783b */ /* 0x000ea40000000200 */
[----:B------:R-:W-:Y:S02]  /*cad0*/  FMUL.FTZ R9, R9, c[0x0][0x320] ;  /* 0x0000c80009097a20 */ /* 0x000fe40000410000 */
[----:B------:R-:W-:Y:S01]  /*cae0*/  FMUL.FTZ R10, R10, c[0x0][0x320] ;  /* 0x0000c8000a0a7a20 */ /* 0x000fe20000410000 */
[----:B------:R-:W3:Y:S01]  /*caf0*/  MUFU.TANH R138, R138 ;  /* 0x0000008a008a7308 */ /* 0x000ee20000002400 */
[----:B------:R-:W-:Y:S02]  /*cb00*/  FMUL.FTZ R11, R11, c[0x0][0x320] ;  /* 0x0000c8000b0b7a20 */ /* 0x000fe40000410000 */
[----:B------:R-:W-:Y:S02]  /*cb10*/  FMUL.FTZ R139, R8, c[0x0][0x320] ;  /* 0x0000c800088b7a20 */ /* 0x000fe40000410000 */
[----:B------:R-:W-:Y:S02]  /*cb20*/  FMUL.FTZ R8, R12, c[0x0][0x320] ;  /* 0x0000c8000c087a20 */ /* 0x000fe40000410000 */
[----:B------:R-:W-:Y:S02]  /*cb30*/  FMUL.FTZ R14, R14, c[0x0][0x320] ;  /* 0x0000c8000e0e7a20 */ /* 0x000fe40000410000 */
[----:B------:R-:W-:Y:S01]  /*cb40*/  FMUL.FTZ R15, R15, c[0x0][0x320] ;  /* 0x0000c8000f0f7a20 */ /* 0x000fe20000410000 */
[----:B------:R-:W4:Y:S01]  /*cb50*/  MUFU.TANH R140, R9 ;  /* 0x00000009008c7308 */ /* 0x000f220000002400 */
[----:B------:R-:W-:Y:S02]  /*cb60*/  FMUL.FTZ R142, R16, c[0x0][0x320] ;  /* 0x0000c800108e7a20 */ /* 0x000fe40000410000 */
[----:B------:R-:W-:Y:S02]  /*cb70*/  FMUL.FTZ R18, R18, c[0x0][0x320] ;  /* 0x0000c80012127a20 */ /* 0x000fe40000410000 */
[----:B------:R-:W-:Y:S02]  /*cb80*/  FMUL.FTZ R19, R19, c[0x0][0x320] ;  /* 0x0000c80013137a20 */ /* 0x000fe40000410000 */
[----:B------:R-:W-:Y:S02]  /*cb90*/  FMUL.FTZ R162, R13, c[0x0][0x320] ;  /* 0x0000c8000da27a20 */ /* 0x000fe40000410000 */
[----:B------:R-:W-:Y:S01]  /*cba0*/  FMUL.FTZ R13, R17, c[0x0][0x320] ;  /* 0x0000c800110d7a20 */ /* 0x000fe20000410000 */
[----:B------:R-:W1:Y:S10]  /*cbb0*/  MUFU.TANH R132, R10 ;  /* 0x0000000a00847308 */ /* 0x000e740000002400 */
[----:B------:R-:W1:Y:S01]  /*cbc0*/  MUFU.TANH R133, R11 ;  /* 0x0000000b00857308 */ /* 0x000e620000002400 */
[C---:B--2---:R-:W-:Y:S09]  /*cbd0*/  HMMA.16816.F32 R20, R164.reuse, R4, R20 ;  /* 0x00000004a414723c */ /* 0x044ff20000001814 */
[----:B------:R2:W1:Y:S03]  /*cbe0*/  MUFU.TANH R12, R8 ;  /* 0x00000008000c7308 */ /* 0x0004660000002400 */
[----:B------:R-:W-:Y:S01]  /*cbf0*/  @P5 IMAD.HI.U32 R4, R212, c[0x0][0x2c8], RZ ;  /* 0x0000b200d4045a27 */ /* 0x000fe200078e00ff */
[C---:B------:R-:W-:Y:S03]  /*cc00*/  HMMA.16816.F32 R24, R164.reuse, R6, R24 ;  /* 0x00000006a418723c */ /* 0x040fe60000001818 */
[----:B------:R-:W-:Y:S01]  /*cc10*/  IMAD.MOV.U32 R5, RZ, RZ, R212 ;  /* 0x000000ffff057224 */ /* 0x000fe200078e00d4 */
[----:B------:R-:W-:Y:S02]  /*cc20*/  @P4 SHF.R.U32.HI R5, RZ, c[0x0][0x2cc], R4 ;  /* 0x0000b300ff054a19 */ /* 0x000fe40000011604 */
[----:B------:R5:W1:Y:S01]  /*cc30*/  MUFU.TANH R163, R14 ;  /* 0x0000000e00a37308 */ /* 0x000a620000002400 */
[----:B------:R-:W-:Y:S05]  /*cc40*/  @P0 IADD3 R4, P4, R210, UR7, RZ ;  /* 0x00000007d2040c10 */ /* 0x000fea000ff9e0ff */
[----:B------:R-:W-:Y:S02]  /*cc50*/  @P0 LEA R16, P6, R4, c[0x0][0x1c8], 0x1 ;  /* 0x0000720004100a11 */ /* 0x000fe400078c08ff */
[----:B------:R-:W-:Y:S01]  /*cc60*/  @P0 IADD3 R6, P5, R183, UR7, RZ ;  /* 0x00000007b7060c10 */ /* 0x000fe2000ffbe0ff */
[----:B------:R-:W-:Y:S01]  /*cc70*/  FMUL.FTZ R22, R22, c[0x0][0x320] ;  /* 0x0000c80016167a20 */ /* 0x000fe20000410000 */
[----:B------:R1:W1:Y:S01]  /*cc80*/  MUFU.TANH R161, R15 ;  /* 0x0000000f00a17308 */ /* 0x0002620000002400 */
[----:B------:R-:W-:Y:S01]  /*cc90*/  FMUL.FTZ R23, R23, c[0x0][0x320] ;  /* 0x0000c80017177a20 */ /* 0x000fe20000410000 */
[----:B------:R-:W-:Y:S01]  /*cca0*/  @P0 IADD3.X R7, R182, UR6, RZ, P5, !PT ;  /* 0x00000006b6070c10 */ /* 0x000fe2000affe4ff */
[----:B------:R-:W-:Y:S01]  /*ccb0*/  FMUL.FTZ R160, R20, c[0x0][0x320] ;  /* 0x0000c80014a07a20 */ /* 0x000fe20000410000 */
[----:B--2---:R-:W2:Y:S01]  /*ccc0*/  LDSM.16.M88.4 R8, [R192+0x5800] ;  /* 0x00580000c008783b */ /* 0x004ea20000000200 */
[----:B------:R-:W-:Y:S04]  /*ccd0*/  DEPBAR.LE SB0, 0x0 ;  /* 0x000080000000791a */ /* 0x000fe80000000000 */
[----:B------:R-:W-:Y:S01]  /*cce0*/  FMUL.FTZ R25, R25, c[0x0][0x320] ;  /* 0x0000c80019197a20 */ /* 0x000fe20000410000 */
[----:B------:R1:W1:Y:S01]  /*ccf0*/  MUFU.TANH R159, R22 ;  /* 0x00000016009f7308 */ /* 0x0002620000002400 */
[----:B------:R-:W-:Y:S01]  /*cd00*/  BAR.SYNC.DEFER_BLOCKING 0x0 ;  /* 0x0000000000007b1d */ /* 0x000fe20000010000 */
[----:B------:R-:W-:Y:S02]  /*cd10*/  FMUL.FTZ R156, R24, c[0x0][0x320] ;  /* 0x0000c800189c7a20 */ /* 0x000fe40000410000 */
[----:B------:R-:W-:Y:S02]  /*cd20*/  FMUL.FTZ R158, R21, c[0x0][0x320] ;  /* 0x0000c800159e7a20 */ /* 0x000fe40000410000 */
[----:B------:R-:W-:Y:S02]  /*cd30*/  FMUL.FTZ R26, R26, c[0x0][0x320] ;  /* 0x0000c8001a1a7a20 */ /* 0x000fe40000410000 */
[----:B------:R-:W-:Y:S02]  /*cd40*/  FMUL.FTZ R27, R27, c[0x0][0x320] ;  /* 0x0000c8001b1b7a20 */ /* 0x000fe40000410000 */
[----:B------:R1:W1:Y:S10]  /*cd50*/  MUFU.TANH R157, R23 ;  /* 0x00000017009d7308 */ /* 0x0002740000002400 */
[----:B------:R1:W1:Y:S10]  /*cd60*/  MUFU.TANH R154, R25 ;  /* 0x00000019009a7308 */ /* 0x0002740000002400 */
[----:B------:R1:W1:Y:S01]  /*cd70*/  MUFU.TANH R143, R18 ;  /* 0x00000012008f7308 */ /* 0x0002620000002400 */
[C---:B--2---:R-:W-:Y:S09]  /*cd80*/  HMMA.16816.F32 R28, R164.reuse, R8, R28 ;  /* 0x00000008a41c723c */ /* 0x044ff2000000181c */
[----:B------:R2:W2:Y:S03]  /*cd90*/  MUFU.TANH R141, R19 ;  /* 0x00000013008d7308 */ /* 0x0004a60000002400 */
[----:B------:R-:W-:Y:S01]  /*cda0*/  @P0 IADD3.X R9, R217, UR6, RZ, P4, !PT ;  /* 0x00000006d9090c10 */ /* 0x000fe2000a7fe4ff */
[----:B------:R-:W-:Y:S03]  /*cdb0*/  HMMA.16816.F32 R32, R164, R10, R32 ;  /* 0x0000000aa420723c */ /* 0x000fe60000001820 */
[----:B------:R-:W-:Y:S02]  /*cdc0*/  @P0 LEA.HI.X R17, R4, c[0x0][0x1cc], R9, 0x1, P6 ;  /* 0x0000730004110a11 */ /* 0x000fe400030f0c09 */
[C---:B-----5:R-:W-:Y:S01]  /*cdd0*/  @P0 LEA R14, P4, R6.reuse, c[0x0][0x1c8], 0x1 ;  /* 0x00007200060e0a11 */ /* 0x060fe200078808ff */
[----:B------:R-:W2:Y:S02]  /*cde0*/  MUFU.TANH R0, R0 ;  /* 0x0000000000007308 */ /* 0x000ea40000002400 */
[----:B------:R-:W-:Y:S01]  /*cdf0*/  @!PT LDS RZ, [RZ] ;  /* 0x00000000fffff984 */ /* 0x000fe20000000800 */
[----:B------:R-:W-:Y:S01]  /*ce00*/  @!PT LDS RZ, [RZ] ;  /* 0x00000000fffff984 */ /* 0x000fe20000000800 */
[----:B------:R-:W-:Y:S01]  /*ce10*/  @!PT LDS RZ, [RZ] ;  /* 0x00000000fffff984 */ /* 0x000fe20000000800 */
[----:B------:R2:W-:Y:S01]  /*ce20*/  @P0 LDGSTS.E.BYPASS.LTC128B.128 [R207+0x6100], [R16.64], !P3 ;  /* 0x0610000010cf0fae */ /* 0x0005e2000d901d50 */
[----:B-1----:R-:W-:Y:S03]  /*ce30*/  @P0 LEA.HI.X R15, R6, c[0x0][0x1cc], R7, 0x1, P4 ;  /* 0x00007300060f0a11 */ /* 0x002fe600020f0c07 */
[----:B------:R-:W-:Y:S01]  /*ce40*/  @P0 IADD3 R4, P5, R181, UR7, RZ ;  /* 0x00000007b5040c10 */ /* 0x000fe2000ffbe0ff */
[----:B------:R-:W-:Y:S01]  /*ce50*/  @UP3 UIADD3 UR7, UP0, UR12, UR7, URZ ;  /* 0x000000070c073290 */ /* 0x000fe2000ff1e03f */
[----:B------:R-:W-:Y:S01]  /*ce60*/  FMUL.FTZ R28, R28, c[0x0][0x320] ;  /* 0x0000c8001c1c7a20 */ /* 0x000fe20000410000 */
[----:B------:R1:W-:Y:S01]  /*ce70*/  @P0 LDGSTS.E.BYPASS.LTC128B.128 [R207+0x8100], [R14.64], !P2 ;  /* 0x081000000ecf0fae */ /* 0x0003e2000d101d50 */
[----:B------:R-:W1:Y:S01]  /*ce80*/  MUFU.TANH R136, R136 ;  /* 0x0000008800887308 */ /* 0x000e620000002400 */
[----:B------:R-:W-:Y:S01]  /*ce90*/  @P0 LEA R22, P4, R4, c[0x0][0x1c8], 0x1 ;  /* 0x0000720004160a11 */ /* 0x000fe200078808ff */
[----:B------:R-:W-:Y:S01]  /*cea0*/  FMUL.FTZ R29, R29, c[0x0][0x320] ;  /* 0x0000c8001d1d7a20 */ /* 0x000fe20000410000 */
[----:B------:R-:W-:Y:S01]  /*ceb0*/  @P0 IADD3.X R7, R180, UR6, RZ, P5, !PT ;  /* 0x00000006b4070c10 */ /* 0x000fe2000affe4ff */
[----:B------:R-:W-:Y:S01]  /*cec0*/  @UP3 UIADD3.X UR6, UR11, UR6, URZ, UP0, !UPT ;  /* 0x000000060b063290 */ /* 0x000fe200087fe43f */
[----:B------:R-:W-:Y:S01]  /*ced0*/  @P0 IADD3 R9, P6, R210, UR7, RZ ;  /* 0x00000007d2090c10 */ /* 0x000fe2000ffde0ff */
[----:B------:R-:W-:Y:S01]  /*cee0*/  FMUL.FTZ R30, R30, c[0x0][0x320] ;  /* 0x0000c8001e1e7a20 */ /* 0x000fe20000410000 */
[----:B------:R-:W-:Y:S01]  /*cef0*/  @P0 LEA.HI.X R23, R4, c[0x0][0x1cc], R7, 0x1, P4 ;  /* 0x0000730004170a11 */ /* 0x000fe200020f0c07 */
[----:B------:R-:W-:Y:S01]  /*cf00*/  FMUL.FTZ R31, R31, c[0x0][0x320] ;  /* 0x0000c8001f1f7a20 */ /* 0x000fe20000410000 */
[----:B------:R-:W-:Y:S01]  /*cf10*/  @P0 IADD3 R7, P5, R183, UR7, RZ ;  /* 0x00000007b7070c10 */ /* 0x000fe2000ffbe0ff */
[----:B------:R-:W1:Y:S01]  /*cf20*/  MUFU.TANH R139, R139 ;  /* 0x0000008b008b7308 */ /* 0x000e620000002400 */
[----:B------:R-:W-:Y:S01]  /*cf30*/  @P0 IADD3.X R8, R217, UR6, RZ, P6, !PT ;  /* 0x00000006d9080c10 */ /* 0x000fe2000b7fe4ff */
[----:B------:R1:W-:Y:S01]  /*cf40*/  @P0 LDGSTS.E.BYPASS.LTC128B.128 [R207+0xa100], [R22.64], !P1 ;  /* 0x0a10000016cf0fae */ /* 0x0003e2000c901d50 */
[----:B------:R-:W-:Y:S01]  /*cf50*/  @P0 LEA R24, P6, R9, c[0x0][0x1c8], 0x1 ;  /* 0x0000720009180a11 */ /* 0x000fe200078c08ff */
[----:B------:R-:W-:Y:S01]  /*cf60*/  FMUL.FTZ R32, R32, c[0x0][0x320] ;  /* 0x0000c80020207a20 */ /* 0x000fe20000410000 */
[----:B------:R-:W-:Y:S01]  /*cf70*/  @P0 IADD3.X R4, R182, UR6, RZ, P5, !PT ;  /* 0x00000006b6040c10 */ /* 0x000fe2000affe4ff */
[----:B------:R-:W-:Y:S01]  /*cf80*/  FMUL.FTZ R33, R33, c[0x0][0x320] ;  /* 0x0000c80021217a20 */ /* 0x000fe20000410000 */
[----:B------:R-:W-:Y:S01]  /*cf90*/  @P0 LEA.HI.X R25, R9, c[0x0][0x1cc], R8, 0x1, P6 ;  /* 0x0000730009190a11 */ /* 0x000fe200030f0c08 */
[----:B------:R-:W-:Y:S01]  /*cfa0*/  FMUL.FTZ R34, R34, c[0x0][0x320] ;  /* 0x0000c80022227a20 */ /* 0x000fe20000410000 */
[----:B------:R-:W-:Y:S01]  /*cfb0*/  @P0 LEA R18, P5, R7, c[0x0][0x1c8], 0x1 ;  /* 0x0000720007120a11 */ /* 0x000fe200078a08ff */
[----:B------:R-:W1:Y:S01]  /*cfc0*/  MUFU.TANH R162, R162 ;  /* 0x000000a200a27308 */ /* 0x000e620000002400 */
[----:B------:R-:W-:Y:S01]  /*cfd0*/  @P0 IADD3 R6, P4, R181, UR7, RZ ;  /* 0x00000007b5060c10 */ /* 0x000fe2000ff9e0ff */
[----:B------:R1:W-:Y:S01]  /*cfe0*/  @P0 LDGSTS.E.BYPASS.LTC128B.128 [R207+0x7100], [R24.64], !P3 ;  /* 0x0710000018cf0fae */ /* 0x0003e2000d901d50 */
[----:B--2---:R-:W-:Y:S01]  /*cff0*/  @P0 LEA.HI.X R19, R7, c[0x0][0x1cc], R4, 0x1, P5 ;  /* 0x0000730007130a11 */ /* 0x004fe200028f0c04 */
[----:B------:R-:W-:Y:S01]  /*d000*/  FMUL.FTZ R35, R35, c[0x0][0x320] ;  /* 0x0000c80023237a20 */ /* 0x000fe20000410000 */
[----:B------:R-:W-:Y:S01]  /*d010*/  @P0 IADD3.X R11, R180, UR6, RZ, P4, !PT ;  /* 0x00000006b40b0c10 */ /* 0x000fe2000a7fe4ff */
[----:B------:R-:W-:Y:S01]  /*d020*/  USHF.L.U32 UR6, UR13, 0x6, URZ ;  /* 0x000000060d067899 */ /* 0x000fe2000800063f */
[C---:B------:R-:W-:Y:S02]  /*d030*/  @P0 LEA R20, P4, R6.reuse, c[0x0][0x1c8], 0x1 ;  /* 0x0000720006140a11 */ /* 0x040fe400078808ff */
[----:B------:R2:W-:Y:S01]  /*d040*/  @P0 LDGSTS.E.BYPASS.LTC128B.128 [R207+0x9100], [R18.64], !P2 ;  /* 0x0910000012cf0fae */ /* 0x0005e2000d101d50 */
[----:B------:R-:W1:Y:S01]  /*d050*/  MUFU.TANH R142, R142 ;  /* 0x0000008e008e7308 */ /* 0x000e620000002400 */
[----:B------:R-:W-:Y:S01]  /*d060*/  @P0 LEA.HI.X R21, R6, c[0x0][0x1cc], R11, 0x1, P4 ;  /* 0x0000730006150a11 */ /* 0x000fe200020f0c0b */
[----:B------:R-:W-:Y:S04]  /*d070*/  IMAD.U32 R4, RZ, RZ, UR6 ;  /* 0x00000006ff047e24 */ /* 0x000fe8000f8e00ff */
[----:B------:R2:W-:Y:S01]  /*d080*/  @P0 LDGSTS.E.BYPASS.LTC128B.128 [R207+0xb100], [R20.64], !P1 ;  /* 0x0b10000014cf0fae */ /* 0x0005e2000c901d50 */
[----:B------:R-:W-:Y:S02]  /*d090*/  IADD3 R7, -R213, 0x1, -R4 ;  /* 0x00000001d5077810 */ /* 0x000fe40007ffe904 */
[----:B------:R-:W-:Y:S01]  /*d0a0*/  PLOP3.LUT P0, PT, PT, PT, UP1, 0x40, 0x0 ;  /* 0x000000000000781c */ /* 0x000fe20003f0e818 */
[----:B------:R-:W1:Y:S01]  /*d0b0*/  MUFU.TANH R13, R13 ;  /* 0x0000000d000d7308 */ /* 0x000e620000002400 */
[----:B------:R-:W-:Y:S02]  /*d0c0*/  IADD3 R7, R7, c[0x0][0x1d0], RZ ;  /* 0x0000740007077a10 */ /* 0x000fe40007ffe0ff */
[----:B------:R-:W0:Y:S02]  /*d0d0*/  LDGDEPBAR ;  /* 0x00000000000079af */ /* 0x000e240000000000 */
[----:B------:R-:W-:Y:S04]  /*d0e0*/  IADD3 R7, R7, -c[0x0][0x168], RZ ;  /* 0x80005a0007077a10 */ /* 0x000fe80007ffe0ff */
[C---:B------:R-:W-:Y:S01]  /*d0f0*/  IADD3 R9, R7.reuse, c[0x0][0x328], RZ ;  /* 0x0000ca0007097a10 */ /* 0x040fe20007ffe0ff */
[----:B------:R-:W1:Y:S01]  /*d100*/  MUFU.TANH R160, R160 ;  /* 0x000000a000a07308 */ /* 0x000e620000002400 */
[----:B------:R-:W1:Y:S01]  /*d110*/  SHFL.IDX PT, R6, R5, RZ, 0x1c1f ;  /* 0x001c1fff05067589 */ /* 0x000e6200000e0000 */
[----:B------:R-:W-:Y:S08]  /*d120*/  IADD3 R7, R7, UR14, RZ ;  /* 0x0000000e07077c10 */ /* 0x000ff0000fffe0ff */
[----:B------:R-:W2:Y:S10]  /*d130*/  MUFU.TANH R158, R158 ;  /* 0x0000009e009e7308 */ /* 0x000eb40000002400 */
[----:B------:R-:W2:Y:S01]  /*d140*/  MUFU.TANH R156, R156 ;  /* 0x0000009c009c7308 */ /* 0x000ea20000002400 */
[--C-:B-1----:R-:W-:Y:S02]  /*d150*/  IMAD.IADD R14, R9, 0x1, R6.reuse ;  /* 0x00000001090e7824 */ /* 0x102fe400078e0206 */
[----:B------:R-:W-:Y:S07]  /*d160*/  IMAD.IADD R11, R7, 0x1, R6 ;  /* 0x00000001070b7824 */ /* 0x000fee00078e0206 */
[----:B------:R1:W1:Y:S10]  /*d170*/  MUFU.TANH R155, R26 ;  /* 0x0000001a009b7308 */ /* 0x0002740000002400 */
        /* <DEDUP_REMOVED lines=24> */
.L_x_380:
[----:B------:R-:W-:Y:S04]  /*d300*/  MOV R6, c[0x0][0x32c] ;  /* 0x0000cb0000067a02 */ /* 0x000fe80000000f00 */
[----:B------:R-:W-:Y:S11]  /*d310*/  ISETP.NE.AND P0, PT, R6, 0x1, PT ;  /* 0x000000010600780c */ /* 0x000ff60003f05270 */
[----:B------:R-:W-:Y:S02]  /*d320*/  @!UPT UIADD3 URZ, URZ, URZ, URZ ;  /* 0x0000003f3f3ff290 */ /* 0x000fe4000fffe03f */
[----:B------:R-:W-:Y:S05]  /*d330*/  @P0 IMAD.HI.U32 R6, R15, c[0x0][0x330], RZ ;  /* 0x0000cc000f060a27 */ /* 0x000fea00078e00ff */
[----:B------:R-:W-:Y:S02]  /*d340*/  @P0 SHF.R.U32.HI R15, RZ, c[0x0][0x334], R6 ;  /* 0x0000cd00ff0f0a19 */ /* 0x000fe40000011606 */
.L_x_381:
[----:B------:R-:W-:Y:S05]  /*d350*/  BSYNC B0 ;  /* 0x0000000000007941 */ /* 0x000fea0003800000 */
.L_x_379:
[----:B------:R-:W-:Y:S04]  /*d360*/  IMAD.MOV.U32 R6, RZ, RZ, c[0x0][0x32c] ;  /* 0x0000cb00ff067624 */ /* 0x000fe800078e00ff */
[----:B------:R-:W-:Y:S04]  /*d370*/  IMAD R6, R15, R6, -UR6 ;  /* 0x800000060f067e24 */ /* 0x000fe8000f8e0206 */
[----:B------:R-:W-:Y:S05]  /*d380*/  IMAD.IADD R6, R6, 0x1, -R213 ;  /* 0x0000000106067824 */ /* 0x000fea00078e0ad5 */
[----:B------:R-:W-:Y:S02]  /*d390*/  IADD3 R15, R6, c[0x0][0x32c], RZ ;  /* 0x0000cb00060f7a10 */ /* 0x000fe40007ffe0ff */
[----:B------:R-:W-:Y:S02]  /*d3a0*/  IMNMX R11, R11, R6, !PT ;  /* 0x000000060b0b7217 */ /* 0x000fe40007800200 */
[----:B------:R-:W-:Y:S02]  /*d3b0*/  IMNMX R14, R14, R15, PT ;  /* 0x0000000f0e0e7217 */ /* 0x000fe40003800200 */
.L_x_378:
[----:B--234-:R-:W-:Y:S06]  /*d3c0*/  UISETP.GT.AND UP0, UPT, UR13, -0x1, UPT ;  /* 0xffffffff0d00788c */ /* 0x01cfec000bf04270 */
[----:B------:R-:W-:Y:S04]  /*d3d0*/  PLOP3.LUT P0, PT, PT, PT, UP0, 0x80, 0x0 ;  /* 0x000000000000781c */ /* 0x000fe80003f0f008 */
[C---:B------:R-:W-:Y:S02]  /*d3e0*/  ISETP.GT.AND P4, PT, R11.reuse, 0x1, P0 ;  /* 0x000000010b00780c */ /* 0x040fe40000784270 */
[C---:B------:R-:W-:Y:S02]  /*d3f0*/  ISETP.GT.AND P5, PT, R11.reuse, RZ, P0 ;  /* 0x000000ff0b00720c */ /* 0x040fe400007a4270 */
[C---:B------:R-:W-:Y:S02]  /*d400*/  ISETP.LT.OR P4, PT, R14.reuse, 0x2, P4 ;  /* 0x000000020e00780c */ /* 0x040fe40002781670 */
[----:B------:R-:W-:Y:S02]  /*d410*/  ISETP.LT.OR P5, PT, R14, 0x1, P5 ;  /* 0x000000010e00780c */ /* 0x000fe40002fa1670 */
[----:B------:R-:W-:Y:S02]  /*d420*/  FSEL R138, R138, -INF , !P4 ;  /* 0xff8000008a8a7808 */ /* 0x000fe40006000000 */
[C---:B------:R-:W-:Y:S02]  /*d430*/  ISETP.GT.AND P4, PT, R11.reuse, 0x10, P0 ;  /* 0x000000100b00780c */ /* 0x040fe40000784270 */
[----:B------:R-:W-:Y:S02]  /*d440*/  ISETP.GT.AND P6, PT, R11, 0x8, P0 ;  /* 0x000000080b00780c */ /* 0x000fe400007c4270 */
[----:B------:R-:W-:Y:S02]  /*d450*/  ISETP.LT.OR P4, PT, R14, 0x11, P4 ;  /* 0x000000110e00780c */ /* 0x000fe40002781670 */
[----:B------:R-:W-:Y:S02]  /*d460*/  FSEL R10, R137, -INF , !P5 ;  /* 0xff800000890a7808 */ /* 0x000fe40006800000 */
[C---:B------:R-:W-:Y:S02]  /*d470*/  ISETP.GT.AND P5, PT, R11.reuse, 0x9, P0 ;  /* 0x000000090b00780c */ /* 0x040fe400007a4270 */
[----:B------:R-:W-:Y:S02]  /*d480*/  FSEL R164, R12, -INF , !P4 ;  /* 0xff8000000ca47808 */ /* 0x000fe40006000000 */
[----:B------:R-:W-:Y:S01]  /*d490*/  ISETP.GT.AND P4, PT, R11, 0x19, P0 ;  /* 0x000000190b00780c */ /* 0x000fe20000784270 */
[----:B------:R-:W2:Y:S01]  /*d4a0*/  SHFL.IDX PT, R12, R5, 0x1, 0x1c1f ;  /* 0x003c1f00050c7f89 */ /* 0x000ea200000e0000 */
        /* <DEDUP_REMOVED lines=11> */
[----:B------:R-:W-:Y:S01]  /*d560*/  ISETP.LT.OR P4, PT, R14, 0x29, P4 ;  /* 0x000000290e00780c */ /* 0x000fe20002781670 */
[--C-:B--2---:R-:W-:Y:S01]  /*d570*/  IMAD.IADD R5, R9, 0x1, R12.reuse ;  /* 0x0000000109057824 */ /* 0x104fe200078e020c */
[----:B------:R-:W-:Y:S01]  /*d580*/  FSEL R162, R162, -INF , !P6 ;  /* 0xff800000a2a27808 */ /* 0x000fe20007000000 */
[----:B------:R-:W-:Y:S01]  /*d590*/  IMAD.IADD R7, R7, 0x1, R12 ;  /* 0x0000000107077824 */ /* 0x000fe200078e020c */
[C---:B------:R-:W-:Y:S02]  /*d5a0*/  ISETP.GT.AND P6, PT, R11.reuse, 0x20, P0 ;  /* 0x000000200b00780c */ /* 0x040fe400007c4270 */
[----:B------:R-:W-:Y:S02]  /*d5b0*/  FSEL R142, R142, -INF , !P5 ;  /* 0xff8000008e8e7808 */ /* 0x000fe40006800000 */
[C---:B------:R-:W-:Y:S02]  /*d5c0*/  ISETP.GT.AND P5, PT, R11.reuse, 0x21, P0 ;  /* 0x000000210b00780c */ /* 0x040fe400007a4270 */
[----:B------:R-:W-:Y:S02]  /*d5d0*/  FSEL R156, R156, -INF , !P4 ;  /* 0xff8000009c9c7808 */ /* 0x000fe40006000000 */
[C---:B------:R-:W-:Y:S02]  /*d5e0*/  ISETP.GT.AND P4, PT, R11.reuse, 0x31, P0 ;  /* 0x000000310b00780c */ /* 0x040fe40000784270 */
[C---:B------:R-:W-:Y:S02]  /*d5f0*/  ISETP.LT.OR P6, PT, R14.reuse, 0x21, P6 ;  /* 0x000000210e00780c */ /* 0x040fe400037c1670 */
[C---:B------:R-:W-:Y:S02]  /*d600*/  ISETP.LT.OR P5, PT, R14.reuse, 0x22, P5 ;  /* 0x000000220e00780c */ /* 0x040fe40002fa1670 */
[----:B------:R-:W-:Y:S02]  /*d610*/  ISETP.LT.OR P4, PT, R14, 0x32, P4 ;  /* 0x000000320e00780c */ /* 0x000fe40002781670 */
[----:B------:R-:W-:Y:S02]  /*d620*/  FSEL R160, R160, -INF , !P6 ;  /* 0xff800000a0a07808 */ /* 0x000fe40007000000 */
[C---:B------:R-:W-:Y:S02]  /*d630*/  ISETP.GT.AND P6, PT, R11.reuse, 0x29, P0 ;  /* 0x000000290b00780c */ /* 0x040fe400007c4270 */
[----:B------:R-:W-:Y:S02]  /*d640*/  FSEL R158, R158, -INF , !P5 ;  /* 0xff8000009e9e7808 */ /* 0x000fe40006800000 */
[C---:B------:R-:W-:Y:S02]  /*d650*/  ISETP.GT.AND P5, PT, R11.reuse, 0x30, P0 ;  /* 0x000000300b00780c */ /* 0x040fe400007a4270 */
[----:B-1----:R-:W-:Y:S02]  /*d660*/  FSEL R150, R150, -INF , !P4 ;  /* 0xff80000096967808 */ /* 0x002fe40006000000 */
[----:B------:R-:W-:Y:S02]  /*d670*/  PLOP3.LUT P4, PT, PT, PT, UP1, 0x40, 0x0 ;  /* 0x000000000000781c */ /* 0x000fe40003f8e818 */
[C---:B------:R-:W-:Y:S02]  /*d680*/  ISETP.LT.OR P6, PT, R14.reuse, 0x2a, P6 ;  /* 0x0000002a0e00780c */ /* 0x040fe400037c1670 */
[----:B------:R-:W-:Y:S02]  /*d690*/  ISETP.LT.OR P5, PT, R14, 0x31, P5 ;  /* 0x000000310e00780c */ /* 0x000fe40002fa1670 */
[----:B------:R-:W-:Y:S02]  /*d6a0*/  FSEL R154, R154, -INF , !P6 ;  /* 0xff8000009a9a7808 */ /* 0x000fe40007000000 */
[C---:B------:R-:W-:Y:S02]  /*d6b0*/  ISETP.GT.AND P6, PT, R11.reuse, 0x38, P0 ;  /* 0x000000380b00780c */ /* 0x040fe400007c4270 */
        /* <DEDUP_REMOVED lines=21> */
.L_x_384:
[----:B------:R-:W-:Y:S04]  /*d810*/  MOV R9, c[0x0][0x32c] ;  /* 0x0000cb0000097a02 */ /* 0x000fe80000000f00 */
[----:B------:R-:W-:Y:S11]  /*d820*/  ISETP.NE.AND P4, PT, R9, 0x1, PT ;  /* 0x000000010900780c */ /* 0x000ff60003f85270 */
[----:B------:R-:W-:Y:S02]  /*d830*/  @!UPT UIADD3 URZ, URZ, URZ, URZ ;  /* 0x0000003f3f3ff290 */ /* 0x000fe4000fffe03f */
[----:B------:R-:W-:Y:S05]  /*d840*/  @P4 IMAD.HI.U32 R9, R12, c[0x0][0x330], RZ ;  /* 0x0000cc000c094a27 */ /* 0x000fea00078e00ff */
[----:B------:R-:W-:Y:S02]  /*d850*/  @P4 SHF.R.U32.HI R12, RZ, c[0x0][0x334], R9 ;  /* 0x0000cd00ff0c4a19 */ /* 0x000fe40000011609 */
.L_x_385:
[----:B------:R-:W-:Y:S05]  /*d860*/  BSYNC B0 ;  /* 0x0000000000007941 */ /* 0x000fea0003800000 */
.L_x_383:
[----:B------:R-:W-:Y:S04]  /*d870*/  IMAD.MOV.U32 R9, RZ, RZ, c[0x0][0x32c] ;  /* 0x0000cb00ff097624 */ /* 0x000fe800078e00ff */
[----:B------:R-:W-:Y:S04]  /*d880*/  IMAD R14, R12, R9, -UR6 ;  /* 0x800000060c0e7e24 */ /* 0x000fe8000f8e0209 */
[----:B------:R-:W-:Y:S05]  /*d890*/  IMAD.IADD R14, R14, 0x1, -R213 ;  /* 0x000000010e0e7824 */ /* 0x000fea00078e0ad5 */
[----:B------:R-:W-:Y:S02]  /*d8a0*/  IADD3 R12, R14, c[0x0][0x32c], RZ ;  /* 0x0000cb000e0c7a10 */ /* 0x000fe40007ffe0ff */
[----:B------:R-:W-:Y:S02]  /*d8b0*/  IMNMX R7, R7, R14, !PT ;  /* 0x0000000e07077217 */ /* 0x000fe40007800200 */
[----:B------:R-:W-:Y:S02]  /*d8c0*/  IMNMX R5, R5, R12, PT ;  /* 0x0000000c05057217 */ /* 0x000fe40003800200 */
.L_x_382:
[----:B------:R-:W-:Y:S01]  /*d8d0*/  FMNMX.FTZ R17, R10, R3, !PT ;  /* 0x000000030a117209 */ /* 0x000fe20007810000 */
[----:B------:R-:W-:Y:S01]  /*d8e0*/  LDSM.16.MT88.4 R20, [R198+0x100] ;  /* 0x00010000c614783b */ /* 0x000fe20000004200 */
[----:B------:R-:W-:Y:S01]  /*d8f0*/  ISETP.GT.AND P6, PT, R7, RZ, P0 ;  /* 0x000000ff0700720c */ /* 0x000fe200007c4270 */
[----:B------:R-:W-:Y:S01]  /*d900*/  UISETP.GT.AND UP0, UPT, UR13, UR8, UPT ;  /* 0x000000080d00728c */ /* 0x000fe2000bf04270 */
[----:B------:R-:W-:Y:S01]  /*d910*/  FMNMX.FTZ R17, R138, R17, !PT ;  /* 0x000000118a117209 */ /* 0x000fe20007810000 */
[----:B------:R-:W-:Y:S01]  /*d920*/  UIADD3 UR13, UR13, -0x1, URZ ;  /* 0xffffffff0d0d7890 */ /* 0x000fe2000fffe03f */
[----:B------:R-:W-:Y:S02]  /*d930*/  ISETP.LT.OR P6, PT, R5, 0x1, P6 ;  /* 0x000000010500780c */ /* 0x000fe400037c1670 */
[----:B------:R-:W-:Y:S01]  /*d940*/  FMNMX.FTZ R17, R8, R17, !PT ;  /* 0x0000001108117209 */ /* 0x000fe20007810000 */
[----:B------:R-:W-:Y:S01]  /*d950*/  LDSM.16.MT88.4 R28, [R197+0x100] ;  /* 0x00010000c51c783b */ /* 0x000fe20000004200 */
[----:B------:R-:W-:Y:S02]  /*d960*/  ISETP.GT.AND P5, PT, R7, 0x1, P0 ;  /* 0x000000010700780c */ /* 0x000fe400007a4270 */
[----:B------:R-:W-:Y:S02]  /*d970*/  FMNMX.FTZ R17, R6, R17, !PT ;  /* 0x0000001106117209 */ /* 0x000fe40007810000 */
[----:B------:R-:W-:Y:S02]  /*d980*/  FSEL R15, R0, -INF , !P6 ;  /* 0xff800000000f7808 */ /* 0x000fe40007000000 */
[----:B------:R-:W-:Y:S02]  /*d990*/  FMNMX.FTZ R17, R164, R17, !PT ;  /* 0x00000011a4117209 */ /* 0x000fe40007810000 */
[----:B------:R-:W-:Y:S02]  /*d9a0*/  ISETP.LT.OR P5, PT, R5, 0x2, P5 ;  /* 0x000000020500780c */ /* 0x000fe40002fa1670 */
[----:B------:R-:W-:Y:S02]  /*d9b0*/  FMNMX.FTZ R17, R162, R17, !PT ;  /* 0x00000011a2117209 */ /* 0x000fe40007810000 */
[----:B------:R-:W-:Y:S02]  /*d9c0*/  ISETP.GT.AND P4, PT, R7, 0x8, P0 ;  /* 0x000000080700780c */ /* 0x000fe40000784270 */
[----:B------:R-:W-:Y:S02]  /*d9d0*/  FMNMX.FTZ R17, R142, R17, !PT ;  /* 0x000000118e117209 */ /* 0x000fe40007810000 */
[----:B------:R-:W-:Y:S02]  /*d9e0*/  FSEL R13, R136, -INF , !P5 ;  /* 0xff800000880d7808 */ /* 0x000fe40006800000 */
[----:B------:R-:W-:Y:S02]  /*d9f0*/  FMNMX.FTZ R17, R140, R17, !PT ;  /* 0x000000118c117209 */ /* 0x000fe40007810000 */
[----:B------:R-:W-:Y:S02]  /*da00*/  FMNMX.FTZ R0, R15, R2, !PT ;  /* 0x000000020f007209 */ /* 0x000fe40007810000 */
[----:B------:R-:W-:Y:S02]  /*da10*/  FMNMX.FTZ R17, R160, R17, !PT ;  /* 0x00000011a0117209 */ /* 0x000fe40007810000 */
[----:B------:R-:W-:Y:S02]  /*da20*/  ISETP.GT.AND P6, PT, R7, 0x9, P0 ;  /* 0x000000090700780c */ /* 0x000fe400007c4270 */
[----:B------:R-:W-:Y:S02]  /*da30*/  FMNMX.FTZ R17, R158, R17, !PT ;  /* 0x000000119e117209 */ /* 0x000fe40007810000 */
[----:B------:R-:W-:Y:S02]  /*da40*/  ISETP.LT.OR P4, PT, R5, 0x9, P4 ;  /* 0x000000090500780c */ /* 0x000fe40002781670 */
[----:B------:R-:W-:Y:S02]  /*da50*/  FMNMX.FTZ R17, R156, R17, !PT ;  /* 0x000000119c117209 */ /* 0x000fe40007810000 */
[----:B------:R-:W-:Y:S02]  /*da60*/  FMNMX.FTZ R0, R13, R0, !PT ;  /* 0x000000000d007209 */ /* 0x000fe40007810000 */
[----:B------:R-:W-:Y:S02]  /*da70*/  FSEL R11, R132, -INF , !P4 ;  /* 0xff800000840b7808 */ /* 0x000fe40006000000 */
        /* <DEDUP_REMOVED lines=30> */
[----:B------:R-:W-:Y:S02]  /*dc60*/  ISETP.LT.OR P6, PT, R5, 0x22, P6 ;  /* 0x000000220500780c */ /* 0x000fe400037c1670 */
        /* <DEDUP_REMOVED lines=22> */
[----:B-1----:R-:W-:Y:S02]  /*ddd0*/  FMNMX.FTZ R17, R17, R0, !PT ;  /* 0x0000000011117209 */ /* 0x002fe40007810000 */
[----:B------:R-:W-:Y:S02]  /*dde0*/  FMNMX.FTZ R0, R147, R12, !PT ;  /* 0x0000000c93007209 */ /* 0x000fe40007810000 */
[----:B------:R-:W-:Y:S01]  /*ddf0*/  ISETP.LT.OR P0, PT, R5, 0x3a, P0 ;  /* 0x0000003a0500780c */ /* 0x000fe20000701670 */
[----:B------:R-:W1:Y:S01]  /*de00*/  SHFL.BFLY PT, R12, R17, 0x1, 0x1f ;  /* 0x0c201f00110c7f89 */ /* 0x000e6200000e0000 */
[----:B------:R-:W-:Y:S02]  /*de10*/  FMNMX.FTZ R0, R145, R0, !PT ;  /* 0x0000000091007209 */ /* 0x000fe40007810000 */
[----:B------:R-:W-:Y:S04]  /*de20*/  FSEL R133, R4, -INF , !P0 ;  /* 0xff80000004857808 */ /* 0x000fe80004000000 */
[----:B------:R-:W-:Y:S05]  /*de30*/  FMNMX.FTZ R7, R133, R0, !PT ;  /* 0x0000000085077209 */ /* 0x000fea0007810000 */
[----:B------:R-:W2:Y:S01]  /*de40*/  SHFL.BFLY PT, R4, R7, 0x2, 0x1f ;  /* 0x0c401f0007047f89 */ /* 0x000ea200000e0000 */
[----:B-1----:R-:W-:Y:S04]  /*de50*/  FMNMX.FTZ R0, R17, R12, !PT ;  /* 0x0000000c11007209 */ /* 0x002fe80007810000 */
[C---:B------:R-:W-:Y:S01]  /*de60*/  FSETP.NEU.FTZ.AND P0, PT, R0.reuse, -INF , PT ;  /* 0xff8000000000780b */ /* 0x040fe20003f1d000 */
[C---:B------:R-:W-:Y:S05]  /*de70*/  FMUL.FTZ R151, R0.reuse, c[0x0][0x2d0] ;  /* 0x0000b40000977a20 */ /* 0x040fea0000410000 */
[----:B------:R-:W-:Y:S02]  /*de80*/  FSEL R151, R151, RZ, P0 ;  /* 0x000000ff97977208 */ /* 0x000fe40000000000 */
[----:B--2---:R-:W-:Y:S02]  /*de90*/  FMNMX.FTZ R5, R7, R4, !PT ;  /* 0x0000000407057209 */ /* 0x004fe40007810000 */
[----:B------:R-:W-:Y:S01]  /*dea0*/  FSEL R4, R0, RZ, P0 ;  /* 0x000000ff00047208 */ /* 0x000fe20000000000 */
[--C-:B------:R-:W-:Y:S02]  /*deb0*/  FFMA.FTZ R168, R10, c[0x0][0x2d0], -R151.reuse ;  /* 0x0000b4000aa87a23 */ /* 0x100fe40000010897 */
[----:B------:R-:W1:Y:S01]  /*dec0*/  SHFL.BFLY PT, R132, R5, 0x1, 0x1f ;  /* 0x0c201f0005847f89 */ /* 0x000e6200000e0000 */
[----:B------:R-:W-:Y:S02]  /*ded0*/  FFMA.FTZ R135, R138, c[0x0][0x2d0], -R151 ;  /* 0x0000b4008a877a23 */ /* 0x000fe40000010897 */
[----:B------:R-:W-:Y:S01]  /*dee0*/  FADD.FTZ R3, -R4, R3 ;  /* 0x0000000304037221 */ /* 0x000fe20000010100 */
[----:B------:R-:W-:Y:S01]  /*def0*/  MUFU.EX2 R168, R168 ;  /* 0x000000a800a87308 */ /* 0x000fe20000000800 */
[--C-:B------:R-:W-:Y:S02]  /*df00*/  FFMA.FTZ R134, R8, c[0x0][0x2d0], -R151.reuse ;  /* 0x0000b40008867a23 */ /* 0x100fe40000010897 */
        /* <DEDUP_REMOVED lines=10> */
[----:B-1----:R-:W-:Y:S01]  /*dfb0*/  FMNMX.FTZ R132, R5, R132, !PT ;  /* 0x0000008405847209 */ /* 0x002fe20007810000 */
[----:B------:R-:W-:Y:S01]  /*dfc0*/  MUFU.EX2 R134, R134 ;  /* 0x0000008600867308 */ /* 0x000fe20000000800 */
[--C-:B------:R-:W-:Y:S02]  /*dfd0*/  FFMA.FTZ R228, R156, c[0x0][0x2d0], -R151.reuse ;  /* 0x0000b4009ce47a23 */ /* 0x100fe40000010897 */
[C---:B------:R-:W-:Y:S01]  /*dfe0*/  FSETP.NEU.FTZ.AND P0, PT, R132.reuse, -INF , PT ;  /* 0xff8000008400780b */ /* 0x040fe20003f1d000 */
[----:B------:R-:W-:Y:S02]  /*dff0*/  FMUL.FTZ R144, R132, c[0x0][0x2d0] ;  /* 0x0000b40084907a20 */ /* 0x000fe40000410000 */
[--C-:B------:R-:W-:Y:S01]  /*e000*/  FFMA.FTZ R229, R154, c[0x0][0x2d0], -R151.reuse ;  /* 0x0000b4009ae57a23 */ /* 0x100fe20000010897 */
[----:B------:R-:W-:Y:S01]  /*e010*/  FSEL R5, R132, RZ, P0 ;  /* 0x000000ff84057208 */ /* 0x000fe20000000000 */
[--C-:B------:R-:W-:Y:S01]  /*e020*/  FFMA.FTZ R234, R152, c[0x0][0x2d0], -R151.reuse ;  /* 0x0000b40098ea7a23 */ /* 0x100fe20000010897 */
[----:B------:R-:W-:Y:S01]  /*e030*/  FSEL R144, R144, RZ, P0 ;  /* 0x000000ff90907208 */ /* 0x000fe20000000000 */
[----:B------:R-:W1:Y:S01]  /*e040*/  MUFU.EX2 R169, R169 ;  /* 0x000000a900a97308 */ /* 0x000e620000000800 */
[--C-:B------:R-:W-:Y:S01]  /*e050*/  FFMA.FTZ R235, R150, c[0x0][0x2d0], -R151.reuse ;  /* 0x0000b40096eb7a23 */ /* 0x100fe20000010897 */
[----:B------:R-:W-:Y:S01]  /*e060*/  PLOP3.LUT P0, PT, PT, PT, UP0, 0x80, 0x0 ;  /* 0x000000000000781c */ /* 0x000fe20003f0f008 */
[----:B------:R-:W-:Y:S01]  /*e070*/  FADD.FTZ R5, -R5, R2 ;  /* 0x0000000205057221 */ /* 0x000fe20000010100 */
[----:B--2---:R-:W-:Y:S01]  /*e080*/  F2FP.PACK_AB R136, R135, R168 ;  /* 0x000000a88788723e */ /* 0x004fe200000000ff */
[--C-:B------:R-:W-:Y:S02]  /*e090*/  FFMA.FTZ R173, R15, c[0x0][0x2d0], -R144.reuse ;  /* 0x0000b4000fad7a23 */ /* 0x100fe40000010890 */
[--C-:B------:R-:W-:Y:S02]  /*e0a0*/  FFMA.FTZ R172, R13, c[0x0][0x2d0], -R144.reuse ;  /* 0x0000b4000dac7a23 */ /* 0x100fe40000010890 */
[----:B------:R-:W2:Y:S01]  /*e0b0*/  LDSM.16.MT88.4 R12, [R203+0x100] ;  /* 0x00010000cb0c783b */ /* 0x000ea20000004200 */
[--C-:B------:R-:W-:Y:S01]  /*e0c0*/  FFMA.FTZ R171, R11, c[0x0][0x2d0], -R144.reuse ;  /* 0x0000b4000bab7a23 */ /* 0x100fe20000010890 */
[----:B------:R-:W3:Y:S01]  /*e0d0*/  MUFU.EX2 R3, R6 ;  /* 0x0000000600037308 */ /* 0x000ee20000000800 */
[--C-:B------:R-:W-:Y:S02]  /*e0e0*/  FFMA.FTZ R170, R9, c[0x0][0x2d0], -R144.reuse ;  /* 0x0000b40009aa7a23 */ /* 0x100fe40000010890 */
[----:B------:R-:W-:Y:S02]  /*e0f0*/  FMUL.FTZ R2, R5, c[0x0][0x2d0] ;  /* 0x0000b40005027a20 */ /* 0x000fe40000410000 */
[--C-:B------:R-:W-:Y:S02]  /*e100*/  FFMA.FTZ R178, R163, c[0x0][0x2d0], -R144.reuse ;  /* 0x0000b400a3b27a23 */ /* 0x100fe40000010890 */
[--C-:B------:R-:W-:Y:S02]  /*e110*/  FFMA.FTZ R179, R161, c[0x0][0x2d0], -R144.reuse ;  /* 0x0000b400a1b37a23 */ /* 0x100fe40000010890 */
[----:B------:R-:W-:Y:S01]  /*e120*/  LDSM.16.MT88.4 R160, [R196+0x3900] ;  /* 0x00390000c4a0783b */ /* 0x000fe20000004200 */
[----:B------:R-:W-:Y:S01]  /*e130*/  MUFU.EX2 R173, R173 ;  /* 0x000000ad00ad7308 */ /* 0x000fe20000000800 */
[--C-:B------:R-:W-:Y:S01]  /*e140*/  FFMA.FTZ R224, R143, c[0x0][0x2d0], -R144.reuse ;  /* 0x0000b4008fe07a23 */ /* 0x100fe20000010890 */
[----:B-1----:R-:W-:Y:S01]  /*e150*/  F2FP.PACK_AB R138, R169, R134 ;  /* 0x00000086a98a723e */ /* 0x002fe200000000ff */
[--C-:B------:R-:W-:Y:S02]  /*e160*/  FFMA.FTZ R225, R141, c[0x0][0x2d0], -R144.reuse ;  /* 0x0000b4008de17a23 */ /* 0x100fe40000010890 */
[--C-:B------:R-:W-:Y:S02]  /*e170*/  FFMA.FTZ R230, R159, c[0x0][0x2d0], -R144.reuse ;  /* 0x0000b4009fe67a23 */ /* 0x100fe40000010890 */
[----:B------:R-:W-:Y:S01]  /*e180*/  LDSM.16.MT88.4 R140, [R197+0x2900] ;  /* 0x00290000c58c783b */ /* 0x000fe20000004200 */
[--C-:B------:R-:W-:Y:S02]  /*e190*/  FFMA.FTZ R231, R157, c[0x0][0x2d0], -R144.reuse ;  /* 0x0000b4009de77a23 */ /* 0x100fe40000010890 */
[----:B------:R-:W1:Y:S01]  /*e1a0*/  MUFU.EX2 R172, R172 ;  /* 0x000000ac00ac7308 */ /* 0x000e620000000800 */
[--C-:B------:R-:W-:Y:S02]  /*e1b0*/  FFMA.FTZ R232, R155, c[0x0][0x2d0], -R144.reuse ;  /* 0x0000b4009be87a23 */ /* 0x100fe40000010890 */
[--C-:B------:R-:W-:Y:S02]  /*e1c0*/  FFMA.FTZ R233, R153, c[0x0][0x2d0], -R144.reuse ;  /* 0x0000b40099e97a23 */ /* 0x100fe40000010890 */
[C---:B---3--:R-:W-:Y:S01]  /*e1d0*/  FMUL.FTZ R4, R3.reuse, R128 ;  /* 0x0000008003047220 */ /* 0x048fe20000410000 */
[----:B------:R-:W-:Y:S01]  /*e1e0*/  LDSM.16.MT88.4 R152, [R198+0x3900] ;  /* 0x00390000c698783b */ /* 0x000fe20000004200 */
[C---:B------:R-:W-:Y:S02]  /*e1f0*/  FMUL.FTZ R5, R3.reuse, R129 ;  /* 0x0000008103057220 */ /* 0x040fe40000410000 */
[C---:B------:R-:W-:Y:S01]  /*e200*/  FMUL.FTZ R8, R3.reuse, R124 ;  /* 0x0000007c03087220 */ /* 0x040fe20000410000 */
[----:B------:R-:W-:Y:S01]  /*e210*/  MUFU.EX2 R171, R171 ;  /* 0x000000ab00ab7308 */ /* 0x000fe20000000800 */
[C---:B------:R-:W-:Y:S02]  /*e220*/  FMUL.FTZ R9, R3.reuse, R125 ;  /* 0x0000007d03097220 */ /* 0x040fe40000410000 */
[C---:B------:R-:W-:Y:S01]  /*e230*/  FMUL.FTZ R16, R3.reuse, R116 ;  /* 0x0000007403107220 */ /* 0x040fe20000410000 */
[----:B------:R-:W-:Y:S01]  /*e240*/  LDSM.16.MT88.4 R156, [R197+0x3900] ;  /* 0x00390000c59c783b */ /* 0x000fe20000004200 */
        /* <DEDUP_REMOVED lines=8> */
[--C-:B------:R-:W-:Y:S02]  /*e2d0*/  FFMA.FTZ R238, R149, c[0x0][0x2d0], -R144.reuse ;  /* 0x0000b40095ee7a23 */ /* 0x100fe40000010890 */
[--C-:B------:R-:W-:Y:S01]  /*e2e0*/  FFMA.FTZ R239, R147, c[0x0][0x2d0], -R144.reuse ;  /* 0x0000b40093ef7a23 */ /* 0x100fe20000010890 */
[----:B------:R-:W1:Y:S01]  /*e2f0*/  MUFU.EX2 R2, R2 ;  /* 0x0000000200027308 */ /* 0x000e620000000800 */
[--C-:B------:R-:W-:Y:S02]  /*e300*/  FFMA.FTZ R240, R145, c[0x0][0x2d0], -R144.reuse ;  /* 0x0000b40091f07a23 */ /* 0x100fe40000010890 */
[----:B------:R-:W-:Y:S02]  /*e310*/  FFMA.FTZ R151, R146, c[0x0][0x2d0], -R151 ;  /* 0x0000b40092977a23 */ /* 0x000fe40000010897 */
[----:B------:R-:W-:Y:S02]  /*e320*/  FFMA.FTZ R144, R133, c[0x0][0x2d0], -R144 ;  /* 0x0000b40085907a23 */ /* 0x000fe40000010890 */
[C---:B------:R-:W-:Y:S02]  /*e330*/  FMUL.FTZ R36, R3.reuse, R36 ;  /* 0x0000002403247220 */ /* 0x040fe40000410000 */
        /* <DEDUP_REMOVED lines=123> */
[----:B------:R-:W3:Y:S01]  /*eaf0*/  MUFU.EX2 R235, R235 ;  /* 0x000000eb00eb7308 */ /* 0x000ee20000000800 */
[C---:B-1----:R-:W-:Y:S04]  /*eb00*/  HMMA.16816.F32 R76, R136.reuse, R100, R76 ;  /* 0x00000064884c723c */ /* 0x042fe8000000184c */
[C---:B------:R-:W-:Y:S02]  /*eb10*/  FMUL.FTZ R84, R3.reuse, R84 ;  /* 0x0000005403547220 */ /* 0x040fe40000410000 */
[----:B------:R-:W-:Y:S01]  /*eb20*/  FMUL.FTZ R85, R3, R85 ;  /* 0x0000005503557220 */ /* 0x000fe20000410000 */
[----:B------:R-:W-:Y:S01]  /*eb30*/  F2FP.PACK_AB R100, R175, R174 ;  /* 0x000000aeaf64723e */ /* 0x000fe200000000ff */
[C---:B------:R-:W-:Y:S01]  /*eb40*/  HMMA.16816.F32 R80, R136.reuse, R102, R80 ;  /* 0x000000668850723c */ /* 0x040fe20000001850 */
[----:B------:R-:W-:Y:S03]  /*eb50*/  MUFU.EX2 R236, R236 ;  /* 0x000000ec00ec7308 */ /* 0x000fe60000000800 */
[C---:B------:R-:W-:Y:S01]  /*eb60*/  FMUL.FTZ R86, R2.reuse, R86 ;  /* 0x0000005602567220 */ /* 0x040fe20000410000 */
[----:B----4-:R-:W-:Y:S01]  /*eb70*/  F2FP.PACK_AB R101, R179, R178 ;  /* 0x000000b2b365723e */ /* 0x010fe200000000ff */
[C---:B------:R-:W-:Y:S01]  /*eb80*/  FMUL.FTZ R87, R2.reuse, R87 ;  /* 0x0000005702577220 */ /* 0x040fe20000410000 */
[----:B------:R-:W-:Y:S01]  /*eb90*/  F2FP.PACK_AB R102, R177, R176 ;  /* 0x000000b0b166723e */ /* 0x000fe200000000ff */
[----:B------:R-:W-:Y:S01]  /*eba0*/  FMUL.FTZ R88, R3, R88 ;  /* 0x0000005803587220 */ /* 0x000fe20000410000 */
[----:B-----5:R-:W-:Y:S02]  /*ebb0*/  F2FP.PACK_AB R103, R225, R224 ;  /* 0x000000e0e167723e */ /* 0x020fe400000000ff */
[----:B------:R-:W-:Y:S01]  /*ebc0*/  MUFU.EX2 R238, R238 ;  /* 0x000000ee00ee7308 */ /* 0x000fe20000000800 */
[C---:B------:R-:W-:Y:S01]  /*ebd0*/  FMUL.FTZ R89, R3.reuse, R89 ;  /* 0x0000005903597220 */ /* 0x040fe20000410000 */
[C---:B--2---:R-:W-:Y:S03]  /*ebe0*/  HMMA.16816.F32 R84, R136.reuse, R108, R84 ;  /* 0x0000006c8854723c */ /* 0x044fe60000001854 */
[C---:B------:R-:W-:Y:S02]  /*ebf0*/  FMUL.FTZ R90, R2.reuse, R90 ;  /* 0x0000005a025a7220 */ /* 0x040fe40000410000 */
        /* <DEDUP_REMOVED lines=19> */
[----:B------:R-:W-:Y:S01]  /*ed30*/  FADD.FTZ R135, R135, R168 ;  /* 0x000000a887877221 */ /* 0x000fe20000010000 */
[----:B------:R-:W-:Y:S01]  /*ed40*/  MOV R2, R132 ;  /* 0x0000008400027202 */ /* 0x000fe20000000f00 */
        /* <DEDUP_REMOVED lines=132> */
.L_x_377:
[----:B------:R-:W1:Y:S01]  /*f590*/  SHFL.BFLY PT, R3, R218, 0x2, 0x1f ;  /* 0x0c401f00da037f89 */ /* 0x000e6200000e0000 */
[----:B------:R-:W-:-:S02]  /*f5a0*/  MOV R7, RZ ;  /* 0x000000ff00077202 */ /* 0x000fc40000000f00 */
[----:B------:R-:W-:Y:S01]  /*f5b0*/  MOV R4, RZ ;  /* 0x000000ff00047202 */ /* 0x000fe20000000f00 */
[----:B------:R-:W2:Y:S01]  /*f5c0*/  SHFL.BFLY PT, R2, R219, 0x2, 0x1f ;  /* 0x0c401f00db027f89 */ /* 0x000ea200000e0000 */
[----:B------:R-:W-:Y:S01]  /*f5d0*/  PLOP3.LUT P2, PT, PT, PT, PT, 0x8, 0x0 ;  /* 0x000000000000781c */ /* 0x000fe20003f4e170 */
[----:B-1----:R-:W-:Y:S02]  /*f5e0*/  FADD.FTZ R3, R3, R218 ;  /* 0x000000da03037221 */ /* 0x002fe40000010000 */
[----:B--2---:R-:W-:-:S03]  /*f5f0*/  FADD.FTZ R2, R2, R219 ;  /* 0x000000db02027221 */ /* 0x004fc60000010000 */
[----:B------:R-:W1:Y:S04]  /*f600*/  SHFL.BFLY PT, R6, R3, 0x1, 0x1f ;  /* 0x0c201f0003067f89 */ /* 0x000e6800000e0000 */
[----:B------:R-:W2:Y:S01]  /*f610*/  SHFL.BFLY PT, R5, R2, 0x1, 0x1f ;  /* 0x0c201f0002057f89 */ /* 0x000ea200000e0000 */
[----:B-1----:R-:W-:Y:S02]  /*f620*/  FADD.FTZ R6, R3, R6 ;  /* 0x0000000603067221 */ /* 0x002fe40000010000 */
[----:B--2---:R-:W-:-:S03]  /*f630*/  FADD.FTZ R5, R5, R2 ;  /* 0x0000000205057221 */ /* 0x004fc60000010000 */
[----:B------:R-:W-:Y:S02]  /*f640*/  FSETP.NE.FTZ.AND P1, PT, R6, RZ, PT ;  /* 0x000000ff0600720b */ /* 0x000fe40003f35000 */
[----:B------:R-:W-:-:S11]  /*f650*/  FSETP.NE.FTZ.AND P0, PT, R5, RZ, PT ;  /* 0x000000ff0500720b */ /* 0x000fd60003f15000 */
[----:B------:R-:W1:Y:S01]  /*f660*/  @P1 MUFU.RCP R7, R6 ;  /* 0x0000000600071308 */ /* 0x000e620000001000 */
[----:B------:R-:W-:Y:S02]  /*f670*/  @P1 MOV R10, 0x3f317218 ;  /* 0x3f317218000a1802 */ /* 0x000fe40000000f00 */
[----:B------:R-:W-:-:S05]  /*f680*/  @P0 MOV R11, 0x3f317218 ;  /* 0x3f317218000b0802 */ /* 0x000fca0000000f00 */
[----:B------:R-:W2:Y:S01]  /*f690*/  @P1 MUFU.LG2 R6, R6 ;  /* 0x0000000600061308 */ /* 0x000ea20000000c00 */
[----:B------:R-:W-:-:S07]  /*f6a0*/  @P0 FMUL.FTZ R11, R11, c[0x0][0x2d0] ;  /* 0x0000b4000b0b0a20 */ /* 0x000fce0000410000 */
[----:B------:R-:W3:Y:S01]  /*f6b0*/  @P0 MUFU.LG2 R8, R5 ;  /* 0x0000000500080308 */ /* 0x000ee20000000c00 */
[C---:B-1----:R-:W-:Y:S02]  /*f6c0*/  FMUL.FTZ R128, R7.reuse, R128 ;  /* 0x0000008007807220 */ /* 0x042fe40000410000 */
[C---:B------:R-:W-:Y:S02]  /*f6d0*/  FMUL.FTZ R129, R7.reuse, R129 ;  /* 0x0000008107817220 */ /* 0x040fe40000410000 */
[C---:B------:R-:W-:Y:S02]  /*f6e0*/  FMUL.FTZ R124, R7.reuse, R124 ;  /* 0x0000007c077c7220 */ /* 0x040fe40000410000 */
[----:B------:R-:W-:Y:S01]  /*f6f0*/  FMUL.FTZ R125, R7, R125 ;  /* 0x0000007d077d7220 */ /* 0x000fe20000410000 */
[----:B------:R1:W4:Y:S01]  /*f700*/  @P0 MUFU.RCP R4, R5 ;  /* 0x0000000500040308 */ /* 0x0003220000001000 */
[----:B--2---:R-:W-:Y:S02]  /*f710*/  @P1 FMUL.FTZ R9, R6, 0.69314718246459960938 ;  /* 0x3f31721806091820 */ /* 0x004fe40000410000 */
[----:B------:R-:W-:-:S02]  /*f720*/  @P1 FMUL.FTZ R6, R10, c[0x0][0x2d0] ;  /* 0x0000b4000a061a20 */ /* 0x000fc40000410000 */
[C---:B------:R-:W-:Y:S02]  /*f730*/  FMUL.FTZ R120, R7.reuse, R120 ;  /* 0x0000007807787220 */ /* 0x040fe40000410000 */
[C---:B------:R-:W-:Y:S02]  /*f740*/  FMUL.FTZ R121, R7.reuse, R121 ;  /* 0x0000007907797220 */ /* 0x040fe40000410000 */
[----:B---3--:R-:W-:Y:S02]  /*f750*/  @P0 FMUL.FTZ R8, R8, 0.69314718246459960938 ;  /* 0x3f31721808080820 */ /* 0x008fe40000410000 */
[C---:B------:R-:W-:Y:S02]  /*f760*/  FMUL.FTZ R116, R7.reuse, R116 ;  /* 0x0000007407747220 */ /* 0x040fe40000410000 */
[C---:B------:R-:W-:Y:S02]  /*f770*/  FMUL.FTZ R117, R7.reuse, R117 ;  /* 0x0000007507757220 */ /* 0x040fe40000410000 */
[C---:B------:R-:W-:Y:S01]  /*f780*/  FMUL.FTZ R112, R7.reuse, R112 ;  /* 0x0000007007707220 */ /* 0x040fe20000410000 */
[----:B-1----:R-:W-:Y:S01]  /*f790*/  MOV R5, 0xff800000 ;  /* 0xff80000000057802 */ /* 0x002fe20000000f00 */
        /* <DEDUP_REMOVED lines=38> */
[----:B------:R-:W-:Y:S01]  /*fa00*/  FMUL.FTZ R97, R7, R97 ;  /* 0x0000006107617220 */ /* 0x000fe20000410000 */
[----:B------:R-:W-:Y:S01]  /*fa10*/  MOV R7, 0xff800000 ;  /* 0xff80000000077802 */ /* 0x000fe20000000f00 */
[C---:B----4-:R-:W-:Y:S02]  /*fa20*/  FMUL.FTZ R130, R4.reuse, R130 ;  /* 0x0000008204827220 */ /* 0x050fe40000410000 */
        /* <DEDUP_REMOVED lines=49> */
.L_x_344:
[----:B------:R-:W-:Y:S05]  /*fd40*/  @P2 BRA `(.L_x_387) ;  /* 0x0000197000002947 */ /* 0x000fea0003800000 */
[----:B------:R-:W1:Y:S01]  /*fd50*/  S2R R9, SR_CTAID.Y ;  /* 0x0000000000097919 */ /* 0x000e620000002600 */
[----:B------:R-:W-:Y:S01]  /*fd60*/  IMAD R8, RZ, RZ, -UR15 ;  /* 0x8000000fff087e24 */ /* 0x000fe2000f8e02ff */
[----:B------:R-:W-:Y:S01]  /*fd70*/  USHF.R.S32.HI UR6, URZ, 0x1f, UR15 ;  /* 0x0000001f3f067899 */ /* 0x000fe2000801140f */
[----:B------:R-:W-:Y:S01]  /*fd80*/  BSSY B0, `(.L_x_388) ;  /* 0x0000101000007945 */ /* 0x000fe20003800000 */
[----:B------:R-:W2:Y:S01]  /*fd90*/  S2R R4, SR_TID.X ;  /* 0x0000000000047919 */ /* 0x000ea20000002100 */
[----:B------:R-:W-:-:S02]  /*fda0*/  ULDC.64 UR4, c[0x0][0x4d0] ;  /* 0x0001340000047ab9 */ /* 0x000fc40000000a00 */
[----:B------:R-:W-:Y:S01]  /*fdb0*/  UIMAD UR7, UR6, UR4, URZ ;  /* 0x00000004060772a4 */ /* 0x000fe2000f8e023f */
[----:B------:R-:W3:Y:S01]  /*fdc0*/  S2R R11, SR_CTAID.Z ;  /* 0x00000000000b7919 */ /* 0x000ee20000002700 */
[----:B------:R-:W-:Y:S02]  /*fdd0*/  UIMAD.WIDE.U32 UR8, UR15, UR4, URZ ;  /* 0x000000040f0872a5 */ /* 0x000fe4000f8e003f */
[----:B------:R-:W-:Y:S01]  /*fde0*/  UIMAD UR7, UR15, UR5, UR7 ;  /* 0x000000050f0772a4 */ /* 0x000fe2000f8e0207 */
[----:B------:R-:W4:Y:S02]  /*fdf0*/  S2R R12, SR_CTAID.X ;  /* 0x00000000000c7919 */ /* 0x000f240000002500 */
[----:B------:R-:W-:Y:S01]  /*fe00*/  ULDC.64 UR4, c[0x0][0x438] ;  /* 0x00010e0000047ab9 */ /* 0x000fe20000000a00 */
[----:B------:R-:W-:Y:S01]  /*fe10*/  MOV R19, UR9 ;  /* 0x0000000900137c02 */ /* 0x000fe20008000f00 */
[----:B------:R-:W-:Y:S01]  /*fe20*/  UIMAD.WIDE.U32 UR10, UR15, UR4, URZ ;  /* 0x000000040f0a72a5 */ /* 0x000fe2000f8e003f */
[----:B------:R-:W-:Y:S01]  /*fe30*/  IMAD.U32 R18, RZ, RZ, UR8 ;  /* 0x00000008ff127e24 */ /* 0x000fe2000f8e00ff */
[----:B------:R-:W-:-:S02]  /*fe40*/  UIMAD UR4, UR6, UR4, URZ ;  /* 0x00000004060472a4 */ /* 0x000fc4000f8e023f */
[----:B------:R-:W-:Y:S02]  /*fe50*/  UIADD3 UR7, UR9, UR7, URZ ;  /* 0x0000000709077290 */ /* 0x000fe4000fffe03f */
[----:B------:R-:W-:Y:S01]  /*fe60*/  UIMAD UR4, UR15, UR5, UR4 ;  /* 0x000000050f0472a4 */ /* 0x000fe2000f8e0204 */
[----:B------:R-:W-:Y:S01]  /*fe70*/  MOV R16, UR10 ;  /* 0x0000000a00107c02 */ /* 0x000fe20008000f00 */
[----:B-1----:R-:W-:Y:S02]  /*fe80*/  IMAD R8, R8, c[0x0][0x550], R9 ;  /* 0x0001540008087a24 */ /* 0x002fe400078e0209 */
[----:B------:R-:W-:Y:S01]  /*fe90*/  UIADD3 UR4, UR11, UR4, URZ ;  /* 0x000000040b047290 */ /* 0x000fe2000fffe03f */
[----:B------:R-:W-:Y:S01]  /*fea0*/  IMAD.U32 R17, RZ, RZ, UR11 ;  /* 0x0000000bff117e24 */ /* 0x000fe2000f8e00ff */
[----:B--2---:R-:W-:Y:S01]  /*feb0*/  SHF.R.S32.HI R9, RZ, 0x1f, R4 ;  /* 0x0000001fff097819 */ /* 0x004fe20000011404 */
[----:B------:R-:W-:-:S03]  /*fec0*/  IMAD.U32 R19, RZ, RZ, UR7 ;  /* 0x00000007ff137e24 */ /* 0x000fc6000f8e00ff */
[CC--:B------:R-:W-:Y:S01]  /*fed0*/  LEA.HI R0, R9.reuse, R4.reuse, RZ, 0x5 ;  /* 0x0000000409007211 */ /* 0x0c0fe200078f28ff */
[----:B------:R-:W-:Y:S01]  /*fee0*/  IMAD.U32 R17, RZ, RZ, UR4 ;  /* 0x00000004ff117e24 */ /* 0x000fe2000f8e00ff */
[-C--:B------:R-:W-:Y:S01]  /*fef0*/  LEA.HI R9, R9, R4.reuse, RZ, 0x2 ;  /* 0x0000000409097211 */ /* 0x080fe200078f10ff */
[C---:B---3--:R-:W-:Y:S01]  /*ff00*/  IMAD.WIDE.U32 R18, R11.reuse, c[0x0][0x4d8], R18 ;  /* 0x000136000b127a25 */ /* 0x048fe200078e0012 */
[----:B------:R-:W-:Y:S02]  /*ff10*/  LOP3.LUT R13, R0, 0xffffffe0, RZ, 0xc0, !PT ;  /* 0xffffffe0000d7812 */ /* 0x000fe400078ec0ff */
[----:B------:R-:W-:Y:S01]  /*ff20*/  SHF.R.S32.HI R15, RZ, 0x5, R0 ;  /* 0x00000005ff0f7819 */ /* 0x000fe20000011400 */
[----:B------:R-:W-:Y:S01]  /*ff30*/  IMAD.WIDE.U32 R16, R11, c[0x0][0x440], R16 ;  /* 0x000110000b107a25 */ /* 0x000fe200078e0010 */
[----:B------:R-:W-:Y:S02]  /*ff40*/  SHF.R.S32.HI R0, RZ, 0x1f, R0 ;  /* 0x0000001fff007819 */ /* 0x000fe40000011400 */
[----:B------:R-:W-:Y:S01]  /*ff50*/  LOP3.LUT R9, R9, 0xfffffffc, RZ, 0xc0, !PT ;  /* 0xfffffffc09097812 */ /* 0x000fe200078ec0ff */
[----:B------:R-:W-:Y:S01]  /*ff60*/  IMAD.IADD R6, R4, 0x1, -R13 ;  /* 0x0000000104067824 */ /* 0x000fe200078e0a0d */
[----:B------:R-:W-:Y:S01]  /*ff70*/  LEA.HI R0, R0, R15, RZ, 0x3 ;  /* 0x0000000f00007211 */ /* 0x000fe200078f18ff */
[----:B------:R-:W-:Y:S01]  /*ff80*/  IMAD.MOV.U32 R20, RZ, RZ, R18 ;  /* 0x000000ffff147224 */ /* 0x000fe200078e0012 */
[----:B------:R-:W-:-:S02]  /*ff90*/  IADD3 R9, -R9, R4, RZ ;  /* 0x0000000409097210 */ /* 0x000fc40007ffe1ff */
[----:B------:R-:W-:Y:S02]  /*ffa0*/  LOP3.LUT R0, R0, 0xffffff8, RZ, 0xc0, !PT ;  /* 0x0ffffff800007812 */ /* 0x000fe400078ec0ff */
[----:B------:R-:W-:Y:S02]  /*ffb0*/  SHF.R.S32.HI R13, RZ, 0x1f, R6 ;  /* 0x0000001fff0d7819 */ /* 0x000fe40000011406 */
[----:B------:R-:W-:Y:S01]  /*ffc0*/  SHF.R.S32.HI R10, RZ, 0x1f, R11 ;  /* 0x0000001fff0a7819 */ /* 0x000fe2000001140b */
[----:B------:R-:W-:Y:S01]  /*ffd0*/  IMAD.IADD R15, R15, 0x1, -R0 ;  /* 0x000000010f0f7824 */ /* 0x000fe200078e0a00 */
[----:B------:R-:W-:Y:S02]  /*ffe0*/  LEA.HI R0, R9, R9, RZ, 0x1 ;  /* 0x0000000909007211 */ /* 0x000fe400078f08ff */
[----:B------:R-:W-:Y:S01]  /*fff0*/  LEA.HI R4, R13, R6, RZ, 0x2 ;  /* 0x000000060d047211 */ /* 0x000fe200078f10ff */
[----:B------:R-:W-:Y:S01]  /*10000*/  IMAD.MOV.U32 R13, RZ, RZ, c[0x0][0x4e8] ;  /* 0x00013a00ff0d7624 */ /* 0x000fe200078e00ff */
[----:B------:R-:W-:-:S02]  /*10010*/  LOP3.LUT R0, R0, 0x1ffffffe, RZ, 0xc0, !PT ;  /* 0x1ffffffe00007812 */ /* 0x000fc400078ec0ff */
[----:B------:R-:W-:Y:S02]  /*10020*/  SHF.R.S32.HI R14, RZ, 0x2, R4 ;  /* 0x00000002ff0e7819 */ /* 0x000fe40000011404 */
[----:B------:R-:W-:Y:S01]  /*10030*/  IADD3 R0, R9, -R0, RZ ;  /* 0x8000000009007210 */ /* 0x000fe20007ffe0ff */
[----:B------:R-:W-:Y:S01]  /*10040*/  BAR.SYNC.DEFER_BLOCKING 0x1, 0x100 ;  /* 0x0044000000007b1d */ /* 0x000fe20000010000 */
[----:B------:R-:W-:Y:S01]  /*10050*/  ISETP.NE.AND P1, PT, R13, 0x1, PT ;  /* 0x000000010d00780c */ /* 0x000fe20003f25270 */
[----:B------:R-:W-:Y:S01]  /*10060*/  IMAD R15, R15, 0x10, R14 ;  /* 0x000000100f0f7824 */ /* 0x000fe200078e020e */
[----:B------:R-:W-:Y:S01]  /*10070*/  MOV R22, R16 ;  /* 0x0000001000167202 */ /* 0x000fe20000000f00 */
[----:B------:R-:W-:Y:S02]  /*10080*/  IMAD R14, R10, c[0x0][0x4d8], RZ ;  /* 0x000136000a0e7a24 */ /* 0x000fe400078e02ff */
[----:B------:R-:W-:Y:S01]  /*10090*/  IMAD R9, R0, 0x8, R15 ;  /* 0x0000000800097824 */ /* 0x000fe200078e020f */
[----:B------:R-:W-:Y:S01]  /*100a0*/  SHF.R.S32.HI R0, RZ, 0x1f, R8 ;  /* 0x0000001fff007819 */ /* 0x000fe20000011408 */
[----:B------:R-:W-:-:S02]  /*100b0*/  IMAD R10, R10, c[0x0][0x440], RZ ;  /* 0x000110000a0a7a24 */ /* 0x000fc400078e02ff */
[C---:B------:R-:W-:Y:S01]  /*100c0*/  IMAD R14, R11.reuse, c[0x0][0x4dc], R14 ;  /* 0x000137000b0e7a24 */ /* 0x040fe200078e020e */
[C---:B----4-:R-:W-:Y:S01]  /*100d0*/  LEA R9, R12.reuse, R9, 0x7 ;  /* 0x000000090c097211 */ /* 0x050fe200078e38ff */
[----:B------:R-:W-:Y:S01]  /*100e0*/  IMAD R10, R11, c[0x0][0x444], R10 ;  /* 0x000111000b0a7a24 */ /* 0x000fe200078e020a */
[----:B------:R-:W-:Y:S01]  /*100f0*/  LEA R12, R12, R15, 0x7 ;  /* 0x0000000f0c0c7211 */ /* 0x000fe200078e38ff */
[----:B------:R-:W-:Y:S01]  /*10100*/  IMAD.IADD R21, R19, 0x1, R14 ;  /* 0x0000000113157824 */ /* 0x000fe200078e020e */
[----:B------:R-:W-:Y:S01]  /*10110*/  MOV R11, R9 ;  /* 0x00000009000b7202 */ /* 0x000fe20000000f00 */
[----:B------:R-:W-:Y:S02]  /*10120*/  IMAD.IADD R23, R17, 0x1, R10 ;  /* 0x0000000111177824 */ /* 0x000fe400078e020a */
[----:B------:R-:W-:-:S04]  /*10130*/  @P1 IMAD.HI.U32 R10, R9, c[0x0][0x4ec], RZ ;  /* 0x00013b00090a1a27 */ /* 0x000fc800078e00ff */
[C---:B------:R-:W-:Y:S01]  /*10140*/  IMAD R17, R0.reuse, c[0x0][0x4e0], RZ ;  /* 0x0001380000117a24 */ /* 0x040fe200078e02ff */
[----:B------:R-:W-:Y:S01]  /*10150*/  @P1 SHF.R.U32.HI R11, RZ, c[0x0][0x4f0], R10 ;  /* 0x00013c00ff0b1a19 */ /* 0x000fe2000001160a */
[----:B------:R-:W-:Y:S01]  /*10160*/  IMAD R19, R0, c[0x0][0x448], RZ ;  /* 0x0001120000137a24 */ /* 0x000fe200078e02ff */
[----:B------:R-:W-:Y:S01]  /*10170*/  MOV R10, R9 ;  /* 0x00000009000a7202 */ /* 0x000fe20000000f00 */
[C---:B------:R-:W-:Y:S01]  /*10180*/  IMAD R17, R8.reuse, c[0x0][0x4e4], R17 ;  /* 0x0001390008117a24 */ /* 0x040fe200078e0211 */
[--C-:B------:R-:W-:Y:S01]  /*10190*/  SHF.R.S32.HI R14, RZ, 0x1f, R11.reuse ;  /* 0x0000001fff0e7819 */ /* 0x100fe2000001140b */
[----:B------:R-:W-:Y:S02]  /*101a0*/  IMAD.MOV R0, RZ, RZ, -R11 ;  /* 0x000000ffff007224 */ /* 0x000fe400078e0a0b */
[C---:B------:R-:W-:Y:S02]  /*101b0*/  IMAD R19, R8.reuse, c[0x0][0x44c], R19 ;  /* 0x0001130008137a24 */ /* 0x040fe400078e0213 */
[----:B------:R-:W-:-:S04]  /*101c0*/  IMAD.WIDE.U32 R22, R8, c[0x0][0x448], R22 ;  /* 0x0001120008167a25 */ /* 0x000fc800078e0016 */
[----:B------:R-:W-:-:S04]  /*101d0*/  IMAD.WIDE.U32 R20, R8, c[0x0][0x4e0], R20 ;  /* 0x0001380008147a25 */ /* 0x000fc800078e0014 */
[----:B------:R-:W-:Y:S01]  /*101e0*/  @P1 IMAD.HI.U32 R8, R9, c[0x0][0x4ec], RZ ;  /* 0x00013b0009081a27 */ /* 0x000fe200078e00ff */
[----:B------:R-:W-:-:S03]  /*101f0*/  IADD3 R16, P0, R11, R20, RZ ;  /* 0x000000140b107210 */ /* 0x000fc60007f1e0ff */
[----:B------:R-:W-:Y:S01]  /*10200*/  IMAD R0, R0, c[0x0][0x4e8], R9 ;  /* 0x00013a0000007a24 */ /* 0x000fe200078e0209 */
[----:B------:R-:W-:Y:S01]  /*10210*/  @P1 SHF.R.U32.HI R10, RZ, c[0x0][0x4f0], R8 ;  /* 0x00013c00ff0a1a19 */ /* 0x000fe20000011608 */
[----:B------:R-:W-:Y:S01]  /*10220*/  IMAD.IADD R23, R23, 0x1, R19 ;  /* 0x0000000117177824 */ /* 0x000fe200078e0213 */
[----:B------:R-:W-:Y:S01]  /*10230*/  IADD3.X R17, R14, R21, R17, P0, !PT ;  /* 0x000000150e117210 */ /* 0x000fe200007fe411 */
[----:B------:R-:W-:Y:S01]  /*10240*/  IMAD R13, R13, c[0x0][0x388], RZ ;  /* 0x0000e2000d0d7a24 */ /* 0x000fe200078e02ff */
[----:B------:R-:W-:Y:S01]  /*10250*/  SHF.R.S32.HI R8, RZ, 0x1f, R0 ;  /* 0x0000001fff087819 */ /* 0x000fe20000011400 */
[C---:B------:R-:W-:Y:S01]  /*10260*/  IMAD.WIDE.U32 R22, R10.reuse, c[0x0][0x430], R22 ;  /* 0x00010c000a167a25 */ /* 0x040fe200078e0016 */
[----:B------:R-:W-:Y:S02]  /*10270*/  IADD3 R14, -R10, RZ, RZ ;  /* 0x000000ff0a0e7210 */ /* 0x000fe40007ffe1ff */
[----:B------:R-:W-:Y:S01]  /*10280*/  LOP3.LUT P1, RZ, R6, 0x3, RZ, 0xc0, !PT ;  /* 0x0000000306ff7812 */ /* 0x000fe2000782c0ff */
[----:B------:R-:W-:Y:S01]  /*10290*/  IMAD R11, R8, c[0x0][0x4c8], RZ ;  /* 0x00013200080b7a24 */ /* 0x000fe200078e02ff */
[----:B------:R-:W-:Y:S01]  /*102a0*/  SHF.R.S32.HI R8, RZ, 0x1f, R10 ;  /* 0x0000001fff087819 */ /* 0x000fe2000001140a */
[----:B------:R-:W-:Y:S01]  /*102b0*/  IMAD.WIDE.U32 R16, R0, c[0x0][0x4c8], R16 ;  /* 0x0001320000107a25 */ /* 0x000fe200078e0010 */
[----:B------:R-:W-:-:S03]  /*102c0*/  ISETP.GE.OR P2, PT, R12, R13, P1 ;  /* 0x0000000d0c00720c */ /* 0x000fc60000f46670 */
[----:B------:R-:W-:Y:S01]  /*102d0*/  IMAD R11, R0, c[0x0][0x4cc], R11 ;  /* 0x00013300000b7a24 */ /* 0x000fe200078e020b */
[----:B------:R-:W-:Y:S01]  /*102e0*/  LEA R0, P0, R16, c[0x0][0x4a8], 0x2 ;  /* 0x00012a0010007a11 */ /* 0x000fe200078010ff */
[----:B------:R-:W-:Y:S02]  /*102f0*/  IMAD R14, R14, c[0x0][0x4e8], R9 ;  /* 0x00013a000e0e7a24 */ /* 0x000fe400078e0209 */
[----:B------:R-:W-:Y:S02]  /*10300*/  IMAD.IADD R11, R17, 0x1, R11 ;  /* 0x00000001110b7824 */ /* 0x000fe400078e020b */
[----:B------:R-:W-:Y:S01]  /*10310*/  IMAD R9, R8, c[0x0][0x430], RZ ;  /* 0x00010c0008097a24 */ /* 0x000fe200078e02ff */
[----:B------:R-:W-:Y:S01]  /*10320*/  SHFL.IDX PT, R18, R0, 0x1, 0x1c1f ;  /* 0x003c1f0000127f89 */ /* 0x000fe200000e0000 */
[----:B------:R-:W-:Y:S02]  /*10330*/  SHF.R.S32.HI R8, RZ, 0x1f, R14 ;  /* 0x0000001fff087819 */ /* 0x000fe4000001140e */
[----:B------:R-:W-:Y:S01]  /*10340*/  LEA.HI.X R11, R16, c[0x0][0x4ac], R11, 0x2, P0 ;  /* 0x00012b00100b7a11 */ /* 0x000fe200000f140b */
[----:B------:R-:W-:Y:S01]  /*10350*/  IMAD R9, R10, c[0x0][0x434], R9 ;  /* 0x00010d000a097a24 */ /* 0x000fe200078e0209 */
[----:B------:R-:W-:Y:S03]  /*10360*/  SHFL.IDX PT, R16, R0, RZ, 0x1c1f ;  /* 0x001c1fff00107589 */ /* 0x000fe600000e0000 */
[----:B------:R-:W-:Y:S01]  /*10370*/  IMAD.IADD R23, R23, 0x1, R9 ;  /* 0x0000000117177824 */ /* 0x000fe200078e0209 */
[----:B------:R-:W1:Y:S01]  /*10380*/  SHFL.IDX PT, R17, R11, RZ, 0x1c1f ;  /* 0x001c1fff0b117589 */ /* 0x000e6200000e0000 */
[----:B------:R-:W-:Y:S01]  /*10390*/  IMAD R9, R8, c[0x0][0x428], RZ ;  /* 0x00010a0008097a24 */ /* 0x000fe200078e02ff */
[----:B------:R-:W-:-:S02]  /*103a0*/  IADD3 R8, R12, 0x8, RZ ;  /* 0x000000080c087810 */ /* 0x000fc40007ffe0ff */
[----:B------:R2:W3:Y:S01]  /*103b0*/  SHFL.IDX PT, R19, R11, 0x1, 0x1c1f ;  /* 0x003c1f000b137f89 */ /* 0x0004e200000e0000 */
[----:B------:R-:W-:Y:S01]  /*103c0*/  IMAD R9, R14, c[0x0][0x42c], R9 ;  /* 0x00010b000e097a24 */ /* 0x000fe200078e0209 */
[----:B------:R-:W-:Y:S01]  /*103d0*/  ISETP.GE.OR P1, PT, R8, R13, P1 ;  /* 0x0000000d0800720c */ /* 0x000fe20000f26670 */
[----:B------:R-:W-:-:S05]  /*103e0*/  IMAD.WIDE.U32 R14, R14, c[0x0][0x428], R22 ;  /* 0x00010a000e0e7a25 */ /* 0x000fca00078e0016 */
[----:B------:R-:W-:Y:S02]  /*103f0*/  IADD3 R10, R15, R9, RZ ;  /* 0x000000090f0a7210 */ /* 0x000fe40007ffe0ff */
[----:B------:R-:W-:-:S04]  /*10400*/  LEA R9, P0, R14, c[0x0][0x400], 0x2 ;  /* 0x000100000e097a11 */ /* 0x000fc800078010ff */
[----:B------:R-:W-:Y:S02]  /*10410*/  LEA.HI.X R10, R14, c[0x0][0x404], R10, 0x2, P0 ;  /* 0x000101000e0a7a11 */ /* 0x000fe400000f140a */
[----:B------:R4:W4:Y:S01]  /*10420*/  SHFL.IDX PT, R14, R9, RZ, 0x1c1f ;  /* 0x001c1fff090e7589 */ /* 0x00092200000e0000 */
[----:B------:R-:W-:-:S03]  /*10430*/  ISETP.GE.AND P0, PT, R8, R13, PT ;  /* 0x0000000d0800720c */ /* 0x000fc60003f06270 */
[----:B-1----:R1:W-:Y:S01]  /*10440*/  @!P2 ST.E [R16.64], R5 ;  /* 0x000000051000a985 */ /* 0x0023e2000c101910 */
[----:B--2---:R-:W-:-:S03]  /*10450*/  LOP3.LUT R11, R4, 0x7ffffffc, RZ, 0xc0, !PT ;  /* 0x7ffffffc040b7812 */ /* 0x004fc600078ec0ff */
[----:B---3--:R1:W-:Y:S01]  /*10460*/  @!P1 ST.E [R18.64], R7 ;  /* 0x0000000712009985 */ /* 0x0083e2000c101910 */
[----:B------:R-:W-:Y:S01]  /*10470*/  ISETP.GE.AND P1, PT, R12, R13, PT ;  /* 0x0000000d0c00720c */ /* 0x000fe20003f26270 */
[----:B------:R-:W-:Y:S02]  /*10480*/  IMAD.IADD R11, R6, 0x1, -R11 ;  /* 0x00000001060b7824 */ /* 0x000fe400078e0a0b */
[----:B------:R1:W2:Y:S03]  /*10490*/  SHFL.IDX PT, R15, R10, RZ, 0x1c1f ;  /* 0x001c1fff0a0f7589 */ /* 0x0002a600000e0000 */
[----:B------:R-:W-:-:S07]  /*104a0*/  SHF.L.U32 R11, R11, 0x1, RZ ;  /* 0x000000010b0b7819 */ /* 0x000fce00000006ff */
[----:B------:R-:W-:Y:S05]  /*104b0*/  @P1 BRA `(.L_x_389) ;  /* 0x000008d000001947 */ /* 0x000fea0003800000 */
[C---:B------:R-:W-:Y:S02]  /*104c0*/  ISETP.GE.AND P1, PT, R11.reuse, c[0x0][0x3c8], PT ;  /* 0x0000f2000b007a0c */ /* 0x040fe40003f26270 */
[C---:B-1----:R-:W-:Y:S02]  /*104d0*/  IADD3 R7, R11.reuse, 0x8, RZ ;  /* 0x000000080b077810 */ /* 0x042fe40007ffe0ff */
[C---:B------:R-:W-:Y:S02]  /*104e0*/  IADD3 R6, R11.reuse, 0x10, RZ ;  /* 0x000000100b067810 */ /* 0x040fe40007ffe0ff */
[----:B------:R-:W-:Y:S02]  /*104f0*/  IADD3 R5, R11, 0x18, RZ ;  /* 0x000000180b057810 */ /* 0x000fe40007ffe0ff */
[----:B------:R-:W-:Y:S02]  /*10500*/  ISETP.GE.AND P5, PT, R7, c[0x0][0x3c8], PT ;  /* 0x0000f20007007a0c */ /* 0x000fe40003fa6270 */
[----:B------:R-:W-:-:S02]  /*10510*/  ISETP.GE.AND P4, PT, R6, c[0x0][0x3c8], PT ;  /* 0x0000f20006007a0c */ /* 0x000fc40003f86270 */
[C---:B------:R-:W-:Y:S01]  /*10520*/  IADD3 R4, R11.reuse, 0x20, RZ ;  /* 0x000000200b047810 */ /* 0x040fe20007ffe0ff */
[----:B--2-4-:R-:W-:Y:S01]  /*10530*/  @!P1 IMAD.WIDE R12, R11, 0x4, R14 ;  /* 0x000000040b0c9825 */ /* 0x014fe200078e020e */
[----:B------:R-:W-:Y:S02]  /*10540*/  ISETP.GE.AND P3, PT, R5, c[0x0][0x3c8], PT ;  /* 0x0000f20005007a0c */ /* 0x000fe40003f66270 */
[----:B------:R-:W-:Y:S02]  /*10550*/  ISETP.GE.AND P2, PT, R4, c[0x0][0x3c8], PT ;  /* 0x0000f20004007a0c */ /* 0x000fe40003f46270 */
[C---:B------:R-:W-:Y:S01]  /*10560*/  IADD3 R0, R11.reuse, 0x28, RZ ;  /* 0x000000280b007810 */ /* 0x040fe20007ffe0ff */
[----:B------:R1:W-:Y:S01]  /*10570*/  @!P1 ST.E.64 [R12.64], R128 ;  /* 0x000000800c009985 */ /* 0x0003e2000c101b10 */
[----:B------:R-:W-:Y:S02]  /*10580*/  IADD3 R8, R11, 0x30, RZ ;  /* 0x000000300b087810 */ /* 0x000fe40007ffe0ff */
[----:B------:R-:W-:-:S02]  /*10590*/  ISETP.GE.AND P6, PT, R0, c[0x0][0x3c8], PT ;  /* 0x0000f20000007a0c */ /* 0x000fc40003fc6270 */
[----:B------:R-:W-:Y:S02]  /*105a0*/  @!P5 LEA.HI R7, R7, R7, RZ, 0x1 ;  /* 0x000000070707d211 */ /* 0x000fe400078f08ff */
[----:B------:R-:W-:Y:S02]  /*105b0*/  ISETP.GE.AND P1, PT, R8, c[0x0][0x3c8], PT ;  /* 0x0000f20008007a0c */ /* 0x000fe40003f26270 */
[----:B------:R-:W-:Y:S02]  /*105c0*/  @!P4 LEA.HI R6, R6, R6, RZ, 0x1 ;  /* 0x000000060606c211 */ /* 0x000fe400078f08ff */
[----:B------:R-:W-:Y:S02]  /*105d0*/  @!P3 LEA.HI R5, R5, R5, RZ, 0x1 ;  /* 0x000000050505b211 */ /* 0x000fe400078f08ff */
[----:B------:R-:W-:Y:S02]  /*105e0*/  @!P5 LOP3.LUT R7, R7, 0xfffffffe, RZ, 0xc0, !PT ;  /* 0xfffffffe0707d812 */ /* 0x000fe400078ec0ff */
[----:B------:R-:W-:-:S02]  /*105f0*/  @!P4 LOP3.LUT R17, R6, 0xfffffffe, RZ, 0xc0, !PT ;  /* 0xfffffffe0611c812 */ /* 0x000fc400078ec0ff */
[----:B------:R-:W-:Y:S01]  /*10600*/  @!P2 LEA.HI R4, R4, R4, RZ, 0x1 ;  /* 0x000000040404a211 */ /* 0x000fe200078f08ff */
[--C-:B------:R-:W-:Y:S01]  /*10610*/  @!P5 IMAD.WIDE R6, R7, 0x4, R14.reuse ;  /* 0x000000040706d825 */ /* 0x100fe200078e020e */
[----:B------:R-:W-:Y:S02]  /*10620*/  @!P3 LOP3.LUT R5, R5, 0xfffffffe, RZ, 0xc0, !PT ;  /* 0xfffffffe0505b812 */ /* 0x000fe400078ec0ff */
[----:B------:R-:W-:Y:S02]  /*10630*/  @!P2 LOP3.LUT R19, R4, 0xfffffffe, RZ, 0xc0, !PT ;  /* 0xfffffffe0413a812 */ /* 0x000fe400078ec0ff */
[----:B------:R-:W-:Y:S01]  /*10640*/  @!P6 LEA.HI R0, R0, R0, RZ, 0x1 ;  /* 0x000000000000e211 */ /* 0x000fe200078f08ff */
[--C-:B------:R-:W-:Y:S01]  /*10650*/  @!P3 IMAD.WIDE R4, R5, 0x4, R14.reuse ;  /* 0x000000040504b825 */ /* 0x100fe200078e020e */
[----:B------:R-:W-:Y:S01]  /*10660*/  @!P1 LEA.HI R8, R8, R8, RZ, 0x1 ;  /* 0x0000000808089211 */ /* 0x000fe200078f08ff */
[----:B------:R2:W-:Y:S01]  /*10670*/  @!P5 ST.E.64 [R6.64], R124 ;  /* 0x0000007c0600d985 */ /* 0x0005e2000c101b10 */
[----:B------:R-:W-:Y:S01]  /*10680*/  IADD3 R21, R11, 0x38, RZ ;  /* 0x000000380b157810 */ /* 0x000fe20007ffe0ff */
[----:B-1----:R-:W-:Y:S01]  /*10690*/  @!P4 IMAD.WIDE R12, R17, 0x4, R14 ;  /* 0x00000004110cc825 */ /* 0x002fe200078e020e */
[----:B------:R-:W-:-:S02]  /*106a0*/  IADD3 R20, R11, 0x40, RZ ;  /* 0x000000400b147810 */ /* 0x000fc40007ffe0ff */
[----:B------:R-:W-:Y:S01]  /*106b0*/  ISETP.GE.AND P5, PT, R21, c[0x0][0x3c8], PT ;  /* 0x0000f20015007a0c */ /* 0x000fe20003fa6270 */
[----:B------:R-:W-:Y:S01]  /*106c0*/  @!P2 IMAD.WIDE R16, R19, 0x4, R14 ;  /* 0x000000041310a825 */ /* 0x000fe200078e020e */
[----:B------:R1:W-:Y:S01]  /*106d0*/  @!P4 ST.E.64 [R12.64], R120 ;  /* 0x000000780c00c985 */ /* 0x0003e2000c101b10 */
[C---:B------:R-:W-:Y:S02]  /*106e0*/  IADD3 R19, R11.reuse, 0x48, RZ ;  /* 0x000000480b137810 */ /* 0x040fe40007ffe0ff */
[----:B------:R-:W-:Y:S01]  /*106f0*/  IADD3 R18, R11, 0x50, RZ ;  /* 0x000000500b127810 */ /* 0x000fe20007ffe0ff */
[----:B------:R3:W-:Y:S01]  /*10700*/  @!P3 ST.E.64 [R4.64], R116 ;  /* 0x000000740400b985 */ /* 0x0007e2000c101b10 */
[----:B------:R-:W-:Y:S02]  /*10710*/  ISETP.GE.AND P4, PT, R20, c[0x0][0x3c8], PT ;  /* 0x0000f20014007a0c */ /* 0x000fe40003f86270 */
[----:B------:R-:W-:Y:S01]  /*10720*/  ISETP.GE.AND P3, PT, R19, c[0x0][0x3c8], PT ;  /* 0x0000f20013007a0c */ /* 0x000fe20003f66270 */
[----:B------:R4:W-:Y:S01]  /*10730*/  @!P2 ST.E.64 [R16.64], R112 ;  /* 0x000000701000a985 */ /* 0x0009e2000c101b10 */
[----:B------:R-:W-:-:S02]  /*10740*/  ISETP.GE.AND P2, PT, R18, c[0x0][0x3c8], PT ;  /* 0x0000f20012007a0c */ /* 0x000fc40003f46270 */
[----:B------:R-:W-:-:S04]  /*10750*/  @!P5 LEA.HI R21, R21, R21, RZ, 0x1 ;  /* 0x000000151515d211 */ /* 0x000fc800078f08ff */
[----:B------:R-:W-:-:S03]  /*10760*/  @!P5 LOP3.LUT R21, R21, 0xfffffffe, RZ, 0xc0, !PT ;  /* 0xfffffffe1515d812 */ /* 0x000fc600078ec0ff */
[----:B------:R-:W-:Y:S02]  /*10770*/  @!P4 LEA.HI R20, R20, R20, RZ, 0x1 ;  /* 0x000000141414c211 */ /* 0x000fe400078f08ff */
[----:B------:R-:W-:Y:S02]  /*10780*/  @!P3 LEA.HI R19, R19, R19, RZ, 0x1 ;  /* 0x000000131313b211 */ /* 0x000fe400078f08ff */
[----:B--2---:R-:W-:Y:S02]  /*10790*/  @!P6 LOP3.LUT R7, R0, 0xfffffffe, RZ, 0xc0, !PT ;  /* 0xfffffffe0007e812 */ /* 0x004fe400078ec0ff */
[----:B------:R-:W-:Y:S02]  /*107a0*/  IADD3 R0, R11, 0x58, RZ ;  /* 0x000000580b007810 */ /* 0x000fe40007ffe0ff */
[----:B------:R-:W-:Y:S01]  /*107b0*/  @!P2 LEA.HI R18, R18, R18, RZ, 0x1 ;  /* 0x000000121212a211 */ /* 0x000fe200078f08ff */
[----:B------:R-:W-:Y:S01]  /*107c0*/  @!P6 IMAD.WIDE R6, R7, 0x4, R14 ;  /* 0x000000040706e825 */ /* 0x000fe200078e020e */
[----:B------:R-:W-:-:S02]  /*107d0*/  @!P3 LOP3.LUT R19, R19, 0xfffffffe, RZ, 0xc0, !PT ;  /* 0xfffffffe1313b812 */ /* 0x000fc400078ec0ff */
[----:B-1----:R-:W-:Y:S02]  /*107e0*/  @!P4 LOP3.LUT R13, R20, 0xfffffffe, RZ, 0xc0, !PT ;  /* 0xfffffffe140dc812 */ /* 0x002fe400078ec0ff */
[----:B------:R1:W-:Y:S01]  /*107f0*/  @!P6 ST.E.64 [R6.64], R108 ;  /* 0x0000006c0600e985 */ /* 0x0003e2000c101b10 */
[----:B---3--:R-:W-:Y:S02]  /*10800*/  @!P1 LOP3.LUT R5, R8, 0xfffffffe, RZ, 0xc0, !PT ;  /* 0xfffffffe08059812 */ /* 0x008fe400078ec0ff */
[----:B------:R-:W-:Y:S01]  /*10810*/  IADD3 R8, R11, 0x60, RZ ;  /* 0x000000600b087810 */ /* 0x000fe20007ffe0ff */
[--C-:B------:R-:W-:Y:S01]  /*10820*/  @!P4 IMAD.WIDE R12, R13, 0x4, R14.reuse ;  /* 0x000000040d0cc825 */ /* 0x100fe200078e020e */
[----:B------:R-:W-:Y:S02]  /*10830*/  IADD3 R20, R11, 0x68, RZ ;  /* 0x000000680b147810 */ /* 0x000fe40007ffe0ff */
[----:B------:R-:W-:Y:S01]  /*10840*/  ISETP.GE.AND P6, PT, R8, c[0x0][0x3c8], PT ;  /* 0x0000f20008007a0c */ /* 0x000fe20003fc6270 */
[----:B------:R-:W-:-:S04]  /*10850*/  @!P1 IMAD.WIDE R4, R5, 0x4, R14 ;  /* 0x0000000405049825 */ /* 0x000fc800078e020e */
[----:B----4-:R-:W-:Y:S01]  /*10860*/  @!P3 IMAD.WIDE R16, R19, 0x4, R14 ;  /* 0x000000041310b825 */ /* 0x010fe200078e020e */
[----:B------:R2:W-:Y:S01]  /*10870*/  @!P1 ST.E.64 [R4.64], R104 ;  /* 0x0000006804009985 */ /* 0x0005e2000c101b10 */
[----:B------:R-:W-:Y:S02]  /*10880*/  ISETP.GE.AND P1, PT, R0, c[0x0][0x3c8], PT ;  /* 0x0000f20000007a0c */ /* 0x000fe40003f26270 */
[----:B------:R-:W-:-:S04]  /*10890*/  IADD3 R19, R11, 0x70, RZ ;  /* 0x000000700b137810 */ /* 0x000fc80007ffe0ff */
[----:B------:R-:W-:-:S07]  /*108a0*/  @!P6 LEA.HI R8, R8, R8, RZ, 0x1 ;  /* 0x000000080808e211 */ /* 0x000fce00078f08ff */
[----:B------:R-:W-:Y:S02]  /*108b0*/  @!P1 LEA.HI R0, R0, R0, RZ, 0x1 ;  /* 0x0000000000009211 */ /* 0x000fe400078f08ff */
[----:B-1----:R-:W-:Y:S02]  /*108c0*/  @!P2 LOP3.LUT R7, R18, 0xfffffffe, RZ, 0xc0, !PT ;  /* 0xfffffffe1207a812 */ /* 0x002fe400078ec0ff */
[----:B------:R-:W-:Y:S02]  /*108d0*/  @!P1 LOP3.LUT R23, R0, 0xfffffffe, RZ, 0xc0, !PT ;  /* 0xfffffffe00179812 */ /* 0x000fe400078ec0ff */
[----:B------:R-:W-:Y:S01]  /*108e0*/  IADD3 R18, R11, 0x78, RZ ;  /* 0x000000780b127810 */ /* 0x000fe20007ffe0ff */
[----:B------:R-:W-:Y:S01]  /*108f0*/  @!P2 IMAD.WIDE R6, R7, 0x4, R14 ;  /* 0x000000040706a825 */ /* 0x000fe200078e020e */
[----:B------:R-:W-:-:S03]  /*10900*/  IADD3 R0, R11, 0x88, RZ ;  /* 0x000000880b007810 */ /* 0x000fc60007ffe0ff */
[----:B--2---:R-:W-:Y:S01]  /*10910*/  @!P5 IMAD.WIDE R4, R21, 0x4, R14 ;  /* 0x000000041504d825 */ /* 0x004fe200078e020e */
[----:B------:R-:W-:-:S04]  /*10920*/  IADD3 R21, R11, 0x80, RZ ;  /* 0x000000800b157810 */ /* 0x000fc80007ffe0ff */
[----:B------:R1:W-:Y:S01]  /*10930*/  @!P5 ST.E.64 [R4.64], R100 ;  /* 0x000000640400d985 */ /* 0x0003e2000c101b10 */
[----:B------:R-:W-:-:S03]  /*10940*/  ISETP.GE.AND P5, PT, R20, c[0x0][0x3c8], PT ;  /* 0x0000f20014007a0c */ /* 0x000fc60003fa6270 */
[----:B------:R2:W-:Y:S01]  /*10950*/  @!P4 ST.E.64 [R12.64], R36 ;  /* 0x000000240c00c985 */ /* 0x0005e2000c101b10 */
[----:B------:R-:W-:-:S03]  /*10960*/  ISETP.GE.AND P4, PT, R19, c[0x0][0x3c8], PT ;  /* 0x0000f20013007a0c */ /* 0x000fc60003f86270 */
[----:B------:R-:W-:Y:S01]  /*10970*/  @!P3 ST.E.64 [R16.64], R40 ;  /* 0x000000281000b985 */ /* 0x000fe2000c101b10 */
[----:B------:R-:W-:-:S03]  /*10980*/  ISETP.GE.AND P3, PT, R18, c[0x0][0x3c8], PT ;  /* 0x0000f20012007a0c */ /* 0x000fc60003f66270 */
[----:B------:R3:W-:Y:S01]  /*10990*/  @!P2 ST.E.64 [R6.64], R44 ;  /* 0x0000002c0600a985 */ /* 0x0007e2000c101b10 */
[----:B------:R-:W-:Y:S02]  /*109a0*/  ISETP.GE.AND P2, PT, R21, c[0x0][0x3c8], PT ;  /* 0x0000f20015007a0c */ /* 0x000fe40003f46270 */
[----:B------:R-:W-:-:S03]  /*109b0*/  @!P5 LEA.HI R20, R20, R20, RZ, 0x1 ;  /* 0x000000141414d211 */ /* 0x000fc600078f08ff */
[----:B------:R-:W-:-:S04]  /*109c0*/  @!P4 LEA.HI R19, R19, R19, RZ, 0x1 ;  /* 0x000000131313c211 */ /* 0x000fc800078f08ff */
[----:B------:R-:W-:Y:S02]  /*109d0*/  @!P3 LEA.HI R18, R18, R18, RZ, 0x1 ;  /* 0x000000121212b211 */ /* 0x000fe400078f08ff */
[----:B------:R-:W-:Y:S02]  /*109e0*/  @!P4 LOP3.LUT R19, R19, 0xfffffffe, RZ, 0xc0, !PT ;  /* 0xfffffffe1313c812 */ /* 0x000fe400078ec0ff */
[----:B------:R-:W-:Y:S02]  /*109f0*/  @!P2 LEA.HI R21, R21, R21, RZ, 0x1 ;  /* 0x000000151515a211 */ /* 0x000fe400078f08ff */
[----:B-1----:R-:W-:Y:S02]  /*10a00*/  @!P6 LOP3.LUT R5, R8, 0xfffffffe, RZ, 0xc0, !PT ;  /* 0xfffffffe0805e812 */ /* 0x002fe400078ec0ff */
[----:B------:R-:W-:Y:S01]  /*10a10*/  @!P2 LOP3.LUT R21, R21, 0xfffffffe, RZ, 0xc0, !PT ;  /* 0xfffffffe1515a812 */ /* 0x000fe200078ec0ff */
[----:B--2---:R-:W-:Y:S01]  /*10a20*/  @!P1 IMAD.WIDE R12, R23, 0x4, R14 ;  /* 0x00000004170c9825 */ /* 0x004fe200078e020e */
[----:B------:R-:W-:-:S03]  /*10a30*/  IADD3 R8, R11, 0x98, RZ ;  /* 0x000000980b087810 */ /* 0x000fc60007ffe0ff */
[--C-:B------:R-:W-:Y:S01]  /*10a40*/  @!P6 IMAD.WIDE R4, R5, 0x4, R14.reuse ;  /* 0x000000040504e825 */ /* 0x100fe200078e020e */
[----:B------:R1:W-:Y:S01]  /*10a50*/  @!P1 ST.E.64 [R12.64], R48 ;  /* 0x000000300c009985 */ /* 0x0003e2000c101b10 */
[----:B------:R-:W-:Y:S02]  /*10a60*/  ISETP.GE.AND P1, PT, R0, c[0x0][0x3c8], PT ;  /* 0x0000f20000007a0c */ /* 0x000fe40003f26270 */
[----:B---3--:R-:W-:Y:S01]  /*10a70*/  @!P5 LOP3.LUT R7, R20, 0xfffffffe, RZ, 0xc0, !PT ;  /* 0xfffffffe1407d812 */ /* 0x008fe200078ec0ff */
[----:B------:R2:W-:Y:S01]  /*10a80*/  @!P6 ST.E.64 [R4.64], R52 ;  /* 0x000000340400e985 */ /* 0x0005e2000c101b10 */
[----:B------:R-:W-:Y:S01]  /*10a90*/  @!P4 IMAD.WIDE R16, R19, 0x4, R14 ;  /* 0x000000041310c825 */ /* 0x000fe200078e020e */
[----:B------:R-:W-:-:S03]  /*10aa0*/  IADD3 R20, R11, 0xa8, RZ ;  /* 0x000000a80b147810 */ /* 0x000fc60007ffe0ff */
[----:B------:R-:W-:-:S05]  /*10ab0*/  @!P5 IMAD.WIDE R6, R7, 0x4, R14 ;  /* 0x000000040706d825 */ /* 0x000fca00078e020e */
[----:B------:R-:W-:Y:S01]  /*10ac0*/  @!P1 LEA.HI R0, R0, R0, RZ, 0x1 ;  /* 0x0000000000009211 */ /* 0x000fe200078f08ff */
[----:B------:R3:W-:Y:S01]  /*10ad0*/  @!P5 ST.E.64 [R6.64], R56 ;  /* 0x000000380600d985 */ /* 0x0007e2000c101b10 */
[----:B------:R-:W-:-:S03]  /*10ae0*/  ISETP.GE.AND P5, PT, R8, c[0x0][0x3c8], PT ;  /* 0x0000f20008007a0c */ /* 0x000fc60003fa6270 */
[----:B------:R4:W-:Y:S01]  /*10af0*/  @!P4 ST.E.64 [R16.64], R60 ;  /* 0x0000003c1000c985 */ /* 0x0009e2000c101b10 */
[----:B-1----:R-:W-:Y:S01]  /*10b00*/  @!P3 LOP3.LUT R13, R18, 0xfffffffe, RZ, 0xc0, !PT ;  /* 0xfffffffe120db812 */ /* 0x002fe200078ec0ff */
[--C-:B------:R-:W-:Y:S01]  /*10b10*/  @!P2 IMAD.WIDE R18, R21, 0x4, R14.reuse ;  /* 0x000000041512a825 */ /* 0x100fe200078e020e */
[----:B------:R-:W-:Y:S02]  /*10b20*/  IADD3 R21, R11, 0xa0, RZ ;  /* 0x000000a00b157810 */ /* 0x000fe40007ffe0ff */
[----:B--2---:R-:W-:Y:S01]  /*10b30*/  @!P1 LOP3.LUT R5, R0, 0xfffffffe, RZ, 0xc0, !PT ;  /* 0xfffffffe00059812 */ /* 0x004fe200078ec0ff */
[--C-:B------:R-:W-:Y:S01]  /*10b40*/  @!P3 IMAD.WIDE R12, R13, 0x4, R14.reuse ;  /* 0x000000040d0cb825 */ /* 0x100fe200078e020e */
[----:B------:R-:W-:Y:S02]  /*10b50*/  IADD3 R0, R11, 0x90, RZ ;  /* 0x000000900b007810 */ /* 0x000fe40007ffe0ff */
[----:B------:R-:W-:Y:S01]  /*10b60*/  ISETP.GE.AND P4, PT, R21, c[0x0][0x3c8], PT ;  /* 0x0000f20015007a0c */ /* 0x000fe20003f86270 */
[----:B------:R-:W-:Y:S01]  /*10b70*/  @!P1 IMAD.WIDE R4, R5, 0x4, R14 ;  /* 0x0000000405049825 */ /* 0x000fe200078e020e */
[----:B------:R-:W-:Y:S01]  /*10b80*/  ISETP.GE.AND P6, PT, R0, c[0x0][0x3c8], PT ;  /* 0x0000f20000007a0c */ /* 0x000fe20003fc6270 */
[----:B------:R1:W-:Y:S01]  /*10b90*/  @!P3 ST.E.64 [R12.64], R64 ;  /* 0x000000400c00b985 */ /* 0x0003e2000c101b10 */
[----:B------:R-:W-:-:S02]  /*10ba0*/  ISETP.GE.AND P3, PT, R20, c[0x0][0x3c8], PT ;  /* 0x0000f20014007a0c */ /* 0x000fc40003f66270 */
[----:B------:R-:W-:Y:S01]  /*10bb0*/  @!P5 LEA.HI R8, R8, R8, RZ, 0x1 ;  /* 0x000000080808d211 */ /* 0x000fe200078f08ff */
[----:B------:R2:W-:Y:S01]  /*10bc0*/  @!P2 ST.E.64 [R18.64], R68 ;  /* 0x000000441200a985 */ /* 0x0005e2000c101b10 */
[C---:B---3--:R-:W-:Y:S02]  /*10bd0*/  IADD3 R7, R11.reuse, 0xb0, RZ ;  /* 0x000000b00b077810 */ /* 0x048fe40007ffe0ff */
[----:B------:R-:W-:Y:S01]  /*10be0*/  IADD3 R6, R11, 0xb8, RZ ;  /* 0x000000b80b067810 */ /* 0x000fe20007ffe0ff */
[----:B------:R3:W-:Y:S01]  /*10bf0*/  @!P1 ST.E.64 [R4.64], R72 ;  /* 0x0000004804009985 */ /* 0x0007e2000c101b10 */
[----:B------:R-:W-:Y:S02]  /*10c00*/  ISETP.GE.AND P2, PT, R7, c[0x0][0x3c8], PT ;  /* 0x0000f20007007a0c */ /* 0x000fe40003f46270 */
[----:B------:R-:W-:Y:S02]  /*10c10*/  ISETP.GE.AND P1, PT, R6, c[0x0][0x3c8], PT ;  /* 0x0000f20006007a0c */ /* 0x000fe40003f26270 */
[----:B------:R-:W-:-:S02]  /*10c20*/  @!P6 LEA.HI R0, R0, R0, RZ, 0x1 ;  /* 0x000000000000e211 */ /* 0x000fc400078f08ff */
[----:B------:R-:W-:Y:S02]  /*10c30*/  @!P4 LEA.HI R21, R21, R21, RZ, 0x1 ;  /* 0x000000151515c211 */ /* 0x000fe400078f08ff */
[----:B------:R-:W-:Y:S02]  /*10c40*/  @!P3 LEA.HI R20, R20, R20, RZ, 0x1 ;  /* 0x000000141414b211 */ /* 0x000fe400078f08ff */
[----:B------:R-:W-:Y:S02]  /*10c50*/  @!P4 LOP3.LUT R21, R21, 0xfffffffe, RZ, 0xc0, !PT ;  /* 0xfffffffe1515c812 */ /* 0x000fe400078ec0ff */
[----:B----4-:R-:W-:Y:S02]  /*10c60*/  @!P3 LOP3.LUT R17, R20, 0xfffffffe, RZ, 0xc0, !PT ;  /* 0xfffffffe1411b812 */ /* 0x010fe400078ec0ff */
[----:B------:R-:W-:Y:S01]  /*10c70*/  @!P2 LEA.HI R7, R7, R7, RZ, 0x1 ;  /* 0x000000070707a211 */ /* 0x000fe200078f08ff */
[----:B------:R-:W-:Y:S01]  /*10c80*/  @!P4 IMAD.WIDE R20, R21, 0x4, R14 ;  /* 0x000000041514c825 */ /* 0x000fe200078e020e */
[----:B------:R-:W-:-:S02]  /*10c90*/  @!P1 LEA.HI R6, R6, R6, RZ, 0x1 ;  /* 0x0000000606069211 */ /* 0x000fc400078f08ff */
[----:B------:R-:W-:Y:S01]  /*10ca0*/  @!P2 LOP3.LUT R7, R7, 0xfffffffe, RZ, 0xc0, !PT ;  /* 0xfffffffe0707a812 */ /* 0x000fe200078ec0ff */
[----:B------:R-:W-:Y:S01]  /*10cb0*/  @!P3 IMAD.WIDE R16, R17, 0x4, R14 ;  /* 0x000000041110b825 */ /* 0x000fe200078e020e */
[----:B-1----:R-:W-:Y:S02]  /*10cc0*/  @!P5 LOP3.LUT R13, R8, 0xfffffffe, RZ, 0xc0, !PT ;  /* 0xfffffffe080dd812 */ /* 0x002fe400078ec0ff */
[----:B--2---:R-:W-:-:S03]  /*10cd0*/  @!P1 LOP3.LUT R19, R6, 0xfffffffe, RZ, 0xc0, !PT ;  /* 0xfffffffe06139812 */ /* 0x004fc600078ec0ff */
[----:B------:R-:W-:Y:S01]  /*10ce0*/  @!P5 IMAD.WIDE R12, R13, 0x4, R14 ;  /* 0x000000040d0cd825 */ /* 0x000fe200078e020e */
[----:B---3--:R-:W-:-:S03]  /*10cf0*/  @!P6 LOP3.LUT R5, R0, 0xfffffffe, RZ, 0xc0, !PT ;  /* 0xfffffffe0005e812 */ /* 0x008fc600078ec0ff */
[----:B------:R-:W-:-:S04]  /*10d00*/  @!P2 IMAD.WIDE R6, R7, 0x4, R14 ;  /* 0x000000040706a825 */ /* 0x000fc800078e020e */
[----:B------:R-:W-:-:S04]  /*10d10*/  @!P6 IMAD.WIDE R4, R5, 0x4, R14 ;  /* 0x000000040504e825 */ /* 0x000fc800078e020e */
[----:B------:R-:W-:Y:S01]  /*10d20*/  @!P1 IMAD.WIDE R14, R19, 0x4, R14 ;  /* 0x00000004130e9825 */ /* 0x000fe200078e020e */
[----:B------:R1:W-:Y:S04]  /*10d30*/  @!P6 ST.E.64 [R4.64], R76 ;  /* 0x0000004c0400e985 */ /* 0x0003e8000c101b10 */
[----:B------:R1:W-:Y:S04]  /*10d40*/  @!P5 ST.E.64 [R12.64], R80 ;  /* 0x000000500c00d985 */ /* 0x0003e8000c101b10 */
[----:B------:R1:W-:Y:S04]  /*10d50*/  @!P4 ST.E.64 [R20.64], R2 ;  /* 0x000000021400c985 */ /* 0x0003e8000c101b10 */
[----:B------:R1:W-:Y:S04]  /*10d60*/  @!P3 ST.E.64 [R16.64], R88 ;  /* 0x000000581000b985 */ /* 0x0003e8000c101b10 */
[----:B------:R1:W-:Y:S04]  /*10d70*/  @!P2 ST.E.64 [R6.64], R92 ;  /* 0x0000005c0600a985 */ /* 0x0003e8000c101b10 */
[----:B------:R1:W-:Y:S02]  /*10d80*/  @!P1 ST.E.64 [R14.64], R96 ;  /* 0x000000600e009985 */ /* 0x0003e4000c101b10 */
.L_x_389:
[----:B------:R-:W-:Y:S05]  /*10d90*/  BSYNC B0 ;  /* 0x0000000000007941 */ /* 0x000fea0003800000 */
.L_x_388:
[----:B-1----:R1:W3:Y:S04]  /*10da0*/  SHFL.IDX PT, R5, R10, 0x1, 0x1c1f ;  /* 0x003c1f000a057f89 */ /* 0x0022e800000e0000 */
[----:B------:R1:W4:Y:S01]  /*10db0*/  SHFL.IDX PT, R4, R9, 0x1, 0x1c1f ;  /* 0x003c1f0009047f89 */ /* 0x00032200000e0000 */
[----:B------:R-:W-:Y:S05]  /*10dc0*/  @P0 EXIT ;  /* 0x000000000000094d */ /* 0x000fea0003800000 */
[C---:B------:R-:W-:Y:S02]  /*10dd0*/  IADD3 R3, R11.reuse, 0x8, RZ ;  /* 0x000000080b037810 */ /* 0x040fe40007ffe0ff */
[----:B------:R-:W-:-:S02]  /*10de0*/  ISETP.GE.AND P1, PT, R11, c[0x0][0x3c8], PT ;  /* 0x0000f2000b007a0c */ /* 0x000fc40003f26270 */
[----:B------:R-:W-:Y:S02]  /*10df0*/  ISETP.GE.AND P0, PT, R3, c[0x0][0x3c8], PT ;  /* 0x0000f20003007a0c */ /* 0x000fe40003f06270 */
[C---:B------:R-:W-:Y:S02]  /*10e00*/  IADD3 R2, R11.reuse, 0x10, RZ ;  /* 0x000000100b027810 */ /* 0x040fe40007ffe0ff */
[C---:B------:R-:W-:Y:S02]  /*10e10*/  IADD3 R0, R11.reuse, 0x18, RZ ;  /* 0x000000180b007810 */ /* 0x040fe40007ffe0ff */
[----:B------:R-:W-:Y:S02]  /*10e20*/  ISETP.GE.AND P6, PT, R2, c[0x0][0x3c8], PT ;  /* 0x0000f20002007a0c */ /* 0x000fe40003fc6270 */
[----:B------:R-:W-:Y:S02]  /*10e30*/  ISETP.GE.AND P5, PT, R0, c[0x0][0x3c8], PT ;  /* 0x0000f20000007a0c */ /* 0x000fe40003fa6270 */
[C---:B-1--4-:R-:W-:Y:S01]  /*10e40*/  IADD3 R9, R11.reuse, 0x20, RZ ;  /* 0x000000200b097810 */ /* 0x052fe20007ffe0ff */
[C---:B---3--:R-:W-:Y:S01]  /*10e50*/  @!P1 IMAD.WIDE R12, R11.reuse, 0x4, R4 ;  /* 0x000000040b0c9825 */ /* 0x048fe200078e0204 */
[----:B------:R-:W-:-:S02]  /*10e60*/  IADD3 R8, R11, 0x28, RZ ;  /* 0x000000280b087810 */ /* 0x000fc40007ffe0ff */
[----:B------:R-:W-:Y:S02]  /*10e70*/  @!P0 LEA.HI R3, R3, R3, RZ, 0x1 ;  /* 0x0000000303038211 */ /* 0x000fe400078f08ff */
[----:B------:R-:W-:Y:S01]  /*10e80*/  IADD3 R7, R11, 0x30, RZ ;  /* 0x000000300b077810 */ /* 0x000fe20007ffe0ff */
[----:B------:R1:W-:Y:S01]  /*10e90*/  @!P1 ST.E.64 [R12.64], R130 ;  /* 0x000000820c009985 */ /* 0x0003e2000c101b10 */
[----:B------:R-:W-:Y:S02]  /*10ea0*/  @!P0 LOP3.LUT R3, R3, 0xfffffffe, RZ, 0xc0, !PT ;  /* 0xfffffffe03038812 */ /* 0x000fe400078ec0ff */
[----:B------:R-:W-:Y:S02]  /*10eb0*/  IADD3 R6, R11, 0x38, RZ ;  /* 0x000000380b067810 */ /* 0x000fe40007ffe0ff */
[----:B------:R-:W-:Y:S01]  /*10ec0*/  ISETP.GE.AND P4, PT, R9, c[0x0][0x3c8], PT ;  /* 0x0000f20009007a0c */ /* 0x000fe20003f86270 */
[----:B--2---:R-:W-:Y:S01]  /*10ed0*/  @!P0 IMAD.WIDE R14, R3, 0x4, R4 ;  /* 0x00000004030e8825 */ /* 0x004fe200078e0204 */
[----:B------:R-:W-:-:S02]  /*10ee0*/  IADD3 R3, R11, 0x40, RZ ;  /* 0x000000400b037810 */ /* 0x000fc40007ffe0ff */
[----:B------:R-:W-:Y:S02]  /*10ef0*/  ISETP.GE.AND P3, PT, R8, c[0x0][0x3c8], PT ;  /* 0x0000f20008007a0c */ /* 0x000fe40003f66270 */
[----:B------:R-:W-:Y:S01]  /*10f00*/  ISETP.GE.AND P2, PT, R7, c[0x0][0x3c8], PT ;  /* 0x0000f20007007a0c */ /* 0x000fe20003f46270 */
[----:B------:R2:W-:Y:S01]  /*10f10*/  @!P0 ST.E.64 [R14.64], R126 ;  /* 0x0000007e0e008985 */ /* 0x0005e2000c101b10 */
[----:B------:R-:W-:Y:S02]  /*10f20*/  ISETP.GE.AND P1, PT, R6, c[0x0][0x3c8], PT ;  /* 0x0000f20006007a0c */ /* 0x000fe40003f26270 */
[----:B------:R-:W-:Y:S02]  /*10f30*/  @!P6 LEA.HI R2, R2, R2, RZ, 0x1 ;  /* 0x000000020202e211 */ /* 0x000fe400078f08ff */
[----:B------:R-:W-:Y:S02]  /*10f40*/  ISETP.GE.AND P0, PT, R3, c[0x0][0x3c8], PT ;  /* 0x0000f20003007a0c */ /* 0x000fe40003f06270 */
[----:B------:R-:W-:-:S02]  /*10f50*/  @!P5 LEA.HI R0, R0, R0, RZ, 0x1 ;  /* 0x000000000000d211 */ /* 0x000fc400078f08ff */
[----:B------:R-:W-:Y:S02]  /*10f60*/  @!P4 LEA.HI R9, R9, R9, RZ, 0x1 ;  /* 0x000000090909c211 */ /* 0x000fe400078f08ff */
[----:B------:R-:W-:Y:S02]  /*10f70*/  @!P3 LEA.HI R8, R8, R8, RZ, 0x1 ;  /* 0x000000080808b211 */ /* 0x000fe400078f08ff */
[----:B------:R-:W-:Y:S02]  /*10f80*/  @!P2 LEA.HI R7, R7, R7, RZ, 0x1 ;  /* 0x000000070707a211 */ /* 0x000fe400078f08ff */
[----:B------:R-:W-:Y:S02]  /*10f90*/  @!P1 LEA.HI R6, R6, R6, RZ, 0x1 ;  /* 0x0000000606069211 */ /* 0x000fe400078f08ff */
[----:B-1----:R-:W-:Y:S02]  /*10fa0*/  @!P6 LOP3.LUT R13, R2, 0xfffffffe, RZ, 0xc0, !PT ;  /* 0xfffffffe020de812 */ /* 0x002fe400078ec0ff */
[----:B------:R-:W-:-:S02]  /*10fb0*/  IADD3 R2, R11, 0x48, RZ ;  /* 0x000000480b027810 */ /* 0x000fc40007ffe0ff */
[----:B------:R-:W-:Y:S01]  /*10fc0*/  @!P0 LEA.HI R3, R3, R3, RZ, 0x1 ;  /* 0x0000000303038211 */ /* 0x000fe200078f08ff */
[--C-:B------:R-:W-:Y:S01]  /*10fd0*/  @!P6 IMAD.WIDE R12, R13, 0x4, R4.reuse ;  /* 0x000000040d0ce825 */ /* 0x100fe200078e0204 */
[----:B------:R-:W-:Y:S02]  /*10fe0*/  @!P4 LOP3.LUT R9, R9, 0xfffffffe, RZ, 0xc0, !PT ;  /* 0xfffffffe0909c812 */ /* 0x000fe400078ec0ff */
[----:B------:R-:W-:Y:S02]  /*10ff0*/  @!P3 LOP3.LUT R17, R8, 0xfffffffe, RZ, 0xc0, !PT ;  /* 0xfffffffe0811b812 */ /* 0x000fe400078ec0ff */
[----:B------:R1:W-:Y:S01]  /*11000*/  @!P6 ST.E.64 [R12.64], R122 ;  /* 0x0000007a0c00e985 */ /* 0x0003e2000c101b10 */
[----:B------:R-:W-:Y:S01]  /*11010*/  ISETP.GE.AND P6, PT, R2, c[0x0][0x3c8], PT ;  /* 0x0000f20002007a0c */ /* 0x000fe20003fc6270 */
[----:B------:R-:W-:Y:S01]  /*11020*/  @!P4 IMAD.WIDE R8, R9, 0x4, R4 ;  /* 0x000000040908c825 */ /* 0x000fe200078e0204 */
[----:B--2---:R-:W-:Y:S02]  /*11030*/  @!P5 LOP3.LUT R15, R0, 0xfffffffe, RZ, 0xc0, !PT ;  /* 0xfffffffe000fd812 */ /* 0x004fe400078ec0ff */
[----:B------:R-:W-:-:S02]  /*11040*/  IADD3 R0, R11, 0x50, RZ ;  /* 0x000000500b007810 */ /* 0x000fc40007ffe0ff */
[----:B------:R-:W-:Y:S01]  /*11050*/  @!P2 LOP3.LUT R7, R7, 0xfffffffe, RZ, 0xc0, !PT ;  /* 0xfffffffe0707a812 */ /* 0x000fe200078ec0ff */
[----:B------:R-:W-:Y:S01]  /*11060*/  @!P5 IMAD.WIDE R14, R15, 0x4, R4 ;  /* 0x000000040f0ed825 */ /* 0x000fe200078e0204 */
[----:B------:R-:W-:Y:S02]  /*11070*/  @!P0 LOP3.LUT R3, R3, 0xfffffffe, RZ, 0xc0, !PT ;  /* 0xfffffffe03038812 */ /* 0x000fe400078ec0ff */
[C---:B------:R-:W-:Y:S02]  /*11080*/  IADD3 R20, R11.reuse, 0x58, RZ ;  /* 0x000000580b147810 */ /* 0x040fe40007ffe0ff */
[----:B------:R2:W-:Y:S01]  /*11090*/  @!P5 ST.E.64 [R14.64], R118 ;  /* 0x000000760e00d985 */ /* 0x0005e2000c101b10 */
[----:B------:R-:W-:Y:S02]  /*110a0*/  ISETP.GE.AND P5, PT, R0, c[0x0][0x3c8], PT ;  /* 0x0000f20000007a0c */ /* 0x000fe40003fa6270 */
[C---:B------:R-:W-:Y:S01]  /*110b0*/  IADD3 R19, R11.reuse, 0x60, RZ ;  /* 0x000000600b137810 */ /* 0x040fe20007ffe0ff */
[----:B------:R3:W-:Y:S01]  /*110c0*/  @!P4 ST.E.64 [R8.64], R114 ;  /* 0x000000720800c985 */ /* 0x0007e2000c101b10 */
[----:B------:R-:W-:-:S02]  /*110d0*/  IADD3 R18, R11, 0x68, RZ ;  /* 0x000000680b127810 */ /* 0x000fc40007ffe0ff */
[----:B------:R-:W-:Y:S02]  /*110e0*/  IADD3 R10, R11, 0x70, RZ ;  /* 0x000000700b0a7810 */ /* 0x000fe40007ffe0ff */
[----:B------:R-:W-:Y:S02]  /*110f0*/  ISETP.GE.AND P4, PT, R20, c[0x0][0x3c8], PT ;  /* 0x0000f20014007a0c */ /* 0x000fe40003f86270 */
[----:B------:R-:W-:-:S03]  /*11100*/  @!P6 LEA.HI R2, R2, R2, RZ, 0x1 ;  /* 0x000000020202e211 */ /* 0x000fc600078f08ff */
[----:B------:R-:W-:Y:S02]  /*11110*/  @!P5 LEA.HI R0, R0, R0, RZ, 0x1 ;  /* 0x000000000000d211 */ /* 0x000fe400078f08ff */
[----:B-1----:R-:W-:Y:S01]  /*11120*/  @!P1 LOP3.LUT R13, R6, 0xfffffffe, RZ, 0xc0, !PT ;  /* 0xfffffffe060d9812 */ /* 0x002fe200078ec0ff */
[----:B------:R-:W-:-:S04]  /*11130*/  @!P2 IMAD.WIDE R6, R7, 0x4, R4 ;  /* 0x000000040706a825 */ /* 0x000fc800078e0204 */
[----:B------:R-:W-:Y:S01]  /*11140*/  @!P1 IMAD.WIDE R12, R13, 0x4, R4 ;  /* 0x000000040d0c9825 */ /* 0x000fe200078e0204 */
[----:B------:R-:W-:-:S03]  /*11150*/  @!P4 LEA.HI R20, R20, R20, RZ, 0x1 ;  /* 0x000000141414c211 */ /* 0x000fc600078f08ff */
[----:B--2---:R-:W-:-:S04]  /*11160*/  @!P3 IMAD.WIDE R14, R17, 0x4, R4 ;  /* 0x00000004110eb825 */ /* 0x004fc800078e0204 */
[----:B------:R-:W-:Y:S01]  /*11170*/  @!P0 IMAD.WIDE R16, R3, 0x4, R4 ;  /* 0x0000000403108825 */ /* 0x000fe200078e0204 */
[----:B------:R1:W-:Y:S01]  /*11180*/  @!P3 ST.E.64 [R14.64], R110 ;  /* 0x0000006e0e00b985 */ /* 0x0003e2000c101b10 */
[----:B------:R-:W-:Y:S02]  /*11190*/  IADD3 R3, R11, 0x78, RZ ;  /* 0x000000780b037810 */ /* 0x000fe40007ffe0ff */
[----:B------:R-:W-:Y:S01]  /*111a0*/  ISETP.GE.AND P3, PT, R19, c[0x0][0x3c8], PT ;  /* 0x0000f20013007a0c */ /* 0x000fe20003f66270 */
[----:B------:R2:W-:Y:S01]  /*111b0*/  @!P2 ST.E.64 [R6.64], R106 ;  /* 0x0000006a0600a985 */ /* 0x0005e2000c101b10 */
[----:B------:R-:W-:Y:S02]  /*111c0*/  ISETP.GE.AND P2, PT, R18, c[0x0][0x3c8], PT ;  /* 0x0000f20012007a0c */ /* 0x000fe40003f46270 */
[----:B---3--:R-:W-:Y:S01]  /*111d0*/  @!P5 LOP3.LUT R9, R0, 0xfffffffe, RZ, 0xc0, !PT ;  /* 0xfffffffe0009d812 */ /* 0x008fe200078ec0ff */
[----:B------:R3:W-:Y:S01]  /*111e0*/  @!P1 ST.E.64 [R12.64], R102 ;  /* 0x000000660c009985 */ /* 0x0007e2000c101b10 */
[----:B------:R-:W-:-:S02]  /*111f0*/  ISETP.GE.AND P1, PT, R10, c[0x0][0x3c8], PT ;  /* 0x0000f2000a007a0c */ /* 0x000fc40003f26270 */
[----:B------:R-:W-:Y:S01]  /*11200*/  IADD3 R0, R11, 0x88, RZ ;  /* 0x000000880b007810 */ /* 0x000fe20007ffe0ff */
[----:B------:R4:W-:Y:S01]  /*11210*/  @!P0 ST.E.64 [R16.64], R38 ;  /* 0x0000002610008985 */ /* 0x0009e2000c101b10 */
[----:B------:R-:W-:Y:S01]  /*11220*/  ISETP.GE.AND P0, PT, R3, c[0x0][0x3c8], PT ;  /* 0x0000f20003007a0c */ /* 0x000fe20003f06270 */
[----:B------:R-:W-:Y:S02]  /*11230*/  @!P5 IMAD.WIDE R8, R9, 0x4, R4 ;  /* 0x000000040908d825 */ /* 0x000fe400078e0204 */
[----:B------:R-:W-:Y:S02]  /*11240*/  @!P3 LEA.HI R19, R19, R19, RZ, 0x1 ;  /* 0x000000131313b211 */ /* 0x000fe400078f08ff */
[----:B------:R-:W-:Y:S02]  /*11250*/  @!P2 LEA.HI R18, R18, R18, RZ, 0x1 ;  /* 0x000000121212a211 */ /* 0x000fe400078f08ff */
[----:B------:R-:W-:Y:S02]  /*11260*/  @!P3 LOP3.LUT R19, R19, 0xfffffffe, RZ, 0xc0, !PT ;  /* 0xfffffffe1313b812 */ /* 0x000fe400078ec0ff */
[----:B------:R-:W-:-:S04]  /*11270*/  @!P1 LEA.HI R10, R10, R10, RZ, 0x1 ;  /* 0x0000000a0a0a9211 */ /* 0x000fc800078f08ff */
[----:B------:R-:W-:Y:S01]  /*11280*/  @!P0 LEA.HI R3, R3, R3, RZ, 0x1 ;  /* 0x0000000303038211 */ /* 0x000fe200078f08ff */
[----:B-1----:R-:W-:-:S03]  /*11290*/  @!P3 IMAD.WIDE R14, R19, 0x4, R4 ;  /* 0x00000004130eb825 */ /* 0x002fc600078e0204 */
[----:B------:R-:W-:Y:S02]  /*112a0*/  @!P0 LOP3.LUT R3, R3, 0xfffffffe, RZ, 0xc0, !PT ;  /* 0xfffffffe03038812 */ /* 0x000fe400078ec0ff */
[C---:B------:R-:W-:Y:S02]  /*112b0*/  IADD3 R19, R11.reuse, 0x98, RZ ;  /* 0x000000980b137810 */ /* 0x040fe40007ffe0ff */
[----:B--2---:R-:W-:Y:S02]  /*112c0*/  @!P6 LOP3.LUT R7, R2, 0xfffffffe, RZ, 0xc0, !PT ;  /* 0xfffffffe0207e812 */ /* 0x004fe400078ec0ff */
[----:B------:R-:W-:Y:S02]  /*112d0*/  IADD3 R2, R11, 0x80, RZ ;  /* 0x000000800b027810 */ /* 0x000fe40007ffe0ff */
[----:B---3--:R-:W-:Y:S01]  /*112e0*/  @!P4 LOP3.LUT R13, R20, 0xfffffffe, RZ, 0xc0, !PT ;  /* 0xfffffffe140dc812 */ /* 0x008fe200078ec0ff */
[----:B------:R-:W-:Y:S01]  /*112f0*/  @!P6 IMAD.WIDE R6, R7, 0x4, R4 ;  /* 0x000000040706e825 */ /* 0x000fe200078e0204 */
[----:B------:R-:W-:-:S03]  /*11300*/  IADD3 R20, R11, 0x90, RZ ;  /* 0x000000900b147810 */ /* 0x000fc60007ffe0ff */
[--C-:B------:R-:W-:Y:S01]  /*11310*/  @!P4 IMAD.WIDE R12, R13, 0x4, R4.reuse ;  /* 0x000000040d0cc825 */ /* 0x100fe200078e0204 */
[----:B------:R1:W-:Y:S01]  /*11320*/  @!P6 ST.E.64 [R6.64], R42 ;  /* 0x0000002a0600e985 */ /* 0x0003e2000c101b10 */
[----:B------:R-:W-:Y:S02]  /*11330*/  ISETP.GE.AND P6, PT, R2, c[0x0][0x3c8], PT ;  /* 0x0000f20002007a0c */ /* 0x000fe40003fc6270 */
[----:B----4-:R-:W-:Y:S01]  /*11340*/  @!P0 IMAD.WIDE R16, R3, 0x4, R4 ;  /* 0x0000000403108825 */ /* 0x010fe200078e0204 */
[----:B------:R2:W-:Y:S01]  /*11350*/  @!P5 ST.E.64 [R8.64], R46 ;  /* 0x0000002e0800d985 */ /* 0x0005e2000c101b10 */
[----:B------:R-:W-:Y:S02]  /*11360*/  ISETP.GE.AND P5, PT, R0, c[0x0][0x3c8], PT ;  /* 0x0000f20000007a0c */ /* 0x000fe40003fa6270 */
[----:B------:R-:W-:Y:S01]  /*11370*/  IADD3 R3, R11, 0xb0, RZ ;  /* 0x000000b00b037810 */ /* 0x000fe20007ffe0ff */
[----:B------:R3:W-:Y:S01]  /*11380*/  @!P4 ST.E.64 [R12.64], R50 ;  /* 0x000000320c00c985 */ /* 0x0007e2000c101b10 */
[----:B------:R-:W-:-:S03]  /*11390*/  ISETP.GE.AND P4, PT, R20, c[0x0][0x3c8], PT ;  /* 0x0000f20014007a0c */ /* 0x000fc60003f86270 */
[----:B------:R4:W-:Y:S01]  /*113a0*/  @!P3 ST.E.64 [R14.64], R54 ;  /* 0x000000360e00b985 */ /* 0x0009e2000c101b10 */
[----:B------:R-:W-:Y:S02]  /*113b0*/  ISETP.GE.AND P3, PT, R19, c[0x0][0x3c8], PT ;  /* 0x0000f20013007a0c */ /* 0x000fe40003f66270 */
[----:B------:R-:W-:-:S03]  /*113c0*/  @!P6 LEA.HI R2, R2, R2, RZ, 0x1 ;  /* 0x000000020202e211 */ /* 0x000fc600078f08ff */
[----:B------:R-:W-:-:S04]  /*113d0*/  @!P5 LEA.HI R0, R0, R0, RZ, 0x1 ;  /* 0x000000000000d211 */ /* 0x000fc800078f08ff */
[----:B------:R-:W-:-:S04]  /*113e0*/  @!P4 LEA.HI R20, R20, R20, RZ, 0x1 ;  /* 0x000000141414c211 */ /* 0x000fc800078f08ff */
[----:B------:R-:W-:Y:S02]  /*113f0*/  @!P3 LEA.HI R19, R19, R19, RZ, 0x1 ;  /* 0x000000131313b211 */ /* 0x000fe400078f08ff */
[----:B-1----:R-:W-:Y:S02]  /*11400*/  @!P2 LOP3.LUT R7, R18, 0xfffffffe, RZ, 0xc0, !PT ;  /* 0xfffffffe1207a812 */ /* 0x002fe400078ec0ff */
[----:B------:R-:W-:Y:S02]  /*11410*/  IADD3 R18, R11, 0xa0, RZ ;  /* 0x000000a00b127810 */ /* 0x000fe40007ffe0ff */
[----:B--2---:R-:W-:Y:S01]  /*11420*/  @!P1 LOP3.LUT R9, R10, 0xfffffffe, RZ, 0xc0, !PT ;  /* 0xfffffffe0a099812 */ /* 0x004fe200078ec0ff */
[--C-:B------:R-:W-:Y:S01]  /*11430*/  @!P2 IMAD.WIDE R6, R7, 0x4, R4.reuse ;  /* 0x000000040706a825 */ /* 0x100fe200078e0204 */
[----:B------:R-:W-:Y:S02]  /*11440*/  IADD3 R10, R11, 0xa8, RZ ;  /* 0x000000a80b0a7810 */ /* 0x000fe40007ffe0ff */
[----:B---3--:R-:W-:Y:S01]  /*11450*/  @!P4 LOP3.LUT R13, R20, 0xfffffffe, RZ, 0xc0, !PT ;  /* 0xfffffffe140dc812 */ /* 0x008fe200078ec0ff */
[----:B------:R-:W-:Y:S01]  /*11460*/  @!P1 IMAD.WIDE R8, R9, 0x4, R4 ;  /* 0x0000000409089825 */ /* 0x000fe200078e0204 */
[----:B------:R1:W-:Y:S01]  /*11470*/  @!P2 ST.E.64 [R6.64], R58 ;  /* 0x0000003a0600a985 */ /* 0x0003e2000c101b10 */
[----:B------:R-:W-:-:S02]  /*11480*/  ISETP.GE.AND P2, PT, R18, c[0x0][0x3c8], PT ;  /* 0x0000f20012007a0c */ /* 0x000fc40003f46270 */
[----:B------:R-:W-:Y:S01]  /*11490*/  @!P3 LOP3.LUT R19, R19, 0xfffffffe, RZ, 0xc0, !PT ;  /* 0xfffffffe1313b812 */ /* 0x000fe200078ec0ff */
[----:B------:R2:W-:Y:S01]  /*114a0*/  @!P1 ST.E.64 [R8.64], R62 ;  /* 0x0000003e08009985 */ /* 0x0005e2000c101b10 */
[----:B------:R-:W-:Y:S02]  /*114b0*/  ISETP.GE.AND P1, PT, R10, c[0x0][0x3c8], PT ;  /* 0x0000f2000a007a0c */ /* 0x000fe40003f26270 */
[----:B------:R-:W-:Y:S01]  /*114c0*/  IADD3 R11, R11, 0xb8, RZ ;  /* 0x000000b80b0b7810 */ /* 0x000fe20007ffe0ff */
[----:B------:R3:W-:Y:S01]  /*114d0*/  @!P0 ST.E.64 [R16.64], R66 ;  /* 0x0000004210008985 */ /* 0x0007e2000c101b10 */
[----:B------:R-:W-:-:S05]  /*114e0*/  ISETP.GE.AND P0, PT, R3, c[0x0][0x3c8], PT ;  /* 0x0000f20003007a0c */ /* 0x000fca0003f06270 */
[----:B------:R-:W-:-:S04]  /*114f0*/  @!P2 LEA.HI R18, R18, R18, RZ, 0x1 ;  /* 0x000000121212a211 */ /* 0x000fc800078f08ff */
[----:B------:R-:W-:Y:S02]  /*11500*/  @!P1 LEA.HI R10, R10, R10, RZ, 0x1 ;  /* 0x0000000a0a0a9211 */ /* 0x000fe400078f08ff */
[----:B----4-:R-:W-:Y:S02]  /*11510*/  @!P2 LOP3.LUT R15, R18, 0xfffffffe, RZ, 0xc0, !PT ;  /* 0xfffffffe120fa812 */ /* 0x010fe400078ec0ff */
[----:B------:R-:W-:-:S04]  /*11520*/  @!P0 LEA.HI R3, R3, R3, RZ, 0x1 ;  /* 0x0000000303038211 */ /* 0x000fc800078f08ff */
[----:B------:R-:W-:Y:S02]  /*11530*/  @!P0 LOP3.LUT R3, R3, 0xfffffffe, RZ, 0xc0, !PT ;  /* 0xfffffffe03038812 */ /* 0x000fe400078ec0ff */
[----:B-1----:R-:W-:-:S03]  /*11540*/  @!P6 LOP3.LUT R7, R2, 0xfffffffe, RZ, 0xc0, !PT ;  /* 0xfffffffe0207e812 */ /* 0x002fc600078ec0ff */
[----:B------:R-:W-:Y:S01]  /*11550*/  @!P0 IMAD.WIDE R2, R3, 0x4, R4 ;  /* 0x0000000403028825 */ /* 0x000fe200078e0204 */
[----:B--2---:R-:W-:-:S03]  /*11560*/  @!P5 LOP3.LUT R9, R0, 0xfffffffe, RZ, 0xc0, !PT ;  /* 0xfffffffe0009d812 */ /* 0x004fc600078ec0ff */
[----:B------:R-:W-:Y:S01]  /*11570*/  @!P6 IMAD.WIDE R6, R7, 0x4, R4 ;  /* 0x000000040706e825 */ /* 0x000fe200078e0204 */
[----:B---3--:R-:W-:-:S03]  /*11580*/  @!P1 LOP3.LUT R17, R10, 0xfffffffe, RZ, 0xc0, !PT ;  /* 0xfffffffe0a119812 */ /* 0x008fc600078ec0ff */
[--C-:B------:R-:W-:Y:S01]  /*11590*/  @!P5 IMAD.WIDE R8, R9, 0x4, R4.reuse ;  /* 0x000000040908d825 */ /* 0x100fe200078e0204 */
[----:B------:R1:W-:Y:S04]  /*115a0*/  @!P6 ST.E.64 [R6.64], R70 ;  /* 0x000000460600e985 */ /* 0x0003e8000c101b10 */
[----:B------:R2:W-:Y:S01]  /*115b0*/  @!P5 ST.E.64 [R8.64], R74 ;  /* 0x0000004a0800d985 */ /* 0x0005e2000c101b10 */
[----:B-1----:R-:W-:-:S04]  /*115c0*/  @!P4 IMAD.WIDE R6, R13, 0x4, R4 ;  /* 0x000000040d06c825 */ /* 0x002fc800078e0204 */
[--C-:B--2---:R-:W-:Y:S01]  /*115d0*/  @!P3 IMAD.WIDE R8, R19, 0x4, R4.reuse ;  /* 0x000000041308b825 */ /* 0x104fe200078e0204 */
[----:B------:R1:W-:Y:S03]  /*115e0*/  @!P4 ST.E.64 [R6.64], R78 ;  /* 0x0000004e0600c985 */ /* 0x0003e6000c101b10 */
[--C-:B------:R-:W-:Y:S01]  /*115f0*/  @!P2 IMAD.WIDE R12, R15, 0x4, R4.reuse ;  /* 0x000000040f0ca825 */ /* 0x100fe200078e0204 */
[----:B------:R1:W-:Y:S03]  /*11600*/  @!P3 ST.E.64 [R8.64], R82 ;  /* 0x000000520800b985 */ /* 0x0003e6000c101b10 */
[----:B------:R-:W-:Y:S01]  /*11610*/  @!P1 IMAD.WIDE R14, R17, 0x4, R4 ;  /* 0x00000004110e9825 */ /* 0x000fe200078e0204 */
[----:B------:R1:W-:Y:S04]  /*11620*/  @!P2 ST.E.64 [R12.64], R86 ;  /* 0x000000560c00a985 */ /* 0x0003e8000c101b10 */
[----:B------:R1:W-:Y:S04]  /*11630*/  @!P1 ST.E.64 [R14.64], R90 ;  /* 0x0000005a0e009985 */ /* 0x0003e8000c101b10 */
[----:B------:R1:W-:Y:S01]  /*11640*/  @!P0 ST.E.64 [R2.64], R94 ;  /* 0x0000005e02008985 */ /* 0x0003e2000c101b10 */
[----:B------:R-:W-:-:S13]  /*11650*/  ISETP.GE.AND P0, PT, R11, c[0x0][0x3c8], PT ;  /* 0x0000f2000b007a0c */ /* 0x000fda0003f06270 */
[----:B------:R-:W-:Y:S05]  /*11660*/  @P0 EXIT ;  /* 0x000000000000094d */ /* 0x000fea0003800000 */
[----:B-1----:R-:W-:-:S04]  /*11670*/  LEA.HI R3, R11, R11, RZ, 0x1 ;  /* 0x0000000b0b037211 */ /* 0x002fc800078f08ff */
[----:B------:R-:W-:-:S05]  /*11680*/  LOP3.LUT R3, R3, 0xfffffffe, RZ, 0xc0, !PT ;  /* 0xfffffffe03037812 */ /* 0x000fca00078ec0ff */
[----:B------:R-:W-:-:S05]  /*11690*/  IMAD.WIDE R4, R3, 0x4, R4 ;  /* 0x0000000403047825 */ /* 0x000fca00078e0204 */
[----:B------:R-:W-:Y:S01]  /*116a0*/  ST.E.64 [R4.64], R98 ;  /* 0x0000006204007985 */ /* 0x000fe2000c101b10 */
[----:B------:R-:W-:Y:S05]  /*116b0*/  EXIT ;  /* 0x000000000000794d */ /* 0x000fea0003800000 */
.L_x_387:
        /* <DEDUP_REMOVED lines=26> */
[----:B------:R-:W-:Y:S01]  /*11860*/  IMAD.WIDE.U32 R8, R5, c[0x0][0x4d8], R8 ;  /* 0x0001360005087a25 */ /* 0x000fe200078e0008 */
[----:B------:R-:W-:-:S03]  /*11870*/  IADD3 R4, -R6, RZ, RZ ;  /* 0x000000ff06047210 */ /* 0x000fc60007ffe1ff */
[----:B------:R-:W-:Y:S02]  /*11880*/  IMAD R0, R0, c[0x0][0x4d8], RZ ;  /* 0x0001360000007a24 */ /* 0x000fe400078e02ff */
[----:B--2---:R-:W-:Y:S02]  /*11890*/  IMAD R2, R2, c[0x0][0x550], R3 ;  /* 0x0001540002027a24 */ /* 0x004fe400078e0203 */
[----:B------:R-:W-:Y:S02]  /*118a0*/  IMAD R0, R5, c[0x0][0x4dc], R0 ;  /* 0x0001370005007a24 */ /* 0x000fe400078e0200 */
[----:B------:R-:W-:Y:S01]  /*118b0*/  IMAD R4, R4, c[0x0][0x4e8], R7 ;  /* 0x00013a0004047a24 */ /* 0x000fe200078e0207 */
[----:B------:R-:W-:Y:S01]  /*118c0*/  SHF.R.S32.HI R3, RZ, 0x1f, R2 ;  /* 0x0000001fff037819 */ /* 0x000fe20000011402 */
[----:B------:R-:W-:Y:S01]  /*118d0*/  IMAD.IADD R9, R0, 0x1, R9 ;  /* 0x0000000100097824 */ /* 0x000fe200078e0209 */
[----:B------:R-:W-:-:S03]  /*118e0*/  SHF.R.S32.HI R0, RZ, 0x1f, R6 ;  /* 0x0000001fff007819 */ /* 0x000fc60000011406 */
[----:B------:R-:W-:Y:S02]  /*118f0*/  IMAD R3, R3, c[0x0][0x4e0], RZ ;  /* 0x0001380003037a24 */ /* 0x000fe400078e02ff */
        /* <DEDUP_REMOVED lines=14> */
.L_x_390:
        /* <DEDUP_REMOVED lines=10> */
.L_x_2463:


//--------------------- .text._ZN7cutlass13device_kernelIN5flash19enable_sm80_to_sm89INS1_16FlashAttnFwdSm80INS1_25CollectiveMainloopFwdSm80ILi8ELi1ELb0EN4cute5tupleIJNS5_1CILi128EEENS7_ILi64EEENS7_ILi192EEEEEELi192ENS_6half_tEfNS_4arch4Sm80ELb0ELb1ELb1ELb1ELb0ELb0ELb1ELb1EEENS1_21CollectiveEpilogueFwdINS6_IJS8_SA_S9_EEENS6_IJNS7_ILi1EEESI_SI_EEESC_SE_Li256ELb1ELb1ELb1ELb0EEENS1_36VarlenDynamicPersistentTileSchedulerILi128ELi64ELi256ELi256ELb1ELb1ELb0ELb1ELb0ELb1EEEEEEEEEvNT_6ParamsE --------------------------
	.section	.text._ZN7cutlass13device_kernelIN5flash19enable_sm80_to_sm89INS1_16FlashAttnFwdSm80INS1_25CollectiveMainloopFwdSm80ILi8ELi1ELb0EN4cute5tupleIJNS5_1CILi128EEENS7_ILi64EEENS7_ILi192EEEEEELi192ENS_6half_tEfNS_4arch4Sm80ELb0ELb1ELb1ELb1ELb0ELb0ELb1ELb1EEENS1_21CollectiveEpilogueFwdINS6_IJS8_SA_S9_EEENS6_IJNS7_ILi1EEESI_SI_EEESC_SE_Li256ELb1ELb1ELb1ELb0EEENS1_36VarlenDynamicPersistentTileSchedulerILi128ELi64ELi256ELi256ELb1ELb1ELb0ELb1ELb0ELb1EEEEEEEEEvNT_6ParamsE,"ax",@progbits
	.sectioninfo	@"SHI_REGISTERS=255"
	.align	128
.text._ZN7cutlass13device_kernelIN5flash19enable_sm80_to_sm89INS1_16FlashAttnFwdSm80INS1_25CollectiveMainloopFwdSm80ILi8ELi1ELb0EN4cute5tupleIJNS5_1CILi128EEENS7_ILi64EEENS7_ILi192EEEEEELi192ENS_6half_tEfNS_4arch4Sm80ELb0ELb1ELb1ELb1ELb0ELb0ELb1ELb1EEENS1_21CollectiveEpilogueFwdINS6_IJS8_SA_S9_EEENS6_IJNS7_ILi1EEESI_SI_EEESC_SE_Li256ELb1ELb1ELb1ELb0EEENS1_36VarlenDynamicPersistentTileSchedulerILi128ELi64ELi256ELi256ELb1ELb1ELb0ELb1ELb0ELb1EEEEEEEEEvNT_6ParamsE:
        .type           _ZN7cutlass13device_kernelIN5flash19enable_sm80_to_sm89INS1_16FlashAttnFwdSm80INS1_25CollectiveMainloopFwdSm80ILi8ELi1ELb0EN4cute5tupleIJNS5_1CILi128EEENS7_ILi64EEENS7_ILi192EEEEEELi192ENS_6half_tEfNS_4arch4Sm80ELb0ELb1ELb1ELb1ELb0ELb0ELb1ELb1EEENS1_21CollectiveEpilogueFwdINS6_IJS8_SA_S9_EEENS6_IJNS7_ILi1EEESI_SI_EEESC_SE_Li256ELb1ELb1ELb1ELb0EEENS1_36VarlenDynamicPersistentTileSchedulerILi128ELi64ELi256ELi256ELb1ELb1ELb0ELb1ELb0ELb1EEEEEEEEEvNT_6ParamsE,@function
        .size           _ZN7cutlass13device_kernelIN5flash19enable_sm80_to_sm89INS1_16FlashAttnFwdSm80INS1_25CollectiveMainloopFwdSm80ILi8ELi1ELb0EN4cute5tupleIJNS5_1CILi128EEENS7_ILi64EEENS7_ILi192EEEEEELi192ENS_6half_tEfNS_4arch4Sm80ELb0ELb1ELb1ELb1ELb0ELb0ELb1ELb1EEENS1_21CollectiveEpilogueFwdINS6_IJS8_SA_S9_EEENS6_IJNS7_ILi1EEESI_SI_EEESC_SE_Li256ELb1ELb1ELb1ELb0EEENS1_36VarlenDynamicPersistentTileSchedulerILi128ELi64ELi256ELi256ELb1ELb1ELb0ELb1ELb0ELb1EEEEEEEEEvNT_6ParamsE,(.L_x_2464 - _ZN7cutlass13device_kernelIN5flash19enable_sm80_to_sm89INS1_16FlashAttnFwdSm80INS1_25CollectiveMainloopFwdSm80ILi8ELi1ELb0EN4cute5tupleIJNS5_1CILi128EEENS7_ILi64EEENS7_ILi192EEEEEELi192ENS_6half_tEfNS_4arch4Sm80ELb0ELb1ELb1ELb1ELb0ELb0ELb1ELb1EEENS1_21CollectiveEpilogueFwdINS6_IJS8_SA_S9_EEENS6_IJNS7_ILi1EEESI_SI_EEESC_SE_Li256ELb1ELb1ELb1ELb0EEENS1_36VarlenDynamicPersistentTileSchedulerILi128ELi64ELi256ELi256ELb1ELb1ELb0ELb1ELb0ELb1EEEEEEEEEvNT_6ParamsE)
        .other          _ZN7cutlass13device_kernelIN5flash19enable_sm80_to_sm89INS1_16FlashAttnFwdSm80INS1_25CollectiveMainloopFwdSm80ILi8ELi1ELb0EN4cute5tupleIJNS5_1CILi128EEENS7_ILi64EEENS7_ILi192EEEEEELi192ENS_6half_tEfNS_4arch4Sm80ELb0ELb1ELb1ELb1ELb0ELb0ELb1ELb1EEENS1_21CollectiveEpilogueFwdINS6_IJS8_SA_S9_EEENS6_IJNS7_ILi1EEESI_SI_EEESC_SE_Li256ELb1ELb1ELb1ELb0EEENS1_36VarlenDynamicPersistentTileSchedulerILi128ELi64ELi256ELi256ELb1ELb1ELb0ELb1ELb0ELb1EEEEEEEEEvNT_6ParamsE,@"STO_CUDA_ENTRY STV_DEFAULT"
_ZN7cutlass13device_kernelIN5flash19enable_sm80_to_sm89INS1_16FlashAttnFwdSm80INS1_25CollectiveMainloopFwdSm80ILi8ELi1ELb0EN4cute5tupleIJNS5_1CILi128EEENS7_ILi64EEENS7_ILi192EEEEEELi192ENS_6half_tEfNS_4arch4Sm80ELb0ELb1ELb1ELb1ELb0ELb0ELb1ELb1EEENS1_21CollectiveEpilogueFwdINS6_IJS8_SA_S9_EEENS6_IJNS7_ILi1EEESI_SI_EEESC_SE_Li256ELb1ELb1ELb1ELb0EEENS1_36VarlenDynamicPersistentTileSchedulerILi128ELi64ELi256ELi256ELb1ELb1ELb0ELb1ELb0ELb1EEEEEEEEEvNT_6ParamsE:
        /* <DEDUP_REMOVED lines=13> */
[----:B------:R-:W-:-:S03]  /*00d0*/  CS2R R8, SRZ ;  /* 0x0000000000087805 */ /* 0x000fc6000001ff00 */
        /* <DEDUP_REMOVED lines=10> */
[C---:B------:R-:W-:Y:S01]  /*0180*/  ISETP.GE.U32.AND P4, PT, R12.reuse, 0x2, PT ;  /* 0x000000020c00780c */ /* 0x040fe20003f86070 */
[----:B------:R-:W-:Y:S01]  /*0190*/  IMAD.MOV.U32 R6, RZ, RZ, RZ ;  /* 0x000000ffff067224 */ /* 0x000fe200078e00ff */
        /* <DEDUP_REMOVED lines=26> */
.L_x_396:
        /* <DEDUP_REMOVED lines=9> */
[----:B------:R-:W-:-:S04]  /*03d0*/  @!P0 IMAD.WIDE R4, R0, R2, c[0x0][0x580] ;  /* 0x0001600000048625 */ /* 0x000fc800078e0202 */
[----:B------:R-:W-:Y:S01]  /*03e0*/  @!P0 IMAD.WIDE R2, R0, R3, c[0x0][0x578] ;  /* 0x00015e0000028625 */ /* 0x000fe200078e0203 */
[----:B------:R-:W3:Y:S04]  /*03f0*/  @!P0 LDG.E R9, [R4.64] ;  /* 0x0000000604098981 */ /* 0x000ee8000c1e1900 */
[----:B------:R-:W3:Y:S02]  /*0400*/  @!P0 LDG.E R8, [R2.64] ;  /* 0x0000000602088981 */ /* 0x000ee4000c1e1900 */
[----:B---3--:R-:W-:Y:S01]  /*0410*/  IMAD R5, R9, R8, RZ ;  /* 0x0000000809057224 */ /* 0x008fe200078e02ff */
[----:B------:R-:W-:Y:S05]  /*0420*/  BRA.DIV ~URZ, `(.L_x_394) ;  /* 0x00014f827f007947 */ /* 0x000fea000b800000 */
[----:B------:R1:W3:Y:S02]  /*0430*/  SHFL.UP PT, R0, R5, 0x1, RZ ;  /* 0x0420000005007989 */ /* 0x0002e400000e00ff */
.L_x_535:
        /* <DEDUP_REMOVED lines=16> */
.L_x_536:
[----:B---3--:R-:W-:-:S05]  /*0540*/  IMAD R0, R0, c[0x0][0x538], RZ ;  /* 0x00014e0000007a24 */ /* 0x008fca00078e02ff */
[----:B------:R-:W-:-:S04]  /*0550*/  IADD3 R7, R0, R7, RZ ;  /* 0x0000000700077210 */ /* 0x000fc80007ffe0ff */
[----:B------:R-:W-:-:S13]  /*0560*/  ISETP.GT.AND P0, PT, R7, UR4, PT ;  /* 0x0000000407007c0c */ /* 0x000fda000bf04270 */
[----:B-12---:R-:W-:Y:S05]  /*0570*/  @!P0 BRA `(.L_x_396) ;  /* 0xfffffdc000008947 */ /* 0x006fea000383ffff */
.L_x_392:
[----:B------:R-:W-:-:S05]  /*0580*/  IADD3 R11, -R0, R7, RZ ;  /* 0x00000007000b7210 */ /* 0x000fca0007ffe1ff */
[----:B------:R-:W-:-:S05]  /*0590*/  IMAD R0, R4, c[0x0][0x538], R11 ;  /* 0x00014e0004007a24 */ /* 0x000fca00078e020b */
[----:B------:R-:W-:Y:S01]  /*05a0*/  ISETP.GT.AND P0, PT, R0, UR4, PT ;  /* 0x0000000400007c0c */ /* 0x000fe2000bf04270 */
[----:B------:R-:W-:-:S12]  /*05b0*/  BRA.DIV ~URZ, `(.L_x_397) ;  /* 0x000150027f007947 */ /* 0x000fd8000b800000 */
[----:B------:R-:W-:-:S04]  /*05c0*/  VOTE.ANY R10, PT, !P0 ;  /* 0x00000000000a7806 */ /* 0x000fc800040e0100 */
.L_x_537:
[----:B------:R-:W1:Y:S02]  /*05d0*/  POPC R7, R10 ;  /* 0x0000000a00077309 */ /* 0x000e640000000000 */
[----:B-12---:R-:W-:Y:S01]  /*05e0*/  IADD3 R235, R7, R6, RZ ;  /* 0x0000000607eb7210 */ /* 0x006fe20007ffe0ff */
[----:B------:R-:W-:Y:S05]  /*05f0*/  BRA.DIV ~URZ, `(.L_x_398) ;  /* 0x000150127f007947 */ /* 0x000fea000b800000 */
[----:B------:R1:W2:Y:S01]  /*0600*/  SHFL.IDX PT, R233, R9, R7, 0x1f ;  /* 0x00001f0709e97589 */ /* 0x0002a200000e0000 */
[----:B------:R-:W-:-:S03]  /*0610*/  MOV R6, RZ ;  /* 0x000000ff00067202 */ /* 0x000fc60000000f00 */
[----:B------:R1:W3:Y:S04]  /*0620*/  SHFL.IDX PT, R9, R8, R7, 0x1f ;  /* 0x00001f0708097589 */ /* 0x0002e800000e0000 */
.L_x_538:
[----:B------:R-:W-:Y:S01]  /*0630*/  ISETP.NE.AND P0, PT, R10, RZ, PT ;  /* 0x000000ff0a00720c */ /* 0x000fe20003f05270 */
[----:B------:R-:W-:-:S12]  /*0640*/  BSSY B0, `(.L_x_399) ;  /* 0x0000005000007945 */ /* 0x000fd80003800000 */
[----:B------:R-:W-:Y:S05]  /*0650*/  @!P0 BRA `(.L_x_400) ;  /* 0x0000003000008947 */ /* 0x000fea0003800000 */
[----:B------:R-:W-:Y:S01]  /*0660*/  IADD3 R3, R7, -0x1, RZ ;  /* 0xffffffff07037810 */ /* 0x000fe20007ffe0ff */
[----:B------:R-:W-:Y:S05]  /*0670*/  BRA.DIV ~URZ, `(.L_x_401) ;  /* 0x000150727f007947 */ /* 0x000fea000b800000 */
[----:B------:R4:W1:Y:S02]  /*0680*/  SHFL.IDX PT, R6, R4, R3, 0x1f ;  /* 0x00001f0304067589 */ /* 0x00086400000e0000 */
.L_x_400:
[----:B------:R-:W-:Y:S05]  /*0690*/  BSYNC B0 ;  /* 0x0000000000007941 */ /* 0x000fea0003800000 */
.L_x_399:
[----:B---3--:R-:W-:Y:S01]  /*06a0*/  ISETP.NE.AND P0, PT, R9, 0x1, PT ;  /* 0x000000010900780c */ /* 0x008fe20003f05270 */
[----:B-1----:R-:W-:Y:S01]  /*06b0*/  IMAD R232, R6, c[0x0][0x538], R11 ;  /* 0x00014e0006e87a24 */ /* 0x002fe200078e020b */
[----:B------:R-:W-:Y:S04]  /*06c0*/  BSSY B0, `(.L_x_402) ;  /* 0x0000085000007945 */ /* 0x000fe80003800000 */
[----:B------:R-:W-:-:S07]  /*06d0*/  IADD3 R11, -R232, UR4, RZ ;  /* 0x00000004e80b7c10 */ /* 0x000fce000fffe1ff */
[----:B------:R-:W-:Y:S05]  /*06e0*/  @!P0 BRA `(.L_x_403) ;  /* 0x000003e000008947 */ /* 0x000fea0003800000 */
[-C--:B--2---:R-:W-:Y:S02]  /*06f0*/  IABS R0, R233.reuse ;  /* 0x000000e900007213 */ /* 0x084fe40000000000 */
[----:B------:R-:W-:-:S03]  /*0700*/  IABS R6, R233 ;  /* 0x000000e900067213 */ /* 0x000fc60000000000 */
[----:B------:R-:W-:Y:S01]  /*0710*/  IMAD.MOV.U32 R5, RZ, RZ, R0 ;  /* 0x000000ffff057224 */ /* 0x000fe200078e0000 */
[----:B------:R-:W-:-:S03]  /*0720*/  IABS R0, R9 ;  /* 0x0000000900007213 */ /* 0x000fc60000000000 */
[----:B------:R-:W1:Y:S02]  /*0730*/  I2F.RP R2, R5 ;  /* 0x0000000500027306 */ /* 0x000e640000209400 */
[----:B------:R-:W-:Y:S01]  /*0740*/  IMAD.MOV.U32 R8, RZ, RZ, R0 ;  /* 0x000000ffff087224 */ /* 0x000fe200078e0000 */
[----:B------:R-:W-:-:S05]  /*0750*/  IABS R0, R11 ;  /* 0x0000000b00007213 */ /* 0x000fca0000000000 */
[----:B------:R-:W-:Y:S08]  /*0760*/  I2F.RP R7, R8 ;  /* 0x0000000800077306 */ /* 0x000ff00000209400 */
[----:B-1----:R-:W1:Y:S02]  /*0770*/  MUFU.RCP R2, R2 ;  /* 0x0000000200027308 */ /* 0x002e640000001000 */
[----:B-1----:R-:W-:-:S06]  /*0780*/  IADD3 R2, R2, 0xffffffe, RZ ;  /* 0x0ffffffe02027810 */ /* 0x002fcc0007ffe0ff */
[----:B----4-:R-:W1:Y:S02]  /*0790*/  F2I.FTZ.U32.TRUNC.NTZ R3, R2 ;  /* 0x0000000200037305 */ /* 0x010e64000021f000 */
[----:B-1----:R-:W-:-:S04]  /*07a0*/  IMAD.MOV R2, RZ, RZ, -R3 ;  /* 0x000000ffff027224 */ /* 0x002fc800078e0a03 */
[----:B------:R-:W-:Y:S02]  /*07b0*/  IMAD R4, R2, R5, RZ ;  /* 0x0000000502047224 */ /* 0x000fe400078e02ff */
[----:B------:R-:W-:-:S04]  /*07c0*/  IMAD.MOV.U32 R2, RZ, RZ, RZ ;  /* 0x000000ffff027224 */ /* 0x000fc800078e00ff */
[----:B------:R-:W-:Y:S01]  /*07d0*/  IMAD.HI.U32 R2, R3, R4, R2 ;  /* 0x0000000403027227 */ /* 0x000fe200078e0002 */
[----:B------:R-:W-:-:S03]  /*07e0*/  MOV R3, R0 ;  /* 0x0000000000037202 */ /* 0x000fc60000000f00 */
[----:B------:R-:W-:Y:S02]  /*07f0*/  IMAD.MOV R0, RZ, RZ, -R6 ;  /* 0x000000ffff007224 */ /* 0x000fe400078e0a06 */
        /* <DEDUP_REMOVED lines=28> */
[----:B------:R-:W-:-:S03]  /*09c0*/  IMAD.MOV R5, RZ, RZ, -R4 ;  /* 0x000000ffff057224 */ /* 0x000fc600078e0a04 */
        /* <DEDUP_REMOVED lines=10> */
[----:B------:R-:W-:-:S04]  /*0a70*/  IMAD.MOV R2, RZ, RZ, -R0 ;  /* 0x000000ffff027224 */ /* 0x000fc800078e0a00 */
[C---:B------:R-:W-:Y:S01]  /*0a80*/  IMAD R3, R9.reuse, R2, R4 ;  /* 0x0000000209037224 */ /* 0x040fe200078e0204 */
[----:B------:R-:W-:Y:S01]  /*0a90*/  LEA R2, R9, R0, 0x18 ;  /* 0x0000000009027211 */ /* 0x000fe200078ec0ff */
[----:B------:R-:W-:-:S04]  /*0aa0*/  IMAD R0, R233, R5, R11 ;  /* 0x00000005e9007224 */ /* 0x000fc800078e020b */
[----:B------:R-:W-:Y:S01]  /*0ab0*/  IMAD R234, R3, 0x10000, R2 ;  /* 0x0001000003ea7824 */ /* 0x000fe200078e0202 */
[----:B------:R-:W-:Y:S05]  /*0ac0*/  BRA `(.L_x_404) ;  /* 0x0000044000007947 */ /* 0x000fea0003800000 */
.L_x_403:
[----:B------:R-:W-:-:S04]  /*0ad0*/  IMAD.MOV.U32 R2, RZ, RZ, 0x4 ;  /* 0x00000004ff027424 */ /* 0x000fc800078e00ff */
[----:B----4-:R-:W-:-:S05]  /*0ae0*/  IMAD.WIDE R2, R235, R2, c[0x0][0x590] ;  /* 0x00016400eb027625 */ /* 0x010fca00078e0202 */
[----:B------:R-:W3:Y:S02]  /*0af0*/  LDG.E R7, [R2.64] ;  /* 0x0000000602077981 */ /* 0x000ee4000c1e1900 */
[----:B--23--:R-:W-:-:S05]  /*0b00*/  IMAD R9, R7, R233, RZ ;  /* 0x000000e907097224 */ /* 0x00cfca00078e02ff */
[-C--:B------:R-:W-:Y:S02]  /*0b10*/  IABS R0, R9.reuse ;  /* 0x0000000900007213 */ /* 0x080fe40000000000 */
[----:B------:R-:W-:-:S03]  /*0b20*/  IABS R8, R9 ;  /* 0x0000000900087213 */ /* 0x000fc60000000000 */
[----:B------:R-:W-:-:S04]  /*0b30*/  IMAD.MOV.U32 R6, RZ, RZ, R0 ;  /* 0x000000ffff067224 */ /* 0x000fc800078e0000 */
[----:B------:R-:W1:Y:S08]  /*0b40*/  I2F.RP R2, R6 ;  /* 0x0000000600027306 */ /* 0x000e700000209400 */
[----:B-1----:R-:W1:Y:S02]  /*0b50*/  MUFU.RCP R2, R2 ;  /* 0x0000000200027308 */ /* 0x002e640000001000 */
[----:B-1----:R-:W-:-:S06]  /*0b60*/  IADD3 R2, R2, 0xffffffe, RZ ;  /* 0x0ffffffe02027810 */ /* 0x002fcc0007ffe0ff */
[----:B------:R-:W1:Y:S02]  /*0b70*/  F2I.FTZ.U32.TRUNC.NTZ R3, R2 ;  /* 0x0000000200037305 */ /* 0x000e64000021f000 */
[----:B-1----:R-:W-:-:S04]  /*0b80*/  IMAD.MOV R0, RZ, RZ, -R3 ;  /* 0x000000ffff007224 */ /* 0x002fc800078e0a03 */
[----:B------:R-:W-:Y:S01]  /*0b90*/  IMAD.MOV.U32 R2, RZ, RZ, R0 ;  /* 0x000000ffff027224 */ /* 0x000fe200078e0000 */
[----:B------:R-:W-:-:S03]  /*0ba0*/  IABS R0, R11 ;  /* 0x0000000b00007213 */ /* 0x000fc60000000000 */
[----:B------:R-:W-:Y:S01]  /*0bb0*/  IMAD R4, R2, R6, RZ ;  /* 0x0000000602047224 */ /* 0x000fe200078e02ff */
[----:B------:R-:W-:Y:S01]  /*0bc0*/  MOV R5, R0 ;  /* 0x0000000000057202 */ /* 0x000fe20000000f00 */
[----:B------:R-:W-:-:S04]  /*0bd0*/  IMAD.MOV.U32 R2, RZ, RZ, RZ ;  /* 0x000000ffff027224 */ /* 0x000fc800078e00ff */
[----:B------:R-:W-:-:S04]  /*0be0*/  IMAD.HI.U32 R0, R3, R4, R2 ;  /* 0x0000000403007227 */ /* 0x000fc800078e0002 */
[----:B------:R-:W-:Y:S02]  /*0bf0*/  IMAD.MOV R2, RZ, RZ, -R8 ;  /* 0x000000ffff027224 */ /* 0x000fe400078e0a08 */
        /* <DEDUP_REMOVED lines=9> */
[----:B------:R-:W-:-:S04]  /*0c90*/  @P2 IADD3 R0, R0, 0x1, RZ ;  /* 0x0000000100002810 */ /* 0x000fc80007ffe0ff */
[----:B------:R-:W-:-:S05]  /*0ca0*/  MOV R4, R0 ;  /* 0x0000000000047202 */ /* 0x000fca0000000f00 */
[----:B------:R-:W-:Y:S01]  /*0cb0*/  @!P0 IMAD.MOV R4, RZ, RZ, -R4 ;  /* 0x000000ffff048224 */ /* 0x000fe200078e0a04 */
[----:B------:R-:W-:-:S05]  /*0cc0*/  @!P1 LOP3.LUT R4, RZ, R9, RZ, 0x33, !PT ;  /* 0x00000009ff049212 */ /* 0x000fca00078e33ff */
[----:B------:R-:W-:-:S05]  /*0cd0*/  IMAD R10, R7, R4, RZ ;  /* 0x00000004070a7224 */ /* 0x000fca00078e02ff */
[----:B------:R-:W-:-:S04]  /*0ce0*/  IADD3 R0, -R10, c[0x0][0x538], RZ ;  /* 0x00014e000a007a10 */ /* 0x000fc80007ffe1ff */
[----:B------:R-:W-:-:S04]  /*0cf0*/  IMNMX R6, R7, R0, PT ;  /* 0x0000000007067217 */ /* 0x000fc80003800200 */
[----:B------:R-:W-:-:S05]  /*0d00*/  IABS R0, R6 ;  /* 0x0000000600007213 */ /* 0x000fca0000000000 */
[----:B------:R-:W-:-:S04]  /*0d10*/  IMAD.MOV.U32 R5, RZ, RZ, R0 ;  /* 0x000000ffff057224 */ /* 0x000fc800078e0000 */
[----:B------:R-:W1:Y:S08]  /*0d20*/  I2F.RP R2, R5 ;  /* 0x0000000500027306 */ /* 0x000e700000209400 */
[----:B-1----:R-:W1:Y:S02]  /*0d30*/  MUFU.RCP R2, R2 ;  /* 0x0000000200027308 */ /* 0x002e640000001000 */
[----:B-1----:R-:W-:-:S06]  /*0d40*/  IADD3 R2, R2, 0xffffffe, RZ ;  /* 0x0ffffffe02027810 */ /* 0x002fcc0007ffe0ff */
[----:B------:R1:W2:Y:S02]  /*0d50*/  F2I.FTZ.U32.TRUNC.NTZ R3, R2 ;  /* 0x0000000200037305 */ /* 0x0002a4000021f000 */
[----:B-1----:R-:W-:Y:S01]  /*0d60*/  IMAD.MOV R2, RZ, RZ, -R4 ;  /* 0x000000ffff027224 */ /* 0x002fe200078e0a04 */
[----:B--2---:R-:W-:-:S03]  /*0d70*/  IADD3 R0, RZ, -R3, RZ ;  /* 0x80000003ff007210 */ /* 0x004fc60007ffe0ff */
[----:B------:R-:W-:Y:S01]  /*0d80*/  IMAD R8, R9, R2, R11 ;  /* 0x0000000209087224 */ /* 0x000fe200078e020b */
[----:B------:R-:W-:Y:S01]  /*0d90*/  IABS R9, R6 ;  /* 0x0000000600097213 */ /* 0x000fe20000000000 */
[----:B------:R-:W-:-:S03]  /*0da0*/  IMAD.MOV.U32 R2, RZ, RZ, R0 ;  /* 0x000000ffff027224 */ /* 0x000fc600078e0000 */
[----:B------:R-:W-:Y:S01]  /*0db0*/  IABS R0, R8 ;  /* 0x0000000800007213 */ /* 0x000fe20000000000 */
[----:B------:R-:W-:Y:S02]  /*0dc0*/  IMAD R7, R2, R5, RZ ;  /* 0x0000000502077224 */ /* 0x000fe400078e02ff */
[----:B------:R-:W-:Y:S02]  /*0dd0*/  IMAD.MOV.U32 R2, RZ, RZ, RZ ;  /* 0x000000ffff027224 */ /* 0x000fe400078e00ff */
[----:B------:R-:W-:Y:S01]  /*0de0*/  IMAD.MOV.U32 R4, RZ, RZ, R0 ;  /* 0x000000ffff047224 */ /* 0x000fe200078e0000 */
[----:B------:R-:W-:Y:S01]  /*0df0*/  IADD3 R0, RZ, -R9, RZ ;  /* 0x80000009ff007210 */ /* 0x000fe20007ffe0ff */
[----:B------:R-:W-:-:S04]  /*0e00*/  IMAD.HI.U32 R3, R3, R7, R2 ;  /* 0x0000000703037227 */ /* 0x000fc800078e0002 */
[----:B------:R-:W-:Y:S02]  /*0e10*/  IMAD.MOV.U32 R2, RZ, RZ, R0 ;  /* 0x000000ffff027224 */ /* 0x000fe400078e0000 */
[----:B------:R-:W-:Y:S01]  /*0e20*/  IMAD.HI.U32 R0, R3, R4, RZ ;  /* 0x0000000403007227 */ /* 0x000fe200078e00ff */
[----:B------:R-:W-:-:S03]  /*0e30*/  IADD3 R3, R10, 0x1000000, R8 ;  /* 0x010000000a037810 */ /* 0x000fc60007ffe008 */
[----:B------:R-:W-:-:S05]  /*0e40*/  IMAD R2, R0, R2, R4 ;  /* 0x0000000200027224 */ /* 0x000fca00078e0204 */
[----:B------:R-:W-:-:S13]  /*0e50*/  ISETP.GT.U32.AND P1, PT, R5, R2, PT ;  /* 0x000000020500720c */ /* 0x000fda0003f24070 */
[----:B------:R-:W-:Y:S01]  /*0e60*/  @!P1 IMAD.IADD R2, R2, 0x1, -R5 ;  /* 0x0000000102029824 */ /* 0x000fe200078e0a05 */
[----:B------:R-:W-:Y:S02]  /*0e70*/  @!P1 IADD3 R0, R0, 0x1, RZ ;  /* 0x0000000100009810 */ /* 0x000fe40007ffe0ff */
[----:B------:R-:W-:Y:S02]  /*0e80*/  ISETP.NE.AND P1, PT, R6, RZ, PT ;  /* 0x000000ff0600720c */ /* 0x000fe40003f25270 */
[----:B------:R-:W-:Y:S02]  /*0e90*/  ISETP.GE.U32.AND P2, PT, R2, R5, PT ;  /* 0x000000050200720c */ /* 0x000fe40003f46070 */
[----:B------:R-:W-:-:S04]  /*0ea0*/  LOP3.LUT R2, R8, R6, RZ, 0x3c, !PT ;  /* 0x0000000608027212 */ /* 0x000fc800078e3cff */
[----:B------:R-:W-:Y:S01]  /*0eb0*/  ISETP.GE.AND P0, PT, R2, RZ, PT ;  /* 0x000000ff0200720c */ /* 0x000fe20003f06270 */
[----:B------:R-:W-:-:S06]  /*0ec0*/  IMAD.MOV R2, RZ, RZ, -R6 ;  /* 0x000000ffff027224 */ /* 0x000fcc00078e0a06 */
[----:B------:R-:W-:-:S06]  /*0ed0*/  @P2 IADD3 R0, R0, 0x1, RZ ;  /* 0x0000000100002810 */ /* 0x000fcc0007ffe0ff */
[----:B------:R-:W-:Y:S02]  /*0ee0*/  @!P0 IADD3 R0, -R0, RZ, RZ ;  /* 0x000000ff00008210 */ /* 0x000fe40007ffe1ff */
[----:B------:R-:W-:-:S05]  /*0ef0*/  @!P1 LOP3.LUT R0, RZ, R6, RZ, 0x33, !PT ;  /* 0x00000006ff009212 */ /* 0x000fca00078e33ff */
[----:B------:R-:W-:Y:S02]  /*0f00*/  IMAD R234, R0, R2, R3 ;  /* 0x0000000200ea7224 */ /* 0x000fe400078e0203 */
.L_x_404:
[----:B------:R-:W-:Y:S05]  /*0f10*/  BSYNC B0 ;  /* 0x0000000000007941 */ /* 0x000fea0003800000 */
.L_x_402:
[----:B------:R-:W-:-:S04]  /*0f20*/  LOP3.LUT R0, RZ, R0, RZ, 0x33, !PT ;  /* 0x00000000ff007212 */ /* 0x000fc800078e33ff */
[----:B------:R-:W-:Y:S01]  /*0f30*/  IADD3 R233, R0, R233, RZ ;  /* 0x000000e900e97210 */ /* 0x000fe20007ffe0ff */
[----:B------:R-:W-:Y:S05]  /*0f40*/  BRA `(.L_x_405) ;  /* 0x0000004000007947 */ /* 0x000fea0003800000 */
.L_x_393:
[----:B--2---:R-:W-:Y:S01]  /*0f50*/  IMAD.MOV.U32 R233, RZ, RZ, RZ ;  /* 0x000000ffffe97224 */ /* 0x004fe200078e00ff */
[----:B------:R-:W-:Y:S01]  /*0f60*/  MOV R234, RZ ;  /* 0x000000ff00ea7202 */ /* 0x000fe20000000f00 */
[----:B------:R-:W-:Y:S01]  /*0f70*/  IMAD.U32 R232, RZ, RZ, UR4 ;  /* 0x00000004ffe87e24 */ /* 0x000fe2000f8e00ff */
[----:B------:R-:W-:Y:S02]  /*0f80*/  MOV R235, c[0x0][0x53c] ;  /* 0x00014f0000eb7a02 */ /* 0x000fe40000000f00 */
.L_x_405:
[----:B------:R-:W-:Y:S01]  /*0f90*/  ISETP.NE.AND P0, PT, R12, RZ, PT ;  /* 0x000000ff0c00720c */ /* 0x000fe20003f05270 */
[----:B------:R-:W-:-:S12]  /*0fa0*/  WARPSYNC 0xffffffff ;  /* 0xffffffff00007948 */ /* 0x000fd80003800000 */
[----:B------:R1:W-:Y:S04]  /*0fb0*/  @!P0 STS.128 [0x18100], R232 ;  /* 0x018100e8ff008388 */ /* 0x0003e80000000c00 */
[----:B------:R-:W-:Y:S06]  /*0fc0*/  BAR.ARV 0x5, 0x100 ;  /* 0x0144000000007b1d */ /* 0x000fec0000002000 */
.L_x_391:
        /* <DEDUP_REMOVED lines=33> */
[----:B------:R-:W-:Y:S02]  /*11e0*/  LOP3.LUT R4, R13, 0xfffffff8, RZ, 0xc0, !PT ;  /* 0xfffffff80d047812 */ /* 0x000fe400078ec0ff */
[----:B------:R-:W-:-:S02]  /*11f0*/  LEA.HI R6, R8, R16, RZ, 0x5 ;  /* 0x0000001008067211 */ /* 0x000fc400078f28ff */
[----:B------:R-:W-:Y:S01]  /*1200*/  LOP3.LUT R15, R3, R0, RZ, 0x3c, !PT ;  /* 0x00000000030f7212 */ /* 0x000fe200078e3cff */
[----:B------:R-:W-:Y:S01]  /*1210*/  IMAD.IADD R11, R2, 0x1, -R4 ;  /* 0x00000001020b7824 */ /* 0x000fe200078e0a04 */
[----:B------:R-:W-:Y:S02]  /*1220*/  LEA.HI R7, R8, R16, RZ, 0x6 ;  /* 0x0000001008077211 */ /* 0x000fe400078f30ff */
[----:B------:R-:W-:Y:S02]  /*1230*/  LOP3.LUT R0, R6, 0xffffffe0, RZ, 0xc0, !PT ;  /* 0xffffffe006007812 */ /* 0x000fe400078ec0ff */
[--C-:B------:R-:W-:Y:S01]  /*1240*/  SHF.R.S32.HI R8, RZ, 0x5, R6.reuse ;  /* 0x00000005ff087819 */ /* 0x100fe20000011406 */
[----:B------:R-:W-:Y:S01]  /*1250*/  IMAD.SHL.U32 R4, R7, 0x8, RZ ;  /* 0x0000000807047824 */ /* 0x000fe200078e00ff */
[----:B------:R-:W-:Y:S01]  /*1260*/  SHF.R.S32.HI R2, RZ, 0x1f, R6 ;  /* 0x0000001fff027819 */ /* 0x000fe20000011406 */
[----:B------:R-:W-:Y:S01]  /*1270*/  IMAD.IADD R17, R16, 0x1, -R0 ;  /* 0x0000000110117824 */ /* 0x000fe200078e0a00 */
[----:B------:R-:W-:-:S02]  /*1280*/  LOP3.LUT R3, R12, 0xfffffffc, RZ, 0xc0, !PT ;  /* 0xfffffffc0c037812 */ /* 0x000fc400078ec0ff */
[----:B------:R-:W-:Y:S01]  /*1290*/  LEA.HI R0, R2, R8, RZ, 0x3 ;  /* 0x0000000802007211 */ /* 0x000fe200078f18ff */
[----:B------:R-:W-:Y:S01]  /*12a0*/  IMAD.SHL.U32 R2, R11, 0x40, RZ ;  /* 0x000000400b027824 */ /* 0x000fe200078e00ff */
[----:B------:R-:W-:Y:S01]  /*12b0*/  LOP3.LUT R209, R5, 0x7ffffe00, R4, 0xf8, !PT ;  /* 0x7ffffe0005d17812 */ /* 0x000fe200078ef804 */
[----:B------:R-:W-:Y:S01]  /*12c0*/  IMAD.SHL.U32 R5, R14, 0x8, RZ ;  /* 0x000000080e057824 */ /* 0x000fe200078e00ff */
[----:B------:R-:W-:Y:S01]  /*12d0*/  SHF.R.S32.HI R12, RZ, 0x1f, R17 ;  /* 0x0000001fff0c7819 */ /* 0x000fe20000011411 */
[----:B------:R-:W-:Y:S01]  /*12e0*/  IMAD.IADD R7, R16, 0x1, -R3 ;  /* 0x0000000110077824 */ /* 0x000fe200078e0a03 */
[----:B------:R-:W-:Y:S01]  /*12f0*/  LOP3.LUT R2, R2, 0x1c0, RZ, 0xc0, !PT ;  /* 0x000001c002027812 */ /* 0x000fe200078ec0ff */
[----:B------:R-:W-:Y:S01]  /*1300*/  IMAD.SHL.U32 R209, R209, 0x2, RZ ;  /* 0x00000002d1d17824 */ /* 0x000fe200078e00ff */
[----:B------:R-:W-:Y:S02]  /*1310*/  LOP3.LUT R0, R0, 0xffffff8, RZ, 0xc0, !PT ;  /* 0x0ffffff800007812 */ /* 0x000fe400078ec0ff */
[----:B------:R-:W-:-:S02]  /*1320*/  LOP3.LUT R5, R2, 0x8, R5, 0xf8, !PT ;  /* 0x0000000802057812 */ /* 0x000fc400078ef805 */
[----:B------:R-:W-:Y:S01]  /*1330*/  SHF.R.U32.HI R2, RZ, 0x3, R2 ;  /* 0x00000003ff027819 */ /* 0x000fe20000011602 */
[----:B------:R-:W-:Y:S01]  /*1340*/  IMAD.IADD R3, R8, 0x1, -R0 ;  /* 0x0000000108037824 */ /* 0x000fe200078e0a00 */
[----:B------:R-:W-:Y:S02]  /*1350*/  LEA.HI R12, R12, R17, RZ, 0x2 ;  /* 0x000000110c0c7211 */ /* 0x000fe400078f10ff */
[----:B------:R-:W-:Y:S01]  /*1360*/  LOP3.LUT R6, R5, R2, RZ, 0x3c, !PT ;  /* 0x0000000205067212 */ /* 0x000fe200078e3cff */
[C---:B------:R-:W-:Y:S01]  /*1370*/  IMAD.SHL.U32 R2, R9.reuse, 0x40, RZ ;  /* 0x0000004009027824 */ /* 0x040fe200078e00ff */
[----:B------:R-:W-:Y:S02]  /*1380*/  SHF.R.S32.HI R0, RZ, 0x2, R12 ;  /* 0x00000002ff007819 */ /* 0x000fe4000001140c */
[----:B------:R-:W-:Y:S02]  /*1390*/  LOP3.LUT R4, R9, 0x1, RZ, 0xc0, !PT ;  /* 0x0000000109047812 */ /* 0x000fe400078ec0ff */
[----:B------:R-:W-:Y:S01]  /*13a0*/  LOP3.LUT R2, R2, 0x1c0, RZ, 0xc0, !PT ;  /* 0x000001c002027812 */ /* 0x000fe200078ec0ff */
[----:B------:R-:W-:Y:S01]  /*13b0*/  IMAD R16, R3, 0x10, R0 ;  /* 0x0000001003107824 */ /* 0x000fe200078e0200 */
[----:B------:R-:W-:Y:S01]  /*13c0*/  ISETP.NE.U32.AND P0, PT, R4, 0x1, PT ;  /* 0x000000010400780c */ /* 0x000fe20003f05070 */
[----:B------:R-:W-:Y:S01]  /*13d0*/  IMAD.SHL.U32 R4, R8, 0x400, RZ ;  /* 0x0000040008047824 */ /* 0x000fe200078e00ff */
[----:B------:R-:W-:Y:S01]  /*13e0*/  LEA.HI R2, R2, R2, RZ, 0x1d ;  /* 0x0000000202027211 */ /* 0x000fe200078fe8ff */
[----:B------:R-:W-:Y:S01]  /*13f0*/  IMAD.SHL.U32 R3, R13, 0x40, RZ ;  /* 0x000000400d037824 */ /* 0x000fe200078e00ff */
[C---:B------:R-:W-:Y:S01]  /*1400*/  LEA.HI R0, R7.reuse, R7, RZ, 0x1 ;  /* 0x0000000707007211 */ /* 0x040fe200078f08ff */
[----:B------:R-:W-:Y:S01]  /*1410*/  IMAD R5, R7, 0x2, R4 ;  /* 0x0000000207057824 */ /* 0x000fe200078e0204 */
[----:B------:R-:W-:Y:S01]  /*1420*/  STL [R1+0x3c], R16 ;  /* 0x00003c1001007387 */ /* 0x000fe20000100800 */
[----:B------:R-:W-:-:S02]  /*1430*/  IADD3 R238, R236, 0x40, RZ ;  /* 0x00000040ecee7810 */ /* 0x000fc40007ffe0ff */
[----:B------:R-:W-:Y:S01]  /*1440*/  LOP3.LUT R3, R3, 0xfffffe00, RZ, 0xc0, !PT ;  /* 0xfffffe0003037812 */ /* 0x000fe200078ec0ff */
[----:B------:R-:W-:Y:S01]  /*1450*/  IMAD.IADD R8, R5, 0x1, R2 ;  /* 0x0000000105087824 */ /* 0x000fe200078e0202 */
[----:B------:R-:W-:Y:S02]  /*1460*/  LOP3.LUT R0, R0, 0x1ffffffe, RZ, 0xc0, !PT ;  /* 0x1ffffffe00007812 */ /* 0x000fe400078ec0ff */
[CC--:B------:R-:W-:Y:S02]  /*1470*/  IADD3 R4, R6.reuse, R3.reuse, R4 ;  /* 0x0000000306047210 */ /* 0x0c0fe40007ffe004 */
[----:B------:R-:W-:Y:S01]  /*1480*/  LOP3.LUT R5, R6, R3, RZ, 0xfc, !PT ;  /* 0x0000000306057212 */ /* 0x000fe200078efcff */
[----:B------:R-:W-:Y:S01]  /*1490*/  IMAD R3, R10, 0x20, R18 ;  /* 0x000000200a037824 */ /* 0x000fe200078e0212 */
[----:B------:R-:W-:Y:S01]  /*14a0*/  R2P PR, R9, 0x6 ;  /* 0x0000000609007804 */ /* 0x000fe20000000000 */
[----:B------:R-:W-:Y:S01]  /*14b0*/  IMAD.IADD R240, R7, 0x1, -R0 ;  /* 0x0000000107f07824 */ /* 0x000fe200078e0a00 */
[----:B------:R-:W-:Y:S01]  /*14c0*/  IADD3 R239, R236, 0x80, RZ ;  /* 0x00000080ecef7810 */ /* 0x000fe20007ffe0ff */
[----:B------:R-:W-:Y:S01]  /*14d0*/  IMAD R0, R14, 0x200, R15 ;  /* 0x000002000e007824 */ /* 0x000fe200078e020f */
[----:B------:R1:W-:Y:S01]  /*14e0*/  STL [R1+0x34], R3 ;  /* 0x0000340301007387 */ /* 0x0003e20000100800 */
[----:B------:R-:W-:Y:S01]  /*14f0*/  LOP3.LUT P4, RZ, R10, 0x2, RZ, 0xc0, !PT ;  /* 0x000000020aff7812 */ /* 0x000fe2000788c0ff */
[----:B------:R-:W-:Y:S01]  /*1500*/  IMAD.MOV.U32 R9, RZ, RZ, 0x40 ;  /* 0x00000040ff097424 */ /* 0x000fe200078e00ff */
[----:B------:R-:W-:Y:S01]  /*1510*/  SHF.R.S32.HI R7, RZ, 0x1f, R238 ;  /* 0x0000001fff077819 */ /* 0x000fe200000114ee */
[----:B------:R-:W-:Y:S01]  /*1520*/  IMAD R240, R240, 0x8, R16 ;  /* 0x00000008f0f07824 */ /* 0x000fe200078e0210 */
[----:B------:R-:W-:-:S02]  /*1530*/  SHF.R.S32.HI R6, RZ, 0x1f, R239 ;  /* 0x0000001fff067819 */ /* 0x000fc400000114ef */
[C---:B------:R-:W-:Y:S01]  /*1540*/  LOP3.LUT P6, RZ, R11.reuse, 0x2, RZ, 0xc0, !PT ;  /* 0x000000020bff7812 */ /* 0x040fe200078cc0ff */
[----:B------:R2:W-:Y:S01]  /*1550*/  STL [R1+0x4], R7 ;  /* 0x0000040701007387 */ /* 0x0005e20000100800 */
[----:B------:R-:W-:Y:S01]  /*1560*/  LOP3.LUT P5, RZ, R11, 0x4, RZ, 0xc0, !PT ;  /* 0x000000040bff7812 */ /* 0x000fe200078ac0ff */
[----:B------:R-:W-:Y:S01]  /*1570*/  IMAD.MOV.U32 R11, RZ, RZ, 0x20 ;  /* 0x00000020ff0b7424 */ /* 0x000fe200078e00ff */
[----:B------:R-:W-:Y:S01]  /*1580*/  LOP3.LUT P3, RZ, R10, 0x4, RZ, 0xc0, !PT ;  /* 0x000000040aff7812 */ /* 0x000fe2000786c0ff */
[----:B------:R3:W-:Y:S01]  /*1590*/  STL [R1], R6 ;  /* 0x0000000601007387 */ /* 0x0007e20000100800 */
[----:B------:R-:W-:Y:S02]  /*15a0*/  LEA R184, R0, 0x6100, 0x1 ;  /* 0x0000610000b87811 */ /* 0x000fe400078e08ff */
[C---:B------:R-:W-:Y:S02]  /*15b0*/  SEL R2, R9.reuse, 0xffffffc0, !P3 ;  /* 0xffffffc009027807 */ /* 0x040fe40005800000 */
[----:B------:R-:W-:-:S02]  /*15c0*/  SEL R0, R9, 0xffffffc0, !P5 ;  /* 0xffffffc009007807 */ /* 0x000fc40006800000 */
[C---:B------:R-:W-:Y:S01]  /*15d0*/  IADD3 R195, R184.reuse, 0x20, RZ ;  /* 0x00000020b8c37810 */ /* 0x040fe20007ffe0ff */
[C---:B------:R-:W-:Y:S01]  /*15e0*/  IMAD.IADD R190, R184.reuse, 0x1, R2 ;  /* 0x00000001b8be7824 */ /* 0x040fe200078e0202 */
[----:B------:R-:W-:Y:S02]  /*15f0*/  @P4 IADD3 R195, R184, -0x20, RZ ;  /* 0xffffffe0b8c34810 */ /* 0x000fe40007ffe0ff */
[----:B------:R-:W-:Y:S02]  /*1600*/  LEA R191, R4, 0xc100, 0x1 ;  /* 0x0000c10004bf7811 */ /* 0x000fe400078e08ff */
[----:B-1----:R-:W-:Y:S01]  /*1610*/  LOP3.LUT R3, R12, 0x7ffffffc, RZ, 0xc0, !PT ;  /* 0x7ffffffc0c037812 */ /* 0x002fe200078ec0ff */
[----:B------:R-:W-:Y:S01]  /*1620*/  IMAD.IADD R187, R2, 0x1, R195 ;  /* 0x0000000102bb7824 */ /* 0x000fe200078e02c3 */
[----:B------:R-:W-:Y:S01]  /*1630*/  LEA R185, R5, 0x100, 0x1 ;  /* 0x0000010005b97811 */ /* 0x000fe200078e08ff */
[----:B------:R-:W-:Y:S01]  /*1640*/  IMAD.IADD R194, R191, 0x1, R0 ;  /* 0x00000001bfc27824 */ /* 0x000fe200078e0200 */
[----:B------:R-:W-:Y:S01]  /*1650*/  SHF.R.S32.HI R237, RZ, 0x1f, R236 ;  /* 0x0000001fffed7819 */ /* 0x000fe200000114ec */
[----:B------:R-:W-:Y:S01]  /*1660*/  IMAD.IADD R3, R17, 0x1, -R3 ;  /* 0x0000000111037824 */ /* 0x000fe200078e0a03 */
[----:B------:R-:W-:Y:S01]  /*1670*/  IADD3 R206, R195, 0x800, RZ ;  /* 0x00000800c3ce7810 */ /* 0x000fe20007ffe0ff */
[----:B------:R-:W-:Y:S01]  /*1680*/  IMAD.IADD R189, R0, 0x1, R185 ;  /* 0x0000000100bd7824 */ /* 0x000fe200078e02b9 */
[----:B--2---:R-:W-:Y:S01]  /*1690*/  SEL R7, R11, 0xffffffe0, !P1 ;  /* 0xffffffe00b077807 */ /* 0x004fe20004800000 */
[----:B------:R-:W-:Y:S01]  /*16a0*/  IMAD.SHL.U32 R227, R3, 0x2, RZ ;  /* 0x0000000203e37824 */ /* 0x000fe200078e00ff */
[----:B------:R-:W-:-:S02]  /*16b0*/  SEL R3, R11, 0xffffffe0, !P6 ;  /* 0xffffffe00b037807 */ /* 0x000fc40007000000 */
[----:B---3--:R-:W-:Y:S02]  /*16c0*/  SEL R6, R9, 0xffffffc0, !P2 ;  /* 0xffffffc009067807 */ /* 0x008fe40005000000 */
[----:B------:R-:W-:Y:S01]  /*16d0*/  IADD3 R10, R227, 0xa8, RZ ;  /* 0x000000a8e30a7810 */ /* 0x000fe20007ffe0ff */
[----:B------:R-:W-:Y:S01]  /*16e0*/  IMAD.IADD R192, R191, 0x1, R3 ;  /* 0x00000001bfc07824 */ /* 0x000fe200078e0203 */
[----:B------:R-:W-:Y:S01]  /*16f0*/  IADD3 R9, R227, 0xb8, RZ ;  /* 0x000000b8e3097810 */ /* 0x000fe20007ffe0ff */
[----:B------:R-:W-:Y:S01]  /*1700*/  IMAD.IADD R186, R3, 0x1, R185 ;  /* 0x0000000103ba7824 */ /* 0x000fe200078e02b9 */
[----:B------:R-:W-:Y:S01]  /*1710*/  LEA R10, R8, 0x80, 0x1 ;  /* 0x00000080080a7811 */ /* 0x000fe200078e08ff */
[----:B------:R-:W-:Y:S01]  /*1720*/  IMAD.IADD R193, R192, 0x1, R0 ;  /* 0x00000001c0c17824 */ /* 0x000fe200078e0200 */
[----:B------:R-:W-:Y:S01]  /*1730*/  IADD3 R11, R227, 0xb0, RZ ;  /* 0x000000b0e30b7810 */ /* 0x000fe20007ffe0ff */
[----:B------:R-:W-:Y:S01]  /*1740*/  IMAD.IADD R188, R0, 0x1, R186 ;  /* 0x0000000100bc7824 */ /* 0x000fe200078e02ba */
[----:B------:R-:W-:Y:S01]  /*1750*/  SHF.R.S32.HI R9, RZ, 0x1f, R9 ;  /* 0x0000001fff097819 */ /* 0x000fe20000011409 */
[C---:B------:R-:W-:Y:S01]  /*1760*/  IMAD.IADD R9, R10.reuse, 0x1, R7 ;  /* 0x000000010a097824 */ /* 0x040fe200078e0207 */
[----:B------:R-:W-:Y:S01]  /*1770*/  SHF.R.S32.HI R8, RZ, 0x1f, R11 ;  /* 0x0000001fff087819 */ /* 0x000fe2000001140b */
[C-C-:B------:R-:W-:Y:S01]  /*1780*/  IMAD.IADD R11, R10.reuse, 0x1, R6.reuse ;  /* 0x000000010a0b7824 */ /* 0x140fe200078e0206 */
[C---:B------:R-:W-:Y:S01]  /*1790*/  IADD3 R8, R10.reuse, -0x10, RZ ;  /* 0xfffffff00a087810 */ /* 0x040fe20007ffe0ff */
[----:B------:R-:W-:Y:S01]  /*17a0*/  IMAD.IADD R2, R9, 0x1, R6 ;  /* 0x0000000109027824 */ /* 0x000fe200078e0206 */
[----:B------:R-:W-:Y:S01]  /*17b0*/  @P0 IADD3 R8, R10, 0x10, RZ ;  /* 0x000000100a080810 */ /* 0x000fe20007ffe0ff */
[----:B------:R-:W-:Y:S01]  /*17c0*/  STL [R1+0x14], R10 ;  /* 0x0000140a01007387 */ /* 0x000fe20000100800 */
[----:B------:R-:W-:-:S02]  /*17d0*/  IADD3 R205, R195, 0x1000, RZ ;  /* 0x00001000c3cd7810 */ /* 0x000fc40007ffe0ff */
[C---:B------:R-:W-:Y:S01]  /*17e0*/  IADD3 R204, R195.reuse, 0x1800, RZ ;  /* 0x00001800c3cc7810 */ /* 0x040fe20007ffe0ff */
[----:B------:R-:W-:Y:S01]  /*17f0*/  STL [R1+0x30], R11 ;  /* 0x0000300b01007387 */ /* 0x000fe20000100800 */
[----:B------:R-:W-:Y:S01]  /*1800*/  IMAD.IADD R4, R6, 0x1, R8 ;  /* 0x0000000106047824 */ /* 0x000fe200078e0208 */
[C---:B------:R-:W-:Y:S02]  /*1810*/  IADD3 R203, R195.reuse, 0x2000, RZ ;  /* 0x00002000c3cb7810 */ /* 0x040fe40007ffe0ff */
[----:B------:R-:W-:Y:S01]  /*1820*/  STL [R1+0x20], R9 ;  /* 0x0000200901007387 */ /* 0x000fe20000100800 */
[C---:B------:R-:W-:Y:S02]  /*1830*/  IADD3 R202, R195.reuse, 0x2800, RZ ;  /* 0x00002800c3ca7810 */ /* 0x040fe40007ffe0ff */
[C---:B------:R-:W-:Y:S01]  /*1840*/  IADD3 R201, R195.reuse, 0x3000, RZ ;  /* 0x00003000c3c97810 */ /* 0x040fe20007ffe0ff */
[----:B------:R1:W-:Y:S01]  /*1850*/  STL [R1+0x2c], R2 ;  /* 0x00002c0201007387 */ /* 0x0003e20000100800 */
[----:B------:R-:W-:-:S02]  /*1860*/  IADD3 R200, R195, 0x3800, RZ ;  /* 0x00003800c3c87810 */ /* 0x000fc40007ffe0ff */
[C---:B------:R-:W-:Y:S01]  /*1870*/  IADD3 R199, R195.reuse, 0x4000, RZ ;  /* 0x00004000c3c77810 */ /* 0x040fe20007ffe0ff */
[----:B------:R-:W-:Y:S01]  /*1880*/  STL [R1+0x18], R8 ;  /* 0x0000180801007387 */ /* 0x000fe20000100800 */
[C---:B------:R-:W-:Y:S02]  /*1890*/  IADD3 R198, R195.reuse, 0x4800, RZ ;  /* 0x00004800c3c67810 */ /* 0x040fe40007ffe0ff */
[C---:B------:R-:W-:Y:S01]  /*18a0*/  IADD3 R197, R195.reuse, 0x5000, RZ ;  /* 0x00005000c3c57810 */ /* 0x040fe20007ffe0ff */
[----:B------:R-:W-:Y:S01]  /*18b0*/  STL [R1+0x28], R4 ;  /* 0x0000280401007387 */ /* 0x000fe20000100800 */
[----:B------:R-:W-:Y:S01]  /*18c0*/  IADD3 R196, R195, 0x5800, RZ ;  /* 0x00005800c3c47810 */ /* 0x000fe20007ffe0ff */
[----:B-1----:R-:W-:-:S05]  /*18d0*/  IMAD.IADD R2, R7, 0x1, R8 ;  /* 0x0000000107027824 */ /* 0x002fca00078e0208 */
[----:B------:R1:W-:Y:S02]  /*18e0*/  STL [R1+0x1c], R2 ;  /* 0x00001c0201007387 */ /* 0x0003e40000100800 */
[----:B-1----:R-:W-:-:S05]  /*18f0*/  IMAD.IADD R2, R2, 0x1, R6 ;  /* 0x0000000102027824 */ /* 0x002fca00078e0206 */
[----:B------:R1:W-:Y:S02]  /*1900*/  STL [R1+0x24], R2 ;  /* 0x0000240201007387 */ /* 0x0003e40000100800 */
.L_x_534:
[----:B------:R-:W-:Y:S01]  /*1910*/  ISETP.NE.U32.AND P2, PT, RZ, c[0x0][0x370], PT ;  /* 0x0000dc00ff007a0c */ /* 0x000fe20003f45070 */
[----:B------:R-:W-:Y:S01]  /*1920*/  IMAD.MOV.U32 R14, RZ, RZ, 0x4 ;  /* 0x00000004ff0e7424 */ /* 0x000fe200078e00ff */
[----:B------:R-:W-:Y:S01]  /*1930*/  ISETP.NE.U32.AND P1, PT, RZ, c[0x0][0x360], PT ;  /* 0x0000d800ff007a0c */ /* 0x000fe20003f25070 */
[----:B------:R-:W-:Y:S01]  /*1940*/  CS2R R4, SRZ ;  /* 0x0000000000047805 */ /* 0x000fe2000001ff00 */
[----:B------:R-:W-:Y:S01]  /*1950*/  ISETP.NE.AND.EX P2, PT, RZ, c[0x0][0x374], PT, P2 ;  /* 0x0000dd00ff007a0c */ /* 0x000fe20003f45320 */
[----:B------:R-:W-:Y:S01]  /*1960*/  IMAD.MOV.U32 R12, RZ, RZ, RZ ;  /* 0x000000ffff0c7224 */ /* 0x000fe200078e00ff */
[----:B------:R-:W-:Y:S01]  /*1970*/  ISETP.NE.AND.EX P1, PT, RZ, c[0x0][0x364], PT, P1 ;  /* 0x0000d900ff007a0c */ /* 0x000fe20003f25310 */
[CC--:B------:R-:W-:Y:S01]  /*1980*/  IMAD.WIDE R6, R235.reuse, R14.reuse, c[0x0][0x348] ;  /* 0x0000d200eb067625 */ /* 0x0c0fe200078e020e */
[----:B------:R-:W-:Y:S02]  /*1990*/  ISETP.NE.U32.AND P4, PT, RZ, c[0x0][0x348], PT ;  /* 0x0000d200ff007a0c */ /* 0x000fe40003f85070 */
[----:B------:R-:W-:Y:S01]  /*19a0*/  ISETP.NE.U32.AND P0, PT, RZ, c[0x0][0x350], PT ;  /* 0x0000d400ff007a0c */ /* 0x000fe20003f05070 */
[----:B-1----:R-:W-:Y:S01]  /*19b0*/  IMAD.WIDE R2, R235, R14, c[0x0][0x350] ;  /* 0x0000d400eb027625 */ /* 0x002fe200078e020e */
[----:B------:R-:W-:-:S02]  /*19c0*/  ISETP.NE.AND.EX P4, PT, RZ, c[0x0][0x34c], PT, P4 ;  /* 0x0000d300ff007a0c */ /* 0x000fc40003f85340 */
[----:B------:R-:W-:-:S03]  /*19d0*/  ISETP.NE.AND.EX P0, PT, RZ, c[0x0][0x354], PT, P0 ;  /* 0x0000d500ff007a0c */ /* 0x000fc60003f05300 */
[----:B------:R-:W-:-:S04]  /*19e0*/  @P2 IMAD.WIDE R10, R235, R14, c[0x0][0x370] ;  /* 0x0000dc00eb0a2625 */ /* 0x000fc800078e020e */
[----:B------:R-:W-:Y:S01]  /*19f0*/  @P1 IMAD.WIDE R8, R235, R14, c[0x0][0x360] ;  /* 0x0000d800eb081625 */ /* 0x000fe200078e020e */
[----:B------:R1:W5:Y:S04]  /*1a00*/  @P2 LDG.E R4, [R10.64] ;  /* 0x000000060a042981 */ /* 0x000368000c1e1900 */
[----:B------:R1:W5:Y:S04]  /*1a10*/  @P1 LDG.E R229, [R8.64] ;  /* 0x0000000608e51981 */ /* 0x000368000c1e1900 */
[----:B------:R1:W5:Y:S04]  /*1a20*/  @P4 LDG.E R12, [R6.64] ;  /* 0x00000006060c4981 */ /* 0x000368000c1e1900 */
[----:B------:R1:W5:Y:S01]  /*1a30*/  @P0 LDG.E R5, [R2.64] ;  /* 0x0000000602050981 */ /* 0x000362000c1e1900 */
[----:B------:R-:W-:Y:S01]  /*1a40*/  YIELD ;  /* 0x0000000000007946 */ /* 0x000fe20003800000 */
[----:B------:R-:W-:Y:S01]  /*1a50*/  LOP3.LUT R242, R234, 0xffff, RZ, 0xc0, !PT ;  /* 0x0000ffffeaf27812 */ /* 0x000fe200078ec0ff */
[----:B------:R-:W-:Y:S05]  /*1a60*/  @P1 BRA `(.L_x_406) ;  /* 0x0000005000001947 */ /* 0x000fea0003800000 */
[----:B-----5:R-:W-:Y:S01]  /*1a70*/  MOV R229, c[0x0][0x168] ;  /* 0x00005a0000e57a02 */ /* 0x020fe20000000f00 */
[----:B------:R-:W-:Y:S05]  /*1a80*/  @!P4 BRA `(.L_x_406) ;  /* 0x000000300000c947 */ /* 0x000fea0003800000 */
[----:B-1----:R-:W2:Y:S04]  /*1a90*/  LDG.E R8, [R6.64] ;  /* 0x0000000606087981 */ /* 0x002ea8000c1e1900 */
[----:B------:R-:W2:Y:S02]  /*1aa0*/  LDG.E R0, [R6.64+0x4] ;  /* 0x0000040606007981 */ /* 0x000ea4000c1e1900 */
[----:B--2---:R-:W-:-:S02]  /*1ab0*/  IADD3 R229, -R8, R0, RZ ;  /* 0x0000000008e57210 */ /* 0x004fc40007ffe1ff */
.L_x_406:
[----:B------:R-:W-:-:S04]  /*1ac0*/  ISETP.NE.U32.AND P1, PT, RZ, c[0x0][0x368], PT ;  /* 0x0000da00ff007a0c */ /* 0x000fc80003f25070 */
[----:B------:R-:W-:-:S13]  /*1ad0*/  ISETP.NE.AND.EX P1, PT, RZ, c[0x0][0x36c], PT, P1 ;  /* 0x0000db00ff007a0c */ /* 0x000fda0003f25310 */
[----:B------:R-:W-:Y:S05]  /*1ae0*/  @!P1 BRA `(.L_x_407) ;  /* 0x0000003000009947 */ /* 0x000fea0003800000 */
[----:B-1----:R-:W-:-:S05]  /*1af0*/  IMAD.WIDE R2, R235, R14, c[0x0][0x368] ;  /* 0x0000da00eb027625 */ /* 0x002fca00078e020e */
[----:B------:R1:W5:Y:S01]  /*1b00*/  LDG.E R0, [R2.64] ;  /* 0x0000000602007981 */ /* 0x000362000c1e1900 */
[----:B------:R-:W-:Y:S05]  /*1b10*/  BRA `(.L_x_408) ;  /* 0x0000005000007947 */ /* 0x000fea0003800000 */
.L_x_407:
[----:B------:R-:W-:Y:S01]  /*1b20*/  MOV R0, c[0x0][0x1d0] ;  /* 0x0000740000007a02 */ /* 0x000fe20000000f00 */
[----:B------:R-:W-:Y:S05]  /*1b30*/  @!P0 BRA `(.L_x_408) ;  /* 0x0000003000008947 */ /* 0x000fea0003800000 */
[----:B-1----:R-:W2:Y:S04]  /*1b40*/  LDG.E R6, [R2.64] ;  /* 0x0000000602067981 */ /* 0x002ea8000c1e1900 */
[----:B------:R-:W2:Y:S02]  /*1b50*/  LDG.E R0, [R2.64+0x4] ;  /* 0x0000040602007981 */ /* 0x000ea4000c1e1900 */
[----:B--2---:R-:W-:Y:S02]  /*1b60*/  IADD3 R0, -R6, R0, RZ ;  /* 0x0000000006007210 */ /* 0x004fe40007ffe1ff */
.L_x_408:
[----:B-1----:R-:W-:Y:S01]  /*1b70*/  IMAD.MOV.U32 R2, RZ, RZ, c[0x0][0x2c4] ;  /* 0x0000b100ff027624 */ /* 0x002fe200078e00ff */
[----:B-----5:R-:W-:Y:S01]  /*1b80*/  IADD3 R13, R5, R4, RZ ;  /* 0x00000004050d7210 */ /* 0x020fe20007ffe0ff */
[----:B------:R-:W-:-:S02]  /*1b90*/  IMAD.SHL.U32 R231, R233, 0x80, RZ ;  /* 0x00000080e9e77824 */ /* 0x000fc400078e00ff */
[----:B------:R-:W-:Y:S01]  /*1ba0*/  IMAD.MOV.U32 R8, RZ, RZ, c[0x0][0x32c] ;  /* 0x0000cb00ff087624 */ /* 0x000fe200078e00ff */
[----:B------:R-:W-:Y:S01]  /*1bb0*/  ISETP.NE.AND P2, PT, R2, 0x1, PT ;  /* 0x000000010200780c */ /* 0x000fe20003f45270 */
[----:B------:R-:W-:Y:S01]  /*1bc0*/  IMAD.IADD R228, R0, 0x1, -R4 ;  /* 0x0000000100e47824 */ /* 0x000fe200078e0a04 */
[----:B------:R-:W-:Y:S02]  /*1bd0*/  IADD3 R2, R231, 0x7f, RZ ;  /* 0x0000007fe7027810 */ /* 0x000fe40007ffe0ff */
[----:B------:R-:W-:Y:S02]  /*1be0*/  ISETP.GE.AND P1, PT, R8, 0x1, PT ;  /* 0x000000010800780c */ /* 0x000fe40003f26270 */
[----:B------:R-:W-:-:S07]  /*1bf0*/  MOV R0, R2 ;  /* 0x0000000200007202 */ /* 0x000fce0000000f00 */
[----:B------:R-:W-:Y:S01]  /*1c00*/  @P2 IMAD.HI.U32 R3, R2, c[0x0][0x2c8], RZ ;  /* 0x0000b20002032a27 */ /* 0x000fe200078e00ff */
[----:B------:R-:W-:-:S04]  /*1c10*/  IADD3 R2, R228, 0x1, -R229 ;  /* 0x00000001e4027810 */ /* 0x000fc80007ffe8e5 */
[----:B------:R-:W-:-:S05]  /*1c20*/  @P2 SHF.R.U32.HI R0, RZ, c[0x0][0x2cc], R3 ;  /* 0x0000b300ff002a19 */ /* 0x000fca0000011603 */
[----:B------:R-:W-:-:S05]  /*1c30*/  IMAD.IADD R0, R2, 0x1, R0 ;  /* 0x0000000102007824 */ /* 0x000fca00078e0200 */
[----:B------:R-:W-:Y:S01]  /*1c40*/  IADD3 R3, R0, c[0x0][0x328], RZ ;  /* 0x0000ca0000037a10 */ /* 0x000fe20007ffe0ff */
[----:B------:R-:W-:Y:S05]  /*1c50*/  @!P1 BRA `(.L_x_409) ;  /* 0x0000010000009947 */ /* 0x000fea0003800000 */
[C---:B------:R-:W-:Y:S01]  /*1c60*/  ISETP.GT.AND P3, PT, R0.reuse, RZ, PT ;  /* 0x000000ff0000720c */ /* 0x040fe20003f64270 */
[----:B------:R-:W-:Y:S01]  /*1c70*/  BSSY B0, `(.L_x_410) ;  /* 0x000000c000007945 */ /* 0x000fe20003800000 */
[----:B------:R-:W-:-:S11]  /*1c80*/  IADD3 R2, R0, -0x1, RZ ;  /* 0xffffffff00027810 */ /* 0x000fd60007ffe0ff */
[----:B------:R-:W-:Y:S05]  /*1c90*/  @P3 BRA `(.L_x_411) ;  /* 0x0000006000003947 */ /* 0x000fea0003800000 */
[----:B------:R-:W-:Y:S01]  /*1ca0*/  ISETP.NE.AND P3, PT, R8, 0x1, PT ;  /* 0x000000010800780c */ /* 0x000fe20003f65270 */
[----:B------:R-:W-:-:S12]  /*1cb0*/  IMAD.MOV R0, RZ, RZ, -R0 ;  /* 0x000000ffff007224 */ /* 0x000fd800078e0a00 */
[----:B------:R-:W-:-:S05]  /*1cc0*/  @P3 IMAD.HI.U32 R2, R0, c[0x0][0x330], RZ ;  /* 0x0000cc0000023a27 */ /* 0x000fca00078e00ff */
[----:B------:R-:W-:-:S04]  /*1cd0*/  @P3 SHF.R.U32.HI R0, RZ, c[0x0][0x334], R2 ;  /* 0x0000cd00ff003a19 */ /* 0x000fc80000011602 */
[----:B------:R-:W-:Y:S01]  /*1ce0*/  LOP3.LUT R2, RZ, R0, RZ, 0x33, !PT ;  /* 0x00000000ff027212 */ /* 0x000fe200078e33ff */
[----:B------:R-:W-:Y:S05]  /*1cf0*/  BRA `(.L_x_412) ;  /* 0x0000003000007947 */ /* 0x000fea0003800000 */
.L_x_411:
[----:B------:R-:W-:-:S13]  /*1d00*/  ISETP.NE.AND P3, PT, R8, 0x1, PT ;  /* 0x000000010800780c */ /* 0x000fda0003f65270 */
[----:B------:R-:W-:-:S05]  /*1d10*/  @P3 IMAD.HI.U32 R0, R2, c[0x0][0x330], RZ ;  /* 0x0000cc0002003a27 */ /* 0x000fca00078e00ff */
[----:B------:R-:W-:Y:S02]  /*1d20*/  @P3 SHF.R.U32.HI R2, RZ, c[0x0][0x334], R0 ;  /* 0x0000cd00ff023a19 */ /* 0x000fe40000011600 */
.L_x_412:
[----:B------:R-:W-:Y:S05]  /*1d30*/  BSYNC B0 ;  /* 0x0000000000007941 */ /* 0x000fea0003800000 */
.L_x_410:
[----:B------:R-:W-:-:S05]  /*1d40*/  IMAD R2, R2, R8, c[0x0][0x32c] ;  /* 0x0000cb0002027624 */ /* 0x000fca00078e0208 */
[----:B------:R-:W-:-:S04]  /*1d50*/  IMNMX R3, R3, R2, PT ;  /* 0x0000000203037217 */ /* 0x000fc80003800200 */
.L_x_409:
[----:B------:R-:W-:Y:S01]  /*1d60*/  IADD3 R3, R3, 0x3f, RZ ;  /* 0x0000003f03037810 */ /* 0x000fe20007ffe0ff */
[----:B------:R-:W-:Y:S01]  /*1d70*/  @P2 IMAD.HI.U32 R4, R231, c[0x0][0x2c8], RZ ;  /* 0x0000b200e7042a27 */ /* 0x000fe200078e00ff */
[C---:B------:R-:W-:Y:S02]  /*1d80*/  IADD3 R2, R228.reuse, 0x3f, RZ ;  /* 0x0000003fe4027810 */ /* 0x040fe40007ffe0ff */
[----:B------:R-:W-:Y:S01]  /*1d90*/  SHF.R.S32.HI R5, RZ, 0x1f, R3 ;  /* 0x0000001fff057819 */ /* 0x000fe20000011403 */
[----:B------:R-:W-:Y:S01]  /*1da0*/  IMAD.MOV.U32 R0, RZ, RZ, R231 ;  /* 0x000000ffff007224 */ /* 0x000fe200078e00e7 */
[----:B------:R-:W-:Y:S01]  /*1db0*/  SHF.R.S32.HI R6, RZ, 0x1f, R2 ;  /* 0x0000001fff067819 */ /* 0x000fe20000011402 */
[----:B------:R-:W-:Y:S01]  /*1dc0*/  IMAD.IADD R7, R228, 0x1, -R229 ;  /* 0x00000001e4077824 */ /* 0x000fe200078e0ae5 */
[----:B------:R-:W-:Y:S02]  /*1dd0*/  @P2 SHF.R.U32.HI R0, RZ, c[0x0][0x2cc], R4 ;  /* 0x0000b300ff002a19 */ /* 0x000fe40000011604 */
[----:B------:R-:W-:-:S02]  /*1de0*/  LEA.HI R3, R5, R3, RZ, 0x6 ;  /* 0x0000000305037211 */ /* 0x000fc400078f30ff */
[----:B------:R-:W-:Y:S01]  /*1df0*/  LEA.HI R2, R6, R2, RZ, 0x6 ;  /* 0x0000000206027211 */ /* 0x000fe200078f30ff */
[----:B------:R1:W-:Y:S01]  /*1e00*/  STL [R1+0x8], R7 ;  /* 0x0000080701007387 */ /* 0x0003e20000100800 */
[----:B------:R-:W-:Y:S01]  /*1e10*/  IMAD.IADD R0, R7, 0x1, R0 ;  /* 0x0000000107007824 */ /* 0x000fe200078e0200 */
[----:B------:R-:W-:Y:S02]  /*1e20*/  SHF.R.S32.HI R3, RZ, 0x6, R3 ;  /* 0x00000006ff037819 */ /* 0x000fe40000011403 */
[----:B-1----:R-:W-:Y:S02]  /*1e30*/  SHF.R.S32.HI R7, RZ, 0x6, R2 ;  /* 0x00000006ff077819 */ /* 0x002fe40000011402 */
[----:B------:R-:W-:Y:S02]  /*1e40*/  IADD3 R2, R0, -c[0x0][0x324], RZ ;  /* 0x8000c90000027a10 */ /* 0x000fe40007ffe0ff */
[----:B------:R-:W-:Y:S01]  /*1e50*/  IMNMX R7, R7, R3, PT ;  /* 0x0000000307077217 */ /* 0x000fe20003800200 */
[----:B------:R-:W-:Y:S05]  /*1e60*/  @!P1 BRA `(.L_x_413) ;  /* 0x000000f000009947 */ /* 0x000fea0003800000 */
[----:B------:R-:W-:Y:S01]  /*1e70*/  ISETP.GT.AND P3, PT, R0, -0x1, PT ;  /* 0xffffffff0000780c */ /* 0x000fe20003f64270 */
[----:B------:R-:W-:-:S12]  /*1e80*/  BSSY B0, `(.L_x_414) ;  /* 0x000000b000007945 */ /* 0x000fd80003800000 */
[----:B------:R-:W-:Y:S05]  /*1e90*/  @P3 BRA `(.L_x_415) ;  /* 0x0000006000003947 */ /* 0x000fea0003800000 */
[----:B------:R-:W-:Y:S02]  /*1ea0*/  ISETP.NE.AND P3, PT, R8, 0x1, PT ;  /* 0x000000010800780c */ /* 0x000fe40003f65270 */
[----:B------:R-:W-:-:S11]  /*1eb0*/  LOP3.LUT R0, RZ, R0, RZ, 0x33, !PT ;  /* 0x00000000ff007212 */ /* 0x000fd600078e33ff */
[----:B------:R-:W-:-:S05]  /*1ec0*/  @P3 IMAD.HI.U32 R3, R0, c[0x0][0x330], RZ ;  /* 0x0000cc0000033a27 */ /* 0x000fca00078e00ff */
[----:B------:R-:W-:-:S04]  /*1ed0*/  @P3 SHF.R.U32.HI R0, RZ, c[0x0][0x334], R3 ;  /* 0x0000cd00ff003a19 */ /* 0x000fc80000011603 */
[----:B------:R-:W-:Y:S01]  /*1ee0*/  LOP3.LUT R0, RZ, R0, RZ, 0x33, !PT ;  /* 0x00000000ff007212 */ /* 0x000fe200078e33ff */
[----:B------:R-:W-:Y:S05]  /*1ef0*/  BRA `(.L_x_416) ;  /* 0x0000003000007947 */ /* 0x000fea0003800000 */
.L_x_415:
[----:B------:R-:W-:-:S13]  /*1f00*/  ISETP.NE.AND P3, PT, R8, 0x1, PT ;  /* 0x000000010800780c */ /* 0x000fda0003f65270 */
[----:B------:R-:W-:-:S05]  /*1f10*/  @P3 IMAD.HI.U32 R3, R0, c[0x0][0x330], RZ ;  /* 0x0000cc0000033a27 */ /* 0x000fca00078e00ff */
[----:B------:R-:W-:Y:S02]  /*1f20*/  @P3 SHF.R.U32.HI R0, RZ, c[0x0][0x334], R3 ;  /* 0x0000cd00ff003a19 */ /* 0x000fe40000011603 */
.L_x_416:
[----:B------:R-:W-:Y:S05]  /*1f30*/  BSYNC B0 ;  /* 0x0000000000007941 */ /* 0x000fea0003800000 */
.L_x_414:
[----:B------:R-:W-:-:S05]  /*1f40*/  IMAD R0, R0, c[0x0][0x32c], RZ ;  /* 0x0000cb0000007a24 */ /* 0x000fca00078e02ff */
[----:B------:R-:W-:-:S04]  /*1f50*/  IMNMX R2, R2, R0, !PT ;  /* 0x0000000002027217 */ /* 0x000fc80007800200 */
.L_x_413:
[----:B------:R-:W-:Y:S01]  /*1f60*/  SHF.R.S32.HI R0, RZ, 0x1f, R2 ;  /* 0x0000001fff007819 */ /* 0x000fe20000011402 */
[----:B------:R-:W-:Y:S01]  /*1f70*/  BSSY B0, `(.L_x_417) ;  /* 0x000002e000007945 */ /* 0x000fe20003800000 */
[----:B------:R-:W-:Y:S02]  /*1f80*/  LOP3.LUT R3, R234, 0xff000000, RZ, 0xc0, !PT ;  /* 0xff000000ea037812 */ /* 0x000fe400078ec0ff */
[----:B------:R-:W-:Y:S02]  /*1f90*/  LEA.HI R0, R0, R2, RZ, 0x6 ;  /* 0x0000000200007211 */ /* 0x000fe400078f30ff */
[----:B------:R-:W-:Y:S02]  /*1fa0*/  LOP3.LUT R2, R234, 0xff0000, RZ, 0xc0, !PT ;  /* 0x00ff0000ea027812 */ /* 0x000fe400078ec0ff */
[----:B------:R-:W-:-:S04]  /*1fb0*/  SHF.R.S32.HI R0, RZ, 0x6, R0 ;  /* 0x00000006ff007819 */ /* 0x000fc80000011400 */
[----:B------:R-:W-:Y:S02]  /*1fc0*/  IMNMX R6, RZ, R0, !PT ;  /* 0x00000000ff067217 */ /* 0x000fe40007800200 */
[----:B------:R-:W-:Y:S02]  /*1fd0*/  SHF.R.U32.HI R0, RZ, 0x8, R3 ;  /* 0x00000008ff007819 */ /* 0x000fe40000011603 */
[----:B------:R-:W-:Y:S02]  /*1fe0*/  ISETP.GT.AND P3, PT, R7, R6, PT ;  /* 0x000000060700720c */ /* 0x000fe40003f64270 */
[----:B------:R-:W-:Y:S01]  /*1ff0*/  LEA.HI R0, R2, R0, RZ, 0x10 ;  /* 0x0000000002007211 */ /* 0x000fe200078f80ff */
[----:B------:R-:W-:-:S03]  /*2000*/  IMAD.MOV.U32 R2, RZ, RZ, RZ ;  /* 0x000000ffff027224 */ /* 0x000fc600078e00ff */
[----:B------:R-:W-:Y:S02]  /*2010*/  LOP3.LUT R15, R0, 0xff, RZ, 0xc0, !PT ;  /* 0x000000ff000f7812 */ /* 0x000fe400078ec0ff */
[----:B------:R-:W-:-:S03]  /*2020*/  SHF.R.U32.HI R5, RZ, 0x10, R0 ;  /* 0x00000010ff057819 */ /* 0x000fc60000011600 */
[----:B------:R1:W-:Y:S04]  /*2030*/  STL [R1+0x10], R15 ;  /* 0x0000100f01007387 */ /* 0x0003e80000100800 */
[----:B------:R1:W-:Y:S01]  /*2040*/  STL [R1+0xc], R5 ;  /* 0x00000c0501007387 */ /* 0x0003e20000100800 */
[----:B------:R-:W-:Y:S05]  /*2050*/  @!P3 BRA `(.L_x_418) ;  /* 0x000001f00000b947 */ /* 0x000fea0003800000 */
[----:B------:R-:W-:-:S04]  /*2060*/  ISETP.NE.AND P3, PT, R5, RZ, PT ;  /* 0x000000ff0500720c */ /* 0x000fc80003f65270 */
[----:B------:R-:W-:-:S04]  /*2070*/  SEL R0, R5, c[0x0][0x338], P3 ;  /* 0x0000ce0005007a07 */ /* 0x000fc80001800000 */
[----:B------:R-:W-:Y:S02]  /*2080*/  IABS R3, R0 ;  /* 0x0000000000037213 */ /* 0x000fe40000000000 */
[----:B------:R-:W-:Y:S02]  /*2090*/  IADD3 R4, R0, -0x1, R7 ;  /* 0xffffffff00047810 */ /* 0x000fe40007ffe007 */
[----:B------:R-:W2:Y:S03]  /*20a0*/  I2F.RP R2, R3 ;  /* 0x0000000300027306 */ /* 0x000ea60000209400 */
[----:B------:R-:W-:Y:S02]  /*20b0*/  IMAD.IADD R8, R4, 0x1, -R6 ;  /* 0x0000000104087824 */ /* 0x000fe400078e0a06 */
[----:B------:R-:W-:-:S03]  /*20c0*/  IMAD.MOV.U32 R4, RZ, RZ, RZ ;  /* 0x000000ffff047224 */ /* 0x000fc600078e00ff */
[----:B------:R-:W-:Y:S01]  /*20d0*/  IABS R11, R8 ;  /* 0x00000008000b7213 */ /* 0x000fe20000000000 */
[----:B--2---:R-:W2:Y:S02]  /*20e0*/  MUFU.RCP R2, R2 ;  /* 0x0000000200027308 */ /* 0x004ea40000001000 */
[----:B--2---:R-:W-:-:S06]  /*20f0*/  IADD3 R2, R2, 0xffffffe, RZ ;  /* 0x0ffffffe02027810 */ /* 0x004fcc0007ffe0ff */
[----:B-1----:R-:W1:Y:S02]  /*2100*/  F2I.FTZ.U32.TRUNC.NTZ R5, R2 ;  /* 0x0000000200057305 */ /* 0x002e64000021f000 */
        /* <DEDUP_REMOVED lines=20> */
.L_x_418:
[----:B------:R-:W-:Y:S05]  /*2250*/  BSYNC B0 ;  /* 0x0000000000007941 */ /* 0x000fea0003800000 */
.L_x_417:
[----:B------:R-:W-:Y:S01]  /*2260*/  IMAD R211, R15, R2, R6 ;  /* 0x000000020fd37224 */ /* 0x000fe200078e0206 */
        /* <DEDUP_REMOVED lines=54> */
[----:B------:R-:W2:Y:S01]  /*25d0*/  LDL R8, [R1+0x34] ;  /* 0x0000340001087983 */ /* 0x000ea20000100800 */
[----:B------:R-:W-:-:S04]  /*25e0*/  ISETP.NE.U32.AND P3, PT, RZ, c[0x0][0x340], PT ;  /* 0x0000d000ff007a0c */ /* 0x000fc80003f65070 */
[----:B------:R-:W-:-:S13]  /*25f0*/  ISETP.NE.AND.EX P3, PT, RZ, c[0x0][0x344], PT, P3 ;  /* 0x0000d100ff007a0c */ /* 0x000fda0003f65330 */
[----:B------:R-:W-:-:S05]  /*2600*/  @P3 IMAD.WIDE R2, R235, R14, c[0x0][0x340] ;  /* 0x0000d000eb023625 */ /* 0x000fca00078e020e */
[----:B-1----:R1:W3:Y:S01]  /*2610*/  @P3 LDG.E R15, [R2.64] ;  /* 0x00000006020f3981 */ /* 0x0022e2000c1e1900 */
[----:B------:R-:W-:Y:S02]  /*2620*/  SHF.R.S32.HI R0, RZ, 0x1f, R12 ;  /* 0x0000001fff007819 */ /* 0x000fe4000001140c */
[----:B------:R-:W-:Y:S01]  /*2630*/  SHF.R.S32.HI R14, RZ, 0x1f, R235 ;  /* 0x0000001fff0e7819 */ /* 0x000fe200000114eb */
[----:B------:R-:W4:Y:S01]  /*2640*/  S2R R9, SR_TID.X ;  /* 0x0000000000097919 */ /* 0x000f220000002100 */
[----:B------:R-:W-:Y:S01]  /*2650*/  SHF.R.S32.HI R10, RZ, 0x1f, R13 ;  /* 0x0000001fff0a7819 */ /* 0x000fe2000001140d */
[----:B------:R-:W-:Y:S01]  /*2660*/  IMAD R0, R0, c[0x0][0x178], RZ ;  /* 0x00005e0000007a24 */ /* 0x000fe200078e02ff */
[----:B------:R-:W-:Y:S02]  /*2670*/  SEL R7, R14, RZ, !P4 ;  /* 0x000000ff0e077207 */ /* 0x000fe40006000000 */
[----:B------:R-:W-:Y:S01]  /*2680*/  ISETP.GE.AND P6, PT, R236, c[0x0][0x198], PT ;  /* 0x00006600ec007a0c */ /* 0x000fe20003fc6270 */
[----:B------:R-:W-:Y:S01]  /*2690*/  IMAD R0, R12, c[0x0][0x17c], R0 ;  /* 0x00005f000c007a24 */ /* 0x000fe200078e0200 */
[----:B------:R-:W-:Y:S01]  /*26a0*/  LOP3.LUT R241, R241, 0xfffffffb, RZ, 0xc0, !PT ;  /* 0xfffffffbf1f17812 */ /* 0x000fe200078ec0ff */
[----:B------:R-:W-:Y:S01]  /*26b0*/  IMAD R7, R7, c[0x0][0x1c0], RZ ;  /* 0x0000700007077a24 */ /* 0x000fe200078e02ff */
[----:B------:R-:W-:-:S09]  /*26c0*/  IADD3 R88, R234, -0x1, RZ ;  /* 0xffffffffea587810 */ /* 0x000fd20007ffe0ff */
[----:B------:R-:W-:Y:S01]  /*26d0*/  @P6 LOP3.LUT R241, R241, 0x4, RZ, 0xfc, !PT ;  /* 0x00000004f1f16812 */ /* 0x000fe200078efcff */
[----:B-1----:R-:W-:-:S03]  /*26e0*/  IMAD.WIDE.U32 R2, R12, c[0x0][0x178], RZ ;  /* 0x00005e000c027a25 */ /* 0x002fc600078e00ff */
[----:B------:R-:W-:Y:S02]  /*26f0*/  LOP3.LUT R241, R241, 0xfffffffd, RZ, 0xc0, !PT ;  /* 0xfffffffdf1f17812 */ /* 0x000fe400078ec0ff */
[----:B----4-:R-:W-:Y:S01]  /*2700*/  SHF.R.S32.HI R18, RZ, 0x1f, R9 ;  /* 0x0000001fff127819 */ /* 0x010fe20000011409 */
[----:B------:R-:W-:Y:S01]  /*2710*/  IMAD.IADD R5, R3, 0x1, R0 ;  /* 0x0000000103057824 */ /* 0x000fe200078e0200 */
[----:B------:R-:W-:Y:S01]  /*2720*/  SEL R3, R235, RZ, !P4 ;  /* 0x000000ffeb037207 */ /* 0x000fe20006000000 */
[----:B------:R-:W-:Y:S01]  /*2730*/  IMAD.MOV.U32 R4, RZ, RZ, R2 ;  /* 0x000000ffff047224 */ /* 0x000fe200078e0002 */
[----:B------:R-:W-:Y:S02]  /*2740*/  LEA.HI R18, R18, R9, RZ, 0x3 ;  /* 0x0000000912127211 */ /* 0x000fe400078f18ff */
[----:B------:R-:W-:Y:S01]  /*2750*/  ISETP.GE.AND P4, PT, R238, c[0x0][0x1d4], PT ;  /* 0x00007500ee007a0c */ /* 0x000fe20003f86270 */
[----:B------:R-:W-:Y:S01]  /*2760*/  IMAD.WIDE.U32 R4, R242, c[0x0][0x1b8], R4 ;  /* 0x00006e00f2047a25 */ /* 0x000fe200078e0004 */
[----:B------:R-:W-:-:S03]  /*2770*/  SHF.R.S32.HI R18, RZ, 0x3, R18 ;  /* 0x00000003ff127819 */ /* 0x000fc60000011412 */
[----:B------:R-:W-:Y:S01]  /*2780*/  IMAD R5, R242, c[0x0][0x1bc], R5 ;  /* 0x00006f00f2057a24 */ /* 0x000fe200078e0205 */
[C---:B------:R-:W-:Y:S01]  /*2790*/  IADD3 R2, P5, R18.reuse, R13, RZ ;  /* 0x0000000d12027210 */ /* 0x040fe20007fbe0ff */
[C---:B------:R-:W-:Y:S02]  /*27a0*/  IMAD R11, R3.reuse, c[0x0][0x1c4], R7 ;  /* 0x00007100030b7a24 */ /* 0x040fe400078e0207 */
[----:B------:R-:W-:Y:S01]  /*27b0*/  IMAD.WIDE.U32 R4, R3, c[0x0][0x1c0], R4 ;  /* 0x0000700003047a25 */ /* 0x000fe200078e0004 */
[----:B------:R-:W-:Y:S02]  /*27c0*/  LEA.HI.X.SX32 R10, R18, R10, 0x1, P5 ;  /* 0x0000000a120a7211 */ /* 0x000fe400028f0eff */
[----:B------:R-:W-:Y:S01]  /*27d0*/  ISETP.GE.AND P5, PT, R236, c[0x0][0x1d4], PT ;  /* 0x00007500ec007a0c */ /* 0x000fe20003fa6270 */
[----:B------:R-:W-:-:S04]  /*27e0*/  IMAD.WIDE.U32 R12, R2, c[0x0][0x208], R236 ;  /* 0x00008200020c7a25 */ /* 0x000fc800078e00ec */
[C---:B------:R-:W-:Y:S02]  /*27f0*/  IMAD R7, R10.reuse, c[0x0][0x1e0], RZ ;  /* 0x000078000a077a24 */ /* 0x040fe400078e02ff */
[----:B------:R-:W-:Y:S02]  /*2800*/  IMAD R3, R10, c[0x0][0x208], RZ ;  /* 0x000082000a037a24 */ /* 0x000fe400078e02ff */
[C---:B------:R-:W-:Y:S02]  /*2810*/  IMAD R16, R2.reuse, c[0x0][0x1e4], R7 ;  /* 0x0000790002107a24 */ /* 0x040fe400078e0207 */
[----:B------:R-:W-:Y:S01]  /*2820*/  IMAD R17, R2, c[0x0][0x20c], R3 ;  /* 0x0000830002117a24 */ /* 0x000fe200078e0203 */
[----:B------:R-:W-:Y:S02]  /*2830*/  IADD3 R3, R5, R11, RZ ;  /* 0x0000000b05037210 */ /* 0x000fe40007ffe0ff */
[----:B--2---:R-:W-:-:S05]  /*2840*/  IADD3 R6, R8, R231, RZ ;  /* 0x000000e708067210 */ /* 0x004fca0007ffe0ff */
[----:B------:R-:W-:-:S04]  /*2850*/  @P2 IMAD.HI.U32 R8, R6, c[0x0][0x2c8], RZ ;  /* 0x0000b20006082a27 */ /* 0x000fc800078e00ff */
[----:B------:R-:W-:Y:S01]  /*2860*/  IMAD.MOV.U32 R0, RZ, RZ, R6 ;  /* 0x000000ffff007224 */ /* 0x000fe200078e0006 */
[----:B------:R-:W-:Y:S01]  /*2870*/  @P2 SHF.R.U32.HI R0, RZ, c[0x0][0x2cc], R8 ;  /* 0x0000b300ff002a19 */ /* 0x000fe20000011608 */
[----:B------:R-:W-:-:S03]  /*2880*/  IMAD.WIDE.U32 R8, R2, c[0x0][0x1e0], R236 ;  /* 0x0000780002087a25 */ /* 0x000fc600078e00ec */
[--C-:B------:R-:W-:Y:S01]  /*2890*/  SHF.R.S32.HI R2, RZ, 0x1f, R0.reuse ;  /* 0x0000001fff027819 */ /* 0x100fe20000011400 */
[----:B------:R-:W-:Y:S01]  /*28a0*/  IMAD.MOV R7, RZ, RZ, -R0 ;  /* 0x000000ffff077224 */ /* 0x000fe200078e0a00 */
[----:B------:R-:W-:-:S03]  /*28b0*/  IADD3 R9, R9, R16, RZ ;  /* 0x0000001009097210 */ /* 0x000fc60007ffe0ff */
[----:B------:R-:W-:Y:S01]  /*28c0*/  IMAD R10, R7, c[0x0][0x2c4], R6 ;  /* 0x0000b100070a7a24 */ /* 0x000fe200078e0206 */
[----:B------:R-:W-:Y:S01]  /*28d0*/  SEL R6, RZ, 0xffffffff, P4 ;  /* 0xffffffffff067807 */ /* 0x000fe20002000000 */
[----:B------:R-:W-:Y:S02]  /*28e0*/  IMAD R5, R2, c[0x0][0x1b0], RZ ;  /* 0x00006c0002057a24 */ /* 0x000fe400078e02ff */
[----:B------:R-:W-:Y:S01]  /*28f0*/  IMAD.MOV.U32 R2, RZ, RZ, R4 ;  /* 0x000000ffff027224 */ /* 0x000fe200078e0004 */
[----:B------:R-:W-:Y:S01]  /*2900*/  SEL R4, RZ, 0x1, P5 ;  /* 0x00000001ff047807 */ /* 0x000fe20002800000 */
[----:B------:R-:W-:Y:S02]  /*2910*/  IMAD.SHL.U32 R6, R6, 0x2, RZ ;  /* 0x0000000206067824 */ /* 0x000fe400078e00ff */
[C---:B------:R-:W-:Y:S02]  /*2920*/  IMAD R5, R0.reuse, c[0x0][0x1b4], R5 ;  /* 0x00006d0000057a24 */ /* 0x040fe400078e0205 */
[----:B------:R-:W-:Y:S01]  /*2930*/  IMAD.WIDE.U32 R2, R0, c[0x0][0x1b0], R2 ;  /* 0x00006c0000027a25 */ /* 0x000fe200078e0002 */
[----:B------:R-:W-:-:S02]  /*2940*/  SHF.R.S32.HI R0, RZ, 0x1f, R10 ;  /* 0x0000001fff007819 */ /* 0x000fc4000001140a */
[----:B------:R-:W-:Y:S01]  /*2950*/  LOP3.LUT R16, R6, 0x2, R4, 0xe2, !PT ;  /* 0x0000000206107812 */ /* 0x000fe200078ee204 */
[----:B------:R-:W-:Y:S01]  /*2960*/  IMAD.IADD R7, R13, 0x1, R17 ;  /* 0x000000010d077824 */ /* 0x000fe200078e0211 */
[----:B------:R-:W-:Y:S01]  /*2970*/  IADD3 R5, R3, R5, RZ ;  /* 0x0000000503057210 */ /* 0x000fe20007ffe0ff */
[----:B------:R-:W-:Y:S01]  /*2980*/  IMAD R0, R0, c[0x0][0x1a8], RZ ;  /* 0x00006a0000007a24 */ /* 0x000fe200078e02ff */
[----:B------:R-:W-:Y:S01]  /*2990*/  MOV R4, R2 ;  /* 0x0000000200047202 */ /* 0x000fe20000000f00 */
[----:B------:R-:W-:Y:S01]  /*29a0*/  IMAD.MOV.U32 R6, RZ, RZ, R12 ;  /* 0x000000ffff067224 */ /* 0x000fe200078e000c */
[----:B---3--:R-:W-:Y:S01]  /*29b0*/  @P3 SHF.R.S32.HI R3, RZ, 0x1f, R15 ;  /* 0x0000001fff033819 */ /* 0x008fe2000001140f */
[----:B------:R-:W-:Y:S02]  /*29c0*/  @!P3 IMAD.MOV.U32 R3, RZ, RZ, R14 ;  /* 0x000000ffff03b224 */ /* 0x000fe400078e000e */
[C---:B------:R-:W-:Y:S02]  /*29d0*/  IMAD R12, R10.reuse, c[0x0][0x1ac], R0 ;  /* 0x00006b000a0c7a24 */ /* 0x040fe400078e0200 */
[----:B------:R-:W-:Y:S01]  /*29e0*/  IMAD.WIDE.U32 R10, R10, c[0x0][0x1a8], R4 ;  /* 0x00006a000a0a7a25 */ /* 0x000fe200078e0004 */
[----:B------:R-:W-:-:S03]  /*29f0*/  SEL R0, R3, RZ, !P0 ;  /* 0x000000ff03007207 */ /* 0x000fc60004000000 */
[----:B------:R-:W-:Y:S01]  /*2a00*/  @P3 IMAD.MOV.U32 R2, RZ, RZ, R15 ;  /* 0x000000ffff023224 */ /* 0x000fe200078e000f */
[----:B------:R-:W-:Y:S01]  /*2a10*/  @!P3 MOV R2, R235 ;  /* 0x000000eb0002b202 */ /* 0x000fe20000000f00 */
[----:B------:R-:W-:Y:S01]  /*2a20*/  IMAD.WIDE.U32 R6, R242, c[0x0][0x210], R6 ;  /* 0x00008400f2067a25 */ /* 0x000fe200078e0006 */
[----:B------:R-:W-:-:S03]  /*2a30*/  ISETP.GE.AND P3, PT, R239, c[0x0][0x1d4], PT ;  /* 0x00007500ef007a0c */ /* 0x000fc60003f66270 */
[----:B------:R-:W-:Y:S01]  /*2a40*/  IMAD.WIDE.U32 R4, R242, c[0x0][0x1e8], R8 ;  /* 0x00007a00f2047a25 */ /* 0x000fe200078e0008 */
[----:B------:R-:W-:Y:S02]  /*2a50*/  SEL R8, R2, RZ, !P0 ;  /* 0x000000ff02087207 */ /* 0x000fe40004000000 */
[----:B------:R-:W-:Y:S01]  /*2a60*/  SEL R2, RZ, 0x4, P3 ;  /* 0x00000004ff027807 */ /* 0x000fe20001800000 */
[C---:B------:R-:W-:Y:S01]  /*2a70*/  IMAD R3, R242.reuse, c[0x0][0x214], R7 ;  /* 0x00008500f2037a24 */ /* 0x040fe200078e0207 */
[----:B------:R-:W-:Y:S01]  /*2a80*/  IADD3 R7, R11, R12, RZ ;  /* 0x0000000c0b077210 */ /* 0x000fe20007ffe0ff */
[----:B------:R-:W-:Y:S01]  /*2a90*/  IMAD R5, R242, c[0x0][0x1ec], R5 ;  /* 0x00007b00f2057a24 */ /* 0x000fe200078e0205 */
[----:B------:R-:W-:Y:S02]  /*2aa0*/  LEA R12, P0, R10, c[0x0][0x160], 0x1 ;  /* 0x000058000a0c7a11 */ /* 0x000fe400078008ff */
[----:B------:R-:W-:Y:S01]  /*2ab0*/  LOP3.LUT R14, R16, R2, RZ, 0xfc, !PT ;  /* 0x00000002100e7212 */ /* 0x000fe200078efcff */
[----:B------:R-:W-:Y:S01]  /*2ac0*/  IMAD.MOV.U32 R2, RZ, RZ, R6 ;  /* 0x000000ffff027224 */ /* 0x000fe200078e0006 */
[----:B------:R-:W-:Y:S01]  /*2ad0*/  LEA.HI.X R11, R10, c[0x0][0x164], R7, 0x1, P0 ;  /* 0x000059000a0b7a11 */ /* 0x000fe200000f0c07 */
[----:B------:R-:W-:Y:S01]  /*2ae0*/  IMAD R6, R0, c[0x0][0x1f0], RZ ;  /* 0x00007c0000067a24 */ /* 0x000fe200078e02ff */
[----:B------:R-:W-:Y:S01]  /*2af0*/  ISETP.GE.AND P0, PT, R238, c[0x0][0x198], PT ;  /* 0x00006600ee007a0c */ /* 0x000fe20003f06270 */
[----:B------:R-:W-:Y:S01]  /*2b00*/  IMAD R0, R0, c[0x0][0x218], RZ ;  /* 0x0000860000007a24 */ /* 0x000fe200078e02ff */
[----:B------:R-:W-:Y:S01]  /*2b10*/  IADD3 R9, R18, R231, RZ ;  /* 0x000000e712097210 */ /* 0x000fe20007ffe0ff */
[----:B------:R-:W-:-:S04]  /*2b20*/  IMAD.WIDE.U32 R214, R8, c[0x0][0x218], R2 ;  /* 0x0000860008d67a25 */ /* 0x000fc800078e0002 */
[C---:B------:R-:W-:Y:S02]  /*2b30*/  IMAD R0, R8.reuse, c[0x0][0x21c], R0 ;  /* 0x0000870008007a24 */ /* 0x040fe400078e0200 */
[----:B------:R-:W-:-:S03]  /*2b40*/  IMAD.WIDE.U32 R212, R8, c[0x0][0x1f0], R4 ;  /* 0x00007c0008d47a25 */ /* 0x000fc600078e0004 */
[----:B------:R-:W-:Y:S01]  /*2b50*/  IADD3 R217, R215, R0, RZ ;  /* 0x00000000d7d97210 */ /* 0x000fe20007ffe0ff */
[----:B------:R-:W-:Y:S01]  /*2b60*/  IMAD R2, R8, c[0x0][0x1f4], R6 ;  /* 0x00007d0008027a24 */ /* 0x000fe200078e0206 */
[----:B------:R-:W-:Y:S02]  /*2b70*/  @P0 LOP3.LUT R241, R241, 0x2, RZ, 0xfc, !PT ;  /* 0x00000002f1f10812 */ /* 0x000fe400078efcff */
[----:B------:R-:W-:Y:S01]  /*2b80*/  ISETP.GE.AND P0, PT, R239, c[0x0][0x198], PT ;  /* 0x00006600ef007a0c */ /* 0x000fe20003f06270 */
[----:B------:R-:W-:Y:S01]  /*2b90*/  IMAD.IADD R216, R213, 0x1, R2 ;  /* 0x00000001d5d87824 */ /* 0x000fe200078e0202 */
[----:B------:R-:W-:-:S11]  /*2ba0*/  LOP3.LUT R241, R241, 0xfffffffe, RZ, 0xc0, !PT ;  /* 0xfffffffef1f17812 */ /* 0x000fd600078ec0ff */
[----:B------:R-:W-:Y:S01]  /*2bb0*/  @P0 LOP3.LUT R241, R241, 0x1, RZ, 0xfc, !PT ;  /* 0x00000001f1f10812 */ /* 0x000fe200078efcff */
[----:B------:R-:W-:Y:S05]  /*2bc0*/  BRA.DIV ~URZ, `(.L_x_420) ;  /* 0x00012b827f007947 */ /* 0x000fea000b800000 */
[----:B------:R1:W2:Y:S02]  /*2bd0*/  SHFL.IDX PT, R8, R11, RZ, 0x181f ;  /* 0x00181fff0b087589 */ /* 0x0002a400000e0000 */
.L_x_539:
[----:B------:R-:W-:Y:S05]  /*2be0*/  BRA.DIV ~URZ, `(.L_x_421) ;  /* 0x00012bd27f007947 */ /* 0x000fea000b800000 */
[----:B------:R3:W4:Y:S02]  /*2bf0*/  SHFL.IDX PT, R0, R12, RZ, 0x181f ;  /* 0x00181fff0c007589 */ /* 0x00072400000e0000 */
.L_x_540:
[----:B------:R-:W-:Y:S01]  /*2c00*/  IMAD R10, R229, c[0x0][0x2c4], RZ ;  /* 0x0000b100e50a7a24 */ /* 0x000fe200078e02ff */
[----:B------:R-:W-:Y:S04]  /*2c10*/  BSSY B0, `(.L_x_422) ;  /* 0x0000016000007945 */ /* 0x000fe80003800000 */
[----:B------:R-:W-:-:S13]  /*2c20*/  ISETP.GE.AND P0, PT, R9, R10, PT ;  /* 0x0000000a0900720c */ /* 0x000fda0003f06270 */
[----:B------:R-:W-:Y:S05]  /*2c30*/  @P0 BRA `(.L_x_423) ;  /* 0x0000013000000947 */ /* 0x000fea0003800000 */
[----:B------:R-:W5:Y:S04]  /*2c40*/  LDL R2, [R1+0x4] ;  /* 0x0000040001027983 */ /* 0x000f680000100800 */
[----:B---3--:R-:W3:Y:S01]  /*2c50*/  LDL R15, [R1] ;  /* 0x00000000010f7983 */ /* 0x008ee20000100800 */
[C---:B----4-:R-:W-:Y:S02]  /*2c60*/  LEA R6, P0, R236.reuse, R0, 0x1 ;  /* 0x00000000ec067211 */ /* 0x050fe400078008ff */
[----:B------:R-:W-:Y:S02]  /*2c70*/  P2R R13, PR, RZ, 0x2 ;  /* 0x00000002ff0d7803 */ /* 0x000fe40000000000 */
[----:B--2---:R-:W-:Y:S02]  /*2c80*/  LEA.HI.X R7, R236, R8, R237, 0x1, P0 ;  /* 0x00000008ec077211 */ /* 0x004fe400000f0ced */
[----:B------:R-:W-:-:S02]  /*2c90*/  LEA R4, P0, R238, R0, 0x1 ;  /* 0x00000000ee047211 */ /* 0x000fc400078008ff */
[C---:B------:R-:W-:Y:S02]  /*2ca0*/  LOP3.LUT P1, RZ, R241.reuse, 0x4, RZ, 0xc0, !PT ;  /* 0x00000004f1ff7812 */ /* 0x040fe4000782c0ff */
[----:B------:R-:W-:-:S11]  /*2cb0*/  LOP3.LUT P6, RZ, R241, 0x1, RZ, 0xc0, !PT ;  /* 0x00000001f1ff7812 */ /* 0x000fd600078cc0ff */
[----:B------:R-:W-:Y:S01]  /*2cc0*/  @!PT LDS RZ, [RZ] ;  /* 0x00000000fffff984 */ /* 0x000fe20000000800 */
[----:B------:R-:W-:Y:S01]  /*2cd0*/  @!PT LDS RZ, [RZ] ;  /* 0x00000000fffff984 */ /* 0x000fe20000000800 */
[----:B------:R-:W-:Y:S01]  /*2ce0*/  @!PT LDS RZ, [RZ] ;  /* 0x00000000fffff984 */ /* 0x000fe20000000800 */
[----:B------:R2:W-:Y:S01]  /*2cf0*/  LDGSTS.E.BYPASS.LTC128B.128 [R209+0xc100], [R6.64], !P1 ;  /* 0x0c10000006d17fae */ /* 0x0005e2000c901d46 */
[----:B------:R-:W-:Y:S02]  /*2d00*/  ISETP.NE.AND P1, PT, R13, RZ, PT ;  /* 0x000000ff0d00720c */ /* 0x000fe40003f25270 */
[----:B-----5:R-:W-:Y:S02]  /*2d10*/  LEA.HI.X R5, R238, R8, R2, 0x1, P0 ;  /* 0x00000008ee057211 */ /* 0x020fe400000f0c02 */
[----:B------:R-:W-:-:S04]  /*2d20*/  LEA R2, P0, R239, R0, 0x1 ;  /* 0x00000000ef027211 */ /* 0x000fc800078008ff */
[----:B---3--:R-:W-:Y:S02]  /*2d30*/  LEA.HI.X R3, R239, R8, R15, 0x1, P0 ;  /* 0x00000008ef037211 */ /* 0x008fe400000f0c0f */
[----:B------:R-:W-:-:S13]  /*2d40*/  LOP3.LUT P0, RZ, R241, 0x2, RZ, 0xc0, !PT ;  /* 0x00000002f1ff7812 */ /* 0x000fda000780c0ff */
[----:B------:R2:W-:Y:S04]  /*2d50*/  LDGSTS.E.BYPASS.LTC128B.128 [R209+0x10100], [R4.64], !P0 ;  /* 0x1010000004d17fae */ /* 0x0005e8000c101d46 */
[----:B------:R2:W-:Y:S02]  /*2d60*/  LDGSTS.E.BYPASS.LTC128B.128 [R209+0x14100], [R2.64], !P6 ;  /* 0x1410000002d17fae */ /* 0x0005e4000f101d46 */
.L_x_423:
[----:B------:R-:W-:Y:S05]  /*2d70*/  BSYNC B0 ;  /* 0x0000000000007941 */ /* 0x000fea0003800000 */
.L_x_422:
[----:B------:R-:W-:Y:S05]  /*2d80*/  BRA.DIV ~URZ, `(.L_x_424) ;  /* 0x00012a927f007947 */ /* 0x000fea000b800000 */
[----:B--2---:R2:W1:Y:S04]  /*2d90*/  SHFL.IDX PT, R8, R11, 0x1, 0x181f ;  /* 0x00381f000b087f89 */ /* 0x00446800000e0000 */
[----:B----4-:R2:W4:Y:S02]  /*2da0*/  SHFL.IDX PT, R0, R12, 0x1, 0x181f ;  /* 0x00381f000c007f89 */ /* 0x01052400000e0000 */
.L_x_541:
[----:B------:R-:W-:Y:S01]  /*2db0*/  IADD3 R2, R9, 0x20, RZ ;  /* 0x0000002009027810 */ /* 0x000fe20007ffe0ff */
[----:B------:R-:W-:Y:S03]  /*2dc0*/  BSSY B0, `(.L_x_425) ;  /* 0x0000016000007945 */ /* 0x000fe60003800000 */
[----:B------:R-:W-:-:S13]  /*2dd0*/  ISETP.GE.AND P0, PT, R2, R10, PT ;  /* 0x0000000a0200720c */ /* 0x000fda0003f06270 */
[----:B------:R-:W-:Y:S05]  /*2de0*/  @P0 BRA `(.L_x_426) ;  /* 0x0000013000000947 */ /* 0x000fea0003800000 */
[----:B------:R-:W5:Y:S04]  /*2df0*/  LDL R3, [R1+0x4] ;  /* 0x0000040001037983 */ /* 0x000f680000100800 */
[----:B--2---:R-:W2:Y:S01]  /*2e00*/  LDL R15, [R1] ;  /* 0x00000000010f7983 */ /* 0x004ea20000100800 */
[C---:B----4-:R-:W-:Y:S02]  /*2e10*/  LEA R6, P0, R236.reuse, R0, 0x1 ;  /* 0x00000000ec067211 */ /* 0x050fe400078008ff */
[----:B------:R-:W-:Y:S02]  /*2e20*/  P2R R13, PR, RZ, 0x2 ;  /* 0x00000002ff0d7803 */ /* 0x000fe40000000000 */
[----:B-1----:R-:W-:Y:S02]  /*2e30*/  LEA.HI.X R7, R236, R8, R237, 0x1, P0 ;  /* 0x00000008ec077211 */ /* 0x002fe400000f0ced */
        /* <DEDUP_REMOVED lines=10> */
[----:B--2---:R-:W-:Y:S02]  /*2ee0*/  LEA.HI.X R3, R239, R8, R15, 0x1, P0 ;  /* 0x00000008ef037211 */ /* 0x004fe400000f0c0f */
[----:B------:R-:W-:-:S13]  /*2ef0*/  LOP3.LUT P0, RZ, R241, 0x2, RZ, 0xc0, !PT ;  /* 0x00000002f1ff7812 */ /* 0x000fda000780c0ff */
[----:B------:R1:W-:Y:S04]  /*2f00*/  LDGSTS.E.BYPASS.LTC128B.128 [R209+0x11100], [R4.64], !P0 ;  /* 0x1110000004d17fae */ /* 0x0003e8000c101d46 */
[----:B------:R1:W-:Y:S02]  /*2f10*/  LDGSTS.E.BYPASS.LTC128B.128 [R209+0x15100], [R2.64], !P6 ;  /* 0x1510000002d17fae */ /* 0x0003e4000f101d46 */
.L_x_426:
[----:B------:R-:W-:Y:S05]  /*2f20*/  BSYNC B0 ;  /* 0x0000000000007941 */ /* 0x000fea0003800000 */
.L_x_425:
[----:B------:R-:W-:Y:S05]  /*2f30*/  BRA.DIV ~URZ, `(.L_x_427) ;  /* 0x000129a27f007947 */ /* 0x000fea000b800000 */
[----:B-1----:R1:W2:Y:S02]  /*2f40*/  SHFL.IDX PT, R8, R11, 0x2, 0x181f ;  /* 0x00581f000b087f89 */ /* 0x0022a400000e0000 */
.L_x_542:
[----:B------:R-:W-:Y:S05]  /*2f50*/  BRA.DIV ~URZ, `(.L_x_428) ;  /* 0x000129f27f007947 */ /* 0x000fea000b800000 */
[----:B----4-:R4:W1:Y:S02]  /*2f60*/  SHFL.IDX PT, R0, R12, 0x2, 0x181f ;  /* 0x00581f000c007f89 */ /* 0x01086400000e0000 */
.L_x_543:
[----:B------:R-:W-:Y:S01]  /*2f70*/  IADD3 R2, R9, 0x40, RZ ;  /* 0x0000004009027810 */ /* 0x000fe20007ffe0ff */
[----:B------:R-:W-:Y:S03]  /*2f80*/  BSSY B0, `(.L_x_429) ;  /* 0x0000016000007945 */ /* 0x000fe60003800000 */
[----:B------:R-:W-:-:S13]  /*2f90*/  ISETP.GE.AND P0, PT, R2, R10, PT ;  /* 0x0000000a0200720c */ /* 0x000fda0003f06270 */
[----:B------:R-:W-:Y:S05]  /*2fa0*/  @P0 BRA `(.L_x_430) ;  /* 0x0000013000000947 */ /* 0x000fea0003800000 */
[----:B------:R-:W5:Y:S04]  /*2fb0*/  LDL R3, [R1+0x4] ;  /* 0x0000040001037983 */ /* 0x000f680000100800 */
[----:B---3--:R-:W3:Y:S01]  /*2fc0*/  LDL R15, [R1] ;  /* 0x00000000010f7983 */ /* 0x008ee20000100800 */
[C---:B-1----:R-:W-:Y:S02]  /*2fd0*/  LEA R6, P0, R236.reuse, R0, 0x1 ;  /* 0x00000000ec067211 */ /* 0x042fe400078008ff */
        /* <DEDUP_REMOVED lines=16> */
.L_x_430:
[----:B------:R-:W-:Y:S05]  /*30e0*/  BSYNC B0 ;  /* 0x0000000000007941 */ /* 0x000fea0003800000 */
.L_x_429:
[----:B------:R-:W-:Y:S05]  /*30f0*/  BRA.DIV ~URZ, `(.L_x_431) ;  /* 0x000128b27f007947 */ /* 0x000fea000b800000 */
[----:B--2---:R2:W3:Y:S04]  /*3100*/  SHFL.IDX PT, R8, R11, 0x3, 0x181f ;  /* 0x00781f000b087f89 */ /* 0x0044e800000e0000 */
[----:B-1----:R2:W1:Y:S02]  /*3110*/  SHFL.IDX PT, R0, R12, 0x3, 0x181f ;  /* 0x00781f000c007f89 */ /* 0x00246400000e0000 */
.L_x_544:
[----:B------:R-:W5:Y:S04]  /*3120*/  LDL R3, [R1+0x4] ;  /* 0x0000040001037983 */ /* 0x000f680000100800 */
[----:B--2---:R-:W2:Y:S01]  /*3130*/  LDL R11, [R1] ;  /* 0x00000000010b7983 */ /* 0x004ea20000100800 */
[----:B------:R-:W-:Y:S01]  /*3140*/  IADD3 R2, R9, 0x60, RZ ;  /* 0x0000006009027810 */ /* 0x000fe20007ffe0ff */
[----:B------:R-:W-:Y:S01]  /*3150*/  IMAD.SHL.U32 R89, R88, 0x40, RZ ;  /* 0x0000004058597824 */ /* 0x000fe200078e00ff */
[----:B------:R-:W-:Y:S01]  /*3160*/  P2R R15, PR, RZ, 0x2 ;  /* 0x00000002ff0f7803 */ /* 0x000fe20000000000 */
[----:B---34-:R-:W3:Y:S01]  /*3170*/  S2R R12, SR_TID.X ;  /* 0x00000000000c7919 */ /* 0x018ee20000002100 */
[----:B------:R-:W-:Y:S01]  /*3180*/  ISETP.GE.AND P6, PT, R2, R10, PT ;  /* 0x0000000a0200720c */ /* 0x000fe20003fc6270 */
[----:B------:R-:W-:Y:S01]  /*3190*/  IMAD.IADD R90, R228, 0x1, -R89 ;  /* 0x00000001e45a7824 */ /* 0x000fe200078e0a59 */
[----:B------:R-:W-:-:S02]  /*31a0*/  LOP3.LUT P1, RZ, R241, 0x2, RZ, 0xc0, !PT ;  /* 0x00000002f1ff7812 */ /* 0x000fc4000782c0ff */
[----:B------:R-:W-:Y:S02]  /*31b0*/  P2R R28, PR, RZ, 0x4 ;  /* 0x00000004ff1c7803 */ /* 0x000fe40000000000 */
[----:B------:R-:W-:-:S07]  /*31c0*/  LOP3.LUT P2, RZ, R241, 0x1, RZ, 0xc0, !PT ;  /* 0x00000001f1ff7812 */ /* 0x000fce000784c0ff */
[----:B-1----:R-:W-:-:S04]  /*31d0*/  @!P6 LEA R6, P0, R236, R0, 0x1 ;  /* 0x00000000ec06e211 */ /* 0x002fc800078008ff */
[----:B------:R-:W-:Y:S02]  /*31e0*/  @!P6 LEA.HI.X R7, R236, R8, R237, 0x1, P0 ;  /* 0x00000008ec07e211 */ /* 0x000fe400000f0ced */
[----:B------:R-:W-:-:S04]  /*31f0*/  @!P6 LEA R4, P0, R238, R0, 0x1 ;  /* 0x00000000ee04e211 */ /* 0x000fc800078008ff */
[----:B-----5:R-:W-:Y:S02]  /*3200*/  @!P6 LEA.HI.X R5, R238, R8, R3, 0x1, P0 ;  /* 0x00000008ee05e211 */ /* 0x020fe400000f0c03 */
[----:B------:R-:W-:-:S04]  /*3210*/  @!P6 LEA R2, P0, R239, R0, 0x1 ;  /* 0x00000000ef02e211 */ /* 0x000fc800078008ff */
[----:B--2---:R-:W-:Y:S02]  /*3220*/  @!P6 LEA.HI.X R3, R239, R8, R11, 0x1, P0 ;  /* 0x00000008ef03e211 */ /* 0x004fe400000f0c0b */
[----:B------:R-:W-:Y:S02]  /*3230*/  LOP3.LUT P0, RZ, R241, 0x4, RZ, 0xc0, !PT ;  /* 0x00000004f1ff7812 */ /* 0x000fe4000780c0ff */
[----:B---3--:R-:W-:-:S04]  /*3240*/  SHF.R.S32.HI R11, RZ, 0x1f, R12 ;  /* 0x0000001fff0b7819 */ /* 0x008fc8000001140c */
[----:B------:R-:W-:-:S04]  /*3250*/  LEA.HI R11, R11, R12, RZ, 0x3 ;  /* 0x0000000c0b0b7211 */ /* 0x000fc800078f18ff */
[----:B------:R-:W-:-:S03]  /*3260*/  SHF.R.S32.HI R11, RZ, 0x3, R11 ;  /* 0x00000003ff0b7819 */ /* 0x000fc6000001140b */
[----:B------:R-:W-:Y:S01]  /*3270*/  @!PT LDS RZ, [RZ] ;  /* 0x00000000fffff984 */ /* 0x000fe20000000800 */
[----:B------:R-:W-:Y:S01]  /*3280*/  @!PT LDS RZ, [RZ] ;  /* 0x00000000fffff984 */ /* 0x000fe20000000800 */
[----:B------:R-:W-:Y:S01]  /*3290*/  @!PT LDS RZ, [RZ] ;  /* 0x00000000fffff984 */ /* 0x000fe20000000800 */
[----:B------:R1:W-:Y:S04]  /*32a0*/  @!P6 LDGSTS.E.BYPASS.LTC128B.128 [R209+0xf100], [R6.64], !P0 ;  /* 0x0f10000006d1efae */ /* 0x0003e8000c101d46 */
[----:B------:R2:W-:Y:S04]  /*32b0*/  @!P6 LDGSTS.E.BYPASS.LTC128B.128 [R209+0x13100], [R4.64], !P1 ;  /* 0x1310000004d1efae */ /* 0x0005e8000c901d46 */
[----:B------:R3:W-:Y:S04]  /*32c0*/  @!P6 LDGSTS.E.BYPASS.LTC128B.128 [R209+0x17100], [R2.64], !P2 ;  /* 0x1710000002d1efae */ /* 0x0007e8000d101d46 */
[----:B------:R-:W0:Y:S01]  /*32d0*/  LDGDEPBAR ;  /* 0x00000000000079af */ /* 0x000e220000000000 */
[----:B------:R-:W-:Y:S01]  /*32e0*/  WARPSYNC 0xffffffff ;  /* 0xffffffff00007948 */ /* 0x000fe20003800000 */
[----:B------:R-:W-:Y:S02]  /*32f0*/  BSSY B0, `(.L_x_432) ;  /* 0x000013c000007945 */ /* 0x000fe40003800000 */
[----:B------:R-:W-:Y:S01]  /*3300*/  BAR.SYNC.DEFER_BLOCKING 0x0 ;  /* 0x0000000000007b1d */ /* 0x000fe20000010000 */
[----:B-1----:R-:W-:Y:S01]  /*3310*/  SHF.R.S32.HI R6, RZ, 0x1f, R88 ;  /* 0x0000001fff067819 */ /* 0x002fe20000011458 */
[----:B------:R-:W-:Y:S01]  /*3320*/  IMAD.MOV.U32 R7, RZ, RZ, 0x20 ;  /* 0x00000020ff077424 */ /* 0x000fe200078e00ff */
[----:B--2---:R-:W-:-:S03]  /*3330*/  IADD3 R5, -R89, R228, -R11 ;  /* 0x000000e459057210 */ /* 0x004fc60007ffe90b */
[----:B------:R-:W-:Y:S02]  /*3340*/  IMAD R0, R6, c[0x0][0x1e0], RZ ;  /* 0x0000780006007a24 */ /* 0x000fe400078e02ff */
[----:B------:R-:W-:Y:S01]  /*3350*/  IMAD.WIDE.U32 R8, R7, c[0x0][0x1e0], RZ ;  /* 0x0000780007087a25 */ /* 0x000fe200078e00ff */
[----:B------:R-:W-:-:S03]  /*3360*/  ISETP.GE.AND P0, PT, R5, 0x1, PT ;  /* 0x000000010500780c */ /* 0x000fc60003f06270 */
[----:B---3--:R-:W-:-:S04]  /*3370*/  IMAD.WIDE.U32 R2, R88, c[0x0][0x1e0], RZ ;  /* 0x0000780058027a25 */ /* 0x008fc800078e00ff */
[----:B------:R-:W-:Y:S01]  /*3380*/  IMAD R4, R88, c[0x0][0x1e4], R0 ;  /* 0x0000790058047a24 */ /* 0x000fe200078e0200 */
[----:B------:R-:W-:Y:S01]  /*3390*/  LEA R0, P6, R2, R212, 0x6 ;  /* 0x000000d402007211 */ /* 0x000fe200078c30ff */
[----:B------:R-:W-:Y:S02]  /*33a0*/  IMAD R6, R6, c[0x0][0x208], RZ ;  /* 0x0000820006067a24 */ /* 0x000fe400078e02ff */
[----:B------:R-:W-:Y:S02]  /*33b0*/  IMAD.IADD R3, R3, 0x1, R4 ;  /* 0x0000000103037824 */ /* 0x000fe400078e0204 */
[----:B------:R-:W-:-:S03]  /*33c0*/  IMAD R6, R88, c[0x0][0x20c], R6 ;  /* 0x0000830058067a24 */ /* 0x000fc600078e0206 */
[----:B------:R-:W-:Y:S02]  /*33d0*/  LEA.HI.X R4, R2, R216, R3, 0x6, P6 ;  /* 0x000000d802047211 */ /* 0x000fe400030f3403 */
[----:B------:R-:W-:-:S04]  /*33e0*/  @P0 LEA R2, P6, R0, c[0x0][0x1c8], 0x1 ;  /* 0x0000720000020a11 */ /* 0x000fc800078c08ff */
[----:B------:R-:W-:Y:S02]  /*33f0*/  @P0 LEA.HI.X R3, R0, c[0x0][0x1cc], R4, 0x1, P6 ;  /* 0x0000730000030a11 */ /* 0x000fe400030f0c04 */
[----:B------:R-:W-:-:S03]  /*3400*/  ISETP.GE.AND P6, PT, R5, 0x21, PT ;  /* 0x000000210500780c */ /* 0x000fc60003fc6270 */
[----:B------:R-:W-:Y:S01]  /*3410*/  @!PT LDS RZ, [RZ] ;  /* 0x00000000fffff984 */ /* 0x000fe20000000800 */
[----:B------:R-:W-:Y:S01]  /*3420*/  @!PT LDS RZ, [RZ] ;  /* 0x00000000fffff984 */ /* 0x000fe20000000800 */
[----:B------:R-:W-:Y:S01]  /*3430*/  @!PT LDS RZ, [RZ] ;  /* 0x00000000fffff984 */ /* 0x000fe20000000800 */
[----:B------:R1:W-:Y:S04]  /*3440*/  @P0 LDGSTS.E.BYPASS.LTC128B.128 [R209+0x6100], [R2.64], !P5 ;  /* 0x0610000002d10fae */ /* 0x0003e8000e901d46 */
[----:B------:R1:W-:Y:S04]  /*3450*/  @P0 LDGSTS.E.BYPASS.LTC128B.128 [R209+0x8100], [R2.64+0x80], !P4 ;  /* 0x0810008002d10fae */ /* 0x0003e8000e101d46 */
[----:B------:R1:W-:Y:S02]  /*3460*/  @P0 LDGSTS.E.BYPASS.LTC128B.128 [R209+0xa100], [R2.64+0x100], !P3 ;  /* 0x0a10010002d10fae */ /* 0x0003e4000d901d46 */
[----:B------:R-:W-:Y:S01]  /*3470*/  @P6 IADD3 R0, P0, R0, R8, RZ ;  /* 0x0000000800006210 */ /* 0x000fe20007f1e0ff */
[----:B-1----:R-:W-:-:S05]  /*3480*/  IMAD R3, R7, c[0x0][0x1e4], RZ ;  /* 0x0000790007037a24 */ /* 0x002fca00078e02ff */
[----:B------:R-:W-:Y:S01]  /*3490*/  @P6 IADD3.X R3, R4, R9, R3, P0, !PT ;  /* 0x0000000904036210 */ /* 0x000fe200007fe403 */
[----:B------:R-:W-:Y:S01]  /*34a0*/  IMAD.WIDE.U32 R4, R88, c[0x0][0x208], RZ ;  /* 0x0000820058047a25 */ /* 0x000fe200078e00ff */
[----:B------:R-:W-:-:S04]  /*34b0*/  @P6 LEA R2, P0, R0, c[0x0][0x1c8], 0x1 ;  /* 0x0000720000026a11 */ /* 0x000fc800078008ff */
[----:B------:R-:W-:Y:S02]  /*34c0*/  @P6 LEA.HI.X R3, R0, c[0x0][0x1cc], R3, 0x1, P0 ;  /* 0x0000730000036a11 */ /* 0x000fe400000f0c03 */
[----:B------:R-:W-:-:S03]  /*34d0*/  LEA R0, P0, R4, R214, 0x6 ;  /* 0x000000d604007211 */ /* 0x000fc600078030ff */
[----:B------:R1:W-:Y:S04]  /*34e0*/  @P6 LDGSTS.E.BYPASS.LTC128B.128 [R209+0x7100], [R2.64], !P5 ;  /* 0x0710000002d16fae */ /* 0x0003e8000e901d46 */
[----:B------:R1:W-:Y:S04]  /*34f0*/  @P6 LDGSTS.E.BYPASS.LTC128B.128 [R209+0x9100], [R2.64+0x80], !P4 ;  /* 0x0910008002d16fae */ /* 0x0003e8000e101d46 */
[----:B------:R1:W-:Y:S01]  /*3500*/  @P6 LDGSTS.E.BYPASS.LTC128B.128 [R209+0xb100], [R2.64+0x100], !P3 ;  /* 0x0b10010002d16fae */ /* 0x0003e2000d901d46 */
[----:B------:R-:W-:-:S03]  /*3510*/  LOP3.LUT P6, RZ, R14, 0x2, RZ, 0xc0, !PT ;  /* 0x000000020eff7812 */ /* 0x000fc600078cc0ff */
[----:B------:R-:W0:Y:S01]  /*3520*/  LDGDEPBAR ;  /* 0x00000000000079af */ /* 0x000e220000000000 */
[----:B-1----:R-:W-:Y:S01]  /*3530*/  IMAD.IADD R3, R5, 0x1, R6 ;  /* 0x0000000105037824 */ /* 0x002fe200078e0206 */
[----:B------:R-:W-:-:S04]  /*3540*/  DEPBAR.LE SB0, 0x1 ;  /* 0x000080400000791a */ /* 0x000fc80000000000 */
[----:B------:R-:W-:-:S04]  /*3550*/  DEPBAR.LE SB0, 0x0 ;  /* 0x000080000000791a */ /* 0x000fc80000000000 */
[----:B------:R-:W-:Y:S01]  /*3560*/  BAR.SYNC.DEFER_BLOCKING 0x0 ;  /* 0x0000000000007b1d */ /* 0x000fe20000010000 */
[----:B------:R-:W-:Y:S02]  /*3570*/  LOP3.LUT R5, R14, 0x1, RZ, 0xc0, !PT ;  /* 0x000000010e057812 */ /* 0x000fe400078ec0ff */
[----:B------:R-:W-:Y:S02]  /*3580*/  LEA.HI.X R3, R4, R217, R3, 0x6, P0 ;  /* 0x000000d904037211 */ /* 0x000fe400000f3403 */
[C---:B------:R-:W-:Y:S02]  /*3590*/  LEA R2, P0, R0.reuse, c[0x0][0x1f8], 0x1 ;  /* 0x00007e0000027a11 */ /* 0x040fe400078008ff */
[----:B------:R-:W-:Y:S02]  /*35a0*/  MOV R4, c[0x0][0x208] ;  /* 0x0000820000047a02 */ /* 0x000fe40000000f00 */
[----:B------:R-:W-:Y:S01]  /*35b0*/  ISETP.NE.U32.AND P1, PT, R5, 0x1, PT ;  /* 0x000000010500780c */ /* 0x000fe20003f25070 */
[----:B------:R-:W-:Y:S01]  /*35c0*/  IMAD.MOV.U32 R5, RZ, RZ, c[0x0][0x20c] ;  /* 0x00008300ff057624 */ /* 0x000fe200078e00ff */
[----:B------:R-:W-:-:S02]  /*35d0*/  LEA.HI.X R3, R0, c[0x0][0x1fc], R3, 0x1, P0 ;  /* 0x00007f0000037a11 */ /* 0x000fc400000f0c03 */
[C---:B------:R-:W-:Y:S02]  /*35e0*/  LEA R12, P0, R4.reuse, R2, 0x6 ;  /* 0x00000002040c7211 */ /* 0x040fe400078030ff */
[----:B------:R-:W-:Y:S02]  /*35f0*/  IADD3 R0, -R11, R90, RZ ;  /* 0x0000005a0b007210 */ /* 0x000fe40007ffe1ff */
[----:B------:R-:W-:Y:S02]  /*3600*/  LEA.HI.X R13, R4, R3, R5, 0x6, P0 ;  /* 0x00000003040d7211 */ /* 0x000fe400000f3405 */
[C---:B------:R-:W-:Y:S02]  /*3610*/  ISETP.LT.OR P0, PT, R0.reuse, 0x1, P1 ;  /* 0x000000010000780c */ /* 0x040fe40000f01670 */
[C---:B------:R-:W-:Y:S01]  /*3620*/  ISETP.LT.OR P1, PT, R0.reuse, 0x21, P1 ;  /* 0x000000210000780c */ /* 0x040fe20000f21670 */
[----:B------:R-:W-:Y:S04]  /*3630*/  LDSM.16.M88.4 R8, [R191] ;  /* 0x00000000bf08783b */ /* 0x000fe80000000200 */
[----:B------:R-:W1:Y:S04]  /*3640*/  LDSM.16.M88.4 R20, [R184] ;  /* 0x00000000b814783b */ /* 0x000e680000000200 */
[----:B------:R-:W2:Y:S04]  /*3650*/  LDSM.16.M88.4 R16, [R184+0x800] ;  /* 0x00080000b810783b */ /* 0x000ea80000000200 */
[----:B------:R-:W3:Y:S04]  /*3660*/  LDSM.16.M88.4 R24, [R184+0x1000] ;  /* 0x00100000b818783b */ /* 0x000ee80000000200 */
[----:B------:R-:W4:Y:S04]  /*3670*/  LDSM.16.M88.4 R32, [R184+0x1800] ;  /* 0x00180000b820783b */ /* 0x000f280000000200 */
[----:B------:R-:W-:Y:S04]  /*3680*/  LDSM.16.M88.4 R4, [R192] ;  /* 0x00000000c004783b */ /* 0x000fe80000000200 */
[----:B------:R-:W5:Y:S04]  /*3690*/  LDSM.16.M88.4 R48, [R195] ;  /* 0x00000000c330783b */ /* 0x000f680000000200 */
[----:B------:R-:W3:Y:S04]  /*36a0*/  LDSM.16.M88.4 R56, [R206] ;  /* 0x00000000ce38783b */ /* 0x000ee80000000200 */
[----:B------:R-:W4:Y:S04]  /*36b0*/  LDSM.16.M88.4 R60, [R205] ;  /* 0x00000000cd3c783b */ /* 0x000f280000000200 */
[----:B------:R-:W4:Y:S04]  /*36c0*/  LDSM.16.M88.4 R72, [R204] ;  /* 0x00000000cc48783b */ /* 0x000f280000000200 */
[----:B------:R-:W-:Y:S01]  /*36d0*/  @!PT LDS RZ, [RZ] ;  /* 0x00000000fffff984 */ /* 0x000fe20000000800 */
[----:B------:R-:W-:Y:S01]  /*36e0*/  @!PT LDS RZ, [RZ] ;  /* 0x00000000fffff984 */ /* 0x000fe20000000800 */
[----:B------:R-:W-:Y:S01]  /*36f0*/  @!PT LDS RZ, [RZ] ;  /* 0x00000000fffff984 */ /* 0x000fe20000000800 */
[----:B------:R3:W-:Y:S01]  /*3700*/  LDGSTS.E.BYPASS.LTC128B.128 [R209+0x100], [R2.64], !P0 ;  /* 0x0010000002d17fae */ /* 0x0007e2000c101d46 */
[----:B------:R-:W-:-:S02]  /*3710*/  ISETP.LT.OR P0, PT, R0, 0x1, !P6 ;  /* 0x000000010000780c */ /* 0x000fc40007701670 */
[----:B------:R-:W-:Y:S01]  /*3720*/  ISETP.LT.OR P6, PT, R0, 0x21, !P6 ;  /* 0x000000210000780c */ /* 0x000fe200077c1670 */
[C---:B-1----:R-:W-:Y:S08]  /*3730*/  HMMA.16816.F32 R36, R8.reuse, R22, RZ ;  /* 0x000000160824723c */ /* 0x042ff000000018ff */
[----:B--2---:R-:W-:Y:S02]  /*3740*/  HMMA.16816.F32 R40, R8, R16, RZ ;  /* 0x000000100828723c */ /* 0x004fe400000018ff */
[----:B------:R1:W-:Y:S01]  /*3750*/  LDGSTS.E.BYPASS.LTC128B.128 [R209+0x2100], [R2.64+0x80], !P0 ;  /* 0x0210008002d17fae */ /* 0x0003e2000c101d46 */
[----:B------:R-:W-:-:S04]  /*3760*/  LOP3.LUT P0, RZ, R14, 0x4, RZ, 0xc0, !PT ;  /* 0x000000040eff7812 */ /* 0x000fc8000780c0ff */
[C---:B------:R-:W-:Y:S01]  /*3770*/  ISETP.LT.OR P2, PT, R0.reuse, 0x1, !P0 ;  /* 0x000000010000780c */ /* 0x040fe20004741670 */
[----:B------:R-:W-:Y:S01]  /*3780*/  HMMA.16816.F32 R16, R8, R18, RZ ;  /* 0x000000120810723c */ /* 0x000fe200000018ff */
[----:B------:R-:W-:-:S07]  /*3790*/  ISETP.LT.OR P0, PT, R0, 0x21, !P0 ;  /* 0x000000210000780c */ /* 0x000fce0004701670 */
[----:B---3--:R-:W-:Y:S04]  /*37a0*/  HMMA.16816.F32 R44, R8, R24, RZ ;  /* 0x00000018082c723c */ /* 0x008fe800000018ff */
[----:B------:R1:W-:Y:S01]  /*37b0*/  LDGSTS.E.BYPASS.LTC128B.128 [R209+0x4100], [R2.64+0x100], !P2 ;  /* 0x0410010002d17fae */ /* 0x0003e2000d101d46 */
[----:B------:R-:W-:-:S03]  /*37c0*/  ISETP.NE.AND P2, PT, R28, RZ, PT ;  /* 0x000000ff1c00720c */ /* 0x000fc60003f45270 */
[----:B------:R-:W-:Y:S01]  /*37d0*/  HMMA.16816.F32 R28, R8, R20, RZ ;  /* 0x00000014081c723c */ /* 0x000fe200000018ff */
[----:B------:R2:W-:Y:S01]  /*37e0*/  LDGSTS.E.BYPASS.LTC128B.128 [R209+0x1100], [R12.64], !P1 ;  /* 0x011000000cd17fae */ /* 0x0005e2000c901d46 */
[----:B------:R-:W-:-:S03]  /*37f0*/  ISETP.NE.AND P1, PT, R15, RZ, PT ;  /* 0x000000ff0f00720c */ /* 0x000fc60003f25270 */
[----:B------:R2:W-:Y:S03]  /*3800*/  LDGSTS.E.BYPASS.LTC128B.128 [R209+0x3100], [R12.64+0x80], !P6 ;  /* 0x031000800cd17fae */ /* 0x0005e6000f101d46 */
[----:B------:R-:W-:Y:S01]  /*3810*/  HMMA.16816.F32 R24, R8, R26, RZ ;  /* 0x0000001a0818723c */ /* 0x000fe200000018ff */
[----:B------:R2:W-:Y:S01]  /*3820*/  LDGSTS.E.BYPASS.LTC128B.128 [R209+0x5100], [R12.64+0x100], !P0 ;  /* 0x051001000cd17fae */ /* 0x0005e2000c101d46 */
[----:B------:R-:W-:-:S03]  /*3830*/  ISETP.GT.AND P0, PT, R88, R211, PT ;  /* 0x000000d35800720c */ /* 0x000fc60003f04270 */
[----:B------:R-:W-:Y:S03]  /*3840*/  LDSM.16.M88.4 R20, [R194] ;  /* 0x00000000c214783b */ /* 0x000fe60000000200 */
[C---:B----4-:R-:W-:Y:S01]  /*3850*/  HMMA.16816.F32 R52, R8.reuse, R32, RZ ;  /* 0x000000200834723c */ /* 0x050fe200000018ff */
[----:B------:R-:W3:Y:S04]  /*3860*/  LDSM.16.M88.4 R64, [R190] ;  /* 0x00000000be40783b */ /* 0x000ee80000000200 */
[----:B------:R-:W4:Y:S04]  /*3870*/  LDSM.16.M88.4 R68, [R190+0x800] ;  /* 0x00080000be44783b */ /* 0x000f280000000200 */
[----:B------:R-:W1:Y:S04]  /*3880*/  LDSM.16.M88.4 R80, [R190+0x1000] ;  /* 0x00100000be50783b */ /* 0x000e680000000200 */
[----:B------:R-:W-:Y:S04]  /*3890*/  LDSM.16.M88.4 R76, [R187+0x800] ;  /* 0x00080000bb4c783b */ /* 0x000fe80000000200 */
[----:B------:R-:W-:Y:S01]  /*38a0*/  LDSM.16.M88.4 R92, [R187+0x1000] ;  /* 0x00100000bb5c783b */ /* 0x000fe20000000200 */
[----:B--2---:R-:W-:Y:S03]  /*38b0*/  HMMA.16816.F32 R12, R8, R34, RZ ;  /* 0x00000022080c723c */ /* 0x004fe600000018ff */
[----:B------:R-:W-:Y:S04]  /*38c0*/  LDSM.16.M88.4 R84, [R184+0x3000] ;  /* 0x00300000b854783b */ /* 0x000fe80000000200 */
[----:B------:R-:W0:Y:S01]  /*38d0*/  LDGDEPBAR ;  /* 0x00000000000079af */ /* 0x000e220000000000 */
[C---:B-----5:R-:W-:Y:S08]  /*38e0*/  HMMA.16816.F32 R8, R4.reuse, R48, R28 ;  /* 0x000000300408723c */ /* 0x060ff0000000181c */
[C---:B------:R-:W-:Y:S01]  /*38f0*/  HMMA.16816.F32 R28, R4.reuse, R50, R36 ;  /* 0x00000032041c723c */ /* 0x040fe20000001824 */
[----:B------:R-:W2:Y:S07]  /*3900*/  LDSM.16.M88.4 R48, [R190+0x1800] ;  /* 0x00180000be30783b */ /* 0x000eae0000000200 */
[C---:B------:R-:W-:Y:S08]  /*3910*/  HMMA.16816.F32 R32, R4.reuse, R56, R40 ;  /* 0x000000380420723c */ /* 0x040ff00000001828 */
[C---:B------:R-:W-:Y:S01]  /*3920*/  HMMA.16816.F32 R36, R4.reuse, R58, R16 ;  /* 0x0000003a0424723c */ /* 0x040fe20000001810 */
[----:B------:R-:W-:Y:S04]  /*3930*/  LDSM.16.M88.4 R16, [R193] ;  /* 0x00000000c110783b */ /* 0x000fe80000000200 */
[----:B------:R-:W5:Y:S03]  /*3940*/  LDSM.16.M88.4 R56, [R187] ;  /* 0x00000000bb38783b */ /* 0x000f660000000200 */
[C---:B------:R-:W-:Y:S08]  /*3950*/  HMMA.16816.F32 R40, R4.reuse, R60, R44 ;  /* 0x0000003c0428723c */ /* 0x040ff0000000182c */
[C---:B------:R-:W-:Y:S01]  /*3960*/  HMMA.16816.F32 R44, R4.reuse, R62, R24 ;  /* 0x0000003e042c723c */ /* 0x040fe20000001818 */
[----:B------:R-:W1:Y:S07]  /*3970*/  LDSM.16.M88.4 R60, [R187+0x1800] ;  /* 0x00180000bb3c783b */ /* 0x000e6e0000000200 */
[C---:B------:R-:W-:Y:S08]  /*3980*/  HMMA.16816.F32 R52, R4.reuse, R72, R52 ;  /* 0x000000480434723c */ /* 0x040ff00000001834 */
[----:B------:R-:W-:Y:S01]  /*3990*/  HMMA.16816.F32 R24, R4, R74, R12 ;  /* 0x0000004a0418723c */ /* 0x000fe2000000180c */
[----:B------:R-:W-:Y:S04]  /*39a0*/  LDSM.16.M88.4 R12, [R191+0x4000] ;  /* 0x00400000bf0c783b */ /* 0x000fe80000000200 */
[----:B------:R-:W-:Y:S03]  /*39b0*/  LDSM.16.M88.4 R72, [R184+0x2800] ;  /* 0x00280000b848783b */ /* 0x000fe60000000200 */
[C---:B---3--:R-:W-:Y:S08]  /*39c0*/  HMMA.16816.F32 R8, R20.reuse, R64, R8 ;  /* 0x000000401408723c */ /* 0x048ff00000001808 */
[C---:B------:R-:W-:Y:S01]  /*39d0*/  HMMA.16816.F32 R4, R20.reuse, R66, R28 ;  /* 0x000000421404723c */ /* 0x040fe2000000181c */
[----:B------:R-:W-:Y:S07]  /*39e0*/  LDSM.16.M88.4 R64, [R203] ;  /* 0x00000000cb40783b */ /* 0x000fee0000000200 */
[C---:B----4-:R-:W-:Y:S08]  /*39f0*/  HMMA.16816.F32 R32, R20.reuse, R68, R32 ;  /* 0x000000441420723c */ /* 0x050ff00000001820 */
[C---:B------:R-:W-:Y:S01]  /*3a00*/  HMMA.16816.F32 R36, R20.reuse, R70, R36 ;  /* 0x000000461424723c */ /* 0x040fe20000001824 */
[----:B------:R-:W3:Y:S07]  /*3a10*/  LDSM.16.M88.4 R68, [R184+0x2000] ;  /* 0x00200000b844783b */ /* 0x000eee0000000200 */
[C---:B-1----:R-:W-:Y:S08]  /*3a20*/  HMMA.16816.F32 R40, R20.reuse, R80, R40 ;  /* 0x000000501428723c */ /* 0x042ff00000001828 */
[C---:B------:R-:W-:Y:S01]  /*3a30*/  HMMA.16816.F32 R44, R20.reuse, R82, R44 ;  /* 0x00000052142c723c */ /* 0x040fe2000000182c */
[----:B------:R-:W-:Y:S07]  /*3a40*/  LDSM.16.M88.4 R80, [R190+0x2800] ;  /* 0x00280000be50783b */ /* 0x000fee0000000200 */
[C---:B--2---:R-:W-:Y:S08]  /*3a50*/  HMMA.16816.F32 R52, R20.reuse, R48, R52 ;  /* 0x000000301434723c */ /* 0x044ff00000001834 */
[----:B------:R-:W-:Y:S08]  /*3a60*/  HMMA.16816.F32 R28, R20, R50, R24 ;  /* 0x00000032141c723c */ /* 0x000ff00000001818 */
[C---:B-----5:R-:W-:Y:S01]  /*3a70*/  HMMA.16816.F32 R24, R16.reuse, R56, R8 ;  /* 0x000000381018723c */ /* 0x060fe20000001808 */
        /* <DEDUP_REMOVED lines=8> */
[----:B------:R-:W4:Y:S07]  /*3b00*/  LDSM.16.M88.4 R92, [R201] ;  /* 0x00000000c95c783b */ /* 0x000f2e0000000200 */
[C---:B------:R-:W-:Y:S08]  /*3b10*/  HMMA.16816.F32 R52, R16.reuse, R60, R52 ;  /* 0x0000003c1034723c */ /* 0x040ff00000001834 */
[----:B------:R-:W-:Y:S01]  /*3b20*/  HMMA.16816.F32 R32, R16, R62, R28 ;  /* 0x0000003e1020723c */ /* 0x000fe2000000181c */
[----:B------:R-:W5:Y:S07]  /*3b30*/  LDSM.16.M88.4 R60, [R200] ;  /* 0x00000000c83c783b */ /* 0x000f6e0000000200 */
[C---:B---3--:R-:W-:Y:S08]  /*3b40*/  HMMA.16816.F32 R28, R12.reuse, R68, R24 ;  /* 0x000000440c1c723c */ /* 0x048ff00000001818 */
[C---:B------:R-:W-:Y:S01]  /*3b50*/  HMMA.16816.F32 R24, R12.reuse, R70, R20 ;  /* 0x000000460c18723c */ /* 0x040fe20000001814 */
[----:B------:R-:W-:Y:S07]  /*3b60*/  LDSM.16.M88.4 R68, [R187+0x2000] ;  /* 0x00200000bb44783b */ /* 0x000fee0000000200 */
[C---:B------:R-:W-:Y:S01]  /*3b70*/  HMMA.16816.F32 R20, R12.reuse, R72, R4 ;  /* 0x000000480c14723c */ /* 0x040fe20000001804 */
[----:B------:R-:W-:Y:S07]  /*3b80*/  LDSM.16.M88.4 R4, [R194+0x4000] ;  /* 0x00400000c204783b */ /* 0x000fee0000000200 */
[C---:B------:R-:W-:Y:S01]  /*3b90*/  HMMA.16816.F32 R16, R12.reuse, R74, R36 ;  /* 0x0000004a0c10723c */ /* 0x040fe20000001824 */
[----:B------:R-:W3:Y:S07]  /*3ba0*/  LDSM.16.M88.4 R72, [R190+0x2000] ;  /* 0x00200000be48783b */ /* 0x000eee0000000200 */
        /* <DEDUP_REMOVED lines=12> */
[C---:B----4-:R-:W-:Y:S01]  /*3c70*/  HMMA.16816.F32 R12, R8.reuse, R92, R40 ;  /* 0x0000005c080c723c */ /* 0x050fe20000001828 */
[----:B------:R-:W-:Y:S07]  /*3c80*/  LDSM.16.M88.4 R40, [R187+0x3000] ;  /* 0x00300000bb28783b */ /* 0x000fee0000000200 */
[C---:B------:R-:W-:Y:S08]  /*3c90*/  HMMA.16816.F32 R56, R8.reuse, R94, R48 ;  /* 0x0000005e0838723c */ /* 0x040ff00000001830 */
[C---:B-----5:R-:W-:Y:S08]  /*3ca0*/  HMMA.16816.F32 R48, R8.reuse, R60, R44 ;  /* 0x0000003c0830723c */ /* 0x060ff0000000182c */
[----:B------:R-:W-:Y:S01]  /*3cb0*/  HMMA.16816.F32 R44, R8, R62, R36 ;  /* 0x0000003e082c723c */ /* 0x000fe20000001824 */
[----:B------:R-:W-:Y:S07]  /*3cc0*/  LDSM.16.M88.4 R60, [R184+0x4000] ;  /* 0x00400000b83c783b */ /* 0x000fee0000000200 */
[C---:B---3--:R-:W-:Y:S08]  /*3cd0*/  HMMA.16816.F32 R36, R4.reuse, R72, R32 ;  /* 0x000000480424723c */ /* 0x048ff00000001820 */
        /* <DEDUP_REMOVED lines=41> */
[----:B------:R-:W-:Y:S01]  /*3f70*/  HMMA.16816.F32 R32, R12, R66, R40 ;  /* 0x000000420c20723c */ /* 0x000fe20000001828 */
[----:B------:R-:W-:-:S07]  /*3f80*/  FMUL.FTZ R0, R48, c[0x0][0x320] ;  /* 0x0000c80030007a20 */ /* 0x000fce0000410000 */
[----:B------:R-:W-:Y:S01]  /*3f90*/  HMMA.16816.F32 R28, R4, R58, R28 ;  /* 0x0000003a041c723c */ /* 0x000fe2000000181c */
[----:B------:R-:W1:Y:S07]  /*3fa0*/  LDSM.16.M88.4 R56, [R190+0x5000] ;  /* 0x00500000be38783b */ /* 0x000e6e0000000200 */
[----:B------:R-:W-:Y:S08]  /*3fb0*/  HMMA.16816.F32 R36, R8, R60, R36 ;  /* 0x0000003c0824723c */ /* 0x000ff00000001824 */
[----:B------:R-:W-:Y:S01]  /*3fc0*/  HMMA.16816.F32 R44, R16, R46, R76 ;  /* 0x0000002e102c723c */ /* 0x000fe2000000184c */
[----:B------:R4:W1:Y:S07]  /*3fd0*/  MUFU.TANH R76, R0 ;  /* 0x00000000004c7308 */ /* 0x00086e0000002400 */
[----:B--2---:R-:W-:Y:S08]  /*3fe0*/  HMMA.16816.F32 R24, R12, R68, R20 ;  /* 0x000000440c18723c */ /* 0x004ff00000001814 */
[----:B------:R-:W-:Y:S01]  /*3ff0*/  HMMA.16816.F32 R20, R8, R62, R32 ;  /* 0x0000003e0814723c */ /* 0x000fe20000001820 */
[----:B----4-:R-:W-:Y:S01]  /*4000*/  FMUL.FTZ R0, R49, c[0x0][0x320] ;  /* 0x0000c80031007a20 */ /* 0x010fe20000410000 */
[----:B------:R-:W2:Y:S06]  /*4010*/  LDSM.16.M88.4 R60, [R196] ;  /* 0x00000000c43c783b */ /* 0x000eac0000000200 */
[----:B------:R-:W-:Y:S01]  /*4020*/  HMMA.16816.F32 R64, R16, R72, R92 ;  /* 0x000000481040723c */ /* 0x000fe2000000185c */
[----:B------:R4:W1:Y:S07]  /*4030*/  MUFU.TANH R72, R0 ;  /* 0x0000000000487308 */ /* 0x00086e0000002400 */
[----:B---3--:R-:W-:Y:S08]  /*4040*/  HMMA.16816.F32 R36, R4, R52, R36 ;  /* 0x000000340424723c */ /* 0x008ff00000001824 */
[----:B------:R-:W-:Y:S01]  /*4050*/  HMMA.16816.F32 R40, R12, R70, R44 ;  /* 0x000000460c28723c */ /* 0x000fe2000000182c */
[----:B----4-:R-:W-:Y:S01]  /*4060*/  FMUL.FTZ R0, R50, c[0x0][0x320] ;  /* 0x0000c80032007a20 */ /* 0x010fe20000410000 */
[----:B------:R-:W3:Y:S03]  /*4070*/  LDSM.16.M88.4 R44, [R190+0x5800] ;  /* 0x00580000be2c783b */ /* 0x000ee60000000200 */
[----:B------:R4:W2:Y:S03]  /*4080*/  MUFU.TANH R77, R0 ;  /* 0x00000000004d7308 */ /* 0x0008a60000002400 */
[----:B-1----:R-:W-:Y:S08]  /*4090*/  HMMA.16816.F32 R32, R8, R56, R24 ;  /* 0x000000380820723c */ /* 0x002ff00000001818 */
[----:B------:R-:W-:Y:S01]  /*40a0*/  HMMA.16816.F32 R24, R4, R54, R20 ;  /* 0x000000360418723c */ /* 0x000fe20000001814 */
[----:B----4-:R-:W-:-:S02]  /*40b0*/  FMUL.FTZ R0, R51, c[0x0][0x320] ;  /* 0x0000c80033007a20 */ /* 0x010fc40000410000 */
[----:B------:R-:W1:Y:S05]  /*40c0*/  LDSM.16.M88.4 R48, [R187+0x5000] ;  /* 0x00500000bb30783b */ /* 0x000e6a0000000200 */
[----:B------:R-:W-:Y:S01]  /*40d0*/  HMMA.16816.F32 R16, R16, R74, R84 ;  /* 0x0000004a1010723c */ /* 0x000fe20000001854 */
[----:B------:R4:W1:Y:S07]  /*40e0*/  MUFU.TANH R73, R0 ;  /* 0x0000000000497308 */ /* 0x00086e0000002400 */
[----:B--2---:R-:W-:Y:S01]  /*40f0*/  HMMA.16816.F32 R20, R12, R60, R64 ;  /* 0x0000003c0c14723c */ /* 0x004fe20000001840 */
[----:B----4-:R-:W-:-:S04]  /*4100*/  FMUL.FTZ R0, R28, c[0x0][0x320] ;  /* 0x0000c8001c007a20 */ /* 0x010fc80000410000 */
[----:B------:R2:W4:Y:S11]  /*4110*/  MUFU.TANH R69, R0 ;  /* 0x0000000000457308 */ /* 0x0005360000002400 */
[----:B------:R-:W-:Y:S08]  /*4120*/  HMMA.16816.F32 R12, R12, R62, R16 ;  /* 0x0000003e0c0c723c */ /* 0x000ff00000001810 */
[----:B---3--:R-:W-:Y:S01]  /*4130*/  HMMA.16816.F32 R16, R8, R44, R20 ;  /* 0x0000002c0810723c */ /* 0x008fe20000001814 */
[----:B--2---:R-:W-:-:S07]  /*4140*/  FMUL.FTZ R0, R29, c[0x0][0x320] ;  /* 0x0000c8001d007a20 */ /* 0x004fce0000410000 */
[----:B-1----:R-:W-:Y:S01]  /*4150*/  HMMA.16816.F32 R32, R4, R48, R32 ;  /* 0x000000300420723c */ /* 0x002fe20000001820 */
[----:B------:R1:W2:Y:S02]  /*4160*/  MUFU.TANH R68, R0 ;  /* 0x0000000000447308 */ /* 0x0002a40000002400 */
[----:B-1----:R-:W-:-:S06]  /*4170*/  FMUL.FTZ R0, R30, c[0x0][0x320] ;  /* 0x0000c8001e007a20 */ /* 0x002fcc0000410000 */
[----:B------:R1:W3:Y:S02]  /*4180*/  MUFU.TANH R70, R0 ;  /* 0x0000000000467308 */ /* 0x0002e40000002400 */
[----:B-1----:R-:W-:Y:S02]  /*4190*/  FMUL.FTZ R0, R31, c[0x0][0x320] ;  /* 0x0000c8001f007a20 */ /* 0x002fe40000410000 */
[C---:B------:R-:W-:Y:S04]  /*41a0*/  HMMA.16816.F32 R28, R8.reuse, R58, R40 ;  /* 0x0000003a081c723c */ /* 0x040fe80000001828 */
[----:B------:R1:W1:Y:S04]  /*41b0*/  MUFU.TANH R56, R0 ;  /* 0x0000000000387308 */ /* 0x0002680000002400 */
[----:B------:R-:W-:Y:S01]  /*41c0*/  HMMA.16816.F32 R8, R8, R46, R12 ;  /* 0x0000002e0808723c */ /* 0x000fe2000000180c */
[----:B-1----:R-:W-:-:S04]  /*41d0*/  FMUL.FTZ R0, R36, c[0x0][0x320] ;  /* 0x0000c80024007a20 */ /* 0x002fc80000410000 */
[----:B------:R1:W1:Y:S11]  /*41e0*/  MUFU.TANH R55, R0 ;  /* 0x0000000000377308 */ /* 0x0002760000002400 */
[----:B------:R-:W-:Y:S01]  /*41f0*/  HMMA.16816.F32 R20, R4, R50, R28 ;  /* 0x000000320414723c */ /* 0x000fe2000000181c */
[----:B-1----:R-:W-:-:S04]  /*4200*/  FMUL.FTZ R0, R37, c[0x0][0x320] ;  /* 0x0000c80025007a20 */ /* 0x002fc80000410000 */
[----:B------:R1:W1:Y:S02]  /*4210*/  MUFU.TANH R52, R0 ;  /* 0x0000000000347308 */ /* 0x0002640000002400 */
[----:B-1----:R-:W-:-:S06]  /*4220*/  FMUL.FTZ R0, R38, c[0x0][0x320] ;  /* 0x0000c80026007a20 */ /* 0x002fcc0000410000 */
[----:B------:R1:W1:Y:S02]  /*4230*/  MUFU.TANH R54, R0 ;  /* 0x0000000000367308 */ /* 0x0002640000002400 */
[----:B-1----:R-:W-:Y:S02]  /*4240*/  FMUL.FTZ R0, R39, c[0x0][0x320] ;  /* 0x0000c80027007a20 */ /* 0x002fe40000410000 */
[----:B------:R-:W1:Y:S01]  /*4250*/  LDSM.16.M88.4 R36, [R187+0x5800] ;  /* 0x00580000bb24783b */ /* 0x000e620000000200 */
[----:B------:R-:W-:-:S04]  /*4260*/  DEPBAR.LE SB0, 0x0 ;  /* 0x000080000000791a */ /* 0x000fc80000000000 */
[----:B------:R5:W1:Y:S02]  /*4270*/  MUFU.TANH R53, R0 ;  /* 0x0000000000357308 */ /* 0x000a640000002400 */
[----:B-----5:R-:W-:-:S06]  /*4280*/  FMUL.FTZ R0, R24, c[0x0][0x320] ;  /* 0x0000c80018007a20 */ /* 0x020fcc0000410000 */
[----:B------:R5:W2:Y:S01]  /*4290*/  MUFU.TANH R41, R0 ;  /* 0x0000000000297308 */ /* 0x000aa20000002400 */
[----:B-1----:R-:W-:Y:S01]  /*42a0*/  HMMA.16816.F32 R12, R4, R36, R16 ;  /* 0x00000024040c723c */ /* 0x002fe20000001810 */
[----:B-----5:R-:W-:-:S06]  /*42b0*/  FMUL.FTZ R0, R25, c[0x0][0x320] ;  /* 0x0000c80019007a20 */ /* 0x020fcc0000410000 */
        /* <DEDUP_REMOVED lines=38> */
[----:B------:R-:W-:Y:S06]  /*4520*/  BAR.SYNC.DEFER_BLOCKING 0x0 ;  /* 0x0000000000007b1d */ /* 0x000fec0000010000 */
[----:B------:R-:W-:Y:S05]  /*4530*/  @!P0 BRA `(.L_x_433) ;  /* 0x0000017000008947 */ /* 0x000fea0003800000 */
[----:B-1234-:R-:W-:Y:S01]  /*4540*/  IADD3 R0, R234, -0x2, RZ ;  /* 0xfffffffeea007810 */ /* 0x01efe20007ffe0ff */
        /* <DEDUP_REMOVED lines=22> */
.L_x_433:
[----:B--234-:R-:W-:Y:S05]  /*46b0*/  BSYNC B0 ;  /* 0x0000000000007941 */ /* 0x01cfea0003800000 */
.L_x_432:
[----:B-1----:R-:W-:Y:S01]  /*46c0*/  IMAD.IADD R0, R240, 0x1, R231 ;  /* 0x00000001f0007824 */ /* 0x002fe200078e02e7 */
[----:B------:R-:W-:Y:S01]  /*46d0*/  ULDC UR4, c[0x0][0x324] ;  /* 0x0000c90000047ab9 */ /* 0x000fe20000000800 */
[----:B------:R-:W-:Y:S01]  /*46e0*/  IMAD.IADD R7, R90, 0x1, -R227 ;  /* 0x000000015a077824 */ /* 0x000fe200078e0ae3 */
[----:B------:R-:W-:Y:S01]  /*46f0*/  ULOP3.LUT UR4, URZ, UR4, URZ, 0x33, !UPT ;  /* 0x000000043f047292 */ /* 0x000fe2000f8e333f */
[----:B------:R-:W-:Y:S01]  /*4700*/  @P2 IMAD.HI.U32 R2, R0, c[0x0][0x2c8], RZ ;  /* 0x0000b20000022a27 */ /* 0x000fe200078e00ff */
[----:B------:R-:W0:Y:S03]  /*4710*/  LDGDEPBAR ;  /* 0x00000000000079af */ /* 0x000e260000000000 */
[----:B------:R-:W-:Y:S01]  /*4720*/  IMAD.MOV.U32 R4, RZ, RZ, R0 ;  /* 0x000000ffff047224 */ /* 0x000fe200078e0000 */
[----:B------:R-:W-:-:S02]  /*4730*/  @P2 SHF.R.U32.HI R4, RZ, c[0x0][0x2cc], R2 ;  /* 0x0000b300ff042a19 */ /* 0x000fc40000011602 */
[----:B------:R-:W-:-:S03]  /*4740*/  IADD3 R0, R228, 0x1, -R89 ;  /* 0x00000001e4007810 */ /* 0x000fc60007ffe859 */
[----:B------:R-:W1:Y:S01]  /*4750*/  SHFL.IDX PT, R3, R4, RZ, 0x1c1f ;  /* 0x001c1fff04037589 */ /* 0x000e6200000e0000 */
[----:B------:R-:W-:-:S04]  /*4760*/  IADD3 R0, -R229, R0, -R227 ;  /* 0x00000000e5007210 */ /* 0x000fc80007ffe9e3 */
[C---:B------:R-:W-:Y:S02]  /*4770*/  IADD3 R5, R0.reuse, c[0x0][0x328], RZ ;  /* 0x0000ca0000057a10 */ /* 0x040fe40007ffe0ff */
[----:B------:R-:W-:-:S03]  /*4780*/  IADD3 R6, R0, UR4, RZ ;  /* 0x0000000400067c10 */ /* 0x000fc6000fffe0ff */
[--C-:B-1----:R-:W-:Y:S02]  /*4790*/  IMAD.IADD R2, R5, 0x1, R3.reuse ;  /* 0x0000000105027824 */ /* 0x102fe400078e0203 */
[----:B------:R-:W-:-:S03]  /*47a0*/  IMAD.IADD R0, R6, 0x1, R3 ;  /* 0x0000000106007824 */ /* 0x000fc600078e0203 */
[----:B------:R-:W-:Y:S01]  /*47b0*/  IMNMX R2, R7, R2, PT ;  /* 0x0000000207027217 */ /* 0x000fe20003800200 */
[----:B------:R-:W-:Y:S05]  /*47c0*/  @!P1 BRA `(.L_x_434) ;  /* 0x0000015000009947 */ /* 0x000fea0003800000 */
[----:B------:R-:W-:Y:S01]  /*47d0*/  IADD3 R3, -R229, R228, R3 ;  /* 0x000000e4e5037210 */ /* 0x000fe20007ffe103 */
[----:B------:R-:W-:Y:S03]  /*47e0*/  BSSY B0, `(.L_x_435) ;  /* 0x000000e000007945 */ /* 0x000fe60003800000 */
[----:B------:R-:W-:-:S13]  /*47f0*/  ISETP.GT.AND P0, PT, R3, -0x1, PT ;  /* 0xffffffff0300780c */ /* 0x000fda0003f04270 */
[----:B------:R-:W-:Y:S05]  /*4800*/  @P0 BRA `(.L_x_436) ;  /* 0x0000007000000947 */ /* 0x000fea0003800000 */
[----:B------:R-:W-:Y:S01]  /*4810*/  IMAD.MOV.U32 R8, RZ, RZ, c[0x0][0x32c] ;  /* 0x0000cb00ff087624 */ /* 0x000fe200078e00ff */
[----:B------:R-:W-:-:S04]  /*4820*/  LOP3.LUT R3, RZ, R3, RZ, 0x33, !PT ;  /* 0x00000003ff037212 */ /* 0x000fc800078e33ff */
[----:B------:R-:W-:-:S13]  /*4830*/  ISETP.NE.AND P0, PT, R8, 0x1, PT ;  /* 0x000000010800780c */ /* 0x000fda0003f05270 */
[----:B------:R-:W-:-:S05]  /*4840*/  @P0 IMAD.HI.U32 R8, R3, c[0x0][0x330], RZ ;  /* 0x0000cc0003080a27 */ /* 0x000fca00078e00ff */
[----:B------:R-:W-:-:S04]  /*4850*/  @P0 SHF.R.U32.HI R3, RZ, c[0x0][0x334], R8 ;  /* 0x0000cd00ff030a19 */ /* 0x000fc80000011608 */
[----:B------:R-:W-:Y:S01]  /*4860*/  LOP3.LUT R3, RZ, R3, RZ, 0x33, !PT ;  /* 0x00000003ff037212 */ /* 0x000fe200078e33ff */
[----:B------:R-:W-:Y:S05]  /*4870*/  BRA `(.L_x_437) ;  /* 0x0000004000007947 */ /* 0x000fea0003800000 */
.L_x_436:
[----:B------:R-:W-:-:S04]  /*4880*/  MOV R8, c[0x0][0x32c] ;  /* 0x0000cb0000087a02 */ /* 0x000fc80000000f00 */
[----:B------:R-:W-:-:S13]  /*4890*/  ISETP.NE.AND P0, PT, R8, 0x1, PT ;  /* 0x000000010800780c */ /* 0x000fda0003f05270 */
[----:B------:R-:W-:-:S05]  /*48a0*/  @P0 IMAD.HI.U32 R8, R3, c[0x0][0x330], RZ ;  /* 0x0000cc0003080a27 */ /* 0x000fca00078e00ff */
[----:B------:R-:W-:Y:S02]  /*48b0*/  @P0 SHF.R.U32.HI R3, RZ, c[0x0][0x334], R8 ;  /* 0x0000cd00ff030a19 */ /* 0x000fe40000011608 */
.L_x_437:
[----:B------:R-:W-:Y:S05]  /*48c0*/  BSYNC B0 ;  /* 0x0000000000007941 */ /* 0x000fea0003800000 */
.L_x_435:
[----:B------:R-:W-:-:S04]  /*48d0*/  IMAD R3, R3, c[0x0][0x32c], -R89 ;  /* 0x0000cb0003037a24 */ /* 0x000fc800078e0a59 */
[----:B------:R-:W-:-:S05]  /*48e0*/  IMAD.IADD R3, R3, 0x1, -R227 ;  /* 0x0000000103037824 */ /* 0x000fca00078e0ae3 */
[----:B------:R-:W-:Y:S02]  /*48f0*/  IADD3 R8, R3, c[0x0][0x32c], RZ ;  /* 0x0000cb0003087a10 */ /* 0x000fe40007ffe0ff */
[----:B------:R-:W-:Y:S02]  /*4900*/  IMNMX R0, R0, R3, !PT ;  /* 0x0000000300007217 */ /* 0x000fe40007800200 */
[----:B------:R-:W-:Y:S02]  /*4910*/  IMNMX R2, R2, R8, PT ;  /* 0x0000000802027217 */ /* 0x000fe40003800200 */
.L_x_434:
[----:B------:R-:W-:Y:S01]  /*4920*/  ISETP.GT.AND P6, PT, R234, RZ, PT ;  /* 0x000000ffea00720c */ /* 0x000fe20003fc4270 */
[----:B------:R-:W1:Y:S03]  /*4930*/  SHFL.IDX PT, R3, R4, 0x1, 0x1c1f ;  /* 0x003c1f0004037f89 */ /* 0x000e6600000e0000 */
[----:B------:R-:W-:-:S04]  /*4940*/  ISETP.GT.AND P0, PT, R0, RZ, P6 ;  /* 0x000000ff0000720c */ /* 0x000fc80003704270 */
[----:B------:R-:W-:-:S04]  /*4950*/  ISETP.LT.OR P0, PT, R2, 0x1, P0 ;  /* 0x000000010200780c */ /* 0x000fc80000701670 */
[----:B------:R-:W-:Y:S02]  /*4960*/  FSEL R8, R76, -INF , !P0 ;  /* 0xff8000004c087808 */ /* 0x000fe40004000000 */
[----:B------:R-:W-:-:S04]  /*4970*/  ISETP.GT.AND P0, PT, R0, 0x1, P6 ;  /* 0x000000010000780c */ /* 0x000fc80003704270 */
        /* <DEDUP_REMOVED lines=41> */
[----:B------:R-:W-:Y:S01]  /*4c10*/  ISETP.GT.AND P0, PT, R0, 0x39, P6 ;  /* 0x000000390000780c */ /* 0x000fe20003704270 */
[----:B-1----:R-:W-:-:S03]  /*4c20*/  IMAD.IADD R0, R6, 0x1, R3 ;  /* 0x0000000106007824 */ /* 0x002fc600078e0203 */
[----:B------:R-:W-:Y:S01]  /*4c30*/  ISETP.LT.OR P0, PT, R2, 0x3a, P0 ;  /* 0x0000003a0200780c */ /* 0x000fe20000701670 */
[----:B------:R-:W-:-:S03]  /*4c40*/  IMAD.IADD R2, R5, 0x1, R3 ;  /* 0x0000000105027824 */ /* 0x000fc600078e0203 */
[----:B------:R-:W-:Y:S02]  /*4c50*/  FSEL R220, R13, -INF , !P0 ;  /* 0xff8000000ddc7808 */ /* 0x000fe40004000000 */
        /* <DEDUP_REMOVED lines=13> */
.L_x_440:
[----:B------:R-:W-:-:S04]  /*4d30*/  MOV R4, c[0x0][0x32c] ;  /* 0x0000cb0000047a02 */ /* 0x000fc80000000f00 */
[----:B------:R-:W-:-:S13]  /*4d40*/  ISETP.NE.AND P0, PT, R4, 0x1, PT ;  /* 0x000000010400780c */ /* 0x000fda0003f05270 */
[----:B------:R-:W-:-:S05]  /*4d50*/  @P0 IMAD.HI.U32 R4, R3, c[0x0][0x330], RZ ;  /* 0x0000cc0003040a27 */ /* 0x000fca00078e00ff */
[----:B------:R-:W-:Y:S02]  /*4d60*/  @P0 SHF.R.U32.HI R3, RZ, c[0x0][0x334], R4 ;  /* 0x0000cd00ff030a19 */ /* 0x000fe40000011604 */
.L_x_441:
[----:B------:R-:W-:Y:S05]  /*4d70*/  BSYNC B0 ;  /* 0x0000000000007941 */ /* 0x000fea0003800000 */
.L_x_439:
[----:B------:R-:W-:-:S04]  /*4d80*/  IMAD R3, R3, c[0x0][0x32c], -R89 ;  /* 0x0000cb0003037a24 */ /* 0x000fc800078e0a59 */
[----:B------:R-:W-:-:S05]  /*4d90*/  IMAD.IADD R3, R3, 0x1, -R227 ;  /* 0x0000000103037824 */ /* 0x000fca00078e0ae3 */
[----:B------:R-:W-:Y:S02]  /*4da0*/  IADD3 R4, R3, c[0x0][0x32c], RZ ;  /* 0x0000cb0003047a10 */ /* 0x000fe40007ffe0ff */
[----:B------:R-:W-:Y:S02]  /*4db0*/  IMNMX R0, R0, R3, !PT ;  /* 0x0000000300007217 */ /* 0x000fe40007800200 */
[----:B------:R-:W-:Y:S02]  /*4dc0*/  IMNMX R2, R2, R4, PT ;  /* 0x0000000402027217 */ /* 0x000fe40003800200 */
.L_x_438:
[----:B------:R-:W-:Y:S01]  /*4dd0*/  ISETP.GT.AND P0, PT, R0, 0x1, P6 ;  /* 0x000000010000780c */ /* 0x000fe20003704270 */
[----:B------:R-:W-:Y:S01]  /*4de0*/  LDSM.16.MT88.4 R32, [R185] ;  /* 0x00000000b920783b */ /* 0x000fe20000004200 */
[----:B------:R-:W-:Y:S02]  /*4df0*/  FMNMX.FTZ R3, R8, R10, !PT ;  /* 0x0000000a08037209 */ /* 0x000fe40007810000 */
[----:B------:R-:W-:Y:S01]  /*4e00*/  ISETP.LT.OR P0, PT, R2, 0x2, P0 ;  /* 0x000000020200780c */ /* 0x000fe20000701670 */
[----:B------:R-:W-:Y:S01]  /*4e10*/  LDSM.16.MT88.4 R28, [R186] ;  /* 0x00000000ba1c783b */ /* 0x000fe20000004200 */
[----:B------:R-:W-:-:S02]  /*4e20*/  FMNMX.FTZ R3, R11, R3, !PT ;  /* 0x000000030b037209 */ /* 0x000fc40007810000 */
[----:B------:R-:W-:Y:S01]  /*4e30*/  FSEL R7, R73, -INF , !P0 ;  /* 0xff80000049077808 */ /* 0x000fe20004000000 */
[----:B------:R-:W-:Y:S01]  /*4e40*/  LDSM.16.MT88.4 R36, [R189+0x2000] ;  /* 0x00200000bd24783b */ /* 0x000fe20000004200 */
[----:B------:R-:W-:Y:S02]  /*4e50*/  ISETP.GT.AND P0, PT, R0, 0x8, P6 ;  /* 0x000000080000780c */ /* 0x000fe40003704270 */
[----:B------:R-:W-:Y:S02]  /*4e60*/  FMNMX.FTZ R3, R12, R3, !PT ;  /* 0x000000030c037209 */ /* 0x000fe40007810000 */
[----:B------:R-:W-:Y:S02]  /*4e70*/  ISETP.LT.OR P0, PT, R2, 0x9, P0 ;  /* 0x000000090200780c */ /* 0x000fe40000701670 */
[----:B------:R-:W-:Y:S02]  /*4e80*/  FMNMX.FTZ R3, R42, R3, !PT ;  /* 0x000000032a037209 */ /* 0x000fe40007810000 */
[----:B------:R-:W-:-:S02]  /*4e90*/  FSEL R9, R70, -INF , !P0 ;  /* 0xff80000046097808 */ /* 0x000fc40004000000 */
[----:B------:R-:W-:Y:S02]  /*4ea0*/  ISETP.GT.AND P0, PT, R0, 0x9, P6 ;  /* 0x000000090000780c */ /* 0x000fe40003704270 */
[----:B------:R-:W-:Y:S02]  /*4eb0*/  FMNMX.FTZ R3, R43, R3, !PT ;  /* 0x000000032b037209 */ /* 0x000fe40007810000 */
[----:B------:R-:W-:Y:S02]  /*4ec0*/  ISETP.LT.OR P0, PT, R2, 0xa, P0 ;  /* 0x0000000a0200780c */ /* 0x000fe40000701670 */
[----:B------:R-:W-:Y:S02]  /*4ed0*/  FMNMX.FTZ R3, R46, R3, !PT ;  /* 0x000000032e037209 */ /* 0x000fe40007810000 */
[----:B------:R-:W-:Y:S02]  /*4ee0*/  FSEL R13, R56, -INF , !P0 ;  /* 0xff800000380d7808 */ /* 0x000fe40004000000 */
[----:B------:R-:W-:-:S02]  /*4ef0*/  ISETP.GT.AND P0, PT, R0, 0x10, P6 ;  /* 0x000000100000780c */ /* 0x000fc40003704270 */
[----:B------:R-:W-:Y:S02]  /*4f00*/  FMNMX.FTZ R3, R47, R3, !PT ;  /* 0x000000032f037209 */ /* 0x000fe40007810000 */
[----:B------:R-:W-:Y:S02]  /*4f10*/  ISETP.LT.OR P0, PT, R2, 0x11, P0 ;  /* 0x000000110200780c */ /* 0x000fe40000701670 */
[----:B------:R-:W-:Y:S02]  /*4f20*/  FMNMX.FTZ R3, R103, R3, !PT ;  /* 0x0000000367037209 */ /* 0x000fe40007810000 */
[----:B------:R-:W-:Y:S02]  /*4f30*/  FSEL R40, R54, -INF , !P0 ;  /* 0xff80000036287808 */ /* 0x000fe40004000000 */
[----:B------:R-:W-:Y:S02]  /*4f40*/  ISETP.GT.AND P0, PT, R0, 0x11, P6 ;  /* 0x000000110000780c */ /* 0x000fe40003704270 */
[----:B------:R-:W-:-:S02]  /*4f50*/  FMNMX.FTZ R3, R130, R3, !PT ;  /* 0x0000000382037209 */ /* 0x000fc40007810000 */
[----:B------:R-:W-:Y:S02]  /*4f60*/  ISETP.LT.OR P0, PT, R2, 0x12, P0 ;  /* 0x000000120200780c */ /* 0x000fe40000701670 */
[----:B------:R-:W-:Y:S02]  /*4f70*/  FMNMX.FTZ R3, R131, R3, !PT ;  /* 0x0000000383037209 */ /* 0x000fe40007810000 */
[----:B------:R-:W-:Y:S02]  /*4f80*/  FSEL R41, R53, -INF , !P0 ;  /* 0xff80000035297808 */ /* 0x000fe40004000000 */
[----:B------:R-:W-:Y:S02]  /*4f90*/  ISETP.GT.AND P0, PT, R0, 0x18, P6 ;  /* 0x000000180000780c */ /* 0x000fe40003704270 */
[----:B------:R-:W-:Y:S02]  /*4fa0*/  FMNMX.FTZ R3, R136, R3, !PT ;  /* 0x0000000388037209 */ /* 0x000fe40007810000 */
[----:B------:R-:W-:-:S02]  /*4fb0*/  ISETP.LT.OR P0, PT, R2, 0x19, P0 ;  /* 0x000000190200780c */ /* 0x000fc40000701670 */
[----:B------:R-:W-:Y:S02]  /*4fc0*/  FMNMX.FTZ R3, R210, R3, !PT ;  /* 0x00000003d2037209 */ /* 0x000fe40007810000 */
[----:B------:R-:W-:Y:S02]  /*4fd0*/  FSEL R44, R48, -INF , !P0 ;  /* 0xff800000302c7808 */ /* 0x000fe40004000000 */
[----:B------:R-:W-:Y:S02]  /*4fe0*/  ISETP.GT.AND P0, PT, R0, 0x19, P6 ;  /* 0x000000190000780c */ /* 0x000fe40003704270 */
[----:B------:R-:W-:Y:S02]  /*4ff0*/  FMNMX.FTZ R3, R219, R3, !PT ;  /* 0x00000003db037209 */ /* 0x000fe40007810000 */
[----:B------:R-:W-:Y:S02]  /*5000*/  ISETP.LT.OR P0, PT, R2, 0x1a, P0 ;  /* 0x0000001a0200780c */ /* 0x000fe40000701670 */
[----:B------:R-:W-:-:S02]  /*5010*/  FMNMX.FTZ R3, R218, R3, !PT ;  /* 0x00000003da037209 */ /* 0x000fc40007810000 */
[----:B------:R-:W-:Y:S02]  /*5020*/  FSEL R45, R45, -INF , !P0 ;  /* 0xff8000002d2d7808 */ /* 0x000fe40004000000 */
[----:B------:R-:W-:Y:S02]  /*5030*/  ISETP.GT.AND P0, PT, R0, 0x20, P6 ;  /* 0x000000200000780c */ /* 0x000fe40003704270 */
[----:B------:R-:W-:Y:S02]  /*5040*/  FMNMX.FTZ R3, R220, R3, !PT ;  /* 0x00000003dc037209 */ /* 0x000fe40007810000 */
[----:B------:R-:W-:-:S03]  /*5050*/  ISETP.LT.OR P0, PT, R2, 0x21, P0 ;  /* 0x000000210200780c */ /* 0x000fc60000701670 */
[----:B------:R-:W1:Y:S01]  /*5060*/  SHFL.BFLY PT, R5, R3, 0x2, 0x1f ;  /* 0x0c401f0003057f89 */ /* 0x000e6200000e0000 */
[----:B------:R-:W-:Y:S02]  /*5070*/  FSEL R101, R27, -INF , !P0 ;  /* 0xff8000001b657808 */ /* 0x000fe40004000000 */
[----:B------:R-:W-:-:S04]  /*5080*/  ISETP.GT.AND P0, PT, R0, 0x21, P6 ;  /* 0x000000210000780c */ /* 0x000fc80003704270 */
[----:B------:R-:W-:-:S04]  /*5090*/  ISETP.LT.OR P0, PT, R2, 0x22, P0 ;  /* 0x000000220200780c */ /* 0x000fc80000701670 */
[----:B------:R-:W-:Y:S02]  /*50a0*/  FSEL R129, R26, -INF , !P0 ;  /* 0xff8000001a817808 */ /* 0x000fe40004000000 */
[----:B------:R-:W-:Y:S01]  /*50b0*/  ISETP.GT.AND P0, PT, R0, RZ, P6 ;  /* 0x000000ff0000720c */ /* 0x000fe20003704270 */
[----:B------:R-:W-:Y:S03]  /*50c0*/  LDSM.16.MT88.4 R24, [R189] ;  /* 0x00000000bd18783b */ /* 0x000fe60000004200 */
[----:B------:R-:W-:-:S04]  /*50d0*/  ISETP.LT.OR P0, PT, R2, 0x1, P0 ;  /* 0x000000010200780c */ /* 0x000fc80000701670 */
[----:B------:R-:W-:Y:S02]  /*50e0*/  FSEL R6, R77, -INF , !P0 ;  /* 0xff8000004d067808 */ /* 0x000fe40004000000 */
[----:B------:R-:W-:Y:S02]  /*50f0*/  ISETP.GT.AND P0, PT, R0, 0x28, P6 ;  /* 0x000000280000780c */ /* 0x000fe40003704270 */
[----:B------:R-:W-:Y:S02]  /*5100*/  FMNMX.FTZ R4, R6, R7, !PT ;  /* 0x0000000706047209 */ /* 0x000fe40007810000 */
[----:B------:R-:W-:Y:S02]  /*5110*/  ISETP.LT.OR P0, PT, R2, 0x29, P0 ;  /* 0x000000290200780c */ /* 0x000fe40000701670 */
[----:B------:R-:W-:Y:S02]  /*5120*/  FMNMX.FTZ R4, R9, R4, !PT ;  /* 0x0000000409047209 */ /* 0x000fe40007810000 */
[----:B------:R-:W-:-:S02]  /*5130*/  FSEL R128, R22, -INF , !P0 ;  /* 0xff80000016807808 */ /* 0x000fc40004000000 */
[----:B------:R-:W-:Y:S02]  /*5140*/  FMNMX.FTZ R4, R13, R4, !PT ;  /* 0x000000040d047209 */ /* 0x000fe40007810000 */
        /* <DEDUP_REMOVED lines=16> */
[----:B------:R-:W-:Y:S01]  /*5250*/  ISETP.GT.AND P0, PT, R0, 0x38, P6 ;  /* 0x000000380000780c */ /* 0x000fe20003704270 */
[----:B------:R-:W-:Y:S01]  /*5260*/  LDSM.16.MT88.4 R20, [R188] ;  /* 0x00000000bc14783b */ /* 0x000fe20000004200 */
[----:B------:R-:W-:-:S02]  /*5270*/  FMNMX.FTZ R4, R102, R4, !PT ;  /* 0x0000000466047209 */ /* 0x000fc40007810000 */
[----:B------:R-:W-:Y:S02]  /*5280*/  ISETP.GT.AND P6, PT, R0, 0x39, P6 ;  /* 0x000000390000780c */ /* 0x000fe400037c4270 */
[----:B------:R-:W-:Y:S02]  /*5290*/  ISETP.LT.OR P0, PT, R2, 0x39, P0 ;  /* 0x000000390200780c */ /* 0x000fe40000701670 */
[----:B------:R-:W-:Y:S02]  /*52a0*/  FMNMX.FTZ R0, R158, R4, !PT ;  /* 0x000000049e007209 */ /* 0x000fe40007810000 */
[----:B------:R-:W-:Y:S02]  /*52b0*/  ISETP.LT.OR P6, PT, R2, 0x3a, P6 ;  /* 0x0000003a0200780c */ /* 0x000fe400037c1670 */
[----:B------:R-:W-:Y:S02]  /*52c0*/  FSEL R159, R15, -INF , !P0 ;  /* 0xff8000000f9f7808 */ /* 0x000fe40004000000 */
[----:B------:R-:W-:-:S02]  /*52d0*/  FMNMX.FTZ R2, R207, R0, !PT ;  /* 0x00000000cf027209 */ /* 0x000fc40007810000 */
[----:B------:R-:W-:Y:S02]  /*52e0*/  FSEL R208, R14, -INF , !P6 ;  /* 0xff8000000ed07808 */ /* 0x000fe40007000000 */
        /* <DEDUP_REMOVED lines=12> */
[----:B------:R2:W3:Y:S01]  /*53b0*/  MUFU.EX2 R16, R0 ;  /* 0x0000000000107308 */ /* 0x0004e20000000800 */
[----:B-1----:R-:W-:Y:S01]  /*53c0*/  FMNMX.FTZ R8, R3, R4, !PT ;  /* 0x0000000403087209 */ /* 0x002fe20007810000 */
[--C-:B------:R-:W-:Y:S02]  /*53d0*/  FFMA.FTZ R3, R12, c[0x0][0x2d0], -R2.reuse ;  /* 0x0000b4000c037a23 */ /* 0x100fe40000010802 */
[----:B--2---:R-:W-:Y:S01]  /*53e0*/  FFMA.FTZ R0, R10, c[0x0][0x2d0], -R2 ;  /* 0x0000b4000a007a23 */ /* 0x004fe20000010802 */
[----:B------:R-:W-:-:S03]  /*53f0*/  FSETP.NEU.FTZ.AND P0, PT, R8, -INF , PT ;  /* 0xff8000000800780b */ /* 0x000fc60003f1d000 */
[----:B------:R-:W-:Y:S01]  /*5400*/  MUFU.EX2 R252, R3 ;  /* 0x0000000300fc7308 */ /* 0x000fe20000000800 */
[----:B---3--:R-:W-:Y:S02]  /*5410*/  IMAD.MOV.U32 R10, RZ, RZ, R16 ;  /* 0x000000ffff0a7224 */ /* 0x008fe400078e0010 */
[----:B------:R-:W-:Y:S05]  /*5420*/  LDSM.16.MT88.4 R16, [R185+0x2000] ;  /* 0x00200000b910783b */ /* 0x000fea0000004200 */
[----:B------:R1:W2:Y:S02]  /*5430*/  MUFU.EX2 R251, R0 ;  /* 0x0000000000fb7308 */ /* 0x0002a40000000800 */
[----:B-1----:R-:W-:Y:S01]  /*5440*/  FFMA.FTZ R0, R11, c[0x0][0x2d0], -R2 ;  /* 0x0000b4000b007a23 */ /* 0x002fe20000010802 */
[----:B--2---:R-:W-:-:S05]  /*5450*/  F2FP.PACK_AB R4, R251, R10 ;  /* 0x0000000afb04723e */ /* 0x004fca00000000ff */
[----:B------:R1:W2:Y:S02]  /*5460*/  MUFU.EX2 R137, R0 ;  /* 0x0000000000897308 */ /* 0x0002a40000000800 */
[----:B-1----:R-:W-:-:S05]  /*5470*/  FMUL.FTZ R0, R8, c[0x0][0x2d0] ;  /* 0x0000b40008007a20 */ /* 0x002fca0000410000 */
[----:B------:R-:W-:-:S05]  /*5480*/  FSEL R0, R0, RZ, P0 ;  /* 0x000000ff00007208 */ /* 0x000fca0000000000 */
[----:B------:R-:W-:Y:S01]  /*5490*/  FFMA.FTZ R3, R6, c[0x0][0x2d0], -R0 ;  /* 0x0000b40006037a23 */ /* 0x000fe20000010800 */
[----:B--2---:R-:W-:-:S03]  /*54a0*/  F2FP.PACK_AB R6, R252, R137 ;  /* 0x00000089fc06723e */ /* 0x004fc600000000ff */
        /* <DEDUP_REMOVED lines=16> */
[C---:B------:R-:W-:Y:S01]  /*55b0*/  HMMA.16816.F32 R108, R4.reuse, R24, RZ ;  /* 0x00000018046c723c */ /* 0x040fe200000018ff */
[----:B------:R2:W4:Y:S07]  /*55c0*/  MUFU.EX2 R248, R3 ;  /* 0x0000000300f87308 */ /* 0x00052e0000000800 */
[C---:B------:R-:W-:Y:S01]  /*55d0*/  HMMA.16816.F32 R116, R4.reuse, R26, RZ ;  /* 0x0000001a0474723c */ /* 0x040fe200000018ff */
[----:B------:R-:W5:Y:S07]  /*55e0*/  LDSM.16.MT88.4 R24, [R185+0x4000] ;  /* 0x00400000b918783b */ /* 0x000f6e0000004200 */
[----:B------:R-:W-:Y:S01]  /*55f0*/  HMMA.16816.F32 R104, R4, R20, RZ ;  /* 0x000000140468723c */ /* 0x000fe200000018ff */
[----:B--2---:R-:W-:-:S04]  /*5600*/  FFMA.FTZ R3, R46, c[0x0][0x2d0], -R2 ;  /* 0x0000b4002e037a23 */ /* 0x004fc80000010802 */
[----:B------:R2:W-:Y:S03]  /*5610*/  MUFU.EX2 R249, R3 ;  /* 0x0000000300f97308 */ /* 0x0005e60000000800 */
[C---:B------:R-:W-:Y:S01]  /*5620*/  HMMA.16816.F32 R96, R4.reuse, R22, RZ ;  /* 0x000000160460723c */ /* 0x040fe200000018ff */
[----:B------:R-:W4:Y:S07]  /*5630*/  LDSM.16.MT88.4 R20, [R186+0x4000] ;  /* 0x00400000ba14783b */ /* 0x000f2e0000004200 */
[----:B-1----:R-:W-:Y:S01]  /*5640*/  HMMA.16816.F32 R80, R4, R12, RZ ;  /* 0x0000000c0450723c */ /* 0x002fe200000018ff */
[----:B--2---:R-:W-:-:S07]  /*5650*/  FFMA.FTZ R3, R47, c[0x0][0x2d0], -R2 ;  /* 0x0000b4002f037a23 */ /* 0x004fce0000010802 */
[C---:B------:R-:W-:Y:S01]  /*5660*/  HMMA.16816.F32 R72, R4.reuse, R14, RZ ;  /* 0x0000000e0448723c */ /* 0x040fe200000018ff */
[----:B------:R-:W1:Y:S01]  /*5670*/  LDSM.16.MT88.4 R12, [R188+0x4000] ;  /* 0x00400000bc0c783b */ /* 0x000e620000004200 */
[----:B------:R2:W1:Y:S06]  /*5680*/  MUFU.EX2 R247, R3 ;  /* 0x0000000300f77308 */ /* 0x00046c0000000800 */
[C---:B------:R-:W-:Y:S08]  /*5690*/  HMMA.16816.F32 R84, R4.reuse, R16, RZ ;  /* 0x000000100454723c */ /* 0x040ff000000018ff */
[----:B------:R-:W-:Y:S01]  /*56a0*/  HMMA.16816.F32 R92, R4, R18, RZ ;  /* 0x00000012045c723c */ /* 0x000fe200000018ff */
[----:B------:R-:W1:Y:S01]  /*56b0*/  LDSM.16.MT88.4 R16, [R189+0x4000] ;  /* 0x00400000bd10783b */ /* 0x000e620000004200 */
[----:B--2---:R-:W-:-:S04]  /*56c0*/  FFMA.FTZ R3, R40, c[0x0][0x2d0], -R0 ;  /* 0x0000b40028037a23 */ /* 0x004fc80000010800 */
[----:B------:R2:W-:Y:S02]  /*56d0*/  MUFU.EX2 R224, R3 ;  /* 0x0000000300e07308 */ /* 0x0005e40000000800 */
[C---:B---3--:R-:W-:Y:S08]  /*56e0*/  HMMA.16816.F32 R56, R4.reuse, R32, RZ ;  /* 0x000000200438723c */ /* 0x048ff000000018ff */
[----:B------:R-:W-:Y:S01]  /*56f0*/  HMMA.16816.F32 R60, R4, R34, RZ ;  /* 0x00000022043c723c */ /* 0x000fe200000018ff */
[----:B------:R-:W3:Y:S01]  /*5700*/  LDSM.16.MT88.4 R32, [R186+0x800] ;  /* 0x00080000ba20783b */ /* 0x000ee20000004200 */
[----:B--2---:R-:W-:-:S06]  /*5710*/  FFMA.FTZ R3, R41, c[0x0][0x2d0], -R0 ;  /* 0x0000b40029037a23 */ /* 0x004fcc0000010800 */
[C---:B------:R-:W-:Y:S01]  /*5720*/  HMMA.16816.F32 R112, R4.reuse, R28, RZ ;  /* 0x0000001c0470723c */ /* 0x040fe200000018ff */
[----:B------:R2:W1:Y:S07]  /*5730*/  MUFU.EX2 R222, R3 ;  /* 0x0000000300de7308 */ /* 0x00046e0000000800 */
[C---:B------:R-:W-:Y:S01]  /*5740*/  HMMA.16816.F32 R120, R4.reuse, R30, RZ ;  /* 0x0000001e0478723c */ /* 0x040fe200000018ff */
[----:B------:R-:W3:Y:S07]  /*5750*/  LDSM.16.MT88.4 R28, [R185+0x800] ;  /* 0x00080000b91c783b */ /* 0x000eee0000004200 */
[----:B-----5:R-:W-:Y:S01]  /*5760*/  HMMA.16816.F32 R52, R4, R24, RZ ;  /* 0x000000180434723c */ /* 0x020fe200000018ff */
[----:B--2---:R-:W-:-:S04]  /*5770*/  FFMA.FTZ R3, R44, c[0x0][0x2d0], -R0 ;  /* 0x0000b4002c037a23 */ /* 0x004fc80000010800 */
[----:B------:R2:W-:Y:S03]  /*5780*/  MUFU.EX2 R223, R3 ;  /* 0x0000000300df7308 */ /* 0x0005e60000000800 */
[C---:B------:R-:W-:Y:S01]  /*5790*/  HMMA.16816.F32 R48, R4.reuse, R26, RZ ;  /* 0x0000001a0430723c */ /* 0x040fe200000018ff */
[----:B------:R-:W5:Y:S07]  /*57a0*/  LDSM.16.MT88.4 R24, [R188+0x800] ;  /* 0x00080000bc18783b */ /* 0x000f6e0000004200 */
[----:B----4-:R-:W-:Y:S01]  /*57b0*/  HMMA.16816.F32 R40, R4, R20, RZ ;  /* 0x000000140428723c */ /* 0x010fe200000018ff */
[----:B--2---:R-:W-:-:S07]  /*57c0*/  FFMA.FTZ R3, R45, c[0x0][0x2d0], -R0 ;  /* 0x0000b4002d037a23 */ /* 0x004fce0000010800 */
[C---:B------:R-:W-:Y:S01]  /*57d0*/  HMMA.16816.F32 R124, R4.reuse, R22, RZ ;  /* 0x00000016047c723c */ /* 0x040fe200000018ff */
[----:B------:R-:W2:Y:S01]  /*57e0*/  LDSM.16.MT88.4 R20, [R185+0x2800] ;  /* 0x00280000b914783b */ /* 0x000ea20000004200 */
[----:B------:R4:W2:Y:S06]  /*57f0*/  MUFU.EX2 R221, R3 ;  /* 0x0000000300dd7308 */ /* 0x0008ac0000000800 */
[C---:B-1----:R-:W-:Y:S08]  /*5800*/  HMMA.16816.F32 R148, R4.reuse, R12, RZ ;  /* 0x0000000c0494723c */ /* 0x042ff000000018ff */
[----:B------:R-:W-:Y:S01]  /*5810*/  HMMA.16816.F32 R144, R4, R14, RZ ;  /* 0x0000000e0490723c */ /* 0x000fe200000018ff */
[----:B------:R-:W1:Y:S01]  /*5820*/  LDSM.16.MT88.4 R12, [R189+0x2800] ;  /* 0x00280000bd0c783b */ /* 0x000e620000004200 */
[----:B----4-:R-:W-:-:S04]  /*5830*/  FFMA.FTZ R3, R103, c[0x0][0x2d0], -R2 ;  /* 0x0000b40067037a23 */ /* 0x010fc80000010802 */
[----:B------:R4:W-:Y:S02]  /*5840*/  MUFU.EX2 R246, R3 ;  /* 0x0000000300f67308 */ /* 0x0009e40000000800 */
[C---:B------:R-:W-:Y:S08]  /*5850*/  HMMA.16816.F32 R68, R4.reuse, R36, RZ ;  /* 0x000000240444723c */ /* 0x040ff000000018ff */
[----:B------:R-:W-:Y:S01]  /*5860*/  HMMA.16816.F32 R64, R4, R38, RZ ;  /* 0x000000260440723c */ /* 0x000fe200000018ff */
[----:B------:R-:W1:Y:S01]  /*5870*/  LDSM.16.MT88.4 R36, [R189+0x800] ;  /* 0x00080000bd24783b */ /* 0x000e620000004200 */
[----:B----4-:R-:W-:-:S06]  /*5880*/  FFMA.FTZ R3, R130, c[0x0][0x2d0], -R2 ;  /* 0x0000b40082037a23 */ /* 0x010fcc0000010802 */
[C---:B------:R-:W-:Y:S01]  /*5890*/  HMMA.16816.F32 R132, R4.reuse, R16, RZ ;  /* 0x000000100484723c */ /* 0x040fe200000018ff */
[----:B------:R4:W1:Y:S07]  /*58a0*/  MUFU.EX2 R245, R3 ;  /* 0x0000000300f57308 */ /* 0x00086e0000000800 */
[----:B------:R-:W-:Y:S01]  /*58b0*/  HMMA.16816.F32 R140, R4, R18, RZ ;  /* 0x00000012048c723c */ /* 0x000fe200000018ff */
[----:B------:R-:W1:Y:S06]  /*58c0*/  LDSM.16.MT88.4 R16, [R186+0x2800] ;  /* 0x00280000ba10783b */ /* 0x000e6c0000004200 */
[----:B------:R-:W-:-:S02]  /*58d0*/  F2FP.PACK_AB R4, R248, R250 ;  /* 0x000000faf804723e */ /* 0x000fc400000000ff */
[----:B------:R-:W-:Y:S01]  /*58e0*/  F2FP.PACK_AB R6, R247, R249 ;  /* 0x000000f9f706723e */ /* 0x000fe200000000ff */
[--C-:B----4-:R-:W-:Y:S01]  /*58f0*/  FFMA.FTZ R3, R131, c[0x0][0x2d0], -R2.reuse ;  /* 0x0000b40083037a23 */ /* 0x110fe20000010802 */
[----:B------:R-:W-:Y:S02]  /*5900*/  F2FP.PACK_AB R5, R222, R224 ;  /* 0x000000e0de05723e */ /* 0x000fe400000000ff */
[----:B--2---:R-:W-:Y:S01]  /*5910*/  F2FP.PACK_AB R7, R221, R223 ;  /* 0x000000dfdd07723e */ /* 0x004fe200000000ff */
[----:B------:R2:W-:Y:S06]  /*5920*/  MUFU.EX2 R244, R3 ;  /* 0x0000000300f47308 */ /* 0x0005ec0000000800 */
[C---:B---3--:R-:W-:Y:S08]  /*5930*/  HMMA.16816.F32 R112, R4.reuse, R32, R112 ;  /* 0x000000200470723c */ /* 0x048ff00000001870 */
[----:B------:R-:W-:Y:S01]  /*5940*/  HMMA.16816.F32 R176, R4, R34, R120 ;  /* 0x0000002204b0723c */ /* 0x000fe20000001878 */
[----:B------:R-:W3:Y:S01]  /*5950*/  LDSM.16.MT88.4 R32, [R185+0x4800] ;  /* 0x00480000b920783b */ /* 0x000ee20000004200 */
[----:B--2---:R-:W-:-:S04]  /*5960*/  FFMA.FTZ R3, R136, c[0x0][0x2d0], -R2 ;  /* 0x0000b40088037a23 */ /* 0x004fc80000010802 */
[----:B------:R2:W4:Y:S02]  /*5970*/  MUFU.EX2 R243, R3 ;  /* 0x0000000300f37308 */ /* 0x0005240000000800 */
[C---:B------:R-:W-:Y:S08]  /*5980*/  HMMA.16816.F32 R168, R4.reuse, R28, R88 ;  /* 0x0000001c04a8723c */ /* 0x040ff00000001858 */
[----:B------:R-:W-:Y:S01]  /*5990*/  HMMA.16816.F32 R164, R4, R30, R76 ;  /* 0x0000001e04a4723c */ /* 0x000fe2000000184c */
[----:B------:R-:W3:Y:S01]  /*59a0*/  LDSM.16.MT88.4 R28, [R188+0x2800] ;  /* 0x00280000bc1c783b */ /* 0x000ee20000004200 */
[----:B--2---:R-:W-:-:S06]  /*59b0*/  FFMA.FTZ R3, R101, c[0x0][0x2d0], -R0 ;  /* 0x0000b40065037a23 */ /* 0x004fcc0000010800 */
[C---:B-----5:R-:W-:Y:S01]  /*59c0*/  HMMA.16816.F32 R160, R4.reuse, R24, R104 ;  /* 0x0000001804a0723c */ /* 0x060fe20000001868 */
[----:B------:R2:W-:Y:S07]  /*59d0*/  MUFU.EX2 R157, R3 ;  /* 0x00000003009d7308 */ /* 0x0005ee0000000800 */
[C---:B------:R-:W-:Y:S01]  /*59e0*/  HMMA.16816.F32 R152, R4.reuse, R26, R96 ;  /* 0x0000001a0498723c */ /* 0x040fe20000001860 */
[----:B------:R-:W5:Y:S07]  /*59f0*/  LDSM.16.MT88.4 R24, [R186+0x4800] ;  /* 0x00480000ba18783b */ /* 0x000f6e0000004200 */
[----:B------:R-:W-:Y:S01]  /*5a00*/  HMMA.16816.F32 R120, R4, R20, R84 ;  /* 0x000000140478723c */ /* 0x000fe20000001854 */
[----:B--2---:R-:W-:-:S04]  /*5a10*/  FFMA.FTZ R3, R129, c[0x0][0x2d0], -R0 ;  /* 0x0000b40081037a23 */ /* 0x004fc80000010800 */
[----:B------:R2:W2:Y:S03]  /*5a20*/  MUFU.EX2 R156, R3 ;  /* 0x00000003009c7308 */ /* 0x0004a60000000800 */
[C---:B-1----:R-:W-:Y:S08]  /*5a30*/  HMMA.16816.F32 R88, R4.reuse, R12, R68 ;  /* 0x0000000c0458723c */ /* 0x042ff00000001844 */
[----:B------:R-:W-:Y:S01]  /*5a40*/  HMMA.16816.F32 R84, R4, R14, R64 ;  /* 0x0000000e0454723c */ /* 0x000fe20000001840 */
[----:B------:R-:W1:Y:S01]  /*5a50*/  LDSM.16.MT88.4 R12, [R188+0x4800] ;  /* 0x00480000bc0c783b */ /* 0x000e620000004200 */
[----:B--2---:R-:W-:-:S06]  /*5a60*/  FFMA.FTZ R3, R128, c[0x0][0x2d0], -R0 ;  /* 0x0000b40080037a23 */ /* 0x004fcc0000010800 */
[C---:B------:R-:W-:Y:S01]  /*5a70*/  HMMA.16816.F32 R180, R4.reuse, R36, R108 ;  /* 0x0000002404b4723c */ /* 0x040fe2000000186c */
[----:B------:R2:W-:Y:S07]  /*5a80*/  MUFU.EX2 R103, R3 ;  /* 0x0000000300677308 */ /* 0x0005ee0000000800 */
[C---:B------:R-:W-:Y:S08]  /*5a90*/  HMMA.16816.F32 R108, R4.reuse, R16, R80 ;  /* 0x00000010046c723c */ /* 0x040ff00000001850 */
[----:B------:R-:W-:Y:S01]  /*5aa0*/  HMMA.16816.F32 R96, R4, R18, R72 ;  /* 0x000000120460723c */ /* 0x000fe20000001848 */
[----:B------:R-:W1:Y:S01]  /*5ab0*/  LDSM.16.MT88.4 R16, [R189+0x4800] ;  /* 0x00480000bd10783b */ /* 0x000e620000004200 */
[----:B--2---:R-:W-:-:S04]  /*5ac0*/  FFMA.FTZ R3, R102, c[0x0][0x2d0], -R0 ;  /* 0x0000b40066037a23 */ /* 0x004fc80000010800 */
[----:B------:R2:W1:Y:S02]  /*5ad0*/  MUFU.EX2 R101, R3 ;  /* 0x0000000300657308 */ /* 0x0004640000000800 */
[C---:B------:R-:W-:Y:S01]  /*5ae0*/  HMMA.16816.F32 R172, R4.reuse, R38, R116 ;  /* 0x0000002604ac723c */ /* 0x040fe20000001874 */
[----:B------:R-:W-:Y:S07]  /*5af0*/  LDSM.16.MT88.4 R36, [R186+0x1000] ;  /* 0x00100000ba24783b */ /* 0x000fee0000004200 */
[----:B------:R-:W-:Y:S01]  /*5b00*/  HMMA.16816.F32 R116, R4, R22, R92 ;  /* 0x000000160474723c */ /* 0x000fe2000000185c */
[----:B------:R-:W4:Y:S01]  /*5b10*/  LDSM.16.MT88.4 R20, [R185+0x1000] ;  /* 0x00100000b914783b */ /* 0x000f220000004200 */
[----:B--2---:R-:W-:-:S06]  /*5b20*/  FFMA.FTZ R3, R210, c[0x0][0x2d0], -R2 ;  /* 0x0000b400d2037a23 */ /* 0x004fcc0000010802 */
[----:B---3--:R-:W-:Y:S01]  /*5b30*/  HMMA.16816.F32 R68, R4, R32, R52 ;  /* 0x000000200444723c */ /* 0x008fe20000001834 */
[----:B------:R-:W-:-:S07]  /*5b40*/  IMAD.MOV.U32 R210, RZ, RZ, R10 ;  /* 0x000000ffffd27224 */ /* 0x000fce00078e000a */
[C---:B------:R-:W-:Y:S01]  /*5b50*/  HMMA.16816.F32 R48, R4.reuse, R34, R48 ;  /* 0x000000220430723c */ /* 0x040fe20000001830 */
[----:B------:R-:W2:Y:S07]  /*5b60*/  LDSM.16.MT88.4 R32, [R189+0x1000] ;  /* 0x00100000bd20783b */ /* 0x000eae0000004200 */
[C---:B------:R-:W-:Y:S08]  /*5b70*/  HMMA.16816.F32 R76, R4.reuse, R28, R56 ;  /* 0x0000001c044c723c */ /* 0x040ff00000001838 */
[C---:B-----5:R-:W-:Y:S08]  /*5b80*/  HMMA.16816.F32 R56, R4.reuse, R24, R40 ;  /* 0x000000180438723c */ /* 0x060ff00000001828 */
[C---:B-1----:R-:W-:Y:S08]  /*5b90*/  HMMA.16816.F32 R52, R4.reuse, R12, R148 ;  /* 0x0000000c0434723c */ /* 0x042ff00000001894 */
[C---:B------:R-:W-:Y:S01]  /*5ba0*/  HMMA.16816.F32 R40, R4.reuse, R14, R144 ;  /* 0x0000000e0428723c */ /* 0x040fe20000001890 */
[----:B------:R-:W1:Y:S07]  /*5bb0*/  LDSM.16.MT88.4 R12, [R188+0x3000] ;  /* 0x00300000bc0c783b */ /* 0x000e6e0000004200 */
[C---:B------:R-:W-:Y:S01]  /*5bc0*/  HMMA.16816.F32 R72, R4.reuse, R30, R60 ;  /* 0x0000001e0448723c */ /* 0x040fe2000000183c */
[----:B------:R-:W3:Y:S07]  /*5bd0*/  LDSM.16.MT88.4 R28, [R188+0x1000] ;  /* 0x00100000bc1c783b */ /* 0x000eee0000004200 */
[C---:B------:R-:W-:Y:S01]  /*5be0*/  HMMA.16816.F32 R44, R4.reuse, R26, R124 ;  /* 0x0000001a042c723c */ /* 0x040fe2000000187c */
[----:B------:R-:W-:Y:S04]  /*5bf0*/  LDSM.16.MT88.4 R24, [R185+0x3000] ;  /* 0x00300000b918783b */ /* 0x000fe80000004200 */
[----:B------:R-:W-:Y:S03]  /*5c00*/  LDSM.16.MT88.4 R124, [R189+0x1800] ;  /* 0x00180000bd7c783b */ /* 0x000fe60000004200 */
[C---:B------:R-:W-:Y:S01]  /*5c10*/  HMMA.16816.F32 R60, R4.reuse, R16, R132 ;  /* 0x00000010043c723c */ /* 0x040fe20000001884 */
[----:B------:R-:W-:Y:S07]  /*5c20*/  LDSM.16.MT88.4 R132, [R188+0x1800] ;  /* 0x00180000bc84783b */ /* 0x000fee0000004200 */
[----:B------:R-:W-:Y:S01]  /*5c30*/  HMMA.16816.F32 R64, R4, R18, R140 ;  /* 0x000000120440723c */ /* 0x000fe2000000188c */
[----:B------:R-:W-:Y:S06]  /*5c40*/  LDSM.16.MT88.4 R16, [R189+0x3000] ;  /* 0x00300000bd10783b */ /* 0x000fec0000004200 */
[----:B------:R-:W-:-:S02]  /*5c50*/  F2FP.PACK_AB R4, R245, R246 ;  /* 0x000000f6f504723e */ /* 0x000fc400000000ff */
[----:B----4-:R-:W-:Y:S02]  /*5c60*/  F2FP.PACK_AB R6, R243, R244 ;  /* 0x000000f4f306723e */ /* 0x010fe400000000ff */
[----:B------:R-:W-:Y:S02]  /*5c70*/  F2FP.PACK_AB R5, R156, R157 ;  /* 0x0000009d9c05723e */ /* 0x000fe400000000ff */
[----:B------:R-:W-:-:S07]  /*5c80*/  F2FP.PACK_AB R7, R101, R103 ;  /* 0x000000676507723e */ /* 0x000fce00000000ff */
[C---:B------:R-:W-:Y:S08]  /*5c90*/  HMMA.16816.F32 R104, R4.reuse, R20, R168 ;  /* 0x000000140468723c */ /* 0x040ff000000018a8 */
[C---:B------:R-:W-:Y:S01]  /*5ca0*/  HMMA.16816.F32 R80, R4.reuse, R22, R164 ;  /* 0x000000160450723c */ /* 0x040fe200000018a4 */
[----:B------:R-:W4:Y:S07]  /*5cb0*/  LDSM.16.MT88.4 R20, [R186+0x3000] ;  /* 0x00300000ba14783b */ /* 0x000f2e0000004200 */
[C---:B------:R-:W-:Y:S08]  /*5cc0*/  HMMA.16816.F32 R112, R4.reuse, R36, R112 ;  /* 0x000000240470723c */ /* 0x040ff00000001870 */
[C---:B------:R-:W-:Y:S01]  /*5cd0*/  HMMA.16816.F32 R92, R4.reuse, R38, R176 ;  /* 0x00000026045c723c */ /* 0x040fe200000018b0 */
[----:B------:R-:W5:Y:S07]  /*5ce0*/  LDSM.16.MT88.4 R36, [R185+0x5000] ;  /* 0x00500000b924783b */ /* 0x000f6e0000004200 */
[C---:B--2---:R-:W-:Y:S01]  /*5cf0*/  HMMA.16816.F32 R176, R4.reuse, R32, R180 ;  /* 0x0000002004b0723c */ /* 0x044fe200000018b4 */
[----:B------:R2:W-:Y:S06]  /*5d00*/  MUFU.EX2 R182, R3 ;  /* 0x0000000300b67308 */ /* 0x0005ec0000000800 */
[----:B------:R-:W-:Y:S01]  /*5d10*/  IMAD.MOV.U32 R183, RZ, RZ, R137 ;  /* 0x000000ffffb77224 */ /* 0x000fe200078e0089 */
[C---:B------:R-:W-:Y:S08]  /*5d20*/  HMMA.16816.F32 R172, R4.reuse, R34, R172 ;  /* 0x0000002204ac723c */ /* 0x040ff000000018ac */
[C---:B-1----:R-:W-:Y:S01]  /*5d30*/  HMMA.16816.F32 R32, R4.reuse, R14, R72 ;  /* 0x0000000e0420723c */ /* 0x042fe20000001848 */
[--C-:B--2---:R-:W-:Y:S01]  /*5d40*/  FFMA.FTZ R3, R219, c[0x0][0x2d0], -R2.reuse ;  /* 0x0000b400db037a23 */ /* 0x104fe20000010802 */
[----:B------:R-:W-:Y:S03]  /*5d50*/  LDSM.16.MT88.4 R72, [R185+0x5800] ;  /* 0x00580000b948783b */ /* 0x000fe60000004200 */
[----:B------:R1:W2:Y:S03]  /*5d60*/  MUFU.EX2 R181, R3 ;  /* 0x0000000300b57308 */ /* 0x0002a60000000800 */
[C---:B---3--:R-:W-:Y:S08]  /*5d70*/  HMMA.16816.F32 R128, R4.reuse, R28, R160 ;  /* 0x0000001c0480723c */ /* 0x048ff000000018a0 */
[----:B----4-:R-:W-:Y:S01]  /*5d80*/  HMMA.16816.F32 R160, R4, R20, R108 ;  /* 0x0000001404a0723c */ /* 0x010fe2000000186c */
[----:B------:R-:W-:Y:S01]  /*5d90*/  LDSM.16.MT88.4 R108, [R185+0x1800] ;  /* 0x00180000b96c783b */ /* 0x000fe20000004200 */
[----:B-1----:R-:W-:-:S02]  /*5da0*/  FFMA.FTZ R3, R218, c[0x0][0x2d0], -R2 ;  /* 0x0000b400da037a23 */ /* 0x002fc40000010802 */
[----:B------:R-:W-:-:S04]  /*5db0*/  FFMA.FTZ R2, R220, c[0x0][0x2d0], -R2 ;  /* 0x0000b400dc027a23 */ /* 0x000fc80000010802 */
[C---:B------:R-:W-:Y:S01]  /*5dc0*/  HMMA.16816.F32 R148, R4.reuse, R22, R96 ;  /* 0x000000160494723c */ /* 0x040fe20000001860 */
[----:B------:R-:W-:Y:S06]  /*5dd0*/  MUFU.EX2 R180, R3 ;  /* 0x0000000300b47308 */ /* 0x000fec0000000800 */
[----:B--2---:R-:W-:Y:S01]  /*5de0*/  F2FP.PACK_AB R96, R181, R182 ;  /* 0x000000b6b560723e */ /* 0x004fe200000000ff */
[C---:B-----5:R-:W-:Y:S01]  /*5df0*/  HMMA.16816.F32 R68, R4.reuse, R36, R68 ;  /* 0x000000240444723c */ /* 0x060fe20000001844 */
[----:B------:R1:W2:Y:S07]  /*5e00*/  MUFU.EX2 R102, R2 ;  /* 0x0000000200667308 */ /* 0x0002ae0000000800 */
[C---:B------:R-:W-:Y:S01]  /*5e10*/  HMMA.16816.F32 R20, R4.reuse, R38, R48 ;  /* 0x000000260414723c */ /* 0x040fe20000001830 */
[----:B------:R-:W-:Y:S07]  /*5e20*/  LDSM.16.MT88.4 R48, [R186+0x3800] ;  /* 0x00380000ba30783b */ /* 0x000fee0000004200 */
[C---:B------:R-:W-:Y:S01]  /*5e30*/  HMMA.16816.F32 R168, R4.reuse, R30, R152 ;  /* 0x0000001e04a8723c */ /* 0x040fe20000001898 */
[--C-:B-1----:R-:W-:Y:S01]  /*5e40*/  FFMA.FTZ R2, R158, c[0x0][0x2d0], -R0.reuse ;  /* 0x0000b4009e027a23 */ /* 0x102fe20000010800 */
[----:B--2---:R-:W-:Y:S01]  /*5e50*/  F2FP.PACK_AB R98, R102, R180 ;  /* 0x000000b46662723e */ /* 0x004fe200000000ff */
[----:B------:R-:W1:Y:S02]  /*5e60*/  LDSM.16.MT88.4 R28, [R186+0x5000] ;  /* 0x00500000ba1c783b */ /* 0x000e640000004200 */
[----:B------:R2:W-:Y:S03]  /*5e70*/  MUFU.EX2 R3, R2 ;  /* 0x0000000200037308 */ /* 0x0005e60000000800 */
[C---:B------:R-:W-:Y:S01]  /*5e80*/  HMMA.16816.F32 R144, R4.reuse, R16, R88 ;  /* 0x000000100490723c */ /* 0x040fe20000001858 */
[----:B------:R-:W-:Y:S07]  /*5e90*/  LDSM.16.MT88.4 R88, [R189+0x5800] ;  /* 0x00580000bd58783b */ /* 0x000fee0000004200 */
[----:B------:R-:W-:Y:S01]  /*5ea0*/  HMMA.16816.F32 R140, R4, R18, R84 ;  /* 0x00000012048c723c */ /* 0x000fe20000001854 */
[----:B------:R-:W3:Y:S01]  /*5eb0*/  LDSM.16.MT88.4 R16, [R189+0x5000] ;  /* 0x00500000bd10783b */ /* 0x000ee20000004200 */
[----:B--2---:R-:W-:-:S06]  /*5ec0*/  FFMA.FTZ R2, R207, c[0x0][0x2d0], -R0 ;  /* 0x0000b400cf027a23 */ /* 0x004fcc0000010800 */
[C---:B------:R-:W-:Y:S01]  /*5ed0*/  HMMA.16816.F32 R136, R4.reuse, R12, R76 ;  /* 0x0000000c0488723c */ /* 0x040fe2000000184c */
[----:B------:R2:W4:Y:S01]  /*5ee0*/  MUFU.EX2 R11, R2 ;  /* 0x00000002000b7308 */ /* 0x0005220000000800 */
[----:B------:R-:W5:Y:S06]  /*5ef0*/  LDSM.16.MT88.4 R12, [R188+0x5000] ;  /* 0x00500000bc0c783b */ /* 0x000f6c0000004200 */
[C---:B------:R-:W-:Y:S08]  /*5f00*/  HMMA.16816.F32 R164, R4.reuse, R24, R120 ;  /* 0x0000001804a4723c */ /* 0x040ff00000001878 */
[C---:B------:R-:W-:Y:S01]  /*5f10*/  HMMA.16816.F32 R152, R4.reuse, R26, R116 ;  /* 0x0000001a0498723c */ /* 0x040fe20000001874 */
[--C-:B--2---:R-:W-:Y:S01]  /*5f20*/  FFMA.FTZ R2, R159, c[0x0][0x2d0], -R0.reuse ;  /* 0x0000b4009f027a23 */ /* 0x104fe20000010800 */
[----:B----4-:R-:W-:Y:S01]  /*5f30*/  F2FP.PACK_AB R97, R11, R3 ;  /* 0x000000030b61723e */ /* 0x010fe200000000ff */
[----:B------:R-:W-:Y:S01]  /*5f40*/  FFMA.FTZ R0, R208, c[0x0][0x2d0], -R0 ;  /* 0x0000b400d0007a23 */ /* 0x000fe20000010800 */
[----:B------:R-:W2:Y:S01]  /*5f50*/  LDSM.16.MT88.4 R116, [R186+0x1800] ;  /* 0x00180000ba74783b */ /* 0x000ea20000004200 */
[----:B------:R4:W-:Y:S03]  /*5f60*/  MUFU.EX2 R10, R2 ;  /* 0x00000002000a7308 */ /* 0x0009e60000000800 */
[C---:B-1----:R-:W-:Y:S01]  /*5f70*/  HMMA.16816.F32 R76, R4.reuse, R28, R56 ;  /* 0x0000001c044c723c */ /* 0x042fe20000001838 */
[----:B------:R-:W-:Y:S04]  /*5f80*/  LDSM.16.MT88.4 R56, [R189+0x3800] ;  /* 0x00380000bd38783b */ /* 0x000fe80000004200 */
[----:B------:R-:W1:Y:S03]  /*5f90*/  MUFU.EX2 R9, R0 ;  /* 0x0000000000097308 */ /* 0x000e660000000800 */
[----:B------:R-:W-:Y:S01]  /*5fa0*/  HMMA.16816.F32 R28, R4, R30, R44 ;  /* 0x0000001e041c723c */ /* 0x000fe2000000182c */
[----:B----4-:R-:W-:-:S07]  /*5fb0*/  FADD.FTZ R2, R210, R251 ;  /* 0x000000fbd2027221 */ /* 0x010fce0000010000 */
[----:B---3--:R-:W-:Y:S01]  /*5fc0*/  HMMA.16816.F32 R84, R4, R16, R60 ;  /* 0x000000100454723c */ /* 0x008fe2000000183c */
[----:B------:R-:W-:Y:S01]  /*5fd0*/  FADD.FTZ R2, R183, R2 ;  /* 0x00000002b7027221 */ /* 0x000fe20000010000 */
[----:B-1----:R-:W-:Y:S01]  /*5fe0*/  F2FP.PACK_AB R99, R9, R10 ;  /* 0x0000000a0963723e */ /* 0x002fe200000000ff */
[----:B------:R-:W-:-:S05]  /*5ff0*/  FADD.FTZ R0, R226, R225 ;  /* 0x000000e1e2007221 */ /* 0x000fca0000010000 */
[----:B-----5:R-:W-:Y:S08]  /*6000*/  HMMA.16816.F32 R24, R4, R12, R52 ;  /* 0x0000000c0418723c */ /* 0x020ff00000001834 */
[C---:B------:R-:W-:Y:S08]  /*6010*/  HMMA.16816.F32 R68, R96.reuse, R72, R68 ;  /* 0x000000486044723c */ /* 0x040ff00000001844 */
[----:B------:R-:W-:Y:S01]  /*6020*/  HMMA.16816.F32 R72, R96, R74, R20 ;  /* 0x0000004a6048723c */ /* 0x000fe20000001814 */
[----:B------:R-:W3:Y:S01]  /*6030*/  LDL.LU R20, [R1+0x8] ;  /* 0x0000080001147983 */ /* 0x000ee20000300800 */
[----:B------:R-:W-:-:S06]  /*6040*/  FADD.FTZ R0, R233, R0 ;  /* 0x00000000e9007221 */ /* 0x000fcc0000010000 */
[C---:B------:R-:W-:Y:S01]  /*6050*/  HMMA.16816.F32 R16, R4.reuse, R18, R64 ;  /* 0x000000120410723c */ /* 0x040fe20000001840 */
[----:B------:R-:W-:Y:S01]  /*6060*/  FADD.FTZ R2, R252, R2 ;  /* 0x00000002fc027221 */ /* 0x000fe20000010000 */
[----:B------:R-:W-:Y:S06]  /*6070*/  LDSM.16.MT88.4 R64, [R188+0x3800] ;  /* 0x00380000bc40783b */ /* 0x000fec0000004200 */
[----:B------:R-:W-:Y:S01]  /*6080*/  HMMA.16816.F32 R12, R4, R14, R40 ;  /* 0x0000000e040c723c */ /* 0x000fe20000001828 */
[----:B------:R-:W1:Y:S01]  /*6090*/  LDSM.16.MT88.4 R4, [R188+0x5800] ;  /* 0x00580000bc04783b */ /* 0x000e620000004200 */
[----:B------:R-:W-:-:S02]  /*60a0*/  FADD.FTZ R0, R230, R0 ;  /* 0x00000000e6007221 */ /* 0x000fc40000010000 */
[----:B------:R-:W-:Y:S01]  /*60b0*/  FADD.FTZ R2, R250, R2 ;  /* 0x00000002fa027221 */ /* 0x000fe20000010000 */
[----:B------:R-:W4:Y:S01]  /*60c0*/  LDSM.16.MT88.4 R40, [R185+0x3800] ;  /* 0x00380000b928783b */ /* 0x000f220000004200 */
[----:B------:R-:W-:Y:S02]  /*60d0*/  FADD.FTZ R0, R224, R0 ;  /* 0x00000000e0007221 */ /* 0x000fe40000010000 */
[----:B------:R-:W-:Y:S01]  /*60e0*/  HMMA.16816.F32 R104, R96, R108, R104 ;  /* 0x0000006c6068723c */ /* 0x000fe20000001868 */
[----:B------:R-:W-:Y:S02]  /*60f0*/  FADD.FTZ R2, R248, R2 ;  /* 0x00000002f8027221 */ /* 0x000fe40000010000 */
[----:B------:R-:W-:-:S05]  /*6100*/  FADD.FTZ R0, R222, R0 ;  /* 0x00000000de007221 */ /* 0x000fca0000010000 */
[C---:B------:R-:W-:Y:S01]  /*6110*/  HMMA.16816.F32 R108, R96.reuse, R110, R80 ;  /* 0x0000006e606c723c */ /* 0x040fe20000001850 */
[----:B------:R-:W5:Y:S01]  /*6120*/  LDSM.16.MT88.4 R80, [R186+0x5800] ;  /* 0x00580000ba50783b */ /* 0x000f620000004200 */
[----:B------:R-:W-:Y:S02]  /*6130*/  FADD.FTZ R2, R249, R2 ;  /* 0x00000002f9027221 */ /* 0x000fe40000010000 */
        /* <DEDUP_REMOVED lines=13> */
[----:B-1----:R-:W-:Y:S01]  /*6210*/  HMMA.16816.F32 R92, R96, R4, R24 ;  /* 0x00000004605c723c */ /* 0x002fe20000001818 */
[----:B------:R-:W-:-:S06]  /*6220*/  FADD.FTZ R2, R182, R2 ;  /* 0x00000002b6027221 */ /* 0x000fcc0000010000 */
[----:B------:R-:W-:Y:S01]  /*6230*/  @P2 IMAD.HI.U32 R5, R231, c[0x0][0x2c8], RZ ;  /* 0x0000b200e7052a27 */ /* 0x000fe200078e00ff */
[C---:B------:R-:W-:Y:S03]  /*6240*/  HMMA.16816.F32 R120, R96.reuse, R124, R176 ;  /* 0x0000007c6078723c */ /* 0x040fe600000018b0 */
[----:B------:R-:W-:Y:S02]  /*6250*/  FADD.FTZ R4, R3, R0 ;  /* 0x0000000003047221 */ /* 0x000fe40000010000 */
[----:B------:R-:W-:Y:S01]  /*6260*/  IMAD.MOV.U32 R0, RZ, RZ, R231 ;  /* 0x000000ffff007224 */ /* 0x000fe200078e00e7 */
[----:B------:R-:W-:Y:S01]  /*6270*/  @P2 SHF.R.U32.HI R0, RZ, c[0x0][0x2cc], R5 ;  /* 0x0000b300ff002a19 */ /* 0x000fe20000011605 */
[----:B------:R-:W-:Y:S01]  /*6280*/  FADD.FTZ R3, R181, R2 ;  /* 0x00000002b5037221 */ /* 0x000fe20000010000 */
[----:B------:R-:W-:Y:S01]  /*6290*/  HMMA.16816.F32 R128, R96, R132, R128 ;  /* 0x000000846080723c */ /* 0x000fe20000001880 */
[----:B------:R-:W-:-:S02]  /*62a0*/  FADD.FTZ R2, R11, R4 ;  /* 0x000000040b027221 */ /* 0x000fc40000010000 */
[----:B------:R-:W-:Y:S02]  /*62b0*/  FADD.FTZ R4, R180, R3 ;  /* 0x00000003b4047221 */ /* 0x000fe40000010000 */
[----:B------:R-:W-:-:S03]  /*62c0*/  FADD.FTZ R3, R10, R2 ;  /* 0x000000020a037221 */ /* 0x000fc60000010000 */
[----:B----4-:R-:W-:Y:S01]  /*62d0*/  HMMA.16816.F32 R36, R96, R40, R164 ;  /* 0x000000286024723c */ /* 0x010fe200000018a4 */
[----:B------:R-:W-:Y:S01]  /*62e0*/  FADD.FTZ R225, R102, R4 ;  /* 0x0000000466e17221 */ /* 0x000fe20000010000 */
[----:B------:R-:W-:Y:S01]  /*62f0*/  IADD3 R207, R234, -0x2, RZ ;  /* 0xfffffffeeacf7810 */ /* 0x000fe20007ffe0ff */
[----:B------:R-:W-:-:S05]  /*6300*/  FADD.FTZ R226, R9, R3 ;  /* 0x0000000309e27221 */ /* 0x000fca0000010000 */
[C---:B------:R-:W-:Y:S08]  /*6310*/  HMMA.16816.F32 R44, R96.reuse, R48, R160 ;  /* 0x00000030602c723c */ /* 0x040ff000000018a0 */
[C---:B------:R-:W-:Y:S08]  /*6320*/  HMMA.16816.F32 R52, R96.reuse, R56, R144 ;  /* 0x000000386034723c */ /* 0x040ff00000001890 */
[C---:B------:R-:W-:Y:S08]  /*6330*/  HMMA.16816.F32 R60, R96.reuse, R64, R136 ;  /* 0x00000040603c723c */ /* 0x040ff00000001888 */
[C---:B-----5:R-:W-:Y:S08]  /*6340*/  HMMA.16816.F32 R76, R96.reuse, R80, R76 ;  /* 0x00000050604c723c */ /* 0x060ff0000000184c */
        /* <DEDUP_REMOVED lines=10> */
[----:B---3--:R-:W-:-:S05]  /*63f0*/  IMAD.IADD R2, R20, 0x1, R0 ;  /* 0x0000000114027824 */ /* 0x008fca00078e0200 */
[----:B------:R-:W-:Y:S01]  /*6400*/  IADD3 R0, R2, c[0x0][0x328], RZ ;  /* 0x0000ca0002007a10 */ /* 0x000fe20007ffe0ff */
[----:B------:R-:W-:Y:S05]  /*6410*/  @!P1 BRA `(.L_x_442) ;  /* 0x0000011000009947 */ /* 0x000fea0003800000 */
[C---:B------:R-:W-:Y:S01]  /*6420*/  ISETP.GT.AND P0, PT, R2.reuse, RZ, PT ;  /* 0x000000ff0200720c */ /* 0x040fe20003f04270 */
[----:B------:R-:W-:Y:S01]  /*6430*/  BSSY B0, `(.L_x_443) ;  /* 0x000000d000007945 */ /* 0x000fe20003800000 */
[----:B------:R-:W-:Y:S01]  /*6440*/  IADD3 R3, R2, -0x1, RZ ;  /* 0xffffffff02037810 */ /* 0x000fe20007ffe0ff */
[----:B------:R-:W-:-:S10]  /*6450*/  IMAD.MOV.U32 R4, RZ, RZ, c[0x0][0x32c] ;  /* 0x0000cb00ff047624 */ /* 0x000fd400078e00ff */
[----:B------:R-:W-:Y:S05]  /*6460*/  @P0 BRA `(.L_x_444) ;  /* 0x0000006000000947 */ /* 0x000fea0003800000 */
[----:B------:R-:W-:Y:S01]  /*6470*/  ISETP.NE.AND P0, PT, R4, 0x1, PT ;  /* 0x000000010400780c */ /* 0x000fe20003f05270 */
[----:B------:R-:W-:-:S12]  /*6480*/  IMAD.MOV R2, RZ, RZ, -R2 ;  /* 0x000000ffff027224 */ /* 0x000fd800078e0a02 */
[----:B------:R-:W-:-:S05]  /*6490*/  @P0 IMAD.HI.U32 R3, R2, c[0x0][0x330], RZ ;  /* 0x0000cc0002030a27 */ /* 0x000fca00078e00ff */
[----:B------:R-:W-:-:S04]  /*64a0*/  @P0 SHF.R.U32.HI R2, RZ, c[0x0][0x334], R3 ;  /* 0x0000cd00ff020a19 */ /* 0x000fc80000011603 */
[----:B------:R-:W-:Y:S01]  /*64b0*/  LOP3.LUT R3, RZ, R2, RZ, 0x33, !PT ;  /* 0x00000002ff037212 */ /* 0x000fe200078e33ff */
[----:B------:R-:W-:Y:S05]  /*64c0*/  BRA `(.L_x_445) ;  /* 0x0000003000007947 */ /* 0x000fea0003800000 */
.L_x_444:
[----:B------:R-:W-:-:S13]  /*64d0*/  ISETP.NE.AND P0, PT, R4, 0x1, PT ;  /* 0x000000010400780c */ /* 0x000fda0003f05270 */
[----:B------:R-:W-:-:S05]  /*64e0*/  @P0 IMAD.HI.U32 R2, R3, c[0x0][0x330], RZ ;  /* 0x0000cc0003020a27 */ /* 0x000fca00078e00ff */
[----:B------:R-:W-:Y:S02]  /*64f0*/  @P0 SHF.R.U32.HI R3, RZ, c[0x0][0x334], R2 ;  /* 0x0000cd00ff030a19 */ /* 0x000fe40000011602 */
.L_x_445:
[----:B------:R-:W-:Y:S05]  /*6500*/  BSYNC B0 ;  /* 0x0000000000007941 */ /* 0x000fea0003800000 */
.L_x_443:
[----:B------:R-:W-:-:S05]  /*6510*/  IMAD R3, R3, R4, c[0x0][0x32c] ;  /* 0x0000cb0003037624 */ /* 0x000fca00078e0204 */
[----:B------:R-:W-:-:S04]  /*6520*/  IMNMX R0, R0, R3, PT ;  /* 0x0000000300007217 */ /* 0x000fc80003800200 */
.L_x_442:
[----:B------:R-:W-:-:S04]  /*6530*/  SHF.R.S32.HI R2, RZ, 0x1f, R0 ;  /* 0x0000001fff027819 */ /* 0x000fc80000011400 */
[----:B------:R-:W-:-:S04]  /*6540*/  LEA.HI R0, R2, R0, RZ, 0x6 ;  /* 0x0000000002007211 */ /* 0x000fc800078f30ff */
[----:B------:R-:W-:-:S04]  /*6550*/  SHF.R.S32.HI R0, RZ, 0x6, R0 ;  /* 0x00000006ff007819 */ /* 0x000fc80000011400 */
[----:B------:R-:W-:-:S04]  /*6560*/  IMNMX R222, R211, R0, !PT ;  /* 0x00000000d3de7217 */ /* 0x000fc80007800200 */
[----:B------:R-:W-:-:S13]  /*6570*/  ISETP.GE.AND P0, PT, R207, R222, PT ;  /* 0x000000decf00720c */ /* 0x000fda0003f06270 */
[----:B------:R-:W-:Y:S05]  /*6580*/  @!P0 BRA `(.L_x_446) ;  /* 0x0000389000008947 */ /* 0x000fea0003800000 */
[----:B------:R-:W-:Y:S02]  /*6590*/  MOV R102, R8 ;  /* 0x0000000800667202 */ /* 0x000fe40000000f00 */
[----:B------:R-:W-:Y:S02]  /*65a0*/  MOV R101, R100 ;  /* 0x0000006400657202 */ /* 0x000fe40000000f00 */
[----:B------:R-:W-:-:S04]  /*65b0*/  MOV R180, R207 ;  /* 0x000000cf00b47202 */ /* 0x000fc80000000f00 */
.L_x_455:
[----:B------:R-:W-:Y:S01]  /*65c0*/  ISETP.GT.AND P6, PT, R211, R180, PT ;  /* 0x000000b4d300720c */ /* 0x000fe20003fc4270 */
[----:B------:R-:W-:Y:S04]  /*65d0*/  DEPBAR.LE SB0, 0x0 ;  /* 0x000080000000791a */ /* 0x000fe80000000000 */
[----:B------:R-:W-:Y:S01]  /*65e0*/  WARPSYNC 0xffffffff ;  /* 0xffffffff00007948 */ /* 0x000fe20003800000 */
[----:B------:R-:W-:Y:S07]  /*65f0*/  BAR.SYNC.DEFER_BLOCKING 0x0 ;  /* 0x0000000000007b1d */ /* 0x000fee0000010000 */
[----:B------:R-:W-:Y:S01]  /*6600*/  @!P6 SHF.R.S32.HI R0, RZ, 0x1f, R180 ;  /* 0x0000001fff00e819 */ /* 0x000fe200000114b4 */
[----:B------:R-:W-:Y:S01]  /*6610*/  @!P6 IMAD.WIDE.U32 R2, R180, c[0x0][0x208], RZ ;  /* 0x00008200b402ea25 */ /* 0x000fe200078e00ff */
[----:B------:R-:W-:Y:S03]  /*6620*/  @!P6 IADD3 R12, P0, R214, 0x40, RZ ;  /* 0x00000040d60ce810 */ /* 0x000fe60007f1e0ff */
[----:B------:R-:W-:Y:S01]  /*6630*/  @!P6 IMAD R0, R0, c[0x0][0x208], RZ ;  /* 0x000082000000ea24 */ /* 0x000fe200078e02ff */
[----:B------:R-:W-:Y:S01]  /*6640*/  @!P6 IADD3.X R7, RZ, R217, RZ, P0, !PT ;  /* 0x000000d9ff07e210 */ /* 0x000fe200007fe4ff */
[----:B------:R-:W-:Y:S02]  /*6650*/  @!P6 IMAD.MOV.U32 R5, RZ, RZ, c[0x0][0x208] ;  /* 0x00008200ff05e624 */ /* 0x000fe400078e00ff */
[----:B------:R-:W-:Y:S04]  /*6660*/  @!P6 IMAD R0, R180, c[0x0][0x20c], R0 ;  /* 0x00008300b400ea24 */ /* 0x000fe800078e0200 */
[----:B------:R-:W-:Y:S02]  /*6670*/  @!P6 IMAD.IADD R3, R3, 0x1, R0 ;  /* 0x000000010303e824 */ /* 0x000fe400078e0200 */
[C---:B------:R-:W-:Y:S01]  /*6680*/  @!P6 IMAD.SHL.U32 R0, R2.reuse, 0x40, RZ ;  /* 0x000000400200e824 */ /* 0x040fe200078e00ff */
[----:B------:R-:W-:Y:S02]  /*6690*/  LDSM.16.M88.4 R32, [R191] ;  /* 0x00000000bf20783b */ /* 0x000fe40000000200 */
[----:B------:R-:W-:Y:S01]  /*66a0*/  @!P6 SHF.L.U64.HI R2, R2, 0x6, R3 ;  /* 0x000000060202e819 */ /* 0x000fe20000010203 */
[----:B------:R-:W-:Y:S01]  /*66b0*/  @!P6 IMAD.MOV.U32 R3, RZ, RZ, c[0x0][0x20c] ;  /* 0x00008300ff03e624 */ /* 0x000fe200078e00ff */
[C---:B------:R-:W-:Y:S01]  /*66c0*/  @!P6 LEA R4, P0, R5.reuse, R0, 0x5 ;  /* 0x000000000504e211 */ /* 0x040fe200078028ff */
[----:B------:R-:W-:Y:S02]  /*66d0*/  ULDC UR4, c[0x0][0x324] ;  /* 0x0000c90000047ab9 */ /* 0x000fe40000000800 */
[----:B------:R-:W-:Y:S01]  /*66e0*/  ULOP3.LUT UR4, URZ, UR4, URZ, 0x33, !UPT ;  /* 0x000000043f047292 */ /* 0x000fe2000f8e333f */
[----:B------:R-:W-:Y:S01]  /*66f0*/  @!P6 LEA.HI.X R3, R5, R2, R3, 0x5, P0 ;  /* 0x000000020503e211 */ /* 0x000fe200000f2c03 */
[----:B------:R-:W-:Y:S01]  /*6700*/  LDSM.16.M88.4 R16, [R184+0x800] ;  /* 0x00080000b810783b */ /* 0x000fe20000000200 */
[----:B------:R-:W-:Y:S05]  /*6710*/  @!P6 IADD3 R5, P0, R0, R214, RZ ;  /* 0x000000d60005e210 */ /* 0x000fea0007f1e0ff */
[----:B------:R-:W-:Y:S01]  /*6720*/  @!P6 IMAD.X R8, R2, 0x1, R217, P0 ;  /* 0x000000010208e824 */ /* 0x000fe200000e06d9 */
[----:B------:R-:W-:Y:S01]  /*6730*/  @!P6 IADD3 R6, P0, R0, R12, RZ ;  /* 0x0000000c0006e210 */ /* 0x000fe20007f1e0ff */
[----:B------:R-:W-:Y:S04]  /*6740*/  LDSM.16.M88.4 R24, [R184+0x1000] ;  /* 0x00100000b818783b */ /* 0x000fe80000000200 */
[----:B------:R-:W-:Y:S01]  /*6750*/  @!P6 IMAD.X R9, R2, 0x1, R7, P0 ;  /* 0x000000010209e824 */ /* 0x000fe200000e0607 */
[C---:B------:R-:W-:Y:S02]  /*6760*/  @!P6 LEA R28, P0, R5.reuse, c[0x0][0x1f8], 0x1 ;  /* 0x00007e00051cea11 */ /* 0x040fe400078008ff */
[----:B------:R-:W-:Y:S02]  /*6770*/  LDSM.16.M88.4 R136, [R184+0x1800] ;  /* 0x00180000b888783b */ /* 0x000fe40000000200 */
[----:B------:R-:W-:Y:S02]  /*6780*/  @!P6 LEA.HI.X R29, R5, c[0x0][0x1fc], R8, 0x1, P0 ;  /* 0x00007f00051dea11 */ /* 0x000fe400000f0c08 */
[C---:B------:R-:W-:Y:S03]  /*6790*/  @!P6 LEA R22, P0, R6.reuse, c[0x0][0x1f8], 0x1 ;  /* 0x00007e000616ea11 */ /* 0x040fe600078008ff */
[----:B------:R-:W-:Y:S01]  /*67a0*/  LDSM.16.M88.4 R140, [R192] ;  /* 0x00000000c08c783b */ /* 0x000fe20000000200 */
[----:B------:R-:W-:Y:S02]  /*67b0*/  @!P6 LEA.HI.X R23, R6, c[0x0][0x1fc], R9, 0x1, P0 ;  /* 0x00007f000617ea11 */ /* 0x000fe400000f0c09 */
[----:B------:R-:W-:Y:S04]  /*67c0*/  @!P6 IADD3 R6, P0, R214, 0x80, RZ ;  /* 0x00000080d606e810 */ /* 0x000fe80007f1e0ff */
[----:B------:R-:W1:Y:S01]  /*67d0*/  LDSM.16.M88.4 R8, [R184] ;  /* 0x00000000b808783b */ /* 0x000e620000000200 */
[----:B------:R-:W-:Y:S01]  /*67e0*/  @!P6 IMAD.X R5, RZ, RZ, R217, P0 ;  /* 0x000000ffff05e224 */ /* 0x000fe200000e06d9 */
[----:B------:R-:W-:Y:S04]  /*67f0*/  @!P6 IADD3 R0, P0, R0, R6, RZ ;  /* 0x000000060000e210 */ /* 0x000fe80007f1e0ff */
[----:B------:R-:W-:Y:S01]  /*6800*/  @!P6 IADD3.X R2, R2, R5, RZ, P0, !PT ;  /* 0x000000050202e210 */ /* 0x000fe200007fe4ff */
[----:B------:R-:W2:Y:S01]  /*6810*/  LDSM.16.M88.4 R144, [R195] ;  /* 0x00000000c390783b */ /* 0x000ea20000000200 */
[C---:B------:R-:W-:Y:S04]  /*6820*/  @!P6 LEA R20, P0, R0.reuse, c[0x0][0x1f8], 0x1 ;  /* 0x00007e000014ea11 */ /* 0x040fe800078008ff */
[----:B------:R-:W-:Y:S02]  /*6830*/  @!P6 LEA.HI.X R21, R0, c[0x0][0x1fc], R2, 0x1, P0 ;  /* 0x00007f000015ea11 */ /* 0x000fe400000f0c02 */
[----:B------:R-:W3:Y:S01]  /*6840*/  LDSM.16.M88.4 R148, [R206] ;  /* 0x00000000ce94783b */ /* 0x000ee20000000200 */
[C---:B------:R-:W-:Y:S05]  /*6850*/  @!P6 IADD3 R2, P0, R4.reuse, R12, RZ ;  /* 0x0000000c0402e210 */ /* 0x040fea0007f1e0ff */
[C---:B------:R-:W-:Y:S01]  /*6860*/  @!P6 IMAD.X R7, R3.reuse, 0x1, R7, P0 ;  /* 0x000000010307e824 */ /* 0x040fe200000e0607 */
[----:B------:R-:W4:Y:S01]  /*6870*/  LDSM.16.M88.4 R152, [R205] ;  /* 0x00000000cd98783b */ /* 0x000f220000000200 */
[C---:B------:R-:W-:Y:S05]  /*6880*/  @!P6 IADD3 R6, P0, R4.reuse, R6, RZ ;  /* 0x000000060406e210 */ /* 0x040fea0007f1e0ff */
[C---:B------:R-:W-:Y:S01]  /*6890*/  @!P6 IMAD.X R5, R3.reuse, 0x1, R5, P0 ;  /* 0x000000010305e824 */ /* 0x040fe200000e0605 */
[----:B------:R-:W5:Y:S01]  /*68a0*/  LDSM.16.M88.4 R156, [R204] ;  /* 0x00000000cc9c783b */ /* 0x000f620000000200 */
[----:B------:R-:W-:Y:S05]  /*68b0*/  @!P6 IADD3 R0, P0, R4, R214, RZ ;  /* 0x000000d60400e210 */ /* 0x000fea0007f1e0ff */
[----:B------:R-:W-:Y:S01]  /*68c0*/  @!P6 IMAD.X R3, R3, 0x1, R217, P0 ;  /* 0x000000010303e824 */ /* 0x000fe200000e06d9 */
[----:B------:R-:W-:Y:S01]  /*68d0*/  @!PT LDS RZ, [RZ] ;  /* 0x00000000fffff984 */ /* 0x000fe20000000800 */
[----:B------:R-:W-:Y:S01]  /*68e0*/  @!PT LDS RZ, [RZ] ;  /* 0x00000000fffff984 */ /* 0x000fe20000000800 */
[----:B------:R-:W-:Y:S01]  /*68f0*/  @!PT LDS RZ, [RZ] ;  /* 0x00000000fffff984 */ /* 0x000fe20000000800 */
[----:B------:R2:W-:Y:S01]  /*6900*/  @!P6 LDGSTS.E.BYPASS.LTC128B.128 [R209+0x100], [R28.64], !P5 ;  /* 0x001000001cd1efae */ /* 0x0005e2000e901d46 */
[C---:B------:R-:W-:Y:S04]  /*6910*/  @!P6 LEA R12, P0, R0.reuse, c[0x0][0x1f8], 0x1 ;  /* 0x00007e00000cea11 */ /* 0x040fe800078008ff */
[----:B------:R-:W-:Y:S02]  /*6920*/  @!P6 LEA.HI.X R13, R0, c[0x0][0x1fc], R3, 0x1, P0 ;  /* 0x00007f00000dea11 */ /* 0x000fe400000f0c03 */
[----:B------:R2:W-:Y:S01]  /*6930*/  @!P6 LDGSTS.E.BYPASS.LTC128B.128 [R209+0x2100], [R22.64], !P4 ;  /* 0x0210000016d1efae */ /* 0x0005e2000e101d46 */
[C---:B------:R-:W-:Y:S04]  /*6940*/  @!P6 LEA R14, P0, R2.reuse, c[0x0][0x1f8], 0x1 ;  /* 0x00007e00020eea11 */ /* 0x040fe800078008ff */
[----:B------:R-:W-:Y:S02]  /*6950*/  @!P6 LEA.HI.X R15, R2, c[0x0][0x1fc], R7, 0x1, P0 ;  /* 0x00007f00020fea11 */ /* 0x000fe400000f0c07 */
[----:B------:R2:W-:Y:S01]  /*6960*/  @!P6 LDGSTS.E.BYPASS.LTC128B.128 [R209+0x4100], [R20.64], !P3 ;  /* 0x0410000014d1efae */ /* 0x0005e2000d901d46 */
[C---:B------:R-:W-:Y:S04]  /*6970*/  @!P6 LEA R2, P0, R6.reuse, c[0x0][0x1f8], 0x1 ;  /* 0x00007e000602ea11 */ /* 0x040fe800078008ff */
[----:B------:R-:W-:Y:S02]  /*6980*/  @!P6 LEA.HI.X R3, R6, c[0x0][0x1fc], R5, 0x1, P0 ;  /* 0x00007f000603ea11 */ /* 0x000fe400000f0c05 */
[C---:B-1----:R-:W-:Y:S01]  /*6990*/  HMMA.16816.F32 R4, R32.reuse, R8, RZ ;  /* 0x000000082004723c */ /* 0x042fe200000018ff */
[----:B------:R1:W-:Y:S07]  /*69a0*/  @!P6 LDGSTS.E.BYPASS.LTC128B.128 [R209+0x1100], [R12.64], !P5 ;  /* 0x011000000cd1efae */ /* 0x0003ee000e901d46 */
[C---:B------:R-:W-:Y:S01]  /*69b0*/  HMMA.16816.F32 R8, R32.reuse, R10, RZ ;  /* 0x0000000a2008723c */ /* 0x040fe200000018ff */
[----:B------:R1:W-:Y:S07]  /*69c0*/  @!P6 LDGSTS.E.BYPASS.LTC128B.128 [R209+0x3100], [R14.64], !P4 ;  /* 0x031000000ed1efae */ /* 0x0003ee000e101d46 */
[----:B------:R2:W-:Y:S01]  /*69d0*/  @!P6 LDGSTS.E.BYPASS.LTC128B.128 [R209+0x5100], [R2.64], !P3 ;  /* 0x0510000002d1efae */ /* 0x0005e2000d901d46 */
[----:B------:R-:W-:Y:S06]  /*69e0*/  ISETP.GT.AND P6, PT, R180, R211, PT ;  /* 0x000000d3b400720c */ /* 0x000fec0003fc4270 */
[----:B------:R-:W-:Y:S07]  /*69f0*/  LDSM.16.M88.4 R160, [R194] ;  /* 0x00000000c2a0783b */ /* 0x000fee0000000200 */
[----:B------:R-:W0:Y:S01]  /*6a00*/  LDGDEPBAR ;  /* 0x00000000000079af */ /* 0x000e220000000000 */
[C---:B-1----:R-:W-:Y:S06]  /*6a10*/  HMMA.16816.F32 R12, R32.reuse, R16, RZ ;  /* 0x00000010200c723c */ /* 0x042fec00000018ff */
[----:B------:R-:W1:Y:S02]  /*6a20*/  LDSM.16.M88.4 R164, [R190] ;  /* 0x00000000bea4783b */ /* 0x000e640000000200 */
[C---:B------:R-:W-:Y:S05]  /*6a30*/  HMMA.16816.F32 R16, R32.reuse, R18, RZ ;  /* 0x000000122010723c */ /* 0x040fea00000018ff */
[----:B------:R-:W-:Y:S03]  /*6a40*/  LDSM.16.M88.4 R168, [R190+0x1000] ;  /* 0x00100000bea8783b */ /* 0x000fe60000000200 */
[C---:B--2---:R-:W-:Y:S04]  /*6a50*/  HMMA.16816.F32 R20, R32.reuse, R24, RZ ;  /* 0x000000182014723c */ /* 0x044fe800000018ff */
[----:B------:R-:W-:Y:S04]  /*6a60*/  LDSM.16.M88.4 R172, [R193] ;  /* 0x00000000c1ac783b */ /* 0x000fe80000000200 */
[C---:B------:R-:W-:Y:S03]  /*6a70*/  HMMA.16816.F32 R24, R32.reuse, R26, RZ ;  /* 0x0000001a2018723c */ /* 0x040fe600000018ff */
[----:B------:R-:W-:Y:S05]  /*6a80*/  LDSM.16.M88.4 R176, [R187] ;  /* 0x00000000bbb0783b */ /* 0x000fea0000000200 */
[C---:B------:R-:W-:Y:S08]  /*6a90*/  HMMA.16816.F32 R28, R32.reuse, R136, RZ ;  /* 0x00000088201c723c */ /* 0x040ff000000018ff */
[----:B------:R-:W-:Y:S01]  /*6aa0*/  HMMA.16816.F32 R32, R32, R138, RZ ;  /* 0x0000008a2020723c */ /* 0x000fe200000018ff */
[----:B------:R-:W2:Y:S07]  /*6ab0*/  LDSM.16.M88.4 R136, [R190+0x800] ;  /* 0x00080000be88783b */ /* 0x000eae0000000200 */
[C---:B------:R-:W-:Y:S08]  /*6ac0*/  HMMA.16816.F32 R4, R140.reuse, R144, R4 ;  /* 0x000000908c04723c */ /* 0x040ff00000001804 */
[C---:B------:R-:W-:Y:S01]  /*6ad0*/  HMMA.16816.F32 R8, R140.reuse, R146, R8 ;  /* 0x000000928c08723c */ /* 0x040fe20000001808 */
[----:B------:R-:W1:Y:S07]  /*6ae0*/  LDSM.16.M88.4 R144, [R190+0x1800] ;  /* 0x00180000be90783b */ /* 0x000e6e0000000200 */
[C---:B---3--:R-:W-:Y:S08]  /*6af0*/  HMMA.16816.F32 R12, R140.reuse, R148, R12 ;  /* 0x000000948c0c723c */ /* 0x048ff0000000180c */
[C---:B------:R-:W-:Y:S01]  /*6b00*/  HMMA.16816.F32 R16, R140.reuse, R150, R16 ;  /* 0x000000968c10723c */ /* 0x040fe20000001810 */
[----:B------:R-:W-:Y:S07]  /*6b10*/  LDSM.16.M88.4 R148, [R187+0x1000] ;  /* 0x00100000bb94783b */ /* 0x000fee0000000200 */
[C---:B----4-:R-:W-:Y:S08]  /*6b20*/  HMMA.16816.F32 R20, R140.reuse, R152, R20 ;  /* 0x000000988c14723c */ /* 0x050ff00000001814 */
[C---:B------:R-:W-:Y:S01]  /*6b30*/  HMMA.16816.F32 R24, R140.reuse, R154, R24 ;  /* 0x0000009a8c18723c */ /* 0x040fe20000001818 */
[----:B------:R-:W-:Y:S07]  /*6b40*/  LDSM.16.M88.4 R152, [R187+0x1800] ;  /* 0x00180000bb98783b */ /* 0x000fee0000000200 */
[C---:B-----5:R-:W-:Y:S08]  /*6b50*/  HMMA.16816.F32 R28, R140.reuse, R156, R28 ;  /* 0x0000009c8c1c723c */ /* 0x060ff0000000181c */
[----:B------:R-:W-:Y:S01]  /*6b60*/  HMMA.16816.F32 R32, R140, R158, R32 ;  /* 0x0000009e8c20723c */ /* 0x000fe20000001820 */
[----:B------:R-:W3:Y:S07]  /*6b70*/  LDSM.16.M88.4 R140, [R187+0x800] ;  /* 0x00080000bb8c783b */ /* 0x000eee0000000200 */
        /* <DEDUP_REMOVED lines=9> */
[----:B------:R-:W-:Y:S07]  /*6c10*/  LDSM.16.M88.4 R168, [R192+0x4000] ;  /* 0x00400000c0a8783b */ /* 0x000fee0000000200 */
[C---:B------:R-:W-:Y:S08]  /*6c20*/  HMMA.16816.F32 R28, R160.reuse, R144, R28 ;  /* 0x00000090a01c723c */ /* 0x040ff0000000181c */
[----:B------:R-:W-:Y:S01]  /*6c30*/  HMMA.16816.F32 R32, R160, R146, R32 ;  /* 0x00000092a020723c */ /* 0x000fe20000001820 */
[----:B------:R-:W4:Y:S07]  /*6c40*/  LDSM.16.M88.4 R144, [R184+0x3000] ;  /* 0x00300000b890783b */ /* 0x000f2e0000000200 */
[C---:B------:R-:W-:Y:S01]  /*6c50*/  HMMA.16816.F32 R4, R172.reuse, R176, R4 ;  /* 0x000000b0ac04723c */ /* 0x040fe20000001804 */
[----:B------:R-:W5:Y:S07]  /*6c60*/  LDSM.16.M88.4 R160, [R184+0x3800] ;  /* 0x00380000b8a0783b */ /* 0x000f6e0000000200 */
[C---:B------:R-:W-:Y:S01]  /*6c70*/  HMMA.16816.F32 R8, R172.reuse, R178, R8 ;  /* 0x000000b2ac08723c */ /* 0x040fe20000001808 */
[----:B------:R-:W1:Y:S07]  /*6c80*/  LDSM.16.M88.4 R176, [R203] ;  /* 0x00000000cbb0783b */ /* 0x000e6e0000000200 */
[C---:B---3--:R-:W-:Y:S08]  /*6c90*/  HMMA.16816.F32 R12, R172.reuse, R140, R12 ;  /* 0x0000008cac0c723c */ /* 0x048ff0000000180c */
[C---:B------:R-:W-:Y:S01]  /*6ca0*/  HMMA.16816.F32 R16, R172.reuse, R142, R16 ;  /* 0x0000008eac10723c */ /* 0x040fe20000001810 */
[----:B------:R-:W3:Y:S07]  /*6cb0*/  LDSM.16.M88.4 R140, [R202] ;  /* 0x00000000ca8c783b */ /* 0x000eee0000000200 */
[C---:B------:R-:W-:Y:S08]  /*6cc0*/  HMMA.16816.F32 R20, R172.reuse, R148, R20 ;  /* 0x00000094ac14723c */ /* 0x040ff00000001814 */
[C---:B------:R-:W-:Y:S01]  /*6cd0*/  HMMA.16816.F32 R24, R172.reuse, R150, R24 ;  /* 0x00000096ac18723c */ /* 0x040fe20000001818 */
[----:B------:R-:W3:Y:S07]  /*6ce0*/  LDSM.16.M88.4 R148, [R201] ;  /* 0x00000000c994783b */ /* 0x000eee0000000200 */
[C---:B------:R-:W-:Y:S08]  /*6cf0*/  HMMA.16816.F32 R28, R172.reuse, R152, R28 ;  /* 0x00000098ac1c723c */ /* 0x040ff0000000181c */
[----:B------:R-:W-:Y:S01]  /*6d00*/  HMMA.16816.F32 R32, R172, R154, R32 ;  /* 0x0000009aac20723c */ /* 0x000fe20000001820 */
[----:B------:R-:W3:Y:S07]  /*6d10*/  LDSM.16.M88.4 R152, [R200] ;  /* 0x00000000c898783b */ /* 0x000eee0000000200 */
[C---:B-1----:R-:W-:Y:S01]  /*6d20*/  HMMA.16816.F32 R4, R156.reuse, R164, R4 ;  /* 0x000000a49c04723c */ /* 0x042fe20000001804 */
[----:B------:R-:W-:Y:S07]  /*6d30*/  LDSM.16.M88.4 R172, [R190+0x2000] ;  /* 0x00200000beac783b */ /* 0x000fee0000000200 */
[C---:B------:R-:W-:Y:S01]  /*6d40*/  HMMA.16816.F32 R8, R156.reuse, R166, R8 ;  /* 0x000000a69c08723c */ /* 0x040fe20000001808 */
[----:B------:R-:W1:Y:S07]  /*6d50*/  LDSM.16.M88.4 R164, [R194+0x4000] ;  /* 0x00400000c2a4783b */ /* 0x000e6e0000000200 */
[C---:B--2---:R-:W-:Y:S08]  /*6d60*/  HMMA.16816.F32 R12, R156.reuse, R136, R12 ;  /* 0x000000889c0c723c */ /* 0x044ff0000000180c */
[C---:B------:R-:W-:Y:S01]  /*6d70*/  HMMA.16816.F32 R16, R156.reuse, R138, R16 ;  /* 0x0000008a9c10723c */ /* 0x040fe20000001810 */
[----:B------:R-:W2:Y:S07]  /*6d80*/  LDSM.16.M88.4 R136, [R190+0x2800] ;  /* 0x00280000be88783b */ /* 0x000eae0000000200 */
[C---:B----4-:R-:W-:Y:S08]  /*6d90*/  HMMA.16816.F32 R20, R156.reuse, R144, R20 ;  /* 0x000000909c14723c */ /* 0x050ff00000001814 */
[C---:B------:R-:W-:Y:S01]  /*6da0*/  HMMA.16816.F32 R24, R156.reuse, R146, R24 ;  /* 0x000000929c18723c */ /* 0x040fe20000001818 */
[----:B------:R-:W4:Y:S07]  /*6db0*/  LDSM.16.M88.4 R144, [R190+0x3000] ;  /* 0x00300000be90783b */ /* 0x000f2e0000000200 */
[C---:B-----5:R-:W-:Y:S08]  /*6dc0*/  HMMA.16816.F32 R28, R156.reuse, R160, R28 ;  /* 0x000000a09c1c723c */ /* 0x060ff0000000181c */
[----:B------:R-:W-:Y:S01]  /*6dd0*/  HMMA.16816.F32 R32, R156, R162, R32 ;  /* 0x000000a29c20723c */ /* 0x000fe20000001820 */
[----:B------:R-:W5:Y:S07]  /*6de0*/  LDSM.16.M88.4 R156, [R190+0x3800] ;  /* 0x00380000be9c783b */ /* 0x000f6e0000000200 */
[C---:B------:R-:W-:Y:S01]  /*6df0*/  HMMA.16816.F32 R4, R168.reuse, R176, R4 ;  /* 0x000000b0a804723c */ /* 0x040fe20000001804 */
[----:B------:R-:W-:Y:S07]  /*6e00*/  LDSM.16.M88.4 R160, [R193+0x4000] ;  /* 0x00400000c1a0783b */ /* 0x000fee0000000200 */
[C---:B------:R-:W-:Y:S01]  /*6e10*/  HMMA.16816.F32 R8, R168.reuse, R178, R8 ;  /* 0x000000b2a808723c */ /* 0x040fe20000001808 */
[----:B------:R-:W1:Y:S07]  /*6e20*/  LDSM.16.M88.4 R176, [R187+0x2000] ;  /* 0x00200000bbb0783b */ /* 0x000e6e0000000200 */
[C---:B---3--:R-:W-:Y:S08]  /*6e30*/  HMMA.16816.F32 R12, R168.reuse, R140, R12 ;  /* 0x0000008ca80c723c */ /* 0x048ff0000000180c */
[C---:B------:R-:W-:Y:S01]  /*6e40*/  HMMA.16816.F32 R16, R168.reuse, R142, R16 ;  /* 0x0000008ea810723c */ /* 0x040fe20000001810 */
[----:B------:R-:W3:Y:S07]  /*6e50*/  LDSM.16.M88.4 R140, [R187+0x2800] ;  /* 0x00280000bb8c783b */ /* 0x000eee0000000200 */
[C---:B------:R-:W-:Y:S08]  /*6e60*/  HMMA.16816.F32 R20, R168.reuse, R148, R20 ;  /* 0x00000094a814723c */ /* 0x040ff00000001814 */
[C---:B------:R-:W-:Y:S01]  /*6e70*/  HMMA.16816.F32 R24, R168.reuse, R150, R24 ;  /* 0x00000096a818723c */ /* 0x040fe20000001818 */
[----:B------:R-:W3:Y:S07]  /*6e80*/  LDSM.16.M88.4 R148, [R187+0x3000] ;  /* 0x00300000bb94783b */ /* 0x000eee0000000200 */
[C---:B------:R-:W-:Y:S08]  /*6e90*/  HMMA.16816.F32 R28, R168.reuse, R152, R28 ;  /* 0x00000098a81c723c */ /* 0x040ff0000000181c */
        /* <DEDUP_REMOVED lines=46> */
[C---:B------:R-:W-:Y:S08]  /*7180*/  HMMA.16816.F32 R16, R164.reuse, R142, R16 ;  /* 0x0000008ea410723c */ /* 0x040ff00000001810 */
[C---:B------:R-:W-:Y:S08]  /*7190*/  HMMA.16816.F32 R20, R164.reuse, R148, R20 ;  /* 0x00000094a414723c */ /* 0x040ff00000001814 */
[C---:B------:R-:W-:Y:S08]  /*71a0*/  HMMA.16816.F32 R24, R164.reuse, R150, R24 ;  /* 0x00000096a418723c */ /* 0x040ff00000001818 */
[C---:B------:R-:W-:Y:S08]  /*71b0*/  HMMA.16816.F32 R28, R164.reuse, R152, R28 ;  /* 0x00000098a41c723c */ /* 0x040ff0000000181c */
[----:B------:R-:W-:Y:S08]  /*71c0*/  HMMA.16816.F32 R32, R164, R154, R32 ;  /* 0x0000009aa420723c */ /* 0x000ff00000001820 */
[C---:B-1----:R-:W-:Y:S08]  /*71d0*/  HMMA.16816.F32 R4, R160.reuse, R172, R4 ;  /* 0x000000aca004723c */ /* 0x042ff00000001804 */
[C---:B------:R-:W-:Y:S08]  /*71e0*/  HMMA.16816.F32 R8, R160.reuse, R174, R8 ;  /* 0x000000aea008723c */ /* 0x040ff00000001808 */
[C---:B--2---:R-:W-:Y:S08]  /*71f0*/  HMMA.16816.F32 R12, R160.reuse, R136, R12 ;  /* 0x00000088a00c723c */ /* 0x044ff0000000180c */
[C---:B------:R-:W-:Y:S01]  /*7200*/  HMMA.16816.F32 R16, R160.reuse, R138, R16 ;  /* 0x0000008aa010723c */ /* 0x040fe20000001810 */
[----:B------:R-:W1:Y:S07]  /*7210*/  LDSM.16.M88.4 R136, [R187+0x4800] ;  /* 0x00480000bb88783b */ /* 0x000e6e0000000200 */
[C---:B----4-:R-:W-:Y:S08]  /*7220*/  HMMA.16816.F32 R20, R160.reuse, R144, R20 ;  /* 0x00000090a014723c */ /* 0x050ff00000001814 */
[C---:B------:R-:W-:Y:S08]  /*7230*/  HMMA.16816.F32 R24, R160.reuse, R146, R24 ;  /* 0x00000092a018723c */ /* 0x040ff00000001818 */
[C---:B-----5:R-:W-:Y:S08]  /*7240*/  HMMA.16816.F32 R28, R160.reuse, R156, R28 ;  /* 0x0000009ca01c723c */ /* 0x060ff0000000181c */
[----:B------:R-:W-:Y:S08]  /*7250*/  HMMA.16816.F32 R32, R160, R158, R32 ;  /* 0x0000009ea020723c */ /* 0x000ff00000001820 */
[C---:B------:R-:W-:Y:S08]  /*7260*/  HMMA.16816.F32 R4, R168.reuse, R176, R4 ;  /* 0x000000b0a804723c */ /* 0x040ff00000001804 */
[C---:B------:R-:W-:Y:S08]  /*7270*/  HMMA.16816.F32 R8, R168.reuse, R178, R8 ;  /* 0x000000b2a808723c */ /* 0x040ff00000001808 */
[C---:B-1----:R-:W-:Y:S08]  /*7280*/  HMMA.16816.F32 R12, R168.reuse, R136, R12 ;  /* 0x00000088a80c723c */ /* 0x042ff0000000180c */
[----:B------:R-:W-:Y:S01]  /*7290*/  FMUL.FTZ R0, R4, c[0x0][0x320] ;  /* 0x0000c80004007a20 */ /* 0x000fe20000410000 */
[C---:B------:R-:W-:Y:S03]  /*72a0*/  HMMA.16816.F32 R16, R168.reuse, R138, R16 ;  /* 0x0000008aa810723c */ /* 0x040fe60000001810 */
[----:B------:R1:W2:Y:S04]  /*72b0*/  MUFU.TANH R149, R0 ;  /* 0x0000000000957308 */ /* 0x0002a80000002400 */
[----:B------:R-:W-:Y:S06]  /*72c0*/  FMUL.FTZ R2, R8, c[0x0][0x320] ;  /* 0x0000c80008027a20 */ /* 0x000fec0000410000 */
[----:B------:R-:W3:Y:S01]  /*72d0*/  MUFU.TANH R143, R2 ;  /* 0x00000002008f7308 */ /* 0x000ee20000002400 */
[----:B-1----:R-:W-:Y:S09]  /*72e0*/  FMUL.FTZ R0, R5, c[0x0][0x320] ;  /* 0x0000c80005007a20 */ /* 0x002ff20000410000 */
[----:B------:R1:W4:Y:S02]  /*72f0*/  MUFU.TANH R147, R0 ;  /* 0x0000000000937308 */ /* 0x0003240000002400 */
[----:B-1----:R-:W-:Y:S08]  /*7300*/  FMUL.FTZ R0, R6, c[0x0][0x320] ;  /* 0x0000c80006007a20 */ /* 0x002ff00000410000 */
[----:B------:R1:W1:Y:S02]  /*7310*/  MUFU.TANH R153, R0 ;  /* 0x0000000000997308 */ /* 0x0002640000002400 */
[----:B-1----:R-:W-:Y:S02]  /*7320*/  FMUL.FTZ R0, R7, c[0x0][0x320] ;  /* 0x0000c80007007a20 */ /* 0x002fe40000410000 */
[----:B------:R-:W1:Y:S06]  /*7330*/  LDSM.16.M88.4 R4, [R187+0x5000] ;  /* 0x00500000bb04783b */ /* 0x000e6c0000000200 */
[----:B------:R5:W1:Y:S02]  /*7340*/  MUFU.TANH R152, R0 ;  /* 0x0000000000987308 */ /* 0x000a640000002400 */
[----:B-----5:R-:W-:Y:S08]  /*7350*/  FMUL.FTZ R0, R9, c[0x0][0x320] ;  /* 0x0000c80009007a20 */ /* 0x020ff00000410000 */
[----:B------:R5:W2:Y:S01]  /*7360*/  MUFU.TANH R142, R0 ;  /* 0x00000000008e7308 */ /* 0x000aa20000002400 */
[C---:B-1----:R-:W-:Y:S08]  /*7370*/  HMMA.16816.F32 R20, R168.reuse, R4, R20 ;  /* 0x00000004a814723c */ /* 0x042ff00000001814 */
[C---:B------:R-:W-:Y:S04]  /*7380*/  HMMA.16816.F32 R24, R168.reuse, R6, R24 ;  /* 0x00000006a818723c */ /* 0x040fe80000001818 */
[----:B-----5:R-:W-:Y:S04]  /*7390*/  FMUL.FTZ R0, R10, c[0x0][0x320] ;  /* 0x0000c8000a007a20 */ /* 0x020fe80000410000 */
[----:B------:R1:W1:Y:S08]  /*73a0*/  MUFU.TANH R151, R0 ;  /* 0x0000000000977308 */ /* 0x0002700000002400 */
[----:B------:R-:W-:Y:S02]  /*73b0*/  FMUL.FTZ R6, R22, c[0x0][0x320] ;  /* 0x0000c80016067a20 */ /* 0x000fe40000410000 */
[----:B------:R-:W-:Y:S02]  /*73c0*/  FMUL.FTZ R2, R20, c[0x0][0x320] ;  /* 0x0000c80014027a20 */ /* 0x000fe40000410000 */
[----:B------:R5:W2:Y:S01]  /*73d0*/  MUFU.TANH R139, R6 ;  /* 0x00000006008b7308 */ /* 0x000aa20000002400 */
[----:B------:R-:W-:Y:S03]  /*73e0*/  FMUL.FTZ R3, R21, c[0x0][0x320] ;  /* 0x0000c80015037a20 */ /* 0x000fe60000410000 */
[----:B------:R-:W-:Y:S06]  /*73f0*/  FMUL.FTZ R7, R24, c[0x0][0x320] ;  /* 0x0000c80018077a20 */ /* 0x000fec0000410000 */
[----:B------:R-:W2:Y:S01]  /*7400*/  MUFU.TANH R103, R2 ;  /* 0x0000000200677308 */ /* 0x000ea20000002400 */
[----:B-1----:R-:W-:Y:S02]  /*7410*/  FMUL.FTZ R0, R11, c[0x0][0x320] ;  /* 0x0000c8000b007a20 */ /* 0x002fe40000410000 */
[----:B------:R-:W1:Y:S01]  /*7420*/  LDSM.16.M88.4 R8, [R187+0x5800] ;  /* 0x00580000bb08783b */ /* 0x000e620000000200 */
[----:B------:R-:W-:Y:S06]  /*7430*/  DEPBAR.LE SB0, 0x0 ;  /* 0x000080000000791a */ /* 0x000fec0000000000 */
[----:B------:R2:W1:Y:S01]  /*7440*/  MUFU.TANH R150, R0 ;  /* 0x0000000000967308 */ /* 0x0004620000002400 */
[----:B------:R-:W-:Y:S01]  /*7450*/  BAR.SYNC.DEFER_BLOCKING 0x0 ;  /* 0x0000000000007b1d */ /* 0x000fe20000010000 */
[----:B-----5:R-:W-:Y:S08]  /*7460*/  FMUL.FTZ R6, R23, c[0x0][0x320] ;  /* 0x0000c80017067a20 */ /* 0x020ff00000410000 */
[----:B------:R5:W1:Y:S10]  /*7470*/  MUFU.TANH R100, R3 ;  /* 0x0000000300647308 */ /* 0x000a740000002400 */
[----:B------:R-:W3:Y:S01]  /*7480*/  MUFU.TANH R138, R6 ;  /* 0x00000006008a7308 */ /* 0x000ee20000002400 */
[----:B--2---:R-:W-:Y:S09]  /*7490*/  FMUL.FTZ R0, R12, c[0x0][0x320] ;  /* 0x0000c8000c007a20 */ /* 0x004ff20000410000 */
[----:B------:R2:W2:Y:S01]  /*74a0*/  MUFU.TANH R140, R0 ;  /* 0x00000000008c7308 */ /* 0x0004a20000002400 */
[----:B-----5:R-:W-:Y:S01]  /*74b0*/  @P6 MOV R3, c[0x0][0x1e0] ;  /* 0x0000780000036a02 */ /* 0x020fe20000000f00 */
[C---:B-1----:R-:W-:Y:S08]  /*74c0*/  HMMA.16816.F32 R28, R168.reuse, R8, R28 ;  /* 0x00000008a81c723c */ /* 0x042ff0000000181c */
[----:B------:R-:W1:Y:S01]  /*74d0*/  MUFU.TANH R23, R7 ;  /* 0x0000000700177308 */ /* 0x000e620000002400 */
[----:B------:R-:W-:Y:S01]  /*74e0*/  FMUL.FTZ R9, R26, c[0x0][0x320] ;  /* 0x0000c8001a097a20 */ /* 0x000fe20000410000 */
[----:B------:R-:W-:Y:S08]  /*74f0*/  HMMA.16816.F32 R32, R168, R10, R32 ;  /* 0x0000000aa820723c */ /* 0x000ff00000001820 */
[----:B------:R5:W1:Y:S01]  /*7500*/  MUFU.TANH R26, R9 ;  /* 0x00000009001a7308 */ /* 0x000a620000002400 */
[----:B--2---:R-:W-:Y:S09]  /*7510*/  FMUL.FTZ R0, R13, c[0x0][0x320] ;  /* 0x0000c8000d007a20 */ /* 0x004ff20000410000 */
[----:B------:R2:W1:Y:S01]  /*7520*/  MUFU.TANH R141, R0 ;  /* 0x00000000008d7308 */ /* 0x0004620000002400 */
[----:B-----5:R-:W-:Y:S09]  /*7530*/  FMUL.FTZ R9, R27, c[0x0][0x320] ;  /* 0x0000c8001b097a20 */ /* 0x020ff20000410000 */
[----:B------:R5:W1:Y:S01]  /*7540*/  MUFU.TANH R27, R9 ;  /* 0x00000009001b7308 */ /* 0x000a620000002400 */
[----:B--2---:R-:W-:Y:S09]  /*7550*/  FMUL.FTZ R0, R14, c[0x0][0x320] ;  /* 0x0000c8000e007a20 */ /* 0x004ff20000410000 */
[----:B------:R2:W1:Y:S01]  /*7560*/  MUFU.TANH R146, R0 ;  /* 0x0000000000927308 */ /* 0x0004620000002400 */
[----:B-----5:R-:W-:Y:S09]  /*7570*/  FMUL.FTZ R9, R28, c[0x0][0x320] ;  /* 0x0000c8001c097a20 */ /* 0x020ff20000410000 */
[----:B------:R-:W1:Y:S01]  /*7580*/  MUFU.TANH R21, R9 ;  /* 0x0000000900157308 */ /* 0x000e620000002400 */
[----:B--2---:R-:W-:Y:S09]  /*7590*/  FMUL.FTZ R0, R15, c[0x0][0x320] ;  /* 0x0000c8000f007a20 */ /* 0x004ff20000410000 */
[----:B------:R2:W1:Y:S02]  /*75a0*/  MUFU.TANH R148, R0 ;  /* 0x0000000000947308 */ /* 0x0004640000002400 */
[----:B--2---:R-:W-:Y:S08]  /*75b0*/  FMUL.FTZ R0, R16, c[0x0][0x320] ;  /* 0x0000c80010007a20 */ /* 0x004ff00000410000 */
[----:B------:R2:W1:Y:S02]  /*75c0*/  MUFU.TANH R137, R0 ;  /* 0x0000000000897308 */ /* 0x0004640000002400 */
[----:B--2---:R-:W-:Y:S08]  /*75d0*/  FMUL.FTZ R0, R17, c[0x0][0x320] ;  /* 0x0000c80011007a20 */ /* 0x004ff00000410000 */
[----:B------:R2:W1:Y:S02]  /*75e0*/  MUFU.TANH R136, R0 ;  /* 0x0000000000887308 */ /* 0x0004640000002400 */
[----:B--2---:R-:W-:Y:S08]  /*75f0*/  FMUL.FTZ R0, R18, c[0x0][0x320] ;  /* 0x0000c80012007a20 */ /* 0x004ff00000410000 */
[----:B------:R2:W1:Y:S02]  /*7600*/  MUFU.TANH R145, R0 ;  /* 0x0000000000917308 */ /* 0x0004640000002400 */
[----:B--2---:R-:W-:Y:S08]  /*7610*/  FMUL.FTZ R0, R19, c[0x0][0x320] ;  /* 0x0000c80013007a20 */ /* 0x004ff00000410000 */
[----:B------:R2:W1:Y:S02]  /*7620*/  MUFU.TANH R144, R0 ;  /* 0x0000000000907308 */ /* 0x0004640000002400 */
[----:B--2---:R-:W-:Y:S04]  /*7630*/  @P6 IADD3 R0, R180, -0x1, RZ ;  /* 0xffffffffb4006810 */ /* 0x004fe80007ffe0ff */
[----:B------:R-:W-:Y:S01]  /*7640*/  @P6 SHF.R.S32.HI R2, RZ, 0x1f, R0 ;  /* 0x0000001fff026819 */ /* 0x000fe20000011400 */
[----:B------:R-:W-:Y:S04]  /*7650*/  @P6 IMAD.WIDE.U32 R4, R0, c[0x0][0x1e0], RZ ;  /* 0x0000780000046a25 */ /* 0x000fe800078e00ff */
[----:B------:R-:W-:Y:S04]  /*7660*/  @P6 IMAD R2, R2, c[0x0][0x1e0], RZ ;  /* 0x0000780002026a24 */ /* 0x000fe800078e02ff */
[----:B------:R-:W-:Y:S04]  /*7670*/  @P6 IMAD R2, R0, c[0x0][0x1e4], R2 ;  /* 0x0000790000026a24 */ /* 0x000fe800078e0202 */
[----:B------:R-:W-:Y:S02]  /*7680*/  @P6 IMAD.IADD R0, R5, 0x1, R2 ;  /* 0x0000000105006824 */ /* 0x000fe400078e0202 */
[C---:B------:R-:W-:Y:S02]  /*7690*/  @P6 IMAD.SHL.U32 R2, R4.reuse, 0x40, RZ ;  /* 0x0000004004026824 */ /* 0x040fe400078e00ff */
[----:B------:R-:W-:Y:S01]  /*76a0*/  @P6 IMAD.MOV.U32 R5, RZ, RZ, c[0x0][0x1e4] ;  /* 0x00007900ff056624 */ /* 0x000fe200078e00ff */
[----:B------:R-:W-:Y:S02]  /*76b0*/  @P6 SHF.L.U64.HI R0, R4, 0x6, R0 ;  /* 0x0000000604006819 */ /* 0x000fe40000010200 */
[C---:B------:R-:W-:Y:S04]  /*76c0*/  @P6 LEA R4, P0, R3.reuse, R2, 0x5 ;  /* 0x0000000203046211 */ /* 0x040fe800078028ff */
[----:B------:R-:W-:Y:S02]  /*76d0*/  @P6 LEA.HI.X R3, R3, R0, R5, 0x5, P0 ;  /* 0x0000000003036211 */ /* 0x000fe400000f2c05 */
[----:B------:R-:W-:Y:S04]  /*76e0*/  @P6 IADD3 R5, P0, R2, R212, RZ ;  /* 0x000000d402056210 */ /* 0x000fe80007f1e0ff */
[----:B------:R-:W-:Y:S02]  /*76f0*/  @P6 IADD3.X R6, R0, R216, RZ, P0, !PT ;  /* 0x000000d800066210 */ /* 0x000fe400007fe4ff */
[C---:B------:R-:W-:Y:S04]  /*7700*/  @P6 LEA R16, P0, R5.reuse, c[0x0][0x1c8], 0x1 ;  /* 0x0000720005106a11 */ /* 0x040fe800078008ff */
[----:B------:R-:W-:Y:S01]  /*7710*/  @P6 LEA.HI.X R17, R5, c[0x0][0x1cc], R6, 0x1, P0 ;  /* 0x0000730005116a11 */ /* 0x000fe200000f0c06 */
[----:B------:R-:W-:Y:S01]  /*7720*/  FMUL.FTZ R5, R25, c[0x0][0x320] ;  /* 0x0000c80019057a20 */ /* 0x000fe20000410000 */
[----:B------:R-:W-:Y:S03]  /*7730*/  @P6 IADD3 R6, P0, R212, 0x40, RZ ;  /* 0x00000040d4066810 */ /* 0x000fe60007f1e0ff */
[----:B------:R2:W1:Y:S01]  /*7740*/  MUFU.TANH R22, R5 ;  /* 0x0000000500167308 */ /* 0x0004620000002400 */
[----:B------:R-:W-:Y:S01]  /*7750*/  @!PT LDS RZ, [RZ] ;  /* 0x00000000fffff984 */ /* 0x000fe20000000800 */
[----:B------:R-:W-:Y:S01]  /*7760*/  @!PT LDS RZ, [RZ] ;  /* 0x00000000fffff984 */ /* 0x000fe20000000800 */
[----:B------:R-:W-:Y:S01]  /*7770*/  @!PT LDS RZ, [RZ] ;  /* 0x00000000fffff984 */ /* 0x000fe20000000800 */
[----:B------:R1:W-:Y:S01]  /*7780*/  @P6 LDGSTS.E.BYPASS.LTC128B.128 [R209+0x6100], [R16.64], !P5 ;  /* 0x0610000010d16fae */ /* 0x0003e2000e901d46 */
[----:B------:R-:W-:Y:S01]  /*7790*/  @P6 IMAD.X R8, RZ, RZ, R216, P0 ;  /* 0x000000ffff086224 */ /* 0x000fe200000e06d8 */
[-C--:B--2---:R-:W-:Y:S05]  /*77a0*/  @P6 IADD3 R5, P0, R2, R6.reuse, RZ ;  /* 0x0000000602056210 */ /* 0x084fea0007f1e0ff */
[----:B------:R-:W-:Y:S01]  /*77b0*/  @P6 IMAD.X R7, R0, 0x1, R8, P0 ;  /* 0x0000000100076824 */ /* 0x000fe200000e0608 */
[C---:B------:R-:W-:Y:S04]  /*77c0*/  @P6 LEA R14, P0, R5.reuse, c[0x0][0x1c8], 0x1 ;  /* 0x00007200050e6a11 */ /* 0x040fe800078008ff */
[----:B------:R-:W-:Y:S02]  /*77d0*/  @P6 LEA.HI.X R15, R5, c[0x0][0x1cc], R7, 0x1, P0 ;  /* 0x00007300050f6a11 */ /* 0x000fe400000f0c07 */
[----:B------:R-:W-:Y:S03]  /*77e0*/  @P6 IADD3 R7, P0, R212, 0x80, RZ ;  /* 0x00000080d4076810 */ /* 0x000fe60007f1e0ff */
[----:B------:R2:W-:Y:S02]  /*77f0*/  @P6 LDGSTS.E.BYPASS.LTC128B.128 [R209+0x8100], [R14.64], !P4 ;  /* 0x081000000ed16fae */ /* 0x0005e4000e101d46 */
[----:B------:R-:W-:Y:S01]  /*7800*/  @P6 IMAD.X R5, RZ, RZ, R216, P0 ;  /* 0x000000ffff056224 */ /* 0x000fe200000e06d8 */
[----:B------:R-:W-:Y:S04]  /*7810*/  @P6 IADD3 R2, P0, R2, R7, RZ ;  /* 0x0000000702026210 */ /* 0x000fe80007f1e0ff */
[----:B------:R-:W-:Y:S02]  /*7820*/  @P6 IADD3.X R0, R0, R5, RZ, P0, !PT ;  /* 0x0000000500006210 */ /* 0x000fe400007fe4ff */
[C---:B------:R-:W-:Y:S04]  /*7830*/  @P6 LEA R12, P0, R2.reuse, c[0x0][0x1c8], 0x1 ;  /* 0x00007200020c6a11 */ /* 0x040fe800078008ff */
[----:B------:R-:W-:Y:S01]  /*7840*/  @P6 LEA.HI.X R13, R2, c[0x0][0x1cc], R0, 0x1, P0 ;  /* 0x00007300020d6a11 */ /* 0x000fe200000f0c00 */
[----:B------:R-:W-:Y:S01]  /*7850*/  FMUL.FTZ R0, R29, c[0x0][0x320] ;  /* 0x0000c8001d007a20 */ /* 0x000fe20000410000 */
[C---:B------:R-:W-:Y:S03]  /*7860*/  @P6 IADD3 R6, P0, R4.reuse, R6, RZ ;  /* 0x0000000604066210 */ /* 0x040fe60007f1e0ff */
[----:B------:R5:W1:Y:S01]  /*7870*/  MUFU.TANH R20, R0 ;  /* 0x0000000000147308 */ /* 0x000a620000002400 */
[----:B------:R1:W-:Y:S01]  /*7880*/  @P6 LDGSTS.E.BYPASS.LTC128B.128 [R209+0xa100], [R12.64], !P3 ;  /* 0x0a1000000cd16fae */ /* 0x0003e2000d901d46 */
[C---:B------:R-:W-:Y:S01]  /*7890*/  @P6 IMAD.X R9, R3.reuse, 0x1, R8, P0 ;  /* 0x0000000103096824 */ /* 0x040fe200000e0608 */
[----:B------:R-:W-:Y:S05]  /*78a0*/  @P6 IADD3 R7, P0, R4, R7, RZ ;  /* 0x0000000704076210 */ /* 0x000fea0007f1e0ff */
[----:B------:R-:W-:Y:S02]  /*78b0*/  @P6 IMAD.X R10, R3, 0x1, R5, P0 ;  /* 0x00000001030a6824 */ /* 0x000fe400000e0605 */
[----:B------:R-:W-:Y:S02]  /*78c0*/  IMAD.IADD R5, R240, 0x1, R231 ;  /* 0x00000001f0057824 */ /* 0x000fe400078e02e7 */
[----:B-----5:R-:W-:Y:S04]  /*78d0*/  FMUL.FTZ R0, R30, c[0x0][0x320] ;  /* 0x0000c8001e007a20 */ /* 0x020fe80000410000 */
[----:B------:R5:W1:Y:S02]  /*78e0*/  MUFU.TANH R25, R0 ;  /* 0x0000000000197308 */ /* 0x000a640000002400 */
[----:B-----5:R-:W-:Y:S01]  /*78f0*/  @P6 IADD3 R0, P0, R4, R212, RZ ;  /* 0x000000d404006210 */ /* 0x020fe20007f1e0ff */
[----:B------:R-:W-:Y:S03]  /*7900*/  FMUL.FTZ R4, R31, c[0x0][0x320] ;  /* 0x0000c8001f047a20 */ /* 0x000fe60000410000 */
[----:B------:R-:W-:Y:S04]  /*7910*/  @P6 IADD3.X R3, R3, R216, RZ, P0, !PT ;  /* 0x000000d803036210 */ /* 0x000fe800007fe4ff */
[----:B------:R5:W1:Y:S01]  /*7920*/  MUFU.TANH R24, R4 ;  /* 0x0000000400187308 */ /* 0x000a620000002400 */
[C---:B------:R-:W-:Y:S04]  /*7930*/  @P6 LEA R2, P0, R0.reuse, c[0x0][0x1c8], 0x1 ;  /* 0x0000720000026a11 */ /* 0x040fe800078008ff */
[----:B------:R-:W-:Y:S01]  /*7940*/  @P6 LEA.HI.X R3, R0, c[0x0][0x1cc], R3, 0x1, P0 ;  /* 0x0000730000036a11 */ /* 0x000fe200000f0c03 */
[----:B------:R-:W-:Y:S01]  /*7950*/  FMUL.FTZ R0, R32, c[0x0][0x320] ;  /* 0x0000c80020007a20 */ /* 0x000fe20000410000 */
[C---:B------:R-:W-:Y:S03]  /*7960*/  @P6 LEA R8, P0, R6.reuse, c[0x0][0x1c8], 0x1 ;  /* 0x0000720006086a11 */ /* 0x040fe600078008ff */
[----:B------:R1:W1:Y:S01]  /*7970*/  MUFU.TANH R19, R0 ;  /* 0x0000000000137308 */ /* 0x0002620000002400 */
[----:B------:R2:W-:Y:S01]  /*7980*/  @P6 LDGSTS.E.BYPASS.LTC128B.128 [R209+0x7100], [R2.64], !P5 ;  /* 0x0710000002d16fae */ /* 0x0005e2000e901d46 */
[----:B------:R-:W-:Y:S02]  /*7990*/  @P6 LEA.HI.X R9, R6, c[0x0][0x1cc], R9, 0x1, P0 ;  /* 0x0000730006096a11 */ /* 0x000fe400000f0c09 */
[C---:B------:R-:W-:Y:S04]  /*79a0*/  @P6 LEA R6, P0, R7.reuse, c[0x0][0x1c8], 0x1 ;  /* 0x0000720007066a11 */ /* 0x040fe800078008ff */
[----:B------:R3:W-:Y:S01]  /*79b0*/  @P6 LDGSTS.E.BYPASS.LTC128B.128 [R209+0x9100], [R8.64], !P4 ;  /* 0x0910000008d16fae */ /* 0x0007e2000e101d46 */
[----:B------:R-:W-:Y:S01]  /*79c0*/  @P6 LEA.HI.X R7, R7, c[0x0][0x1cc], R10, 0x1, P0 ;  /* 0x0000730007076a11 */ /* 0x000fe200000f0c0a */
[----:B-----5:R-:W-:Y:S05]  /*79d0*/  FMUL.FTZ R4, R33, c[0x0][0x320] ;  /* 0x0000c80021047a20 */ /* 0x020fea0000410000 */
[----:B------:R5:W-:Y:S01]  /*79e0*/  @P6 LDGSTS.E.BYPASS.LTC128B.128 [R209+0xb100], [R6.64], !P3 ;  /* 0x0b10000006d16fae */ /* 0x000be2000d901d46 */
[----:B------:R3:W3:Y:S06]  /*79f0*/  MUFU.TANH R18, R4 ;  /* 0x0000000400127308 */ /* 0x0006ec0000002400 */
[----:B------:R-:W0:Y:S01]  /*7a00*/  LDGDEPBAR ;  /* 0x00000000000079af */ /* 0x000e220000000000 */
[----:B-1----:R-:W-:Y:S05]  /*7a10*/  @P2 IMAD.HI.U32 R0, R5, c[0x0][0x2c8], RZ ;  /* 0x0000b20005002a27 */ /* 0x002fea00078e00ff */
[----:B------:R-:W-:Y:S01]  /*7a20*/  @P2 SHF.R.U32.HI R5, RZ, c[0x0][0x2cc], R0 ;  /* 0x0000b300ff052a19 */ /* 0x000fe20000011600 */
[----:B------:R-:W-:Y:S04]  /*7a30*/  FMUL.FTZ R0, R34, c[0x0][0x320] ;  /* 0x0000c80022007a20 */ /* 0x000fe80000410000 */
[----:B--2---:R1:W2:Y:S01]  /*7a40*/  MUFU.TANH R15, R0 ;  /* 0x00000000000f7308 */ /* 0x0042a20000002400 */
[----:B------:R-:W2:Y:S01]  /*7a50*/  SHFL.IDX PT, R3, R5, RZ, 0x1c1f ;  /* 0x001c1fff05037589 */ /* 0x000ea200000e0000 */
[----:B---3--:R-:W-:Y:S02]  /*7a60*/  IMAD.SHL.U32 R4, R180, 0x40, RZ ;  /* 0x00000040b4047824 */ /* 0x008fe400078e00ff */
[----:B-1----:R-:W-:Y:S06]  /*7a70*/  FMUL.FTZ R0, R35, c[0x0][0x320] ;  /* 0x0000c80023007a20 */ /* 0x002fec0000410000 */
[----:B------:R1:W3:Y:S02]  /*7a80*/  MUFU.TANH R14, R0 ;  /* 0x00000000000e7308 */ /* 0x0002e40000002400 */
[----:B-1----:R-:W-:Y:S04]  /*7a90*/  IADD3 R0, -R227, 0x1, -R4 ;  /* 0x00000001e3007810 */ /* 0x002fe80007ffe904 */
[----:B------:R-:W-:Y:S04]  /*7aa0*/  IADD3 R0, -R229, R0, R228 ;  /* 0x00000000e5007210 */ /* 0x000fe80007ffe1e4 */
[C---:B-----5:R-:W-:Y:S02]  /*7ab0*/  IADD3 R6, R0.reuse, UR4, RZ ;  /* 0x0000000400067c10 */ /* 0x060fe4000fffe0ff */
[----:B------:R-:W-:Y:S03]  /*7ac0*/  IADD3 R7, R0, c[0x0][0x328], RZ ;  /* 0x0000ca0000077a10 */ /* 0x000fe60007ffe0ff */
[----:B--2---:R-:W-:Y:S01]  /*7ad0*/  IMAD.IADD R0, R6, 0x1, R3 ;  /* 0x0000000106007824 */ /* 0x004fe200078e0203 */
[----:B------:R-:W-:Y:S01]  /*7ae0*/  IADD3 R2, R7, R3, RZ ;  /* 0x0000000307027210 */ /* 0x000fe20007ffe0ff */
[----:B------:R-:W-:-:S05]  /*7af0*/  @!P1 BRA `(.L_x_447) ;  /* 0x0000018000009947 */ /* 0x000fca0003800000 */
[----:B---34-:R-:W-:Y:S01]  /*7b00*/  IADD3 R3, -R229, R228, R3 ;  /* 0x000000e4e5037210 */ /* 0x018fe20007ffe103 */
[----:B------:R-:W-:Y:S03]  /*7b10*/  BSSY B0, `(.L_x_448) ;  /* 0x0000011000007945 */ /* 0x000fe60003800000 */
        /* <DEDUP_REMOVED lines=11> */
.L_x_449:
[----:B------:R-:W-:Y:S04]  /*7bd0*/  MOV R8, c[0x0][0x32c] ;  /* 0x0000cb0000087a02 */ /* 0x000fe80000000f00 */
[----:B------:R-:W-:Y:S11]  /*7be0*/  ISETP.NE.AND P0, PT, R8, 0x1, PT ;  /* 0x000000010800780c */ /* 0x000ff60003f05270 */
[----:B------:R-:W-:Y:S02]  /*7bf0*/  @!UPT UIADD3 URZ, URZ, URZ, URZ ;  /* 0x0000003f3f3ff290 */ /* 0x000fe4000fffe03f */
[----:B------:R-:W-:Y:S05]  /*7c00*/  @P0 IMAD.HI.U32 R8, R3, c[0x0][0x330], RZ ;  /* 0x0000cc0003080a27 */ /* 0x000fea00078e00ff */
[----:B------:R-:W-:Y:S02]  /*7c10*/  @P0 SHF.R.U32.HI R3, RZ, c[0x0][0x334], R8 ;  /* 0x0000cd00ff030a19 */ /* 0x000fe40000011608 */
.L_x_450:
[----:B------:R-:W-:Y:S05]  /*7c20*/  BSYNC B0 ;  /* 0x0000000000007941 */ /* 0x000fea0003800000 */
.L_x_448:
[----:B------:R-:W-:Y:S04]  /*7c30*/  IMAD R3, R3, c[0x0][0x32c], -R4 ;  /* 0x0000cb0003037a24 */ /* 0x000fe800078e0a04 */
[----:B------:R-:W-:Y:S05]  /*7c40*/  IMAD.IADD R3, R3, 0x1, -R227 ;  /* 0x0000000103037824 */ /* 0x000fea00078e0ae3 */
[----:B------:R-:W-:Y:S02]  /*7c50*/  IADD3 R8, R3, c[0x0][0x32c], RZ ;  /* 0x0000cb0003087a10 */ /* 0x000fe40007ffe0ff */
[----:B------:R-:W-:Y:S02]  /*7c60*/  IMNMX R0, R0, R3, !PT ;  /* 0x0000000300007217 */ /* 0x000fe40007800200 */
[----:B------:R-:W-:Y:S02]  /*7c70*/  IMNMX R2, R2, R8, PT ;  /* 0x0000000802027217 */ /* 0x000fe40003800200 */
.L_x_447:
[----:B---34-:R-:W-:Y:S01]  /*7c80*/  ISETP.GT.AND P6, PT, R180, -0x1, PT ;  /* 0xffffffffb400780c */ /* 0x018fe20003fc4270 */
[----:B------:R-:W1:Y:S03]  /*7c90*/  SHFL.IDX PT, R3, R5, 0x1, 0x1c1f ;  /* 0x003c1f0005037f89 */ /* 0x000e6600000e0000 */
[----:B------:R-:W-:Y:S04]  /*7ca0*/  ISETP.GT.AND P0, PT, R0, RZ, P6 ;  /* 0x000000ff0000720c */ /* 0x000fe80003704270 */
[----:B------:R-:W-:Y:S04]  /*7cb0*/  ISETP.LT.OR P0, PT, R2, 0x1, P0 ;  /* 0x000000010200780c */ /* 0x000fe80000701670 */
[----:B------:R-:W-:Y:S02]  /*7cc0*/  FSEL R8, R149, -INF , !P0 ;  /* 0xff80000095087808 */ /* 0x000fe40004000000 */
[----:B------:R-:W-:Y:S04]  /*7cd0*/  ISETP.GT.AND P0, PT, R0, 0x1, P6 ;  /* 0x000000010000780c */ /* 0x000fe80003704270 */
        /* <DEDUP_REMOVED lines=41> */
[----:B------:R-:W-:Y:S01]  /*7f70*/  ISETP.GT.AND P0, PT, R0, 0x39, P6 ;  /* 0x000000390000780c */ /* 0x000fe20003704270 */
[--C-:B-1----:R-:W-:Y:S03]  /*7f80*/  IMAD.IADD R0, R6, 0x1, R3.reuse ;  /* 0x0000000106007824 */ /* 0x102fe600078e0203 */
[----:B------:R-:W-:Y:S01]  /*7f90*/  ISETP.LT.OR P0, PT, R2, 0x3a, P0 ;  /* 0x0000003a0200780c */ /* 0x000fe20000701670 */
[----:B------:R-:W-:Y:S03]  /*7fa0*/  IMAD.IADD R2, R7, 0x1, R3 ;  /* 0x0000000107027824 */ /* 0x000fe600078e0203 */
[----:B------:R-:W-:Y:S01]  /*7fb0*/  FSEL R170, R18, -INF , !P0 ;  /* 0xff80000012aa7808 */ /* 0x000fe20004000000 */
[----:B------:R-:W-:-:S05]  /*7fc0*/  @!P1 BRA `(.L_x_451) ;  /* 0x0000018000009947 */ /* 0x000fca0003800000 */
[----:B------:R-:W-:Y:S01]  /*7fd0*/  IADD3 R3, -R229, R228, R3 ;  /* 0x000000e4e5037210 */ /* 0x000fe20007ffe103 */
        /* <DEDUP_REMOVED lines=12> */
.L_x_453:
[----:B------:R-:W-:Y:S04]  /*80a0*/  MOV R5, c[0x0][0x32c] ;  /* 0x0000cb0000057a02 */ /* 0x000fe80000000f00 */
[----:B------:R-:W-:Y:S11]  /*80b0*/  ISETP.NE.AND P0, PT, R5, 0x1, PT ;  /* 0x000000010500780c */ /* 0x000ff60003f05270 */
[----:B------:R-:W-:Y:S02]  /*80c0*/  @!UPT UIADD3 URZ, URZ, URZ, URZ ;  /* 0x0000003f3f3ff290 */ /* 0x000fe4000fffe03f */
[----:B------:R-:W-:Y:S05]  /*80d0*/  @P0 IMAD.HI.U32 R5, R3, c[0x0][0x330], RZ ;  /* 0x0000cc0003050a27 */ /* 0x000fea00078e00ff */
[----:B------:R-:W-:Y:S02]  /*80e0*/  @P0 SHF.R.U32.HI R3, RZ, c[0x0][0x334], R5 ;  /* 0x0000cd00ff030a19 */ /* 0x000fe40000011605 */
.L_x_454:
[----:B------:R-:W-:Y:S05]  /*80f0*/  BSYNC B0 ;  /* 0x0000000000007941 */ /* 0x000fea0003800000 */
.L_x_452:
[----:B------:R-:W-:Y:S04]  /*8100*/  IMAD R4, R3, c[0x0][0x32c], -R4 ;  /* 0x0000cb0003047a24 */ /* 0x000fe800078e0a04 */
[----:B------:R-:W-:Y:S05]  /*8110*/  IMAD.IADD R3, R4, 0x1, -R227 ;  /* 0x0000000104037824 */ /* 0x000fea00078e0ae3 */
[----:B------:R-:W-:Y:S02]  /*8120*/  IADD3 R4, R3, c[0x0][0x32c], RZ ;  /* 0x0000cb0003047a10 */ /* 0x000fe40007ffe0ff */
[----:B------:R-:W-:Y:S02]  /*8130*/  IMNMX R0, R0, R3, !PT ;  /* 0x0000000300007217 */ /* 0x000fe40007800200 */
[----:B------:R-:W-:Y:S02]  /*8140*/  IMNMX R2, R2, R4, PT ;  /* 0x0000000402027217 */ /* 0x000fe40003800200 */
.L_x_451:
[----:B------:R-:W-:Y:S01]  /*8150*/  ISETP.GT.AND P0, PT, R0, RZ, P6 ;  /* 0x000000ff0000720c */ /* 0x000fe20003704270 */
[----:B------:R-:W-:Y:S01]  /*8160*/  LDSM.16.MT88.4 R20, [R186] ;  /* 0x00000000ba14783b */ /* 0x000fe20000004200 */
[----:B------:R-:W-:Y:S02]  /*8170*/  FMNMX.FTZ R3, R8, R101, !PT ;  /* 0x0000006508037209 */ /* 0x000fe40007810000 */
[----:B------:R-:W-:Y:S02]  /*8180*/  ISETP.LT.OR P0, PT, R2, 0x1, P0 ;  /* 0x000000010200780c */ /* 0x000fe40000701670 */
[----:B------:R-:W-:Y:S02]  /*8190*/  FMNMX.FTZ R3, R10, R3, !PT ;  /* 0x000000030a037209 */ /* 0x000fe40007810000 */
[----:B------:R-:W-:Y:S01]  /*81a0*/  FSEL R4, R153, -INF , !P0 ;  /* 0xff80000099047808 */ /* 0x000fe20004000000 */
[----:B------:R-:W-:Y:S01]  /*81b0*/  LDSM.16.MT88.4 R28, [R189] ;  /* 0x00000000bd1c783b */ /* 0x000fe20000004200 */
[----:B------:R-:W-:Y:S02]  /*81c0*/  ISETP.GT.AND P0, PT, R0, 0x1, P6 ;  /* 0x000000010000780c */ /* 0x000fe40003704270 */
[----:B------:R-:W-:Y:S02]  /*81d0*/  FMNMX.FTZ R3, R9, R3, !PT ;  /* 0x0000000309037209 */ /* 0x000fe40007810000 */
[----:B------:R-:W-:Y:S02]  /*81e0*/  ISETP.LT.OR P0, PT, R2, 0x2, P0 ;  /* 0x000000020200780c */ /* 0x000fe40000701670 */
[----:B------:R-:W-:Y:S02]  /*81f0*/  FMNMX.FTZ R3, R11, R3, !PT ;  /* 0x000000030b037209 */ /* 0x000fe40007810000 */
[----:B------:R-:W-:Y:S02]  /*8200*/  FSEL R6, R152, -INF , !P0 ;  /* 0xff80000098067808 */ /* 0x000fe40004000000 */
        /* <DEDUP_REMOVED lines=43> */
[----:B------:R-:W-:Y:S01]  /*84c0*/  FMNMX.FTZ R12, R146, R12, !PT ;  /* 0x0000000c920c7209 */ /* 0x000fe20007810000 */
[----:B------:R-:W1:Y:S01]  /*84d0*/  SHFL.BFLY PT, R13, R3, 0x2, 0x1f ;  /* 0x0c401f00030d7f89 */ /* 0x000e6200000e0000 */
        /* <DEDUP_REMOVED lines=16> */
[C---:B------:R-:W-:Y:S02]  /*85e0*/  ISETP.GT.AND P0, PT, R0.reuse, 0x38, P6 ;  /* 0x000000380000780c */ /* 0x040fe40003704270 */
[----:B-1----:R-:W-:Y:S02]  /*85f0*/  FMNMX.FTZ R3, R3, R13, !PT ;  /* 0x0000000d03037209 */ /* 0x002fe40007810000 */
[----:B------:R-:W-:Y:S02]  /*8600*/  ISETP.GT.AND P6, PT, R0, 0x39, P6 ;  /* 0x000000390000780c */ /* 0x000fe400037c4270 */
[----:B------:R-:W-:Y:S02]  /*8610*/  FMNMX.FTZ R0, R153, R12, !PT ;  /* 0x0000000c99007209 */ /* 0x000fe40007810000 */
[C---:B------:R-:W-:Y:S01]  /*8620*/  ISETP.LT.OR P0, PT, R2.reuse, 0x39, P0 ;  /* 0x000000390200780c */ /* 0x040fe20000701670 */
[----:B------:R-:W1:Y:S01]  /*8630*/  SHFL.BFLY PT, R12, R3, 0x1, 0x1f ;  /* 0x0c201f00030c7f89 */ /* 0x000e6200000e0000 */
[----:B------:R-:W-:Y:S02]  /*8640*/  FMNMX.FTZ R0, R159, R0, !PT ;  /* 0x000000009f007209 */ /* 0x000fe40007810000 */
[----:B------:R-:W-:Y:S02]  /*8650*/  FSEL R158, R15, -INF , !P0 ;  /* 0xff8000000f9e7808 */ /* 0x000fe40004000000 */
[----:B------:R-:W-:Y:S02]  /*8660*/  ISETP.LT.OR P6, PT, R2, 0x3a, P6 ;  /* 0x0000003a0200780c */ /* 0x000fe400037c1670 */
[----:B------:R-:W-:Y:S02]  /*8670*/  FMNMX.FTZ R0, R158, R0, !PT ;  /* 0x000000009e007209 */ /* 0x000fe40007810000 */
[----:B------:R-:W-:Y:S04]  /*8680*/  FSEL R103, R14, -INF , !P6 ;  /* 0xff8000000e677808 */ /* 0x000fe80007000000 */
[----:B------:R-:W-:Y:S05]  /*8690*/  FMNMX.FTZ R0, R103, R0, !PT ;  /* 0x0000000067007209 */ /* 0x000fea0007810000 */
[----:B------:R-:W2:Y:S01]  /*86a0*/  SHFL.BFLY PT, R2, R0, 0x2, 0x1f ;  /* 0x0c401f0000027f89 */ /* 0x000ea200000e0000 */
[----:B-1----:R-:W-:Y:S07]  /*86b0*/  FMNMX.FTZ R100, R3, R12, !PT ;  /* 0x0000000c03647209 */ /* 0x002fee0007810000 */
[----:B------:R-:W-:Y:S01]  /*86c0*/  LDSM.16.MT88.4 R12, [R185] ;  /* 0x00000000b90c783b */ /* 0x000fe20000004200 */
[C---:B------:R-:W-:Y:S01]  /*86d0*/  FSETP.NEU.FTZ.AND P0, PT, R100.reuse, -INF , PT ;  /* 0xff8000006400780b */ /* 0x040fe20003f1d000 */
[----:B------:R-:W-:Y:S05]  /*86e0*/  FMUL.FTZ R3, R100, c[0x0][0x2d0] ;  /* 0x0000b40064037a20 */ /* 0x000fea0000410000 */
[----:B------:R-:W-:Y:S05]  /*86f0*/  FSEL R144, R3, RZ, P0 ;  /* 0x000000ff03907208 */ /* 0x000fea0000000000 */
[--C-:B------:R-:W-:Y:S01]  /*8700*/  FFMA.FTZ R11, R11, c[0x0][0x2d0], -R144.reuse ;  /* 0x0000b4000b0b7a23 */ /* 0x100fe20000010890 */
[----:B--2---:R-:W-:Y:S01]  /*8710*/  FMNMX.FTZ R2, R0, R2, !PT ;  /* 0x0000000200027209 */ /* 0x004fe20007810000 */
[--C-:B------:R-:W-:Y:S02]  /*8720*/  FFMA.FTZ R0, R8, c[0x0][0x2d0], -R144.reuse ;  /* 0x0000b40008007a23 */ /* 0x100fe40000010890 */
[----:B------:R-:W-:Y:S02]  /*8730*/  MUFU.EX2 R219, R11 ;  /* 0x0000000b00db7308 */ /* 0x000fe40000000800 */
[----:B------:R-:W1:Y:S08]  /*8740*/  SHFL.BFLY PT, R3, R2, 0x1, 0x1f ;  /* 0x0c201f0002037f89 */ /* 0x000e7000000e0000 */
[----:B------:R2:W-:Y:S01]  /*8750*/  MUFU.EX2 R218, R0 ;  /* 0x0000000000da7308 */ /* 0x0005e20000000800 */
[----:B-1----:R-:W-:Y:S05]  /*8760*/  FMNMX.FTZ R3, R2, R3, !PT ;  /* 0x0000000302037209 */ /* 0x002fea0007810000 */
[----:B------:R-:W-:Y:S02]  /*8770*/  FMUL.FTZ R8, R3, c[0x0][0x2d0] ;  /* 0x0000b40003087a20 */ /* 0x000fe40000410000 */
[--C-:B--2---:R-:W-:Y:S04]  /*8780*/  FFMA.FTZ R0, R10, c[0x0][0x2d0], -R144.reuse ;  /* 0x0000b4000a007a23 */ /* 0x104fe80000010890 */
[----:B------:R1:W2:Y:S02]  /*8790*/  MUFU.EX2 R221, R0 ;  /* 0x0000000000dd7308 */ /* 0x0002a40000000800 */
[----:B-1----:R-:W-:Y:S01]  /*87a0*/  FFMA.FTZ R0, R9, c[0x0][0x2d0], -R144 ;  /* 0x0000b40009007a23 */ /* 0x002fe20000010890 */
[----:B--2---:R-:W-:Y:S07]  /*87b0*/  F2FP.PACK_AB R136, R221, R218 ;  /* 0x000000dadd88723e */ /* 0x004fee00000000ff */
[----:B------:R1:W2:Y:S02]  /*87c0*/  MUFU.EX2 R220, R0 ;  /* 0x0000000000dc7308 */ /* 0x0002a40000000800 */
[----:B-1----:R-:W-:Y:S02]  /*87d0*/  FSEL R0, R100, RZ, P0 ;  /* 0x000000ff64007208 */ /* 0x002fe40000000000 */
[----:B------:R-:W-:Y:S02]  /*87e0*/  FSETP.NEU.FTZ.AND P0, PT, R3, -INF , PT ;  /* 0xff8000000300780b */ /* 0x000fe40003f1d000 */
[----:B--2---:R-:W-:Y:S01]  /*87f0*/  F2FP.PACK_AB R138, R219, R220 ;  /* 0x000000dcdb8a723e */ /* 0x004fe200000000ff */
[----:B------:R-:W-:Y:S01]  /*8800*/  FADD.FTZ R0, -R0, R101 ;  /* 0x0000006500007221 */ /* 0x000fe20000010100 */
[----:B------:R-:W-:Y:S03]  /*8810*/  FSEL R101, R8, RZ, P0 ;  /* 0x000000ff08657208 */ /* 0x000fe60000000000 */
[----:B------:R-:W-:Y:S02]  /*8820*/  FMUL.FTZ R0, R0, c[0x0][0x2d0] ;  /* 0x0000b40000007a20 */ /* 0x000fe40000410000 */
[--C-:B------:R-:W-:Y:S02]  /*8830*/  FFMA.FTZ R4, R4, c[0x0][0x2d0], -R101.reuse ;  /* 0x0000b40004047a23 */ /* 0x100fe40000010865 */
[----:B------:R1:W2:Y:S01]  /*8840*/  MUFU.EX2 R2, R0 ;  /* 0x0000000000027308 */ /* 0x0002a20000000800 */
[--C-:B------:R-:W-:Y:S09]  /*8850*/  FFMA.FTZ R7, R7, c[0x0][0x2d0], -R101.reuse ;  /* 0x0000b40007077a23 */ /* 0x100ff20000010865 */
[----:B------:R3:W-:Y:S10]  /*8860*/  MUFU.EX2 R175, R4 ;  /* 0x0000000400af7308 */ /* 0x0007f40000000800 */
[----:B------:R-:W-:Y:S01]  /*8870*/  MUFU.EX2 R172, R7 ;  /* 0x0000000700ac7308 */ /* 0x000fe20000000800 */
[--C-:B-1----:R-:W-:Y:S02]  /*8880*/  FFMA.FTZ R0, R6, c[0x0][0x2d0], -R101.reuse ;  /* 0x0000b40006007a23 */ /* 0x102fe40000010865 */
[C---:B--2---:R-:W-:Y:S02]  /*8890*/  FMUL.FTZ R8, R2.reuse, R108 ;  /* 0x0000006c02087220 */ /* 0x044fe40000410000 */
[C---:B------:R-:W-:Y:S05]  /*88a0*/  FMUL.FTZ R9, R2.reuse, R109 ;  /* 0x0000006d02097220 */ /* 0x040fea0000410000 */
[----:B------:R-:W1:Y:S01]  /*88b0*/  MUFU.EX2 R174, R0 ;  /* 0x0000000000ae7308 */ /* 0x000e620000000800 */
[C---:B------:R-:W-:Y:S02]  /*88c0*/  FMUL.FTZ R16, R2.reuse, R116 ;  /* 0x0000007402107220 */ /* 0x040fe40000410000 */
[C---:B------:R-:W-:Y:S02]  /*88d0*/  FMUL.FTZ R17, R2.reuse, R117 ;  /* 0x0000007502117220 */ /* 0x040fe40000410000 */
[C---:B---3--:R-:W-:Y:S02]  /*88e0*/  FMUL.FTZ R4, R2.reuse, R104 ;  /* 0x0000006802047220 */ /* 0x048fe40000410000 */
[C---:B------:R-:W-:Y:S02]  /*88f0*/  FMUL.FTZ R24, R2.reuse, R124 ;  /* 0x0000007c02187220 */ /* 0x040fe40000410000 */
[C---:B------:R-:W-:Y:S02]  /*8900*/  FMUL.FTZ R25, R2.reuse, R125 ;  /* 0x0000007d02197220 */ /* 0x040fe40000410000 */
[C---:B------:R-:W-:Y:S02]  /*8910*/  FMUL.FTZ R32, R2.reuse, R132 ;  /* 0x0000008402207220 */ /* 0x040fe40000410000 */
[C---:B------:R-:W-:Y:S02]  /*8920*/  FMUL.FTZ R33, R2.reuse, R133 ;  /* 0x0000008502217220 */ /* 0x040fe40000410000 */
[C---:B------:R-:W-:Y:S02]  /*8930*/  FMUL.FTZ R36, R2.reuse, R36 ;  /* 0x0000002402247220 */ /* 0x040fe40000410000 */
[C---:B------:R-:W-:Y:S02]  /*8940*/  FMUL.FTZ R37, R2.reuse, R37 ;  /* 0x0000002502257220 */ /* 0x040fe40000410000 */
[C---:B------:R-:W-:Y:S02]  /*8950*/  FMUL.FTZ R40, R2.reuse, R40 ;  /* 0x0000002802287220 */ /* 0x040fe40000410000 */
[C---:B------:R-:W-:Y:S02]  /*8960*/  FMUL.FTZ R41, R2.reuse, R41 ;  /* 0x0000002902297220 */ /* 0x040fe40000410000 */
[----:B------:R-:W-:Y:S01]  /*8970*/  FMUL.FTZ R44, R2, R44 ;  /* 0x0000002c022c7220 */ /* 0x000fe20000410000 */
[----:B-1----:R-:W-:Y:S01]  /*8980*/  F2FP.PACK_AB R137, R174, R175 ;  /* 0x000000afae89723e */ /* 0x002fe200000000ff */
[--C-:B------:R-:W-:Y:S02]  /*8990*/  FFMA.FTZ R0, R5, c[0x0][0x2d0], -R101.reuse ;  /* 0x0000b40005007a23 */ /* 0x100fe40000010865 */
[C---:B------:R-:W-:Y:S02]  /*89a0*/  FMUL.FTZ R5, R2.reuse, R105 ;  /* 0x0000006902057220 */ /* 0x040fe40000410000 */
[----:B------:R1:W2:Y:S01]  /*89b0*/  MUFU.EX2 R173, R0 ;  /* 0x0000000000ad7308 */ /* 0x0002a20000000800 */
        /* <DEDUP_REMOVED lines=11> */
[C---:B------:R-:W-:Y:S01]  /*8a70*/  FMUL.FTZ R68, R2.reuse, R68 ;  /* 0x0000004402447220 */ /* 0x040fe20000410000 */
[----:B-1----:R-:W-:Y:S01]  /*8a80*/  FSEL R0, R3, RZ, P0 ;  /* 0x000000ff03007208 */ /* 0x002fe20000000000 */
[----:B------:R-:W-:Y:S01]  /*8a90*/  FMUL.FTZ R69, R2, R69 ;  /* 0x0000004502457220 */ /* 0x000fe20000410000 */
[----:B--2---:R-:W-:Y:S01]  /*8aa0*/  F2FP.PACK_AB R139, R172, R173 ;  /* 0x000000adac8b723e */ /* 0x004fe200000000ff */
[----:B------:R-:W-:Y:S01]  /*8ab0*/  FMUL.FTZ R72, R2, R72 ;  /* 0x0000004802487220 */ /* 0x000fe20000410000 */
[----:B------:R-:W-:Y:S01]  /*8ac0*/  ISETP.GT.AND P0, PT, R180, R222, PT ;  /* 0x000000deb400720c */ /* 0x000fe20003f04270 */
[----:B------:R-:W-:Y:S02]  /*8ad0*/  FADD.FTZ R0, -R0, R102 ;  /* 0x0000006600007221 */ /* 0x000fe40000010100 */
[--C-:B------:R-:W-:Y:S02]  /*8ae0*/  FFMA.FTZ R102, R140, c[0x0][0x2d0], -R144.reuse ;  /* 0x0000b4008c667a23 */ /* 0x100fe40000010890 */
[----:B------:R-:W-:Y:S02]  /*8af0*/  FMUL.FTZ R0, R0, c[0x0][0x2d0] ;  /* 0x0000b40000007a20 */ /* 0x000fe40000410000 */
[----:B------:R1:W-:Y:S01]  /*8b00*/  MUFU.EX2 R210, R102 ;  /* 0x0000006600d27308 */ /* 0x0003e20000000800 */
[C---:B------:R-:W-:Y:S02]  /*8b10*/  FMUL.FTZ R73, R2.reuse, R73 ;  /* 0x0000004902497220 */ /* 0x040fe40000410000 */
[C---:B------:R-:W-:Y:S02]  /*8b20*/  FMUL.FTZ R76, R2.reuse, R76 ;  /* 0x0000004c024c7220 */ /* 0x040fe40000410000 */
[C---:B------:R-:W-:Y:S02]  /*8b30*/  FMUL.FTZ R77, R2.reuse, R77 ;  /* 0x0000004d024d7220 */ /* 0x040fe40000410000 */
[C---:B------:R-:W-:Y:S02]  /*8b40*/  FMUL.FTZ R80, R2.reuse, R80 ;  /* 0x0000005002507220 */ /* 0x040fe40000410000 */
[C---:B------:R-:W-:Y:S01]  /*8b50*/  FMUL.FTZ R81, R2.reuse, R81 ;  /* 0x0000005102517220 */ /* 0x040fe20000410000 */
[----:B------:R-:W2:Y:S01]  /*8b60*/  MUFU.EX2 R0, R0 ;  /* 0x0000000000007308 */ /* 0x000ea20000000800 */
[C---:B------:R-:W-:Y:S02]  /*8b70*/  FMUL.FTZ R84, R2.reuse, R84 ;  /* 0x0000005402547220 */ /* 0x040fe40000410000 */
[C---:B------:R-:W-:Y:S02]  /*8b80*/  FMUL.FTZ R85, R2.reuse, R85 ;  /* 0x0000005502557220 */ /* 0x040fe40000410000 */
[C---:B------:R-:W-:Y:S02]  /*8b90*/  FMUL.FTZ R88, R2.reuse, R88 ;  /* 0x0000005802587220 */ /* 0x040fe40000410000 */
[C---:B------:R-:W-:Y:S02]  /*8ba0*/  FMUL.FTZ R89, R2.reuse, R89 ;  /* 0x0000005902597220 */ /* 0x040fe40000410000 */
[C---:B------:R-:W-:Y:S02]  /*8bb0*/  FMUL.FTZ R92, R2.reuse, R92 ;  /* 0x0000005c025c7220 */ /* 0x040fe40000410000 */
[C---:B------:R-:W-:Y:S02]  /*8bc0*/  FMUL.FTZ R93, R2.reuse, R93 ;  /* 0x0000005d025d7220 */ /* 0x040fe40000410000 */
[C---:B------:R-:W-:Y:S02]  /*8bd0*/  FMUL.FTZ R96, R2.reuse, R96 ;  /* 0x0000006002607220 */ /* 0x040fe40000410000 */
[--C-:B-1----:R-:W-:Y:S02]  /*8be0*/  FFMA.FTZ R102, R141, c[0x0][0x2d0], -R144.reuse ;  /* 0x0000b4008d667a23 */ /* 0x102fe40000010890 */
[----:B------:R-:W-:Y:S02]  /*8bf0*/  FMUL.FTZ R97, R2, R97 ;  /* 0x0000006102617220 */ /* 0x000fe40000410000 */
[----:B------:R1:W3:Y:S01]  /*8c00*/  MUFU.EX2 R208, R102 ;  /* 0x0000006600d07308 */ /* 0x0002e20000000800 */
[C---:B--2---:R-:W-:Y:S02]  /*8c10*/  FMUL.FTZ R6, R0.reuse, R106 ;  /* 0x0000006a00067220 */ /* 0x044fe40000410000 */
[C---:B------:R-:W-:Y:S02]  /*8c20*/  FMUL.FTZ R7, R0.reuse, R107 ;  /* 0x0000006b00077220 */ /* 0x040fe40000410000 */
[----:B------:R-:W2:Y:S01]  /*8c30*/  LDSM.16.MT88.4 R104, [R188] ;  /* 0x00000000bc68783b */ /* 0x000ea20000004200 */
[C---:B------:R-:W-:Y:S02]  /*8c40*/  FMUL.FTZ R10, R0.reuse, R110 ;  /* 0x0000006e000a7220 */ /* 0x040fe40000410000 */
[C---:B------:R-:W-:Y:S02]  /*8c50*/  FMUL.FTZ R11, R0.reuse, R111 ;  /* 0x0000006f000b7220 */ /* 0x040fe40000410000 */
[C---:B------:R-:W-:Y:S03]  /*8c60*/  HMMA.16816.F32 R4, R136.reuse, R12, R4 ;  /* 0x0000000c8804723c */ /* 0x040fe60000001804 */
[----:B------:R-:W4:Y:S02]  /*8c70*/  LDSM.16.MT88.4 R108, [R185+0x2000] ;  /* 0x00200000b96c783b */ /* 0x000f240000004200 */
[----:B------:R-:W-:Y:S02]  /*8c80*/  FMUL.FTZ R18, R0, R118 ;  /* 0x0000007600127220 */ /* 0x000fe40000410000 */
[C---:B------:R-:W-:Y:S01]  /*8c90*/  FMUL.FTZ R12, R2.reuse, R112 ;  /* 0x00000070020c7220 */ /* 0x040fe20000410000 */
[C---:B------:R-:W-:Y:S04]  /*8ca0*/  HMMA.16816.F32 R8, R136.reuse, R14, R8 ;  /* 0x0000000e8808723c */ /* 0x040fe80000001808 */
[--C-:B-1----:R-:W-:Y:S02]  /*8cb0*/  FFMA.FTZ R102, R143, c[0x0][0x2d0], -R144.reuse ;  /* 0x0000b4008f667a23 */ /* 0x102fe40000010890 */
[----:B------:R-:W-:Y:S02]  /*8cc0*/  FMUL.FTZ R13, R2, R113 ;  /* 0x00000071020d7220 */ /* 0x000fe40000410000 */
[----:B------:R1:W-:Y:S01]  /*8cd0*/  MUFU.EX2 R207, R102 ;  /* 0x0000006600cf7308 */ /* 0x0003e20000000800 */
[C---:B------:R-:W-:Y:S03]  /*8ce0*/  FMUL.FTZ R14, R0.reuse, R114 ;  /* 0x00000072000e7220 */ /* 0x040fe60000410000 */
[C---:B------:R-:W-:Y:S02]  /*8cf0*/  FMUL.FTZ R15, R0.reuse, R115 ;  /* 0x00000073000f7220 */ /* 0x040fe40000410000 */
[----:B------:R-:W5:Y:S01]  /*8d00*/  LDSM.16.MT88.4 R112, [R186+0x2000] ;  /* 0x00200000ba70783b */ /* 0x000f620000004200 */
[C---:B------:R-:W-:Y:S02]  /*8d10*/  FMUL.FTZ R19, R0.reuse, R119 ;  /* 0x0000007700137220 */ /* 0x040fe40000410000 */
[C---:B------:R-:W-:Y:S02]  /*8d20*/  FMUL.FTZ R26, R0.reuse, R126 ;  /* 0x0000007e001a7220 */ /* 0x040fe40000410000 */
[C---:B------:R-:W-:Y:S03]  /*8d30*/  HMMA.16816.F32 R12, R136.reuse, R20, R12 ;  /* 0x00000014880c723c */ /* 0x040fe6000000180c */
[----:B------:R-:W-:Y:S01]  /*8d40*/  LDSM.16.MT88.4 R116, [R185+0x800] ;  /* 0x00080000b974783b */ /* 0x000fe20000004200 */
[C---:B------:R-:W-:Y:S02]  /*8d50*/  FMUL.FTZ R27, R0.reuse, R127 ;  /* 0x0000007f001b7220 */ /* 0x040fe40000410000 */
[----:B------:R-:W-:Y:S02]  /*8d60*/  FMUL.FTZ R34, R0, R134 ;  /* 0x0000008600227220 */ /* 0x000fe40000410000 */
[C---:B------:R-:W-:Y:S03]  /*8d70*/  HMMA.16816.F32 R16, R136.reuse, R22, R16 ;  /* 0x000000168810723c */ /* 0x040fe60000001810 */
[----:B------:R-:W-:Y:S01]  /*8d80*/  LDSM.16.MT88.4 R124, [R188+0x800] ;  /* 0x00080000bc7c783b */ /* 0x000fe20000004200 */
[C---:B------:R-:W-:Y:S02]  /*8d90*/  FMUL.FTZ R20, R2.reuse, R120 ;  /* 0x0000007802147220 */ /* 0x040fe40000410000 */
[----:B------:R-:W-:Y:S02]  /*8da0*/  FMUL.FTZ R21, R2, R121 ;  /* 0x0000007902157220 */ /* 0x000fe40000410000 */
[C---:B------:R-:W-:Y:S04]  /*8db0*/  FMUL.FTZ R22, R0.reuse, R122 ;  /* 0x0000007a00167220 */ /* 0x040fe80000410000 */
[C---:B------:R-:W-:Y:S02]  /*8dc0*/  FMUL.FTZ R23, R0.reuse, R123 ;  /* 0x0000007b00177220 */ /* 0x040fe40000410000 */
[--C-:B-1----:R-:W-:Y:S01]  /*8dd0*/  FFMA.FTZ R102, R147, c[0x0][0x2d0], -R144.reuse ;  /* 0x0000b40093667a23 */ /* 0x102fe20000010890 */
[----:B------:R-:W-:Y:S01]  /*8de0*/  LDSM.16.MT88.4 R120, [R186+0x800] ;  /* 0x00080000ba78783b */ /* 0x000fe20000004200 */
[C---:B------:R-:W-:Y:S02]  /*8df0*/  FMUL.FTZ R35, R0.reuse, R135 ;  /* 0x0000008700237220 */ /* 0x040fe40000410000 */
[----:B------:R1:W-:Y:S01]  /*8e00*/  MUFU.EX2 R183, R102 ;  /* 0x0000006600b77308 */ /* 0x0003e20000000800 */
[C---:B------:R-:W-:Y:S03]  /*8e10*/  HMMA.16816.F32 R20, R136.reuse, R28, R20 ;  /* 0x0000001c8814723c */ /* 0x040fe60000001814 */
[C---:B------:R-:W-:Y:S01]  /*8e20*/  FMUL.FTZ R38, R0.reuse, R38 ;  /* 0x0000002600267220 */ /* 0x040fe20000410000 */
[----:B------:R-:W-:Y:S01]  /*8e30*/  LDSM.16.MT88.4 R132, [R186+0x2800] ;  /* 0x00280000ba84783b */ /* 0x000fe20000004200 */
[----:B------:R-:W-:Y:S02]  /*8e40*/  FMUL.FTZ R39, R0, R39 ;  /* 0x0000002700277220 */ /* 0x000fe40000410000 */
[C---:B------:R-:W-:Y:S01]  /*8e50*/  FMUL.FTZ R28, R2.reuse, R128 ;  /* 0x00000080021c7220 */ /* 0x040fe20000410000 */
[C---:B------:R-:W-:Y:S04]  /*8e60*/  HMMA.16816.F32 R24, R136.reuse, R30, R24 ;  /* 0x0000001e8818723c */ /* 0x040fe80000001818 */
[----:B------:R-:W-:Y:S02]  /*8e70*/  FMUL.FTZ R29, R2, R129 ;  /* 0x00000081021d7220 */ /* 0x000fe40000410000 */
[C---:B------:R-:W-:Y:S02]  /*8e80*/  FMUL.FTZ R42, R0.reuse, R42 ;  /* 0x0000002a002a7220 */ /* 0x040fe40000410000 */
[C---:B------:R-:W-:Y:S04]  /*8e90*/  FMUL.FTZ R30, R0.reuse, R130 ;  /* 0x00000082001e7220 */ /* 0x040fe80000410000 */
[----:B------:R-:W-:Y:S02]  /*8ea0*/  FMUL.FTZ R31, R0, R131 ;  /* 0x00000083001f7220 */ /* 0x000fe40000410000 */
[----:B------:R-:W-:Y:S01]  /*8eb0*/  LDSM.16.MT88.4 R128, [R185+0x2800] ;  /* 0x00280000b980783b */ /* 0x000fe20000004200 */
[--C-:B-1----:R-:W-:Y:S02]  /*8ec0*/  FFMA.FTZ R102, R142, c[0x0][0x2d0], -R101.reuse ;  /* 0x0000b4008e667a23 */ /* 0x102fe40000010865 */
[C---:B------:R-:W-:Y:S02]  /*8ed0*/  FMUL.FTZ R43, R0.reuse, R43 ;  /* 0x0000002b002b7220 */ /* 0x040fe40000410000 */
[C---:B--2---:R-:W-:Y:S01]  /*8ee0*/  HMMA.16816.F32 R28, R136.reuse, R104, R28 ;  /* 0x00000068881c723c */ /* 0x044fe2000000181c */
[----:B------:R1:W-:Y:S02]  /*8ef0*/  MUFU.EX2 R169, R102 ;  /* 0x0000006600a97308 */ /* 0x0003e40000000800 */
[----:B------:R-:W-:Y:S01]  /*8f00*/  LDSM.16.MT88.4 R140, [R189+0x2800] ;  /* 0x00280000bd8c783b */ /* 0x000fe20000004200 */
[C---:B------:R-:W-:Y:S02]  /*8f10*/  FMUL.FTZ R46, R0.reuse, R46 ;  /* 0x0000002e002e7220 */ /* 0x040fe40000410000 */
[C---:B------:R-:W-:Y:S02]  /*8f20*/  FMUL.FTZ R47, R0.reuse, R47 ;  /* 0x0000002f002f7220 */ /* 0x040fe40000410000 */
[C---:B------:R-:W-:Y:S03]  /*8f30*/  HMMA.16816.F32 R32, R136.reuse, R106, R32 ;  /* 0x0000006a8820723c */ /* 0x040fe60000001820 */
[----:B------:R-:W2:Y:S01]  /*8f40*/  LDSM.16.MT88.4 R104, [R189+0x2000] ;  /* 0x00200000bd68783b */ /* 0x000ea20000004200 */
[C---:B------:R-:W-:Y:S02]  /*8f50*/  FMUL.FTZ R50, R0.reuse, R50 ;  /* 0x0000003200327220 */ /* 0x040fe40000410000 */
[C---:B------:R-:W-:Y:S02]  /*8f60*/  FMUL.FTZ R51, R0.reuse, R51 ;  /* 0x0000003300337220 */ /* 0x040fe40000410000 */
[C---:B----4-:R-:W-:Y:S04]  /*8f70*/  HMMA.16816.F32 R36, R136.reuse, R108, R36 ;  /* 0x0000006c8824723c */ /* 0x050fe80000001824 */
[C---:B------:R-:W-:Y:S02]  /*8f80*/  FMUL.FTZ R54, R0.reuse, R54 ;  /* 0x0000003600367220 */ /* 0x040fe40000410000 */
[----:B------:R-:W-:Y:S02]  /*8f90*/  FMUL.FTZ R55, R0, R55 ;  /* 0x0000003700377220 */ /* 0x000fe40000410000 */
[C---:B------:R-:W-:Y:S01]  /*8fa0*/  HMMA.16816.F32 R40, R136.reuse, R110, R40 ;  /* 0x0000006e8828723c */ /* 0x040fe20000001828 */
[----:B------:R-:W4:Y:S03]  /*8fb0*/  LDSM.16.MT88.4 R108, [R188+0x2000] ;  /* 0x00200000bc6c783b */ /* 0x000f260000004200 */
[--C-:B-1----:R-:W-:Y:S02]  /*8fc0*/  FFMA.FTZ R102, R146, c[0x0][0x2d0], -R101.reuse ;  /* 0x0000b40092667a23 */ /* 0x102fe40000010865 */
[C---:B------:R-:W-:Y:S02]  /*8fd0*/  FMUL.FTZ R58, R0.reuse, R58 ;  /* 0x0000003a003a7220 */ /* 0x040fe40000410000 */
[C---:B-----5:R-:W-:Y:S01]  /*8fe0*/  HMMA.16816.F32 R44, R136.reuse, R112, R44 ;  /* 0x00000070882c723c */ /* 0x060fe2000000182c */
[----:B------:R1:W5:Y:S03]  /*8ff0*/  MUFU.EX2 R168, R102 ;  /* 0x0000006600a87308 */ /* 0x0003660000000800 */
[C---:B------:R-:W-:Y:S02]  /*9000*/  FMUL.FTZ R59, R0.reuse, R59 ;  /* 0x0000003b003b7220 */ /* 0x040fe40000410000 */
[C---:B------:R-:W-:Y:S02]  /*9010*/  FMUL.FTZ R62, R0.reuse, R62 ;  /* 0x0000003e003e7220 */ /* 0x040fe40000410000 */
[C---:B------:R-:W-:Y:S01]  /*9020*/  HMMA.16816.F32 R48, R136.reuse, R114, R48 ;  /* 0x000000728830723c */ /* 0x040fe20000001830 */
[----:B------:R-:W3:Y:S03]  /*9030*/  LDSM.16.MT88.4 R112, [R185+0x4000] ;  /* 0x00400000b970783b */ /* 0x000ee60000004200 */
[C---:B------:R-:W-:Y:S02]  /*9040*/  FMUL.FTZ R63, R0.reuse, R63 ;  /* 0x0000003f003f7220 */ /* 0x040fe40000410000 */
[C---:B------:R-:W-:Y:S02]  /*9050*/  FMUL.FTZ R66, R0.reuse, R66 ;  /* 0x0000004200427220 */ /* 0x040fe40000410000 */
[C---:B------:R-:W-:Y:S01]  /*9060*/  FMUL.FTZ R67, R0.reuse, R67 ;  /* 0x0000004300437220 */ /* 0x040fe20000410000 */
[C---:B--2---:R-:W-:Y:S03]  /*9070*/  HMMA.16816.F32 R52, R136.reuse, R104, R52 ;  /* 0x000000688834723c */ /* 0x044fe60000001834 */
[C---:B------:R-:W-:Y:S02]  /*9080*/  FMUL.FTZ R70, R0.reuse, R70 ;  /* 0x0000004600467220 */ /* 0x040fe40000410000 */
[C---:B------:R-:W-:Y:S02]  /*9090*/  FMUL.FTZ R71, R0.reuse, R71 ;  /* 0x0000004700477220 */ /* 0x040fe40000410000 */
[--C-:B-1----:R-:W-:Y:S01]  /*90a0*/  FFMA.FTZ R102, R145, c[0x0][0x2d0], -R101.reuse ;  /* 0x0000b40091667a23 */ /* 0x102fe20000010865 */
[C---:B------:R-:W-:Y:S01]  /*90b0*/  HMMA.16816.F32 R56, R136.reuse, R106, R56 ;  /* 0x0000006a8838723c */ /* 0x040fe20000001838 */
[----:B------:R-:W1:Y:S02]  /*90c0*/  LDSM.16.MT88.4 R104, [R186+0x4000] ;  /* 0x00400000ba68783b */ /* 0x000e640000004200 */
[----:B------:R2:W-:Y:S01]  /*90d0*/  MUFU.EX2 R167, R102 ;  /* 0x0000006600a77308 */ /* 0x0005e20000000800 */
[C---:B------:R-:W-:Y:S02]  /*90e0*/  FMUL.FTZ R74, R0.reuse, R74 ;  /* 0x0000004a004a7220 */ /* 0x040fe40000410000 */
[C---:B------:R-:W-:Y:S02]  /*90f0*/  FMUL.FTZ R75, R0.reuse, R75 ;  /* 0x0000004b004b7220 */ /* 0x040fe40000410000 */
[C---:B----4-:R-:W-:Y:S04]  /*9100*/  HMMA.16816.F32 R60, R136.reuse, R108, R60 ;  /* 0x0000006c883c723c */ /* 0x050fe8000000183c */
[C---:B------:R-:W-:Y:S02]  /*9110*/  FMUL.FTZ R78, R0.reuse, R78 ;  /* 0x0000004e004e7220 */ /* 0x040fe40000410000 */
[C---:B------:R-:W-:Y:S02]  /*9120*/  FMUL.FTZ R79, R0.reuse, R79 ;  /* 0x0000004f004f7220 */ /* 0x040fe40000410000 */
[C---:B------:R-:W-:Y:S01]  /*9130*/  HMMA.16816.F32 R64, R136.reuse, R110, R64 ;  /* 0x0000006e8840723c */ /* 0x040fe20000001840 */
[----:B------:R-:W4:Y:S03]  /*9140*/  LDSM.16.MT88.4 R108, [R189+0x4000] ;  /* 0x00400000bd6c783b */ /* 0x000f260000004200 */
[C---:B------:R-:W-:Y:S02]  /*9150*/  FMUL.FTZ R82, R0.reuse, R82 ;  /* 0x0000005200527220 */ /* 0x040fe40000410000 */
[----:B------:R-:W-:Y:S02]  /*9160*/  FMUL.FTZ R83, R0, R83 ;  /* 0x0000005300537220 */ /* 0x000fe40000410000 */
[C---:B---3--:R-:W-:Y:S04]  /*9170*/  HMMA.16816.F32 R68, R136.reuse, R112, R68 ;  /* 0x000000708844723c */ /* 0x048fe80000001844 */
[--C-:B--2---:R-:W-:Y:S02]  /*9180*/  FFMA.FTZ R102, R148, c[0x0][0x2d0], -R101.reuse ;  /* 0x0000b40094667a23 */ /* 0x104fe40000010865 */
[C---:B------:R-:W-:Y:S02]  /*9190*/  FMUL.FTZ R86, R0.reuse, R86 ;  /* 0x0000005600567220 */ /* 0x040fe40000410000 */
[C---:B------:R-:W-:Y:S01]  /*91a0*/  HMMA.16816.F32 R72, R136.reuse, R114, R72 ;  /* 0x000000728848723c */ /* 0x040fe20000001848 */
[----:B------:R2:W3:Y:S01]  /*91b0*/  MUFU.EX2 R166, R102 ;  /* 0x0000006600a67308 */ /* 0x0004e20000000800 */
[----:B------:R-:W3:Y:S02]  /*91c0*/  LDSM.16.MT88.4 R112, [R188+0x4000] ;  /* 0x00400000bc70783b */ /* 0x000ee40000004200 */
[C---:B------:R-:W-:Y:S02]  /*91d0*/  FMUL.FTZ R87, R0.reuse, R87 ;  /* 0x0000005700577220 */ /* 0x040fe40000410000 */
[C---:B------:R-:W-:Y:S02]  /*91e0*/  FMUL.FTZ R90, R0.reuse, R90 ;  /* 0x0000005a005a7220 */ /* 0x040fe40000410000 */
[C---:B------:R-:W-:Y:S01]  /*91f0*/  FMUL.FTZ R91, R0.reuse, R91 ;  /* 0x0000005b005b7220 */ /* 0x040fe20000410000 */
[C---:B-1----:R-:W-:Y:S03]  /*9200*/  HMMA.16816.F32 R76, R136.reuse, R104, R76 ;  /* 0x00000068884c723c */ /* 0x042fe6000000184c */
[C---:B------:R-:W-:Y:S02]  /*9210*/  FMUL.FTZ R94, R0.reuse, R94 ;  /* 0x0000005e005e7220 */ /* 0x040fe40000410000 */
[----:B------:R-:W-:Y:S02]  /*9220*/  FMUL.FTZ R95, R0, R95 ;  /* 0x0000005f005f7220 */ /* 0x000fe40000410000 */
[----:B------:R-:W-:Y:S01]  /*9230*/  F2FP.PACK_AB R104, R208, R210 ;  /* 0x000000d2d068723e */ /* 0x000fe200000000ff */
[C---:B------:R-:W-:Y:S04]  /*9240*/  HMMA.16816.F32 R80, R136.reuse, R106, R80 ;  /* 0x0000006a8850723c */ /* 0x040fe80000001850 */
[----:B------:R-:W-:Y:S01]  /*9250*/  FMUL.FTZ R98, R0, R98 ;  /* 0x0000006200627220 */ /* 0x000fe20000410000 */
[----:B-----5:R-:W-:Y:S01]  /*9260*/  F2FP.PACK_AB R105, R168, R169 ;  /* 0x000000a9a869723e */ /* 0x020fe200000000ff */
[----:B------:R-:W-:Y:S01]  /*9270*/  FMUL.FTZ R99, R0, R99 ;  /* 0x0000006300637220 */ /* 0x000fe20000410000 */
[----:B------:R-:W-:Y:S01]  /*9280*/  F2FP.PACK_AB R106, R183, R207 ;  /* 0x000000cfb76a723e */ /* 0x000fe200000000ff */
[C---:B----4-:R-:W-:Y:S04]  /*9290*/  HMMA.16816.F32 R84, R136.reuse, R108, R84 ;  /* 0x0000006c8854723c */ /* 0x050fe80000001854 */
[--C-:B--2---:R-:W-:Y:S01]  /*92a0*/  FFMA.FTZ R102, R154, c[0x0][0x2d0], -R144.reuse ;  /* 0x0000b4009a667a23 */ /* 0x104fe20000010890 */
[----:B---3--:R-:W-:Y:S03]  /*92b0*/  F2FP.PACK_AB R107, R166, R167 ;  /* 0x000000a7a66b723e */ /* 0x008fe600000000ff */
[C---:B------:R-:W-:Y:S01]  /*92c0*/  HMMA.16816.F32 R88, R136.reuse, R110, R88 ;  /* 0x0000006e8858723c */ /* 0x040fe20000001858 */
[----:B------:R1:W-:Y:S01]  /*92d0*/  MUFU.EX2 R182, R102 ;  /* 0x0000006600b67308 */ /* 0x0003e20000000800 */
[----:B------:R-:W2:Y:S06]  /*92e0*/  LDSM.16.MT88.4 R108, [R189+0x800] ;  /* 0x00080000bd6c783b */ /* 0x000eac0000004200 */
[C---:B------:R-:W-:Y:S08]  /*92f0*/  HMMA.16816.F32 R92, R136.reuse, R112, R92 ;  /* 0x00000070885c723c */ /* 0x040ff0000000185c */
[----:B------:R-:W-:Y:S01]  /*9300*/  HMMA.16816.F32 R96, R136, R114, R96 ;  /* 0x000000728860723c */ /* 0x000fe20000001860 */
[----:B------:R-:W3:Y:S07]  /*9310*/  LDSM.16.MT88.4 R112, [R188+0x2800] ;  /* 0x00280000bc70783b */ /* 0x000eee0000004200 */
[C---:B------:R-:W-:Y:S01]  /*9320*/  HMMA.16816.F32 R4, R104.reuse, R116, R4 ;  /* 0x000000746804723c */ /* 0x040fe20000001804 */
[----:B------:R-:W-:Y:S04]  /*9330*/  LDSM.16.MT88.4 R136, [R189+0x3000] ;  /* 0x00300000bd88783b */ /* 0x000fe80000004200 */
[--C-:B-1----:R-:W-:Y:S03]  /*9340*/  FFMA.FTZ R102, R155, c[0x0][0x2d0], -R144.reuse ;  /* 0x0000b4009b667a23 */ /* 0x102fe60000010890 */
[C---:B------:R-:W-:Y:S01]  /*9350*/  HMMA.16816.F32 R8, R104.reuse, R118, R8 ;  /* 0x000000766808723c */ /* 0x040fe20000001808 */
[----:B------:R1:W4:Y:S01]  /*9360*/  MUFU.EX2 R181, R102 ;  /* 0x0000006600b57308 */ /* 0x0003220000000800 */
[----:B------:R-:W-:Y:S06]  /*9370*/  LDSM.16.MT88.4 R116, [R186+0x4800] ;  /* 0x00480000ba74783b */ /* 0x000fec0000004200 */
[C---:B------:R-:W-:Y:S08]  /*9380*/  HMMA.16816.F32 R12, R104.reuse, R120, R12 ;  /* 0x00000078680c723c */ /* 0x040ff0000000180c */
[C---:B------:R-:W-:Y:S01]  /*9390*/  HMMA.16816.F32 R16, R104.reuse, R122, R16 ;  /* 0x0000007a6810723c */ /* 0x040fe20000001810 */
[----:B------:R-:W-:Y:S07]  /*93a0*/  LDSM.16.MT88.4 R120, [R189+0x4800] ;  /* 0x00480000bd78783b */ /* 0x000fee0000004200 */
[C---:B--2---:R-:W-:Y:S04]  /*93b0*/  HMMA.16816.F32 R20, R104.reuse, R108, R20 ;  /* 0x0000006c6814723c */ /* 0x044fe80000001814 */
[--C-:B-1----:R-:W-:Y:S04]  /*93c0*/  FFMA.FTZ R102, R156, c[0x0][0x2d0], -R144.reuse ;  /* 0x0000b4009c667a23 */ /* 0x102fe80000010890 */
[C---:B------:R-:W-:Y:S01]  /*93d0*/  HMMA.16816.F32 R24, R104.reuse, R110, R24 ;  /* 0x0000006e6818723c */ /* 0x040fe20000001818 */
[----:B------:R1:W-:Y:S01]  /*93e0*/  MUFU.EX2 R179, R102 ;  /* 0x0000006600b37308 */ /* 0x0003e20000000800 */
[----:B------:R-:W2:Y:S06]  /*93f0*/  LDSM.16.MT88.4 R108, [R185+0x4800] ;  /* 0x00480000b96c783b */ /* 0x000eac0000004200 */
[C---:B------:R-:W-:Y:S08]  /*9400*/  HMMA.16816.F32 R28, R104.reuse, R124, R28 ;  /* 0x0000007c681c723c */ /* 0x040ff0000000181c */
[C---:B------:R-:W-:Y:S01]  /*9410*/  HMMA.16816.F32 R32, R104.reuse, R126, R32 ;  /* 0x0000007e6820723c */ /* 0x040fe20000001820 */
[----:B------:R-:W-:Y:S07]  /*9420*/  LDSM.16.MT88.4 R124, [R186+0x1000] ;  /* 0x00100000ba7c783b */ /* 0x000fee0000004200 */
        /* <DEDUP_REMOVED lines=13> */
[C---:B---3--:R-:W-:Y:S08]  /*9500*/  HMMA.16816.F32 R60, R104.reuse, R112, R60 ;  /* 0x00000070683c723c */ /* 0x048ff0000000183c */
[C---:B------:R-:W-:Y:S01]  /*9510*/  HMMA.16816.F32 R64, R104.reuse, R114, R64 ;  /* 0x000000726840723c */ /* 0x040fe20000001840 */
[----:B------:R-:W3:Y:S07]  /*9520*/  LDSM.16.MT88.4 R112, [R188+0x4800] ;  /* 0x00480000bc70783b */ /* 0x000eee0000004200 */
[C---:B--2---:R-:W-:Y:S04]  /*9530*/  HMMA.16816.F32 R68, R104.reuse, R108, R68 ;  /* 0x0000006c6844723c */ /* 0x044fe80000001844 */
[--C-:B-1----:R-:W-:Y:S04]  /*9540*/  FFMA.FTZ R102, R151, c[0x0][0x2d0], -R101.reuse ;  /* 0x0000b40097667a23 */ /* 0x102fe80000010865 */
[C---:B------:R-:W-:Y:S01]  /*9550*/  HMMA.16816.F32 R72, R104.reuse, R110, R72 ;  /* 0x0000006e6848723c */ /* 0x040fe20000001848 */
[----:B------:R1:W2:Y:S01]  /*9560*/  MUFU.EX2 R164, R102 ;  /* 0x0000006600a47308 */ /* 0x0002a20000000800 */
[----:B------:R-:W2:Y:S06]  /*9570*/  LDSM.16.MT88.4 R108, [R185+0x1000] ;  /* 0x00100000b96c783b */ /* 0x000eac0000004200 */
[C---:B------:R-:W-:Y:S08]  /*9580*/  HMMA.16816.F32 R76, R104.reuse, R116, R76 ;  /* 0x00000074684c723c */ /* 0x040ff0000000184c */
[C---:B------:R-:W-:Y:S01]  /*9590*/  HMMA.16816.F32 R80, R104.reuse, R118, R80 ;  /* 0x000000766850723c */ /* 0x040fe20000001850 */
[----:B------:R-:W2:Y:S07]  /*95a0*/  LDSM.16.MT88.4 R116, [R189+0x1000] ;  /* 0x00100000bd74783b */ /* 0x000eae0000004200 */
[C---:B------:R-:W-:Y:S04]  /*95b0*/  HMMA.16816.F32 R84, R104.reuse, R120, R84 ;  /* 0x000000786854723c */ /* 0x040fe80000001854 */
[--C-:B-1----:R-:W-:Y:S02]  /*95c0*/  FFMA.FTZ R102, R150, c[0x0][0x2d0], -R101.reuse ;  /* 0x0000b40096667a23 */ /* 0x102fe40000010865 */
[----:B------:R-:W-:Y:S02]  /*95d0*/  LDSM.16.MT88.4 R148, [R189+0x3800] ;  /* 0x00380000bd94783b */ /* 0x000fe40000004200 */
[C---:B------:R-:W-:Y:S01]  /*95e0*/  HMMA.16816.F32 R88, R104.reuse, R122, R88 ;  /* 0x0000007a6858723c */ /* 0x040fe20000001858 */
[----:B------:R1:W-:Y:S05]  /*95f0*/  MUFU.EX2 R163, R102 ;  /* 0x0000006600a37308 */ /* 0x0003ea0000000800 */
[----:B------:R-:W2:Y:S02]  /*9600*/  LDSM.16.MT88.4 R120, [R185+0x3000] ;  /* 0x00300000b978783b */ /* 0x000ea40000004200 */
[C---:B---3--:R-:W-:Y:S08]  /*9610*/  HMMA.16816.F32 R92, R104.reuse, R112, R92 ;  /* 0x00000070685c723c */ /* 0x048ff0000000185c */
[----:B------:R-:W-:Y:S01]  /*9620*/  HMMA.16816.F32 R96, R104, R114, R96 ;  /* 0x000000726860723c */ /* 0x000fe20000001860 */
[----:B------:R-:W-:Y:S06]  /*9630*/  LDSM.16.MT88.4 R112, [R185+0x5000] ;  /* 0x00500000b970783b */ /* 0x000fec0000004200 */
[----:B----4-:R-:W-:Y:S01]  /*9640*/  F2FP.PACK_AB R104, R181, R182 ;  /* 0x000000b6b568723e */ /* 0x010fe200000000ff */
[--C-:B-1----:R-:W-:Y:S01]  /*9650*/  FFMA.FTZ R102, R152, c[0x0][0x2d0], -R101.reuse ;  /* 0x0000b40098667a23 */ /* 0x102fe20000010865 */
[----:B-----5:R-:W-:Y:S03]  /*9660*/  F2FP.PACK_AB R106, R178, R179 ;  /* 0x000000b3b26a723e */ /* 0x020fe600000000ff */
[----:B------:R-:W1:Y:S01]  /*9670*/  MUFU.EX2 R162, R102 ;  /* 0x0000006600a27308 */ /* 0x000e620000000800 */
[----:B--2---:R-:W-:Y:S02]  /*9680*/  F2FP.PACK_AB R105, R164, R165 ;  /* 0x000000a5a469723e */ /* 0x004fe400000000ff */
[----:B-1----:R-:W-:Y:S01]  /*9690*/  F2FP.PACK_AB R107, R162, R163 ;  /* 0x000000a3a26b723e */ /* 0x002fe200000000ff */
[--C-:B------:R-:W-:Y:S06]  /*96a0*/  FFMA.FTZ R102, R160, c[0x0][0x2d0], -R144.reuse ;  /* 0x0000b400a0667a23 */ /* 0x100fec0000010890 */
[----:B------:R1:W-:Y:S01]  /*96b0*/  MUFU.EX2 R177, R102 ;  /* 0x0000006600b17308 */ /* 0x0003e20000000800 */
[C---:B------:R-:W-:Y:S08]  /*96c0*/  HMMA.16816.F32 R4, R104.reuse, R108, R4 ;  /* 0x0000006c6804723c */ /* 0x040ff00000001804 */
[C---:B------:R-:W-:Y:S01]  /*96d0*/  HMMA.16816.F32 R8, R104.reuse, R110, R8 ;  /* 0x0000006e6808723c */ /* 0x040fe20000001808 */
[----:B------:R-:W2:Y:S07]  /*96e0*/  LDSM.16.MT88.4 R108, [R188+0x3000] ;  /* 0x00300000bc6c783b */ /* 0x000eae0000004200 */
[C---:B------:R-:W-:Y:S04]  /*96f0*/  HMMA.16816.F32 R12, R104.reuse, R124, R12 ;  /* 0x0000007c680c723c */ /* 0x040fe8000000180c */
[--C-:B-1----:R-:W-:Y:S04]  /*9700*/  FFMA.FTZ R102, R161, c[0x0][0x2d0], -R144.reuse ;  /* 0x0000b400a1667a23 */ /* 0x102fe80000010890 */
[C---:B------:R-:W-:Y:S01]  /*9710*/  HMMA.16816.F32 R16, R104.reuse, R126, R16 ;  /* 0x0000007e6810723c */ /* 0x040fe20000001810 */
[----:B------:R-:W-:Y:S01]  /*9720*/  LDSM.16.MT88.4 R124, [R189+0x1800] ;  /* 0x00180000bd7c783b */ /* 0x000fe20000004200 */
[----:B------:R1:W3:Y:S06]  /*9730*/  MUFU.EX2 R176, R102 ;  /* 0x0000006600b07308 */ /* 0x0002ec0000000800 */
[C---:B------:R-:W-:Y:S08]  /*9740*/  HMMA.16816.F32 R20, R104.reuse, R116, R20 ;  /* 0x000000746814723c */ /* 0x040ff00000001814 */
[C---:B------:R-:W-:Y:S01]  /*9750*/  HMMA.16816.F32 R24, R104.reuse, R118, R24 ;  /* 0x000000766818723c */ /* 0x040fe20000001818 */
[----:B------:R-:W4:Y:S07]  /*9760*/  LDSM.16.MT88.4 R116, [R186+0x5000] ;  /* 0x00500000ba74783b */ /* 0x000f2e0000004200 */
[C---:B------:R-:W-:Y:S04]  /*9770*/  HMMA.16816.F32 R28, R104.reuse, R128, R28 ;  /* 0x00000080681c723c */ /* 0x040fe8000000181c */
[--C-:B-1----:R-:W-:Y:S02]  /*9780*/  FFMA.FTZ R102, R171, c[0x0][0x2d0], -R144.reuse ;  /* 0x0000b400ab667a23 */ /* 0x102fe40000010890 */
[----:B------:R-:W-:Y:S02]  /*9790*/  FFMA.FTZ R144, R170, c[0x0][0x2d0], -R144 ;  /* 0x0000b400aa907a23 */ /* 0x000fe40000010890 */
[C---:B------:R-:W-:Y:S01]  /*97a0*/  HMMA.16816.F32 R32, R104.reuse, R130, R32 ;  /* 0x000000826820723c */ /* 0x040fe20000001820 */
[----:B------:R1:W-:Y:S07]  /*97b0*/  MUFU.EX2 R171, R102 ;  /* 0x0000006600ab7308 */ /* 0x0003ee0000000800 */
[C---:B------:R-:W-:Y:S03]  /*97c0*/  HMMA.16816.F32 R36, R104.reuse, R120, R36 ;  /* 0x000000786824723c */ /* 0x040fe60000001824 */
[----:B------:R5:W2:Y:S05]  /*97d0*/  MUFU.EX2 R170, R144 ;  /* 0x0000009000aa7308 */ /* 0x000aaa0000000800 */
[C---:B------:R-:W-:Y:S01]  /*97e0*/  HMMA.16816.F32 R40, R104.reuse, R122, R40 ;  /* 0x0000007a6828723c */ /* 0x040fe20000001828 */
[----:B------:R-:W4:Y:S07]  /*97f0*/  LDSM.16.MT88.4 R120, [R189+0x5000] ;  /* 0x00500000bd78783b */ /* 0x000f2e0000004200 */
[C---:B------:R-:W-:Y:S04]  /*9800*/  HMMA.16816.F32 R44, R104.reuse, R132, R44 ;  /* 0x00000084682c723c */ /* 0x040fe8000000182c */
[--C-:B-1----:R-:W-:Y:S02]  /*9810*/  FFMA.FTZ R102, R153, c[0x0][0x2d0], -R101.reuse ;  /* 0x0000b40099667a23 */ /* 0x102fe40000010865 */
[----:B------:R-:W-:Y:S02]  /*9820*/  LDSM.16.MT88.4 R152, [R188+0x3800] ;  /* 0x00380000bc98783b */ /* 0x000fe40000004200 */
[C---:B------:R-:W-:Y:S01]  /*9830*/  HMMA.16816.F32 R48, R104.reuse, R134, R48 ;  /* 0x000000866830723c */ /* 0x040fe20000001830 */
[----:B------:R1:W-:Y:S05]  /*9840*/  MUFU.EX2 R161, R102 ;  /* 0x0000006600a17308 */ /* 0x0003ea0000000800 */
[----:B------:R-:W-:Y:S02]  /*9850*/  LDSM.16.MT88.4 R132, [R188+0x1800] ;  /* 0x00180000bc84783b */ /* 0x000fe40000004200 */
[C---:B------:R-:W-:Y:S06]  /*9860*/  HMMA.16816.F32 R52, R104.reuse, R136, R52 ;  /* 0x000000886834723c */ /* 0x040fec0000001834 */
[----:B-----5:R-:W-:Y:S01]  /*9870*/  LDSM.16.MT88.4 R144, [R186+0x3800] ;  /* 0x00380000ba90783b */ /* 0x020fe20000004200 */
[----:B---3--:R-:W-:Y:S01]  /*9880*/  F2FP.PACK_AB R136, R176, R177 ;  /* 0x000000b1b088723e */ /* 0x008fe200000000ff */
[C---:B------:R-:W-:Y:S07]  /*9890*/  HMMA.16816.F32 R56, R104.reuse, R138, R56 ;  /* 0x0000008a6838723c */ /* 0x040fee0000001838 */
[----:B--2---:R-:W-:Y:S01]  /*98a0*/  F2FP.PACK_AB R138, R170, R171 ;  /* 0x000000abaa8a723e */ /* 0x004fe200000000ff */
[C---:B------:R-:W-:Y:S04]  /*98b0*/  HMMA.16816.F32 R60, R104.reuse, R108, R60 ;  /* 0x0000006c683c723c */ /* 0x040fe8000000183c */
[--C-:B-1----:R-:W-:Y:S04]  /*98c0*/  FFMA.FTZ R102, R159, c[0x0][0x2d0], -R101.reuse ;  /* 0x0000b4009f667a23 */ /* 0x102fe80000010865 */
[C---:B------:R-:W-:Y:S01]  /*98d0*/  HMMA.16816.F32 R64, R104.reuse, R110, R64 ;  /* 0x0000006e6840723c */ /* 0x040fe20000001840 */
[----:B------:R-:W1:Y:S01]  /*98e0*/  LDSM.16.MT88.4 R108, [R188+0x5000] ;  /* 0x00500000bc6c783b */ /* 0x000e620000004200 */
[----:B------:R2:W3:Y:S06]  /*98f0*/  MUFU.EX2 R160, R102 ;  /* 0x0000006600a07308 */ /* 0x0004ec0000000800 */
[C---:B------:R-:W-:Y:S08]  /*9900*/  HMMA.16816.F32 R68, R104.reuse, R112, R68 ;  /* 0x000000706844723c */ /* 0x040ff00000001844 */
[C---:B------:R-:W-:Y:S01]  /*9910*/  HMMA.16816.F32 R72, R104.reuse, R114, R72 ;  /* 0x000000726848723c */ /* 0x040fe20000001848 */
[----:B------:R-:W5:Y:S07]  /*9920*/  LDSM.16.MT88.4 R112, [R185+0x1800] ;  /* 0x00180000b970783b */ /* 0x000f6e0000004200 */
[C---:B----4-:R-:W-:Y:S04]  /*9930*/  HMMA.16816.F32 R76, R104.reuse, R116, R76 ;  /* 0x00000074684c723c */ /* 0x050fe8000000184c */
[--C-:B--2---:R-:W-:Y:S01]  /*9940*/  FFMA.FTZ R102, R158, c[0x0][0x2d0], -R101.reuse ;  /* 0x0000b4009e667a23 */ /* 0x104fe20000010865 */
[----:B---3--:R-:W-:Y:S01]  /*9950*/  F2FP.PACK_AB R137, R160, R161 ;  /* 0x000000a1a089723e */ /* 0x008fe200000000ff */
[----:B------:R-:W-:Y:S01]  /*9960*/  LDSM.16.MT88.4 R156, [R185+0x5800] ;  /* 0x00580000b99c783b */ /* 0x000fe20000004200 */
[----:B------:R-:W-:Y:S01]  /*9970*/  FFMA.FTZ R101, R103, c[0x0][0x2d0], -R101 ;  /* 0x0000b40067657a23 */ /* 0x000fe20000010865 */
[C---:B------:R-:W-:Y:S02]  /*9980*/  HMMA.16816.F32 R80, R104.reuse, R118, R80 ;  /* 0x000000766850723c */ /* 0x040fe40000001850 */
[----:B------:R-:W-:Y:S04]  /*9990*/  MUFU.EX2 R102, R102 ;  /* 0x0000006600667308 */ /* 0x000fe80000000800 */
[----:B------:R-:W2:Y:S02]  /*99a0*/  LDSM.16.MT88.4 R116, [R186+0x1800] ;  /* 0x00180000ba74783b */ /* 0x000ea40000004200 */
[C---:B------:R-:W-:Y:S04]  /*99b0*/  HMMA.16816.F32 R84, R104.reuse, R120, R84 ;  /* 0x000000786854723c */ /* 0x040fe80000001854 */
[----:B------:R-:W3:Y:S04]  /*99c0*/  MUFU.EX2 R101, R101 ;  /* 0x0000006500657308 */ /* 0x000ee80000000800 */
[C---:B------:R-:W-:Y:S08]  /*99d0*/  HMMA.16816.F32 R88, R104.reuse, R122, R88 ;  /* 0x0000007a6858723c */ /* 0x040ff00000001858 */
[C---:B-1----:R-:W-:Y:S08]  /*99e0*/  HMMA.16816.F32 R92, R104.reuse, R108, R92 ;  /* 0x0000006c685c723c */ /* 0x042ff0000000185c */
[----:B------:R-:W-:Y:S04]  /*99f0*/  HMMA.16816.F32 R96, R104, R110, R96 ;  /* 0x0000006e6860723c */ /* 0x000fe80000001860 */
[----:B---3--:R-:W-:Y:S07]  /*9a00*/  F2FP.PACK_AB R139, R101, R102 ;  /* 0x00000066658b723e */ /* 0x008fee00000000ff */
[C---:B-----5:R-:W-:Y:S01]  /*9a10*/  HMMA.16816.F32 R104, R136.reuse, R112, R4 ;  /* 0x000000708868723c */ /* 0x060fe20000001804 */
[----:B------:R-:W1:Y:S07]  /*9a20*/  LDSM.16.MT88.4 R4, [R186+0x5800] ;  /* 0x00580000ba04783b */ /* 0x000e6e0000004200 */
[C---:B------:R-:W-:Y:S01]  /*9a30*/  HMMA.16816.F32 R108, R136.reuse, R114, R8 ;  /* 0x00000072886c723c */ /* 0x040fe20000001808 */
[----:B------:R-:W3:Y:S07]  /*9a40*/  LDSM.16.MT88.4 R8, [R189+0x5800] ;  /* 0x00580000bd08783b */ /* 0x000eee0000004200 */
[C---:B--2---:R-:W-:Y:S01]  /*9a50*/  HMMA.16816.F32 R112, R136.reuse, R116, R12 ;  /* 0x000000748870723c */ /* 0x044fe2000000180c */
[----:B------:R-:W2:Y:S07]  /*9a60*/  LDSM.16.MT88.4 R12, [R188+0x5800] ;  /* 0x00580000bc0c783b */ /* 0x000eae0000004200 */
[C---:B------:R-:W-:Y:S07]  /*9a70*/  HMMA.16816.F32 R116, R136.reuse, R118, R16 ;  /* 0x000000768874723c */ /* 0x040fee0000001810 */
[----:B------:R-:W-:Y:S01]  /*9a80*/  FFMA.FTZ R16, R2, R225, R218 ;  /* 0x000000e102107223 */ /* 0x000fe200000100da */
[C---:B------:R-:W-:Y:S04]  /*9a90*/  HMMA.16816.F32 R120, R136.reuse, R124, R20 ;  /* 0x0000007c8878723c */ /* 0x040fe80000001814 */
[----:B------:R-:W-:Y:S02]  /*9aa0*/  FFMA.FTZ R2, R0, R226, R175 ;  /* 0x000000e200027223 */ /* 0x000fe400000100af */
        /* <DEDUP_REMOVED lines=15> */
[----:B------:R-:W-:Y:S01]  /*9ba0*/  FADD.FTZ R0, R207, R0 ;  /* 0x00000000cf007221 */ /* 0x000fe20000010000 */
[----:B------:R-:W-:Y:S01]  /*9bb0*/  IADD3 R207, R180, -0x1, RZ ;  /* 0xffffffffb4cf7810 */ /* 0x000fe20007ffe0ff */
[C---:B------:R-:W-:Y:S04]  /*9bc0*/  HMMA.16816.F32 R44, R136.reuse, R144, R44 ;  /* 0x00000090882c723c */ /* 0x040fe8000000182c */
[----:B------:R-:W-:Y:S01]  /*9bd0*/  FADD.FTZ R2, R167, R2 ;  /* 0x00000002a7027221 */ /* 0x000fe20000010000 */
[----:B------:R-:W-:Y:S01]  /*9be0*/  MOV R180, R207 ;  /* 0x000000cf00b47202 */ /* 0x000fe20000000f00 */
        /* <DEDUP_REMOVED lines=13> */
[C---:B------:R-:W-:Y:S08]  /*9cc0*/  HMMA.16816.F32 R64, R136.reuse, R154, R64 ;  /* 0x0000009a8840723c */ /* 0x040ff00000001840 */
[C---:B------:R-:W-:Y:S08]  /*9cd0*/  HMMA.16816.F32 R68, R136.reuse, R156, R68 ;  /* 0x0000009c8844723c */ /* 0x040ff00000001844 */
        /* <DEDUP_REMOVED lines=10> */
[C---:B------:R-:W-:Y:S04]  /*9d80*/  HMMA.16816.F32 R88, R136.reuse, R10, R88 ;  /* 0x0000000a8858723c */ /* 0x040fe80000001858 */
[----:B------:R-:W-:Y:S02]  /*9d90*/  FADD.FTZ R2, R171, R2 ;  /* 0x00000002ab027221 */ /* 0x000fe40000010000 */
[----:B------:R-:W-:Y:S01]  /*9da0*/  FADD.FTZ R0, R102, R0 ;  /* 0x0000000066007221 */ /* 0x000fe20000010000 */
[----:B------:R-:W-:Y:S01]  /*9db0*/  MOV R102, R3 ;  /* 0x0000000300667202 */ /* 0x000fe20000000f00 */
[C---:B--2---:R-:W-:Y:S04]  /*9dc0*/  HMMA.16816.F32 R92, R136.reuse, R12, R92 ;  /* 0x0000000c885c723c */ /* 0x044fe8000000185c */
[----:B------:R-:W-:Y:S02]  /*9dd0*/  FADD.FTZ R225, R170, R2 ;  /* 0x00000002aae17221 */ /* 0x000fe40000010000 */
[----:B------:R-:W-:Y:S01]  /*9de0*/  FADD.FTZ R226, R101, R0 ;  /* 0x0000000065e27221 */ /* 0x000fe20000010000 */
[----:B------:R-:W-:Y:S01]  /*9df0*/  MOV R101, R100 ;  /* 0x0000006400657202 */ /* 0x000fe20000000f00 */
[----:B------:R-:W-:Y:S01]  /*9e00*/  HMMA.16816.F32 R96, R136, R14, R96 ;  /* 0x0000000e8860723c */ /* 0x000fe20000001860 */
[----:B------:R-:W-:-:S07]  /*9e10*/  @P0 BRA `(.L_x_455) ;  /* 0xffffc7a000000947 */ /* 0x000fce000383ffff */
.L_x_446:
[----:B------:R-:W-:Y:S02]  /*9e20*/  IADD3 R0, R231, 0x7f, RZ ;  /* 0x0000007fe7007810 */ /* 0x000fe40007ffe0ff */
[----:B------:R-:W-:-:S03]  /*9e30*/  IADD3 R2, R228, 0x1, -R229 ;  /* 0x00000001e4027810 */ /* 0x000fc60007ffe8e5 */
[----:B------:R-:W-:-:S05]  /*9e40*/  @P2 IMAD.HI.U32 R3, R0, c[0x0][0x2c8], RZ ;  /* 0x0000b20000032a27 */ /* 0x000fca00078e00ff */
[----:B------:R-:W-:-:S05]  /*9e50*/  @P2 SHF.R.U32.HI R0, RZ, c[0x0][0x2cc], R3 ;  /* 0x0000b300ff002a19 */ /* 0x000fca0000011603 */
[----:B------:R-:W-:-:S05]  /*9e60*/  IMAD.IADD R0, R2, 0x1, R0 ;  /* 0x0000000102007824 */ /* 0x000fca00078e0200 */
[----:B------:R-:W-:Y:S01]  /*9e70*/  IADD3 R2, R0, -c[0x0][0x324], RZ ;  /* 0x8000c90000027a10 */ /* 0x000fe20007ffe0ff */
[----:B------:R-:W-:Y:S05]  /*9e80*/  @!P1 BRA `(.L_x_456) ;  /* 0x0000011000009947 */ /* 0x000fea0003800000 */
[----:B------:R-:W-:Y:S01]  /*9e90*/  ISETP.GT.AND P0, PT, R0, -0x1, PT ;  /* 0xffffffff0000780c */ /* 0x000fe20003f04270 */
[----:B------:R-:W-:-:S12]  /*9ea0*/  BSSY B0, `(.L_x_457) ;  /* 0x000000d000007945 */ /* 0x000fd80003800000 */
        /* <DEDUP_REMOVED lines=8> */
.L_x_458:
[----:B------:R-:W-:-:S04]  /*9f30*/  MOV R3, c[0x0][0x32c] ;  /* 0x0000cb0000037a02 */ /* 0x000fc80000000f00 */
[----:B------:R-:W-:-:S13]  /*9f40*/  ISETP.NE.AND P0, PT, R3, 0x1, PT ;  /* 0x000000010300780c */ /* 0x000fda0003f05270 */
[----:B------:R-:W-:-:S05]  /*9f50*/  @P0 IMAD.HI.U32 R3, R0, c[0x0][0x330], RZ ;  /* 0x0000cc0000030a27 */ /* 0x000fca00078e00ff */
[----:B------:R-:W-:Y:S02]  /*9f60*/  @P0 SHF.R.U32.HI R0, RZ, c[0x0][0x334], R3 ;  /* 0x0000cd00ff000a19 */ /* 0x000fe40000011603 */
.L_x_459:
[----:B------:R-:W-:Y:S05]  /*9f70*/  BSYNC B0 ;  /* 0x0000000000007941 */ /* 0x000fea0003800000 */
.L_x_457:
[----:B------:R-:W-:-:S05]  /*9f80*/  IMAD R0, R0, c[0x0][0x32c], RZ ;  /* 0x0000cb0000007a24 */ /* 0x000fca00078e02ff */
[----:B------:R-:W-:-:S04]  /*9f90*/  IMNMX R2, R2, R0, !PT ;  /* 0x0000000002027217 */ /* 0x000fc80007800200 */
.L_x_456:
[----:B------:R-:W-:-:S04]  /*9fa0*/  IADD3 R2, R2, 0x3f, RZ ;  /* 0x0000003f02027810 */ /* 0x000fc80007ffe0ff */
        /* <DEDUP_REMOVED lines=9> */
.L_x_461:
[----:B------:R-:W-:Y:S01]  /*a040*/  ISETP.GT.AND P6, PT, R211, R180, PT ;  /* 0x000000b4d300720c */ /* 0x000fe20003fc4270 */
[----:B------:R-:W-:Y:S04]  /*a050*/  DEPBAR.LE SB0, 0x0 ;  /* 0x000080000000791a */ /* 0x000fe80000000000 */
[----:B------:R-:W-:Y:S01]  /*a060*/  WARPSYNC 0xffffffff ;  /* 0xffffffff00007948 */ /* 0x000fe20003800000 */
[----:B------:R-:W-:Y:S01]  /*a070*/  BAR.SYNC.DEFER_BLOCKING 0x0 ;  /* 0x0000000000007b1d */ /* 0x000fe20000010000 */
[C---:B------:R-:W-:Y:S06]  /*a080*/  IADD3 R207, R180.reuse, -0x1, RZ ;  /* 0xffffffffb4cf7810 */ /* 0x040fec0007ffe0ff */
[----:B------:R-:W-:Y:S01]  /*a090*/  @!P6 SHF.R.S32.HI R0, RZ, 0x1f, R180 ;  /* 0x0000001fff00e819 */ /* 0x000fe200000114b4 */
[----:B------:R-:W-:Y:S01]  /*a0a0*/  @!P6 IMAD.WIDE.U32 R2, R180, c[0x0][0x208], RZ ;  /* 0x00008200b402ea25 */ /* 0x000fe200078e00ff */
[----:B------:R-:W-:Y:S02]  /*a0b0*/  @!P6 IADD3 R12, P0, R214, 0x40, RZ ;  /* 0x00000040d60ce810 */ /* 0x000fe40007f1e0ff */
[----:B------:R-:W-:Y:S01]  /*a0c0*/  @!P6 MOV R5, c[0x0][0x208] ;  /* 0x000082000005ea02 */ /* 0x000fe20000000f00 */
[----:B------:R-:W-:Y:S01]  /*a0d0*/  @!P6 IMAD R0, R0, c[0x0][0x208], RZ ;  /* 0x000082000000ea24 */ /* 0x000fe200078e02ff */
[-C--:B------:R-:W-:Y:S03]  /*a0e0*/  @!P6 IADD3.X R7, RZ, R217.reuse, RZ, P0, !PT ;  /* 0x000000d9ff07e210 */ /* 0x080fe600007fe4ff */
[----:B------:R-:W-:Y:S05]  /*a0f0*/  @!P6 IMAD R0, R180, c[0x0][0x20c], R0 ;  /* 0x00008300b400ea24 */ /* 0x000fea00078e0200 */
[----:B------:R-:W-:Y:S02]  /*a100*/  @!P6 IADD3 R3, R3, R0, RZ ;  /* 0x000000000303e210 */ /* 0x000fe40007ffe0ff */
[C---:B------:R-:W-:Y:S01]  /*a110*/  @!P6 SHF.L.U32 R0, R2.reuse, 0x6, RZ ;  /* 0x000000060200e819 */ /* 0x040fe200000006ff */
[----:B------:R-:W-:Y:S01]  /*a120*/  LDSM.16.M88.4 R32, [R191] ;  /* 0x00000000bf20783b */ /* 0x000fe20000000200 */
[----:B------:R-:W-:Y:S02]  /*a130*/  @!P6 SHF.L.U64.HI R2, R2, 0x6, R3 ;  /* 0x000000060202e819 */ /* 0x000fe40000010203 */
[----:B------:R-:W-:Y:S02]  /*a140*/  @!P6 MOV R3, c[0x0][0x20c] ;  /* 0x000083000003ea02 */ /* 0x000fe40000000f00 */
[C---:B------:R-:W-:Y:S03]  /*a150*/  @!P6 LEA R4, P0, R5.reuse, R0, 0x5 ;  /* 0x000000000504e211 */ /* 0x040fe600078028ff */
[----:B------:R-:W-:Y:S01]  /*a160*/  LDSM.16.M88.4 R16, [R184+0x800] ;  /* 0x00080000b810783b */ /* 0x000fe20000000200 */
[----:B------:R-:W-:Y:S02]  /*a170*/  @!P6 LEA.HI.X R3, R5, R2, R3, 0x5, P0 ;  /* 0x000000020503e211 */ /* 0x000fe400000f2c03 */
[----:B------:R-:W-:Y:S04]  /*a180*/  @!P6 IADD3 R5, P0, R0, R214, RZ ;  /* 0x000000d60005e210 */ /* 0x000fe80007f1e0ff */
[----:B------:R-:W-:Y:S01]  /*a190*/  @!P6 IADD3.X R8, R2, R217, RZ, P0, !PT ;  /* 0x000000d90208e210 */ /* 0x000fe200007fe4ff */
[----:B------:R-:W-:Y:S01]  /*a1a0*/  LDSM.16.M88.4 R24, [R184+0x1000] ;  /* 0x00100000b818783b */ /* 0x000fe20000000200 */
[----:B------:R-:W-:Y:S04]  /*a1b0*/  @!P6 IADD3 R6, P0, R0, R12, RZ ;  /* 0x0000000c0006e210 */ /* 0x000fe80007f1e0ff */
[----:B------:R-:W-:Y:S02]  /*a1c0*/  @!P6 IADD3.X R9, R2, R7, RZ, P0, !PT ;  /* 0x000000070209e210 */ /* 0x000fe400007fe4ff */
[C---:B------:R-:W-:Y:S01]  /*a1d0*/  @!P6 LEA R28, P0, R5.reuse, c[0x0][0x1f8], 0x1 ;  /* 0x00007e00051cea11 */ /* 0x040fe200078008ff */
[----:B------:R-:W-:Y:S03]  /*a1e0*/  LDSM.16.M88.4 R136, [R184+0x1800] ;  /* 0x00180000b888783b */ /* 0x000fe60000000200 */
[----:B------:R-:W-:Y:S02]  /*a1f0*/  @!P6 LEA.HI.X R29, R5, c[0x0][0x1fc], R8, 0x1, P0 ;  /* 0x00007f00051dea11 */ /* 0x000fe400000f0c08 */
[C---:B------:R-:W-:Y:S03]  /*a200*/  @!P6 LEA R22, P0, R6.reuse, c[0x0][0x1f8], 0x1 ;  /* 0x00007e000616ea11 */ /* 0x040fe600078008ff */
[----:B------:R-:W-:Y:S01]  /*a210*/  LDSM.16.M88.4 R140, [R192] ;  /* 0x00000000c08c783b */ /* 0x000fe20000000200 */
[----:B------:R-:W-:Y:S02]  /*a220*/  @!P6 LEA.HI.X R23, R6, c[0x0][0x1fc], R9, 0x1, P0 ;  /* 0x00007f000617ea11 */ /* 0x000fe400000f0c09 */
[----:B------:R-:W-:Y:S04]  /*a230*/  @!P6 IADD3 R6, P0, R214, 0x80, RZ ;  /* 0x00000080d606e810 */ /* 0x000fe80007f1e0ff */
[----:B------:R-:W-:Y:S01]  /*a240*/  @!P6 IADD3.X R5, RZ, R217, RZ, P0, !PT ;  /* 0x000000d9ff05e210 */ /* 0x000fe200007fe4ff */
[----:B------:R-:W1:Y:S01]  /*a250*/  LDSM.16.M88.4 R8, [R184] ;  /* 0x00000000b808783b */ /* 0x000e620000000200 */
[----:B------:R-:W-:Y:S04]  /*a260*/  @!P6 IADD3 R0, P0, R0, R6, RZ ;  /* 0x000000060000e210 */ /* 0x000fe80007f1e0ff */
[----:B------:R-:W-:Y:S02]  /*a270*/  @!P6 IADD3.X R2, R2, R5, RZ, P0, !PT ;  /* 0x000000050202e210 */ /* 0x000fe400007fe4ff */
[C---:B------:R-:W-:Y:S01]  /*a280*/  @!P6 LEA R20, P0, R0.reuse, c[0x0][0x1f8], 0x1 ;  /* 0x00007e000014ea11 */ /* 0x040fe200078008ff */
[----:B------:R-:W2:Y:S03]  /*a290*/  LDSM.16.M88.4 R144, [R195] ;  /* 0x00000000c390783b */ /* 0x000ea60000000200 */
[----:B------:R-:W-:Y:S02]  /*a2a0*/  @!P6 LEA.HI.X R21, R0, c[0x0][0x1fc], R2, 0x1, P0 ;  /* 0x00007f000015ea11 */ /* 0x000fe400000f0c02 */
[C---:B------:R-:W-:Y:S03]  /*a2b0*/  @!P6 IADD3 R2, P0, R4.reuse, R12, RZ ;  /* 0x0000000c0402e210 */ /* 0x040fe60007f1e0ff */
[----:B------:R-:W3:Y:S01]  /*a2c0*/  LDSM.16.M88.4 R148, [R206] ;  /* 0x00000000ce94783b */ /* 0x000ee20000000200 */
[C---:B------:R-:W-:Y:S02]  /*a2d0*/  @!P6 IADD3.X R7, R3.reuse, R7, RZ, P0, !PT ;  /* 0x000000070307e210 */ /* 0x040fe400007fe4ff */
[C---:B------:R-:W-:Y:S04]  /*a2e0*/  @!P6 IADD3 R6, P0, R4.reuse, R6, RZ ;  /* 0x000000060406e210 */ /* 0x040fe80007f1e0ff */
[C---:B------:R-:W-:Y:S01]  /*a2f0*/  @!P6 IADD3.X R5, R3.reuse, R5, RZ, P0, !PT ;  /* 0x000000050305e210 */ /* 0x040fe200007fe4ff */
[----:B------:R-:W4:Y:S01]  /*a300*/  LDSM.16.M88.4 R152, [R205] ;  /* 0x00000000cd98783b */ /* 0x000f220000000200 */
[----:B------:R-:W-:Y:S04]  /*a310*/  @!P6 IADD3 R0, P0, R4, R214, RZ ;  /* 0x000000d60400e210 */ /* 0x000fe80007f1e0ff */
[----:B------:R-:W-:Y:S02]  /*a320*/  @!P6 IADD3.X R3, R3, R217, RZ, P0, !PT ;  /* 0x000000d90303e210 */ /* 0x000fe400007fe4ff */
[C---:B------:R-:W-:Y:S01]  /*a330*/  @!P6 LEA R12, P0, R0.reuse, c[0x0][0x1f8], 0x1 ;  /* 0x00007e00000cea11 */ /* 0x040fe200078008ff */
[----:B------:R-:W5:Y:S03]  /*a340*/  LDSM.16.M88.4 R156, [R204] ;  /* 0x00000000cc9c783b */ /* 0x000f660000000200 */
[----:B------:R-:W-:Y:S02]  /*a350*/  @!P6 LEA.HI.X R13, R0, c[0x0][0x1fc], R3, 0x1, P0 ;  /* 0x00007f00000dea11 */ /* 0x000fe400000f0c03 */
[C---:B------:R-:W-:Y:S03]  /*a360*/  @!P6 LEA R14, P0, R2.reuse, c[0x0][0x1f8], 0x1 ;  /* 0x00007e00020eea11 */ /* 0x040fe600078008ff */
[----:B------:R-:W-:Y:S01]  /*a370*/  @!PT LDS RZ, [RZ] ;  /* 0x00000000fffff984 */ /* 0x000fe20000000800 */
[----:B------:R-:W-:Y:S01]  /*a380*/  @!PT LDS RZ, [RZ] ;  /* 0x00000000fffff984 */ /* 0x000fe20000000800 */
[----:B------:R-:W-:Y:S01]  /*a390*/  @!PT LDS RZ, [RZ] ;  /* 0x00000000fffff984 */ /* 0x000fe20000000800 */
[----:B------:R2:W-:Y:S01]  /*a3a0*/  @!P6 LDGSTS.E.BYPASS.LTC128B.128 [R209+0x100], [R28.64], !P5 ;  /* 0x001000001cd1efae */ /* 0x0005e2000e901d46 */
[----:B------:R-:W-:Y:S02]  /*a3b0*/  @!P6 LEA.HI.X R15, R2, c[0x0][0x1fc], R7, 0x1, P0 ;  /* 0x00007f00020fea11 */ /* 0x000fe400000f0c07 */
[C---:B------:R-:W-:Y:S04]  /*a3c0*/  @!P6 LEA R2, P0, R6.reuse, c[0x0][0x1f8], 0x1 ;  /* 0x00007e000602ea11 */ /* 0x040fe800078008ff */
[----:B------:R-:W-:Y:S01]  /*a3d0*/  @!P6 LEA.HI.X R3, R6, c[0x0][0x1fc], R5, 0x1, P0 ;  /* 0x00007f000603ea11 */ /* 0x000fe200000f0c05 */
[----:B------:R2:W-:Y:S01]  /*a3e0*/  @!P6 LDGSTS.E.BYPASS.LTC128B.128 [R209+0x2100], [R22.64], !P4 ;  /* 0x0210000016d1efae */ /* 0x0005e2000e101d46 */
[C---:B-1----:R-:W-:Y:S07]  /*a3f0*/  HMMA.16816.F32 R4, R32.reuse, R8, RZ ;  /* 0x000000082004723c */ /* 0x042fee00000018ff */
[----:B------:R2:W-:Y:S01]  /*a400*/  @!P6 LDGSTS.E.BYPASS.LTC128B.128 [R209+0x4100], [R20.64], !P3 ;  /* 0x0410000014d1efae */ /* 0x0005e2000d901d46 */
[C---:B------:R-:W-:Y:S07]  /*a410*/  HMMA.16816.F32 R8, R32.reuse, R10, RZ ;  /* 0x0000000a2008723c */ /* 0x040fee00000018ff */
[----:B------:R1:W-:Y:S08]  /*a420*/  @!P6 LDGSTS.E.BYPASS.LTC128B.128 [R209+0x1100], [R12.64], !P5 ;  /* 0x011000000cd1efae */ /* 0x0003f0000e901d46 */
[----:B------:R1:W-:Y:S08]  /*a430*/  @!P6 LDGSTS.E.BYPASS.LTC128B.128 [R209+0x3100], [R14.64], !P4 ;  /* 0x031000000ed1efae */ /* 0x0003f0000e101d46 */
[----:B------:R2:W-:Y:S01]  /*a440*/  @!P6 LDGSTS.E.BYPASS.LTC128B.128 [R209+0x5100], [R2.64], !P3 ;  /* 0x0510000002d1efae */ /* 0x0005e2000d901d46 */
[----:B------:R-:W-:Y:S07]  /*a450*/  ISETP.GT.AND P6, PT, R180, R211, PT ;  /* 0x000000d3b400720c */ /* 0x000fee0003fc4270 */
[----:B------:R-:W-:Y:S08]  /*a460*/  LDSM.16.M88.4 R160, [R194] ;  /* 0x00000000c2a0783b */ /* 0x000ff00000000200 */
[----:B------:R-:W0:Y:S01]  /*a470*/  LDGDEPBAR ;  /* 0x00000000000079af */ /* 0x000e220000000000 */
[C---:B-1----:R-:W-:Y:S07]  /*a480*/  HMMA.16816.F32 R12, R32.reuse, R16, RZ ;  /* 0x00000010200c723c */ /* 0x042fee00000018ff */
[----:B------:R-:W1:Y:S01]  /*a490*/  LDSM.16.M88.4 R164, [R190] ;  /* 0x00000000bea4783b */ /* 0x000e620000000200 */
[C---:B------:R-:W-:Y:S07]  /*a4a0*/  HMMA.16816.F32 R16, R32.reuse, R18, RZ ;  /* 0x000000122010723c */ /* 0x040fee00000018ff */
[----:B------:R-:W-:Y:S01]  /*a4b0*/  LDSM.16.M88.4 R168, [R190+0x1000] ;  /* 0x00100000bea8783b */ /* 0x000fe20000000200 */
[C---:B--2---:R-:W-:Y:S07]  /*a4c0*/  HMMA.16816.F32 R20, R32.reuse, R24, RZ ;  /* 0x000000182014723c */ /* 0x044fee00000018ff */
[----:B------:R-:W-:Y:S01]  /*a4d0*/  LDSM.16.M88.4 R172, [R193] ;  /* 0x00000000c1ac783b */ /* 0x000fe20000000200 */
[C---:B------:R-:W-:Y:S07]  /*a4e0*/  HMMA.16816.F32 R24, R32.reuse, R26, RZ ;  /* 0x0000001a2018723c */ /* 0x040fee00000018ff */
[----:B------:R-:W-:Y:S01]  /*a4f0*/  LDSM.16.M88.4 R176, [R187] ;  /* 0x00000000bbb0783b */ /* 0x000fe20000000200 */
        /* <DEDUP_REMOVED lines=149> */
[----:B------:R-:W-:Y:S02]  /*ae50*/  @P6 IMAD R6, R6, c[0x0][0x1e0], RZ ;  /* 0x0000780006066a24 */ /* 0x000fe400078e02ff */
[----:B-1----:R-:W-:Y:S02]  /*ae60*/  FMUL.FTZ R0, R10, c[0x0][0x320] ;  /* 0x0000c8000a007a20 */ /* 0x002fe40000410000 */
[----:B------:R-:W1:Y:S01]  /*ae70*/  LDSM.16.M88.4 R8, [R187+0x5800] ;  /* 0x00580000bb08783b */ /* 0x000e620000000200 */
[----:B------:R-:W-:Y:S04]  /*ae80*/  DEPBAR.LE SB0, 0x0 ;  /* 0x000080000000791a */ /* 0x000fe80000000000 */
[----:B------:R3:W5:Y:S03]  /*ae90*/  MUFU.TANH R143, R0 ;  /* 0x00000000008f7308 */ /* 0x0007660000002400 */
[----:B------:R-:W-:Y:S01]  /*aea0*/  BAR.SYNC.DEFER_BLOCKING 0x0 ;  /* 0x0000000000007b1d */ /* 0x000fe20000010000 */
[----:B---3--:R-:W-:Y:S06]  /*aeb0*/  FMUL.FTZ R0, R12, c[0x0][0x320] ;  /* 0x0000c8000c007a20 */ /* 0x008fec0000410000 */
[----:B------:R3:W-:Y:S01]  /*aec0*/  MUFU.TANH R139, R0 ;  /* 0x00000000008b7308 */ /* 0x0007e20000002400 */
[C---:B-1----:R-:W-:Y:S08]  /*aed0*/  HMMA.16816.F32 R28, R168.reuse, R8, R28 ;  /* 0x00000008a81c723c */ /* 0x042ff0000000181c */
        /* <DEDUP_REMOVED lines=79> */
[----:B--2---:R-:W-:Y:S01]  /*b3d0*/  FMNMX.FTZ R8, R3, R4, !PT ;  /* 0x0000000403087209 */ /* 0x004fe20007810000 */
[C---:B------:R-:W-:Y:S06]  /*b3e0*/  @P6 IMAD.WIDE.U32 R4, R207.reuse, c[0x0][0x1e0], RZ ;  /* 0x00007800cf046a25 */ /* 0x040fec00078e00ff */
[----:B------:R-:W2:Y:S01]  /*b3f0*/  SHFL.BFLY PT, R10, R8, 0x1, 0x1f ;  /* 0x0c201f00080a7f89 */ /* 0x000ea200000e0000 */
[----:B------:R-:W-:Y:S01]  /*b400*/  @P6 IMAD R3, R207, c[0x0][0x1e4], R6 ;  /* 0x00007900cf036a24 */ /* 0x000fe200078e0206 */
[----:B------:R-:W-:Y:S02]  /*b410*/  @P6 MOV R6, c[0x0][0x1e0] ;  /* 0x0000780000066a02 */ /* 0x000fe40000000f00 */
[----:B-1----:R-:W-:Y:S02]  /*b420*/  FMNMX.FTZ R0, R0, R2, !PT ;  /* 0x0000000200007209 */ /* 0x002fe40007810000 */
[----:B------:R-:W-:Y:S02]  /*b430*/  @P6 IADD3 R2, R5, R3, RZ ;  /* 0x0000000305026210 */ /* 0x000fe40007ffe0ff */
[C---:B------:R-:W-:Y:S01]  /*b440*/  @P6 SHF.L.U32 R5, R4.reuse, 0x6, RZ ;  /* 0x0000000604056819 */ /* 0x040fe200000006ff */
[----:B------:R-:W1:Y:S01]  /*b450*/  SHFL.BFLY PT, R3, R0, 0x1, 0x1f ;  /* 0x0c201f0000037f89 */ /* 0x000e6200000e0000 */
[----:B------:R-:W-:Y:S02]  /*b460*/  @P6 SHF.L.U64.HI R4, R4, 0x6, R2 ;  /* 0x0000000604046819 */ /* 0x000fe40000010202 */
[----:B------:R-:W-:Y:S02]  /*b470*/  @P6 MOV R2, c[0x0][0x1e4] ;  /* 0x0000790000026a02 */ /* 0x000fe40000000f00 */
[C---:B------:R-:W-:Y:S04]  /*b480*/  @P6 LEA R7, P0, R6.reuse, R5, 0x5 ;  /* 0x0000000506076211 */ /* 0x040fe800078028ff */
[----:B------:R-:W-:Y:S02]  /*b490*/  @P6 LEA.HI.X R6, R6, R4, R2, 0x5, P0 ;  /* 0x0000000406066211 */ /* 0x000fe400000f2c02 */
[----:B------:R-:W-:Y:S02]  /*b4a0*/  @P6 IADD3 R2, P0, R5, R212, RZ ;  /* 0x000000d405026210 */ /* 0x000fe40007f1e0ff */
[----:B--2---:R-:W-:Y:S02]  /*b4b0*/  FMNMX.FTZ R100, R8, R10, !PT ;  /* 0x0000000a08647209 */ /* 0x004fe40007810000 */
[-C--:B------:R-:W-:Y:S02]  /*b4c0*/  @P6 IADD3.X R9, R4, R216.reuse, RZ, P0, !PT ;  /* 0x000000d804096210 */ /* 0x080fe400007fe4ff */
[----:B------:R-:W-:Y:S01]  /*b4d0*/  @P6 LEA R16, P0, R2, c[0x0][0x1c8], 0x1 ;  /* 0x0000720002106a11 */ /* 0x000fe200078008ff */
[----:B------:R-:W-:Y:S03]  /*b4e0*/  FMUL.FTZ R138, R100, c[0x0][0x2d0] ;  /* 0x0000b400648a7a20 */ /* 0x000fe60000410000 */
[----:B------:R-:W-:Y:S01]  /*b4f0*/  @P6 LEA.HI.X R17, R2, c[0x0][0x1cc], R9, 0x1, P0 ;  /* 0x0000730002116a11 */ /* 0x000fe200000f0c09 */
[--C-:B------:R-:W-:Y:S01]  /*b500*/  FFMA.FTZ R11, R141, c[0x0][0x2d0], -R138.reuse ;  /* 0x0000b4008d0b7a23 */ /* 0x100fe2000001088a */
[----:B------:R-:W-:Y:S01]  /*b510*/  @P6 IADD3 R13, P0, R212, 0x40, RZ ;  /* 0x00000040d40d6810 */ /* 0x000fe20007f1e0ff */
[----:B------:R-:W-:Y:S01]  /*b520*/  FADD.FTZ R2, -R100, R101 ;  /* 0x0000006564027221 */ /* 0x000fe20000010100 */
[----:B-1----:R-:W-:Y:S01]  /*b530*/  FMNMX.FTZ R3, R0, R3, !PT ;  /* 0x0000000300037209 */ /* 0x002fe20007810000 */
[----:B------:R1:W-:Y:S01]  /*b540*/  MUFU.EX2 R221, R11 ;  /* 0x0000000b00dd7308 */ /* 0x0003e20000000800 */
[----:B------:R-:W-:Y:S01]  /*b550*/  @P6 IADD3.X R12, RZ, R216, RZ, P0, !PT ;  /* 0x000000d8ff0c6210 */ /* 0x000fe200007fe4ff */
[----:B------:R2:W-:Y:S01]  /*b560*/  @P6 LDGSTS.E.BYPASS.LTC128B.128 [R209+0x6100], [R16.64], !P5 ;  /* 0x0610000010d16fae */ /* 0x0005e2000e901d46 */
[----:B------:R-:W-:Y:S01]  /*b570*/  @P6 IADD3 R8, P0, R5, R13, RZ ;  /* 0x0000000d05086210 */ /* 0x000fe20007f1e0ff */
[----:B------:R-:W-:Y:S02]  /*b580*/  FMUL.FTZ R101, R3, c[0x0][0x2d0] ;  /* 0x0000b40003657a20 */ /* 0x000fe40000410000 */
[----:B------:R-:W-:Y:S01]  /*b590*/  FMUL.FTZ R0, R2, c[0x0][0x2d0] ;  /* 0x0000b40002007a20 */ /* 0x000fe20000410000 */
[----:B------:R-:W-:Y:S01]  /*b5a0*/  @P6 IADD3.X R9, R4, R12, RZ, P0, !PT ;  /* 0x0000000c04096210 */ /* 0x000fe200007fe4ff */
[----:B------:R-:W-:Y:S01]  /*b5b0*/  FFMA.FTZ R18, R137, c[0x0][0x2d0], -R138 ;  /* 0x0000b40089127a23 */ /* 0x000fe2000001088a */
[C---:B------:R-:W-:Y:S01]  /*b5c0*/  @P6 LEA R14, P0, R8.reuse, c[0x0][0x1c8], 0x1 ;  /* 0x00007200080e6a11 */ /* 0x040fe200078008ff */
[----:B------:R3:W2:Y:S01]  /*b5d0*/  MUFU.EX2 R2, R0 ;  /* 0x0000000000027308 */ /* 0x0006a20000000800 */
[----:B------:R-:W-:Y:S02]  /*b5e0*/  FFMA.FTZ R103, R103, c[0x0][0x2d0], -R101 ;  /* 0x0000b40067677a23 */ /* 0x000fe40000010865 */
[----:B------:R-:W-:Y:S02]  /*b5f0*/  @P6 LEA.HI.X R15, R8, c[0x0][0x1cc], R9, 0x1, P0 ;  /* 0x00007300080f6a11 */ /* 0x000fe400000f0c09 */
[----:B------:R-:W-:Y:S03]  /*b600*/  @P6 IADD3 R9, P0, R212, 0x80, RZ ;  /* 0x00000080d4096810 */ /* 0x000fe60007f1e0ff */
[----:B------:R4:W-:Y:S01]  /*b610*/  @P6 LDGSTS.E.BYPASS.LTC128B.128 [R209+0x8100], [R14.64], !P4 ;  /* 0x081000000ed16fae */ /* 0x0009e2000e101d46 */
[----:B------:R-:W-:Y:S01]  /*b620*/  @P6 IADD3.X R8, RZ, R216, RZ, P0, !PT ;  /* 0x000000d8ff086210 */ /* 0x000fe200007fe4ff */
[----:B------:R-:W-:Y:S01]  /*b630*/  MUFU.EX2 R218, R18 ;  /* 0x0000001200da7308 */ /* 0x000fe20000000800 */
[----:B------:R-:W-:Y:S04]  /*b640*/  @P6 IADD3 R5, P0, R5, R9, RZ ;  /* 0x0000000905056210 */ /* 0x000fe80007f1e0ff */
[----:B------:R-:W-:Y:S02]  /*b650*/  @P6 IADD3.X R4, R4, R8, RZ, P0, !PT ;  /* 0x0000000804046210 */ /* 0x000fe400007fe4ff */
[C---:B------:R-:W-:Y:S03]  /*b660*/  @P6 LEA R10, P0, R5.reuse, c[0x0][0x1c8], 0x1 ;  /* 0x00007200050a6a11 */ /* 0x040fe600078008ff */
[----:B------:R-:W-:Y:S01]  /*b670*/  MUFU.EX2 R103, R103 ;  /* 0x0000006700677308 */ /* 0x000fe20000000800 */
[----:B-1----:R-:W-:Y:S01]  /*b680*/  @P6 LEA.HI.X R11, R5, c[0x0][0x1cc], R4, 0x1, P0 ;  /* 0x00007300050b6a11 */ /* 0x002fe200000f0c04 */
[----:B------:R-:W-:Y:S01]  /*b690*/  FFMA.FTZ R5, R142, c[0x0][0x2d0], -R138 ;  /* 0x0000b4008e057a23 */ /* 0x000fe2000001088a */
[----:B------:R-:W-:Y:S01]  /*b6a0*/  @P6 IADD3 R4, P0, R7, R13, RZ ;  /* 0x0000000d07046210 */ /* 0x000fe20007f1e0ff */
[----:B---3--:R-:W-:Y:S02]  /*b6b0*/  FADD.FTZ R0, -R3, R102 ;  /* 0x0000006603007221 */ /* 0x008fe40000010100 */
[----:B------:R1:W-:Y:S01]  /*b6c0*/  @P6 LDGSTS.E.BYPASS.LTC128B.128 [R209+0xa100], [R10.64], !P3 ;  /* 0x0a1000000ad16fae */ /* 0x0003e2000d901d46 */
[----:B------:R-:W-:Y:S01]  /*b6d0*/  @P6 IADD3.X R12, R6, R12, RZ, P0, !PT ;  /* 0x0000000c060c6210 */ /* 0x000fe200007fe4ff */
[--C-:B------:R-:W-:Y:S02]  /*b6e0*/  FFMA.FTZ R102, R139, c[0x0][0x2d0], -R138.reuse ;  /* 0x0000b4008b667a23 */ /* 0x100fe4000001088a */
[----:B------:R3:W-:Y:S01]  /*b6f0*/  MUFU.EX2 R220, R5 ;  /* 0x0000000500dc7308 */ /* 0x0007e20000000800 */
[----:B------:R-:W-:Y:S02]  /*b700*/  FMUL.FTZ R0, R0, c[0x0][0x2d0] ;  /* 0x0000b40000007a20 */ /* 0x000fe40000410000 */
[C---:B--2---:R-:W-:Y:S02]  /*b710*/  FMUL.FTZ R16, R2.reuse, R116 ;  /* 0x0000007402107220 */ /* 0x044fe40000410000 */
[C---:B------:R-:W-:Y:S02]  /*b720*/  FMUL.FTZ R17, R2.reuse, R117 ;  /* 0x0000007502117220 */ /* 0x040fe40000410000 */
[C---:B------:R-:W-:Y:S02]  /*b730*/  FMUL.FTZ R24, R2.reuse, R124 ;  /* 0x0000007c02187220 */ /* 0x040fe40000410000 */
[C---:B------:R-:W-:Y:S01]  /*b740*/  FMUL.FTZ R25, R2.reuse, R125 ;  /* 0x0000007d02197220 */ /* 0x040fe20000410000 */
[----:B------:R2:W-:Y:S01]  /*b750*/  MUFU.EX2 R210, R102 ;  /* 0x0000006600d27308 */ /* 0x0005e20000000800 */
[C---:B------:R-:W-:Y:S02]  /*b760*/  FMUL.FTZ R32, R2.reuse, R132 ;  /* 0x0000008402207220 */ /* 0x040fe40000410000 */
[C---:B------:R-:W-:Y:S02]  /*b770*/  FMUL.FTZ R33, R2.reuse, R133 ;  /* 0x0000008502217220 */ /* 0x040fe40000410000 */
[C---:B------:R-:W-:Y:S02]  /*b780*/  FMUL.FTZ R36, R2.reuse, R36 ;  /* 0x0000002402247220 */ /* 0x040fe40000410000 */
[C---:B------:R-:W-:Y:S02]  /*b790*/  FMUL.FTZ R37, R2.reuse, R37 ;  /* 0x0000002502257220 */ /* 0x040fe40000410000 */
[C---:B------:R-:W-:Y:S01]  /*b7a0*/  FMUL.FTZ R40, R2.reuse, R40 ;  /* 0x0000002802287220 */ /* 0x040fe20000410000 */
[----:B------:R-:W1:Y:S01]  /*b7b0*/  MUFU.EX2 R0, R0 ;  /* 0x0000000000007308 */ /* 0x000e620000000800 */
[C---:B------:R-:W-:Y:S02]  /*b7c0*/  FMUL.FTZ R41, R2.reuse, R41 ;  /* 0x0000002902297220 */ /* 0x040fe40000410000 */
[C---:B------:R-:W-:Y:S01]  /*b7d0*/  FMUL.FTZ R44, R2.reuse, R44 ;  /* 0x0000002c022c7220 */ /* 0x040fe20000410000 */
[C---:B---3--:R-:W-:Y:S01]  /*b7e0*/  @P6 IADD3 R5, P0, R7.reuse, R9, RZ ;  /* 0x0000000907056210 */ /* 0x048fe20007f1e0ff */
[C---:B------:R-:W-:Y:S02]  /*b7f0*/  FMUL.FTZ R45, R2.reuse, R45 ;  /* 0x0000002d022d7220 */ /* 0x040fe40000410000 */
[----:B------:R-:W-:Y:S01]  /*b800*/  FMUL.FTZ R48, R2, R48 ;  /* 0x0000003002307220 */ /* 0x000fe20000410000 */
[----:B------:R-:W-:Y:S01]  /*b810*/  @P6 IADD3.X R13, R6, R8, RZ, P0, !PT ;  /* 0x00000008060d6210 */ /* 0x000fe200007fe4ff */
[--C-:B------:R-:W-:Y:S01]  /*b820*/  FFMA.FTZ R8, R140, c[0x0][0x2d0], -R138.reuse ;  /* 0x0000b4008c087a23 */ /* 0x100fe2000001088a */
[----:B------:R-:W-:Y:S01]  /*b830*/  @P6 IADD3 R7, P0, R7, R212, RZ ;  /* 0x000000d407076210 */ /* 0x000fe20007f1e0ff */
[----:B------:R-:W-:Y:S02]  /*b840*/  FMUL.FTZ R49, R2, R49 ;  /* 0x0000003102317220 */ /* 0x000fe40000410000 */
[----:B------:R3:W5:Y:S01]  /*b850*/  MUFU.EX2 R219, R8 ;  /* 0x0000000800db7308 */ /* 0x0007620000000800 */
[----:B------:R-:W-:Y:S01]  /*b860*/  @P6 IADD3.X R6, R6, R216, RZ, P0, !PT ;  /* 0x000000d806066210 */ /* 0x000fe200007fe4ff */
[----:B--2---:R-:W-:Y:S02]  /*b870*/  FFMA.FTZ R102, R148, c[0x0][0x2d0], -R138 ;  /* 0x0000b40094667a23 */ /* 0x004fe4000001088a */
[C---:B------:R-:W-:Y:S02]  /*b880*/  FMUL.FTZ R52, R2.reuse, R52 ;  /* 0x0000003402347220 */ /* 0x040fe40000410000 */
[C---:B------:R-:W-:Y:S02]  /*b890*/  FMUL.FTZ R53, R2.reuse, R53 ;  /* 0x0000003502357220 */ /* 0x040fe40000410000 */
[----:B------:R-:W-:Y:S02]  /*b8a0*/  FMUL.FTZ R56, R2, R56 ;  /* 0x0000003802387220 */ /* 0x000fe40000410000 */
[----:B------:R2:W-:Y:S01]  /*b8b0*/  MUFU.EX2 R208, R102 ;  /* 0x0000006600d07308 */ /* 0x0005e20000000800 */
[C---:B-1----:R-:W-:Y:S02]  /*b8c0*/  FMUL.FTZ R10, R0.reuse, R110 ;  /* 0x0000006e000a7220 */ /* 0x042fe40000410000 */
[C---:B------:R-:W-:Y:S02]  /*b8d0*/  FMUL.FTZ R11, R0.reuse, R111 ;  /* 0x0000006f000b7220 */ /* 0x040fe40000410000 */
[C---:B------:R-:W-:Y:S02]  /*b8e0*/  FMUL.FTZ R18, R0.reuse, R118 ;  /* 0x0000007600127220 */ /* 0x040fe40000410000 */
[C---:B------:R-:W-:Y:S02]  /*b8f0*/  FMUL.FTZ R19, R0.reuse, R119 ;  /* 0x0000007700137220 */ /* 0x040fe40000410000 */
[C---:B------:R-:W-:Y:S02]  /*b900*/  FMUL.FTZ R26, R0.reuse, R126 ;  /* 0x0000007e001a7220 */ /* 0x040fe40000410000 */
[C---:B------:R-:W-:Y:S02]  /*b910*/  FMUL.FTZ R27, R0.reuse, R127 ;  /* 0x0000007f001b7220 */ /* 0x040fe40000410000 */
[C---:B------:R-:W-:Y:S01]  /*b920*/  FMUL.FTZ R34, R0.reuse, R134 ;  /* 0x0000008600227220 */ /* 0x040fe20000410000 */
[C---:B---3--:R-:W-:Y:S01]  /*b930*/  @P6 LEA R8, P0, R7.reuse, c[0x0][0x1c8], 0x1 ;  /* 0x0000720007086a11 */ /* 0x048fe200078008ff */
[C---:B------:R-:W-:Y:S02]  /*b940*/  FMUL.FTZ R35, R0.reuse, R135 ;  /* 0x0000008700237220 */ /* 0x040fe40000410000 */
[C---:B------:R-:W-:Y:S01]  /*b950*/  FMUL.FTZ R38, R0.reuse, R38 ;  /* 0x0000002600267220 */ /* 0x040fe20000410000 */
[----:B------:R-:W-:Y:S01]  /*b960*/  @P6 LEA.HI.X R9, R7, c[0x0][0x1cc], R6, 0x1, P0 ;  /* 0x0000730007096a11 */ /* 0x000fe200000f0c06 */
[----:B------:R-:W-:Y:S01]  /*b970*/  FMUL.FTZ R39, R0, R39 ;  /* 0x0000002700277220 */ /* 0x000fe20000410000 */
[----:B------:R-:W-:Y:S01]  /*b980*/  @P6 LEA R6, P0, R4, c[0x0][0x1c8], 0x1 ;  /* 0x0000720004066a11 */ /* 0x000fe200078008ff */
[----:B------:R-:W-:Y:S02]  /*b990*/  FMUL.FTZ R42, R0, R42 ;  /* 0x0000002a002a7220 */ /* 0x000fe40000410000 */
[----:B------:R1:W-:Y:S01]  /*b9a0*/  @P6 LDGSTS.E.BYPASS.LTC128B.128 [R209+0x7100], [R8.64], !P5 ;  /* 0x0710000008d16fae */ /* 0x0003e2000e901d46 */
[----:B------:R-:W-:Y:S01]  /*b9b0*/  @P6 LEA.HI.X R7, R4, c[0x0][0x1cc], R12, 0x1, P0 ;  /* 0x0000730004076a11 */ /* 0x000fe200000f0c0c */
[----:B------:R-:W-:Y:S01]  /*b9c0*/  FFMA.FTZ R12, R146, c[0x0][0x2d0], -R101 ;  /* 0x0000b400920c7a23 */ /* 0x000fe20000010865 */
[----:B------:R-:W-:Y:S01]  /*b9d0*/  @P6 LEA R4, P0, R5, c[0x0][0x1c8], 0x1 ;  /* 0x0000720005046a11 */ /* 0x000fe200078008ff */
[--C-:B--2---:R-:W-:Y:S02]  /*b9e0*/  FFMA.FTZ R102, R147, c[0x0][0x2d0], -R138.reuse ;  /* 0x0000b40093667a23 */ /* 0x104fe4000001088a */
[----:B------:R2:W-:Y:S01]  /*b9f0*/  MUFU.EX2 R176, R12 ;  /* 0x0000000c00b07308 */ /* 0x0005e20000000800 */
[----:B------:R-:W-:Y:S01]  /*ba00*/  @P6 LEA.HI.X R5, R5, c[0x0][0x1cc], R13, 0x1, P0 ;  /* 0x0000730005056a11 */ /* 0x000fe200000f0c0d */
[----:B------:R3:W-:Y:S01]  /*ba10*/  @P6 LDGSTS.E.BYPASS.LTC128B.128 [R209+0x9100], [R6.64], !P4 ;  /* 0x0910000006d16fae */ /* 0x0007e2000e101d46 */
[----:B------:R-:W-:Y:S01]  /*ba20*/  FMUL.FTZ R43, R0, R43 ;  /* 0x0000002b002b7220 */ /* 0x000fe20000410000 */
[----:B------:R-:W-:Y:S01]  /*ba30*/  ISETP.GT.AND P0, PT, R180, R230, PT ;  /* 0x000000e6b400720c */ /* 0x000fe20003f04270 */
[C---:B------:R-:W-:Y:S01]  /*ba40*/  FMUL.FTZ R46, R0.reuse, R46 ;  /* 0x0000002e002e7220 */ /* 0x040fe20000410000 */
[----:B------:R-:W-:Y:S01]  /*ba50*/  MOV R180, R207 ;  /* 0x000000cf00b47202 */ /* 0x000fe20000000f00 */
[C---:B------:R-:W-:Y:S02]  /*ba60*/  FMUL.FTZ R47, R0.reuse, R47 ;  /* 0x0000002f002f7220 */ /* 0x040fe40000410000 */
[C---:B------:R-:W-:Y:S01]  /*ba70*/  FMUL.FTZ R50, R0.reuse, R50 ;  /* 0x0000003200327220 */ /* 0x040fe20000410000 */
[----:B------:R4:W-:Y:S01]  /*ba80*/  @P6 LDGSTS.E.BYPASS.LTC128B.128 [R209+0xb100], [R4.64], !P3 ;  /* 0x0b10000004d16fae */ /* 0x0009e2000d901d46 */
[----:B------:R4:W-:Y:S01]  /*ba90*/  MUFU.EX2 R183, R102 ;  /* 0x0000006600b77308 */ /* 0x0009e20000000800 */
[C---:B------:R-:W-:Y:S02]  /*baa0*/  FMUL.FTZ R51, R0.reuse, R51 ;  /* 0x0000003300337220 */ /* 0x040fe40000410000 */
[C---:B------:R-:W-:Y:S02]  /*bab0*/  FMUL.FTZ R54, R0.reuse, R54 ;  /* 0x0000003600367220 */ /* 0x040fe40000410000 */
[----:B------:R-:W-:Y:S02]  /*bac0*/  FMUL.FTZ R55, R0, R55 ;  /* 0x0000003700377220 */ /* 0x000fe40000410000 */
[----:B------:R-:W-:Y:S01]  /*bad0*/  LDSM.16.MT88.4 R20, [R186] ;  /* 0x00000000ba14783b */ /* 0x000fe20000004200 */
[C---:B------:R-:W-:Y:S02]  /*bae0*/  FMUL.FTZ R57, R2.reuse, R57 ;  /* 0x0000003902397220 */ /* 0x040fe40000410000 */
[--C-:B-1----:R-:W-:Y:S02]  /*baf0*/  FFMA.FTZ R8, R143, c[0x0][0x2d0], -R101.reuse ;  /* 0x0000b4008f087a23 */ /* 0x102fe40000010865 */
[----:B------:R-:W-:Y:S02]  /*bb00*/  FMUL.FTZ R9, R2, R109 ;  /* 0x0000006d02097220 */ /* 0x000fe40000410000 */
[--C-:B--2---:R-:W-:Y:S01]  /*bb10*/  FFMA.FTZ R12, R145, c[0x0][0x2d0], -R101.reuse ;  /* 0x0000b400910c7a23 */ /* 0x104fe20000010865 */
[----:B------:R1:W-:Y:S01]  /*bb20*/  MUFU.EX2 R174, R8 ;  /* 0x0000000800ae7308 */ /* 0x0003e20000000800 */
[----:B------:R-:W-:Y:S01]  /*bb30*/  LDSM.16.MT88.4 R28, [R189] ;  /* 0x00000000bd1c783b */ /* 0x000fe20000004200 */
[C---:B------:R-:W-:Y:S02]  /*bb40*/  FMUL.FTZ R58, R0.reuse, R58 ;  /* 0x0000003a003a7220 */ /* 0x040fe40000410000 */
[----:B---3--:R-:W-:Y:S01]  /*bb50*/  FMUL.FTZ R6, R0, R106 ;  /* 0x0000006a00067220 */ /* 0x008fe20000410000 */
[----:B-----5:R-:W-:Y:S01]  /*bb60*/  F2FP.PACK_AB R106, R218, R219 ;  /* 0x000000dbda6a723e */ /* 0x020fe200000000ff */
[C---:B------:R-:W-:Y:S02]  /*bb70*/  FMUL.FTZ R7, R0.reuse, R107 ;  /* 0x0000006b00077220 */ /* 0x040fe40000410000 */
[----:B------:R-:W-:Y:S01]  /*bb80*/  FMUL.FTZ R59, R0, R59 ;  /* 0x0000003b003b7220 */ /* 0x000fe20000410000 */
[----:B------:R-:W-:Y:S01]  /*bb90*/  LDSM.16.MT88.4 R116, [R186+0x2000] ;  /* 0x00200000ba74783b */ /* 0x000fe20000004200 */
[----:B------:R2:W3:Y:S01]  /*bba0*/  MUFU.EX2 R175, R12 ;  /* 0x0000000c00af7308 */ /* 0x0004e20000000800 */
[--C-:B----4-:R-:W-:Y:S02]  /*bbb0*/  FFMA.FTZ R4, R144, c[0x0][0x2d0], -R101.reuse ;  /* 0x0000b40090047a23 */ /* 0x110fe40000010865 */
[C---:B------:R-:W-:Y:S02]  /*bbc0*/  FMUL.FTZ R5, R2.reuse, R105 ;  /* 0x0000006902057220 */ /* 0x040fe40000410000 */
[--C-:B------:R-:W-:Y:S02]  /*bbd0*/  FFMA.FTZ R102, R149, c[0x0][0x2d0], -R138.reuse ;  /* 0x0000b40095667a23 */ /* 0x100fe4000001088a */
[----:B------:R-:W-:Y:S01]  /*bbe0*/  LDSM.16.MT88.4 R124, [R188+0x800] ;  /* 0x00080000bc7c783b */ /* 0x000fe20000004200 */
[C---:B------:R-:W-:Y:S02]  /*bbf0*/  FMUL.FTZ R60, R2.reuse, R60 ;  /* 0x0000003c023c7220 */ /* 0x040fe40000410000 */
[----:B------:R-:W4:Y:S01]  /*bc00*/  MUFU.EX2 R173, R4 ;  /* 0x0000000400ad7308 */ /* 0x000f220000000800 */
[----:B------:R-:W-:Y:S02]  /*bc10*/  FMUL.FTZ R61, R2, R61 ;  /* 0x0000003d023d7220 */ /* 0x000fe40000410000 */
[----:B------:R-:W-:Y:S02]  /*bc20*/  FMUL.FTZ R62, R0, R62 ;  /* 0x0000003e003e7220 */ /* 0x000fe40000410000 */
[----:B-1----:R-:W-:Y:S01]  /*bc30*/  FMUL.FTZ R8, R2, R108 ;  /* 0x0000006c02087220 */ /* 0x002fe20000410000 */
[----:B------:R-:W-:Y:S01]  /*bc40*/  LDSM.16.MT88.4 R132, [R186+0x2800] ;  /* 0x00280000ba84783b */ /* 0x000fe20000004200 */
[----:B------:R-:W-:Y:S02]  /*bc50*/  FMUL.FTZ R63, R0, R63 ;  /* 0x0000003f003f7220 */ /* 0x000fe40000410000 */
[C---:B------:R-:W-:Y:S01]  /*bc60*/  FMUL.FTZ R64, R2.reuse, R64 ;  /* 0x0000004002407220 */ /* 0x040fe20000410000 */
[----:B------:R1:W-:Y:S01]  /*bc70*/  MUFU.EX2 R182, R102 ;  /* 0x0000006600b67308 */ /* 0x0003e20000000800 */
[----:B------:R-:W-:Y:S02]  /*bc80*/  FMUL.FTZ R65, R2, R65 ;  /* 0x0000004102417220 */ /* 0x000fe40000410000 */
[C---:B------:R-:W-:Y:S01]  /*bc90*/  FMUL.FTZ R66, R0.reuse, R66 ;  /* 0x0000004200427220 */ /* 0x040fe20000410000 */
[----:B--2---:R-:W2:Y:S01]  /*bca0*/  LDSM.16.MT88.4 R12, [R185] ;  /* 0x00000000b90c783b */ /* 0x004ea20000004200 */
[----:B---3--:R-:W-:Y:S01]  /*bcb0*/  F2FP.PACK_AB R105, R175, R176 ;  /* 0x000000b0af69723e */ /* 0x008fe200000000ff */
[----:B------:R-:W-:Y:S02]  /*bcc0*/  FMUL.FTZ R67, R0, R67 ;  /* 0x0000004300437220 */ /* 0x000fe40000410000 */
[C---:B------:R-:W-:Y:S02]  /*bcd0*/  FMUL.FTZ R68, R2.reuse, R68 ;  /* 0x0000004402447220 */ /* 0x040fe40000410000 */
[----:B------:R-:W-:Y:S02]  /*bce0*/  FMUL.FTZ R69, R2, R69 ;  /* 0x0000004502457220 */ /* 0x000fe40000410000 */
[----:B------:R-:W3:Y:S01]  /*bcf0*/  LDSM.16.MT88.4 R108, [R188] ;  /* 0x00000000bc6c783b */ /* 0x000ee20000004200 */
[----:B------:R-:W-:Y:S01]  /*bd00*/  FMUL.FTZ R70, R0, R70 ;  /* 0x0000004600467220 */ /* 0x000fe20000410000 */
[----:B----4-:R-:W-:Y:S01]  /*bd10*/  F2FP.PACK_AB R107, R173, R174 ;  /* 0x000000aead6b723e */ /* 0x010fe200000000ff */
[----:B------:R-:W-:Y:S01]  /*bd20*/  FMUL.FTZ R4, R2, R104 ;  /* 0x0000006802047220 */ /* 0x000fe20000410000 */
[----:B------:R-:W-:Y:S01]  /*bd30*/  F2FP.PACK_AB R104, R220, R221 ;  /* 0x000000dddc68723e */ /* 0x000fe200000000ff */
[----:B------:R-:W-:Y:S02]  /*bd40*/  FMUL.FTZ R71, R0, R71 ;  /* 0x0000004700477220 */ /* 0x000fe40000410000 */
[C---:B------:R-:W-:Y:S01]  /*bd50*/  FMUL.FTZ R72, R2.reuse, R72 ;  /* 0x0000004802487220 */ /* 0x040fe20000410000 */
[----:B------:R-:W-:Y:S01]  /*bd60*/  LDSM.16.MT88.4 R140, [R189+0x2800] ;  /* 0x00280000bd8c783b */ /* 0x000fe20000004200 */
[----:B------:R-:W-:Y:S02]  /*bd70*/  FMUL.FTZ R73, R2, R73 ;  /* 0x0000004902497220 */ /* 0x000fe40000410000 */
[----:B------:R-:W-:Y:S02]  /*bd80*/  FMUL.FTZ R74, R0, R74 ;  /* 0x0000004a004a7220 */ /* 0x000fe40000410000 */
[--C-:B-1----:R-:W-:Y:S02]  /*bd90*/  FFMA.FTZ R102, R150, c[0x0][0x2d0], -R101.reuse ;  /* 0x0000b40096667a23 */ /* 0x102fe40000010865 */
[----:B------:R-:W-:Y:S01]  /*bda0*/  FMUL.FTZ R75, R0, R75 ;  /* 0x0000004b004b7220 */ /* 0x000fe20000410000 */
[----:B------:R-:W-:Y:S01]  /*bdb0*/  LDSM.16.MT88.4 R144, [R186+0x3800] ;  /* 0x00380000ba90783b */ /* 0x000fe20000004200 */
[----:B------:R1:W4:Y:S01]  /*bdc0*/  MUFU.EX2 R172, R102 ;  /* 0x0000006600ac7308 */ /* 0x0003220000000800 */
[C---:B------:R-:W-:Y:S02]  /*bdd0*/  FMUL.FTZ R76, R2.reuse, R76 ;  /* 0x0000004c024c7220 */ /* 0x040fe40000410000 */
[----:B------:R-:W-:Y:S02]  /*bde0*/  FMUL.FTZ R77, R2, R77 ;  /* 0x0000004d024d7220 */ /* 0x000fe40000410000 */
[C---:B------:R-:W-:Y:S02]  /*bdf0*/  FMUL.FTZ R78, R0.reuse, R78 ;  /* 0x0000004e004e7220 */ /* 0x040fe40000410000 */
[----:B------:R-:W0:Y:S01]  /*be00*/  LDGDEPBAR ;  /* 0x00000000000079af */ /* 0x000e220000000000 */
[----:B------:R-:W-:Y:S02]  /*be10*/  FMUL.FTZ R79, R0, R79 ;  /* 0x0000004f004f7220 */ /* 0x000fe40000410000 */
[C---:B------:R-:W-:Y:S02]  /*be20*/  FMUL.FTZ R80, R2.reuse, R80 ;  /* 0x0000005002507220 */ /* 0x040fe40000410000 */
[----:B------:R-:W-:Y:S02]  /*be30*/  FMUL.FTZ R81, R2, R81 ;  /* 0x0000005102517220 */ /* 0x000fe40000410000 */
[C---:B------:R-:W-:Y:S01]  /*be40*/  FMUL.FTZ R82, R0.reuse, R82 ;  /* 0x0000005200527220 */ /* 0x040fe20000410000 */
[C---:B--2---:R-:W-:Y:S05]  /*be50*/  HMMA.16816.F32 R4, R104.reuse, R12, R4 ;  /* 0x0000000c6804723c */ /* 0x044fea0000001804 */
[----:B------:R-:W-:Y:S02]  /*be60*/  FMUL.FTZ R83, R0, R83 ;  /* 0x0000005300537220 */ /* 0x000fe40000410000 */
[C---:B------:R-:W-:Y:S01]  /*be70*/  FMUL.FTZ R12, R2.reuse, R112 ;  /* 0x00000070020c7220 */ /* 0x040fe20000410000 */
[C---:B------:R-:W-:Y:S04]  /*be80*/  HMMA.16816.F32 R8, R104.reuse, R14, R8 ;  /* 0x0000000e6808723c */ /* 0x040fe80000001808 */
[----:B------:R-:W-:Y:S02]  /*be90*/  FMUL.FTZ R13, R2, R113 ;  /* 0x00000071020d7220 */ /* 0x000fe40000410000 */
[--C-:B-1----:R-:W-:Y:S02]  /*bea0*/  FFMA.FTZ R102, R152, c[0x0][0x2d0], -R101.reuse ;  /* 0x0000b40098667a23 */ /* 0x102fe40000010865 */
[C---:B------:R-:W-:Y:S02]  /*beb0*/  FMUL.FTZ R14, R0.reuse, R114 ;  /* 0x00000072000e7220 */ /* 0x040fe40000410000 */
[----:B------:R1:W2:Y:S02]  /*bec0*/  MUFU.EX2 R171, R102 ;  /* 0x0000006600ab7308 */ /* 0x0002a40000000800 */
[----:B------:R-:W-:Y:S02]  /*bed0*/  FMUL.FTZ R15, R0, R115 ;  /* 0x00000073000f7220 */ /* 0x000fe40000410000 */
[----:B------:R-:W5:Y:S01]  /*bee0*/  LDSM.16.MT88.4 R112, [R185+0x2000] ;  /* 0x00200000b970783b */ /* 0x000f620000004200 */
[C---:B------:R-:W-:Y:S02]  /*bef0*/  FMUL.FTZ R84, R2.reuse, R84 ;  /* 0x0000005402547220 */ /* 0x040fe40000410000 */
[----:B------:R-:W-:Y:S02]  /*bf00*/  FMUL.FTZ R85, R2, R85 ;  /* 0x0000005502557220 */ /* 0x000fe40000410000 */
[C---:B------:R-:W-:Y:S03]  /*bf10*/  HMMA.16816.F32 R12, R104.reuse, R20, R12 ;  /* 0x00000014680c723c */ /* 0x040fe6000000180c */
[C---:B------:R-:W-:Y:S02]  /*bf20*/  FMUL.FTZ R86, R0.reuse, R86 ;  /* 0x0000005600567220 */ /* 0x040fe40000410000 */
[----:B------:R-:W-:Y:S02]  /*bf30*/  FMUL.FTZ R87, R0, R87 ;  /* 0x0000005700577220 */ /* 0x000fe40000410000 */
[C---:B------:R-:W-:Y:S01]  /*bf40*/  FMUL.FTZ R20, R2.reuse, R120 ;  /* 0x0000007802147220 */ /* 0x040fe20000410000 */
[C---:B------:R-:W-:Y:S04]  /*bf50*/  HMMA.16816.F32 R16, R104.reuse, R22, R16 ;  /* 0x000000166810723c */ /* 0x040fe80000001810 */
[C---:B------:R-:W-:Y:S02]  /*bf60*/  FMUL.FTZ R21, R2.reuse, R121 ;  /* 0x0000007902157220 */ /* 0x040fe40000410000 */
[----:B------:R-:W-:Y:S02]  /*bf70*/  FMUL.FTZ R88, R2, R88 ;  /* 0x0000005802587220 */ /* 0x000fe40000410000 */
[C---:B------:R-:W-:Y:S04]  /*bf80*/  FMUL.FTZ R22, R0.reuse, R122 ;  /* 0x0000007a00167220 */ /* 0x040fe80000410000 */
[----:B------:R-:W-:Y:S02]  /*bf90*/  FMUL.FTZ R23, R0, R123 ;  /* 0x0000007b00177220 */ /* 0x000fe40000410000 */
[----:B------:R-:W-:Y:S01]  /*bfa0*/  LDSM.16.MT88.4 R120, [R186+0x800] ;  /* 0x00080000ba78783b */ /* 0x000fe20000004200 */
[--C-:B-1----:R-:W-:Y:S02]  /*bfb0*/  FFMA.FTZ R102, R151, c[0x0][0x2d0], -R101.reuse ;  /* 0x0000b40097667a23 */ /* 0x102fe40000010865 */
[----:B------:R-:W-:Y:S02]  /*bfc0*/  FMUL.FTZ R89, R2, R89 ;  /* 0x0000005902597220 */ /* 0x000fe40000410000 */
[C---:B------:R-:W-:Y:S01]  /*bfd0*/  HMMA.16816.F32 R20, R104.reuse, R28, R20 ;  /* 0x0000001c6814723c */ /* 0x040fe20000001814 */
[----:B------:R1:W1:Y:S02]  /*bfe0*/  MUFU.EX2 R170, R102 ;  /* 0x0000006600aa7308 */ /* 0x0002640000000800 */
[----:B------:R-:W-:Y:S01]  /*bff0*/  LDSM.16.MT88.4 R148, [R189+0x3800] ;  /* 0x00380000bd94783b */ /* 0x000fe20000004200 */
[C---:B------:R-:W-:Y:S02]  /*c000*/  FMUL.FTZ R90, R0.reuse, R90 ;  /* 0x0000005a005a7220 */ /* 0x040fe40000410000 */
[----:B------:R-:W-:Y:S02]  /*c010*/  FMUL.FTZ R91, R0, R91 ;  /* 0x0000005b005b7220 */ /* 0x000fe40000410000 */
[C---:B------:R-:W-:Y:S04]  /*c020*/  HMMA.16816.F32 R24, R104.reuse, R30, R24 ;  /* 0x0000001e6818723c */ /* 0x040fe80000001818 */
[C---:B------:R-:W-:Y:S02]  /*c030*/  FMUL.FTZ R28, R2.reuse, R128 ;  /* 0x00000080021c7220 */ /* 0x040fe40000410000 */
[----:B------:R-:W-:Y:S02]  /*c040*/  FMUL.FTZ R29, R2, R129 ;  /* 0x00000081021d7220 */ /* 0x000fe40000410000 */
[C---:B------:R-:W-:Y:S04]  /*c050*/  FMUL.FTZ R30, R0.reuse, R130 ;  /* 0x00000082001e7220 */ /* 0x040fe80000410000 */
[----:B------:R-:W-:Y:S02]  /*c060*/  FMUL.FTZ R31, R0, R131 ;  /* 0x00000083001f7220 */ /* 0x000fe40000410000 */
[----:B------:R-:W-:Y:S01]  /*c070*/  LDSM.16.MT88.4 R128, [R185+0x2800] ;  /* 0x00280000b980783b */ /* 0x000fe20000004200 */
[C---:B------:R-:W-:Y:S02]  /*c080*/  FMUL.FTZ R92, R2.reuse, R92 ;  /* 0x0000005c025c7220 */ /* 0x040fe40000410000 */
[----:B-1----:R-:W-:Y:S02]  /*c090*/  FFMA.FTZ R102, R153, c[0x0][0x2d0], -R101 ;  /* 0x0000b40099667a23 */ /* 0x002fe40000010865 */
[C---:B---3--:R-:W-:Y:S02]  /*c0a0*/  HMMA.16816.F32 R28, R104.reuse, R108, R28 ;  /* 0x0000006c681c723c */ /* 0x048fe4000000181c */
[----:B------:R1:W3:Y:S01]  /*c0b0*/  MUFU.EX2 R169, R102 ;  /* 0x0000006600a97308 */ /* 0x0002e20000000800 */
[----:B------:R-:W-:Y:S02]  /*c0c0*/  FMUL.FTZ R93, R2, R93 ;  /* 0x0000005d025d7220 */ /* 0x000fe40000410000 */
[C---:B------:R-:W-:Y:S02]  /*c0d0*/  FMUL.FTZ R94, R0.reuse, R94 ;  /* 0x0000005e005e7220 */ /* 0x040fe40000410000 */
[----:B------:R-:W-:Y:S01]  /*c0e0*/  FMUL.FTZ R95, R0, R95 ;  /* 0x0000005f005f7220 */ /* 0x000fe20000410000 */
[C---:B------:R-:W-:Y:S01]  /*c0f0*/  HMMA.16816.F32 R32, R104.reuse, R110, R32 ;  /* 0x0000006e6820723c */ /* 0x040fe20000001820 */
[----:B------:R-:W2:Y:S03]  /*c100*/  LDSM.16.MT88.4 R108, [R189+0x2000] ;  /* 0x00200000bd6c783b */ /* 0x000ea60000004200 */
[C---:B------:R-:W-:Y:S02]  /*c110*/  FMUL.FTZ R96, R2.reuse, R96 ;  /* 0x0000006002607220 */ /* 0x040fe40000410000 */
[----:B------:R-:W-:Y:S02]  /*c120*/  FMUL.FTZ R97, R2, R97 ;  /* 0x0000006102617220 */ /* 0x000fe40000410000 */
[C---:B-----5:R-:W-:Y:S04]  /*c130*/  HMMA.16816.F32 R36, R104.reuse, R112, R36 ;  /* 0x000000706824723c */ /* 0x060fe80000001824 */
[C---:B------:R-:W-:Y:S02]  /*c140*/  FMUL.FTZ R98, R0.reuse, R98 ;  /* 0x0000006200627220 */ /* 0x040fe40000410000 */
[----:B------:R-:W-:Y:S02]  /*c150*/  FMUL.FTZ R99, R0, R99 ;  /* 0x0000006300637220 */ /* 0x000fe40000410000 */
[C---:B------:R-:W-:Y:S01]  /*c160*/  HMMA.16816.F32 R40, R104.reuse, R114, R40 ;  /* 0x000000726828723c */ /* 0x040fe20000001828 */
[----:B------:R-:W5:Y:S03]  /*c170*/  LDSM.16.MT88.4 R112, [R188+0x2000] ;  /* 0x00200000bc70783b */ /* 0x000f660000004200 */
[----:B-1----:R-:W-:Y:S02]  /*c180*/  FFMA.FTZ R102, R154, c[0x0][0x2d0], -R138 ;  /* 0x0000b4009a667a23 */ /* 0x002fe4000001088a */
[----:B------:R-:W-:Y:S02]  /*c190*/  FFMA.FTZ R2, R2, R225, R221 ;  /* 0x000000e102027223 */ /* 0x000fe400000100dd */
[C---:B------:R-:W-:Y:S01]  /*c1a0*/  HMMA.16816.F32 R44, R104.reuse, R116, R44 ;  /* 0x00000074682c723c */ /* 0x040fe2000000182c */
[----:B------:R1:W1:Y:S03]  /*c1b0*/  MUFU.EX2 R181, R102 ;  /* 0x0000006600b57308 */ /* 0x0002660000000800 */
[----:B------:R-:W-:Y:S02]  /*c1c0*/  FFMA.FTZ R0, R0, R226, R176 ;  /* 0x000000e200007223 */ /* 0x000fe400000100b0 */
[----:B------:R-:W-:Y:S02]  /*c1d0*/  FADD.FTZ R2, R220, R2 ;  /* 0x00000002dc027221 */ /* 0x000fe40000010000 */
[C---:B------:R-:W-:Y:S01]  /*c1e0*/  HMMA.16816.F32 R48, R104.reuse, R118, R48 ;  /* 0x000000766830723c */ /* 0x040fe20000001830 */
[----:B------:R-:W3:Y:S03]  /*c1f0*/  LDSM.16.MT88.4 R116, [R185+0x4000] ;  /* 0x00400000b974783b */ /* 0x000ee60000004200 */
[----:B------:R-:W-:Y:S02]  /*c200*/  FADD.FTZ R0, R175, R0 ;  /* 0x00000000af007221 */ /* 0x000fe40000010000 */
[----:B------:R-:W-:Y:S02]  /*c210*/  FADD.FTZ R2, R219, R2 ;  /* 0x00000002db027221 */ /* 0x000fe40000010000 */
[----:B------:R-:W-:Y:S01]  /*c220*/  FADD.FTZ R0, R174, R0 ;  /* 0x00000000ae007221 */ /* 0x000fe20000010000 */
[C---:B--2---:R-:W-:Y:S03]  /*c230*/  HMMA.16816.F32 R52, R104.reuse, R108, R52 ;  /* 0x0000006c6834723c */ /* 0x044fe60000001834 */
[----:B------:R-:W-:Y:S02]  /*c240*/  FADD.FTZ R2, R218, R2 ;  /* 0x00000002da027221 */ /* 0x000fe40000010000 */
[----:B------:R-:W-:Y:S02]  /*c250*/  FADD.FTZ R0, R173, R0 ;  /* 0x00000000ad007221 */ /* 0x000fe40000010000 */
[----:B------:R-:W-:Y:S01]  /*c260*/  FADD.FTZ R2, R210, R2 ;  /* 0x00000002d2027221 */ /* 0x000fe20000010000 */
[C---:B------:R-:W-:Y:S01]  /*c270*/  HMMA.16816.F32 R56, R104.reuse, R110, R56 ;  /* 0x0000006e6838723c */ /* 0x040fe20000001838 */
[----:B------:R-:W2:Y:S03]  /*c280*/  LDSM.16.MT88.4 R108, [R186+0x4000] ;  /* 0x00400000ba6c783b */ /* 0x000ea60000004200 */
[----:B-1----:R-:W-:Y:S02]  /*c290*/  FFMA.FTZ R102, R156, c[0x0][0x2d0], -R138 ;  /* 0x0000b4009c667a23 */ /* 0x002fe4000001088a */
[----:B----4-:R-:W-:Y:S02]  /*c2a0*/  FADD.FTZ R0, R172, R0 ;  /* 0x00000000ac007221 */ /* 0x010fe40000010000 */
[C---:B-----5:R-:W-:Y:S01]  /*c2b0*/  HMMA.16816.F32 R60, R104.reuse, R112, R60 ;  /* 0x00000070683c723c */ /* 0x060fe2000000183c */
[----:B------:R1:W4:Y:S03]  /*c2c0*/  MUFU.EX2 R179, R102 ;  /* 0x0000006600b37308 */ /* 0x0003260000000800 */
[----:B------:R-:W-:Y:S02]  /*c2d0*/  FADD.FTZ R2, R208, R2 ;  /* 0x00000002d0027221 */ /* 0x000fe40000010000 */
[----:B------:R-:W-:Y:S02]  /*c2e0*/  FADD.FTZ R0, R171, R0 ;  /* 0x00000000ab007221 */ /* 0x000fe40000010000 */
        /* <DEDUP_REMOVED lines=9> */
[----:B-1----:R-:W-:Y:S02]  /*c380*/  FFMA.FTZ R102, R155, c[0x0][0x2d0], -R138 ;  /* 0x0000b4009b667a23 */ /* 0x002fe4000001088a */
[----:B------:R-:W-:Y:S02]  /*c390*/  FADD.FTZ R2, R181, R2 ;  /* 0x00000002b5027221 */ /* 0x000fe40000010000 */
[----:B------:R1:W1:Y:S01]  /*c3a0*/  MUFU.EX2 R178, R102 ;  /* 0x0000006600b27308 */ /* 0x0002620000000800 */
[C---:B--2---:R-:W-:Y:S01]  /*c3b0*/  HMMA.16816.F32 R76, R104.reuse, R108, R76 ;  /* 0x0000006c684c723c */ /* 0x044fe2000000184c */
[----:B------:R-:W-:Y:S02]  /*c3c0*/  LDSM.16.MT88.4 R152, [R188+0x3800] ;  /* 0x00380000bc98783b */ /* 0x000fe40000004200 */
[----:B----4-:R-:W-:Y:S05]  /*c3d0*/  FADD.FTZ R2, R179, R2 ;  /* 0x00000002b3027221 */ /* 0x010fea0000010000 */
[C---:B------:R-:W-:Y:S01]  /*c3e0*/  HMMA.16816.F32 R80, R104.reuse, R110, R80 ;  /* 0x0000006e6850723c */ /* 0x040fe20000001850 */
[----:B------:R-:W2:Y:S07]  /*c3f0*/  LDSM.16.MT88.4 R108, [R185+0x800] ;  /* 0x00080000b96c783b */ /* 0x000eae0000004200 */
[C---:B-----5:R-:W-:Y:S04]  /*c400*/  HMMA.16816.F32 R84, R104.reuse, R112, R84 ;  /* 0x000000706854723c */ /* 0x060fe80000001854 */
[----:B-1----:R-:W-:Y:S04]  /*c410*/  FFMA.FTZ R102, R157, c[0x0][0x2d0], -R138 ;  /* 0x0000b4009d667a23 */ /* 0x002fe8000001088a */
[C---:B------:R-:W-:Y:S01]  /*c420*/  HMMA.16816.F32 R88, R104.reuse, R114, R88 ;  /* 0x000000726858723c */ /* 0x040fe20000001858 */
[----:B------:R-:W1:Y:S01]  /*c430*/  LDSM.16.MT88.4 R112, [R189+0x800] ;  /* 0x00080000bd70783b */ /* 0x000e620000004200 */
[----:B------:R4:W5:Y:S02]  /*c440*/  MUFU.EX2 R177, R102 ;  /* 0x0000006600b17308 */ /* 0x0009640000000800 */
[----:B------:R-:W-:Y:S04]  /*c450*/  FADD.FTZ R2, R178, R2 ;  /* 0x00000002b2027221 */ /* 0x000fe80000010000 */
[C---:B---3--:R-:W-:Y:S08]  /*c460*/  HMMA.16816.F32 R92, R104.reuse, R116, R92 ;  /* 0x00000074685c723c */ /* 0x048ff0000000185c */
[----:B------:R-:W-:Y:S01]  /*c470*/  HMMA.16816.F32 R96, R104, R118, R96 ;  /* 0x000000766860723c */ /* 0x000fe20000001860 */
[----:B------:R-:W-:Y:S06]  /*c480*/  LDSM.16.MT88.4 R116, [R186+0x4800] ;  /* 0x00480000ba74783b */ /* 0x000fec0000004200 */
[----:B------:R-:W-:Y:S02]  /*c490*/  F2FP.PACK_AB R104, R208, R210 ;  /* 0x000000d2d068723e */ /* 0x000fe400000000ff */
[----:B------:R-:W-:Y:S03]  /*c4a0*/  F2FP.PACK_AB R106, R182, R183 ;  /* 0x000000b7b66a723e */ /* 0x000fe600000000ff */
[----:B------:R-:W-:Y:S01]  /*c4b0*/  F2FP.PACK_AB R105, R171, R172 ;  /* 0x000000acab69723e */ /* 0x000fe200000000ff */
[--C-:B----4-:R-:W-:Y:S01]  /*c4c0*/  FFMA.FTZ R102, R159, c[0x0][0x2d0], -R101.reuse ;  /* 0x0000b4009f667a23 */ /* 0x110fe20000010865 */
[----:B------:R-:W-:Y:S01]  /*c4d0*/  F2FP.PACK_AB R107, R169, R170 ;  /* 0x000000aaa96b723e */ /* 0x000fe200000000ff */
[----:B-----5:R-:W-:Y:S02]  /*c4e0*/  FADD.FTZ R2, R177, R2 ;  /* 0x00000002b1027221 */ /* 0x020fe40000010000 */
[----:B------:R3:W4:Y:S04]  /*c4f0*/  MUFU.EX2 R164, R102 ;  /* 0x0000006600a47308 */ /* 0x0007280000000800 */
[C---:B--2---:R-:W-:Y:S08]  /*c500*/  HMMA.16816.F32 R4, R104.reuse, R108, R4 ;  /* 0x0000006c6804723c */ /* 0x044ff00000001804 */
[C---:B------:R-:W-:Y:S01]  /*c510*/  HMMA.16816.F32 R8, R104.reuse, R110, R8 ;  /* 0x0000006e6808723c */ /* 0x040fe20000001808 */
[----:B------:R-:W2:Y:S07]  /*c520*/  LDSM.16.MT88.4 R108, [R188+0x2800] ;  /* 0x00280000bc6c783b */ /* 0x000eae0000004200 */
[C---:B------:R-:W-:Y:S04]  /*c530*/  HMMA.16816.F32 R12, R104.reuse, R120, R12 ;  /* 0x00000078680c723c */ /* 0x040fe8000000180c */
[--C-:B---3--:R-:W-:Y:S02]  /*c540*/  FFMA.FTZ R102, R160, c[0x0][0x2d0], -R101.reuse ;  /* 0x0000b400a0667a23 */ /* 0x108fe40000010865 */
[----:B----4-:R-:W-:Y:S02]  /*c550*/  FADD.FTZ R0, R164, R0 ;  /* 0x00000000a4007221 */ /* 0x010fe40000010000 */
[C---:B------:R-:W-:Y:S01]  /*c560*/  HMMA.16816.F32 R16, R104.reuse, R122, R16 ;  /* 0x0000007a6810723c */ /* 0x040fe20000001810 */
[----:B------:R-:W-:Y:S01]  /*c570*/  LDSM.16.MT88.4 R120, [R189+0x4800] ;  /* 0x00480000bd78783b */ /* 0x000fe20000004200 */
[----:B------:R3:W4:Y:S06]  /*c580*/  MUFU.EX2 R163, R102 ;  /* 0x0000006600a37308 */ /* 0x00072c0000000800 */
[C---:B-1----:R-:W-:Y:S08]  /*c590*/  HMMA.16816.F32 R20, R104.reuse, R112, R20 ;  /* 0x000000706814723c */ /* 0x042ff00000001814 */
[C---:B------:R-:W-:Y:S01]  /*c5a0*/  HMMA.16816.F32 R24, R104.reuse, R114, R24 ;  /* 0x000000726818723c */ /* 0x040fe20000001818 */
[----:B------:R-:W1:Y:S07]  /*c5b0*/  LDSM.16.MT88.4 R112, [R185+0x4800] ;  /* 0x00480000b970783b */ /* 0x000e6e0000004200 */
[C---:B------:R-:W-:Y:S04]  /*c5c0*/  HMMA.16816.F32 R28, R104.reuse, R124, R28 ;  /* 0x0000007c681c723c */ /* 0x040fe8000000181c */
[--C-:B---3--:R-:W-:Y:S02]  /*c5d0*/  FFMA.FTZ R102, R158, c[0x0][0x2d0], -R101.reuse ;  /* 0x0000b4009e667a23 */ /* 0x108fe40000010865 */
[----:B------:R-:W-:Y:S01]  /*c5e0*/  LDSM.16.MT88.4 R156, [R185+0x5800] ;  /* 0x00580000b99c783b */ /* 0x000fe20000004200 */
[----:B----4-:R-:W-:Y:S01]  /*c5f0*/  FADD.FTZ R0, R163, R0 ;  /* 0x00000000a3007221 */ /* 0x010fe20000010000 */
[C---:B------:R-:W-:Y:S01]  /*c600*/  HMMA.16816.F32 R32, R104.reuse, R126, R32 ;  /* 0x0000007e6820723c */ /* 0x040fe20000001820 */
[----:B------:R3:W4:Y:S05]  /*c610*/  MUFU.EX2 R162, R102 ;  /* 0x0000006600a27308 */ /* 0x00072a0000000800 */
[----:B------:R-:W-:Y:S02]  /*c620*/  LDSM.16.MT88.4 R124, [R186+0x1000] ;  /* 0x00100000ba7c783b */ /* 0x000fe40000004200 */
[C---:B------:R-:W-:Y:S08]  /*c630*/  HMMA.16816.F32 R36, R104.reuse, R128, R36 ;  /* 0x000000806824723c */ /* 0x040ff00000001824 */
[C---:B------:R-:W-:Y:S01]  /*c640*/  HMMA.16816.F32 R40, R104.reuse, R130, R40 ;  /* 0x000000826828723c */ /* 0x040fe20000001828 */
[----:B------:R-:W-:Y:S07]  /*c650*/  LDSM.16.MT88.4 R128, [R188+0x1000] ;  /* 0x00100000bc80783b */ /* 0x000fee0000004200 */
[C---:B------:R-:W-:Y:S04]  /*c660*/  HMMA.16816.F32 R44, R104.reuse, R132, R44 ;  /* 0x00000084682c723c */ /* 0x040fe8000000182c */
[--C-:B---3--:R-:W-:Y:S02]  /*c670*/  FFMA.FTZ R102, R161, c[0x0][0x2d0], -R101.reuse ;  /* 0x0000b400a1667a23 */ /* 0x108fe40000010865 */
[----:B----4-:R-:W-:Y:S02]  /*c680*/  FADD.FTZ R0, R162, R0 ;  /* 0x00000000a2007221 */ /* 0x010fe40000010000 */
[C---:B------:R-:W-:Y:S01]  /*c690*/  HMMA.16816.F32 R48, R104.reuse, R134, R48 ;  /* 0x000000866830723c */ /* 0x040fe20000001830 */
[----:B------:R-:W-:Y:S01]  /*c6a0*/  LDSM.16.MT88.4 R132, [R186+0x3000] ;  /* 0x00300000ba84783b */ /* 0x000fe20000004200 */
[----:B------:R3:W4:Y:S06]  /*c6b0*/  MUFU.EX2 R161, R102 ;  /* 0x0000006600a17308 */ /* 0x00072c0000000800 */
[C---:B------:R-:W-:Y:S08]  /*c6c0*/  HMMA.16816.F32 R52, R104.reuse, R140, R52 ;  /* 0x0000008c6834723c */ /* 0x040ff00000001834 */
[C---:B------:R-:W-:Y:S01]  /*c6d0*/  HMMA.16816.F32 R56, R104.reuse, R142, R56 ;  /* 0x0000008e6838723c */ /* 0x040fe20000001838 */
[----:B------:R-:W-:Y:S07]  /*c6e0*/  LDSM.16.MT88.4 R140, [R189+0x3000] ;  /* 0x00300000bd8c783b */ /* 0x000fee0000004200 */
[C---:B--2---:R-:W-:Y:S04]  /*c6f0*/  HMMA.16816.F32 R60, R104.reuse, R108, R60 ;  /* 0x0000006c683c723c */ /* 0x044fe8000000183c */
[----:B---3--:R-:W-:Y:S02]  /*c700*/  FFMA.FTZ R102, R166, c[0x0][0x2d0], -R138 ;  /* 0x0000b400a6667a23 */ /* 0x008fe4000001088a */
[----:B----4-:R-:W-:Y:S02]  /*c710*/  FADD.FTZ R0, R161, R0 ;  /* 0x00000000a1007221 */ /* 0x010fe40000010000 */
[C---:B------:R-:W-:Y:S01]  /*c720*/  HMMA.16816.F32 R64, R104.reuse, R110, R64 ;  /* 0x0000006e6840723c */ /* 0x040fe20000001840 */
[----:B------:R-:W2:Y:S01]  /*c730*/  LDSM.16.MT88.4 R108, [R188+0x4800] ;  /* 0x00480000bc6c783b */ /* 0x000ea20000004200 */
[----:B------:R3:W-:Y:S06]  /*c740*/  MUFU.EX2 R168, R102 ;  /* 0x0000006600a87308 */ /* 0x0007ec0000000800 */
[C---:B-1----:R-:W-:Y:S08]  /*c750*/  HMMA.16816.F32 R68, R104.reuse, R112, R68 ;  /* 0x000000706844723c */ /* 0x042ff00000001844 */
[C---:B------:R-:W-:Y:S01]  /*c760*/  HMMA.16816.F32 R72, R104.reuse, R114, R72 ;  /* 0x000000726848723c */ /* 0x040fe20000001848 */
[----:B------:R-:W1:Y:S07]  /*c770*/  LDSM.16.MT88.4 R112, [R185+0x1000] ;  /* 0x00100000b970783b */ /* 0x000e6e0000004200 */
[C---:B------:R-:W-:Y:S04]  /*c780*/  HMMA.16816.F32 R76, R104.reuse, R116, R76 ;  /* 0x00000074684c723c */ /* 0x040fe8000000184c */
[--C-:B---3--:R-:W-:Y:S04]  /*c790*/  FFMA.FTZ R102, R167, c[0x0][0x2d0], -R138.reuse ;  /* 0x0000b400a7667a23 */ /* 0x108fe8000001088a */
[C---:B------:R-:W-:Y:S01]  /*c7a0*/  HMMA.16816.F32 R80, R104.reuse, R118, R80 ;  /* 0x000000766850723c */ /* 0x040fe20000001850 */
[----:B------:R-:W3:Y:S01]  /*c7b0*/  LDSM.16.MT88.4 R116, [R189+0x1000] ;  /* 0x00100000bd74783b */ /* 0x000ee20000004200 */
[----:B------:R4:W-:Y:S06]  /*c7c0*/  MUFU.EX2 R167, R102 ;  /* 0x0000006600a77308 */ /* 0x0009ec0000000800 */
[C---:B------:R-:W-:Y:S08]  /*c7d0*/  HMMA.16816.F32 R84, R104.reuse, R120, R84 ;  /* 0x000000786854723c */ /* 0x040ff00000001854 */
[C---:B------:R-:W-:Y:S01]  /*c7e0*/  HMMA.16816.F32 R88, R104.reuse, R122, R88 ;  /* 0x0000007a6858723c */ /* 0x040fe20000001858 */
[----:B------:R-:W5:Y:S07]  /*c7f0*/  LDSM.16.MT88.4 R120, [R185+0x3000] ;  /* 0x00300000b978783b */ /* 0x000f6e0000004200 */
[C---:B--2---:R-:W-:Y:S04]  /*c800*/  HMMA.16816.F32 R92, R104.reuse, R108, R92 ;  /* 0x0000006c685c723c */ /* 0x044fe8000000185c */
[--C-:B----4-:R-:W-:Y:S04]  /*c810*/  FFMA.FTZ R102, R222, c[0x0][0x2d0], -R138.reuse ;  /* 0x0000b400de667a23 */ /* 0x110fe8000001088a */
[----:B------:R-:W-:Y:S01]  /*c820*/  HMMA.16816.F32 R96, R104, R110, R96 ;  /* 0x0000006e6860723c */ /* 0x000fe20000001860 */
[----:B------:R-:W2:Y:S01]  /*c830*/  LDSM.16.MT88.4 R108, [R188+0x3000] ;  /* 0x00300000bc6c783b */ /* 0x000ea20000004200 */
[----:B------:R4:W-:Y:S05]  /*c840*/  MUFU.EX2 R166, R102 ;  /* 0x0000006600a67308 */ /* 0x0009ea0000000800 */
[----:B------:R-:W-:Y:S02]  /*c850*/  F2FP.PACK_AB R104, R179, R181 ;  /* 0x000000b5b368723e */ /* 0x000fe400000000ff */
[----:B------:R-:W-:Y:S03]  /*c860*/  F2FP.PACK_AB R106, R177, R178 ;  /* 0x000000b2b16a723e */ /* 0x000fe600000000ff */
[----:B------:R-:W-:Y:S02]  /*c870*/  F2FP.PACK_AB R105, R163, R164 ;  /* 0x000000a4a369723e */ /* 0x000fe400000000ff */
[----:B------:R-:W-:Y:S07]  /*c880*/  F2FP.PACK_AB R107, R161, R162 ;  /* 0x000000a2a16b723e */ /* 0x000fee00000000ff */
[C---:B-1----:R-:W-:Y:S03]  /*c890*/  HMMA.16816.F32 R4, R104.reuse, R112, R4 ;  /* 0x000000706804723c */ /* 0x042fe60000001804 */
[----:B----4-:R-:W-:Y:S05]  /*c8a0*/  FFMA.FTZ R102, R165, c[0x0][0x2d0], -R138 ;  /* 0x0000b400a5667a23 */ /* 0x010fea000001088a */
[C---:B------:R-:W-:Y:S01]  /*c8b0*/  HMMA.16816.F32 R8, R104.reuse, R114, R8 ;  /* 0x000000726808723c */ /* 0x040fe20000001808 */
[----:B------:R-:W1:Y:S01]  /*c8c0*/  LDSM.16.MT88.4 R112, [R185+0x5000] ;  /* 0x00500000b970783b */ /* 0x000e620000004200 */
[----:B------:R-:W4:Y:S06]  /*c8d0*/  MUFU.EX2 R165, R102 ;  /* 0x0000006600a57308 */ /* 0x000f2c0000000800 */
[C---:B------:R-:W-:Y:S08]  /*c8e0*/  HMMA.16816.F32 R12, R104.reuse, R124, R12 ;  /* 0x0000007c680c723c */ /* 0x040ff0000000180c */
[C---:B------:R-:W-:Y:S01]  /*c8f0*/  HMMA.16816.F32 R16, R104.reuse, R126, R16 ;  /* 0x0000007e6810723c */ /* 0x040fe20000001810 */
[----:B------:R-:W-:Y:S07]  /*c900*/  LDSM.16.MT88.4 R124, [R189+0x1800] ;  /* 0x00180000bd7c783b */ /* 0x000fee0000004200 */
[C---:B---3--:R-:W-:Y:S04]  /*c910*/  HMMA.16816.F32 R20, R104.reuse, R116, R20 ;  /* 0x000000746814723c */ /* 0x048fe80000001814 */
[----:B----4-:R-:W-:Y:S01]  /*c920*/  F2FP.PACK_AB R138, R165, R166 ;  /* 0x000000a6a58a723e */ /* 0x010fe200000000ff */
[--C-:B------:R-:W-:Y:S03]  /*c930*/  FFMA.FTZ R102, R223, c[0x0][0x2d0], -R101.reuse ;  /* 0x0000b400df667a23 */ /* 0x100fe60000010865 */
[C---:B------:R-:W-:Y:S01]  /*c940*/  HMMA.16816.F32 R24, R104.reuse, R118, R24 ;  /* 0x000000766818723c */ /* 0x040fe20000001818 */
[----:B------:R-:W3:Y:S01]  /*c950*/  LDSM.16.MT88.4 R116, [R186+0x5000] ;  /* 0x00500000ba74783b */ /* 0x000ee20000004200 */
[----:B------:R4:W-:Y:S06]  /*c960*/  MUFU.EX2 R160, R102 ;  /* 0x0000006600a07308 */ /* 0x0009ec0000000800 */
[C---:B------:R-:W-:Y:S08]  /*c970*/  HMMA.16816.F32 R28, R104.reuse, R128, R28 ;  /* 0x00000080681c723c */ /* 0x040ff0000000181c */
[C---:B------:R-:W-:Y:S08]  /*c980*/  HMMA.16816.F32 R32, R104.reuse, R130, R32 ;  /* 0x000000826820723c */ /* 0x040ff00000001820 */
[C---:B-----5:R-:W-:Y:S04]  /*c990*/  HMMA.16816.F32 R36, R104.reuse, R120, R36 ;  /* 0x000000786824723c */ /* 0x060fe80000001824 */
[--C-:B----4-:R-:W-:Y:S02]  /*c9a0*/  FFMA.FTZ R102, R224, c[0x0][0x2d0], -R101.reuse ;  /* 0x0000b400e0667a23 */ /* 0x110fe40000010865 */
[----:B------:R-:W-:Y:S01]  /*c9b0*/  FFMA.FTZ R101, R136, c[0x0][0x2d0], -R101 ;  /* 0x0000b40088657a23 */ /* 0x000fe20000010865 */
[----:B------:R-:W-:Y:S01]  /*c9c0*/  F2FP.PACK_AB R136, R167, R168 ;  /* 0x000000a8a788723e */ /* 0x000fe200000000ff */
[C---:B------:R-:W-:Y:S01]  /*c9d0*/  HMMA.16816.F32 R40, R104.reuse, R122, R40 ;  /* 0x0000007a6828723c */ /* 0x040fe20000001828 */
[----:B------:R-:W4:Y:S01]  /*c9e0*/  LDSM.16.MT88.4 R120, [R189+0x5000] ;  /* 0x00500000bd78783b */ /* 0x000f220000004200 */
[----:B------:R-:W5:Y:S06]  /*c9f0*/  MUFU.EX2 R102, R102 ;  /* 0x0000006600667308 */ /* 0x000f6c0000000800 */
[C---:B------:R-:W-:Y:S04]  /*ca00*/  HMMA.16816.F32 R44, R104.reuse, R132, R44 ;  /* 0x00000084682c723c */ /* 0x040fe8000000182c */
[----:B------:R-:W1:Y:S04]  /*ca10*/  MUFU.EX2 R101, R101 ;  /* 0x0000006500657308 */ /* 0x000e680000000800 */
[C---:B------:R-:W-:Y:S01]  /*ca20*/  HMMA.16816.F32 R48, R104.reuse, R134, R48 ;  /* 0x000000866830723c */ /* 0x040fe20000001830 */
[----:B------:R-:W-:Y:S07]  /*ca30*/  LDSM.16.MT88.4 R132, [R188+0x1800] ;  /* 0x00180000bc84783b */ /* 0x000fee0000004200 */
[C---:B------:R-:W-:Y:S04]  /*ca40*/  HMMA.16816.F32 R52, R104.reuse, R140, R52 ;  /* 0x0000008c6834723c */ /* 0x040fe80000001834 */
[----:B-----5:R-:W-:Y:S04]  /*ca50*/  F2FP.PACK_AB R137, R102, R160 ;  /* 0x000000a06689723e */ /* 0x020fe800000000ff */
[C---:B------:R-:W-:Y:S01]  /*ca60*/  HMMA.16816.F32 R56, R104.reuse, R142, R56 ;  /* 0x0000008e6838723c */ /* 0x040fe20000001838 */
[----:B------:R-:W-:Y:S03]  /*ca70*/  LDSM.16.MT88.4 R140, [R185+0x3800] ;  /* 0x00380000b98c783b */ /* 0x000fe60000004200 */
[----:B-1----:R-:W-:Y:S04]  /*ca80*/  F2FP.PACK_AB R139, R101, R103 ;  /* 0x00000067658b723e */ /* 0x002fe800000000ff */
[C---:B--2---:R-:W-:Y:S08]  /*ca90*/  HMMA.16816.F32 R60, R104.reuse, R108, R60 ;  /* 0x0000006c683c723c */ /* 0x044ff0000000183c */
[C---:B------:R-:W-:Y:S01]  /*caa0*/  HMMA.16816.F32 R64, R104.reuse, R110, R64 ;  /* 0x0000006e6840723c */ /* 0x040fe20000001840 */
[----:B------:R-:W1:Y:S07]  /*cab0*/  LDSM.16.MT88.4 R108, [R188+0x5000] ;  /* 0x00500000bc6c783b */ /* 0x000e6e0000004200 */
[C---:B------:R-:W-:Y:S08]  /*cac0*/  HMMA.16816.F32 R68, R104.reuse, R112, R68 ;  /* 0x000000706844723c */ /* 0x040ff00000001844 */
[C---:B------:R-:W-:Y:S01]  /*cad0*/  HMMA.16816.F32 R72, R104.reuse, R114, R72 ;  /* 0x000000726848723c */ /* 0x040fe20000001848 */
[----:B------:R-:W2:Y:S07]  /*cae0*/  LDSM.16.MT88.4 R112, [R185+0x1800] ;  /* 0x00180000b970783b */ /* 0x000eae0000004200 */
[C---:B---3--:R-:W-:Y:S08]  /*caf0*/  HMMA.16816.F32 R76, R104.reuse, R116, R76 ;  /* 0x00000074684c723c */ /* 0x048ff0000000184c */
[C---:B------:R-:W-:Y:S01]  /*cb00*/  HMMA.16816.F32 R80, R104.reuse, R118, R80 ;  /* 0x000000766850723c */ /* 0x040fe20000001850 */
[----:B------:R-:W3:Y:S07]  /*cb10*/  LDSM.16.MT88.4 R116, [R186+0x1800] ;  /* 0x00180000ba74783b */ /* 0x000eee0000004200 */
[C---:B----4-:R-:W-:Y:S08]  /*cb20*/  HMMA.16816.F32 R84, R104.reuse, R120, R84 ;  /* 0x000000786854723c */ /* 0x050ff00000001854 */
[C---:B------:R-:W-:Y:S08]  /*cb30*/  HMMA.16816.F32 R88, R104.reuse, R122, R88 ;  /* 0x0000007a6858723c */ /* 0x040ff00000001858 */
[C---:B-1----:R-:W-:Y:S08]  /*cb40*/  HMMA.16816.F32 R92, R104.reuse, R108, R92 ;  /* 0x0000006c685c723c */ /* 0x042ff0000000185c */
[----:B------:R-:W-:Y:S08]  /*cb50*/  HMMA.16816.F32 R96, R104, R110, R96 ;  /* 0x0000006e6860723c */ /* 0x000ff00000001860 */
[C---:B--2---:R-:W-:Y:S01]  /*cb60*/  HMMA.16816.F32 R104, R136.reuse, R112, R4 ;  /* 0x000000708868723c */ /* 0x044fe20000001804 */
[----:B------:R-:W1:Y:S07]  /*cb70*/  LDSM.16.MT88.4 R4, [R186+0x5800] ;  /* 0x00580000ba04783b */ /* 0x000e6e0000004200 */
[C---:B------:R-:W-:Y:S01]  /*cb80*/  HMMA.16816.F32 R108, R136.reuse, R114, R8 ;  /* 0x00000072886c723c */ /* 0x040fe20000001808 */
[----:B------:R-:W2:Y:S07]  /*cb90*/  LDSM.16.MT88.4 R8, [R189+0x5800] ;  /* 0x00580000bd08783b */ /* 0x000eae0000004200 */
[C---:B---3--:R-:W-:Y:S01]  /*cba0*/  HMMA.16816.F32 R112, R136.reuse, R116, R12 ;  /* 0x000000748870723c */ /* 0x048fe2000000180c */
[----:B------:R-:W3:Y:S07]  /*cbb0*/  LDSM.16.MT88.4 R12, [R188+0x5800] ;  /* 0x00580000bc0c783b */ /* 0x000eee0000004200 */
        /* <DEDUP_REMOVED lines=20> */
[C---:B--2---:R-:W-:Y:S04]  /*cd00*/  HMMA.16816.F32 R84, R136.reuse, R8, R84 ;  /* 0x000000088854723c */ /* 0x044fe80000001854 */
[----:B------:R-:W-:Y:S01]  /*cd10*/  FADD.FTZ R4, R102, R2 ;  /* 0x0000000266047221 */ /* 0x000fe20000010000 */
[-C--:B------:R-:W-:Y:S01]  /*cd20*/  MOV R102, R3.reuse ;  /* 0x0000000300667202 */ /* 0x080fe20000000f00 */
[----:B------:R-:W-:Y:S01]  /*cd30*/  FADD.FTZ R2, R166, R0 ;  /* 0x00000000a6027221 */ /* 0x000fe20000010000 */
[----:B------:R-:W-:Y:S01]  /*cd40*/  MOV R8, R3 ;  /* 0x0000000300087202 */ /* 0x000fe20000000f00 */
[C---:B------:R-:W-:Y:S04]  /*cd50*/  HMMA.16816.F32 R88, R136.reuse, R10, R88 ;  /* 0x0000000a8858723c */ /* 0x040fe80000001858 */
[----:B------:R-:W-:Y:S02]  /*cd60*/  FADD.FTZ R0, R103, R4 ;  /* 0x0000000467007221 */ /* 0x000fe40000010000 */
[----:B------:R-:W-:Y:S02]  /*cd70*/  FADD.FTZ R225, R165, R2 ;  /* 0x00000002a5e17221 */ /* 0x000fe40000010000 */
[C---:B---3--:R-:W-:Y:S04]  /*cd80*/  HMMA.16816.F32 R92, R136.reuse, R12, R92 ;  /* 0x0000000c885c723c */ /* 0x048fe8000000185c */
[----:B------:R-:W-:Y:S01]  /*cd90*/  FADD.FTZ R226, R101, R0 ;  /* 0x0000000065e27221 */ /* 0x000fe20000010000 */
[----:B------:R-:W-:Y:S03]  /*cda0*/  MOV R101, R100 ;  /* 0x0000006400657202 */ /* 0x000fe60000000f00 */
[----:B------:R-:W-:Y:S01]  /*cdb0*/  HMMA.16816.F32 R96, R136, R14, R96 ;  /* 0x0000000e8860723c */ /* 0x000fe20000001860 */
[----:B------:R-:W-:-:S07]  /*cdc0*/  @P0 BRA `(.L_x_461) ;  /* 0xffffd27000000947 */ /* 0x000fce000383ffff */
.L_x_460:
[----:B------:R-:W-:-:S13]  /*cdd0*/  ISETP.GE.AND P0, PT, R207, R211, PT ;  /* 0x000000d3cf00720c */ /* 0x000fda0003f06270 */
[----:B------:R-:W-:Y:S05]  /*cde0*/  @!P0 BRA `(.L_x_462) ;  /* 0x0000387000008947 */ /* 0x000fea0003800000 */
[----:B------:R-:W-:Y:S02]  /*cdf0*/  MOV R102, R8 ;  /* 0x0000000800667202 */ /* 0x000fe40000000f00 */
[----:B------:R-:W-:Y:S02]  /*ce00*/  MOV R101, R100 ;  /* 0x0000006400657202 */ /* 0x000fe40000000f00 */
.L_x_471:
[----:B------:R-:W-:Y:S01]  /*ce10*/  SHF.R.S32.HI R0, RZ, 0x1f, R207 ;  /* 0x0000001fff007819 */ /* 0x000fe200000114cf */
[----:B------:R-:W-:Y:S04]  /*ce20*/  DEPBAR.LE SB0, 0x0 ;  /* 0x000080000000791a */ /* 0x000fe80000000000 */
[----:B------:R-:W-:Y:S01]  /*ce30*/  IMAD R0, R0, c[0x0][0x208], RZ ;  /* 0x0000820000007a24 */ /* 0x000fe200078e02ff */
[----:B------:R-:W-:Y:S01]  /*ce40*/  WARPSYNC 0xffffffff ;  /* 0xffffffff00007948 */ /* 0x000fe20003800000 */
[----:B------:R-:W-:Y:S01]  /*ce50*/  BAR.SYNC.DEFER_BLOCKING 0x0 ;  /* 0x0000000000007b1d */ /* 0x000fe20000010000 */
[C---:B------:R-:W-:Y:S04]  /*ce60*/  IMAD.WIDE.U32 R2, R207.reuse, c[0x0][0x208], RZ ;  /* 0x00008200cf027a25 */ /* 0x040fe800078e00ff */
[----:B------:R-:W-:Y:S02]  /*ce70*/  IMAD R0, R207, c[0x0][0x20c], R0 ;  /* 0x00008300cf007a24 */ /* 0x000fe400078e0200 */
[----:B------:R-:W-:Y:S02]  /*ce80*/  IMAD.SHL.U32 R4, R2, 0x40, RZ ;  /* 0x0000004002047824 */ /* 0x000fe400078e00ff */
[----:B------:R-:W-:Y:S02]  /*ce90*/  IMAD.IADD R0, R3, 0x1, R0 ;  /* 0x0000000103007824 */ /* 0x000fe400078e0200 */
[----:B------:R-:W-:Y:S01]  /*cea0*/  IMAD.MOV.U32 R7, RZ, RZ, c[0x0][0x208] ;  /* 0x00008200ff077624 */ /* 0x000fe200078e00ff */
[----:B------:R-:W-:Y:S02]  /*ceb0*/  IADD3 R5, P6, R4, R214, RZ ;  /* 0x000000d604057210 */ /* 0x000fe40007fde0ff */
[----:B------:R-:W-:Y:S01]  /*cec0*/  SHF.L.U64.HI R0, R2, 0x6, R0 ;  /* 0x0000000602007819 */ /* 0x000fe20000010200 */
[----:B------:R-:W-:Y:S01]  /*ced0*/  IMAD.MOV.U32 R2, RZ, RZ, c[0x0][0x20c] ;  /* 0x00008300ff027624 */ /* 0x000fe200078e00ff */
[C---:B------:R-:W-:Y:S02]  /*cee0*/  LEA R3, P0, R7.reuse, R4, 0x5 ;  /* 0x0000000407037211 */ /* 0x040fe400078028ff */
[----:B------:R-:W-:Y:S02]  /*cef0*/  IADD3.X R6, R0, R217, RZ, P6, !PT ;  /* 0x000000d900067210 */ /* 0x000fe400037fe4ff */
[----:B------:R-:W-:Y:S02]  /*cf00*/  LEA.HI.X R2, R7, R0, R2, 0x5, P0 ;  /* 0x0000000007027211 */ /* 0x000fe400000f2c02 */
[C---:B------:R-:W-:Y:S02]  /*cf10*/  IADD3 R13, P0, R214.reuse, 0x40, RZ ;  /* 0x00000040d60d7810 */ /* 0x040fe40007f1e0ff */
[C---:B------:R-:W-:Y:S01]  /*cf20*/  LEA R22, P6, R5.reuse, c[0x0][0x1f8], 0x1 ;  /* 0x00007e0005167a11 */ /* 0x040fe200078c08ff */
[----:B------:R-:W-:Y:S01]  /*cf30*/  LDSM.16.M88.4 R32, [R191] ;  /* 0x00000000bf20783b */ /* 0x000fe20000000200 */
[----:B------:R-:W-:Y:S02]  /*cf40*/  ULDC UR4, c[0x0][0x324] ;  /* 0x0000c90000047ab9 */ /* 0x000fe40000000800 */
[----:B------:R-:W-:Y:S01]  /*cf50*/  LEA.HI.X R23, R5, c[0x0][0x1fc], R6, 0x1, P6 ;  /* 0x00007f0005177a11 */ /* 0x000fe200030f0c06 */
[--C-:B------:R-:W-:Y:S01]  /*cf60*/  IMAD.X R5, RZ, RZ, R217.reuse, P0 ;  /* 0x000000ffff057224 */ /* 0x100fe200000e06d9 */
[----:B------:R-:W-:Y:S01]  /*cf70*/  IADD3 R7, P6, R214, 0x80, RZ ;  /* 0x00000080d6077810 */ /* 0x000fe20007fde0ff */
[----:B------:R-:W-:Y:S01]  /*cf80*/  ULOP3.LUT UR4, URZ, UR4, URZ, 0x33, !UPT ;  /* 0x000000043f047292 */ /* 0x000fe2000f8e333f */
[C---:B------:R-:W-:Y:S01]  /*cf90*/  IADD3 R12, P0, R4.reuse, R13, RZ ;  /* 0x0000000d040c7210 */ /* 0x040fe20007f1e0ff */
[----:B------:R-:W1:Y:S02]  /*cfa0*/  LDSM.16.M88.4 R8, [R184] ;  /* 0x00000000b808783b */ /* 0x000e640000000200 */
[----:B------:R-:W-:Y:S01]  /*cfb0*/  IMAD.X R6, RZ, RZ, R217, P6 ;  /* 0x000000ffff067224 */ /* 0x000fe200030e06d9 */
[----:B------:R-:W-:Y:S01]  /*cfc0*/  IADD3 R4, P6, R4, R7, RZ ;  /* 0x0000000704047210 */ /* 0x000fe20007fde0ff */
[--C-:B------:R-:W-:Y:S01]  /*cfd0*/  IMAD.X R14, R0, 0x1, R5.reuse, P0 ;  /* 0x00000001000e7824 */ /* 0x100fe200000e0605 */
[C---:B------:R-:W-:Y:S02]  /*cfe0*/  LEA R20, P0, R12.reuse, c[0x0][0x1f8], 0x1 ;  /* 0x00007e000c147a11 */ /* 0x040fe400078008ff */
[----:B------:R-:W2:Y:S02]  /*cff0*/  LDSM.16.M88.4 R16, [R184+0x800] ;  /* 0x00080000b810783b */ /* 0x000ea40000000200 */
[----:B------:R-:W-:Y:S02]  /*d000*/  LEA.HI.X R21, R12, c[0x0][0x1fc], R14, 0x1, P0 ;  /* 0x00007f000c157a11 */ /* 0x000fe400000f0c0e */
[C---:B------:R-:W-:Y:S02]  /*d010*/  IADD3 R13, P0, R3.reuse, R13, RZ ;  /* 0x0000000d030d7210 */ /* 0x040fe40007f1e0ff */
[----:B------:R-:W-:Y:S01]  /*d020*/  IADD3.X R12, R0, R6, RZ, P6, !PT ;  /* 0x00000006000c7210 */ /* 0x000fe200037fe4ff */
[----:B------:R-:W3:Y:S01]  /*d030*/  LDSM.16.M88.4 R24, [R184+0x1000] ;  /* 0x00100000b818783b */ /* 0x000ee20000000200 */
[C---:B------:R-:W-:Y:S01]  /*d040*/  IADD3 R0, P6, R3.reuse, R7, RZ ;  /* 0x0000000703007210 */ /* 0x040fe20007fde0ff */
[C---:B------:R-:W-:Y:S01]  /*d050*/  IMAD.X R28, R2.reuse, 0x1, R5, P0 ;  /* 0x00000001021c7824 */ /* 0x040fe200000e0605 */
[----:B------:R-:W-:Y:S03]  /*d060*/  IADD3 R3, P0, R3, R214, RZ ;  /* 0x000000d603037210 */ /* 0x000fe60007f1e0ff */
[----:B------:R-:W-:Y:S01]  /*d070*/  IMAD.X R5, R2, 0x1, R6, P6 ;  /* 0x0000000102057824 */ /* 0x000fe200030e0606 */
[----:B------:R-:W4:Y:S01]  /*d080*/  LDSM.16.M88.4 R136, [R184+0x1800] ;  /* 0x00180000b888783b */ /* 0x000f220000000200 */
[----:B------:R-:W-:Y:S01]  /*d090*/  LEA R6, P6, R4, c[0x0][0x1f8], 0x1 ;  /* 0x00007e0004067a11 */ /* 0x000fe200078c08ff */
[----:B------:R-:W-:Y:S01]  /*d0a0*/  IMAD.X R2, R2, 0x1, R217, P0 ;  /* 0x0000000102027824 */ /* 0x000fe200000e06d9 */
[C---:B------:R-:W-:Y:S02]  /*d0b0*/  LEA R14, P0, R3.reuse, c[0x0][0x1f8], 0x1 ;  /* 0x00007e00030e7a11 */ /* 0x040fe400078008ff */
[----:B------:R-:W-:Y:S02]  /*d0c0*/  LEA.HI.X R7, R4, c[0x0][0x1fc], R12, 0x1, P6 ;  /* 0x00007f0004077a11 */ /* 0x000fe400030f0c0c */
[----:B------:R-:W-:Y:S01]  /*d0d0*/  LDSM.16.M88.4 R140, [R192] ;  /* 0x00000000c08c783b */ /* 0x000fe20000000200 */
[----:B------:R-:W-:Y:S02]  /*d0e0*/  LEA.HI.X R15, R3, c[0x0][0x1fc], R2, 0x1, P0 ;  /* 0x00007f00030f7a11 */ /* 0x000fe400000f0c02 */
[C---:B------:R-:W-:Y:S02]  /*d0f0*/  LEA R12, P6, R13.reuse, c[0x0][0x1f8], 0x1 ;  /* 0x00007e000d0c7a11 */ /* 0x040fe400078c08ff */
[C---:B------:R-:W-:Y:S02]  /*d100*/  LEA R2, P0, R0.reuse, c[0x0][0x1f8], 0x1 ;  /* 0x00007e0000027a11 */ /* 0x040fe400078008ff */
[----:B------:R-:W5:Y:S01]  /*d110*/  LDSM.16.M88.4 R144, [R195] ;  /* 0x00000000c390783b */ /* 0x000f620000000200 */
[----:B------:R-:W-:Y:S02]  /*d120*/  LEA.HI.X R13, R13, c[0x0][0x1fc], R28, 0x1, P6 ;  /* 0x00007f000d0d7a11 */ /* 0x000fe400030f0c1c */
[----:B------:R-:W-:Y:S02]  /*d130*/  LEA.HI.X R3, R0, c[0x0][0x1fc], R5, 0x1, P0 ;  /* 0x00007f0000037a11 */ /* 0x000fe400000f0c05 */
[----:B------:R-:W-:Y:S02]  /*d140*/  ISETP.GT.AND P6, PT, R207, R211, PT ;  /* 0x000000d3cf00720c */ /* 0x000fe40003fc4270 */
[----:B------:R-:W1:Y:S07]  /*d150*/  LDSM.16.M88.4 R148, [R206] ;  /* 0x00000000ce94783b */ /* 0x000e6e0000000200 */
[----:B------:R-:W1:Y:S07]  /*d160*/  LDSM.16.M88.4 R152, [R205] ;  /* 0x00000000cd98783b */ /* 0x000e6e0000000200 */
[----:B------:R-:W1:Y:S07]  /*d170*/  LDSM.16.M88.4 R156, [R204] ;  /* 0x00000000cc9c783b */ /* 0x000e6e0000000200 */
[----:B------:R-:W-:Y:S01]  /*d180*/  @!PT LDS RZ, [RZ] ;  /* 0x00000000fffff984 */ /* 0x000fe20000000800 */
[----:B------:R-:W-:Y:S01]  /*d190*/  @!PT LDS RZ, [RZ] ;  /* 0x00000000fffff984 */ /* 0x000fe20000000800 */
[----:B------:R-:W-:Y:S01]  /*d1a0*/  @!PT LDS RZ, [RZ] ;  /* 0x00000000fffff984 */ /* 0x000fe20000000800 */
[----:B------:R3:W-:Y:S07]  /*d1b0*/  LDGSTS.E.BYPASS.LTC128B.128 [R209+0x100], [R22.64], !P5 ;  /* 0x0010000016d17fae */ /* 0x0007ee000e901d46 */
[----:B------:R3:W-:Y:S07]  /*d1c0*/  LDGSTS.E.BYPASS.LTC128B.128 [R209+0x2100], [R20.64], !P4 ;  /* 0x0210000014d17fae */ /* 0x0007ee000e101d46 */
[----:B------:R1:W-:Y:S07]  /*d1d0*/  LDGSTS.E.BYPASS.LTC128B.128 [R209+0x4100], [R6.64], !P3 ;  /* 0x0410000006d17fae */ /* 0x0003ee000d901d46 */
[----:B------:R2:W-:Y:S07]  /*d1e0*/  LDGSTS.E.BYPASS.LTC128B.128 [R209+0x1100], [R14.64], !P5 ;  /* 0x011000000ed17fae */ /* 0x0005ee000e901d46 */
[----:B------:R2:W-:Y:S07]  /*d1f0*/  LDGSTS.E.BYPASS.LTC128B.128 [R209+0x3100], [R12.64], !P4 ;  /* 0x031000000cd17fae */ /* 0x0005ee000e101d46 */
[----:B------:R3:W-:Y:S01]  /*d200*/  LDGSTS.E.BYPASS.LTC128B.128 [R209+0x5100], [R2.64], !P3 ;  /* 0x0510000002d17fae */ /* 0x0007e2000d901d46 */
[C---:B-1----:R-:W-:Y:S06]  /*d210*/  HMMA.16816.F32 R4, R32.reuse, R8, RZ ;  /* 0x000000082004723c */ /* 0x042fec00000018ff */
[----:B------:R-:W-:Y:S02]  /*d220*/  LDSM.16.M88.4 R160, [R194] ;  /* 0x00000000c2a0783b */ /* 0x000fe40000000200 */
[C---:B------:R-:W-:Y:S05]  /*d230*/  HMMA.16816.F32 R8, R32.reuse, R10, RZ ;  /* 0x0000000a2008723c */ /* 0x040fea00000018ff */
[----:B------:R-:W0:Y:S03]  /*d240*/  LDGDEPBAR ;  /* 0x00000000000079af */ /* 0x000e260000000000 */
[C---:B--2---:R-:W-:Y:S04]  /*d250*/  HMMA.16816.F32 R12, R32.reuse, R16, RZ ;  /* 0x00000010200c723c */ /* 0x044fe800000018ff */
[----:B------:R-:W1:Y:S04]  /*d260*/  LDSM.16.M88.4 R164, [R190] ;  /* 0x00000000bea4783b */ /* 0x000e680000000200 */
[C---:B------:R-:W-:Y:S03]  /*d270*/  HMMA.16816.F32 R16, R32.reuse, R18, RZ ;  /* 0x000000122010723c */ /* 0x040fe600000018ff */
[----:B------:R-:W-:Y:S05]  /*d280*/  LDSM.16.M88.4 R168, [R190+0x1000] ;  /* 0x00100000bea8783b */ /* 0x000fea0000000200 */
[C---:B---3--:R-:W-:Y:S02]  /*d290*/  HMMA.16816.F32 R20, R32.reuse, R24, RZ ;  /* 0x000000182014723c */ /* 0x048fe400000018ff */
[----:B------:R-:W-:Y:S06]  /*d2a0*/  LDSM.16.M88.4 R172, [R190+0x1800] ;  /* 0x00180000beac783b */ /* 0x000fec0000000200 */
[C---:B------:R-:W-:Y:S01]  /*d2b0*/  HMMA.16816.F32 R24, R32.reuse, R26, RZ ;  /* 0x0000001a2018723c */ /* 0x040fe200000018ff */
[----:B------:R-:W-:Y:S07]  /*d2c0*/  LDSM.16.M88.4 R176, [R193] ;  /* 0x00000000c1b0783b */ /* 0x000fee0000000200 */
[C---:B----4-:R-:W-:Y:S01]  /*d2d0*/  HMMA.16816.F32 R28, R32.reuse, R136, RZ ;  /* 0x00000088201c723c */ /* 0x050fe200000018ff */
[----:B------:R-:W-:Y:S07]  /*d2e0*/  LDSM.16.M88.4 R180, [R187] ;  /* 0x00000000bbb4783b */ /* 0x000fee0000000200 */
[----:B------:R-:W-:Y:S01]  /*d2f0*/  HMMA.16816.F32 R32, R32, R138, RZ ;  /* 0x0000008a2020723c */ /* 0x000fe200000018ff */
[----:B------:R-:W2:Y:S07]  /*d300*/  LDSM.16.M88.4 R136, [R190+0x800] ;  /* 0x00080000be88783b */ /* 0x000eae0000000200 */
[C---:B-----5:R-:W-:Y:S08]  /*d310*/  HMMA.16816.F32 R4, R140.reuse, R144, R4 ;  /* 0x000000908c04723c */ /* 0x060ff00000001804 */
[C---:B------:R-:W-:Y:S01]  /*d320*/  HMMA.16816.F32 R8, R140.reuse, R146, R8 ;  /* 0x000000928c08723c */ /* 0x040fe20000001808 */
[----:B------:R-:W-:Y:S07]  /*d330*/  LDSM.16.M88.4 R144, [R187+0x1000] ;  /* 0x00100000bb90783b */ /* 0x000fee0000000200 */
[C---:B------:R-:W-:Y:S08]  /*d340*/  HMMA.16816.F32 R12, R140.reuse, R148, R12 ;  /* 0x000000948c0c723c */ /* 0x040ff0000000180c */
[C---:B------:R-:W-:Y:S01]  /*d350*/  HMMA.16816.F32 R16, R140.reuse, R150, R16 ;  /* 0x000000968c10723c */ /* 0x040fe20000001810 */
[----:B------:R-:W-:Y:S07]  /*d360*/  LDSM.16.M88.4 R148, [R187+0x1800] ;  /* 0x00180000bb94783b */ /* 0x000fee0000000200 */
[C---:B------:R-:W-:Y:S08]  /*d370*/  HMMA.16816.F32 R20, R140.reuse, R152, R20 ;  /* 0x000000988c14723c */ /* 0x040ff00000001814 */
[C---:B------:R-:W-:Y:S01]  /*d380*/  HMMA.16816.F32 R24, R140.reuse, R154, R24 ;  /* 0x0000009a8c18723c */ /* 0x040fe20000001818 */
[----:B------:R-:W-:Y:S07]  /*d390*/  LDSM.16.M88.4 R152, [R191+0x4000] ;  /* 0x00400000bf98783b */ /* 0x000fee0000000200 */
[C---:B------:R-:W-:Y:S08]  /*d3a0*/  HMMA.16816.F32 R28, R140.reuse, R156, R28 ;  /* 0x0000009c8c1c723c */ /* 0x040ff0000000181c */
[----:B------:R-:W-:Y:S01]  /*d3b0*/  HMMA.16816.F32 R32, R140, R158, R32 ;  /* 0x0000009e8c20723c */ /* 0x000fe20000001820 */
[----:B------:R-:W3:Y:S07]  /*d3c0*/  LDSM.16.M88.4 R140, [R187+0x800] ;  /* 0x00080000bb8c783b */ /* 0x000eee0000000200 */
[C---:B-1----:R-:W-:Y:S01]  /*d3d0*/  HMMA.16816.F32 R4, R160.reuse, R164, R4 ;  /* 0x000000a4a004723c */ /* 0x042fe20000001804 */
        /* <DEDUP_REMOVED lines=13> */
[----:B------:R-:W5:Y:S07]  /*d4b0*/  LDSM.16.M88.4 R172, [R203] ;  /* 0x00000000cbac783b */ /* 0x000f6e0000000200 */
[C---:B------:R-:W-:Y:S01]  /*d4c0*/  HMMA.16816.F32 R8, R176.reuse, R182, R8 ;  /* 0x000000b6b008723c */ /* 0x040fe20000001808 */
[----:B------:R-:W-:Y:S07]  /*d4d0*/  LDSM.16.M88.4 R180, [R190+0x2000] ;  /* 0x00200000beb4783b */ /* 0x000fee0000000200 */
        /* <DEDUP_REMOVED lines=10> */
[----:B------:R-:W1:Y:S07]  /*d580*/  LDSM.16.M88.4 R176, [R194+0x4000] ;  /* 0x00400000c2b0783b */ /* 0x000e6e0000000200 */
[C---:B------:R-:W-:Y:S01]  /*d590*/  HMMA.16816.F32 R8, R152.reuse, R158, R8 ;  /* 0x0000009e9808723c */ /* 0x040fe20000001808 */
[----:B------:R-:W-:Y:S07]  /*d5a0*/  LDSM.16.M88.4 R156, [R190+0x3800] ;  /* 0x00380000be9c783b */ /* 0x000fee0000000200 */
[C---:B--2---:R-:W-:Y:S08]  /*d5b0*/  HMMA.16816.F32 R12, R152.reuse, R136, R12 ;  /* 0x00000088980c723c */ /* 0x044ff0000000180c */
[C---:B------:R-:W-:Y:S01]  /*d5c0*/  HMMA.16816.F32 R16, R152.reuse, R138, R16 ;  /* 0x0000008a9810723c */ /* 0x040fe20000001810 */
[----:B------:R-:W2:Y:S07]  /*d5d0*/  LDSM.16.M88.4 R136, [R190+0x2800] ;  /* 0x00280000be88783b */ /* 0x000eae0000000200 */
[C---:B----4-:R-:W-:Y:S08]  /*d5e0*/  HMMA.16816.F32 R20, R152.reuse, R160, R20 ;  /* 0x000000a09814723c */ /* 0x050ff00000001814 */
[C---:B------:R-:W-:Y:S01]  /*d5f0*/  HMMA.16816.F32 R24, R152.reuse, R162, R24 ;  /* 0x000000a29818723c */ /* 0x040fe20000001818 */
[----:B------:R-:W-:Y:S07]  /*d600*/  LDSM.16.M88.4 R160, [R193+0x4000] ;  /* 0x00400000c1a0783b */ /* 0x000fee0000000200 */
[C---:B------:R-:W-:Y:S08]  /*d610*/  HMMA.16816.F32 R28, R152.reuse, R164, R28 ;  /* 0x000000a4981c723c */ /* 0x040ff0000000181c */
[----:B------:R-:W-:Y:S01]  /*d620*/  HMMA.16816.F32 R32, R152, R166, R32 ;  /* 0x000000a69820723c */ /* 0x000fe20000001820 */
[----:B------:R-:W4:Y:S07]  /*d630*/  LDSM.16.M88.4 R152, [R190+0x3000] ;  /* 0x00300000be98783b */ /* 0x000f2e0000000200 */
[C---:B-----5:R-:W-:Y:S01]  /*d640*/  HMMA.16816.F32 R4, R168.reuse, R172, R4 ;  /* 0x000000aca804723c */ /* 0x060fe20000001804 */
[----:B------:R-:W5:Y:S07]  /*d650*/  LDSM.16.M88.4 R164, [R187+0x2000] ;  /* 0x00200000bba4783b */ /* 0x000f6e0000000200 */
[C---:B------:R-:W-:Y:S01]  /*d660*/  HMMA.16816.F32 R8, R168.reuse, R174, R8 ;  /* 0x000000aea808723c */ /* 0x040fe20000001808 */
[----:B------:R-:W-:Y:S07]  /*d670*/  LDSM.16.M88.4 R172, [R184+0x4000] ;  /* 0x00400000b8ac783b */ /* 0x000fee0000000200 */
        /* <DEDUP_REMOVED lines=10> */
[----:B------:R-:W1:Y:S07]  /*d720*/  LDSM.16.M88.4 R168, [R191+0x8000] ;  /* 0x00800000bfa8783b */ /* 0x000e6e0000000200 */
[C---:B------:R-:W-:Y:S01]  /*d730*/  HMMA.16816.F32 R8, R176.reuse, R182, R8 ;  /* 0x000000b6b008723c */ /* 0x040fe20000001808 */
[----:B------:R-:W-:Y:S07]  /*d740*/  LDSM.16.M88.4 R180, [R199] ;  /* 0x00000000c7b4783b */ /* 0x000fee0000000200 */
[C---:B--2---:R-:W-:Y:S08]  /*d750*/  HMMA.16816.F32 R12, R176.reuse, R136, R12 ;  /* 0x00000088b00c723c */ /* 0x044ff0000000180c */
[C---:B------:R-:W-:Y:S01]  /*d760*/  HMMA.16816.F32 R16, R176.reuse, R138, R16 ;  /* 0x0000008ab010723c */ /* 0x040fe20000001810 */
[----:B------:R-:W2:Y:S07]  /*d770*/  LDSM.16.M88.4 R136, [R184+0x4800] ;  /* 0x00480000b888783b */ /* 0x000eae0000000200 */
[C---:B----4-:R-:W-:Y:S08]  /*d780*/  HMMA.16816.F32 R20, R176.reuse, R152, R20 ;  /* 0x00000098b014723c */ /* 0x050ff00000001814 */
[C---:B------:R-:W-:Y:S01]  /*d790*/  HMMA.16816.F32 R24, R176.reuse, R154, R24 ;  /* 0x0000009ab018723c */ /* 0x040fe20000001818 */
[----:B------:R-:W4:Y:S07]  /*d7a0*/  LDSM.16.M88.4 R152, [R184+0x5000] ;  /* 0x00500000b898783b */ /* 0x000f2e0000000200 */
[C---:B------:R-:W-:Y:S08]  /*d7b0*/  HMMA.16816.F32 R28, R176.reuse, R156, R28 ;  /* 0x0000009cb01c723c */ /* 0x040ff0000000181c */
[----:B------:R-:W-:Y:S01]  /*d7c0*/  HMMA.16816.F32 R32, R176, R158, R32 ;  /* 0x0000009eb020723c */ /* 0x000fe20000001820 */
[----:B------:R-:W1:Y:S07]  /*d7d0*/  LDSM.16.M88.4 R156, [R184+0x5800] ;  /* 0x00580000b89c783b */ /* 0x000e6e0000000200 */
[C---:B-----5:R-:W-:Y:S01]  /*d7e0*/  HMMA.16816.F32 R4, R160.reuse, R164, R4 ;  /* 0x000000a4a004723c */ /* 0x060fe20000001804 */
[----:B------:R-:W5:Y:S07]  /*d7f0*/  LDSM.16.M88.4 R176, [R192+0x8000] ;  /* 0x00800000c0b0783b */ /* 0x000f6e0000000200 */
        /* <DEDUP_REMOVED lines=26> */
[C---:B------:R-:W-:Y:S08]  /*d9a0*/  HMMA.16816.F32 R8, R176.reuse, R182, R8 ;  /* 0x000000b6b008723c */ /* 0x040ff00000001808 */
        /* <DEDUP_REMOVED lines=13> */
[C---:B------:R-:W-:Y:S08]  /*da80*/  HMMA.16816.F32 R28, R160.reuse, R156, R28 ;  /* 0x0000009ca01c723c */ /* 0x040ff0000000181c */
[----:B------:R-:W-:Y:S08]  /*da90*/  HMMA.16816.F32 R32, R160, R158, R32 ;  /* 0x0000009ea020723c */ /* 0x000ff00000001820 */
[C---:B-----5:R-:W-:Y:S08]  /*daa0*/  HMMA.16816.F32 R4, R168.reuse, R172, R4 ;  /* 0x000000aca804723c */ /* 0x060ff00000001804 */
        /* <DEDUP_REMOVED lines=150> */
.L_x_465:
[----:B------:R-:W-:Y:S04]  /*e410*/  MOV R8, c[0x0][0x32c] ;  /* 0x0000cb0000087a02 */ /* 0x000fe80000000f00 */
[----:B------:R-:W-:Y:S11]  /*e420*/  ISETP.NE.AND P0, PT, R8, 0x1, PT ;  /* 0x000000010800780c */ /* 0x000ff60003f05270 */
[----:B------:R-:W-:Y:S02]  /*e430*/  @!UPT UIADD3 URZ, URZ, URZ, URZ ;  /* 0x0000003f3f3ff290 */ /* 0x000fe4000fffe03f */
[----:B------:R-:W-:Y:S05]  /*e440*/  @P0 IMAD.HI.U32 R8, R3, c[0x0][0x330], RZ ;  /* 0x0000cc0003080a27 */ /* 0x000fea00078e00ff */
[----:B------:R-:W-:Y:S02]  /*e450*/  @P0 SHF.R.U32.HI R3, RZ, c[0x0][0x334], R8 ;  /* 0x0000cd00ff030a19 */ /* 0x000fe40000011608 */
.L_x_466:
[----:B------:R-:W-:Y:S05]  /*e460*/  BSYNC B0 ;  /* 0x0000000000007941 */ /* 0x000fea0003800000 */
.L_x_464:
[----:B------:R-:W-:Y:S04]  /*e470*/  IMAD R3, R3, c[0x0][0x32c], -R4 ;  /* 0x0000cb0003037a24 */ /* 0x000fe800078e0a04 */
[----:B------:R-:W-:Y:S05]  /*e480*/  IMAD.IADD R3, R3, 0x1, -R227 ;  /* 0x0000000103037824 */ /* 0x000fea00078e0ae3 */
[----:B------:R-:W-:Y:S02]  /*e490*/  IADD3 R8, R3, c[0x0][0x32c], RZ ;  /* 0x0000cb0003087a10 */ /* 0x000fe40007ffe0ff */
[----:B------:R-:W-:Y:S02]  /*e4a0*/  IMNMX R0, R0, R3, !PT ;  /* 0x0000000300007217 */ /* 0x000fe40007800200 */
[----:B------:R-:W-:Y:S02]  /*e4b0*/  IMNMX R2, R2, R8, PT ;  /* 0x0000000802027217 */ /* 0x000fe40003800200 */
.L_x_463:
        /* <DEDUP_REMOVED lines=66> */
.L_x_469:
[----:B------:R-:W-:Y:S04]  /*e8e0*/  MOV R5, c[0x0][0x32c] ;  /* 0x0000cb0000057a02 */ /* 0x000fe80000000f00 */
[----:B------:R-:W-:Y:S11]  /*e8f0*/  ISETP.NE.AND P0, PT, R5, 0x1, PT ;  /* 0x000000010500780c */ /* 0x000ff60003f05270 */
[----:B------:R-:W-:Y:S02]  /*e900*/  @!UPT UIADD3 URZ, URZ, URZ, URZ ;  /* 0x0000003f3f3ff290 */ /* 0x000fe4000fffe03f */
[----:B------:R-:W-:Y:S05]  /*e910*/  @P0 IMAD.HI.U32 R5, R3, c[0x0][0x330], RZ ;  /* 0x0000cc0003050a27 */ /* 0x000fea00078e00ff */
[----:B------:R-:W-:Y:S02]  /*e920*/  @P0 SHF.R.U32.HI R3, RZ, c[0x0][0x334], R5 ;  /* 0x0000cd00ff030a19 */ /* 0x000fe40000011605 */
.L_x_470:
[----:B------:R-:W-:Y:S05]  /*e930*/  BSYNC B0 ;  /* 0x0000000000007941 */ /* 0x000fea0003800000 */
.L_x_468:
[----:B------:R-:W-:Y:S04]  /*e940*/  IMAD R4, R3, c[0x0][0x32c], -R4 ;  /* 0x0000cb0003047a24 */ /* 0x000fe800078e0a04 */
[----:B------:R-:W-:Y:S05]  /*e950*/  IMAD.IADD R3, R4, 0x1, -R227 ;  /* 0x0000000104037824 */ /* 0x000fea00078e0ae3 */
[----:B------:R-:W-:Y:S02]  /*e960*/  IADD3 R4, R3, c[0x0][0x32c], RZ ;  /* 0x0000cb0003047a10 */ /* 0x000fe40007ffe0ff */
[----:B------:R-:W-:Y:S02]  /*e970*/  IMNMX R0, R0, R3, !PT ;  /* 0x0000000300007217 */ /* 0x000fe40007800200 */
[----:B------:R-:W-:Y:S02]  /*e980*/  IMNMX R2, R2, R4, PT ;  /* 0x0000000402027217 */ /* 0x000fe40003800200 */
.L_x_467:
        /* <DEDUP_REMOVED lines=452> */
[----:B------:R-:W-:Y:S01]  /*105d0*/  IADD3 R0, R207, -0x1, RZ ;  /* 0xffffffffcf007810 */ /* 0x000fe20007ffe0ff */
[C---:B--2---:R-:W-:Y:S04]  /*105e0*/  HMMA.16816.F32 R92, R136.reuse, R12, R92 ;  /* 0x0000000c885c723c */ /* 0x044fe8000000185c */
[----:B------:R-:W-:Y:S01]  /*105f0*/  FADD.FTZ R225, R170, R4 ;  /* 0x00000004aae17221 */ /* 0x000fe20000010000 */
[----:B------:R-:W-:Y:S01]  /*10600*/  MOV R207, R0 ;  /* 0x0000000000cf7202 */ /* 0x000fe20000000f00 */
[----:B------:R-:W-:Y:S01]  /*10610*/  FADD.FTZ R226, R101, R2 ;  /* 0x0000000265e27221 */ /* 0x000fe20000010000 */
[----:B------:R-:W-:Y:S01]  /*10620*/  MOV R101, R100 ;  /* 0x0000006400657202 */ /* 0x000fe20000000f00 */
[----:B------:R-:W-:Y:S04]  /*10630*/  HMMA.16816.F32 R96, R136, R14, R96 ;  /* 0x0000000e8860723c */ /* 0x000fe80000001860 */
[----:B------:R-:W-:Y:S04]  /*10640*/  MOV R102, R3 ;  /* 0x0000000300667202 */ /* 0x000fe80000000f00 */
[----:B------:R-:W-:-:S05]  /*10650*/  @P0 BRA `(.L_x_471) ;  /* 0xffffc7b000000947 */ /* 0x000fca000383ffff */
.L_x_462:
[----:B------:R-:W-:Y:S02]  /*10660*/  @!UPT UIADD3 URZ, URZ, URZ, URZ ;  /* 0x0000003f3f3ff290 */ /* 0x000fe4000fffe03f */
[----:B------:R-:W-:Y:S02]  /*10670*/  MOV R7, 0x1f ;  /* 0x0000001f00077802 */ /* 0x000fe40000000f00 */
[----:B------:R-:W-:Y:S01]  /*10680*/  MOV R6, 0xffffffff ;  /* 0xffffffff00067802 */ /* 0x000fe20000000f00 */
[----:B------:R-:W-:Y:S06]  /*10690*/  BRA.DIV ~URZ, `(.L_x_472) ;  /* 0x000053d27f007947 */ /* 0x000fec000b800000 */
[----:B------:R1:W2:Y:S02]  /*106a0*/  SHFL.BFLY PT, R0, R225, 0x2, 0x1f ;  /* 0x0c401f00e1007f89 */ /* 0x0002a400000e0000 */
.L_x_545:
[----:B--2---:R-:W-:Y:S01]  /*106b0*/  FADD.FTZ R0, R0, R225 ;  /* 0x000000e100007221 */ /* 0x004fe20000010000 */
[----:B------:R-:W-:Y:S05]  /*106c0*/  BRA.DIV ~URZ, `(.L_x_473) ;  /* 0x000054027f007947 */ /* 0x000fea000b800000 */
[----:B------:R-:W2:Y:S04]  /*106d0*/  SHFL.BFLY PT, R2, R226, 0x2, 0x1f ;  /* 0x0c401f00e2027f89 */ /* 0x000ea800000e0000 */
[----:B------:R-:W3:Y:S01]  /*106e0*/  SHFL.BFLY PT, R5, R0, 0x1, 0x1f ;  /* 0x0c201f0000057f89 */ /* 0x000ee200000e0000 */
[----:B--2---:R-:W-:-:S02]  /*106f0*/  FADD.FTZ R4, R2, R226 ;  /* 0x000000e202047221 */ /* 0x004fc40000010000 */
[----:B---3--:R-:W-:-:S03]  /*10700*/  FADD.FTZ R0, R0, R5 ;  /* 0x0000000500007221 */ /* 0x008fc60000010000 */
[----:B------:R2:W3:Y:S04]  /*10710*/  SHFL.BFLY PT, R3, R4, 0x1, 0x1f ;  /* 0x0c201f0004037f89 */ /* 0x0004e800000e0000 */
.L_x_546:
[----:B------:R-:W-:Y:S01]  /*10720*/  FSETP.NE.FTZ.AND P1, PT, R0, RZ, PT ;  /* 0x000000ff0000720b */ /* 0x000fe20003f35000 */
[----:B---3--:R-:W-:Y:S01]  /*10730*/  FADD.FTZ R3, R3, R4 ;  /* 0x0000000403037221 */ /* 0x008fe20000010000 */
[----:B------:R-:W-:Y:S02]  /*10740*/  MOV R2, RZ ;  /* 0x000000ff00027202 */ /* 0x000fe40000000f00 */
[----:B------:R-:W-:Y:S02]  /*10750*/  MOV R21, 0xff800000 ;  /* 0xff80000000157802 */ /* 0x000fe40000000f00 */
[----:B------:R-:W-:Y:S02]  /*10760*/  FSETP.NE.FTZ.AND P0, PT, R3, RZ, PT ;  /* 0x000000ff0300720b */ /* 0x000fe40003f15000 */
[----:B------:R-:W-:-:S05]  /*10770*/  MOV R20, 0xff800000 ;  /* 0xff80000000147802 */ /* 0x000fca0000000f00 */
[----:B------:R-:W3:Y:S01]  /*10780*/  @P1 MUFU.LG2 R5, R0 ;  /* 0x0000000000051308 */ /* 0x000ee20000000c00 */
[----:B--2---:R-:W-:-:S05]  /*10790*/  @P1 MOV R4, 0x3f317218 ;  /* 0x3f31721800041802 */ /* 0x004fca0000000f00 */
[----:B------:R-:W-:Y:S02]  /*107a0*/  @P1 FMUL.FTZ R4, R4, c[0x0][0x2d0] ;  /* 0x0000b40004041a20 */ /* 0x000fe40000410000 */
[----:B------:R2:W4:Y:S01]  /*107b0*/  @P1 MUFU.RCP R2, R0 ;  /* 0x0000000000021308 */ /* 0x0005220000001000 */
[----:B---3--:R-:W-:-:S04]  /*107c0*/  @P1 FMUL.FTZ R5, R5, 0.69314718246459960938 ;  /* 0x3f31721805051820 */ /* 0x008fc80000410000 */
[----:B------:R-:W-:Y:S01]  /*107d0*/  @P1 FFMA.FTZ R21, R4, R100, R5 ;  /* 0x0000006404151223 */ /* 0x000fe20000010005 */
[----:B------:R-:W-:Y:S02]  /*107e0*/  MOV R4, 0x1 ;  /* 0x0000000100047802 */ /* 0x000fe40000000f00 */
[----:B--2---:R-:W-:Y:S01]  /*107f0*/  MOV R0, RZ ;  /* 0x000000ff00007202 */ /* 0x004fe20000000f00 */
[C---:B----4-:R-:W-:Y:S02]  /*10800*/  FMUL.FTZ R148, R2.reuse, R68 ;  /* 0x0000004402947220 */ /* 0x050fe40000410000 */
[C---:B------:R-:W-:Y:S02]  /*10810*/  FMUL.FTZ R149, R2.reuse, R69 ;  /* 0x0000004502957220 */ /* 0x040fe40000410000 */
[C---:B------:R-:W-:Y:S01]  /*10820*/  FMUL.FTZ R146, R2.reuse, R104 ;  /* 0x0000006802927220 */ /* 0x040fe20000410000 */
[----:B------:R-:W2:Y:S01]  /*10830*/  @P0 MUFU.RCP R0, R3 ;  /* 0x0000000300000308 */ /* 0x000ea20000001000 */
        /* <DEDUP_REMOVED lines=45> */
[----:B------:R3:W4:Y:S01]  /*10b10*/  @P0 MUFU.LG2 R2, R3 ;  /* 0x0000000300020308 */ /* 0x0007220000000c00 */
[C---:B--2---:R-:W-:Y:S02]  /*10b20*/  FMUL.FTZ R92, R0.reuse, R118 ;  /* 0x00000076005c7220 */ /* 0x044fe40000410000 */
[C---:B------:R-:W-:Y:S02]  /*10b30*/  FMUL.FTZ R93, R0.reuse, R119 ;  /* 0x00000077005d7220 */ /* 0x040fe40000410000 */
[C---:B------:R-:W-:Y:S02]  /*10b40*/  FMUL.FTZ R152, R0.reuse, R114 ;  /* 0x0000007200987220 */ /* 0x040fe40000410000 */
[----:B------:R-:W-:-:S02]  /*10b50*/  FMUL.FTZ R153, R0, R115 ;  /* 0x0000007300997220 */ /* 0x000fc40000410000 */
[C---:B------:R-:W-:Y:S02]  /*10b60*/  FMUL.FTZ R118, R0.reuse, R130 ;  /* 0x0000008200767220 */ /* 0x040fe40000410000 */
[C---:B------:R-:W-:Y:S02]  /*10b70*/  FMUL.FTZ R119, R0.reuse, R131 ;  /* 0x0000008300777220 */ /* 0x040fe40000410000 */
[C---:B------:R-:W-:Y:S02]  /*10b80*/  FMUL.FTZ R154, R0.reuse, R110 ;  /* 0x0000006e009a7220 */ /* 0x040fe40000410000 */
[----:B------:R-:W-:Y:S01]  /*10b90*/  FMUL.FTZ R155, R0, R111 ;  /* 0x0000006f009b7220 */ /* 0x000fe20000410000 */
[----:B---3--:R-:W-:Y:S01]  /*10ba0*/  @P0 MOV R3, 0x3f317218 ;  /* 0x3f31721800030802 */ /* 0x008fe20000000f00 */
[----:B----4-:R-:W-:Y:S02]  /*10bb0*/  @P0 FMUL.FTZ R2, R2, 0.69314718246459960938 ;  /* 0x3f31721802020820 */ /* 0x010fe40000410000 */
        /* <DEDUP_REMOVED lines=43> */
.L_x_419:
[----:B------:R-:W2:Y:S01]  /*10e70*/  S2R R2, SR_TID.X ;  /* 0x0000000000027919 */ /* 0x000ea20000002100 */
        /* <DEDUP_REMOVED lines=16> */
.L_x_475:
[----:B------:R-:W-:Y:S05]  /*10f80*/  BSYNC B0 ;  /* 0x0000000000007941 */ /* 0x000fea0003800000 */
.L_x_474:
        /* <DEDUP_REMOVED lines=19> */
[----:B------:R-:W-:Y:S02]  /*110c0*/  ISETP.NE.U32.AND P2, PT, RZ, c[0x0][0x508], PT ;  /* 0x00014200ff007a0c */ /* 0x000fe40003f45070 */
[----:B------:R-:W-:Y:S02]  /*110d0*/  ISETP.NE.U32.AND P1, PT, RZ, c[0x0][0x500], PT ;  /* 0x00014000ff007a0c */ /* 0x000fe40003f25070 */
[----:B------:R-:W-:-:S02]  /*110e0*/  ISETP.NE.AND.EX P2, PT, RZ, c[0x0][0x50c], PT, P2 ;  /* 0x00014300ff007a0c */ /* 0x000fc40003f45320 */
        /* <DEDUP_REMOVED lines=79> */
[----:B-1----:R-:W-:-:S03]  /*115e0*/  F2FP.PACK_AB R0, R79, R78 ;  /* 0x0000004e4f00723e */ /* 0x002fc600000000ff */
[----:B------:R-:W4:Y:S01]  /*115f0*/  LDL.LU R8, [R1+0xc] ;  /* 0x00000c0001087983 */ /* 0x000f220000300800 */
[----:B------:R-:W-:-:S03]  /*11600*/  IMAD.MOV.U32 R12, RZ, RZ, c[0x0][0x388] ;  /* 0x0000e200ff0c7624 */ /* 0x000fc600078e00ff */
[----:B------:R1:W-:Y:S01]  /*11610*/  STS [R7+0x8400], R0 ;  /* 0x0084000007007388 */ /* 0x0003e20000000800 */
[----:B--2---:R-:W-:Y:S02]  /*11620*/  F2FP.PACK_AB R4, R89, R88 ;  /* 0x000000585904723e */ /* 0x004fe400000000ff */
[----:B---3--:R-:W-:-:S03]  /*11630*/  F2FP.PACK_AB R3, R71, R70 ;  /* 0x000000464703723e */ /* 0x008fc600000000ff */
[----:B------:R2:W-:Y:S01]  /*11640*/  STS [R6+0x8000], R4 ;  /* 0x0080000406007388 */ /* 0x0005e20000000800 */
[----:B------:R-:W-:-:S03]  /*11650*/  F2FP.PACK_AB R2, R81, R80 ;  /* 0x000000505102723e */ /* 0x000fc600000000ff */
[----:B------:R3:W-:Y:S04]  /*11660*/  STS [R6+0x8400], R3 ;  /* 0x0084000306007388 */ /* 0x0007e80000000800 */
[----:B------:R3:W-:Y:S01]  /*11670*/  STS [R5+0x8000], R2 ;  /* 0x0080000205007388 */ /* 0x0007e20000000800 */
[----:B-1----:R-:W-:-:S05]  /*11680*/  F2FP.PACK_AB R0, R59, R58 ;  /* 0x0000003a3b00723e */ /* 0x002fca00000000ff */
[----:B------:R1:W-:Y:S01]  /*11690*/  STS [R5+0x8400], R0 ;  /* 0x0084000005007388 */ /* 0x0003e20000000800 */
[----:B--2---:R-:W-:Y:S01]  /*116a0*/  IMAD.MOV.U32 R4, RZ, RZ, 0x4 ;  /* 0x00000004ff047424 */ /* 0x004fe200078e00ff */
[----:B---3--:R-:W-:-:S03]  /*116b0*/  F2FP.PACK_AB R3, R61, R60 ;  /* 0x0000003c3d03723e */ /* 0x008fc600000000ff */
[----:B------:R-:W-:Y:S02]  /*116c0*/  @P2 IMAD.WIDE R6, R235, R4, c[0x0][0x508] ;  /* 0x00014200eb062625 */ /* 0x000fe400078e0204 */
[----:B------:R-:W-:Y:S02]  /*116d0*/  STS [R9+0x8000], R3 ;  /* 0x0080000309007388 */ /* 0x000fe40000000800 */
[----:B------:R-:W-:Y:S01]  /*116e0*/  IMAD.MOV.U32 R2, RZ, RZ, RZ ;  /* 0x000000ffff027224 */ /* 0x000fe200078e00ff */
[----:B-1----:R-:W-:Y:S01]  /*116f0*/  F2FP.PACK_AB R0, R57, R56 ;  /* 0x000000383900723e */ /* 0x002fe200000000ff */
[----:B------:R-:W-:-:S04]  /*11700*/  IMAD.WIDE R4, R235, R4, c[0x0][0x500] ;  /* 0x00014000eb047625 */ /* 0x000fc800078e0204 */
        /* <DEDUP_REMOVED lines=11> */
.L_x_478:
[----:B--2---:R-:W2:Y:S01]  /*117c0*/  LDL R13, [R1+0x10] ;  /* 0x00001000010d7983 */ /* 0x004ea20000100800 */
[----:B------:R-:W-:Y:S01]  /*117d0*/  IMAD.MOV.U32 R10, RZ, RZ, 0x368 ;  /* 0x00000368ff0a7424 */ /* 0x000fe200078e00ff */
[----:B------:R-:W-:Y:S01]  /*117e0*/  ISETP.GT.AND P3, PT, R0, 0x1, PT ;  /* 0x000000010000780c */ /* 0x000fe20003f64270 */
[----:B------:R-:W-:Y:S01]  /*117f0*/  IMAD.MOV.U32 R0, RZ, RZ, c[0x0][0x4e8] ;  /* 0x00013a00ff007624 */ /* 0x000fe200078e00ff */
[----:B------:R-:W3:Y:S01]  /*11800*/  LDL R22, [R1+0x3c] ;  /* 0x00003c0001167983 */ /* 0x000ee20000100800 */
[----:B------:R-:W-:Y:S01]  /*11810*/  ISETP.NE.U32.AND P0, PT, RZ, c[0x0][0x500], PT ;  /* 0x00014000ff007a0c */ /* 0x000fe20003f05070 */
[----:B------:R-:W-:Y:S01]  /*11820*/  IMAD.IADD R3, R240, 0x1, R231 ;  /* 0x00000001f0037824 */ /* 0x000fe200078e02e7 */
[----:B------:R-:W-:-:S02]  /*11830*/  SEL R10, R10, 0x328, P3 ;  /* 0x000003280a0a7807 */ /* 0x000fc40001800000 */
[----:B------:R-:W-:Y:S02]  /*11840*/  ISETP.NE.AND.EX P0, PT, RZ, c[0x0][0x504], PT, P0 ;  /* 0x00014100ff007a0c */ /* 0x000fe40003f05300 */
[----:B------:R-:W1:Y:S01]  /*11850*/  LDC.64 R6, c[0x0][R10+0x170] ;  /* 0x00005c000a067b82 */ /* 0x000e620000000a00 */
[----:B------:R-:W-:Y:S02]  /*11860*/  ISETP.NE.AND P2, PT, R0, 0x1, PT ;  /* 0x000000010000780c */ /* 0x000fe40003f45270 */
[----:B------:R-:W-:Y:S02]  /*11870*/  SHF.R.S32.HI R4, RZ, 0x1f, R235 ;  /* 0x0000001fff047819 */ /* 0x000fe400000114eb */
[----:B------:R-:W-:Y:S02]  /*11880*/  SEL R0, R235, RZ, !P0 ;  /* 0x000000ffeb007207 */ /* 0x000fe40004000000 */
[----:B------:R-:W-:Y:S01]  /*11890*/  SEL R5, R4, RZ, !P0 ;  /* 0x000000ff04057207 */ /* 0x000fe20004000000 */
[----:B------:R4:W4:Y:S08]  /*118a0*/  LDC.64 R14, c[0x0][R10+0x168] ;  /* 0x00005a000a0e7b82 */ /* 0x0009300000000a00 */
[----:B------:R4:W2:Y:S08]  /*118b0*/  LDC.64 R18, c[0x0][R10+0x178] ;  /* 0x00005e000a127b82 */ /* 0x0008b00000000a00 */
[----:B------:R4:W2:Y:S01]  /*118c0*/  LDC.64 R16, c[0x0][R10+0x160] ;  /* 0x000058000a107b82 */ /* 0x0008a20000000a00 */
[----:B------:R-:W4:Y:S01]  /*118d0*/  S2R R23, SR_TID.X ;  /* 0x0000000000177919 */ /* 0x000f220000002100 */
[----:B-1----:R-:W-:-:S04]  /*118e0*/  IMAD R4, R7, R0, RZ ;  /* 0x0000000007047224 */ /* 0x002fc800078e02ff */
[----:B----4-:R-:W-:Y:S02]  /*118f0*/  IMAD R10, R6, R5, R4 ;  /* 0x00000005060a7224 */ /* 0x010fe400078e0204 */
[----:B------:R-:W-:-:S04]  /*11900*/  @P2 IMAD.HI.U32 R5, R3, c[0x0][0x4ec], RZ ;  /* 0x00013b0003052a27 */ /* 0x000fc800078e00ff */
[----:B------:R-:W-:Y:S01]  /*11910*/  IMAD.MOV.U32 R4, RZ, RZ, R3 ;  /* 0x000000ffff047224 */ /* 0x000fe200078e0003 */
[----:B------:R-:W-:Y:S01]  /*11920*/  @P2 SHF.R.U32.HI R4, RZ, c[0x0][0x4f0], R5 ;  /* 0x00013c00ff042a19 */ /* 0x000fe20000011605 */
        /* <DEDUP_REMOVED lines=8> */
[----:B------:R-:W-:Y:S01]  /*119b0*/  IMAD.IADD R15, R23, 0x1, -R15 ;  /* 0x00000001170f7824 */ /* 0x000fe200078e0a0f */
[----:B--2---:R-:W-:Y:S01]  /*119c0*/  SEL R5, R13, RZ, P3 ;  /* 0x000000ff0d057207 */ /* 0x004fe20001800000 */
[----:B------:R-:W-:Y:S02]  /*119d0*/  IMAD.IADD R13, R7, 0x1, R10 ;  /* 0x00000001070d7824 */ /* 0x000fe400078e020a */
[----:B------:R-:W-:Y:S02]  /*119e0*/  IMAD.IADD R7, R9, 0x1, R11 ;  /* 0x0000000109077824 */ /* 0x000fe400078e020b */
[----:B------:R-:W-:Y:S02]  /*119f0*/  IMAD.MOV R10, RZ, RZ, -R4 ;  /* 0x000000ffff0a7224 */ /* 0x000fe400078e0a04 */
[-C--:B------:R-:W-:Y:S02]  /*11a00*/  IMAD R11, R19, R5.reuse, RZ ;  /* 0x00000005130b7224 */ /* 0x080fe400078e02ff */
        /* <DEDUP_REMOVED lines=19> */
[----:B---3--:R-:W-:-:S03]  /*11b40*/  IMAD.IADD R5, R22, 0x1, R231 ;  /* 0x0000000116057824 */ /* 0x008fc600078e02e7 */
        /* <DEDUP_REMOVED lines=40> */
[-C--:B------:R-:W-:Y:S02]  /*11dd0*/  IADD3 R11, R9, R231.reuse, RZ ;  /* 0x000000e7090b7210 */ /* 0x080fe40007ffe0ff */
[----:B--2---:R-:W-:-:S04]  /*11de0*/  IADD3 R5, R15, R231, RZ ;  /* 0x000000e70f057210 */ /* 0x004fc80007ffe0ff */
        /* <DEDUP_REMOVED lines=21> */
.L_x_547:
[----:B------:R-:W-:Y:S05]  /*11f40*/  BRA.DIV ~URZ, `(.L_x_481) ;  /* 0x00003cf27f007947 */ /* 0x000fea000b800000 */
[----:B------:R3:W4:Y:S02]  /*11f50*/  SHFL.IDX PT, R0, R13, RZ, 0x181f ;  /* 0x00181fff0d007589 */ /* 0x00072400000e0000 */
.L_x_548:
[----:B------:R-:W-:Y:S01]  /*11f60*/  ISETP.GE.AND P0, PT, R11, R4, PT ;  /* 0x000000040b00720c */ /* 0x000fe20003f06270 */
[----:B------:R-:W-:-:S12]  /*11f70*/  BSSY B0, `(.L_x_482) ;  /* 0x0000010000007945 */ /* 0x000fd80003800000 */
[----:B------:R-:W-:Y:S05]  /*11f80*/  @P0 BRA `(.L_x_483) ;  /* 0x000000e000000947 */ /* 0x000fea0003800000 */
[----:B------:R-:W5:Y:S04]  /*11f90*/  LDL R14, [R1+0x4] ;  /* 0x00000400010e7983 */ /* 0x000f680000100800 */
[----:B---3--:R-:W3:Y:S01]  /*11fa0*/  LDL R5, [R1] ;  /* 0x0000000001057983 */ /* 0x008ee20000100800 */
[----:B------:R-:W-:Y:S02]  /*11fb0*/  ISETP.GE.AND P5, PT, R236, c[0x0][0x3c8], PT ;  /* 0x0000f200ec007a0c */ /* 0x000fe40003fa6270 */
[----:B------:R-:W-:Y:S02]  /*11fc0*/  ISETP.GE.AND P4, PT, R238, c[0x0][0x3c8], PT ;  /* 0x0000f200ee007a0c */ /* 0x000fe40003f86270 */
[----:B------:R-:W-:-:S09]  /*11fd0*/  ISETP.GE.AND P3, PT, R239, c[0x0][0x3c8], PT ;  /* 0x0000f200ef007a0c */ /* 0x000fd20003f66270 */
[-C--:B----4-:R-:W-:Y:S02]  /*11fe0*/  @!P5 LEA R8, P2, R236, R0.reuse, 0x1 ;  /* 0x00000000ec08d211 */ /* 0x090fe400078408ff */
[-C--:B------:R-:W-:Y:S02]  /*11ff0*/  @!P4 LEA R6, P1, R238, R0.reuse, 0x1 ;  /* 0x00000000ee06c211 */ /* 0x080fe400078208ff */
[----:B------:R-:W-:Y:S02]  /*12000*/  @!P3 LEA R2, P0, R239, R0, 0x1 ;  /* 0x00000000ef02b211 */ /* 0x000fe400078008ff */
[----:B--2---:R-:W-:-:S05]  /*12010*/  @!P5 LEA.HI.X R9, R236, R10, R237, 0x1, P2 ;  /* 0x0000000aec09d211 */ /* 0x004fca00010f0ced */
[----:B------:R2:W-:Y:S01]  /*12020*/  @!P5 ST.E.128 [R8.64], R24 ;  /* 0x000000180800d985 */ /* 0x0005e2000c101d06 */
[-C--:B-----5:R-:W-:Y:S02]  /*12030*/  @!P4 LEA.HI.X R7, R238, R10.reuse, R14, 0x1, P1 ;  /* 0x0000000aee07c211 */ /* 0x0a0fe400008f0c0e */
[----:B---3--:R-:W-:-:S03]  /*12040*/  @!P3 LEA.HI.X R3, R239, R10, R5, 0x1, P0 ;  /* 0x0000000aef03b211 */ /* 0x008fc600000f0c05 */
[----:B------:R2:W-:Y:S04]  /*12050*/  @!P4 ST.E.128 [R6.64], R20 ;  /* 0x000000140600c985 */ /* 0x0005e8000c101d06 */
[----:B------:R2:W-:Y:S02]  /*12060*/  @!P3 ST.E.128 [R2.64], R16 ;  /* 0x000000100200b985 */ /* 0x0005e4000c101d06 */
.L_x_483:
[----:B------:R-:W-:Y:S05]  /*12070*/  BSYNC B0 ;  /* 0x0000000000007941 */ /* 0x000fea0003800000 */
.L_x_482:
[----:B------:R-:W-:Y:S05]  /*12080*/  BRA.DIV ~URZ, `(.L_x_484) ;  /* 0x00003c127f007947 */ /* 0x000fea000b800000 */
[----:B--2---:R2:W1:Y:S04]  /*12090*/  SHFL.IDX PT, R10, R12, 0x1, 0x181f ;  /* 0x00381f000c0a7f89 */ /* 0x00446800000e0000 */
[----:B----4-:R2:W4:Y:S02]  /*120a0*/  SHFL.IDX PT, R0, R13, 0x1, 0x181f ;  /* 0x00381f000d007f89 */ /* 0x01052400000e0000 */
.L_x_549:
[----:B------:R-:W-:Y:S01]  /*120b0*/  IADD3 R2, R11, 0x20, RZ ;  /* 0x000000200b027810 */ /* 0x000fe20007ffe0ff */
[----:B------:R-:W-:Y:S03]  /*120c0*/  BSSY B0, `(.L_x_485) ;  /* 0x0000011000007945 */ /* 0x000fe60003800000 */
[----:B------:R-:W-:-:S13]  /*120d0*/  ISETP.GE.AND P0, PT, R2, R4, PT ;  /* 0x000000040200720c */ /* 0x000fda0003f06270 */
[----:B------:R-:W-:Y:S05]  /*120e0*/  @P0 BRA `(.L_x_486) ;  /* 0x000000e000000947 */ /* 0x000fea0003800000 */
[----:B------:R-:W5:Y:S04]  /*120f0*/  LDL R14, [R1+0x4] ;  /* 0x00000400010e7983 */ /* 0x000f680000100800 */
[----:B--2---:R-:W2:Y:S01]  /*12100*/  LDL R5, [R1] ;  /* 0x0000000001057983 */ /* 0x004ea20000100800 */
[----:B------:R-:W-:Y:S02]  /*12110*/  ISETP.GE.AND P2, PT, R236, c[0x0][0x3c8], PT ;  /* 0x0000f200ec007a0c */ /* 0x000fe40003f46270 */
[----:B------:R-:W-:Y:S02]  /*12120*/  ISETP.GE.AND P1, PT, R238, c[0x0][0x3c8], PT ;  /* 0x0000f200ee007a0c */ /* 0x000fe40003f26270 */
[----:B------:R-:W-:-:S09]  /*12130*/  ISETP.GE.AND P0, PT, R239, c[0x0][0x3c8], PT ;  /* 0x0000f200ef007a0c */ /* 0x000fd20003f06270 */
[-C--:B----4-:R-:W-:Y:S02]  /*12140*/  @!P2 LEA R8, P5, R236, R0.reuse, 0x1 ;  /* 0x00000000ec08a211 */ /* 0x090fe400078a08ff */
[-C--:B------:R-:W-:Y:S02]  /*12150*/  @!P1 LEA R6, P4, R238, R0.reuse, 0x1 ;  /* 0x00000000ee069211 */ /* 0x080fe400078808ff */
[----:B------:R-:W-:Y:S02]  /*12160*/  @!P0 LEA R2, P3, R239, R0, 0x1 ;  /* 0x00000000ef028211 */ /* 0x000fe400078608ff */
[----:B-1----:R-:W-:-:S05]  /*12170*/  @!P2 LEA.HI.X R9, R236, R10, R237, 0x1, P5 ;  /* 0x0000000aec09a211 */ /* 0x002fca00028f0ced */
[----:B------:R1:W-:Y:S01]  /*12180*/  @!P2 ST.E.128 [R8.64], R36 ;  /* 0x000000240800a985 */ /* 0x0003e2000c101d06 */
[-C--:B-----5:R-:W-:Y:S02]  /*12190*/  @!P1 LEA.HI.X R7, R238, R10.reuse, R14, 0x1, P4 ;  /* 0x0000000aee079211 */ /* 0x0a0fe400020f0c0e */
[----:B--2---:R-:W-:-:S03]  /*121a0*/  @!P0 LEA.HI.X R3, R239, R10, R5, 0x1, P3 ;  /* 0x0000000aef038211 */ /* 0x004fc600018f0c05 */
[----:B------:R1:W-:Y:S04]  /*121b0*/  @!P1 ST.E.128 [R6.64], R32 ;  /* 0x0000002006009985 */ /* 0x0003e8000c101d06 */
[----:B------:R1:W-:Y:S02]  /*121c0*/  @!P0 ST.E.128 [R2.64], R28 ;  /* 0x0000001c02008985 */ /* 0x0003e4000c101d06 */
.L_x_486:
[----:B------:R-:W-:Y:S05]  /*121d0*/  BSYNC B0 ;  /* 0x0000000000007941 */ /* 0x000fea0003800000 */
.L_x_485:
[----:B------:R-:W-:Y:S05]  /*121e0*/  BRA.DIV ~URZ, `(.L_x_487) ;  /* 0x00003b727f007947 */ /* 0x000fea000b800000 */
[----:B-1----:R1:W2:Y:S02]  /*121f0*/  SHFL.IDX PT, R10, R12, 0x2, 0x181f ;  /* 0x00581f000c0a7f89 */ /* 0x0022a400000e0000 */
.L_x_550:
[----:B------:R-:W-:Y:S05]  /*12200*/  BRA.DIV ~URZ, `(.L_x_488) ;  /* 0x00003bc27f007947 */ /* 0x000fea000b800000 */
[----:B----4-:R4:W1:Y:S02]  /*12210*/  SHFL.IDX PT, R0, R13, 0x2, 0x181f ;  /* 0x00581f000d007f89 */ /* 0x01086400000e0000 */
.L_x_551:
[----:B------:R-:W-:Y:S01]  /*12220*/  IADD3 R2, R11, 0x40, RZ ;  /* 0x000000400b027810 */ /* 0x000fe20007ffe0ff */
[----:B------:R-:W-:Y:S03]  /*12230*/  BSSY B0, `(.L_x_489) ;  /* 0x0000011000007945 */ /* 0x000fe60003800000 */
[----:B------:R-:W-:-:S13]  /*12240*/  ISETP.GE.AND P0, PT, R2, R4, PT ;  /* 0x000000040200720c */ /* 0x000fda0003f06270 */
[----:B------:R-:W-:Y:S05]  /*12250*/  @P0 BRA `(.L_x_490) ;  /* 0x000000e000000947 */ /* 0x000fea0003800000 */
[----:B------:R-:W5:Y:S04]  /*12260*/  LDL R14, [R1+0x4] ;  /* 0x00000400010e7983 */ /* 0x000f680000100800 */
[----:B---3--:R-:W3:Y:S01]  /*12270*/  LDL R5, [R1] ;  /* 0x0000000001057983 */ /* 0x008ee20000100800 */
[----:B------:R-:W-:Y:S02]  /*12280*/  ISETP.GE.AND P2, PT, R236, c[0x0][0x3c8], PT ;  /* 0x0000f200ec007a0c */ /* 0x000fe40003f46270 */
[----:B------:R-:W-:Y:S02]  /*12290*/  ISETP.GE.AND P1, PT, R238, c[0x0][0x3c8], PT ;  /* 0x0000f200ee007a0c */ /* 0x000fe40003f26270 */
[----:B------:R-:W-:-:S09]  /*122a0*/  ISETP.GE.AND P0, PT, R239, c[0x0][0x3c8], PT ;  /* 0x0000f200ef007a0c */ /* 0x000fd20003f06270 */
[-C--:B-1----:R-:W-:Y:S02]  /*122b0*/  @!P2 LEA R8, P5, R236, R0.reuse, 0x1 ;  /* 0x00000000ec08a211 */ /* 0x082fe400078a08ff */
        /* <DEDUP_REMOVED lines=8> */
.L_x_490:
[----:B------:R-:W-:Y:S05]  /*12340*/  BSYNC B0 ;  /* 0x0000000000007941 */ /* 0x000fea0003800000 */
.L_x_489:
[----:B------:R-:W-:Y:S05]  /*12350*/  BRA.DIV ~URZ, `(.L_x_491) ;  /* 0x00003ad27f007947 */ /* 0x000fea000b800000 */
[----:B-1----:R1:W3:Y:S04]  /*12360*/  SHFL.IDX PT, R6, R12, 0x3, 0x181f ;  /* 0x00781f000c067f89 */ /* 0x0022e800000e0000 */
[----:B------:R1:W4:Y:S02]  /*12370*/  SHFL.IDX PT, R0, R13, 0x3, 0x181f ;  /* 0x00781f000d007f89 */ /* 0x00032400000e0000 */
.L_x_552:
[----:B------:R-:W-:-:S04]  /*12380*/  IADD3 R2, R11, 0x60, RZ ;  /* 0x000000600b027810 */ /* 0x000fc80007ffe0ff */
[----:B------:R-:W-:-:S13]  /*12390*/  ISETP.GE.AND P0, PT, R2, R4, PT ;  /* 0x000000040200720c */ /* 0x000fda0003f06270 */
[----:B------:R-:W-:Y:S05]  /*123a0*/  @P0 BRA `(.L_x_492) ;  /* 0x00001fe000000947 */ /* 0x000fea0003800000 */
[----:B------:R-:W5:Y:S01]  /*123b0*/  LDL R7, [R1+0x4] ;  /* 0x0000040001077983 */ /* 0x000f620000100800 */
        /* <DEDUP_REMOVED lines=10> */
[----:B------:R-:W4:Y:S01]  /*12460*/  LDL R7, [R1] ;  /* 0x0000000001077983 */ /* 0x000f220000100800 */
[----:B---3--:R-:W-:-:S04]  /*12470*/  LEA R2, P0, R239, R0, 0x1 ;  /* 0x00000000ef027211 */ /* 0x008fc800078008ff */
[----:B----4-:R-:W-:-:S05]  /*12480*/  LEA.HI.X R3, R239, R6, R7, 0x1, P0 ;  /* 0x00000006ef037211 */ /* 0x010fca00000f0c07 */
[----:B------:R3:W-:Y:S01]  /*12490*/  ST.E.128 [R2.64], R60 ;  /* 0x0000003c02007985 */ /* 0x0007e2000c101d06 */
[----:B------:R-:W-:Y:S05]  /*124a0*/  BRA `(.L_x_492) ;  /* 0x00001ee000007947 */ /* 0x000fea0003800000 */
.L_x_479:
        /* <DEDUP_REMOVED lines=33> */
.L_x_553:
[----:B------:R-:W-:Y:S05]  /*126c0*/  BRA.DIV ~URZ, `(.L_x_494) ;  /* 0x000038927f007947 */ /* 0x000fea000b800000 */
[----:B------:R4:W1:Y:S02]  /*126d0*/  SHFL.IDX PT, R0, R14, RZ, 0x1c1f ;  /* 0x001c1fff0e007589 */ /* 0x00086400000e0000 */
.L_x_554:
[C---:B------:R-:W-:Y:S01]  /*126e0*/  IADD3 R13, R227.reuse, 0x8, RZ ;  /* 0x00000008e30d7810 */ /* 0x040fe20007ffe0ff */
[----:B------:R-:W-:Y:S01]  /*126f0*/  BSSY B0, `(.L_x_495) ;  /* 0x0000092000007945 */ /* 0x000fe20003800000 */
[C---:B------:R-:W-:Y:S02]  /*12700*/  IADD3 R16, R227.reuse, 0x10, RZ ;  /* 0x00000010e3107810 */ /* 0x040fe40007ffe0ff */
[C---:B------:R-:W-:Y:S02]  /*12710*/  IADD3 R17, R227.reuse, 0x18, RZ ;  /* 0x00000018e3117810 */ /* 0x040fe40007ffe0ff */
[C---:B------:R-:W-:Y:S02]  /*12720*/  IADD3 R18, R227.reuse, 0x20, RZ ;  /* 0x00000020e3127810 */ /* 0x040fe40007ffe0ff */
[C---:B------:R-:W-:Y:S02]  /*12730*/  IADD3 R19, R227.reuse, 0x28, RZ ;  /* 0x00000028e3137810 */ /* 0x040fe40007ffe0ff */
[----:B-1----:R-:W-:-:S02]  /*12740*/  IADD3 R20, R227, 0x30, RZ ;  /* 0x00000030e3147810 */ /* 0x002fc40007ffe0ff */
        /* <DEDUP_REMOVED lines=14> */
[----:B------:R-:W-:Y:S02]  /*12830*/  IADD3 R34, R227, 0xa0, RZ ;  /* 0x000000a0e3227810 */ /* 0x000fe40007ffe0ff */
        /* <DEDUP_REMOVED lines=21> */
[----:B------:R-:W-:Y:S01]  /*12990*/  SHF.R.S32.HI R55, RZ, 0x1f, R34 ;  /* 0x0000001fff377819 */ /* 0x000fe20000011422 */
[----:B------:R-:W-:Y:S05]  /*129a0*/  @P1 BRA `(.L_x_496) ;  /* 0x0000066000001947 */ /* 0x000fea0003800000 */
[----:B------:R-:W-:Y:S02]  /*129b0*/  ISETP.GE.AND P6, PT, R227, c[0x0][0x3c8], PT ;  /* 0x0000f200e3007a0c */ /* 0x000fe40003fc6270 */
[----:B------:R-:W-:Y:S02]  /*129c0*/  ISETP.GE.AND P2, PT, R13, c[0x0][0x3c8], PT ;  /* 0x0000f2000d007a0c */ /* 0x000fe40003f46270 */
[----:B------:R-:W-:Y:S02]  /*129d0*/  ISETP.GE.AND P5, PT, R16, c[0x0][0x3c8], PT ;  /* 0x0000f20010007a0c */ /* 0x000fe40003fa6270 */
[----:B------:R-:W-:Y:S02]  /*129e0*/  ISETP.GE.AND P1, PT, R17, c[0x0][0x3c8], PT ;  /* 0x0000f20011007a0c */ /* 0x000fe40003f26270 */
[C---:B------:R-:W-:Y:S02]  /*129f0*/  IADD3 R90, R227.reuse, 0xb0, RZ ;  /* 0x000000b0e35a7810 */ /* 0x040fe40007ffe0ff */
[----:B------:R-:W-:-:S02]  /*12a00*/  IADD3 R5, R227, 0xb8, RZ ;  /* 0x000000b8e3057810 */ /* 0x000fc40007ffe0ff */
[C---:B------:R-:W-:Y:S02]  /*12a10*/  IADD3 R91, R227.reuse, 0xb0, RZ ;  /* 0x000000b0e35b7810 */ /* 0x040fe40007ffe0ff */
[-C--:B------:R-:W-:Y:S02]  /*12a20*/  @!P6 LEA R2, P4, R227, R0.reuse, 0x2 ;  /* 0x00000000e302e211 */ /* 0x080fe400078810ff */
[----:B------:R-:W-:Y:S02]  /*12a30*/  @!P2 LEA R6, P3, R13, R0, 0x2 ;  /* 0x000000000d06a211 */ /* 0x000fe400078610ff */
[-C--:B---3--:R-:W-:Y:S02]  /*12a40*/  @!P6 LEA.HI.X R3, R227, R4.reuse, R15, 0x2, P4 ;  /* 0x00000004e303e211 */ /* 0x088fe400020f140f */
[----:B------:R-:W-:Y:S02]  /*12a50*/  @!P2 LEA.HI.X R7, R13, R4, R36, 0x2, P3 ;  /* 0x000000040d07a211 */ /* 0x000fe400018f1424 */
[----:B------:R-:W-:Y:S01]  /*12a60*/  IADD3 R87, R227, 0xb8, RZ ;  /* 0x000000b8e3577810 */ /* 0x000fe20007ffe0ff */
[----:B------:R1:W-:Y:S01]  /*12a70*/  @!P6 ST.E.64 [R2.64], R146 ;  /* 0x000000920200e985 */ /* 0x0003e2000c101b06 */
[----:B------:R-:W-:-:S02]  /*12a80*/  ISETP.GE.AND P6, PT, R18, c[0x0][0x3c8], PT ;  /* 0x0000f20012007a0c */ /* 0x000fc40003fc6270 */
[----:B------:R-:W-:Y:S01]  /*12a90*/  SHF.R.S32.HI R91, RZ, 0x1f, R91 ;  /* 0x0000001fff5b7819 */ /* 0x000fe2000001145b */
[----:B------:R3:W-:Y:S01]  /*12aa0*/  @!P2 ST.E.64 [R6.64], R100 ;  /* 0x000000640600a985 */ /* 0x0007e2000c101b06 */
[----:B------:R-:W-:Y:S02]  /*12ab0*/  ISETP.GE.AND P2, PT, R19, c[0x0][0x3c8], PT ;  /* 0x0000f20013007a0c */ /* 0x000fe40003f46270 */
[----:B------:R-:W-:Y:S02]  /*12ac0*/  SHF.R.S32.HI R87, RZ, 0x1f, R87 ;  /* 0x0000001fff577819 */ /* 0x000fe40000011457 */
[CC--:B-1----:R-:W-:Y:S02]  /*12ad0*/  @!P5 LEA R2, P4, R16.reuse, R0.reuse, 0x2 ;  /* 0x000000001002d211 */ /* 0x0c2fe400078810ff */
[----:B---3--:R-:W-:Y:S02]  /*12ae0*/  @!P1 LEA R6, P3, R17, R0, 0x2 ;  /* 0x0000000011069211 */ /* 0x008fe400078610ff */
[----:B------:R-:W-:-:S02]  /*12af0*/  @!P5 LEA.HI.X R3, R16, R4, R35, 0x2, P4 ;  /* 0x000000041003d211 */ /* 0x000fc400020f1423 */
        /* <DEDUP_REMOVED lines=32> */
[----:B------:R-:W-:-:S05]  /*12d00*/  @!P1 LEA.HI.X R7, R25, R4, R45, 0x2, P3 ;  /* 0x0000000419079211 */ /* 0x000fca00018f142d */
[C---:B------:R-:W-:Y:S01]  /*12d10*/  @!P2 LEA R8, P3, R27.reuse, R0, 0x2 ;  /* 0x000000001b08a211 */ /* 0x040fe200078610ff */
[----:B------:R1:W-:Y:S01]  /*12d20*/  @!P5 ST.E.64 [R2.64], R132 ;  /* 0x000000840200d985 */ /* 0x0003e2000c101b06 */
[----:B------:R-:W-:Y:S02]  /*12d30*/  ISETP.GE.AND P5, PT, R28, c[0x0][0x3c8], PT ;  /* 0x0000f2001c007a0c */ /* 0x000fe40003fa6270 */
[----:B------:R-:W-:Y:S01]  /*12d40*/  @!P2 LEA.HI.X R9, R27, R4, R47, 0x2, P3 ;  /* 0x000000041b09a211 */ /* 0x000fe200018f142f */
[----:B------:R3:W-:Y:S01]  /*12d50*/  @!P1 ST.E.64 [R6.64], R136 ;  /* 0x0000008806009985 */ /* 0x0007e2000c101b06 */
[----:B------:R-:W-:Y:S02]  /*12d60*/  ISETP.GE.AND P1, PT, R29, c[0x0][0x3c8], PT ;  /* 0x0000f2001d007a0c */ /* 0x000fe40003f26270 */
[----:B-1----:R-:W-:-:S04]  /*12d70*/  @!P6 LEA R2, P4, R26, R0, 0x2 ;  /* 0x000000001a02e211 */ /* 0x002fc800078810ff */
[----:B------:R-:W-:-:S03]  /*12d80*/  @!P6 LEA.HI.X R3, R26, R4, R46, 0x2, P4 ;  /* 0x000000041a03e211 */ /* 0x000fc600020f142e */
[----:B---3--:R-:W-:Y:S02]  /*12d90*/  @!P5 LEA R6, P3, R28, R0, 0x2 ;  /* 0x000000001c06d211 */ /* 0x008fe400078610ff */
[----:B------:R-:W-:Y:S01]  /*12da0*/  ISETP.GE.AND P4, PT, R30, c[0x0][0x3c8], PT ;  /* 0x0000f2001e007a0c */ /* 0x000fe20003f86270 */
[----:B------:R1:W-:Y:S01]  /*12db0*/  @!P6 ST.E.64 [R2.64], R138 ;  /* 0x0000008a0200e985 */ /* 0x0003e2000c101b06 */
[----:B------:R-:W-:Y:S02]  /*12dc0*/  ISETP.GE.AND P6, PT, R31, c[0x0][0x3c8], PT ;  /* 0x0000f2001f007a0c */ /* 0x000fe40003fc6270 */
[----:B------:R-:W-:Y:S01]  /*12dd0*/  @!P5 LEA.HI.X R7, R28, R4, R48, 0x2, P3 ;  /* 0x000000041c07d211 */ /* 0x000fe200018f1430 */
[----:B------:R3:W-:Y:S01]  /*12de0*/  @!P2 ST.E.64 [R8.64], R140 ;  /* 0x0000008c0800a985 */ /* 0x0007e2000c101b06 */
[----:B------:R-:W-:-:S03]  /*12df0*/  ISETP.GE.AND P3, PT, R32, c[0x0][0x3c8], PT ;  /* 0x0000f20020007a0c */ /* 0x000fc60003f66270 */
[----:B------:R5:W-:Y:S01]  /*12e00*/  @!P5 ST.E.64 [R6.64], R142 ;  /* 0x0000008e0600d985 */ /* 0x000be2000c101b06 */
[----:B-1----:R-:W-:-:S04]  /*12e10*/  @!P1 LEA R2, P2, R29, R0, 0x2 ;  /* 0x000000001d029211 */ /* 0x002fc800078410ff */
[----:B------:R-:W-:Y:S02]  /*12e20*/  @!P1 LEA.HI.X R3, R29, R4, R49, 0x2, P2 ;  /* 0x000000041d039211 */ /* 0x000fe400010f1431 */
[----:B---3--:R-:W-:-:S03]  /*12e30*/  @!P6 LEA R8, P2, R31, R0, 0x2 ;  /* 0x000000001f08e211 */ /* 0x008fc600078410ff */
[----:B------:R1:W-:Y:S01]  /*12e40*/  @!P1 ST.E.64 [R2.64], R144 ;  /* 0x0000009002009985 */ /* 0x0003e2000c101b06 */
[----:B------:R-:W-:Y:S02]  /*12e50*/  ISETP.GE.AND P1, PT, R33, c[0x0][0x3c8], PT ;  /* 0x0000f20021007a0c */ /* 0x000fe40003f26270 */
[----:B------:R-:W-:Y:S02]  /*12e60*/  @!P6 LEA.HI.X R9, R31, R4, R51, 0x2, P2 ;  /* 0x000000041f09e211 */ /* 0x000fe400010f1433 */
[----:B-----5:R-:W-:-:S03]  /*12e70*/  @!P3 LEA R6, P2, R32, R0, 0x2 ;  /* 0x000000002006b211 */ /* 0x020fc600078410ff */
[----:B------:R-:W-:Y:S01]  /*12e80*/  @!P6 ST.E.64 [R8.64], R148 ;  /* 0x000000940800e985 */ /* 0x000fe2000c101b06 */
[----:B------:R-:W-:Y:S02]  /*12e90*/  ISETP.GE.AND P6, PT, R34, c[0x0][0x3c8], PT ;  /* 0x0000f20022007a0c */ /* 0x000fe40003fc6270 */
[----:B------:R-:W-:Y:S02]  /*12ea0*/  @!P3 LEA.HI.X R7, R32, R4, R52, 0x2, P2 ;  /* 0x000000042007b211 */ /* 0x000fe400010f1434 */
[----:B-1----:R-:W-:-:S04]  /*12eb0*/  @!P4 LEA R2, P5, R30, R0, 0x2 ;  /* 0x000000001e02c211 */ /* 0x002fc800078a10ff */
[----:B------:R-:W-:Y:S02]  /*12ec0*/  @!P4 LEA.HI.X R3, R30, R4, R50, 0x2, P5 ;  /* 0x000000041e03c211 */ /* 0x000fe400028f1432 */
[----:B------:R-:W-:-:S03]  /*12ed0*/  ISETP.GE.AND P5, PT, R94, c[0x0][0x3c8], PT ;  /* 0x0000f2005e007a0c */ /* 0x000fc60003fa6270 */
[----:B------:R1:W-:Y:S01]  /*12ee0*/  @!P4 ST.E.64 [R2.64], R68 ;  /* 0x000000440200c985 */ /* 0x0003e2000c101b06 */
[----:B------:R-:W-:-:S03]  /*12ef0*/  ISETP.GE.AND P4, PT, R90, c[0x0][0x3c8], PT ;  /* 0x0000f2005a007a0c */ /* 0x000fc60003f86270 */
[----:B------:R3:W-:Y:S01]  /*12f00*/  @!P3 ST.E.64 [R6.64], R72 ;  /* 0x000000480600b985 */ /* 0x0007e2000c101b06 */
[----:B------:R-:W-:Y:S02]  /*12f10*/  ISETP.GE.AND P3, PT, R5, c[0x0][0x3c8], PT ;  /* 0x0000f20005007a0c */ /* 0x000fe40003f66270 */
[----:B-1----:R-:W-:-:S04]  /*12f20*/  @!P1 LEA R2, P2, R33, R0, 0x2 ;  /* 0x0000000021029211 */ /* 0x002fc800078410ff */
[----:B------:R-:W-:Y:S02]  /*12f30*/  @!P1 LEA.HI.X R3, R33, R4, R53, 0x2, P2 ;  /* 0x0000000421039211 */ /* 0x000fe400010f1435 */
[----:B------:R-:W-:-:S03]  /*12f40*/  @!P6 LEA R10, P2, R34, R0, 0x2 ;  /* 0x00000000220ae211 */ /* 0x000fc600078410ff */
[----:B------:R1:W-:Y:S01]  /*12f50*/  @!P1 ST.E.64 [R2.64], R76 ;  /* 0x0000004c02009985 */ /* 0x0003e2000c101b06 */
[----:B------:R-:W-:Y:S02]  /*12f60*/  @!P5 LEA R8, P1, R94, R0, 0x2 ;  /* 0x000000005e08d211 */ /* 0x000fe400078210ff */
[----:B------:R-:W-:Y:S02]  /*12f70*/  @!P6 LEA.HI.X R11, R34, R4, R55, 0x2, P2 ;  /* 0x00000004220be211 */ /* 0x000fe400010f1437 */
[----:B---3--:R-:W-:Y:S02]  /*12f80*/  @!P4 LEA R6, P2, R90, R0, 0x2 ;  /* 0x000000005a06c211 */ /* 0x008fe400078410ff */
[-C--:B------:R-:W-:Y:S01]  /*12f90*/  @!P5 LEA.HI.X R9, R94, R4.reuse, R54, 0x2, P1 ;  /* 0x000000045e09d211 */ /* 0x080fe200008f1436 */
[----:B------:R3:W-:Y:S01]  /*12fa0*/  @!P6 ST.E.64 [R10.64], R150 ;  /* 0x000000960a00e985 */ /* 0x0007e2000c101b06 */
[----:B------:R-:W-:-:S03]  /*12fb0*/  @!P4 LEA.HI.X R7, R90, R4, R91, 0x2, P2 ;  /* 0x000000045a07c211 */ /* 0x000fc600010f145b */
[----:B------:R3:W-:Y:S04]  /*12fc0*/  @!P5 ST.E.64 [R8.64], R88 ;  /* 0x000000580800d985 */ /* 0x0007e8000c101b06 */
[----:B------:R3:W-:Y:S01]  /*12fd0*/  @!P4 ST.E.64 [R6.64], R80 ;  /* 0x000000500600c985 */ /* 0x0007e2000c101b06 */
[----:B-1----:R-:W-:-:S04]  /*12fe0*/  @!P3 LEA R2, P1, R5, R0, 0x2 ;  /* 0x000000000502b211 */ /* 0x002fc800078210ff */
[----:B------:R-:W-:-:S05]  /*12ff0*/  @!P3 LEA.HI.X R3, R5, R4, R87, 0x2, P1 ;  /* 0x000000040503b211 */ /* 0x000fca00008f1457 */
[----:B------:R3:W-:Y:S04]  /*13000*/  @!P3 ST.E.64 [R2.64], R60 ;  /* 0x0000003c0200b985 */ /* 0x0007e8000c101b06 */
.L_x_496:
[----:B------:R-:W-:Y:S05]  /*13010*/  BSYNC B0 ;  /* 0x0000000000007941 */ /* 0x000fea0003800000 */
.L_x_495:
[----:B------:R-:W-:Y:S05]  /*13020*/  BRA.DIV ~URZ, `(.L_x_497) ;  /* 0x00002f927f007947 */ /* 0x000fea000b800000 */
[----:B---3--:R1:W3:Y:S04]  /*13030*/  SHFL.IDX PT, R4, R12, 0x1, 0x1c1f ;  /* 0x003c1f000c047f89 */ /* 0x0082e800000e0000 */
[----:B------:R1:W2:Y:S02]  /*13040*/  SHFL.IDX PT, R0, R14, 0x1, 0x1c1f ;  /* 0x003c1f000e007f89 */ /* 0x0002a400000e0000 */
.L_x_555:
[----:B------:R-:W-:Y:S05]  /*13050*/  @P0 BRA `(.L_x_492) ;  /* 0x0000133000000947 */ /* 0x000fea0003800000 */
[----:B------:R-:W-:Y:S02]  /*13060*/  ISETP.GE.AND P4, PT, R227, c[0x0][0x3c8], PT ;  /* 0x0000f200e3007a0c */ /* 0x000fe40003f86270 */
[----:B------:R-:W-:Y:S02]  /*13070*/  ISETP.GE.AND P3, PT, R13, c[0x0][0x3c8], PT ;  /* 0x0000f2000d007a0c */ /* 0x000fe40003f66270 */
[----:B------:R-:W-:Y:S02]  /*13080*/  ISETP.GE.AND P2, PT, R16, c[0x0][0x3c8], PT ;  /* 0x0000f20010007a0c */ /* 0x000fe40003f46270 */
[----:B------:R-:W-:-:S02]  /*13090*/  ISETP.GE.AND P1, PT, R17, c[0x0][0x3c8], PT ;  /* 0x0000f20011007a0c */ /* 0x000fc40003f26270 */
[----:B------:R-:W-:Y:S02]  /*130a0*/  ISETP.GE.AND P5, PT, R18, c[0x0][0x3c8], PT ;  /* 0x0000f20012007a0c */ /* 0x000fe40003fa6270 */
[C---:B------:R-:W-:Y:S02]  /*130b0*/  IADD3 R61, R227.reuse, 0xa8, RZ ;  /* 0x000000a8e33d7810 */ /* 0x040fe40007ffe0ff */
[C---:B------:R-:W-:Y:S02]  /*130c0*/  IADD3 R5, R227.reuse, 0xb0, RZ ;  /* 0x000000b0e3057810 */ /* 0x040fe40007ffe0ff */
[-C--:B-12-4-:R-:W-:Y:S02]  /*130d0*/  @!P4 LEA R14, P6, R227, R0.reuse, 0x2 ;  /* 0x00000000e30ec211 */ /* 0x096fe400078c10ff */
[----:B------:R-:W-:Y:S02]  /*130e0*/  @!P3 LEA R12, P0, R13, R0, 0x2 ;  /* 0x000000000d0cb211 */ /* 0x000fe400078010ff */
[----:B---3--:R-:W-:-:S02]  /*130f0*/  @!P4 LEA.HI.X R15, R227, R4, R15, 0x2, P6 ;  /* 0x00000004e30fc211 */ /* 0x008fc400030f140f */
[C---:B------:R-:W-:Y:S02]  /*13100*/  @!P2 LEA R10, P6, R16.reuse, R0, 0x2 ;  /* 0x00000000100aa211 */ /* 0x040fe400078c10ff */
[-C--:B------:R-:W-:Y:S01]  /*13110*/  @!P3 LEA.HI.X R13, R13, R4.reuse, R36, 0x2, P0 ;  /* 0x000000040d0db211 */ /* 0x080fe200000f1424 */
[----:B------:R-:W-:Y:S01]  /*13120*/  @!P4 ST.E.64 [R14.64], R158 ;  /* 0x0000009e0e00c985 */ /* 0x000fe2000c101b06 */
[----:B------:R-:W-:Y:S02]  /*13130*/  ISETP.GE.AND P0, PT, R19, c[0x0][0x3c8], PT ;  /* 0x0000f20013007a0c */ /* 0x000fe40003f06270 */
[----:B------:R-:W-:Y:S01]  /*13140*/  @!P2 LEA.HI.X R11, R16, R4, R35, 0x2, P6 ;  /* 0x00000004100ba211 */ /* 0x000fe200030f1423 */
[----:B------:R-:W-:Y:S01]  /*13150*/  @!P3 ST.E.64 [R12.64], R154 ;  /* 0x0000009a0c00b985 */ /* 0x000fe2000c101b06 */
[C---:B------:R-:W-:Y:S02]  /*13160*/  @!P1 LEA R8, P6, R17.reuse, R0, 0x2 ;  /* 0x0000000011089211 */ /* 0x040fe400078c10ff */
[----:B------:R-:W-:Y:S01]  /*13170*/  ISETP.GE.AND P4, PT, R20, c[0x0][0x3c8], PT ;  /* 0x0000f20014007a0c */ /* 0x000fe20003f86270 */
[----:B------:R-:W-:Y:S01]  /*13180*/  @!P2 ST.E.64 [R10.64], R152 ;  /* 0x000000980a00a985 */ /* 0x000fe2000c101b06 */
[----:B------:R-:W-:-:S02]  /*13190*/  @!P1 LEA.HI.X R9, R17, R4, R37, 0x2, P6 ;  /* 0x0000000411099211 */ /* 0x000fc400030f1425 */
[C---:B------:R-:W-:Y:S02]  /*131a0*/  @!P5 LEA R6, P6, R18.reuse, R0, 0x2 ;  /* 0x000000001206d211 */ /* 0x040fe400078c10ff */
[----:B------:R-:W-:Y:S01]  /*131b0*/  ISETP.GE.AND P2, PT, R23, c[0x0][0x3c8], PT ;  /* 0x0000f20017007a0c */ /* 0x000fe20003f46270 */
[----:B------:R-:W-:Y:S01]  /*131c0*/  @!P1 ST.E.64 [R8.64], R92 ;  /* 0x0000005c08009985 */ /* 0x000fe2000c101b06 */
[----:B------:R-:W-:Y:S02]  /*131d0*/  @!P5 LEA.HI.X R7, R18, R4, R38, 0x2, P6 ;  /* 0x000000041207d211 */ /* 0x000fe400030f1426 */
[----:B------:R-:W-:Y:S02]  /*131e0*/  @!P0 LEA R2, P6, R19, R0, 0x2 ;  /* 0x0000000013028211 */ /* 0x000fe400078c10ff */
[----:B------:R-:W-:Y:S01]  /*131f0*/  ISETP.GE.AND P3, PT, R21, c[0x0][0x3c8], PT ;  /* 0x0000f20015007a0c */ /* 0x000fe20003f66270 */
[----:B------:R1:W-:Y:S01]  /*13200*/  @!P5 ST.E.64 [R6.64], R84 ;  /* 0x000000540600d985 */ /* 0x0003e2000c101b06 */
[----:B------:R-:W-:-:S02]  /*13210*/  @!P0 LEA.HI.X R3, R19, R4, R39, 0x2, P6 ;  /* 0x0000000413038211 */ /* 0x000fc400030f1427 */
[----:B------:R-:W-:Y:S02]  /*13220*/  ISETP.GE.AND P1, PT, R22, c[0x0][0x3c8], PT ;  /* 0x0000f20016007a0c */ /* 0x000fe40003f26270 */
[----:B------:R-:W-:Y:S01]  /*13230*/  ISETP.GE.AND P5, PT, R24, c[0x0][0x3c8], PT ;  /* 0x0000f20018007a0c */ /* 0x000fe20003fa6270 */
[----:B------:R2:W-:Y:S01]  /*13240*/  @!P0 ST.E.64 [R2.64], R64 ;  /* 0x0000004002008985 */ /* 0x0005e2000c101b06 */
[----:B------:R-:W-:-:S04]  /*13250*/  IADD3 R60, R227, 0xb0, RZ ;  /* 0x000000b0e33c7810 */ /* 0x000fc80007ffe0ff */
[----:B------:R-:W-:Y:S02]  /*13260*/  SHF.R.S32.HI R60, RZ, 0x1f, R60 ;  /* 0x0000001fff3c7819 */ /* 0x000fe4000001143c */
[----:B-1----:R-:W-:-:S04]  /*13270*/  @!P4 LEA R6, P0, R20, R0, 0x2 ;  /* 0x000000001406c211 */ /* 0x002fc800078010ff */
[----:B------:R-:W-:Y:S02]  /*13280*/  @!P4 LEA.HI.X R7, R20, R4, R40, 0x2, P0 ;  /* 0x000000041407c211 */ /* 0x000fe400000f1428 */
[-C--:B------:R-:W-:Y:S02]  /*13290*/  @!P2 LEA R10, P0, R23, R0.reuse, 0x2 ;  /* 0x00000000170aa211 */ /* 0x080fe400078010ff */
[----:B--2---:R-:W-:Y:S01]  /*132a0*/  @!P3 LEA R2, P6, R21, R0, 0x2 ;  /* 0x000000001502b211 */ /* 0x004fe200078c10ff */
[----:B------:R1:W-:Y:S01]  /*132b0*/  @!P4 ST.E.64 [R6.64], R118 ;  /* 0x000000760600c985 */ /* 0x0003e2000c101b06 */
[-C--:B------:R-:W-:Y:S02]  /*132c0*/  @!P2 LEA.HI.X R11, R23, R4.reuse, R43, 0x2, P0 ;  /* 0x00000004170ba211 */ /* 0x080fe400000f142b */
[----:B------:R-:W-:Y:S02]  /*132d0*/  ISETP.GE.AND P0, PT, R25, c[0x0][0x3c8], PT ;  /* 0x0000f20019007a0c */ /* 0x000fe40003f06270 */
[----:B------:R-:W-:-:S02]  /*132e0*/  @!P3 LEA.HI.X R3, R21, R4, R41, 0x2, P6 ;  /* 0x000000041503b211 */ /* 0x000fc400030f1429 */
[----:B------:R-:W-:Y:S02]  /*132f0*/  @!P1 LEA R12, P6, R22, R0, 0x2 ;  /* 0x00000000160c9211 */ /* 0x000fe400078c10ff */
[----:B------:R-:W-:Y:S01]  /*13300*/  ISETP.GE.AND P4, PT, R26, c[0x0][0x3c8], PT ;  /* 0x0000f2001a007a0c */ /* 0x000fe20003f86270 */
[----:B------:R2:W-:Y:S01]  /*13310*/  @!P3 ST.E.64 [R2.64], R122 ;  /* 0x0000007a0200b985 */ /* 0x0005e2000c101b06 */
[----:B------:R-:W-:Y:S02]  /*13320*/  @!P1 LEA.HI.X R13, R22, R4, R42, 0x2, P6 ;  /* 0x00000004160d9211 */ /* 0x000fe400030f142a */
[C---:B------:R-:W-:Y:S01]  /*13330*/  @!P5 LEA R8, P6, R24.reuse, R0, 0x2 ;  /* 0x000000001808d211 */ /* 0x040fe200078c10ff */
[----:B------:R3:W-:Y:S01]  /*13340*/  @!P2 ST.E.64 [R10.64], R134 ;  /* 0x000000860a00a985 */ /* 0x0007e2000c101b06 */
[----:B------:R-:W-:Y:S02]  /*13350*/  ISETP.GE.AND P3, PT, R27, c[0x0][0x3c8], PT ;  /* 0x0000f2001b007a0c */ /* 0x000fe40003f66270 */
[----:B------:R-:W-:Y:S01]  /*13360*/  @!P5 LEA.HI.X R9, R24, R4, R44, 0x2, P6 ;  /* 0x000000041809d211 */ /* 0x000fe200030f142c */
[----:B------:R-:W-:Y:S01]  /*13370*/  @!P1 ST.E.64 [R12.64], R156 ;  /* 0x0000009c0c009985 */ /* 0x000fe2000c101b06 */
[----:B------:R-:W-:-:S02]  /*13380*/  ISETP.GE.AND P2, PT, R28, c[0x0][0x3c8], PT ;  /* 0x0000f2001c007a0c */ /* 0x000fc40003f46270 */
[----:B------:R-:W-:Y:S01]  /*13390*/  ISETP.GE.AND P1, PT, R29, c[0x0][0x3c8], PT ;  /* 0x0000f2001d007a0c */ /* 0x000fe20003f26270 */
[----:B------:R4:W-:Y:S01]  /*133a0*/  @!P5 ST.E.64 [R8.64], R126 ;  /* 0x0000007e0800d985 */ /* 0x0009e2000c101b06 */
[----:B------:R-:W-:Y:S02]  /*133b0*/  ISETP.GE.AND P5, PT, R30, c[0x0][0x3c8], PT ;  /* 0x0000f2001e007a0c */ /* 0x000fe40003fa6270 */
[----:B-1----:R-:W-:-:S04]  /*133c0*/  @!P0 LEA R6, P6, R25, R0, 0x2 ;  /* 0x0000000019068211 */ /* 0x002fc800078c10ff */
[----:B------:R-:W-:-:S05]  /*133d0*/  @!P0 LEA.HI.X R7, R25, R4, R45, 0x2, P6 ;  /* 0x0000000419078211 */ /* 0x000fca00030f142d */
[----:B------:R1:W-:Y:S01]  /*133e0*/  @!P0 ST.E.64 [R6.64], R96 ;  /* 0x0000006006008985 */ /* 0x0003e2000c101b06 */
[C---:B--2---:R-:W-:Y:S02]  /*133f0*/  @!P4 LEA R2, P6, R26.reuse, R0, 0x2 ;  /* 0x000000001a02c211 */ /* 0x044fe400078c10ff */
[----:B------:R-:W-:Y:S02]  /*13400*/  ISETP.GE.AND P0, PT, R31, c[0x0][0x3c8], PT ;  /* 0x0000f2001f007a0c */ /* 0x000fe40003f06270 */
[----:B------:R-:W-:Y:S02]  /*13410*/  @!P4 LEA.HI.X R3, R26, R4, R46, 0x2, P6 ;  /* 0x000000041a03c211 */ /* 0x000fe400030f142e */
[----:B---3--:R-:W-:-:S03]  /*13420*/  @!P3 LEA R10, P6, R27, R0, 0x2 ;  /* 0x000000001b0ab211 */ /* 0x008fc600078c10ff */
[----:B------:R2:W-:Y:S01]  /*13430*/  @!P4 ST.E.64 [R2.64], R106 ;  /* 0x0000006a0200c985 */ /* 0x0005e2000c101b06 */
[----:B------:R-:W-:Y:S02]  /*13440*/  @!P3 LEA.HI.X R11, R27, R4, R47, 0x2, P6 ;  /* 0x000000041b0bb211 */ /* 0x000fe400030f142f */
[----:B----4-:R-:W-:Y:S02]  /*13450*/  @!P2 LEA R8, P6, R28, R0, 0x2 ;  /* 0x000000001c08a211 */ /* 0x010fe400078c10ff */
[----:B------:R-:W-:Y:S01]  /*13460*/  ISETP.GE.AND P4, PT, R32, c[0x0][0x3c8], PT ;  /* 0x0000f20020007a0c */ /* 0x000fe20003f86270 */
[----:B------:R-:W-:Y:S01]  /*13470*/  @!P3 ST.E.64 [R10.64], R110 ;  /* 0x0000006e0a00b985 */ /* 0x000fe2000c101b06 */
[----:B------:R-:W-:-:S05]  /*13480*/  @!P2 LEA.HI.X R9, R28, R4, R48, 0x2, P6 ;  /* 0x000000041c09a211 */ /* 0x000fca00030f1430 */
[----:B------:R-:W-:Y:S01]  /*13490*/  @!P2 ST.E.64 [R8.64], R130 ;  /* 0x000000820800a985 */ /* 0x000fe2000c101b06 */
[----:B------:R-:W-:Y:S02]  /*134a0*/  ISETP.GE.AND P2, PT, R34, c[0x0][0x3c8], PT ;  /* 0x0000f20022007a0c */ /* 0x000fe40003f46270 */
[----:B-1----:R-:W-:-:S04]  /*134b0*/  @!P1 LEA R6, P6, R29, R0, 0x2 ;  /* 0x000000001d069211 */ /* 0x002fc800078c10ff */
[----:B------:R-:W-:Y:S02]  /*134c0*/  @!P1 LEA.HI.X R7, R29, R4, R49, 0x2, P6 ;  /* 0x000000041d079211 */ /* 0x000fe400030f1431 */
[----:B------:R-:W-:-:S03]  /*134d0*/  @!P5 LEA R12, P6, R30, R0, 0x2 ;  /* 0x000000001e0cd211 */ /* 0x000fc600078c10ff */
[----:B------:R1:W-:Y:S01]  /*134e0*/  @!P1 ST.E.64 [R6.64], R114 ;  /* 0x0000007206009985 */ /* 0x0003e2000c101b06 */
[----:B--2---:R-:W-:Y:S02]  /*134f0*/  @!P0 LEA R2, P3, R31, R0, 0x2 ;  /* 0x000000001f028211 */ /* 0x004fe400078610ff */
[----:B------:R-:W-:Y:S02]  /*13500*/  ISETP.GE.AND P1, PT, R61, c[0x0][0x3c8], PT ;  /* 0x0000f2003d007a0c */ /* 0x000fe40003f26270 */
[-C--:B------:R-:W-:Y:S02]  /*13510*/  @!P0 LEA.HI.X R3, R31, R4.reuse, R51, 0x2, P3 ;  /* 0x000000041f038211 */ /* 0x080fe400018f1433 */
[----:B------:R-:W-:Y:S02]  /*13520*/  ISETP.GE.AND P3, PT, R33, c[0x0][0x3c8], PT ;  /* 0x0000f20021007a0c */ /* 0x000fe40003f66270 */
[----:B------:R-:W-:Y:S01]  /*13530*/  @!P5 LEA.HI.X R13, R30, R4, R50, 0x2, P6 ;  /* 0x000000041e0dd211 */ /* 0x000fe200030f1432 */
[----:B------:R2:W-:Y:S01]  /*13540*/  @!P0 ST.E.64 [R2.64], R62 ;  /* 0x0000003e02008985 */ /* 0x0005e2000c101b06 */
[----:B------:R-:W-:-:S03]  /*13550*/  ISETP.GE.AND P0, PT, R5, c[0x0][0x3c8], PT ;  /* 0x0000f20005007a0c */ /* 0x000fc60003f06270 */
[----:B------:R-:W-:Y:S02]  /*13560*/  @!P5 ST.E.64 [R12.64], R74 ;  /* 0x0000004a0c00d985 */ /* 0x000fe4000c101b06 */
[----:B-1----:R-:W-:-:S04]  /*13570*/  @!P1 LEA R6, P5, R61, R0, 0x2 ;  /* 0x000000003d069211 */ /* 0x002fc800078a10ff */
[----:B------:R-:W-:Y:S02]  /*13580*/  @!P1 LEA.HI.X R7, R61, R4, R54, 0x2, P5 ;  /* 0x000000043d079211 */ /* 0x000fe400028f1436 */
[----:B--2---:R-:W-:-:S04]  /*13590*/  @!P4 LEA R2, P6, R32, R0, 0x2 ;  /* 0x000000002002c211 */ /* 0x004fc800078c10ff */
[----:B------:R-:W-:Y:S02]  /*135a0*/  @!P4 LEA.HI.X R3, R32, R4, R52, 0x2, P6 ;  /* 0x000000042003c211 */ /* 0x000fe400030f1434 */
[----:B------:R-:W-:-:S03]  /*135b0*/  @!P3 LEA R10, P6, R33, R0, 0x2 ;  /* 0x00000000210ab211 */ /* 0x000fc600078c10ff */
[----:B------:R1:W-:Y:S01]  /*135c0*/  @!P4 ST.E.64 [R2.64], R66 ;  /* 0x000000420200c985 */ /* 0x0003e2000c101b06 */
[----:B------:R-:W-:Y:S02]  /*135d0*/  @!P3 LEA.HI.X R11, R33, R4, R53, 0x2, P6 ;  /* 0x00000004210bb211 */ /* 0x000fe400030f1435 */
[----:B------:R-:W-:-:S03]  /*135e0*/  @!P2 LEA R8, P6, R34, R0, 0x2 ;  /* 0x000000002208a211 */ /* 0x000fc600078c10ff */
[----:B------:R2:W-:Y:S01]  /*135f0*/  @!P3 ST.E.64 [R10.64], R82 ;  /* 0x000000520a00b985 */ /* 0x0005e2000c101b06 */
[----:B------:R-:W-:-:S05]  /*13600*/  @!P2 LEA.HI.X R9, R34, R4, R55, 0x2, P6 ;  /* 0x000000042209a211 */ /* 0x000fca00030f1437 */
        /* <DEDUP_REMOVED lines=9> */
[----:B--2---:R-:W-:Y:S02]  /*136a0*/  LEA R2, P0, R5, R0, 0x2 ;  /* 0x0000000005027211 */ /* 0x004fe400078010ff */
[----:B------:R-:W-:-:S04]  /*136b0*/  SHF.R.S32.HI R60, RZ, 0x1f, R60 ;  /* 0x0000001fff3c7819 */ /* 0x000fc8000001143c */
[----:B------:R-:W-:-:S05]  /*136c0*/  LEA.HI.X R3, R5, R4, R60, 0x2, P0 ;  /* 0x0000000405037211 */ /* 0x000fca00000f143c */
[----:B------:R1:W-:Y:S01]  /*136d0*/  ST.E.64 [R2.64], R56 ;  /* 0x0000003802007985 */ /* 0x0003e2000c101b06 */
[----:B------:R-:W-:Y:S05]  /*136e0*/  BRA `(.L_x_492) ;  /* 0x00000ca000007947 */ /* 0x000fea0003800000 */
.L_x_477:
[----:B------:R-:W-:Y:S01]  /*136f0*/  ISETP.NE.U32.AND P0, PT, RZ, c[0x0][0x508], PT ;  /* 0x00014200ff007a0c */ /* 0x000fe20003f05070 */
[----:B------:R-:W2:Y:S01]  /*13700*/  LDL.LU R6, [R1+0xc] ;  /* 0x00000c0001067983 */ /* 0x000ea20000300800 */
[----:B------:R-:W-:Y:S01]  /*13710*/  ISETP.NE.U32.AND P1, PT, RZ, c[0x0][0x500], PT ;  /* 0x00014000ff007a0c */ /* 0x000fe20003f25070 */
[----:B------:R-:W-:Y:S01]  /*13720*/  IMAD.MOV.U32 R4, RZ, RZ, 0x4 ;  /* 0x00000004ff047424 */ /* 0x000fe200078e00ff */
[----:B------:R-:W-:Y:S01]  /*13730*/  ISETP.NE.AND.EX P0, PT, RZ, c[0x0][0x50c], PT, P0 ;  /* 0x00014300ff007a0c */ /* 0x000fe20003f05300 */
[----:B------:R-:W-:Y:S01]  /*13740*/  IMAD.MOV.U32 R19, RZ, RZ, c[0x0][0x388] ;  /* 0x0000e200ff137624 */ /* 0x000fe200078e00ff */
[----:B------:R-:W-:Y:S01]  /*13750*/  ISETP.NE.AND.EX P1, PT, RZ, c[0x0][0x504], PT, P1 ;  /* 0x00014100ff007a0c */ /* 0x000fe20003f25310 */
[----:B------:R-:W-:Y:S02]  /*13760*/  IMAD.MOV.U32 R0, RZ, RZ, RZ ;  /* 0x000000ffff007224 */ /* 0x000fe400078e00ff */
[----:B------:R-:W-:-:S08]  /*13770*/  IMAD.WIDE R2, R235, R4, c[0x0][0x500] ;  /* 0x00014000eb027625 */ /* 0x000fd000078e0204 */
[----:B-1----:R-:W-:Y:S02]  /*13780*/  @P0 IMAD.WIDE R4, R235, R4, c[0x0][0x508] ;  /* 0x00014200eb040625 */ /* 0x002fe400078e0204 */
[----:B------:R1:W5:Y:S04]  /*13790*/  @P1 LDG.E R0, [R2.64] ;  /* 0x0000000602001981 */ /* 0x000368000c1e1900 */
        /* <DEDUP_REMOVED lines=8> */
.L_x_498:
[----:B-1----:R-:W1:Y:S01]  /*13820*/  S2R R3, SR_TID.X ;  /* 0x0000000000037919 */ /* 0x002e620000002100 */
[----:B------:R-:W-:Y:S01]  /*13830*/  SHF.R.S32.HI R2, RZ, 0x1f, R235 ;  /* 0x0000001fff027819 */ /* 0x000fe200000114eb */
[----:B------:R-:W-:Y:S01]  /*13840*/  BSSY B0, `(.L_x_499) ;  /* 0x0000036000007945 */ /* 0x000fe20003800000 */
[----:B-----5:R-:W-:-:S02]  /*13850*/  SHF.R.S32.HI R16, RZ, 0x1f, R0 ;  /* 0x0000001fff107819 */ /* 0x020fc40000011400 */
[----:B------:R-:W-:Y:S02]  /*13860*/  SEL R8, R235, RZ, !P1 ;  /* 0x000000ffeb087207 */ /* 0x000fe40004800000 */
[----:B------:R-:W-:Y:S02]  /*13870*/  SEL R20, R2, RZ, !P1 ;  /* 0x000000ff02147207 */ /* 0x000fe40004800000 */
[----:B-1----:R-:W-:-:S13]  /*13880*/  ISETP.GT.AND P0, PT, R3, 0x7f, PT ;  /* 0x0000007f0300780c */ /* 0x002fda0003f04270 */
[----:B------:R-:W-:Y:S05]  /*13890*/  @P0 BRA `(.L_x_500) ;  /* 0x0000030000000947 */ /* 0x000fea0003800000 */
[----:B------:R-:W-:Y:S01]  /*138a0*/  IMAD R2, R19, c[0x0][0x4e8], RZ ;  /* 0x00013a0013027a24 */ /* 0x000fe200078e02ff */
[----:B------:R-:W-:-:S04]  /*138b0*/  IADD3 R9, R231, R3, RZ ;  /* 0x00000003e7097210 */ /* 0x000fc80007ffe0ff */
        /* <DEDUP_REMOVED lines=46> */
.L_x_500:
[----:B------:R-:W-:Y:S05]  /*13ba0*/  BSYNC B0 ;  /* 0x0000000000007941 */ /* 0x000fea0003800000 */
.L_x_499:
        /* <DEDUP_REMOVED lines=16> */
[-C--:B------:R-:W-:Y:S02]  /*13cb0*/  IADD3 R11, R9, R231.reuse, RZ ;  /* 0x000000e7090b7210 */ /* 0x080fe40007ffe0ff */
[----:B--2---:R-:W-:Y:S01]  /*13cc0*/  IADD3 R4, R5, R231, RZ ;  /* 0x000000e705047210 */ /* 0x004fe20007ffe0ff */
        /* <DEDUP_REMOVED lines=22> */
.L_x_556:
[----:B------:R-:W-:Y:S05]  /*13e30*/  BRA.DIV ~URZ, `(.L_x_502) ;  /* 0x000022b27f007947 */ /* 0x000fea000b800000 */
[----:B------:R3:W4:Y:S02]  /*13e40*/  SHFL.IDX PT, R0, R12, RZ, 0x181f ;  /* 0x00181fff0c007589 */ /* 0x00072400000e0000 */
.L_x_557:
[----:B------:R-:W-:Y:S01]  /*13e50*/  IMAD R10, R19, c[0x0][0x4e8], RZ ;  /* 0x00013a00130a7a24 */ /* 0x000fe200078e02ff */
[----:B------:R-:W-:Y:S04]  /*13e60*/  BSSY B0, `(.L_x_503) ;  /* 0x0000011000007945 */ /* 0x000fe80003800000 */
[----:B------:R-:W-:-:S13]  /*13e70*/  ISETP.GE.AND P0, PT, R11, R10, PT ;  /* 0x0000000a0b00720c */ /* 0x000fda0003f06270 */
        /* <DEDUP_REMOVED lines=10> */
[----:B------:R2:W-:Y:S01]  /*13f20*/  @!P2 ST.E.128 [R6.64], RZ ;  /* 0x000000ff0600a985 */ /* 0x0005e2000c101d06 */
[-C--:B-----5:R-:W-:Y:S02]  /*13f30*/  @!P1 LEA.HI.X R5, R238, R8.reuse, R14, 0x1, P4 ;  /* 0x00000008ee059211 */ /* 0x0a0fe400020f0c0e */
[----:B---3--:R-:W-:-:S03]  /*13f40*/  @!P0 LEA.HI.X R3, R239, R8, R13, 0x1, P3 ;  /* 0x00000008ef038211 */ /* 0x008fc600018f0c0d */
[----:B------:R2:W-:Y:S04]  /*13f50*/  @!P1 ST.E.128 [R4.64], RZ ;  /* 0x000000ff04009985 */ /* 0x0005e8000c101d06 */
[----:B------:R2:W-:Y:S02]  /*13f60*/  @!P0 ST.E.128 [R2.64], RZ ;  /* 0x000000ff02008985 */ /* 0x0005e4000c101d06 */
.L_x_504:
[----:B------:R-:W-:Y:S05]  /*13f70*/  BSYNC B0 ;  /* 0x0000000000007941 */ /* 0x000fea0003800000 */
.L_x_503:
[----:B------:R-:W-:Y:S05]  /*13f80*/  BRA.DIV ~URZ, `(.L_x_505) ;  /* 0x000021c27f007947 */ /* 0x000fea000b800000 */
[----:B--2---:R2:W1:Y:S04]  /*13f90*/  SHFL.IDX PT, R8, R9, 0x1, 0x181f ;  /* 0x00381f0009087f89 */ /* 0x00446800000e0000 */
[----:B----4-:R2:W4:Y:S02]  /*13fa0*/  SHFL.IDX PT, R0, R12, 0x1, 0x181f ;  /* 0x00381f000c007f89 */ /* 0x01052400000e0000 */
.L_x_558:
        /* <DEDUP_REMOVED lines=13> */
[----:B------:R1:W-:Y:S01]  /*14080*/  @!P2 ST.E.128 [R6.64], RZ ;  /* 0x000000ff0600a985 */ /* 0x0003e2000c101d06 */
[-C--:B-----5:R-:W-:Y:S02]  /*14090*/  @!P1 LEA.HI.X R5, R238, R8.reuse, R14, 0x1, P4 ;  /* 0x00000008ee059211 */ /* 0x0a0fe400020f0c0e */
[----:B--2---:R-:W-:-:S03]  /*140a0*/  @!P0 LEA.HI.X R3, R239, R8, R13, 0x1, P3 ;  /* 0x00000008ef038211 */ /* 0x004fc600018f0c0d */
[----:B------:R1:W-:Y:S04]  /*140b0*/  @!P1 ST.E.128 [R4.64], RZ ;  /* 0x000000ff04009985 */ /* 0x0003e8000c101d06 */
[----:B------:R1:W-:Y:S02]  /*140c0*/  @!P0 ST.E.128 [R2.64], RZ ;  /* 0x000000ff02008985 */ /* 0x0003e4000c101d06 */
.L_x_507:
[----:B------:R-:W-:Y:S05]  /*140d0*/  BSYNC B0 ;  /* 0x0000000000007941 */ /* 0x000fea0003800000 */
.L_x_506:
[----:B------:R-:W-:Y:S05]  /*140e0*/  BRA.DIV ~URZ, `(.L_x_508) ;  /* 0x000021227f007947 */ /* 0x000fea000b800000 */
[----:B-1----:R1:W2:Y:S02]  /*140f0*/  SHFL.IDX PT, R8, R9, 0x2, 0x181f ;  /* 0x00581f0009087f89 */ /* 0x0022a400000e0000 */
.L_x_559:
[----:B------:R-:W-:Y:S05]  /*14100*/  BRA.DIV ~URZ, `(.L_x_509) ;  /* 0x000021727f007947 */ /* 0x000fea000b800000 */
[----:B----4-:R4:W1:Y:S02]  /*14110*/  SHFL.IDX PT, R0, R12, 0x2, 0x181f ;  /* 0x00581f000c007f89 */ /* 0x01086400000e0000 */
.L_x_560:
        /* <DEDUP_REMOVED lines=18> */
.L_x_511:
[----:B------:R-:W-:Y:S05]  /*14240*/  BSYNC B0 ;  /* 0x0000000000007941 */ /* 0x000fea0003800000 */
.L_x_510:
[----:B------:R-:W-:Y:S05]  /*14250*/  BRA.DIV ~URZ, `(.L_x_512) ;  /* 0x000020827f007947 */ /* 0x000fea000b800000 */
[----:B--2---:R2:W3:Y:S04]  /*14260*/  SHFL.IDX PT, R8, R9, 0x3, 0x181f ;  /* 0x00781f0009087f89 */ /* 0x0044e800000e0000 */
[----:B-1----:R2:W1:Y:S02]  /*14270*/  SHFL.IDX PT, R0, R12, 0x3, 0x181f ;  /* 0x00781f000c007f89 */ /* 0x00246400000e0000 */
.L_x_561:
[----:B------:R-:W-:-:S04]  /*14280*/  IADD3 R11, R11, 0x60, RZ ;  /* 0x000000600b0b7810 */ /* 0x000fc80007ffe0ff */
[----:B------:R-:W-:-:S13]  /*14290*/  ISETP.GE.AND P0, PT, R11, R10, PT ;  /* 0x0000000a0b00720c */ /* 0x000fda0003f06270 */
[----:B------:R-:W-:Y:S05]  /*142a0*/  @P0 BRA `(.L_x_492) ;  /* 0x000000e000000947 */ /* 0x000fea0003800000 */
[----:B--234-:R-:W2:Y:S04]  /*142b0*/  LDL R12, [R1+0x4] ;  /* 0x00000400010c7983 */ /* 0x01cea80000100800 */
[----:B------:R-:W3:Y:S01]  /*142c0*/  LDL R9, [R1] ;  /* 0x0000000001097983 */ /* 0x000ee20000100800 */
[----:B------:R-:W-:Y:S02]  /*142d0*/  ISETP.GE.AND P2, PT, R236, c[0x0][0x3c8], PT ;  /* 0x0000f200ec007a0c */ /* 0x000fe40003f46270 */
[----:B------:R-:W-:Y:S02]  /*142e0*/  ISETP.GE.AND P1, PT, R238, c[0x0][0x3c8], PT ;  /* 0x0000f200ee007a0c */ /* 0x000fe40003f26270 */
[----:B------:R-:W-:-:S09]  /*142f0*/  ISETP.GE.AND P0, PT, R239, c[0x0][0x3c8], PT ;  /* 0x0000f200ef007a0c */ /* 0x000fd20003f06270 */
[-C--:B-1----:R-:W-:Y:S02]  /*14300*/  @!P2 LEA R6, P5, R236, R0.reuse, 0x1 ;  /* 0x00000000ec06a211 */ /* 0x082fe400078a08ff */
[-C--:B------:R-:W-:Y:S02]  /*14310*/  @!P1 LEA R4, P4, R238, R0.reuse, 0x1 ;  /* 0x00000000ee049211 */ /* 0x080fe400078808ff */
[----:B------:R-:W-:Y:S02]  /*14320*/  @!P0 LEA R2, P3, R239, R0, 0x1 ;  /* 0x00000000ef028211 */ /* 0x000fe400078608ff */
[----:B------:R-:W-:-:S05]  /*14330*/  @!P2 LEA.HI.X R7, R236, R8, R237, 0x1, P5 ;  /* 0x00000008ec07a211 */ /* 0x000fca00028f0ced */
[----:B------:R1:W-:Y:S01]  /*14340*/  @!P2 ST.E.128 [R6.64], RZ ;  /* 0x000000ff0600a985 */ /* 0x0003e2000c101d06 */
[-C--:B--2---:R-:W-:Y:S02]  /*14350*/  @!P1 LEA.HI.X R5, R238, R8.reuse, R12, 0x1, P4 ;  /* 0x00000008ee059211 */ /* 0x084fe400020f0c0c */
[----:B---3--:R-:W-:-:S03]  /*14360*/  @!P0 LEA.HI.X R3, R239, R8, R9, 0x1, P3 ;  /* 0x00000008ef038211 */ /* 0x008fc600018f0c09 */
[----:B------:R1:W-:Y:S04]  /*14370*/  @!P1 ST.E.128 [R4.64], RZ ;  /* 0x000000ff04009985 */ /* 0x0003e8000c101d06 */
[----:B------:R1:W-:Y:S02]  /*14380*/  @!P0 ST.E.128 [R2.64], RZ ;  /* 0x000000ff02008985 */ /* 0x0003e4000c101d06 */
.L_x_492:
[----:B------:R-:W-:Y:S05]  /*14390*/  BSYNC B1 ;  /* 0x0000000000017941 */ /* 0x000fea0003800000 */
.L_x_476:
        /* <DEDUP_REMOVED lines=8> */
[----:B------:R-:W-:Y:S01]  /*14420*/  IMAD.MOV.U32 R7, RZ, RZ, RZ ;  /* 0x000000ffff077224 */ /* 0x000fe200078e00ff */
[----:B--2---:R-:W-:-:S04]  /*14430*/  LOP3.LUT R14, R0, 0x1f, RZ, 0xc0, !PT ;  /* 0x0000001f000e7812 */ /* 0x004fc800078ec0ff */
[----:B------:R-:W-:Y:S01]  /*14440*/  ISETP.NE.AND P5, PT, R14, 0x1f, PT ;  /* 0x0000001f0e00780c */ /* 0x000fe20003fa5270 */
[----:B------:R-:W-:Y:S10]  /*14450*/  BRA.DIV ~URZ, `(.L_x_514) ;  /* 0x00001f427f007947 */ /* 0x000ff4000b800000 */
[----:B------:R2:W4:Y:S02]  /*14460*/  SHFL.IDX PT, R9, R86, RZ, 0x1f ;  /* 0x00001fff56097589 */ /* 0x00052400000e0000 */
.L_x_562:
[----:B------:R-:W-:Y:S05]  /*14470*/  BRA.DIV ~URZ, `(.L_x_515) ;  /* 0x00001f927f007947 */ /* 0x000fea000b800000 */
[----:B---3--:R3:W2:Y:S02]  /*14480*/  SHFL.IDX PT, R8, R86, 0x1, 0x1f ;  /* 0x00201f0056087f89 */ /* 0x0086a400000e0000 */
.L_x_563:
        /* <DEDUP_REMOVED lines=17> */
[----:B------:R1:W3:Y:S02]  /*145a0*/  SHFL.UP PT, R4, R0, 0x1, RZ ;  /* 0x0420000000047989 */ /* 0x0002e400000e00ff */
.L_x_564:
        /* <DEDUP_REMOVED lines=16> */
.L_x_565:
[----:B---3--:R-:W-:Y:S01]  /*146b0*/  IMAD R0, R0, c[0x0][0x538], RZ ;  /* 0x00014e0000007a24 */ /* 0x008fe200078e02ff */
[----:B------:R-:W-:Y:S04]  /*146c0*/  BSSY B1, `(.L_x_518) ;  /* 0x00000c5000017945 */ /* 0x000fe80003800000 */
[----:B--2---:R-:W-:-:S04]  /*146d0*/  IADD3 R8, R0, R8, RZ ;  /* 0x0000000800087210 */ /* 0x004fc80007ffe0ff */
[----:B----4-:R-:W-:-:S13]  /*146e0*/  ISETP.GT.AND P6, PT, R8, R9, PT ;  /* 0x000000090800720c */ /* 0x010fda0003fc4270 */
[----:B------:R-:W-:Y:S05]  /*146f0*/  @P6 BRA `(.L_x_519) ;  /* 0x0000024000006947 */ /* 0x000fea0003800000 */
.L_x_523:
        /* <DEDUP_REMOVED lines=16> */
.L_x_566:
        /* <DEDUP_REMOVED lines=16> */
.L_x_567:
[----:B--2---:R-:W-:-:S05]  /*14900*/  IMAD R0, R0, c[0x0][0x538], RZ ;  /* 0x00014e0000007a24 */ /* 0x004fca00078e02ff */
[----:B------:R-:W-:-:S04]  /*14910*/  IADD3 R8, R0, R8, RZ ;  /* 0x0000000800087210 */ /* 0x000fc80007ffe0ff */
[----:B------:R-:W-:-:S13]  /*14920*/  ISETP.GT.AND P6, PT, R8, R9, PT ;  /* 0x000000090800720c */ /* 0x000fda0003fc4270 */
[----:B-1----:R-:W-:Y:S05]  /*14930*/  @!P6 BRA `(.L_x_523) ;  /* 0xfffffdc00000e947 */ /* 0x002fea000383ffff */
.L_x_519:
[----:B------:R-:W-:-:S05]  /*14940*/  IADD3 R11, -R0, R8, RZ ;  /* 0x00000008000b7210 */ /* 0x000fca0007ffe1ff */
[----:B------:R-:W-:-:S05]  /*14950*/  IMAD R0, R4, c[0x0][0x538], R11 ;  /* 0x00014e0004007a24 */ /* 0x000fca00078e020b */
[----:B------:R-:W-:Y:S01]  /*14960*/  ISETP.GT.AND P0, PT, R0, R9, PT ;  /* 0x000000090000720c */ /* 0x000fe20003f04270 */
[----:B------:R-:W-:-:S12]  /*14970*/  BRA.DIV ~URZ, `(.L_x_524) ;  /* 0x00001ed27f007947 */ /* 0x000fd8000b800000 */
[----:B------:R-:W-:-:S04]  /*14980*/  VOTE.ANY R12, PT, !P0 ;  /* 0x00000000000c7806 */ /* 0x000fc800040e0100 */
.L_x_568:
[----:B------:R-:W2:Y:S02]  /*14990*/  POPC R8, R12 ;  /* 0x0000000c00087309 */ /* 0x000ea40000000000 */
[----:B--2---:R-:W-:Y:S01]  /*149a0*/  IADD3 R235, R8, R235, RZ ;  /* 0x000000eb08eb7210 */ /* 0x004fe20007ffe0ff */
[----:B------:R-:W-:Y:S05]  /*149b0*/  BRA.DIV ~URZ, `(.L_x_525) ;  /* 0x00001ee27f007947 */ /* 0x000fea000b800000 */
[----:B------:R2:W3:Y:S04]  /*149c0*/  SHFL.IDX PT, R10, R6, R8, 0x1f ;  /* 0x00001f08060a7589 */ /* 0x0004e800000e0000 */
[----:B------:R2:W4:Y:S02]  /*149d0*/  SHFL.IDX PT, R7, R7, R8, 0x1f ;  /* 0x00001f0807077589 */ /* 0x00052400000e0000 */
.L_x_569:
[----:B------:R-:W-:Y:S01]  /*149e0*/  ISETP.NE.AND P0, PT, R12, RZ, PT ;  /* 0x000000ff0c00720c */ /* 0x000fe20003f05270 */
[----:B------:R-:W-:-:S12]  /*149f0*/  BSSY B0, `(.L_x_526) ;  /* 0x0000005000007945 */ /* 0x000fd80003800000 */
[----:B------:R-:W-:Y:S05]  /*14a00*/  @!P0 BRA `(.L_x_527) ;  /* 0x0000003000008947 */ /* 0x000fea0003800000 */
[----:B------:R-:W-:Y:S01]  /*14a10*/  IADD3 R3, R8, -0x1, RZ ;  /* 0xffffffff08037810 */ /* 0x000fe20007ffe0ff */
[----:B------:R-:W-:Y:S05]  /*14a20*/  BRA.DIV ~URZ, `(.L_x_528) ;  /* 0x00001f427f007947 */ /* 0x000fea000b800000 */
[----:B------:R1:W2:Y:S02]  /*14a30*/  SHFL.IDX PT, R13, R4, R3, 0x1f ;  /* 0x00001f03040d7589 */ /* 0x0002a400000e0000 */
.L_x_527:
[----:B------:R-:W-:Y:S05]  /*14a40*/  BSYNC B0 ;  /* 0x0000000000007941 */ /* 0x000fea0003800000 */
.L_x_526:
[----:B----4-:R-:W-:Y:S01]  /*14a50*/  ISETP.NE.AND P0, PT, R7, 0x1, PT ;  /* 0x000000010700780c */ /* 0x010fe20003f05270 */
[----:B--2---:R-:W-:Y:S01]  /*14a60*/  IMAD R232, R13, c[0x0][0x538], R11 ;  /* 0x00014e000de87a24 */ /* 0x004fe200078e020b */
[----:B------:R-:W-:Y:S04]  /*14a70*/  BSSY B0, `(.L_x_529) ;  /* 0x0000082000007945 */ /* 0x000fe80003800000 */
[----:B------:R-:W-:-:S07]  /*14a80*/  IADD3 R8, -R232, R9, RZ ;  /* 0x00000009e8087210 */ /* 0x000fce0007ffe1ff */
[----:B------:R-:W-:Y:S05]  /*14a90*/  @!P0 BRA `(.L_x_530) ;  /* 0x000003d000008947 */ /* 0x000fea0003800000 */
[-C--:B---3--:R-:W-:Y:S02]  /*14aa0*/  IABS R2, R10.reuse ;  /* 0x0000000a00027213 */ /* 0x088fe40000000000 */
[----:B------:R-:W-:Y:S02]  /*14ab0*/  IABS R9, R10 ;  /* 0x0000000a00097213 */ /* 0x000fe40000000000 */
[----:B------:R-:W2:Y:S08]  /*14ac0*/  I2F.RP R0, R2 ;  /* 0x0000000200007306 */ /* 0x000eb00000209400 */
[----:B--2---:R-:W2:Y:S02]  /*14ad0*/  MUFU.RCP R0, R0 ;  /* 0x0000000000007308 */ /* 0x004ea40000001000 */
[----:B--2---:R-:W-:-:S06]  /*14ae0*/  IADD3 R0, R0, 0xffffffe, RZ ;  /* 0x0ffffffe00007810 */ /* 0x004fcc0007ffe0ff */
[----:B------:R-:W2:Y:S02]  /*14af0*/  F2I.FTZ.U32.TRUNC.NTZ R5, R0 ;  /* 0x0000000000057305 */ /* 0x000ea4000021f000 */
[----:B-12---:R-:W-:Y:S01]  /*14b00*/  IMAD.MOV R3, RZ, RZ, -R5 ;  /* 0x000000ffff037224 */ /* 0x006fe200078e0a05 */
[----:B------:R-:W-:-:S03]  /*14b10*/  IABS R0, R7 ;  /* 0x0000000700007213 */ /* 0x000fc60000000000 */
[----:B------:R-:W-:Y:S01]  /*14b20*/  IMAD.MOV.U32 R4, RZ, RZ, R3 ;  /* 0x000000ffff047224 */ /* 0x000fe200078e0003 */
[----:B------:R-:W-:Y:S01]  /*14b30*/  IABS R3, R8 ;  /* 0x0000000800037213 */ /* 0x000fe20000000000 */
[----:B------:R-:W-:Y:S02]  /*14b40*/  IMAD.MOV.U32 R6, RZ, RZ, R0 ;  /* 0x000000ffff067224 */ /* 0x000fe400078e0000 */
[----:B------:R-:W-:Y:S02]  /*14b50*/  IMAD R0, R4, R2, RZ ;  /* 0x0000000204007224 */ /* 0x000fe400078e02ff */
[----:B------:R-:W-:Y:S01]  /*14b60*/  IMAD.MOV.U32 R4, RZ, RZ, RZ ;  /* 0x000000ffff047224 */ /* 0x000fe200078e00ff */
[----:B------:R-:W1:Y:S03]  /*14b70*/  I2F.RP R11, R6 ;  /* 0x00000006000b7306 */ /* 0x000e660000209400 */
[----:B------:R-:W-:-:S04]  /*14b80*/  IMAD.HI.U32 R5, R5, R0, R4 ;  /* 0x0000000005057227 */ /* 0x000fc800078e0004 */
[----:B------:R-:W-:-:S05]  /*14b90*/  IMAD.MOV R0, RZ, RZ, -R9 ;  /* 0x000000ffff007224 */ /* 0x000fca00078e0a09 */
[----:B------:R-:W-:Y:S01]  /*14ba0*/  MOV R4, R0 ;  /* 0x0000000000047202 */ /* 0x000fe20000000f00 */
[----:B------:R-:W-:-:S04]  /*14bb0*/  IMAD.HI.U32 R0, R5, R3, RZ ;  /* 0x0000000305007227 */ /* 0x000fc800078e00ff */
[----:B------:R-:W-:Y:S02]  /*14bc0*/  IMAD R3, R0, R4, R3 ;  /* 0x0000000400037224 */ /* 0x000fe400078e0203 */
[----:B-1----:R-:W1:Y:S03]  /*14bd0*/  MUFU.RCP R4, R11 ;  /* 0x0000000b00047308 */ /* 0x002e660000001000 */
        /* <DEDUP_REMOVED lines=23> */
[----:B------:R-:W-:Y:S01]  /*14d50*/  IMAD R3, R2, R4, R3 ;  /* 0x0000000402037224 */ /* 0x000fe200078e0203 */
[----:B------:R-:W-:-:S04]  /*14d60*/  IADD3 R4, -R0, RZ, RZ ;  /* 0x000000ff00047210 */ /* 0x000fc80007ffe1ff */
        /* <DEDUP_REMOVED lines=9> */
[----:B------:R-:W-:-:S05]  /*14e00*/  @!P1 LOP3.LUT R2, RZ, R7, RZ, 0x33, !PT ;  /* 0x00000007ff029212 */ /* 0x000fca00078e33ff */
[----:B------:R-:W-:-:S04]  /*14e10*/  IMAD.MOV R3, RZ, RZ, -R2 ;  /* 0x000000ffff037224 */ /* 0x000fc800078e0a02 */
[C---:B------:R-:W-:Y:S02]  /*14e20*/  IMAD R3, R7.reuse, R3, R0 ;  /* 0x0000000307037224 */ /* 0x040fe400078e0200 */
[----:B------:R-:W-:Y:S02]  /*14e30*/  IMAD R0, R7, 0x1000000, R2 ;  /* 0x0100000007007824 */ /* 0x000fe400078e0202 */
[----:B------:R-:W-:Y:S02]  /*14e40*/  IMAD R2, R10, R4, R8 ;  /* 0x000000040a027224 */ /* 0x000fe400078e0208 */
[----:B------:R-:W-:Y:S01]  /*14e50*/  IMAD R234, R3, 0x10000, R0 ;  /* 0x0001000003ea7824 */ /* 0x000fe200078e0200 */
[----:B------:R-:W-:Y:S05]  /*14e60*/  BRA `(.L_x_531) ;  /* 0x0000042000007947 */ /* 0x000fea0003800000 */
.L_x_530:
[----:B------:R-:W-:-:S04]  /*14e70*/  IMAD.MOV.U32 R2, RZ, RZ, 0x4 ;  /* 0x00000004ff027424 */ /* 0x000fc800078e00ff */
[----:B-1----:R-:W-:-:S05]  /*14e80*/  IMAD.WIDE R2, R235, R2, c[0x0][0x590] ;  /* 0x00016400eb027625 */ /* 0x002fca00078e0202 */
[----:B------:R-:W2:Y:S02]  /*14e90*/  LDG.E R4, [R2.64] ;  /* 0x0000000602047981 */ /* 0x000ea4000c1e1900 */
        /* <DEDUP_REMOVED lines=29> */
[----:B------:R-:W-:Y:S02]  /*15070*/  IMAD R9, R4, R2, RZ ;  /* 0x0000000204097224 */ /* 0x000fe400078e02ff */
[----:B------:R-:W-:-:S03]  /*15080*/  IMAD.MOV R2, RZ, RZ, -R2 ;  /* 0x000000ffff027224 */ /* 0x000fc600078e0a02 */
[----:B------:R-:W-:Y:S01]  /*15090*/  IADD3 R0, -R9, c[0x0][0x538], RZ ;  /* 0x00014e0009007a10 */ /* 0x000fe20007ffe1ff */
[----:B------:R-:W-:-:S03]  /*150a0*/  IMAD R6, R7, R2, R8 ;  /* 0x0000000207067224 */ /* 0x000fc600078e0208 */
[----:B------:R-:W-:Y:S02]  /*150b0*/  IMNMX R0, R4, R0, PT ;  /* 0x0000000004007217 */ /* 0x000fe40003800200 */
[----:B------:R-:W-:Y:S02]  /*150c0*/  IABS R2, R6 ;  /* 0x0000000600027213 */ /* 0x000fe40000000000 */
[-C--:B------:R-:W-:Y:S02]  /*150d0*/  IABS R3, R0.reuse ;  /* 0x0000000000037213 */ /* 0x080fe40000000000 */
[----:B------:R-:W-:Y:S02]  /*150e0*/  IABS R11, R0 ;  /* 0x00000000000b7213 */ /* 0x000fe40000000000 */
[----:B------:R-:W1:Y:S01]  /*150f0*/  I2F.RP R4, R3 ;  /* 0x0000000300047306 */ /* 0x000e620000209400 */
[----:B------:R-:W-:Y:S02]  /*15100*/  MOV R7, R2 ;  /* 0x0000000200077202 */ /* 0x000fe40000000f00 */
[----:B------:R-:W-:-:S05]  /*15110*/  IMAD.MOV R2, RZ, RZ, -R11 ;  /* 0x000000ffff027224 */ /* 0x000fca00078e0a0b */
[----:B-1----:R-:W1:Y:S02]  /*15120*/  MUFU.RCP R4, R4 ;  /* 0x0000000400047308 */ /* 0x002e640000001000 */
[----:B-1----:R-:W-:-:S06]  /*15130*/  IADD3 R4, R4, 0xffffffe, RZ ;  /* 0x0ffffffe04047810 */ /* 0x002fcc0007ffe0ff */
[----:B------:R-:W1:Y:S02]  /*15140*/  F2I.FTZ.U32.TRUNC.NTZ R5, R4 ;  /* 0x0000000400057305 */ /* 0x000e64000021f000 */
[----:B-1----:R-:W-:-:S04]  /*15150*/  IMAD.MOV R4, RZ, RZ, -R5 ;  /* 0x000000ffff047224 */ /* 0x002fc800078e0a05 */
[----:B------:R-:W-:Y:S02]  /*15160*/  IMAD R8, R4, R3, RZ ;  /* 0x0000000304087224 */ /* 0x000fe400078e02ff */
[----:B------:R-:W-:-:S04]  /*15170*/  IMAD.MOV.U32 R4, RZ, RZ, RZ ;  /* 0x000000ffff047224 */ /* 0x000fc800078e00ff */
[----:B------:R-:W-:-:S04]  /*15180*/  IMAD.HI.U32 R5, R5, R8, R4 ;  /* 0x0000000805057227 */ /* 0x000fc800078e0004 */
[----:B------:R-:W-:Y:S02]  /*15190*/  IMAD.MOV.U32 R4, RZ, RZ, R2 ;  /* 0x000000ffff047224 */ /* 0x000fe400078e0002 */
[----:B------:R-:W-:-:S04]  /*151a0*/  IMAD.HI.U32 R2, R5, R7, RZ ;  /* 0x0000000705027227 */ /* 0x000fc800078e00ff */
[----:B------:R-:W-:-:S05]  /*151b0*/  IMAD R4, R2, R4, R7 ;  /* 0x0000000402047224 */ /* 0x000fca00078e0207 */
[----:B------:R-:W-:-:S13]  /*151c0*/  ISETP.GT.U32.AND P1, PT, R3, R4, PT ;  /* 0x000000040300720c */ /* 0x000fda0003f24070 */
[-C--:B------:R-:W-:Y:S02]  /*151d0*/  @!P1 IADD3 R4, R4, -R3.reuse, RZ ;  /* 0x8000000304049210 */ /* 0x080fe40007ffe0ff */
[----:B------:R-:W-:Y:S02]  /*151e0*/  @!P1 IADD3 R2, R2, 0x1, RZ ;  /* 0x0000000102029810 */ /* 0x000fe40007ffe0ff */
[----:B------:R-:W-:Y:S02]  /*151f0*/  ISETP.GE.U32.AND P2, PT, R4, R3, PT ;  /* 0x000000030400720c */ /* 0x000fe40003f46070 */
[----:B------:R-:W-:Y:S02]  /*15200*/  LOP3.LUT R3, R6, R0, RZ, 0x3c, !PT ;  /* 0x0000000006037212 */ /* 0x000fe400078e3cff */
[----:B------:R-:W-:Y:S02]  /*15210*/  ISETP.NE.AND P1, PT, R0, RZ, PT ;  /* 0x000000ff0000720c */ /* 0x000fe40003f25270 */
[----:B------:R-:W-:Y:S01]  /*15220*/  ISETP.GE.AND P0, PT, R3, RZ, PT ;  /* 0x000000ff0300720c */ /* 0x000fe20003f06270 */
[----:B------:R-:W-:Y:S01]  /*15230*/  IMAD.MOV R3, RZ, RZ, -R0 ;  /* 0x000000ffff037224 */ /* 0x000fe200078e0a00 */
[----:B------:R-:W-:-:S05]  /*15240*/  IADD3 R6, R9, 0x1000000, R6 ;  /* 0x0100000009067810 */ /* 0x000fca0007ffe006 */
[----:B------:R-:W-:-:S06]  /*15250*/  @P2 IADD3 R2, R2, 0x1, RZ ;  /* 0x0000000102022810 */ /* 0x000fcc0007ffe0ff */
[----:B------:R-:W-:Y:S01]  /*15260*/  @!P0 IMAD.MOV R2, RZ, RZ, -R2 ;  /* 0x000000ffff028224 */ /* 0x000fe200078e0a02 */
[----:B------:R-:W-:-:S05]  /*15270*/  @!P1 LOP3.LUT R2, RZ, R0, RZ, 0x33, !PT ;  /* 0x00000000ff029212 */ /* 0x000fca00078e33ff */
[----:B------:R-:W-:Y:S02]  /*15280*/  IMAD R234, R2, R3, R6 ;  /* 0x0000000302ea7224 */ /* 0x000fe400078e0206 */
.L_x_531:
[----:B------:R-:W-:Y:S05]  /*15290*/  BSYNC B0 ;  /* 0x0000000000007941 */ /* 0x000fea0003800000 */
.L_x_529:
[----:B------:R-:W-:-:S04]  /*152a0*/  LOP3.LUT R2, RZ, R2, RZ, 0x33, !PT ;  /* 0x00000002ff027212 */ /* 0x000fc800078e33ff */
[----:B------:R-:W-:Y:S01]  /*152b0*/  IADD3 R233, R2, R10, RZ ;  /* 0x0000000a02e97210 */ /* 0x000fe20007ffe0ff */
[----:B------:R-:W-:Y:S05]  /*152c0*/  BRA `(.L_x_532) ;  /* 0x0000004000007947 */ /* 0x000fea0003800000 */
.L_x_520:
[----:B------:R-:W-:Y:S01]  /*152d0*/  IMAD.MOV.U32 R232, RZ, RZ, R9 ;  /* 0x000000ffffe87224 */ /* 0x000fe200078e0009 */
[----:B------:R-:W-:Y:S01]  /*152e0*/  MOV R234, RZ ;  /* 0x000000ff00ea7202 */ /* 0x000fe20000000f00 */
[----:B------:R-:W-:Y:S01]  /*152f0*/  IMAD.MOV.U32 R233, RZ, RZ, RZ ;  /* 0x000000ffffe97224 */ /* 0x000fe200078e00ff */
[----:B------:R-:W-:Y:S02]  /*15300*/  MOV R235, c[0x0][0x53c] ;  /* 0x00014f0000eb7a02 */ /* 0x000fe40000000f00 */
.L_x_532:
[----:B------:R-:W-:Y:S05]  /*15310*/  BSYNC B1 ;  /* 0x0000000000017941 */ /* 0x000fea0003800000 */
.L_x_518:
[----:B------:R-:W-:Y:S01]  /*15320*/  WARPSYNC 0xffffffff ;  /* 0xffffffff00007948 */ /* 0x000fe20003800000 */
[----:B------:R-:W-:Y:S01]  /*15330*/  BAR.SYNC.DEFER_BLOCKING 0x4, 0x100 ;  /* 0x0104000000007b1d */ /* 0x000fe20000010000 */
[----:B------:R-:W-:-:S13]  /*15340*/  ISETP.NE.AND P0, PT, R14, RZ, PT ;  /* 0x000000ff0e00720c */ /* 0x000fda0003f05270 */
[----:B------:R2:W-:Y:S04]  /*15350*/  @!P0 STS.128 [0x18100], R232 ;  /* 0x018100e8ff008388 */ /* 0x0005e80000000c00 */
[----:B------:R-:W-:Y:S06]  /*15360*/  BAR.ARV 0x5, 0x100 ;  /* 0x0144000000007b1d */ /* 0x000fec0000002000 */
.L_x_513:
[----:B-1----:R-:W-:-:S13]  /*15370*/  ISETP.GE.AND P0, PT, R235, c[0x0][0x53c], PT ;  /* 0x00014f00eb007a0c */ /* 0x002fda0003f06270 */
[----:B--23--:R-:W-:Y:S01]  /*15380*/  @P0 CALL.REL.NOINC `(.L_x_533) ;  /* 0x0000001000000944 */ /* 0x00cfe20003c00000 */
[----:B------:R-:W-:Y:S05]  /*15390*/  BRA `(.L_x_534) ;  /* 0xfffec57000007947 */ /* 0x000fea000383ffff */
.L_x_533:
[----:B------:R-:W-:Y:S05]  /*153a0*/  EXIT ;  /* 0x000000000000794d */ /* 0x000fea0003800000 */
.L_x_394:
[----:B------:R-:W-:Y:S01]  /*153b0*/  IMAD.MOV.U32 R0, RZ, RZ, R5 ;  /* 0x000000ffff007224 */ /* 0x000fe200078e0005 */
[----:B------:R-:W-:Y:S02]  /*153c0*/  MOV R2, 0x1 ;  /* 0x0000000100027802 */ /* 0x000fe40000000f00 */
[----:B------:R-:W-:Y:S02]  /*153d0*/  MOV R3, 0x153f0 ;  /* 0x000153f000037802 */ /* 0x000fe40000000f00 */
[----:B--2---:R-:W-:Y:S05]  /*153e0*/  CALL.REL.NOINC `($__internal_10_$__cuda_sm70_shflsync_up_p) ;  /* 0x0000168000007944 */ /* 0x004fea0003c00000 */
[----:B------:R-:W-:Y:S01]  /*153f0*/  MOV R0, R4 ;  /* 0x0000000400007202 */ /* 0x000fe20000000f00 */
[----:B------:R-:W-:Y:S05]  /*15400*/  BRA `(.L_x_535) ;  /* 0xfffeb03000007947 */ /* 0x000fea000383ffff */
.L_x_395:
[----:B------:R-:W-:Y:S01]  /*15410*/  IMAD.MOV.U32 R0, RZ, RZ, R5 ;  /* 0x000000ffff007224 */ /* 0x000fe200078e0005 */
[----:B------:R-:W-:Y:S02]  /*15420*/  MOV R2, 0x2 ;  /* 0x0000000200027802 */ /* 0x000fe40000000f00 */
[----:B------:R-:W-:Y:S02]  /*15430*/  MOV R3, 0x15450 ;  /* 0x0001545000037802 */ /* 0x000fe40000000f00 */
[----:B--2---:R-:W-:Y:S05]  /*15440*/  CALL.REL.NOINC `($__internal_10_$__cuda_sm70_shflsync_up_p) ;  /* 0x0000162000007944 */ /* 0x004fea0003c00000 */
[----:B------:R-:W-:Y:S01]  /*15450*/  SEL R0, R4, RZ, P4 ;  /* 0x000000ff04007207 */ /* 0x000fe20002000000 */
[----:B------:R-:W-:Y:S01]  /*15460*/  IMAD.MOV.U32 R2, RZ, RZ, 0x4 ;  /* 0x00000004ff027424 */ /* 0x000fe200078e00ff */
[----:B------:R-:W-:-:S03]  /*15470*/  MOV R3, 0x154a0 ;  /* 0x000154a000037802 */ /* 0x000fc60000000f00 */
[----:B------:R-:W-:Y:S02]  /*15480*/  IMAD.IADD R0, R5, 0x1, R0 ;  /* 0x0000000105007824 */ /* 0x000fe400078e0200 */
[----:B------:R-:W-:Y:S05]  /*15490*/  CALL.REL.NOINC `($__internal_10_$__cuda_sm70_shflsync_up_p) ;  /* 0x000015d000007944 */ /* 0x000fea0003c00000 */
        /* <DEDUP_REMOVED lines=13> */
[----:B------:R-:W-:Y:S01]  /*15570*/  IMAD.IADD R4, R0, 0x1, R4 ;  /* 0x0000000100047824 */ /* 0x000fe200078e0204 */
[----:B------:R-:W-:-:S03]  /*15580*/  MOV R0, 0x1f ;  /* 0x0000001f00007802 */ /* 0x000fc60000000f00 */
[----:B------:R-:W-:Y:S02]  /*15590*/  IMAD.MOV.U32 R5, RZ, RZ, R4 ;  /* 0x000000ffff057224 */ /* 0x000fe400078e0004 */
[----:B------:R-:W-:Y:S05]  /*155a0*/  CALL.REL.NOINC `($__internal_9_$__cuda_sm70_shflsync_idx_p) ;  /* 0x0000147000007944 */ /* 0x000fea0003c00000 */
[----:B------:R-:W-:Y:S05]  /*155b0*/  BRA `(.L_x_536) ;  /* 0xfffeaf8000007947 */ /* 0x000fea000383ffff */
.L_x_397:
[----:B------:R-:W-:Y:S02]  /*155c0*/  SEL R0, RZ, 0x1, P0 ;  /* 0x00000001ff007807 */ /* 0x000fe40000000000 */
[----:B------:R-:W-:Y:S02]  /*155d0*/  MOV R2, 0x155f0 ;  /* 0x000155f000027802 */ /* 0x000fe40000000f00 */
[----:B--2---:R-:W-:Y:S05]  /*155e0*/  CALL.REL.NOINC `($__internal_11_$__cuda_sm70_votesync_ballot) ;  /* 0x000014f000007944 */ /* 0x004fea0003c00000 */
[----:B------:R-:W-:Y:S01]  /*155f0*/  MOV R10, R0 ;  /* 0x00000000000a7202 */ /* 0x000fe20000000f00 */
[----:B------:R-:W-:Y:S05]  /*15600*/  BRA `(.L_x_537) ;  /* 0xfffeafc000007947 */ /* 0x000fea000383ffff */
.L_x_398:
[----:B------:R-:W-:Y:S01]  /*15610*/  IMAD.MOV.U32 R5, RZ, RZ, R9 ;  /* 0x000000ffff057224 */ /* 0x000fe200078e0009 */
[----:B------:R-:W-:Y:S01]  /*15620*/  MOV R3, R7 ;  /* 0x0000000700037202 */ /* 0x000fe20000000f00 */
[----:B------:R-:W-:Y:S01]  /*15630*/  IMAD.MOV.U32 R0, RZ, RZ, 0x1f ;  /* 0x0000001fff007424 */ /* 0x000fe200078e00ff */
[----:B------:R-:W-:Y:S02]  /*15640*/  MOV R2, 0x15660 ;  /* 0x0001566000027802 */ /* 0x000fe40000000f00 */
[----:B------:R-:W-:Y:S05]  /*15650*/  CALL.REL.NOINC `($__internal_9_$__cuda_sm70_shflsync_idx_p) ;  /* 0x000013c000007944 */ /* 0x000fea0003c00000 */
[----:B------:R-:W-:Y:S01]  /*15660*/  IMAD.MOV.U32 R233, RZ, RZ, R0 ;  /* 0x000000ffffe97224 */ /* 0x000fe200078e0000 */
[----:B------:R-:W-:Y:S01]  /*15670*/  MOV R5, R8 ;  /* 0x0000000800057202 */ /* 0x000fe20000000f00 */
[----:B------:R-:W-:Y:S01]  /*15680*/  IMAD.MOV.U32 R6, RZ, RZ, RZ ;  /* 0x000000ffff067224 */ /* 0x000fe200078e00ff */
[----:B------:R-:W-:Y:S01]  /*15690*/  MOV R3, R7 ;  /* 0x0000000700037202 */ /* 0x000fe20000000f00 */
[----:B------:R-:W-:Y:S01]  /*156a0*/  IMAD.MOV.U32 R0, RZ, RZ, 0x1f ;  /* 0x0000001fff007424 */ /* 0x000fe200078e00ff */
[----:B------:R-:W-:-:S02]  /*156b0*/  MOV R2, 0x156d0 ;  /* 0x000156d000027802 */ /* 0x000fc40000000f00 */
[----:B------:R-:W-:Y:S05]  /*156c0*/  CALL.REL.NOINC `($__internal_9_$__cuda_sm70_shflsync_idx_p) ;  /* 0x0000135000007944 */ /* 0x000fea0003c00000 */
[----:B------:R-:W-:Y:S01]  /*156d0*/  MOV R9, R0 ;  /* 0x0000000000097202 */ /* 0x000fe20000000f00 */
[----:B------:R-:W-:Y:S05]  /*156e0*/  BRA `(.L_x_538) ;  /* 0xfffeaf4000007947 */ /* 0x000fea000383ffff */
.L_x_401:
[----:B------:R-:W-:Y:S01]  /*156f0*/  IMAD.MOV.U32 R5, RZ, RZ, R4 ;  /* 0x000000ffff057224 */ /* 0x000fe200078e0004 */
[----:B------:R-:W-:-:S02]  /*15700*/  MOV R0, 0x1f ;  /* 0x0000001f00007802 */ /* 0x000fc40000000f00 */
[----:B------:R-:W-:Y:S02]  /*15710*/  MOV R2, 0x15730 ;  /* 0x0001573000027802 */ /* 0x000fe40000000f00 */
[----:B-123--:R-:W-:Y:S05]  /*15720*/  CALL.REL.NOINC `($__internal_9_$__cuda_sm70_shflsync_idx_p) ;  /* 0x000012f000007944 */ /* 0x00efea0003c00000 */
[----:B------:R-:W-:Y:S01]  /*15730*/  MOV R6, R0 ;  /* 0x0000000000067202 */ /* 0x000fe20000000f00 */
[----:B------:R-:W-:Y:S05]  /*15740*/  BRA `(.L_x_400) ;  /* 0xfffeaf4000007947 */ /* 0x000fea000383ffff */
.L_x_420:
[----:B------:R-:W-:Y:S01]  /*15750*/  IMAD.MOV.U32 R5, RZ, RZ, R11 ;  /* 0x000000ffff057224 */ /* 0x000fe200078e000b */
[----:B------:R-:W-:Y:S01]  /*15760*/  MOV R3, RZ ;  /* 0x000000ff00037202 */ /* 0x000fe20000000f00 */
[----:B------:R-:W-:Y:S01]  /*15770*/  IMAD.MOV.U32 R0, RZ, RZ, 0x181f ;  /* 0x0000181fff007424 */ /* 0x000fe200078e00ff */
[----:B------:R-:W-:Y:S02]  /*15780*/  MOV R2, 0x157a0 ;  /* 0x000157a000027802 */ /* 0x000fe40000000f00 */
[----:B------:R-:W-:Y:S05]  /*15790*/  CALL.REL.NOINC `($__internal_9_$__cuda_sm70_shflsync_idx_p) ;  /* 0x0000128000007944 */ /* 0x000fea0003c00000 */
[----:B------:R-:W-:Y:S01]  /*157a0*/  MOV R8, R0 ;  /* 0x0000000000087202 */ /* 0x000fe20000000f00 */
[----:B------:R-:W-:Y:S05]  /*157b0*/  BRA `(.L_x_539) ;  /* 0xfffed42000007947 */ /* 0x000fea000383ffff */
.L_x_421:
[----:B------:R-:W-:Y:S01]  /*157c0*/  IMAD.MOV.U32 R5, RZ, RZ, R12 ;  /* 0x000000ffff057224 */ /* 0x000fe200078e000c */
[----:B------:R-:W-:Y:S01]  /*157d0*/  MOV R3, RZ ;  /* 0x000000ff00037202 */ /* 0x000fe20000000f00 */
[----:B------:R-:W-:Y:S01]  /*157e0*/  IMAD.MOV.U32 R0, RZ, RZ, 0x181f ;  /* 0x0000181fff007424 */ /* 0x000fe200078e00ff */
[----:B------:R-:W-:Y:S02]  /*157f0*/  MOV R2, 0x15810 ;  /* 0x0001581000027802 */ /* 0x000fe40000000f00 */
[----:B-12---:R-:W-:Y:S05]  /*15800*/  CALL.REL.NOINC `($__internal_9_$__cuda_sm70_shflsync_idx_p) ;  /* 0x0000121000007944 */ /* 0x006fea0003c00000 */
[----:B------:R-:W-:Y:S05]  /*15810*/  BRA `(.L_x_540) ;  /* 0xfffed3e000007947 */ /* 0x000fea000383ffff */
.L_x_424:
[----:B--2---:R-:W-:Y:S01]  /*15820*/  IMAD.MOV.U32 R5, RZ, RZ, R11 ;  /* 0x000000ffff057224 */ /* 0x004fe200078e000b */
[----:B------:R-:W-:Y:S01]  /*15830*/  MOV R3, 0x1 ;  /* 0x0000000100037802 */ /* 0x000fe20000000f00 */
[----:B----4-:R-:W-:Y:S01]  /*15840*/  IMAD.MOV.U32 R0, RZ, RZ, 0x181f ;  /* 0x0000181fff007424 */ /* 0x010fe200078e00ff */
[----:B------:R-:W-:-:S02]  /*15850*/  MOV R2, 0x15870 ;  /* 0x0001587000027802 */ /* 0x000fc40000000f00 */
[----:B-1-3--:R-:W-:Y:S05]  /*15860*/  CALL.REL.NOINC `($__internal_9_$__cuda_sm70_shflsync_idx_p) ;  /* 0x000011b000007944 */ /* 0x00afea0003c00000 */
[----:B------:R-:W-:Y:S01]  /*15870*/  IMAD.MOV.U32 R8, RZ, RZ, R0 ;  /* 0x000000ffff087224 */ /* 0x000fe200078e0000 */
[----:B------:R-:W-:Y:S01]  /*15880*/  MOV R3, 0x1 ;  /* 0x0000000100037802 */ /* 0x000fe20000000f00 */
[----:B------:R-:W-:Y:S01]  /*15890*/  IMAD.MOV.U32 R5, RZ, RZ, R12 ;  /* 0x000000ffff057224 */ /* 0x000fe200078e000c */
[----:B------:R-:W-:-:S02]  /*158a0*/  MOV R0, 0x181f ;  /* 0x0000181f00007802 */ /* 0x000fc40000000f00 */
[----:B------:R-:W-:Y:S02]  /*158b0*/  MOV R2, 0x158d0 ;  /* 0x000158d000027802 */ /* 0x000fe40000000f00 */
[----:B------:R-:W-:Y:S05]  /*158c0*/  CALL.REL.NOINC `($__internal_9_$__cuda_sm70_shflsync_idx_p) ;  /* 0x0000115000007944 */ /* 0x000fea0003c00000 */
[----:B------:R-:W-:Y:S05]  /*158d0*/  BRA `(.L_x_541) ;  /* 0xfffed4d000007947 */ /* 0x000fea000383ffff */
.L_x_427:
[----:B-1----:R-:W-:Y:S01]  /*158e0*/  IMAD.MOV.U32 R5, RZ, RZ, R11 ;  /* 0x000000ffff057224 */ /* 0x002fe200078e000b */
[----:B------:R-:W-:Y:S01]  /*158f0*/  MOV R3, 0x2 ;  /* 0x0000000200037802 */ /* 0x000fe20000000f00 */
[----:B----4-:R-:W-:Y:S01]  /*15900*/  IMAD.MOV.U32 R0, RZ, RZ, 0x181f ;  /* 0x0000181fff007424 */ /* 0x010fe200078e00ff */
[----:B------:R-:W-:Y:S02]  /*15910*/  MOV R2, 0x15930 ;  /* 0x0001593000027802 */ /* 0x000fe40000000f00 */
[----:B--23--:R-:W-:Y:S05]  /*15920*/  CALL.REL.NOINC `($__internal_9_$__cuda_sm70_shflsync_idx_p) ;  /* 0x000010f000007944 */ /* 0x00cfea0003c00000 */
[----:B------:R-:W-:Y:S01]  /*15930*/  MOV R8, R0 ;  /* 0x0000000000087202 */ /* 0x000fe20000000f00 */
[----:B------:R-:W-:Y:S05]  /*15940*/  BRA `(.L_x_542) ;  /* 0xfffed60000007947 */ /* 0x000fea000383ffff */
.L_x_428:
[----:B------:R-:W-:Y:S01]  /*15950*/  IMAD.MOV.U32 R5, RZ, RZ, R12 ;  /* 0x000000ffff057224 */ /* 0x000fe200078e000c */
[----:B------:R-:W-:Y:S01]  /*15960*/  MOV R3, 0x2 ;  /* 0x0000000200037802 */ /* 0x000fe20000000f00 */
[----:B----4-:R-:W-:Y:S01]  /*15970*/  IMAD.MOV.U32 R0, RZ, RZ, 0x181f ;  /* 0x0000181fff007424 */ /* 0x010fe200078e00ff */
[----:B------:R-:W-:Y:S02]  /*15980*/  MOV R2, 0x159a0 ;  /* 0x000159a000027802 */ /* 0x000fe40000000f00 */
[----:B-123--:R-:W-:Y:S05]  /*15990*/  CALL.REL.NOINC `($__internal_9_$__cuda_sm70_shflsync_idx_p) ;  /* 0x0000108000007944 */ /* 0x00efea0003c00000 */
[----:B------:R-:W-:Y:S05]  /*159a0*/  BRA `(.L_x_543) ;  /* 0xfffed5c000007947 */ /* 0x000fea000383ffff */
.L_x_431:
[----:B-1----:R-:W-:Y:S01]  /*159b0*/  IMAD.MOV.U32 R5, RZ, RZ, R11 ;  /* 0x000000ffff057224 */ /* 0x002fe200078e000b */
[----:B------:R-:W-:Y:S01]  /*159c0*/  MOV R3, 0x3 ;  /* 0x0000000300037802 */ /* 0x000fe20000000f00 */
[----:B------:R-:W-:Y:S01]  /*159d0*/  IMAD.MOV.U32 R0, RZ, RZ, 0x181f ;  /* 0x0000181fff007424 */ /* 0x000fe200078e00ff */
[----:B------:R-:W-:-:S02]  /*159e0*/  MOV R2, 0x15a00 ;  /* 0x00015a0000027802 */ /* 0x000fc40000000f00 */
[----:B--234-:R-:W-:Y:S05]  /*159f0*/  CALL.REL.NOINC `($__internal_9_$__cuda_sm70_shflsync_idx_p) ;  /* 0x0000102000007944 */ /* 0x01cfea0003c00000 */
[----:B------:R-:W-:Y:S01]  /*15a00*/  IMAD.MOV.U32 R8, RZ, RZ, R0 ;  /* 0x000000ffff087224 */ /* 0x000fe200078e0000 */
[----:B------:R-:W-:Y:S01]  /*15a10*/  MOV R3, 0x3 ;  /* 0x0000000300037802 */ /* 0x000fe20000000f00 */
[----:B------:R-:W-:Y:S01]  /*15a20*/  IMAD.MOV.U32 R5, RZ, RZ, R12 ;  /* 0x000000ffff057224 */ /* 0x000fe200078e000c */
[----:B------:R-:W-:-:S02]  /*15a30*/  MOV R0, 0x181f ;  /* 0x0000181f00007802 */ /* 0x000fc40000000f00 */
[----:B------:R-:W-:Y:S02]  /*15a40*/  MOV R2, 0x15a60 ;  /* 0x00015a6000027802 */ /* 0x000fe40000000f00 */
[----:B------:R-:W-:Y:S05]  /*15a50*/  CALL.REL.NOINC `($__internal_9_$__cuda_sm70_shflsync_idx_p) ;  /* 0x00000fc000007944 */ /* 0x000fea0003c00000 */
[----:B------:R-:W-:Y:S05]  /*15a60*/  BRA `(.L_x_544) ;  /* 0xfffed6b000007947 */ /* 0x000fea000383ffff */
.L_x_472:
[----:B------:R-:W-:Y:S01]  /*15a70*/  IMAD.MOV.U32 R2, RZ, RZ, R225 ;  /* 0x000000ffff027224 */ /* 0x000fe200078e00e1 */
[----:B------:R-:W-:Y:S02]  /*15a80*/  MOV R5, 0x2 ;  /* 0x0000000200057802 */ /* 0x000fe40000000f00 */
[----:B------:R-:W-:Y:S02]  /*15a90*/  MOV R3, 0x15ab0 ;  /* 0x00015ab000037802 */ /* 0x000fe40000000f00 */
[----:B------:R-:W-:Y:S05]  /*15aa0*/  CALL.REL.NOINC `($__internal_8_$__cuda_sm70_shflsync_bfly_p) ;  /* 0x00000f2000007944 */ /* 0x000fea0003c00000 */
[----:B------:R-:W-:Y:S01]  /*15ab0*/  MOV R0, R5 ;  /* 0x0000000500007202 */ /* 0x000fe20000000f00 */
[----:B------:R-:W-:Y:S05]  /*15ac0*/  BRA `(.L_x_545) ;  /* 0xffffabe000007947 */ /* 0x000fea000383ffff */
.L_x_473:
[----:B------:R-:W-:Y:S01]  /*15ad0*/  IMAD.MOV.U32 R2, RZ, RZ, R0 ;  /* 0x000000ffff027224 */ /* 0x000fe200078e0000 */
[----:B------:R-:W-:Y:S02]  /*15ae0*/  MOV R5, 0x1 ;  /* 0x0000000100057802 */ /* 0x000fe40000000f00 */
[----:B------:R-:W-:Y:S02]  /*15af0*/  MOV R3, 0x15b10 ;  /* 0x00015b1000037802 */ /* 0x000fe40000000f00 */
[----:B-1----:R-:W-:Y:S05]  /*15b00*/  CALL.REL.NOINC `($__internal_8_$__cuda_sm70_shflsync_bfly_p) ;  /* 0x00000ec000007944 */ /* 0x002fea0003c00000 */
[----:B------:R-:W-:Y:S01]  /*15b10*/  FADD.FTZ R0, R0, R5 ;  /* 0x0000000500007221 */ /* 0x000fe20000010000 */
[----:B------:R-:W-:Y:S02]  /*15b20*/  MOV R2, R226 ;  /* 0x000000e200027202 */ /* 0x000fe40000000f00 */
[----:B------:R-:W-:-:S02]  /*15b30*/  MOV R5, 0x2 ;  /* 0x0000000200057802 */ /* 0x000fc40000000f00 */
[----:B------:R-:W-:Y:S02]  /*15b40*/  MOV R3, 0x15b60 ;  /* 0x00015b6000037802 */ /* 0x000fe40000000f00 */
[----:B------:R-:W-:Y:S05]  /*15b50*/  CALL.REL.NOINC `($__internal_8_$__cuda_sm70_shflsync_bfly_p) ;  /* 0x00000e7000007944 */ /* 0x000fea0003c00000 */
[----:B------:R-:W-:Y:S01]  /*15b60*/  FADD.FTZ R4, R226, R5 ;  /* 0x00000005e2047221 */ /* 0x000fe20000010000 */
[----:B------:R-:W-:Y:S02]  /*15b70*/  MOV R5, 0x1 ;  /* 0x0000000100057802 */ /* 0x000fe40000000f00 */
[----:B------:R-:W-:Y:S02]  /*15b80*/  MOV R3, 0x15bb0 ;  /* 0x00015bb000037802 */ /* 0x000fe40000000f00 */
[----:B------:R-:W-:Y:S02]  /*15b90*/  MOV R2, R4 ;  /* 0x0000000400027202 */ /* 0x000fe40000000f00 */
[----:B------:R-:W-:Y:S05]  /*15ba0*/  CALL.REL.NOINC `($__internal_8_$__cuda_sm70_shflsync_bfly_p) ;  /* 0x00000e2000007944 */ /* 0x000fea0003c00000 */
[----:B------:R-:W-:Y:S01]  /*15bb0*/  MOV R3, R5 ;  /* 0x0000000500037202 */ /* 0x000fe20000000f00 */
[----:B------:R-:W-:Y:S05]  /*15bc0*/  BRA `(.L_x_546) ;  /* 0xffffab5000007947 */ /* 0x000fea000383ffff */
.L_x_480:
[----:B-1-34-:R-:W-:Y:S01]  /*15bd0*/  IMAD.MOV.U32 R5, RZ, RZ, R12 ;  /* 0x000000ffff057224 */ /* 0x01afe200078e000c */
[----:B------:R-:W-:Y:S01]  /*15be0*/  MOV R3, RZ ;  /* 0x000000ff00037202 */ /* 0x000fe20000000f00 */
[----:B------:R-:W-:Y:S01]  /*15bf0*/  IMAD.MOV.U32 R0, RZ, RZ, 0x181f ;  /* 0x0000181fff007424 */ /* 0x000fe200078e00ff */
[----:B------:R-:W-:Y:S02]  /*15c00*/  MOV R2, 0x15c20 ;  /* 0x00015c2000027802 */ /* 0x000fe40000000f00 */
[----:B------:R-:W-:Y:S05]  /*15c10*/  CALL.REL.NOINC `($__internal_9_$__cuda_sm70_shflsync_idx_p) ;  /* 0x00000e0000007944 */ /* 0x000fea0003c00000 */
[----:B------:R-:W-:Y:S01]  /*15c20*/  MOV R10, R0 ;  /* 0x00000000000a7202 */ /* 0x000fe20000000f00 */
[----:B------:R-:W-:Y:S05]  /*15c30*/  BRA `(.L_x_547) ;  /* 0xffffc30000007947 */ /* 0x000fea000383ffff */
.L_x_481:
[----:B------:R-:W-:Y:S01]  /*15c40*/  IMAD.MOV.U32 R5, RZ, RZ, R13 ;  /* 0x000000ffff057224 */ /* 0x000fe200078e000d */
[----:B------:R-:W-:Y:S01]  /*15c50*/  MOV R3, RZ ;  /* 0x000000ff00037202 */ /* 0x000fe20000000f00 */
[----:B------:R-:W-:Y:S01]  /*15c60*/  IMAD.MOV.U32 R0, RZ, RZ, 0x181f ;  /* 0x0000181fff007424 */ /* 0x000fe200078e00ff */
[----:B------:R-:W-:-:S02]  /*15c70*/  MOV R2, 0x15c90 ;  /* 0x00015c9000027802 */ /* 0x000fc40000000f00 */
[----:B-12---:R-:W-:Y:S05]  /*15c80*/  CALL.REL.NOINC `($__internal_9_$__cuda_sm70_shflsync_idx_p) ;  /* 0x00000d9000007944 */ /* 0x006fea0003c00000 */
[----:B------:R-:W-:Y:S05]  /*15c90*/  BRA `(.L_x_548) ;  /* 0xffffc2c000007947 */ /* 0x000fea000383ffff */
.L_x_484:
[----:B------:R-:W-:Y:S01]  /*15ca0*/  IMAD.MOV.U32 R5, RZ, RZ, R12 ;  /* 0x000000ffff057224 */ /* 0x000fe200078e000c */
[----:B--2---:R-:W-:Y:S01]  /*15cb0*/  MOV R3, 0x1 ;  /* 0x0000000100037802 */ /* 0x004fe20000000f00 */
        /* <DEDUP_REMOVED lines=10> */
.L_x_487:
[----:B------:R-:W-:Y:S01]  /*15d60*/  IMAD.MOV.U32 R5, RZ, RZ, R12 ;  /* 0x000000ffff057224 */ /* 0x000fe200078e000c */
[----:B-1----:R-:W-:Y:S01]  /*15d70*/  MOV R3, 0x2 ;  /* 0x0000000200037802 */ /* 0x002fe20000000f00 */
[----:B----4-:R-:W-:Y:S01]  /*15d80*/  IMAD.MOV.U32 R0, RZ, RZ, 0x181f ;  /* 0x0000181fff007424 */ /* 0x010fe200078e00ff */
[----:B------:R-:W-:Y:S02]  /*15d90*/  MOV R2, 0x15db0 ;  /* 0x00015db000027802 */ /* 0x000fe40000000f00 */
[----:B--23--:R-:W-:Y:S05]  /*15da0*/  CALL.REL.NOINC `($__internal_9_$__cuda_sm70_shflsync_idx_p) ;  /* 0x00000c7000007944 */ /* 0x00cfea0003c00000 */
[----:B------:R-:W-:Y:S01]  /*15db0*/  MOV R10, R0 ;  /* 0x00000000000a7202 */ /* 0x000fe20000000f00 */
[----:B------:R-:W-:Y:S05]  /*15dc0*/  BRA `(.L_x_550) ;  /* 0xffffc43000007947 */ /* 0x000fea000383ffff */
.L_x_488:
[----:B------:R-:W-:Y:S01]  /*15dd0*/  IMAD.MOV.U32 R5, RZ, RZ, R13 ;  /* 0x000000ffff057224 */ /* 0x000fe200078e000d */
[----:B------:R-:W-:Y:S01]  /*15de0*/  MOV R3, 0x2 ;  /* 0x0000000200037802 */ /* 0x000fe20000000f00 */
[----:B----4-:R-:W-:Y:S01]  /*15df0*/  IMAD.MOV.U32 R0, RZ, RZ, 0x181f ;  /* 0x0000181fff007424 */ /* 0x010fe200078e00ff */
[----:B------:R-:W-:Y:S02]  /*15e00*/  MOV R2, 0x15e20 ;  /* 0x00015e2000027802 */ /* 0x000fe40000000f00 */
[----:B-123--:R-:W-:Y:S05]  /*15e10*/  CALL.REL.NOINC `($__internal_9_$__cuda_sm70_shflsync_idx_p) ;  /* 0x00000c0000007944 */ /* 0x00efea0003c00000 */
[----:B------:R-:W-:Y:S05]  /*15e20*/  BRA `(.L_x_551) ;  /* 0xffffc3f000007947 */ /* 0x000fea000383ffff */
.L_x_491:
[----:B------:R-:W-:Y:S01]  /*15e30*/  IMAD.MOV.U32 R5, RZ, RZ, R12 ;  /* 0x000000ffff057224 */ /* 0x000fe200078e000c */
[----:B-1----:R-:W-:Y:S01]  /*15e40*/  MOV R3, 0x3 ;  /* 0x0000000300037802 */ /* 0x002fe20000000f00 */
        /* <DEDUP_REMOVED lines=10> */
.L_x_493:
[----:B------:R-:W-:Y:S01]  /*15ef0*/  IMAD.MOV.U32 R5, RZ, RZ, R12 ;  /* 0x000000ffff057224 */ /* 0x000fe200078e000c */
[----:B------:R-:W-:Y:S01]  /*15f00*/  MOV R3, RZ ;  /* 0x000000ff00037202 */ /* 0x000fe20000000f00 */
[----:B------:R-:W-:Y:S01]  /*15f10*/  IMAD.MOV.U32 R0, RZ, RZ, 0x1c1f ;  /* 0x00001c1fff007424 */ /* 0x000fe200078e00ff */
[----:B------:R-:W-:Y:S02]  /*15f20*/  MOV R2, 0x15f40 ;  /* 0x00015f4000027802 */ /* 0x000fe40000000f00 */
[----:B-1----:R-:W-:Y:S05]  /*15f30*/  CALL.REL.NOINC `($__internal_9_$__cuda_sm70_shflsync_idx_p) ;  /* 0x00000ae000007944 */ /* 0x002fea0003c00000 */
[----:B------:R-:W-:Y:S01]  /*15f40*/  MOV R4, R0 ;  /* 0x0000000000047202 */ /* 0x000fe20000000f00 */
[----:B------:R-:W-:Y:S05]  /*15f50*/  BRA `(.L_x_553) ;  /* 0xffffc76000007947 */ /* 0x000fea000383ffff */
.L_x_494:
[----:B------:R-:W-:Y:S01]  /*15f60*/  IMAD.MOV.U32 R5, RZ, RZ, R14 ;  /* 0x000000ffff057224 */ /* 0x000fe200078e000e */
[----:B------:R-:W-:Y:S01]  /*15f70*/  MOV R3, RZ ;  /* 0x000000ff00037202 */ /* 0x000fe20000000f00 */
[----:B------:R-:W-:Y:S01]  /*15f80*/  IMAD.MOV.U32 R0, RZ, RZ, 0x1c1f ;  /* 0x00001c1fff007424 */ /* 0x000fe200078e00ff */
[----:B------:R-:W-:Y:S02]  /*15f90*/  MOV R2, 0x15fb0 ;  /* 0x00015fb000027802 */ /* 0x000fe40000000f00 */
[----:B-123--:R-:W-:Y:S05]  /*15fa0*/  CALL.REL.NOINC `($__internal_9_$__cuda_sm70_shflsync_idx_p) ;  /* 0x00000a7000007944 */ /* 0x00efea0003c00000 */
[----:B------:R-:W-:Y:S05]  /*15fb0*/  BRA `(.L_x_554) ;  /* 0xffffc72000007947 */ /* 0x000fea000383ffff */
.L_x_497:
[----:B------:R-:W-:Y:S01]  /*15fc0*/  IMAD.MOV.U32 R5, RZ, RZ, R12 ;  /* 0x000000ffff057224 */ /* 0x000fe200078e000c */
[----:B---3--:R-:W-:Y:S01]  /*15fd0*/  MOV R3, 0x1 ;  /* 0x0000000100037802 */ /* 0x008fe20000000f00 */
[----:B------:R-:W-:Y:S01]  /*15fe0*/  IMAD.MOV.U32 R0, RZ, RZ, 0x1c1f ;  /* 0x00001c1fff007424 */ /* 0x000fe200078e00ff */
[----:B------:R-:W-:-:S02]  /*15ff0*/  MOV R2, 0x16010 ;  /* 0x0001601000027802 */ /* 0x000fc40000000f00 */
[----:B--2-4-:R-:W-:Y:S05]  /*16000*/  CALL.REL.NOINC `($__internal_9_$__cuda_sm70_shflsync_idx_p) ;  /* 0x00000a1000007944 */ /* 0x014fea0003c00000 */
[----:B------:R-:W-:Y:S01]  /*16010*/  IMAD.MOV.U32 R4, RZ, RZ, R0 ;  /* 0x000000ffff047224 */ /* 0x000fe200078e0000 */
[----:B------:R-:W-:Y:S01]  /*16020*/  MOV R3, 0x1 ;  /* 0x0000000100037802 */ /* 0x000fe20000000f00 */
[----:B------:R-:W-:Y:S01]  /*16030*/  IMAD.MOV.U32 R5, RZ, RZ, R14 ;  /* 0x000000ffff057224 */ /* 0x000fe200078e000e */
[----:B------:R-:W-:-:S02]  /*16040*/  MOV R0, 0x1c1f ;  /* 0x00001c1f00007802 */ /* 0x000fc40000000f00 */
[----:B------:R-:W-:Y:S02]  /*16050*/  MOV R2, 0x16070 ;  /* 0x0001607000027802 */ /* 0x000fe40000000f00 */
[----:B------:R-:W-:Y:S05]  /*16060*/  CALL.REL.NOINC `($__internal_9_$__cuda_sm70_shflsync_idx_p) ;  /* 0x000009b000007944 */ /* 0x000fea0003c00000 */
[----:B------:R-:W-:Y:S05]  /*16070*/  BRA `(.L_x_555) ;  /* 0xffffcfd000007947 */ /* 0x000fea000383ffff */
.L_x_501:
[----:B------:R-:W-:Y:S01]  /*16080*/  IMAD.MOV.U32 R5, RZ, RZ, R9 ;  /* 0x000000ffff057224 */ /* 0x000fe200078e0009 */
[----:B------:R-:W-:Y:S01]  /*16090*/  MOV R3, RZ ;  /* 0x000000ff00037202 */ /* 0x000fe20000000f00 */
[----:B------:R-:W-:Y:S01]  /*160a0*/  IMAD.MOV.U32 R0, RZ, RZ, 0x181f ;  /* 0x0000181fff007424 */ /* 0x000fe200078e00ff */
[----:B------:R-:W-:Y:S02]  /*160b0*/  MOV R2, 0x160d0 ;  /* 0x000160d000027802 */ /* 0x000fe40000000f00 */
[----:B------:R-:W-:Y:S05]  /*160c0*/  CALL.REL.NOINC `($__internal_9_$__cuda_sm70_shflsync_idx_p) ;  /* 0x0000095000007944 */ /* 0x000fea0003c00000 */
[----:B------:R-:W-:Y:S01]  /*160d0*/  MOV R8, R0 ;  /* 0x0000000000087202 */ /* 0x000fe20000000f00 */
[----:B------:R-:W-:Y:S05]  /*160e0*/  BRA `(.L_x_556) ;  /* 0xffffdd4000007947 */ /* 0x000fea000383ffff */
.L_x_502:
[----:B------:R-:W-:Y:S01]  /*160f0*/  IMAD.MOV.U32 R5, RZ, RZ, R12 ;  /* 0x000000ffff057224 */ /* 0x000fe200078e000c */
[----:B------:R-:W-:Y:S01]  /*16100*/  MOV R3, RZ ;  /* 0x000000ff00037202 */ /* 0x000fe20000000f00 */
[----:B------:R-:W-:Y:S01]  /*16110*/  IMAD.MOV.U32 R0, RZ, RZ, 0x181f ;  /* 0x0000181fff007424 */ /* 0x000fe200078e00ff */
[----:B------:R-:W-:Y:S02]  /*16120*/  MOV R2, 0x16140 ;  /* 0x0001614000027802 */ /* 0x000fe40000000f00 */
[----:B-12---:R-:W-:Y:S05]  /*16130*/  CALL.REL.NOINC `($__internal_9_$__cuda_sm70_shflsync_idx_p) ;  /* 0x000008e000007944 */ /* 0x006fea0003c00000 */
[----:B------:R-:W-:Y:S05]  /*16140*/  BRA `(.L_x_557) ;  /* 0xffffdd0000007947 */ /* 0x000fea000383ffff */
.L_x_505:
        /* <DEDUP_REMOVED lines=12> */
.L_x_508:
[----:B-1----:R-:W-:Y:S01]  /*16210*/  IMAD.MOV.U32 R5, RZ, RZ, R9 ;  /* 0x000000ffff057224 */ /* 0x002fe200078e0009 */
[----:B------:R-:W-:Y:S01]  /*16220*/  MOV R3, 0x2 ;  /* 0x0000000200037802 */ /* 0x000fe20000000f00 */
[----:B----4-:R-:W-:Y:S01]  /*16230*/  IMAD.MOV.U32 R0, RZ, RZ, 0x181f ;  /* 0x0000181fff007424 */ /* 0x010fe200078e00ff */
[----:B------:R-:W-:Y:S02]  /*16240*/  MOV R2, 0x16260 ;  /* 0x0001626000027802 */ /* 0x000fe40000000f00 */
[----:B--23--:R-:W-:Y:S05]  /*16250*/  CALL.REL.NOINC `($__internal_9_$__cuda_sm70_shflsync_idx_p) ;  /* 0x000007c000007944 */ /* 0x00cfea0003c00000 */
[----:B------:R-:W-:Y:S01]  /*16260*/  MOV R8, R0 ;  /* 0x0000000000087202 */ /* 0x000fe20000000f00 */
[----:B------:R-:W-:Y:S05]  /*16270*/  BRA `(.L_x_559) ;  /* 0xffffde8000007947 */ /* 0x000fea000383ffff */
.L_x_509:
[----:B------:R-:W-:Y:S01]  /*16280*/  IMAD.MOV.U32 R5, RZ, RZ, R12 ;  /* 0x000000ffff057224 */ /* 0x000fe200078e000c */
[----:B------:R-:W-:Y:S01]  /*16290*/  MOV R3, 0x2 ;  /* 0x0000000200037802 */ /* 0x000fe20000000f00 */
[----:B----4-:R-:W-:Y:S01]  /*162a0*/  IMAD.MOV.U32 R0, RZ, RZ, 0x181f ;  /* 0x0000181fff007424 */ /* 0x010fe200078e00ff */
[----:B------:R-:W-:Y:S02]  /*162b0*/  MOV R2, 0x162d0 ;  /* 0x000162d000027802 */ /* 0x000fe40000000f00 */
[----:B-123--:R-:W-:Y:S05]  /*162c0*/  CALL.REL.NOINC `($__internal_9_$__cuda_sm70_shflsync_idx_p) ;  /* 0x0000075000007944 */ /* 0x00efea0003c00000 */
[----:B------:R-:W-:Y:S05]  /*162d0*/  BRA `(.L_x_560) ;  /* 0xffffde4000007947 */ /* 0x000fea000383ffff */
.L_x_512:
        /* <DEDUP_REMOVED lines=12> */
.L_x_514:
[----:B---3--:R-:W-:Y:S01]  /*163a0*/  IMAD.MOV.U32 R5, RZ, RZ, R86 ;  /* 0x000000ffff057224 */ /* 0x008fe200078e0056 */
[----:B------:R-:W-:Y:S01]  /*163b0*/  MOV R3, RZ ;  /* 0x000000ff00037202 */ /* 0x000fe20000000f00 */
[----:B------:R-:W-:Y:S01]  /*163c0*/  IMAD.MOV.U32 R0, RZ, RZ, 0x1f ;  /* 0x0000001fff007424 */ /* 0x000fe200078e00ff */
[----:B------:R-:W-:Y:S02]  /*163d0*/  MOV R2, 0x163f0 ;  /* 0x000163f000027802 */ /* 0x000fe40000000f00 */
[----:B-1----:R-:W-:Y:S05]  /*163e0*/  CALL.REL.NOINC `($__internal_9_$__cuda_sm70_shflsync_idx_p) ;  /* 0x0000063000007944 */ /* 0x002fea0003c00000 */
[----:B------:R-:W-:Y:S01]  /*163f0*/  MOV R9, R0 ;  /* 0x0000000000097202 */ /* 0x000fe20000000f00 */
[----:B------:R-:W-:Y:S05]  /*16400*/  BRA `(.L_x_562) ;  /* 0xffffe06000007947 */ /* 0x000fea000383ffff */
.L_x_515:
[----:B---3--:R-:W-:Y:S01]  /*16410*/  IMAD.MOV.U32 R5, RZ, RZ, R86 ;  /* 0x000000ffff057224 */ /* 0x008fe200078e0056 */
[----:B------:R-:W-:Y:S01]  /*16420*/  MOV R3, 0x1 ;  /* 0x0000000100037802 */ /* 0x000fe20000000f00 */
[----:B------:R-:W-:Y:S01]  /*16430*/  IMAD.MOV.U32 R0, RZ, RZ, 0x1f ;  /* 0x0000001fff007424 */ /* 0x000fe200078e00ff */
[----:B------:R-:W-:Y:S02]  /*16440*/  MOV R2, 0x16460 ;  /* 0x0001646000027802 */ /* 0x000fe40000000f00 */
[----:B-12-4-:R-:W-:Y:S05]  /*16450*/  CALL.REL.NOINC `($__internal_9_$__cuda_sm70_shflsync_idx_p) ;  /* 0x000005c000007944 */ /* 0x016fea0003c00000 */
[----:B------:R-:W-:Y:S01]  /*16460*/  MOV R8, R0 ;  /* 0x0000000000087202 */ /* 0x000fe20000000f00 */
[----:B------:R-:W-:Y:S05]  /*16470*/  BRA `(.L_x_563) ;  /* 0xffffe01000007947 */ /* 0x000fea000383ffff */
.L_x_516:
[----:B------:R-:W-:Y:S02]  /*16480*/  MOV R2, 0x1 ;  /* 0x0000000100027802 */ /* 0x000fe40000000f00 */
[----:B------:R-:W-:-:S02]  /*16490*/  MOV R3, 0x164b0 ;  /* 0x000164b000037802 */ /* 0x000fc40000000f00 */
[----:B--234-:R-:W-:Y:S05]  /*164a0*/  CALL.REL.NOINC `($__internal_10_$__cuda_sm70_shflsync_up_p) ;  /* 0x000005c000007944 */ /* 0x01cfea0003c00000 */
[----:B------:R-:W-:Y:S05]  /*164b0*/  BRA `(.L_x_564) ;  /* 0xffffe0f000007947 */ /* 0x000fea000383ffff */
.L_x_517:
[----:B------:R-:W-:Y:S02]  /*164c0*/  MOV R2, 0x2 ;  /* 0x0000000200027802 */ /* 0x000fe40000000f00 */
[----:B------:R-:W-:-:S02]  /*164d0*/  MOV R3, 0x164f0 ;  /* 0x000164f000037802 */ /* 0x000fc40000000f00 */
[----:B--2-4-:R-:W-:Y:S05]  /*164e0*/  CALL.REL.NOINC `($__internal_10_$__cuda_sm70_shflsync_up_p) ;  /* 0x0000058000007944 */ /* 0x014fea0003c00000 */
[----:B------:R-:W-:Y:S01]  /*164f0*/  SEL R3, R4, RZ, P1 ;  /* 0x000000ff04037207 */ /* 0x000fe20000800000 */
[----:B------:R-:W-:-:S04]  /*16500*/  IMAD.MOV.U32 R2, RZ, RZ, 0x4 ;  /* 0x00000004ff027424 */ /* 0x000fc800078e00ff */
[----:B------:R-:W-:Y:S01]  /*16510*/  IMAD.IADD R0, R0, 0x1, R3 ;  /* 0x0000000100007824 */ /* 0x000fe200078e0203 */
[----:B------:R-:W-:Y:S02]  /*16520*/  MOV R3, 0x16540 ;  /* 0x0001654000037802 */ /* 0x000fe40000000f00 */
        /* <DEDUP_REMOVED lines=19> */
.L_x_521:
[----:B------:R-:W-:Y:S02]  /*16660*/  MOV R2, 0x1 ;  /* 0x0000000100027802 */ /* 0x000fe40000000f00 */
[----:B------:R-:W-:Y:S02]  /*16670*/  MOV R3, 0x16690 ;  /* 0x0001669000037802 */ /* 0x000fe40000000f00 */
[----:B------:R-:W-:Y:S05]  /*16680*/  CALL.REL.NOINC `($__internal_10_$__cuda_sm70_shflsync_up_p) ;  /* 0x000003e000007944 */ /* 0x000fea0003c00000 */
[----:B------:R-:W-:Y:S01]  /*16690*/  MOV R2, R4 ;  /* 0x0000000400027202 */ /* 0x000fe20000000f00 */
[----:B------:R-:W-:Y:S05]  /*166a0*/  BRA `(.L_x_566) ;  /* 0xffffe15000007947 */ /* 0x000fea000383ffff */
.L_x_522:
[----:B------:R-:W-:Y:S02]  /*166b0*/  MOV R2, 0x2 ;  /* 0x0000000200027802 */ /* 0x000fe40000000f00 */
        /* <DEDUP_REMOVED lines=25> */
.L_x_524:
[----:B------:R-:W-:Y:S02]  /*16850*/  SEL R0, RZ, 0x1, P0 ;  /* 0x00000001ff007807 */ /* 0x000fe40000000000 */
[----:B------:R-:W-:Y:S02]  /*16860*/  MOV R2, 0x16880 ;  /* 0x0001688000027802 */ /* 0x000fe40000000f00 */
[----:B-1----:R-:W-:Y:S05]  /*16870*/  CALL.REL.NOINC `($__internal_11_$__cuda_sm70_votesync_ballot) ;  /* 0x0000026000007944 */ /* 0x002fea0003c00000 */
[----:B------:R-:W-:Y:S01]  /*16880*/  MOV R12, R0 ;  /* 0x00000000000c7202 */ /* 0x000fe20000000f00 */
[----:B------:R-:W-:Y:S05]  /*16890*/  BRA `(.L_x_568) ;  /* 0xffffe0f000007947 */ /* 0x000fea000383ffff */
.L_x_525:
[----:B------:R-:W-:Y:S01]  /*168a0*/  IMAD.MOV.U32 R5, RZ, RZ, R6 ;  /* 0x000000ffff057224 */ /* 0x000fe200078e0006 */
[----:B------:R-:W-:Y:S01]  /*168b0*/  MOV R3, R8 ;  /* 0x0000000800037202 */ /* 0x000fe20000000f00 */
[----:B------:R-:W-:Y:S01]  /*168c0*/  IMAD.MOV.U32 R0, RZ, RZ, 0x1f ;  /* 0x0000001fff007424 */ /* 0x000fe200078e00ff */
[----:B------:R-:W-:Y:S02]  /*168d0*/  MOV R2, 0x168f0 ;  /* 0x000168f000027802 */ /* 0x000fe40000000f00 */
[----:B-1----:R-:W-:Y:S05]  /*168e0*/  CALL.REL.NOINC `($__internal_9_$__cuda_sm70_shflsync_idx_p) ;  /* 0x0000013000007944 */ /* 0x002fea0003c00000 */
[----:B------:R-:W-:Y:S01]  /*168f0*/  IMAD.MOV.U32 R10, RZ, RZ, R0 ;  /* 0x000000ffff0a7224 */ /* 0x000fe200078e0000 */
[----:B------:R-:W-:Y:S01]  /*16900*/  MOV R3, R8 ;  /* 0x0000000800037202 */ /* 0x000fe20000000f00 */
[----:B------:R-:W-:Y:S01]  /*16910*/  IMAD.MOV.U32 R5, RZ, RZ, R7 ;  /* 0x000000ffff057224 */ /* 0x000fe200078e0007 */
[----:B------:R-:W-:Y:S02]  /*16920*/  MOV R0, 0x1f ;  /* 0x0000001f00007802 */ /* 0x000fe40000000f00 */
[----:B------:R-:W-:-:S02]  /*16930*/  MOV R2, 0x16950 ;  /* 0x0001695000027802 */ /* 0x000fc40000000f00 */
[----:B------:R-:W-:Y:S05]  /*16940*/  CALL.REL.NOINC `($__internal_9_$__cuda_sm70_shflsync_idx_p) ;  /* 0x000000d000007944 */ /* 0x000fea0003c00000 */
[----:B------:R-:W-:Y:S01]  /*16950*/  MOV R7, R0 ;  /* 0x0000000000077202 */ /* 0x000fe20000000f00 */
[----:B------:R-:W-:Y:S05]  /*16960*/  BRA `(.L_x_569) ;  /* 0xffffe07000007947 */ /* 0x000fea000383ffff */
.L_x_528:
[----:B------:R-:W-:Y:S01]  /*16970*/  IMAD.MOV.U32 R5, RZ, RZ, R4 ;  /* 0x000000ffff057224 */ /* 0x000fe200078e0004 */
[----:B------:R-:W-:-:S02]  /*16980*/  MOV R0, 0x1f ;  /* 0x0000001f00007802 */ /* 0x000fc40000000f00 */
[----:B------:R-:W-:Y:S02]  /*16990*/  MOV R2, 0x169b0 ;  /* 0x000169b000027802 */ /* 0x000fe40000000f00 */
[----:B-1234-:R-:W-:Y:S05]  /*169a0*/  CALL.REL.NOINC `($__internal_9_$__cuda_sm70_shflsync_idx_p) ;  /* 0x0000007000007944 */ /* 0x01efea0003c00000 */
[----:B------:R-:W-:Y:S01]  /*169b0*/  MOV R13, R0 ;  /* 0x00000000000d7202 */ /* 0x000fe20000000f00 */
[----:B------:R-:W-:Y:S05]  /*169c0*/  BRA `(.L_x_527) ;  /* 0xffffe07000007947 */ /* 0x000fea000383ffff */
        .weak           $__internal_8_$__cuda_sm70_shflsync_bfly_p
        .type           $__internal_8_$__cuda_sm70_shflsync_bfly_p,@function
        .size           $__internal_8_$__cuda_sm70_shflsync_bfly_p,($__internal_9_$__cuda_sm70_shflsync_idx_p - $__internal_8_$__cuda_sm70_shflsync_bfly_p)
$__internal_8_$__cuda_sm70_shflsync_bfly_p:
[----:B------:R-:W-:Y:S04]  /*169d0*/  WARPSYNC R6 ;  /* 0x0000000600007348 */ /* 0x000fe80003800000 */
[----:B------:R1:W2:Y:S02]  /*169e0*/  SHFL.BFLY PT, R5, R2, R5, R7 ;  /* 0x0c00000502057389 */ /* 0x0002a400000e0007 */
[----:B-1----:R-:W-:Y:S02]  /*169f0*/  MOV R2, R3 ;  /* 0x0000000300027202 */ /* 0x002fe40000000f00 */
[----:B------:R-:W-:-:S04]  /*16a00*/  MOV R3, 0x0 ;  /* 0x0000000000037802 */ /* 0x000fc80000000f00 */
[----:B--2---:R-:W-:Y:S05]  /*16a10*/  RET.REL.NODEC R2 `(_ZN7cutlass13device_kernelIN5flash19enable_sm80_to_sm89INS1_16FlashAttnFwdSm80INS1_25CollectiveMainloopFwdSm80ILi8ELi1ELb0EN4cute5tupleIJNS5_1CILi128EEENS7_ILi64EEENS7_ILi192EEEEEELi192ENS_6half_tEfNS_4arch4Sm80ELb0ELb1ELb1ELb1ELb0ELb0ELb1ELb1EEENS1_21CollectiveEpilogueFwdINS6_IJS8_SA_S9_EEENS6_IJNS7_ILi1EEESI_SI_EEESC_SE_Li256ELb1ELb1ELb1ELb0EEENS1_36VarlenDynamicPersistentTileSchedulerILi128ELi64ELi256ELi256ELb1ELb1ELb0ELb1ELb0ELb1EEEEEEEEEvNT_6ParamsE) ;  /* 0xfffe95e002007950 */ /* 0x004fea0003c3ffff */
        .weak           $__internal_9_$__cuda_sm70_shflsync_idx_p
        .type           $__internal_9_$__cuda_sm70_shflsync_idx_p,@function
        .size           $__internal_9_$__cuda_sm70_shflsync_idx_p,($__internal_10_$__cuda_sm70_shflsync_up_p - $__internal_9_$__cuda_sm70_shflsync_idx_p)
$__internal_9_$__cuda_sm70_shflsync_idx_p:
[----:B------:R-:W-:-:S04]  /*16a20*/  MOV R87, 0xffffffff ;  /* 0xffffffff00577802 */ /* 0x000fc80000000f00 */
[----:B------:R-:W-:Y:S04]  /*16a30*/  WARPSYNC R87 ;  /* 0x0000005700007348 */ /* 0x000fe80003800000 */
[----:B------:R1:W2:Y:S02]  /*16a40*/  SHFL.IDX PT, R0, R5, R3, R0 ;  /* 0x0000000305007389 */ /* 0x0002a400000e0000 */
[----:B-1----:R-:W-:-:S04]  /*16a50*/  MOV R3, 0x0 ;  /* 0x0000000000037802 */ /* 0x002fc80000000f00 */
[----:B--2---:R-:W-:Y:S05]  /*16a60*/  RET.REL.NODEC R2 `(_ZN7cutlass13device_kernelIN5flash19enable_sm80_to_sm89INS1_16FlashAttnFwdSm80INS1_25CollectiveMainloopFwdSm80ILi8ELi1ELb0EN4cute5tupleIJNS5_1CILi128EEENS7_ILi64EEENS7_ILi192EEEEEELi192ENS_6half_tEfNS_4arch4Sm80ELb0ELb1ELb1ELb1ELb0ELb0ELb1ELb1EEENS1_21CollectiveEpilogueFwdINS6_IJS8_SA_S9_EEENS6_IJNS7_ILi1EEESI_SI_EEESC_SE_Li256ELb1ELb1ELb1ELb0EEENS1_36VarlenDynamicPersistentTileSchedulerILi128ELi64ELi256ELi256ELb1ELb1ELb0ELb1ELb0ELb1EEEEEEEEEvNT_6ParamsE) ;  /* 0xfffe959002007950 */ /* 0x004fea0003c3ffff */
        .weak           $__internal_10_$__cuda_sm70_shflsync_up_p
        .type           $__internal_10_$__cuda_sm70_shflsync_up_p,@function
        .size           $__internal_10_$__cuda_sm70_shflsync_up_p,($__internal_11_$__cuda_sm70_votesync_ballot - $__internal_10_$__cuda_sm70_shflsync_up_p)
$__internal_10_$__cuda_sm70_shflsync_up_p:
[----:B------:R-:W-:Y:S02]  /*16a70*/  IMAD.MOV.U32 R4, RZ, RZ, RZ ;  /* 0x000000ffff047224 */ /* 0x000fe400078e00ff */
[----:B------:R-:W-:-:S04]  /*16a80*/  IMAD.MOV.U32 R10, RZ, RZ, -0x1 ;  /* 0xffffffffff0a7424 */ /* 0x000fc800078e00ff */
[----:B------:R-:W-:Y:S04]  /*16a90*/  WARPSYNC R10 ;  /* 0x0000000a00007348 */ /* 0x000fe80003800000 */
[----:B------:R1:W2:Y:S02]  /*16aa0*/  SHFL.UP PT, R4, R0, R2, R4 ;  /* 0x0400000200047389 */ /* 0x0002a400000e0004 */
[----:B-1----:R-:W-:Y:S02]  /*16ab0*/  MOV R2, R3 ;  /* 0x0000000300027202 */ /* 0x002fe40000000f00 */
[----:B------:R-:W-:-:S04]  /*16ac0*/  MOV R3, 0x0 ;  /* 0x0000000000037802 */ /* 0x000fc80000000f00 */
[----:B--2---:R-:W-:Y:S05]  /*16ad0*/  RET.REL.NODEC R2 `(_ZN7cutlass13device_kernelIN5flash19enable_sm80_to_sm89INS1_16FlashAttnFwdSm80INS1_25CollectiveMainloopFwdSm80ILi8ELi1ELb0EN4cute5tupleIJNS5_1CILi128EEENS7_ILi64EEENS7_ILi192EEEEEELi192ENS_6half_tEfNS_4arch4Sm80ELb0ELb1ELb1ELb1ELb0ELb0ELb1ELb1EEENS1_21CollectiveEpilogueFwdINS6_IJS8_SA_S9_EEENS6_IJNS7_ILi1EEESI_SI_EEESC_SE_Li256ELb1ELb1ELb1ELb0EEENS1_36VarlenDynamicPersistentTileSchedulerILi128ELi64ELi256ELi256ELb1ELb1ELb0ELb1ELb0ELb1EEEEEEEEEvNT_6ParamsE) ;  /* 0xfffe952002007950 */ /* 0x004fea0003c3ffff */
        .weak           $__internal_11_$__cuda_sm70_votesync_ballot
        .type           $__internal_11_$__cuda_sm70_votesync_ballot,@function
        .size           $__internal_11_$__cuda_sm70_votesync_ballot,(.L_x_2464 - $__internal_11_$__cuda_sm70_votesync_ballot)
$__internal_11_$__cuda_sm70_votesync_ballot:
[----:B------:R-:W-:Y:S01]  /*16ae0*/  ISETP.NE.U32.AND P0, PT, R0, 0x1, PT ;  /* 0x000000010000780c */ /* 0x000fe20003f05070 */
[----:B------:R-:W-:-:S04]  /*16af0*/  IMAD.MOV.U32 R3, RZ, RZ, -0x1 ;  /* 0xffffffffff037424 */ /* 0x000fc800078e00ff */
[----:B------:R-:W-:Y:S08]  /*16b00*/  WARPSYNC R3 ;  /* 0x0000000300007348 */ /* 0x000ff00003800000 */
[----:B------:R-:W-:-:S04]  /*16b10*/  VOTE.ANY R0, PT, !P0 ;  /* 0x0000000000007806 */ /* 0x000fc800040e0100 */
[----:B------:R-:W-:Y:S01]  /*16b20*/  LOP3.LUT R0, R0, R3, RZ, 0xc0, !PT ;  /* 0x0000000300007212 */ /* 0x000fe200078ec0ff */
[----:B------:R-:W-:-:S04]  /*16b30*/  IMAD.MOV.U32 R3, RZ, RZ, 0x0 ;  /* 0x00000000ff037424 */ /* 0x000fc800078e00ff */
[----:B------:R-:W-:Y:S05]  /*16b40*/  RET.REL.NODEC R2 `(_ZN7cutlass13device_kernelIN5flash19enable_sm80_to_sm89INS1_16FlashAttnFwdSm80INS1_25CollectiveMainloopFwdSm80ILi8ELi1ELb0EN4cute5tupleIJNS5_1CILi128EEENS7_ILi64EEENS7_ILi192EEEEEELi192ENS_6half_tEfNS_4arch4Sm80ELb0ELb1ELb1ELb1ELb0ELb0ELb1ELb1EEENS1_21CollectiveEpilogueFwdINS6_IJS8_SA_S9_EEENS6_IJNS7_ILi1EEESI_SI_EEESC_SE_Li256ELb1ELb1ELb1ELb0EEENS1_36VarlenDynamicPersistentTileSchedulerILi128ELi64ELi256ELi256ELb1ELb1ELb0ELb1ELb0ELb1EEEEEEEEEvNT_6ParamsE) ;  /* 0xfffe94b002007950 */ /* 0x000fea0003c3ffff */
.L_x_570:
        /* <DEDUP_REMOVED lines=11> */
.L_x_2464:


//--------------------- .text._ZN7cutlass13device_kernelIN5flash19enable_sm80_to_sm89INS1_16FlashAttnFwdSm80INS1_25CollectiveMainloopFwdSm80ILi8ELi1ELb0EN4cute5tupleIJNS5_1CILi128EEENS7_ILi64EEENS7_ILi192EEEEEELi192ENS_6half_tEfNS_4arch4Sm80ELb0ELb1ELb1ELb1ELb0ELb1ELb1ELb1EEENS1_21CollectiveEpilogueFwdINS6_IJS8_SA_S9_EEENS6_IJNS7_ILi1EEESI_SI_EEESC_SE_Li256ELb1ELb1ELb1ELb0EEENS1_36VarlenDynamicPersistentTileSchedulerILi128ELi64ELi256ELi256ELb1ELb1ELb0ELb1ELb0ELb1EEEEEEEEEvNT_6ParamsE --------------------------
	.section	.text._ZN7cutlass13device_kernelIN5flash19enable_sm80_to_sm89INS1_16FlashAttnFwdSm80INS1_25CollectiveMainloopFwdSm80ILi8ELi1ELb0EN4cute5tupleIJNS5_1CILi128EEENS7_ILi64EEENS7_ILi192EEEEEELi192ENS_6half_tEfNS_4arch4Sm80ELb0ELb1ELb1ELb1ELb0ELb1ELb1ELb1EEENS1_21CollectiveEpilogueFwdINS6_IJS8_SA_S9_EEENS6_IJNS7_ILi1EEESI_SI_EEESC_SE_Li256ELb1ELb1ELb1ELb0EEENS1_36VarlenDynamicPersistentTileSchedulerILi128ELi64ELi256ELi256ELb1ELb1ELb0ELb1ELb0ELb1EEEEEEEEEvNT_6ParamsE,"ax",@progbits
	.sectioninfo	@"SHI_REGISTERS=255"
	.align	128
.text._ZN7cutlass13device_kernelIN5flash19enable_sm80_to_sm89INS1_16FlashAttnFwdSm80INS1_25CollectiveMainloopFwdSm80ILi8ELi1ELb0EN4cute5tupleIJNS5_1CILi128EEENS7_ILi64EEENS7_ILi192EEEEEELi192ENS_6half_tEfNS_4arch4Sm80ELb0ELb1ELb1ELb1ELb0ELb1ELb1ELb1EEENS1_21CollectiveEpilogueFwdINS6_IJS8_SA_S9_EEENS6_IJNS7_ILi1EEESI_SI_EEESC_SE_Li256ELb1ELb1ELb1ELb0EEENS1_36VarlenDynamicPersistentTileSchedulerILi128ELi64ELi256ELi256ELb1ELb1ELb0ELb1ELb0ELb1EEEEEEEEEvNT_6ParamsE:
        .type           _ZN7cutlass13device_kernelIN5flash19enable_sm80_to_sm89INS1_16FlashAttnFwdSm80INS1_25CollectiveMainloopFwdSm80ILi8ELi1ELb0EN4cute5tupleIJNS5_1CILi128EEENS7_ILi64EEENS7_ILi192EEEEEELi192ENS_6half_tEfNS_4arch4Sm80ELb0ELb1ELb1ELb1ELb0ELb1ELb1ELb1EEENS1_21CollectiveEpilogueFwdINS6_IJS8_SA_S9_EEENS6_IJNS7_ILi1EEESI_SI_EEESC_SE_Li256ELb1ELb1ELb1ELb0EEENS1_36VarlenDynamicPersistentTileSchedulerILi128ELi64ELi256ELi256ELb1ELb1ELb0ELb1ELb0ELb1EEEEEEEEEvNT_6ParamsE,@function
        .size           _ZN7cutlass13device_kernelIN5flash19enable_sm80_to_sm89INS1_16FlashAttnFwdSm80INS1_25CollectiveMainloopFwdSm80ILi8ELi1ELb0EN4cute5tupleIJNS5_1CILi128EEENS7_ILi64EEENS7_ILi192EEEEEELi192ENS_6half_tEfNS_4arch4Sm80ELb0ELb1ELb1ELb1ELb0ELb1ELb1ELb1EEENS1_21CollectiveEpilogueFwdINS6_IJS8_SA_S9_EEENS6_IJNS7_ILi1EEESI_SI_EEESC_SE_Li256ELb1ELb1ELb1ELb0EEENS1_36VarlenDynamicPersistentTileSchedulerILi128ELi64ELi256ELi256ELb1ELb1ELb0ELb1ELb0ELb1EEEEEEEEEvNT_6ParamsE,(.L_x_2469 - _ZN7cutlass13device_kernelIN5flash19enable_sm80_to_sm89INS1_16FlashAttnFwdSm80INS1_25CollectiveMainloopFwdSm80ILi8ELi1ELb0EN4cute5tupleIJNS5_1CILi128EEENS7_ILi64EEENS7_ILi192EEEEEELi192ENS_6half_tEfNS_4arch4Sm80ELb0ELb1ELb1ELb1ELb0ELb1ELb1ELb1EEENS1_21CollectiveEpilogueFwdINS6_IJS8_SA_S9_EEENS6_IJNS7_ILi1EEESI_SI_EEESC_SE_Li256ELb1ELb1ELb1ELb0EEENS1_36VarlenDynamicPersistentTileSchedulerILi128ELi64ELi256ELi256ELb1ELb1ELb0ELb1ELb0ELb1EEEEEEEEEvNT_6ParamsE)
        .other          _ZN7cutlass13device_kernelIN5flash19enable_sm80_to_sm89INS1_16FlashAttnFwdSm80INS1_25CollectiveMainloopFwdSm80ILi8ELi1ELb0EN4cute5tupleIJNS5_1CILi128EEENS7_ILi64EEENS7_ILi192EEEEEELi192ENS_6half_tEfNS_4arch4Sm80ELb0ELb1ELb1ELb1ELb0ELb1ELb1ELb1EEENS1_21CollectiveEpilogueFwdINS6_IJS8_SA_S9_EEENS6_IJNS7_ILi1EEESI_SI_EEESC_SE_Li256ELb1ELb1ELb1ELb0EEENS1_36VarlenDynamicPersistentTileSchedulerILi128ELi64ELi256ELi256ELb1ELb1ELb0ELb1ELb0ELb1EEEEEEEEEvNT_6ParamsE,@"STO_CUDA_ENTRY STV_DEFAULT"
_ZN7cutlass13device_kernelIN5flash19enable_sm80_to_sm89INS1_16FlashAttnFwdSm80INS1_25CollectiveMainloopFwdSm80ILi8ELi1ELb0EN4cute5tupleIJNS5_1CILi128EEENS7_ILi64EEENS7_ILi192EEEEEELi192ENS_6half_tEfNS_4arch4Sm80ELb0ELb1ELb1ELb1ELb0ELb1ELb1ELb1EEENS1_21CollectiveEpilogueFwdINS6_IJS8_SA_S9_EEENS6_IJNS7_ILi1EEESI_SI_EEESC_SE_Li256ELb1ELb1ELb1ELb0EEENS1_36VarlenDynamicPersistentTileSchedulerILi128ELi64ELi256ELi256ELb1ELb1ELb0ELb1ELb0ELb1EEEEEEEEEvNT_6ParamsE:
[----:B------:R-:W-:-:S03]  /*0000*/  MOV R1, c[0x0][0x28] ;  /* 0x00000a0000017a02 */ /* 0x000fc60000000f00 */
[----:B------:R-:W1:Y:S01]  /*0010*/  S2R R2, SR_TID.X ;  /* 0x0000000000027919 */ /* 0x000e620000002100 */
[----:B------:R-:W-:Y:S01]  /*0020*/  IADD3 R1, R1, -0x58, RZ ;  /* 0xffffffa801017810 */ /* 0x000fe20007ffe0ff */
[----:B------:R-:W-:Y:S01]  /*0030*/  ULDC.64 UR6, c[0x0][0x118] ;  /* 0x0000460000067ab9 */ /* 0x000fe20000000a00 */
[----:B-1----:R-:W-:-:S05]  /*0040*/  SHF.R.U32.HI R0, RZ, 0x5, R2 ;  /* 0x00000005ff007819 */ /* 0x002fca0000011602 */
[----:B------:R-:W1:Y:S02]  /*0050*/  SHFL.IDX PT, R3, R0, RZ, 0x1f ;  /* 0x00001fff00037589 */ /* 0x000e6400000e0000 */
[----:B-1----:R-:W-:Y:S02]  /*0060*/  ISETP.NE.AND P0, PT, R3, RZ, PT ;  /* 0x000000ff0300720c */ /* 0x002fe40003f05270 */
[----:B------:R-:W-:Y:S11]  /*0070*/  STL [R1+0x4c], R3 ;  /* 0x00004c0301007387 */ /* 0x000ff60000100800 */
[----:B------:R-:W-:Y:S06]  /*0080*/  @P0 BAR.SYNC.DEFER_BLOCKING 0x5, 0x100 ;  /* 0x0144000000000b1d */ /* 0x000fec0000010000 */
[----:B------:R-:W1:Y:S04]  /*0090*/  @P0 LDS.128 R4, [0x18100] ;  /* 0x01810000ff040984 */ /* 0x000e680000000c00 */
[----:B-1----:R1:W-:Y:S04]  /*00a0*/  @P0 STL.64 [R1], R4 ;  /* 0x0000000401000387 */ /* 0x0023e80000100a00 */
[----:B------:R1:W-:Y:S04]  /*00b0*/  @P0 STL.64 [R1+0x8], R6 ;  /* 0x0000080601000387 */ /* 0x0003e80000100a00 */
[----:B------:R-:W-:Y:S06]  /*00c0*/  @P0 BAR.ARV 0x4, 0x100 ;  /* 0x0104000000000b1d */ /* 0x000fec0000002000 */
[----:B------:R-:W-:Y:S05]  /*00d0*/  @P0 BRA `(.L_x_571) ;  /* 0x00000ff000000947 */ /* 0x000fea0003800000 */
[----:B------:R-:W-:Y:S01]  /*00e0*/  LOP3.LUT R13, R2, 0x1f, RZ, 0xc0, !PT ;  /* 0x0000001f020d7812 */ /* 0x000fe200078ec0ff */
[----:B------:R-:W-:-:S02]  /*00f0*/  IMAD.MOV.U32 R10, RZ, RZ, RZ ;  /* 0x000000ffff0a7224 */ /* 0x000fc400078e00ff */
[----:B------:R-:W-:Y:S01]  /*0100*/  IMAD.MOV.U32 R8, RZ, RZ, RZ ;  /* 0x000000ffff087224 */ /* 0x000fe200078e00ff */
[----:B------:R-:W-:-:S04]  /*0110*/  ISETP.NE.AND P6, PT, R13, 0x1f, PT ;  /* 0x0000001f0d00780c */ /* 0x000fc80003fc5270 */
[----:B------:R-:W-:-:S13]  /*0120*/  ISETP.GE.OR P0, PT, R13, c[0x0][0x53c], !P6 ;  /* 0x00014f000d007a0c */ /* 0x000fda0007706670 */
[----:B-1----:R-:W-:Y:S02]  /*0130*/  @!P0 IMAD.MOV.U32 R4, RZ, RZ, 0x4 ;  /* 0x00000004ff048424 */ /* 0x002fe400078e00ff */
[----:B------:R-:W-:Y:S02]  /*0140*/  @!P0 IMAD.MOV.U32 R2, RZ, RZ, 0x4 ;  /* 0x00000004ff028424 */ /* 0x000fe400078e00ff */
[----:B------:R-:W-:-:S04]  /*0150*/  @!P0 IMAD.WIDE.U32 R4, R13, R4, c[0x0][0x580] ;  /* 0x000160000d048625 */ /* 0x000fc800078e0004 */
[C---:B------:R-:W-:Y:S01]  /*0160*/  @!P0 IMAD.WIDE.U32 R2, R13.reuse, R2, c[0x0][0x578] ;  /* 0x00015e000d028625 */ /* 0x040fe200078e0002 */
[----:B------:R-:W2:Y:S04]  /*0170*/  @!P0 LDG.E R10, [R4.64] ;  /* 0x00000006040a8981 */ /* 0x000ea8000c1e1900 */
[----:B------:R-:W2:Y:S01]  /*0180*/  @!P0 LDG.E R8, [R2.64] ;  /* 0x0000000602088981 */ /* 0x000ea2000c1e1900 */
[C---:B------:R-:W-:Y:S01]  /*0190*/  ISETP.NE.AND P5, PT, R13.reuse, RZ, PT ;  /* 0x000000ff0d00720c */ /* 0x040fe20003fa5270 */
[----:B------:R-:W1:Y:S01]  /*01a0*/  S2UR UR4, SR_CTAID.X ;  /* 0x00000000000479c3 */ /* 0x000e620000002500 */
[C---:B------:R-:W-:Y:S02]  /*01b0*/  ISETP.GE.U32.AND P4, PT, R13.reuse, 0x2, PT ;  /* 0x000000020d00780c */ /* 0x040fe40003f86070 */
[----:B------:R-:W-:-:S02]  /*01c0*/  ISETP.GE.U32.AND P3, PT, R13, 0x4, PT ;  /* 0x000000040d00780c */ /* 0x000fc40003f66070 */
[C---:B------:R-:W-:Y:S02]  /*01d0*/  ISETP.GE.U32.AND P2, PT, R13.reuse, 0x8, PT ;  /* 0x000000080d00780c */ /* 0x040fe40003f46070 */
[----:B------:R-:W-:Y:S02]  /*01e0*/  ISETP.GE.U32.AND P1, PT, R13, 0x10, PT ;  /* 0x000000100d00780c */ /* 0x000fe40003f26070 */
[----:B------:R-:W-:Y:S01]  /*01f0*/  MOV R6, RZ ;  /* 0x000000ff00067202 */ /* 0x000fe20000000f00 */
[----:B--2---:R-:W-:-:S05]  /*0200*/  IMAD R4, R10, R8, RZ ;  /* 0x000000080a047224 */ /* 0x004fca00078e02ff */
[----:B------:R-:W2:Y:S02]  /*0210*/  SHFL.UP PT, R0, R4, 0x1, RZ ;  /* 0x0420000004007989 */ /* 0x000ea400000e00ff */
[----:B--2---:R-:W-:-:S05]  /*0220*/  SEL R0, R0, RZ, P5 ;  /* 0x000000ff00007207 */ /* 0x004fca0002800000 */
[----:B------:R-:W-:-:S05]  /*0230*/  IMAD.IADD R4, R4, 0x1, R0 ;  /* 0x0000000104047824 */ /* 0x000fca00078e0200 */
[----:B------:R-:W2:Y:S02]  /*0240*/  SHFL.UP PT, R0, R4, 0x2, RZ ;  /* 0x0440000004007989 */ /* 0x000ea400000e00ff */
[----:B--2---:R-:W-:-:S04]  /*0250*/  SEL R0, R0, RZ, P4 ;  /* 0x000000ff00007207 */ /* 0x004fc80002000000 */
[----:B------:R-:W-:-:S05]  /*0260*/  IADD3 R4, R4, R0, RZ ;  /* 0x0000000004047210 */ /* 0x000fca0007ffe0ff */
[----:B------:R-:W2:Y:S02]  /*0270*/  SHFL.UP PT, R0, R4, 0x4, RZ ;  /* 0x0480000004007989 */ /* 0x000ea400000e00ff */
[----:B--2---:R-:W-:-:S05]  /*0280*/  SEL R0, R0, RZ, P3 ;  /* 0x000000ff00007207 */ /* 0x004fca0001800000 */
[----:B------:R-:W-:-:S05]  /*0290*/  IMAD.IADD R4, R4, 0x1, R0 ;  /* 0x0000000104047824 */ /* 0x000fca00078e0200 */
[----:B------:R-:W2:Y:S02]  /*02a0*/  SHFL.UP PT, R0, R4, 0x8, RZ ;  /* 0x0500000004007989 */ /* 0x000ea400000e00ff */
[----:B--2---:R-:W-:-:S05]  /*02b0*/  SEL R0, R0, RZ, P2 ;  /* 0x000000ff00007207 */ /* 0x004fca0001000000 */
[----:B------:R-:W-:-:S05]  /*02c0*/  IMAD.IADD R4, R4, 0x1, R0 ;  /* 0x0000000104047824 */ /* 0x000fca00078e0200 */
[----:B------:R-:W2:Y:S02]  /*02d0*/  SHFL.UP PT, R0, R4, 0x10, RZ ;  /* 0x0600000004007989 */ /* 0x000ea400000e00ff */
[----:B--2---:R-:W-:-:S05]  /*02e0*/  SEL R0, R0, RZ, P1 ;  /* 0x000000ff00007207 */ /* 0x004fca0000800000 */
[----:B------:R-:W-:-:S05]  /*02f0*/  IMAD.IADD R4, R4, 0x1, R0 ;  /* 0x0000000104047824 */ /* 0x000fca00078e0200 */
[----:B------:R-:W2:Y:S02]  /*0300*/  SHFL.IDX PT, R7, R4, 0x1f, 0x1f ;  /* 0x03e01f0004077f89 */ /* 0x000ea400000e0000 */
[----:B--2---:R-:W-:-:S04]  /*0310*/  IMAD R7, R7, c[0x0][0x538], RZ ;  /* 0x00014e0007077a24 */ /* 0x004fc800078e02ff */
[----:B------:R-:W-:Y:S01]  /*0320*/  IMAD.MOV.U32 R0, RZ, RZ, R7 ;  /* 0x000000ffff007224 */ /* 0x000fe200078e0007 */
[----:B-1----:R-:W-:-:S13]  /*0330*/  ISETP.GT.AND P0, PT, R7, UR4, PT ;  /* 0x0000000407007c0c */ /* 0x002fda000bf04270 */
[----:B------:R-:W-:Y:S05]  /*0340*/  @P0 BRA `(.L_x_572) ;  /* 0x0000027000000947 */ /* 0x000fea0003800000 */
[----:B------:R-:W-:Y:S02]  /*0350*/  MOV R7, R0 ;  /* 0x0000000000077202 */ /* 0x000fe40000000f00 */
[----:B------:R-:W-:-:S04]  /*0360*/  MOV R6, RZ ;  /* 0x000000ff00067202 */ /* 0x000fc80000000f00 */
.L_x_576:
        /* <DEDUP_REMOVED lines=12> */
[----:B------:R-:W2:Y:S04]  /*0430*/  @!P0 LDG.E R10, [R4.64] ;  /* 0x00000006040a8981 */ /* 0x000ea8000c1e1900 */
[----:B------:R-:W2:Y:S02]  /*0440*/  @!P0 LDG.E R8, [R2.64] ;  /* 0x0000000602088981 */ /* 0x000ea4000c1e1900 */
[----:B--2---:R-:W-:Y:S01]  /*0450*/  IMAD R4, R10, R8, RZ ;  /* 0x000000080a047224 */ /* 0x004fe200078e02ff */
[----:B------:R-:W-:Y:S05]  /*0460*/  BRA.DIV ~URZ, `(.L_x_574) ;  /* 0x000217927f007947 */ /* 0x000fea000b800000 */
[----:B------:R1:W2:Y:S02]  /*0470*/  SHFL.UP PT, R0, R4, 0x1, RZ ;  /* 0x0420000004007989 */ /* 0x0002a400000e00ff */
.L_x_795:
        /* <DEDUP_REMOVED lines=16> */
.L_x_796:
[----:B--2---:R-:W-:-:S05]  /*0580*/  IMAD R0, R0, c[0x0][0x538], RZ ;  /* 0x00014e0000007a24 */ /* 0x004fca00078e02ff */
[----:B------:R-:W-:-:S04]  /*0590*/  IADD3 R7, R0, R7, RZ ;  /* 0x0000000700077210 */ /* 0x000fc80007ffe0ff */
[----:B------:R-:W-:-:S13]  /*05a0*/  ISETP.GT.AND P0, PT, R7, UR4, PT ;  /* 0x0000000407007c0c */ /* 0x000fda000bf04270 */
[----:B-1----:R-:W-:Y:S05]  /*05b0*/  @!P0 BRA `(.L_x_576) ;  /* 0xfffffdb000008947 */ /* 0x002fea000383ffff */
.L_x_572:
[----:B------:R-:W-:-:S05]  /*05c0*/  IADD3 R11, -R0, R7, RZ ;  /* 0x00000007000b7210 */ /* 0x000fca0007ffe1ff */
[----:B------:R-:W-:-:S05]  /*05d0*/  IMAD R0, R4, c[0x0][0x538], R11 ;  /* 0x00014e0004007a24 */ /* 0x000fca00078e020b */
[----:B------:R-:W-:Y:S01]  /*05e0*/  ISETP.GT.AND P0, PT, R0, UR4, PT ;  /* 0x0000000400007c0c */ /* 0x000fe2000bf04270 */
[----:B------:R-:W-:-:S12]  /*05f0*/  BRA.DIV ~URZ, `(.L_x_577) ;  /* 0x000218527f007947 */ /* 0x000fd8000b800000 */
[----:B------:R-:W-:-:S04]  /*0600*/  VOTE.ANY R7, PT, !P0 ;  /* 0x0000000000077806 */ /* 0x000fc800040e0100 */
.L_x_797:
[----:B------:R-:W1:Y:S02]  /*0610*/  POPC R0, R7 ;  /* 0x0000000700007309 */ /* 0x000e640000000000 */
[----:B-1----:R-:W-:-:S05]  /*0620*/  IADD3 R2, R0, R6, RZ ;  /* 0x0000000600027210 */ /* 0x002fca0007ffe0ff */
[----:B------:R1:W-:Y:S01]  /*0630*/  STL [R1+0xc], R2 ;  /* 0x00000c0201007387 */ /* 0x0003e20000100800 */
[----:B------:R-:W-:Y:S05]  /*0640*/  BRA.DIV ~URZ, `(.L_x_578) ;  /* 0x000218527f007947 */ /* 0x000fea000b800000 */
[----:B------:R2:W3:Y:S01]  /*0650*/  SHFL.IDX PT, R12, R10, R0, 0x1f ;  /* 0x00001f000a0c7589 */ /* 0x0004e200000e0000 */
[----:B------:R-:W-:-:S03]  /*0660*/  MOV R6, RZ ;  /* 0x000000ff00067202 */ /* 0x000fc60000000f00 */
[----:B------:R2:W4:Y:S04]  /*0670*/  SHFL.IDX PT, R10, R8, R0, 0x1f ;  /* 0x00001f00080a7589 */ /* 0x00052800000e0000 */
.L_x_798:
[----:B------:R-:W-:Y:S01]  /*0680*/  ISETP.NE.AND P0, PT, R7, RZ, PT ;  /* 0x000000ff0700720c */ /* 0x000fe20003f05270 */
[----:B------:R-:W-:-:S12]  /*0690*/  BSSY B0, `(.L_x_579) ;  /* 0x0000005000007945 */ /* 0x000fd80003800000 */
[----:B------:R-:W-:Y:S05]  /*06a0*/  @!P0 BRA `(.L_x_580) ;  /* 0x0000003000008947 */ /* 0x000fea0003800000 */
[----:B------:R-:W-:Y:S01]  /*06b0*/  IADD3 R5, R0, -0x1, RZ ;  /* 0xffffffff00057810 */ /* 0x000fe20007ffe0ff */
[----:B------:R-:W-:Y:S05]  /*06c0*/  BRA.DIV ~URZ, `(.L_x_581) ;  /* 0x000218b27f007947 */ /* 0x000fea000b800000 */
[----:B------:R1:W2:Y:S02]  /*06d0*/  SHFL.IDX PT, R6, R4, R5, 0x1f ;  /* 0x00001f0504067589 */ /* 0x0002a400000e0000 */
.L_x_580:
[----:B------:R-:W-:Y:S05]  /*06e0*/  BSYNC B0 ;  /* 0x0000000000007941 */ /* 0x000fea0003800000 */
.L_x_579:
[----:B--2---:R-:W-:Y:S01]  /*06f0*/  IMAD R0, R6, c[0x0][0x538], R11 ;  /* 0x00014e0006007a24 */ /* 0x004fe200078e020b */
[----:B----4-:R-:W-:Y:S01]  /*0700*/  ISETP.NE.AND P0, PT, R10, 0x1, PT ;  /* 0x000000010a00780c */ /* 0x010fe20003f05270 */
[----:B------:R-:W-:Y:S03]  /*0710*/  BSSY B0, `(.L_x_582) ;  /* 0x0000089000007945 */ /* 0x000fe60003800000 */
[----:B------:R2:W-:Y:S01]  /*0720*/  STL [R1], R0 ;  /* 0x0000000001007387 */ /* 0x0005e20000100800 */
[----:B------:R-:W-:-:S08]  /*0730*/  IADD3 R9, -R0, UR4, RZ ;  /* 0x0000000400097c10 */ /* 0x000fd0000fffe1ff */
[----:B------:R-:W-:Y:S05]  /*0740*/  @!P0 BRA `(.L_x_583) ;  /* 0x000003f000008947 */ /* 0x000fea0003800000 */
[-C--:B--23--:R-:W-:Y:S02]  /*0750*/  IABS R0, R12.reuse ;  /* 0x0000000c00007213 */ /* 0x08cfe40000000000 */
[----:B------:R-:W-:-:S03]  /*0760*/  IABS R6, R12 ;  /* 0x0000000c00067213 */ /* 0x000fc60000000000 */
[----:B-1----:R-:W-:Y:S01]  /*0770*/  IMAD.MOV.U32 R5, RZ, RZ, R0 ;  /* 0x000000ffff057224 */ /* 0x002fe200078e0000 */
[----:B------:R-:W-:-:S03]  /*0780*/  IABS R0, R10 ;  /* 0x0000000a00007213 */ /* 0x000fc60000000000 */
[----:B------:R-:W1:Y:S02]  /*0790*/  I2F.RP R2, R5 ;  /* 0x0000000500027306 */ /* 0x000e640000209400 */
[----:B------:R-:W-:Y:S01]  /*07a0*/  IMAD.MOV.U32 R8, RZ, RZ, R0 ;  /* 0x000000ffff087224 */ /* 0x000fe200078e0000 */
[----:B------:R-:W-:-:S05]  /*07b0*/  IABS R0, R9 ;  /* 0x0000000900007213 */ /* 0x000fca0000000000 */
[----:B------:R-:W-:Y:S08]  /*07c0*/  I2F.RP R7, R8 ;  /* 0x0000000800077306 */ /* 0x000ff00000209400 */
[----:B-1----:R-:W1:Y:S02]  /*07d0*/  MUFU.RCP R2, R2 ;  /* 0x0000000200027308 */ /* 0x002e640000001000 */
[----:B-1----:R-:W-:-:S06]  /*07e0*/  IADD3 R2, R2, 0xffffffe, RZ ;  /* 0x0ffffffe02027810 */ /* 0x002fcc0007ffe0ff */
[----:B------:R-:W1:Y:S02]  /*07f0*/  F2I.FTZ.U32.TRUNC.NTZ R3, R2 ;  /* 0x0000000200037305 */ /* 0x000e64000021f000 */
        /* <DEDUP_REMOVED lines=49> */
[----:B------:R-:W-:-:S05]  /*0b10*/  IMAD R2, R3, 0x10000, R2 ;  /* 0x0001000003027824 */ /* 0x000fca00078e0202 */
[----:B------:R1:W-:Y:S01]  /*0b20*/  STL [R1+0x8], R2 ;  /* 0x0000080201007387 */ /* 0x0003e20000100800 */
[----:B------:R-:W-:Y:S05]  /*0b30*/  BRA `(.L_x_584) ;  /* 0x0000046000007947 */ /* 0x000fea0003800000 */
.L_x_583:
[----:B------:R-:W4:Y:S01]  /*0b40*/  LDL R3, [R1+0xc] ;  /* 0x00000c0001037983 */ /* 0x000f220000100800 */
[----:B-1----:R-:W-:-:S04]  /*0b50*/  IMAD.MOV.U32 R2, RZ, RZ, 0x4 ;  /* 0x00000004ff027424 */ /* 0x002fc800078e00ff */
[----:B----4-:R-:W-:-:S05]  /*0b60*/  IMAD.WIDE R2, R3, R2, c[0x0][0x590] ;  /* 0x0001640003027625 */ /* 0x010fca00078e0202 */
[----:B------:R-:W4:Y:S02]  /*0b70*/  LDG.E R7, [R2.64] ;  /* 0x0000000602077981 */ /* 0x000f24000c1e1900 */
[----:B---34-:R-:W-:-:S05]  /*0b80*/  IMAD R11, R7, R12, RZ ;  /* 0x0000000c070b7224 */ /* 0x018fca00078e02ff */
[-C--:B--2---:R-:W-:Y:S02]  /*0b90*/  IABS R0, R11.reuse ;  /* 0x0000000b00007213 */ /* 0x084fe40000000000 */
        /* <DEDUP_REMOVED lines=62> */
[----:B------:R-:W-:-:S05]  /*0f80*/  IMAD R2, R0, R2, R3 ;  /* 0x0000000200027224 */ /* 0x000fca00078e0203 */
[----:B------:R1:W-:Y:S02]  /*0f90*/  STL [R1+0x8], R2 ;  /* 0x0000080201007387 */ /* 0x0003e40000100800 */
.L_x_584:
[----:B------:R-:W-:Y:S05]  /*0fa0*/  BSYNC B0 ;  /* 0x0000000000007941 */ /* 0x000fea0003800000 */
.L_x_582:
[----:B------:R-:W-:-:S04]  /*0fb0*/  LOP3.LUT R0, RZ, R0, RZ, 0x33, !PT ;  /* 0x00000000ff007212 */ /* 0x000fc800078e33ff */
[----:B------:R-:W-:-:S05]  /*0fc0*/  IADD3 R0, R0, R12, RZ ;  /* 0x0000000c00007210 */ /* 0x000fca0007ffe0ff */
[----:B------:R2:W-:Y:S01]  /*0fd0*/  STL [R1+0x4], R0 ;  /* 0x0000040001007387 */ /* 0x0005e20000100800 */
[----:B------:R-:W-:Y:S05]  /*0fe0*/  BRA `(.L_x_585) ;  /* 0x0000006000007947 */ /* 0x000fea0003800000 */
.L_x_573:
[----:B------:R-:W-:Y:S01]  /*0ff0*/  MOV R0, UR4 ;  /* 0x0000000400007c02 */ /* 0x000fe20008000f00 */
[----:B------:R-:W-:Y:S04]  /*1000*/  STL [R1+0x4], RZ ;  /* 0x000004ff01007387 */ /* 0x000fe80000100800 */
[----:B------:R1:W-:Y:S04]  /*1010*/  STL [R1], R0 ;  /* 0x0000000001007387 */ /* 0x0003e80000100800 */
[----:B------:R2:W-:Y:S01]  /*1020*/  STL [R1+0x8], RZ ;  /* 0x000008ff01007387 */ /* 0x0005e20000100800 */
[----:B-1----:R-:W-:-:S05]  /*1030*/  MOV R0, c[0x0][0x53c] ;  /* 0x00014f0000007a02 */ /* 0x002fca0000000f00 */
[----:B------:R2:W-:Y:S02]  /*1040*/  STL [R1+0xc], R0 ;  /* 0x00000c0001007387 */ /* 0x0005e40000100800 */
.L_x_585:
[----:B------:R-:W3:Y:S04]  /*1050*/  LDL R4, [R1] ;  /* 0x0000000001047983 */ /* 0x000ee80000100800 */
[----:B------:R-:W3:Y:S04]  /*1060*/  LDL R5, [R1+0x4] ;  /* 0x0000040001057983 */ /* 0x000ee80000100800 */
[----:B------:R-:W3:Y:S04]  /*1070*/  LDL R6, [R1+0x8] ;  /* 0x0000080001067983 */ /* 0x000ee80000100800 */
[----:B------:R-:W3:Y:S01]  /*1080*/  LDL R7, [R1+0xc] ;  /* 0x00000c0001077983 */ /* 0x000ee20000100800 */
[----:B------:R-:W-:Y:S01]  /*1090*/  ISETP.NE.AND P0, PT, R13, RZ, PT ;  /* 0x000000ff0d00720c */ /* 0x000fe20003f05270 */
[----:B------:R-:W-:-:S12]  /*10a0*/  WARPSYNC 0xffffffff ;  /* 0xffffffff00007948 */ /* 0x000fd80003800000 */
[----:B---3--:R3:W-:Y:S04]  /*10b0*/  @!P0 STS.128 [0x18100], R4 ;  /* 0x01810004ff008388 */ /* 0x0087e80000000c00 */
[----:B------:R-:W-:Y:S06]  /*10c0*/  BAR.ARV 0x5, 0x100 ;  /* 0x0144000000007b1d */ /* 0x000fec0000002000 */
.L_x_571:
[----:B--2---:R-:W2:Y:S02]  /*10d0*/  LDL R0, [R1+0xc] ;  /* 0x00000c0001007983 */ /* 0x004ea40000100800 */
[----:B--2---:R-:W-:-:S13]  /*10e0*/  ISETP.GE.AND P0, PT, R0, c[0x0][0x53c], PT ;  /* 0x00014f0000007a0c */ /* 0x004fda0003f06270 */
[----:B------:R-:W-:Y:S05]  /*10f0*/  @P0 EXIT ;  /* 0x000000000000094d */ /* 0x000fea0003800000 */
[----:B------:R-:W2:Y:S02]  /*1100*/  S2R R18, SR_TID.X ;  /* 0x0000000000127919 */ /* 0x000ea40000002100 */
[----:B--2---:R-:W-:-:S04]  /*1110*/  SHF.R.S32.HI R13, RZ, 0x1f, R18 ;  /* 0x0000001fff0d7819 */ /* 0x004fc80000011412 */
[CC--:B------:R-:W-:Y:S02]  /*1120*/  LEA.HI R14, R13.reuse, R18.reuse, RZ, 0x3 ;  /* 0x000000120d0e7211 */ /* 0x0c0fe400078f18ff */
[-C--:B------:R-:W-:Y:S02]  /*1130*/  LEA.HI R3, R13, R18.reuse, RZ, 0x4 ;  /* 0x000000120d037211 */ /* 0x080fe400078f20ff */
[----:B------:R-:W-:Y:S02]  /*1140*/  SHF.R.S32.HI R19, RZ, 0x3, R14 ;  /* 0x00000003ff137819 */ /* 0x000fe4000001140e */
[----:B-1----:R-:W-:Y:S02]  /*1150*/  LOP3.LUT R2, R14, 0xfffffff8, RZ, 0xc0, !PT ;  /* 0xfffffff80e027812 */ /* 0x002fe400078ec0ff */
[----:B------:R-:W-:Y:S01]  /*1160*/  LOP3.LUT R0, R3, 0xfffffff0, RZ, 0xc0, !PT ;  /* 0xfffffff003007812 */ /* 0x000fe200078ec0ff */
[----:B---3--:R-:W-:Y:S01]  /*1170*/  IMAD.SHL.U32 R5, R19, 0x40, RZ ;  /* 0x0000004013057824 */ /* 0x008fe200078e00ff */
[----:B------:R-:W-:Y:S01]  /*1180*/  SHF.R.S32.HI R4, RZ, 0x4, R3 ;  /* 0x00000004ff047819 */ /* 0x000fe20000011403 */
[C---:B------:R-:W-:Y:S01]  /*1190*/  IMAD.IADD R8, R18.reuse, 0x1, -R2 ;  /* 0x0000000112087824 */ /* 0x040fe200078e0a02 */
[----:B------:R-:W-:Y:S01]  /*11a0*/  LEA.HI R11, R13, R18, RZ, 0x5 ;  /* 0x000000120d0b7211 */ /* 0x000fe200078f28ff */
[----:B------:R-:W-:Y:S01]  /*11b0*/  IMAD.IADD R0, R18, 0x1, -R0 ;  /* 0x0000000112007824 */ /* 0x000fe200078e0a00 */
[----:B------:R-:W-:Y:S01]  /*11c0*/  LOP3.LUT R2, R5, 0x1c0, RZ, 0xc0, !PT ;  /* 0x000001c005027812 */ /* 0x000fe200078ec0ff */
[----:B------:R-:W-:Y:S01]  /*11d0*/  IMAD.SHL.U32 R10, R8, 0x8, RZ ;  /* 0x00000008080a7824 */ /* 0x000fe200078e00ff */
[----:B------:R-:W-:-:S02]  /*11e0*/  LEA.HI R3, R3, R4, RZ, 0x1 ;  /* 0x0000000403037211 */ /* 0x000fc400078f08ff */
[----:B------:R-:W-:Y:S02]  /*11f0*/  SHF.R.S32.HI R6, RZ, 0x1f, R0 ;  /* 0x0000001fff067819 */ /* 0x000fe40000011400 */
[----:B------:R-:W-:Y:S01]  /*1200*/  SHF.R.U32.HI R5, RZ, 0x3, R2 ;  /* 0x00000003ff057819 */ /* 0x000fe20000011602 */
[----:B------:R1:W-:Y:S01]  /*1210*/  STL [R1+0x10], R10 ;  /* 0x0000100a01007387 */ /* 0x0003e20000100800 */
[----:B------:R-:W-:Y:S02]  /*1220*/  LOP3.LUT R3, R3, 0xfffffffe, RZ, 0xc0, !PT ;  /* 0xfffffffe03037812 */ /* 0x000fe400078ec0ff */
[----:B------:R-:W-:Y:S02]  /*1230*/  LOP3.LUT R2, R2, 0x38, R10, 0xf8, !PT ;  /* 0x0000003802027812 */ /* 0x000fe400078ef80a */
[----:B------:R-:W-:Y:S01]  /*1240*/  LEA.HI R15, R13, R18, RZ, 0x2 ;  /* 0x000000120d0f7211 */ /* 0x000fe200078f10ff */
[----:B------:R-:W-:Y:S01]  /*1250*/  IMAD.IADD R12, R4, 0x1, -R3 ;  /* 0x00000001040c7824 */ /* 0x000fe200078e0a03 */
[----:B------:R-:W-:Y:S01]  /*1260*/  LOP3.LUT R9, R2, R5, RZ, 0x3c, !PT ;  /* 0x0000000502097212 */ /* 0x000fe200078e3cff */
[----:B------:R-:W-:Y:S01]  /*1270*/  IMAD.SHL.U32 R3, R8, 0x40, RZ ;  /* 0x0000004008037824 */ /* 0x000fe200078e00ff */
[----:B------:R-:W-:-:S02]  /*1280*/  SHF.R.S32.HI R245, RZ, 0x2, R15 ;  /* 0x00000002fff57819 */ /* 0x000fc4000001140f */
[----:B------:R-:W-:Y:S02]  /*1290*/  SHF.R.S32.HI R4, RZ, 0x1f, R15 ;  /* 0x0000001fff047819 */ /* 0x000fe4000001140f */
[----:B------:R-:W-:Y:S02]  /*12a0*/  LOP3.LUT P4, RZ, R8, 0x2, RZ, 0xc0, !PT ;  /* 0x0000000208ff7812 */ /* 0x000fe4000788c0ff */
[----:B------:R-:W-:Y:S02]  /*12b0*/  LEA.HI R4, R4, R245, RZ, 0x3 ;  /* 0x000000f504047211 */ /* 0x000fe400078f18ff */
[----:B------:R-:W-:Y:S02]  /*12c0*/  LOP3.LUT P3, RZ, R8, 0x4, RZ, 0xc0, !PT ;  /* 0x0000000408ff7812 */ /* 0x000fe4000786c0ff */
[----:B-1----:R-:W-:Y:S02]  /*12d0*/  LEA.HI R10, R6, R0, RZ, 0x3 ;  /* 0x00000000060a7211 */ /* 0x002fe400078f18ff */
[----:B------:R-:W-:-:S02]  /*12e0*/  SHF.R.S32.HI R6, RZ, 0x5, R11 ;  /* 0x00000005ff067819 */ /* 0x000fc4000001140b */
[----:B------:R-:W-:-:S05]  /*12f0*/  LOP3.LUT R2, R10, 0xfffffff8, RZ, 0xc0, !PT ;  /* 0xfffffff80a027812 */ /* 0x000fca00078ec0ff */
[----:B------:R-:W-:Y:S01]  /*1300*/  IMAD.IADD R7, R0, 0x1, -R2 ;  /* 0x0000000100077824 */ /* 0x000fe200078e0a02 */
[----:B------:R-:W-:Y:S02]  /*1310*/  LOP3.LUT R0, R3, 0x1c0, RZ, 0xc0, !PT ;  /* 0x000001c003007812 */ /* 0x000fe400078ec0ff */
[----:B------:R-:W-:Y:S02]  /*1320*/  LOP3.LUT R3, R11, 0xffffffe0, RZ, 0xc0, !PT ;  /* 0xffffffe00b037812 */ /* 0x000fe400078ec0ff */
[----:B------:R-:W-:Y:S02]  /*1330*/  LOP3.LUT R5, R0, 0x8, R14, 0xf8, !PT ;  /* 0x0000000800057812 */ /* 0x000fe400078ef80e */
[----:B------:R-:W-:Y:S01]  /*1340*/  SHF.R.U32.HI R2, RZ, 0x3, R0 ;  /* 0x00000003ff027819 */ /* 0x000fe20000011600 */
[----:B------:R-:W-:Y:S01]  /*1350*/  IMAD.IADD R17, R18, 0x1, -R3 ;  /* 0x0000000112117824 */ /* 0x000fe200078e0a03 */
[----:B------:R-:W-:Y:S02]  /*1360*/  SHF.R.S32.HI R0, RZ, 0x1f, R11 ;  /* 0x0000001fff007819 */ /* 0x000fe4000001140b */
[----:B------:R-:W-:-:S02]  /*1370*/  LOP3.LUT R14, R5, R2, RZ, 0x3c, !PT ;  /* 0x00000002050e7212 */ /* 0x000fc400078e3cff */
[----:B------:R-:W-:Y:S02]  /*1380*/  LEA.HI R0, R0, R6, RZ, 0x3 ;  /* 0x0000000600007211 */ /* 0x000fe400078f18ff */
[----:B------:R-:W-:Y:S02]  /*1390*/  LEA.HI R5, R13, R18, RZ, 0x6 ;  /* 0x000000120d057211 */ /* 0x000fe400078f30ff */
[----:B------:R-:W-:Y:S02]  /*13a0*/  LOP3.LUT R3, R4, 0xfffffff8, RZ, 0xc0, !PT ;  /* 0xfffffff804037812 */ /* 0x000fe400078ec0ff */
[----:B------:R-:W-:Y:S01]  /*13b0*/  SHF.R.S32.HI R11, RZ, 0x1f, R17 ;  /* 0x0000001fff0b7819 */ /* 0x000fe20000011411 */
[----:B------:R-:W-:Y:S01]  /*13c0*/  IMAD.SHL.U32 R5, R5, 0x8, RZ ;  /* 0x0000000805057824 */ /* 0x000fe200078e00ff */
[----:B------:R-:W-:Y:S01]  /*13d0*/  LOP3.LUT R2, R0, 0xffffff8, RZ, 0xc0, !PT ;  /* 0x0ffffff800027812 */ /* 0x000fe200078ec0ff */
[----:B------:R-:W-:Y:S01]  /*13e0*/  IMAD.IADD R0, R245, 0x1, -R3 ;  /* 0x00000001f5007824 */ /* 0x000fe200078e0a03 */
[----:B------:R-:W-:-:S02]  /*13f0*/  LEA.HI R11, R11, R17, RZ, 0x2 ;  /* 0x000000110b0b7211 */ /* 0x000fc400078f10ff */
[----:B------:R-:W-:Y:S01]  /*1400*/  LOP3.LUT R217, R9, 0x7ffffe00, R5, 0xf8, !PT ;  /* 0x7ffffe0009d97812 */ /* 0x000fe200078ef805 */
[----:B------:R-:W-:Y:S01]  /*1410*/  IMAD.IADD R3, R6, 0x1, -R2 ;  /* 0x0000000106037824 */ /* 0x000fe200078e0a02 */
[----:B------:R-:W-:Y:S01]  /*1420*/  SHF.R.S32.HI R2, RZ, 0x2, R11 ;  /* 0x00000002ff027819 */ /* 0x000fe2000001140b */
[----:B------:R-:W-:Y:S01]  /*1430*/  IMAD.SHL.U32 R5, R7, 0x40, RZ ;  /* 0x0000004007057824 */ /* 0x000fe200078e00ff */
[C---:B------:R-:W-:Y:S01]  /*1440*/  LOP3.LUT R4, R0.reuse, 0x1, RZ, 0xc0, !PT ;  /* 0x0000000100047812 */ /* 0x040fe200078ec0ff */
[----:B------:R-:W-:Y:S01]  /*1450*/  IMAD.SHL.U32 R217, R217, 0x2, RZ ;  /* 0x00000002d9d97824 */ /* 0x000fe200078e00ff */
[----:B------:R-:W-:Y:S01]  /*1460*/  LOP3.LUT P2, RZ, R0, 0x4, RZ, 0xc0, !PT ;  /* 0x0000000400ff7812 */ /* 0x000fe2000784c0ff */
[----:B------:R-:W-:Y:S01]  /*1470*/  IMAD R16, R3, 0x10, R2 ;  /* 0x0000001003107824 */ /* 0x000fe200078e0202 */
[----:B------:R-:W-:Y:S01]  /*1480*/  ISETP.NE.U32.AND P1, PT, R4, 0x1, PT ;  /* 0x000000010400780c */ /* 0x000fe20003f25070 */
[----:B------:R-:W-:Y:S01]  /*1490*/  IMAD.SHL.U32 R3, R12, 0x8, RZ ;  /* 0x000000080c037824 */ /* 0x000fe200078e00ff */
[----:B------:R-:W-:-:S02]  /*14a0*/  LOP3.LUT R2, R5, 0x1c0, RZ, 0xc0, !PT ;  /* 0x000001c005027812 */ /* 0x000fc400078ec0ff */
[----:B------:R-:W-:Y:S01]  /*14b0*/  LOP3.LUT R4, R15, 0xfffffffc, RZ, 0xc0, !PT ;  /* 0xfffffffc0f047812 */ /* 0x000fe200078ec0ff */
[----:B------:R-:W-:Y:S01]  /*14c0*/  STL [R1+0x50], R16 ;  /* 0x0000501001007387 */ /* 0x000fe20000100800 */
[C---:B------:R-:W-:Y:S01]  /*14d0*/  LOP3.LUT P0, RZ, R0.reuse, 0x2, RZ, 0xc0, !PT ;  /* 0x0000000200ff7812 */ /* 0x040fe2000780c0ff */
[----:B------:R-:W-:Y:S01]  /*14e0*/  IMAD.SHL.U32 R0, R0, 0x40, RZ ;  /* 0x0000004000007824 */ /* 0x000fe200078e00ff */
[----:B------:R-:W-:Y:S01]  /*14f0*/  LOP3.LUT R3, R2, 0x8, R3, 0xf8, !PT ;  /* 0x0000000802037812 */ /* 0x000fe200078ef803 */
[----:B------:R-:W-:Y:S01]  /*1500*/  IMAD.IADD R18, R18, 0x1, -R4 ;  /* 0x0000000112127824 */ /* 0x000fe200078e0a04 */
[----:B------:R-:W-:Y:S02]  /*1510*/  SHF.R.U32.HI R2, RZ, 0x3, R2 ;  /* 0x00000003ff027819 */ /* 0x000fe40000011602 */
[----:B------:R-:W-:Y:S01]  /*1520*/  LOP3.LUT P6, RZ, R7, 0x2, RZ, 0xc0, !PT ;  /* 0x0000000207ff7812 */ /* 0x000fe200078cc0ff */
[----:B------:R-:W-:Y:S01]  /*1530*/  IMAD.SHL.U32 R104, R18, 0x8, RZ ;  /* 0x0000000812687824 */ /* 0x000fe200078e00ff */
[----:B------:R-:W-:Y:S01]  /*1540*/  LOP3.LUT R5, R3, R2, RZ, 0x3c, !PT ;  /* 0x0000000203057212 */ /* 0x000fe200078e3cff */
[----:B------:R-:W-:Y:S01]  /*1550*/  IMAD.SHL.U32 R3, R10, 0x40, RZ ;  /* 0x000000400a037824 */ /* 0x000fe200078e00ff */
[----:B------:R-:W-:Y:S01]  /*1560*/  LOP3.LUT R2, R0, 0x1c0, RZ, 0xc0, !PT ;  /* 0x000001c000027812 */ /* 0x000fe200078ec0ff */
[C---:B------:R-:W-:Y:S01]  /*1570*/  IMAD.SHL.U32 R0, R6.reuse, 0x400, RZ ;  /* 0x0000040006007824 */ /* 0x040fe200078e00ff */
[----:B------:R-:W-:Y:S01]  /*1580*/  LOP3.LUT P5, RZ, R7, 0x4, RZ, 0xc0, !PT ;  /* 0x0000000407ff7812 */ /* 0x000fe200078ac0ff */
[----:B------:R-:W-:Y:S01]  /*1590*/  IMAD.SHL.U32 R6, R6, 0x200, RZ ;  /* 0x0000020006067824 */ /* 0x000fe200078e00ff */
[----:B------:R-:W-:Y:S01]  /*15a0*/  SHF.R.U32.HI R13, RZ, 0x3, R2 ;  /* 0x00000003ff0d7819 */ /* 0x000fe20000011602 */
[----:B------:R-:W-:Y:S01]  /*15b0*/  IMAD R9, R18, 0x2, R0 ;  /* 0x0000000212097824 */ /* 0x000fe200078e0200 */
[----:B------:R-:W-:Y:S01]  /*15c0*/  LOP3.LUT R7, R2, 0x18, R104, 0xf8, !PT ;  /* 0x0000001802077812 */ /* 0x000fe200078ef868 */
[----:B------:R1:W-:Y:S01]  /*15d0*/  STL [R1+0x24], R2 ;  /* 0x0000240201007387 */ /* 0x0003e20000100800 */
[----:B------:R-:W-:Y:S01]  /*15e0*/  LOP3.LUT R4, R13, R2, RZ, 0xfc, !PT ;  /* 0x000000020d047212 */ /* 0x000fe200078efcff */
[----:B------:R-:W-:Y:S01]  /*15f0*/  IMAD.MOV.U32 R10, RZ, RZ, 0x40 ;  /* 0x00000040ff0a7424 */ /* 0x000fe200078e00ff */
[----:B------:R-:W-:Y:S01]  /*1600*/  LOP3.LUT R239, R6, R7, R13, 0xf6, !PT ;  /* 0x0000000706ef7212 */ /* 0x000fe200078ef60d */
[----:B------:R-:W-:Y:S01]  /*1610*/  IMAD R6, R8, 0x20, R19 ;  /* 0x0000002008067824 */ /* 0x000fe200078e0213 */
[----:B------:R-:W-:Y:S01]  /*1620*/  LOP3.LUT R3, R3, 0xfffffe00, RZ, 0xc0, !PT ;  /* 0xfffffe0003037812 */ /* 0x000fe200078ec0ff */
[----:B------:R-:W-:Y:S01]  /*1630*/  STL [R1+0x28], R13 ;  /* 0x0000280d01007387 */ /* 0x000fe20000100800 */
[----:B------:R-:W-:Y:S01]  /*1640*/  IMAD.IADD R9, R9, 0x1, R4 ;  /* 0x0000000109097824 */ /* 0x000fe200078e0204 */
[----:B------:R-:W-:Y:S01]  /*1650*/  SEL R7, R10, 0xffffffc0, !P2 ;  /* 0xffffffc00a077807 */ /* 0x000fe20005000000 */
[----:B------:R-:W-:Y:S01]  /*1660*/  IMAD.SHL.U32 R142, R18, 0x4, RZ ;  /* 0x00000004128e7824 */ /* 0x000fe200078e00ff */
[----:B------:R2:W-:Y:S01]  /*1670*/  STL [R1+0x48], R6 ;  /* 0x0000480601007387 */ /* 0x0005e20000100800 */
[----:B------:R-:W-:-:S02]  /*1680*/  IADD3 R4, R5, R3, R0 ;  /* 0x0000000305047210 */ /* 0x000fc40007ffe000 */
[----:B------:R-:W-:Y:S02]  /*1690*/  LEA.HI R0, R18, R18, RZ, 0x1 ;  /* 0x0000001212007211 */ /* 0x000fe400078f08ff */
[----:B------:R-:W-:Y:S02]  /*16a0*/  LOP3.LUT R5, R5, R3, RZ, 0xfc, !PT ;  /* 0x0000000305057212 */ /* 0x000fe400078efcff */
[----:B------:R-:W-:Y:S02]  /*16b0*/  LOP3.LUT R3, R0, 0x1ffffffe, RZ, 0xc0, !PT ;  /* 0x1ffffffe00037812 */ /* 0x000fe400078ec0ff */
[----:B------:R-:W-:Y:S02]  /*16c0*/  LEA R9, R9, 0x80, 0x1 ;  /* 0x0000008009097811 */ /* 0x000fe400078e08ff */
[----:B------:R-:W-:Y:S01]  /*16d0*/  SEL R0, R10, 0xffffffc0, !P3 ;  /* 0xffffffc00a007807 */ /* 0x000fe20005800000 */
[----:B------:R-:W-:Y:S01]  /*16e0*/  IMAD.IADD R3, R18, 0x1, -R3 ;  /* 0x0000000112037824 */ /* 0x000fe200078e0a03 */
[----:B------:R-:W-:Y:S01]  /*16f0*/  LEA R199, R4, 0xc100, 0x1 ;  /* 0x0000c10004c77811 */ /* 0x000fe200078e08ff */
[----:B------:R-:W-:Y:S01]  /*1700*/  STL [R1+0x2c], R9 ;  /* 0x00002c0901007387 */ /* 0x000fe20000100800 */
[----:B-1----:R-:W-:Y:S01]  /*1710*/  IMAD R2, R12, 0x200, R14 ;  /* 0x000002000c027824 */ /* 0x002fe200078e020e */
[----:B------:R-:W-:Y:S01]  /*1720*/  LEA R193, R5, 0x100, 0x1 ;  /* 0x0000010005c17811 */ /* 0x000fe200078e08ff */
[----:B------:R-:W-:Y:S01]  /*1730*/  IMAD.MOV.U32 R12, RZ, RZ, 0x20 ;  /* 0x00000020ff0c7424 */ /* 0x000fe200078e00ff */
[----:B------:R-:W-:Y:S01]  /*1740*/  IADD3 R144, R142, 0x20, RZ ;  /* 0x000000208e907810 */ /* 0x000fe20007ffe0ff */
[----:B------:R-:W-:Y:S01]  /*1750*/  IMAD R252, R3, 0x8, R16 ;  /* 0x0000000803fc7824 */ /* 0x000fe200078e0210 */
[----:B------:R-:W-:-:S02]  /*1760*/  LEA R192, R2, 0x6100, 0x1 ;  /* 0x0000610002c07811 */ /* 0x000fc400078e08ff */
[----:B------:R-:W-:Y:S01]  /*1770*/  SEL R8, R12, 0xffffffe0, !P0 ;  /* 0xffffffe00c087807 */ /* 0x000fe20004000000 */
[----:B------:R-:W-:Y:S01]  /*1780*/  IMAD.IADD R107, R142, 0x1, R144 ;  /* 0x000000018e6b7824 */ /* 0x000fe200078e0290 */
[C---:B------:R-:W-:Y:S01]  /*1790*/  IADD3 R203, R192.reuse, 0x20, RZ ;  /* 0x00000020c0cb7810 */ /* 0x040fe20007ffe0ff */
[C---:B------:R-:W-:Y:S01]  /*17a0*/  IMAD.IADD R198, R192.reuse, 0x1, R0 ;  /* 0x00000001c0c67824 */ /* 0x040fe200078e0200 */
[----:B--2---:R-:W-:Y:S02]  /*17b0*/  LOP3.LUT R6, R11, 0x7ffffffc, RZ, 0xc0, !PT ;  /* 0x7ffffffc0b067812 */ /* 0x004fe400078ec0ff */
[----:B------:R-:W-:Y:S02]  /*17c0*/  @P4 IADD3 R203, R192, -0x20, RZ ;  /* 0xffffffe0c0cb4810 */ /* 0x000fe40007ffe0ff */
[----:B------:R-:W-:Y:S01]  /*17d0*/  SEL R3, R12, 0xffffffe0, !P6 ;  /* 0xffffffe00c037807 */ /* 0x000fe20007000000 */
[----:B------:R-:W-:Y:S01]  /*17e0*/  IMAD.IADD R6, R17, 0x1, -R6 ;  /* 0x0000000111067824 */ /* 0x000fe200078e0a06 */
[----:B------:R-:W-:Y:S01]  /*17f0*/  IADD3 R141, R142, 0x40, RZ ;  /* 0x000000408e8d7810 */ /* 0x000fe20007ffe0ff */
[----:B------:R-:W-:Y:S01]  /*1800*/  IMAD.IADD R195, R0, 0x1, R203 ;  /* 0x0000000100c37824 */ /* 0x000fe200078e02cb */
[----:B------:R-:W-:Y:S01]  /*1810*/  SEL R2, R10, 0xffffffc0, !P5 ;  /* 0xffffffc00a027807 */ /* 0x000fe20006800000 */
[----:B------:R-:W-:Y:S01]  /*1820*/  IMAD.SHL.U32 R241, R6, 0x2, RZ ;  /* 0x0000000206f17824 */ /* 0x000fe200078e00ff */
[----:B------:R-:W-:Y:S01]  /*1830*/  IADD3 R6, R9, -0x10, RZ ;  /* 0xfffffff009067810 */ /* 0x000fe20007ffe0ff */
[----:B------:R-:W-:Y:S01]  /*1840*/  IMAD.IADD R200, R199, 0x1, R3 ;  /* 0x00000001c7c87824 */ /* 0x000fe200078e0203 */
[----:B------:R-:W-:Y:S01]  /*1850*/  @P1 IADD3 R6, R9, 0x10, RZ ;  /* 0x0000001009061810 */ /* 0x000fe20007ffe0ff */
[----:B------:R-:W-:Y:S01]  /*1860*/  IMAD.IADD R194, R3, 0x1, R193 ;  /* 0x0000000103c27824 */ /* 0x000fe200078e02c1 */
[----:B------:R-:W-:Y:S01]  /*1870*/  LEA R239, R239, 0x100, 0x1 ;  /* 0x00000100efef7811 */ /* 0x000fe200078e08ff */
[C---:B------:R-:W-:Y:S01]  /*1880*/  IMAD.IADD R106, R142.reuse, 0x1, R141 ;  /* 0x000000018e6a7824 */ /* 0x040fe200078e028d */
[----:B------:R-:W-:Y:S01]  /*1890*/  IADD3 R147, R142, 0x10, RZ ;  /* 0x000000108e937810 */ /* 0x000fe20007ffe0ff */
[--C-:B------:R-:W-:Y:S01]  /*18a0*/  IMAD.IADD R0, R8, 0x1, R6.reuse ;  /* 0x0000000108007824 */ /* 0x100fe200078e0206 */
[----:B------:R-:W-:Y:S01]  /*18b0*/  STL [R1+0x38], R6 ;  /* 0x0000380601007387 */ /* 0x000fe20000100800 */
[----:B------:R-:W-:Y:S01]  /*18c0*/  IMAD.IADD R3, R7, 0x1, R6 ;  /* 0x0000000107037824 */ /* 0x000fe200078e0206 */
[C---:B------:R-:W-:Y:S01]  /*18d0*/  IADD3 R146, R142.reuse, 0x30, RZ ;  /* 0x000000308e927810 */ /* 0x040fe20007ffe0ff */
[----:B------:R-:W-:Y:S01]  /*18e0*/  IMAD.IADD R240, R239, 0x1, R7 ;  /* 0x00000001eff07824 */ /* 0x000fe200078e0207 */
[----:B------:R1:W-:Y:S01]  /*18f0*/  STL [R1+0x3c], R0 ;  /* 0x00003c0001007387 */ /* 0x0003e20000100800 */
[----:B------:R-:W-:Y:S01]  /*1900*/  IADD3 R145, R142, 0x50, RZ ;  /* 0x000000508e917810 */ /* 0x000fe20007ffe0ff */
[--C-:B------:R-:W-:Y:S01]  /*1910*/  IMAD.IADD R202, R199, 0x1, R2.reuse ;  /* 0x00000001c7ca7824 */ /* 0x100fe200078e0202 */
[C---:B------:R-:W-:Y:S01]  /*1920*/  IADD3 R214, R203.reuse, 0x800, RZ ;  /* 0x00000800cbd67810 */ /* 0x040fe20007ffe0ff */
[----:B------:R2:W-:Y:S01]  /*1930*/  STL [R1+0x44], R3 ;  /* 0x0000440301007387 */ /* 0x0005e20000100800 */
[C---:B------:R-:W-:Y:S01]  /*1940*/  IADD3 R213, R203.reuse, 0x1000, RZ ;  /* 0x00001000cbd57810 */ /* 0x040fe20007ffe0ff */
[----:B------:R-:W-:Y:S01]  /*1950*/  IMAD.IADD R197, R2, 0x1, R193 ;  /* 0x0000000102c57824 */ /* 0x000fe200078e02c1 */
[C---:B------:R-:W-:Y:S01]  /*1960*/  IADD3 R212, R203.reuse, 0x1800, RZ ;  /* 0x00001800cbd47810 */ /* 0x040fe20007ffe0ff */
[----:B------:R-:W-:Y:S01]  /*1970*/  IMAD.IADD R201, R200, 0x1, R2 ;  /* 0x00000001c8c97824 */ /* 0x000fe200078e0202 */
[C---:B------:R-:W-:Y:S01]  /*1980*/  IADD3 R211, R203.reuse, 0x2000, RZ ;  /* 0x00002000cbd37810 */ /* 0x040fe20007ffe0ff */
[----:B------:R-:W-:Y:S01]  /*1990*/  IMAD.IADD R196, R2, 0x1, R194 ;  /* 0x0000000102c47824 */ /* 0x000fe200078e02c2 */
[----:B------:R-:W-:-:S02]  /*19a0*/  IADD3 R210, R203, 0x2800, RZ ;  /* 0x00002800cbd27810 */ /* 0x000fc40007ffe0ff */
[C---:B------:R-:W-:Y:S02]  /*19b0*/  IADD3 R209, R203.reuse, 0x3000, RZ ;  /* 0x00003000cbd17810 */ /* 0x040fe40007ffe0ff */
[C---:B------:R-:W-:Y:S02]  /*19c0*/  IADD3 R208, R203.reuse, 0x3800, RZ ;  /* 0x00003800cbd07810 */ /* 0x040fe40007ffe0ff */
[C---:B------:R-:W-:Y:S02]  /*19d0*/  IADD3 R207, R203.reuse, 0x4000, RZ ;  /* 0x00004000cbcf7810 */ /* 0x040fe40007ffe0ff */
[C---:B------:R-:W-:Y:S02]  /*19e0*/  IADD3 R206, R203.reuse, 0x4800, RZ ;  /* 0x00004800cbce7810 */ /* 0x040fe40007ffe0ff */
[C---:B------:R-:W-:Y:S02]  /*19f0*/  IADD3 R205, R203.reuse, 0x5000, RZ ;  /* 0x00005000cbcd7810 */ /* 0x040fe40007ffe0ff */
[----:B------:R-:W-:Y:S01]  /*1a00*/  IADD3 R204, R203, 0x5800, RZ ;  /* 0x00005800cbcc7810 */ /* 0x000fe20007ffe0ff */
[----:B-1----:R-:W-:-:S05]  /*1a10*/  IMAD.IADD R0, R7, 0x1, R0 ;  /* 0x0000000107007824 */ /* 0x002fca00078e0200 */
[----:B------:R2:W-:Y:S02]  /*1a20*/  STL [R1+0x40], R0 ;  /* 0x0000400001007387 */ /* 0x0005e40000100800 */
.L_x_794:
[----:B------:R-:W3:Y:S04]  /*1a30*/  LDL R15, [R1+0xc] ;  /* 0x00000c00010f7983 */ /* 0x000ee80000100800 */
[----:B------:R-:W4:Y:S01]  /*1a40*/  LDL R12, [R1+0x8] ;  /* 0x00000800010c7983 */ /* 0x000f220000100800 */
[----:B------:R-:W-:Y:S02]  /*1a50*/  ISETP.NE.U32.AND P0, PT, RZ, c[0x0][0x370], PT ;  /* 0x0000dc00ff007a0c */ /* 0x000fe40003f05070 */
[----:B------:R-:W-:Y:S02]  /*1a60*/  ISETP.NE.U32.AND P1, PT, RZ, c[0x0][0x360], PT ;  /* 0x0000d800ff007a0c */ /* 0x000fe40003f25070 */
[----:B------:R-:W-:Y:S02]  /*1a70*/  ISETP.NE.AND.EX P2, PT, RZ, c[0x0][0x374], PT, P0 ;  /* 0x0000dd00ff007a0c */ /* 0x000fe40003f45300 */
[----:B------:R-:W-:-:S02]  /*1a80*/  ISETP.NE.AND.EX P0, PT, RZ, c[0x0][0x364], PT, P1 ;  /* 0x0000d900ff007a0c */ /* 0x000fc40003f05310 */
[----:B------:R-:W-:Y:S02]  /*1a90*/  ISETP.NE.U32.AND P1, PT, RZ, c[0x0][0x348], PT ;  /* 0x0000d200ff007a0c */ /* 0x000fe40003f25070 */
[----:B------:R-:W-:Y:S02]  /*1aa0*/  ISETP.NE.U32.AND P6, PT, RZ, c[0x0][0x350], PT ;  /* 0x0000d400ff007a0c */ /* 0x000fe40003fc5070 */
[----:B------:R-:W-:Y:S02]  /*1ab0*/  ISETP.NE.U32.AND P3, PT, RZ, c[0x0][0x358], PT ;  /* 0x0000d600ff007a0c */ /* 0x000fe40003f65070 */
[----:B------:R-:W-:Y:S02]  /*1ac0*/  ISETP.NE.AND.EX P1, PT, RZ, c[0x0][0x34c], PT, P1 ;  /* 0x0000d300ff007a0c */ /* 0x000fe40003f25310 */
[----:B------:R-:W-:Y:S02]  /*1ad0*/  ISETP.NE.AND.EX P6, PT, RZ, c[0x0][0x354], PT, P6 ;  /* 0x0000d500ff007a0c */ /* 0x000fe40003fc5360 */
[----:B------:R-:W-:Y:S01]  /*1ae0*/  ISETP.NE.AND.EX P3, PT, RZ, c[0x0][0x35c], PT, P3 ;  /* 0x0000d700ff007a0c */ /* 0x000fe20003f65330 */
[----:B------:R-:W-:-:S02]  /*1af0*/  IMAD.MOV.U32 R14, RZ, RZ, 0x4 ;  /* 0x00000004ff0e7424 */ /* 0x000fc400078e00ff */
[----:B------:R-:W-:Y:S02]  /*1b00*/  IMAD.MOV.U32 R136, RZ, RZ, RZ ;  /* 0x000000ffff887224 */ /* 0x000fe400078e00ff */
[----:B------:R-:W-:Y:S02]  /*1b10*/  IMAD.MOV.U32 R140, RZ, RZ, RZ ;  /* 0x000000ffff8c7224 */ /* 0x000fe400078e00ff */
[----:B------:R-:W-:Y:S02]  /*1b20*/  IMAD.MOV.U32 R133, RZ, RZ, RZ ;  /* 0x000000ffff857224 */ /* 0x000fe400078e00ff */
[----:B------:R-:W-:Y:S02]  /*1b30*/  IMAD.MOV.U32 R13, RZ, RZ, RZ ;  /* 0x000000ffff0d7224 */ /* 0x000fe400078e00ff */
[----:B---3--:R-:W-:-:S04]  /*1b40*/  @P2 IMAD.WIDE R10, R15, R14, c[0x0][0x370] ;  /* 0x0000dc000f0a2625 */ /* 0x008fc800078e020e */
[CC--:B------:R-:W-:Y:S01]  /*1b50*/  @P0 IMAD.WIDE R8, R15.reuse, R14.reuse, c[0x0][0x360] ;  /* 0x0000d8000f080625 */ /* 0x0c0fe200078e020e */
[----:B------:R1:W5:Y:S03]  /*1b60*/  @P2 LDG.E R136, [R10.64] ;  /* 0x000000060a882981 */ /* 0x000366000c1e1900 */
[CC--:B------:R-:W-:Y:S01]  /*1b70*/  IMAD.WIDE R6, R15.reuse, R14.reuse, c[0x0][0x348] ;  /* 0x0000d2000f067625 */ /* 0x0c0fe200078e020e */
[----:B------:R1:W5:Y:S03]  /*1b80*/  @P0 LDG.E R243, [R8.64] ;  /* 0x0000000608f30981 */ /* 0x000366000c1e1900 */
[CC--:B------:R-:W-:Y:S01]  /*1b90*/  IMAD.WIDE R4, R15.reuse, R14.reuse, c[0x0][0x350] ;  /* 0x0000d4000f047625 */ /* 0x0c0fe200078e020e */
[----:B------:R1:W5:Y:S03]  /*1ba0*/  @P1 LDG.E R140, [R6.64] ;  /* 0x00000006068c1981 */ /* 0x000366000c1e1900 */
[----:B--2---:R-:W-:Y:S01]  /*1bb0*/  IMAD.WIDE R2, R15, R14, c[0x0][0x358] ;  /* 0x0000d6000f027625 */ /* 0x004fe200078e020e */
[----:B------:R1:W5:Y:S04]  /*1bc0*/  @P6 LDG.E R133, [R4.64] ;  /* 0x0000000604856981 */ /* 0x000368000c1e1900 */
[----:B------:R1:W5:Y:S01]  /*1bd0*/  @P3 LDG.E R13, [R2.64] ;  /* 0x00000006020d3981 */ /* 0x000362000c1e1900 */
[----:B----4-:R-:W-:-:S05]  /*1be0*/  LOP3.LUT R20, R12, 0xffff, RZ, 0xc0, !PT ;  /* 0x0000ffff0c147812 */ /* 0x010fca00078ec0ff */
[----:B------:R1:W-:Y:S01]  /*1bf0*/  STL [R1+0x18], R20 ;  /* 0x0000181401007387 */ /* 0x0003e20000100800 */
[----:B------:R-:W-:Y:S01]  /*1c00*/  YIELD ;  /* 0x0000000000007946 */ /* 0x000fe20003800000 */
[----:B------:R-:W-:Y:S05]  /*1c10*/  @P0 BRA `(.L_x_586) ;  /* 0x0000005000000947 */ /* 0x000fea0003800000 */
[----:B-----5:R-:W-:Y:S01]  /*1c20*/  MOV R243, c[0x0][0x168] ;  /* 0x00005a0000f37a02 */ /* 0x020fe20000000f00 */
[----:B------:R-:W-:Y:S05]  /*1c30*/  @!P1 BRA `(.L_x_586) ;  /* 0x0000003000009947 */ /* 0x000fea0003800000 */
[----:B-1----:R-:W2:Y:S04]  /*1c40*/  LDG.E R8, [R6.64] ;  /* 0x0000000606087981 */ /* 0x002ea8000c1e1900 */
[----:B------:R-:W2:Y:S02]  /*1c50*/  LDG.E R0, [R6.64+0x4] ;  /* 0x0000040606007981 */ /* 0x000ea4000c1e1900 */
[----:B--2---:R-:W-:Y:S02]  /*1c60*/  IADD3 R243, -R8, R0, RZ ;  /* 0x0000000008f37210 */ /* 0x004fe40007ffe1ff */
.L_x_586:
[----:B------:R-:W-:-:S04]  /*1c70*/  ISETP.NE.U32.AND P0, PT, RZ, c[0x0][0x368], PT ;  /* 0x0000da00ff007a0c */ /* 0x000fc80003f05070 */
[----:B------:R-:W-:-:S13]  /*1c80*/  ISETP.NE.AND.EX P0, PT, RZ, c[0x0][0x36c], PT, P0 ;  /* 0x0000db00ff007a0c */ /* 0x000fda0003f05300 */
[----:B------:R-:W-:Y:S05]  /*1c90*/  @!P0 BRA `(.L_x_587) ;  /* 0x0000003000008947 */ /* 0x000fea0003800000 */
[----:B-1----:R-:W-:-:S05]  /*1ca0*/  IMAD.WIDE R4, R15, R14, c[0x0][0x368] ;  /* 0x0000da000f047625 */ /* 0x002fca00078e020e */
[----:B------:R1:W5:Y:S01]  /*1cb0*/  LDG.E R11, [R4.64] ;  /* 0x00000006040b7981 */ /* 0x000362000c1e1900 */
[----:B------:R-:W-:Y:S05]  /*1cc0*/  BRA `(.L_x_588) ;  /* 0x0000005000007947 */ /* 0x000fea0003800000 */
.L_x_587:
[----:B-1----:R-:W-:Y:S01]  /*1cd0*/  MOV R11, c[0x0][0x1d0] ;  /* 0x00007400000b7a02 */ /* 0x002fe20000000f00 */
[----:B------:R-:W-:Y:S05]  /*1ce0*/  @!P6 BRA `(.L_x_588) ;  /* 0x000000300000e947 */ /* 0x000fea0003800000 */
[----:B------:R-:W2:Y:S04]  /*1cf0*/  LDG.E R6, [R4.64] ;  /* 0x0000000604067981 */ /* 0x000ea8000c1e1900 */
[----:B------:R-:W2:Y:S02]  /*1d00*/  LDG.E R0, [R4.64+0x4] ;  /* 0x0000040604007981 */ /* 0x000ea4000c1e1900 */
[----:B--2---:R-:W-:Y:S02]  /*1d10*/  IADD3 R11, -R6, R0, RZ ;  /* 0x00000000060b7210 */ /* 0x004fe40007ffe1ff */
.L_x_588:
[----:B------:R-:W2:Y:S04]  /*1d20*/  LDL.LU R0, [R1+0x4] ;  /* 0x0000040001007983 */ /* 0x000ea80000300800 */
[----:B------:R-:W3:Y:S04]  /*1d30*/  LDL.LU R7, [R1+0x20] ;  /* 0x0000200001077983 */ /* 0x000ee80000300800 */
[----:B-1----:R1:W4:Y:S04]  /*1d40*/  @P3 LDG.E R5, [R2.64] ;  /* 0x0000000602053981 */ /* 0x002328000c1e1900 */
[----:B------:R1:W4:Y:S01]  /*1d50*/  @P3 LDG.E R4, [R2.64+0x4] ;  /* 0x0000040602043981 */ /* 0x000322000c1e1900 */
[----:B------:R-:W-:Y:S01]  /*1d60*/  IMAD.MOV.U32 R6, RZ, RZ, c[0x0][0x2c4] ;  /* 0x0000b100ff067624 */ /* 0x000fe200078e00ff */
[----:B------:R-:W-:Y:S01]  /*1d70*/  ISETP.NE.U32.AND P0, PT, RZ, c[0x0][0x378], PT ;  /* 0x0000de00ff007a0c */ /* 0x000fe20003f05070 */
[----:B-----5:R-:W-:-:S03]  /*1d80*/  IMAD.MOV.U32 R134, RZ, RZ, R11 ;  /* 0x000000ffff867224 */ /* 0x020fc600078e000b */
[----:B------:R-:W-:Y:S01]  /*1d90*/  ISETP.NE.AND P2, PT, R6, 0x1, PT ;  /* 0x000000010600780c */ /* 0x000fe20003f45270 */
[----:B------:R-:W-:Y:S01]  /*1da0*/  IMAD.MOV.U32 R6, RZ, RZ, c[0x0][0x32c] ;  /* 0x0000cb00ff067624 */ /* 0x000fe200078e00ff */
[----:B------:R-:W-:-:S04]  /*1db0*/  ISETP.NE.AND.EX P0, PT, RZ, c[0x0][0x37c], PT, P0 ;  /* 0x0000df00ff007a0c */ /* 0x000fc80003f05300 */
[----:B------:R-:W-:Y:S01]  /*1dc0*/  ISETP.GE.AND P1, PT, R6, 0x1, PT ;  /* 0x000000010600780c */ /* 0x000fe20003f26270 */
[----:B------:R-:W-:Y:S02]  /*1dd0*/  IMAD.MOV.U32 R78, RZ, RZ, c[0x0][0x228] ;  /* 0x00008a00ff4e7624 */ /* 0x000fe400078e00ff */
[----:B------:R-:W-:-:S06]  /*1de0*/  IMAD.IADD R10, R11, 0x1, -R136 ;  /* 0x000000010b0a7824 */ /* 0x000fcc00078e0a88 */
[----:B-1----:R-:W-:-:S05]  /*1df0*/  @P0 IMAD.WIDE R2, R15, R14, c[0x0][0x378] ;  /* 0x0000de000f020625 */ /* 0x002fca00078e020e */
[----:B------:R1:W5:Y:S01]  /*1e00*/  @P0 LDG.E R134, [R2.64] ;  /* 0x0000000602860981 */ /* 0x000362000c1e1900 */
[----:B--2---:R-:W-:Y:S01]  /*1e10*/  IMAD.SHL.U32 R246, R0, 0x80, RZ ;  /* 0x0000008000f67824 */ /* 0x004fe200078e00ff */
[----:B---3--:R-:W-:-:S04]  /*1e20*/  LOP3.LUT R7, R7, 0xfffffffd, RZ, 0xc0, !PT ;  /* 0xfffffffd07077812 */ /* 0x008fc800078ec0ff */
[----:B------:R-:W-:Y:S02]  /*1e30*/  IADD3 R0, R246, 0x7f, RZ ;  /* 0x0000007ff6007810 */ /* 0x000fe40007ffe0ff */
[----:B------:R-:W-:-:S03]  /*1e40*/  @P2 LOP3.LUT R7, R7, 0x2, RZ, 0xfc, !PT ;  /* 0x0000000207072812 */ /* 0x000fc600078efcff */
[----:B-1----:R-:W-:Y:S01]  /*1e50*/  @P2 IMAD.HI.U32 R3, R0, c[0x0][0x2c8], RZ ;  /* 0x0000b20000032a27 */ /* 0x002fe200078e00ff */
[----:B------:R-:W-:-:S03]  /*1e60*/  LOP3.LUT R7, R7, 0xfffffffb, RZ, 0xc0, !PT ;  /* 0xfffffffb07077812 */ /* 0x000fc600078ec0ff */
[----:B----4-:R-:W-:Y:S01]  /*1e70*/  @P3 IMAD.IADD R78, R4, 0x1, -R5 ;  /* 0x00000001044e3824 */ /* 0x010fe200078e0a05 */
[----:B------:R-:W-:Y:S02]  /*1e80*/  @P1 LOP3.LUT R7, R7, 0x4, RZ, 0xfc, !PT ;  /* 0x0000000407071812 */ /* 0x000fe400078efcff */
[----:B------:R-:W-:Y:S01]  /*1e90*/  @P2 SHF.R.U32.HI R0, RZ, c[0x0][0x2cc], R3 ;  /* 0x0000b300ff002a19 */ /* 0x000fe20000011603 */
[----:B------:R-:W-:Y:S02]  /*1ea0*/  IMAD.IADD R242, R10, 0x1, R78 ;  /* 0x000000010af27824 */ /* 0x000fe400078e024e */
[----:B------:R1:W-:Y:S03]  /*1eb0*/  STL [R1+0x20], R7 ;  /* 0x0000200701007387 */ /* 0x0003e60000100800 */
[C---:B------:R-:W-:Y:S02]  /*1ec0*/  IADD3 R2, R242.reuse, 0x3f, RZ ;  /* 0x0000003ff2027810 */ /* 0x040fe40007ffe0ff */
[----:B------:R-:W-:-:S02]  /*1ed0*/  IADD3 R150, R242, 0x1, -R243 ;  /* 0x00000001f2967810 */ /* 0x000fc40007ffe8f3 */
[----:B------:R-:W-:-:S03]  /*1ee0*/  SHF.R.S32.HI R3, RZ, 0x1f, R2 ;  /* 0x0000001fff037819 */ /* 0x000fc60000011402 */
[----:B------:R-:W-:Y:S01]  /*1ef0*/  IMAD.IADD R0, R150, 0x1, R0 ;  /* 0x0000000196007824 */ /* 0x000fe200078e0200 */
[----:B------:R-:W-:-:S04]  /*1f00*/  LEA.HI R2, R3, R2, RZ, 0x6 ;  /* 0x0000000203027211 */ /* 0x000fc800078f30ff */
[----:B------:R-:W-:Y:S02]  /*1f10*/  IADD3 R3, R0, c[0x0][0x328], RZ ;  /* 0x0000ca0000037a10 */ /* 0x000fe40007ffe0ff */
[----:B------:R-:W-:Y:S01]  /*1f20*/  SHF.R.S32.HI R152, RZ, 0x6, R2 ;  /* 0x00000006ff987819 */ /* 0x000fe20000011402 */
        /* <DEDUP_REMOVED lines=11> */
.L_x_591:
[----:B------:R-:W-:-:S13]  /*1fe0*/  ISETP.NE.AND P0, PT, R6, 0x1, PT ;  /* 0x000000010600780c */ /* 0x000fda0003f05270 */
[----:B------:R-:W-:-:S05]  /*1ff0*/  @P0 IMAD.HI.U32 R0, R2, c[0x0][0x330], RZ ;  /* 0x0000cc0002000a27 */ /* 0x000fca00078e00ff */
[----:B------:R-:W-:Y:S02]  /*2000*/  @P0 SHF.R.U32.HI R2, RZ, c[0x0][0x334], R0 ;  /* 0x0000cd00ff020a19 */ /* 0x000fe40000011600 */
.L_x_592:
[----:B------:R-:W-:Y:S05]  /*2010*/  BSYNC B0 ;  /* 0x0000000000007941 */ /* 0x000fea0003800000 */
.L_x_590:
[----:B------:R-:W-:-:S05]  /*2020*/  IMAD R2, R2, R6, c[0x0][0x32c] ;  /* 0x0000cb0002027624 */ /* 0x000fca00078e0206 */
[----:B------:R-:W-:-:S04]  /*2030*/  IMNMX R3, R3, R2, PT ;  /* 0x0000000203037217 */ /* 0x000fc80003800200 */
.L_x_589:
[----:B------:R-:W-:Y:S01]  /*2040*/  IADD3 R3, R3, 0x3f, RZ ;  /* 0x0000003f03037810 */ /* 0x000fe20007ffe0ff */
[----:B------:R-:W-:-:S03]  /*2050*/  @P2 IMAD.HI.U32 R2, R246, c[0x0][0x2c8], RZ ;  /* 0x0000b200f6022a27 */ /* 0x000fc600078e00ff */
[----:B------:R-:W-:Y:S01]  /*2060*/  SHF.R.S32.HI R4, RZ, 0x1f, R3 ;  /* 0x0000001fff047819 */ /* 0x000fe20000011403 */
[----:B------:R-:W-:Y:S01]  /*2070*/  IMAD.MOV.U32 R0, RZ, RZ, R246 ;  /* 0x000000ffff007224 */ /* 0x000fe200078e00f6 */
[----:B------:R-:W-:Y:S01]  /*2080*/  @P2 SHF.R.U32.HI R0, RZ, c[0x0][0x2cc], R2 ;  /* 0x0000b300ff002a19 */ /* 0x000fe20000011602 */
[----:B------:R-:W-:Y:S01]  /*2090*/  IMAD.IADD R151, R242, 0x1, -R243 ;  /* 0x00000001f2977824 */ /* 0x000fe200078e0af3 */
[----:B------:R-:W-:-:S03]  /*20a0*/  LEA.HI R3, R4, R3, RZ, 0x6 ;  /* 0x0000000304037211 */ /* 0x000fc600078f30ff */
[----:B------:R-:W-:Y:S01]  /*20b0*/  IMAD.IADD R0, R151, 0x1, R0 ;  /* 0x0000000197007824 */ /* 0x000fe200078e0200 */
[----:B------:R-:W-:-:S04]  /*20c0*/  SHF.R.S32.HI R3, RZ, 0x6, R3 ;  /* 0x00000006ff037819 */ /* 0x000fc80000011403 */
[----:B------:R-:W-:Y:S02]  /*20d0*/  IADD3 R2, R0, -c[0x0][0x324], RZ ;  /* 0x8000c90000027a10 */ /* 0x000fe40007ffe0ff */
[----:B-1----:R-:W-:Y:S01]  /*20e0*/  IMNMX R7, R152, R3, PT ;  /* 0x0000000398077217 */ /* 0x002fe20003800200 */
        /* <DEDUP_REMOVED lines=10> */
.L_x_595:
[----:B------:R-:W-:-:S13]  /*2190*/  ISETP.NE.AND P0, PT, R6, 0x1, PT ;  /* 0x000000010600780c */ /* 0x000fda0003f05270 */
[----:B------:R-:W-:-:S05]  /*21a0*/  @P0 IMAD.HI.U32 R3, R0, c[0x0][0x330], RZ ;  /* 0x0000cc0000030a27 */ /* 0x000fca00078e00ff */
[----:B------:R-:W-:Y:S02]  /*21b0*/  @P0 SHF.R.U32.HI R0, RZ, c[0x0][0x334], R3 ;  /* 0x0000cd00ff000a19 */ /* 0x000fe40000011603 */
.L_x_596:
[----:B------:R-:W-:Y:S05]  /*21c0*/  BSYNC B0 ;  /* 0x0000000000007941 */ /* 0x000fea0003800000 */
.L_x_594:
[----:B------:R-:W-:-:S05]  /*21d0*/  IMAD R0, R0, c[0x0][0x32c], RZ ;  /* 0x0000cb0000007a24 */ /* 0x000fca00078e02ff */
[----:B------:R-:W-:-:S04]  /*21e0*/  IMNMX R2, R2, R0, !PT ;  /* 0x0000000002027217 */ /* 0x000fc80007800200 */
.L_x_593:
[----:B------:R-:W-:Y:S01]  /*21f0*/  SHF.R.S32.HI R0, RZ, 0x1f, R2 ;  /* 0x0000001fff007819 */ /* 0x000fe20000011402 */
[----:B------:R-:W-:Y:S01]  /*2200*/  BSSY B0, `(.L_x_597) ;  /* 0x000002e000007945 */ /* 0x000fe20003800000 */
[----:B------:R-:W-:Y:S02]  /*2210*/  LOP3.LUT R3, R12, 0xff000000, RZ, 0xc0, !PT ;  /* 0xff0000000c037812 */ /* 0x000fe400078ec0ff */
[----:B------:R-:W-:Y:S02]  /*2220*/  LEA.HI R0, R0, R2, RZ, 0x6 ;  /* 0x0000000200007211 */ /* 0x000fe400078f30ff */
[----:B------:R-:W-:Y:S02]  /*2230*/  LOP3.LUT R4, R12, 0xff0000, RZ, 0xc0, !PT ;  /* 0x00ff00000c047812 */ /* 0x000fe400078ec0ff */
[----:B------:R-:W-:Y:S02]  /*2240*/  SHF.R.U32.HI R2, RZ, 0x8, R3 ;  /* 0x00000008ff027819 */ /* 0x000fe40000011603 */
[----:B------:R-:W-:-:S02]  /*2250*/  SHF.R.S32.HI R0, RZ, 0x6, R0 ;  /* 0x00000006ff007819 */ /* 0x000fc40000011400 */
[----:B------:R-:W-:Y:S02]  /*2260*/  LEA.HI R2, R4, R2, RZ, 0x10 ;  /* 0x0000000204027211 */ /* 0x000fe400078f80ff */
[----:B------:R-:W-:Y:S01]  /*2270*/  IMNMX R6, RZ, R0, !PT ;  /* 0x00000000ff067217 */ /* 0x000fe20007800200 */
[----:B------:R-:W-:Y:S01]  /*2280*/  IMAD.MOV.U32 R0, RZ, RZ, RZ ;  /* 0x000000ffff007224 */ /* 0x000fe200078e00ff */
[----:B------:R-:W-:Y:S02]  /*2290*/  SHF.R.U32.HI R5, RZ, 0x10, R2 ;  /* 0x00000010ff057819 */ /* 0x000fe40000011602 */
[----:B------:R-:W-:Y:S02]  /*22a0*/  LOP3.LUT R18, R2, 0xff, RZ, 0xc0, !PT ;  /* 0x000000ff02127812 */ /* 0x000fe400078ec0ff */
[----:B------:R-:W-:Y:S01]  /*22b0*/  ISETP.GT.AND P0, PT, R7, R6, PT ;  /* 0x000000060700720c */ /* 0x000fe20003f04270 */
[----:B------:R1:W-:Y:S01]  /*22c0*/  STL [R1+0x30], R5 ;  /* 0x0000300501007387 */ /* 0x0003e20000100800 */
[----:B------:R-:W-:-:S03]  /*22d0*/  ISETP.NE.AND P1, PT, R5, RZ, PT ;  /* 0x000000ff0500720c */ /* 0x000fc60003f25270 */
[----:B------:R1:W-:Y:S01]  /*22e0*/  STL [R1+0x34], R18 ;  /* 0x0000341201007387 */ /* 0x0003e20000100800 */
[----:B------:R-:W-:-:S07]  /*22f0*/  SEL R132, R5, c[0x0][0x338], P1 ;  /* 0x0000ce0005847a07 */ /* 0x000fce0000800000 */
[----:B------:R-:W-:Y:S05]  /*2300*/  @!P0 BRA `(.L_x_598) ;  /* 0x000001d000008947 */ /* 0x000fea0003800000 */
[----:B------:R-:W-:Y:S02]  /*2310*/  IABS R2, R132 ;  /* 0x0000008400027213 */ /* 0x000fe40000000000 */
[----:B------:R-:W-:Y:S02]  /*2320*/  IADD3 R3, R132, -0x1, R7 ;  /* 0xffffffff84037810 */ /* 0x000fe40007ffe007 */
[----:B------:R-:W2:Y:S03]  /*2330*/  I2F.RP R0, R2 ;  /* 0x0000000200007306 */ /* 0x000ea60000209400 */
[----:B------:R-:W-:-:S05]  /*2340*/  IMAD.IADD R8, R3, 0x1, -R6 ;  /* 0x0000000103087824 */ /* 0x000fca00078e0a06 */
        /* <DEDUP_REMOVED lines=25> */
.L_x_598:
[----:B------:R-:W-:Y:S05]  /*24e0*/  BSYNC B0 ;  /* 0x0000000000007941 */ /* 0x000fea0003800000 */
.L_x_597:
[----:B------:R-:W2:Y:S04]  /*24f0*/  LDL.64 R8, [R1+0x10] ;  /* 0x0000100001087983 */ /* 0x000ea80000100a00 */
[----:B------:R3:W2:Y:S01]  /*2500*/  LDL.64 R16, [R1+0x10] ;  /* 0x0000100001107983 */ /* 0x0006a20000100a00 */
[----:B------:R-:W-:-:S03]  /*2510*/  IMAD R2, R18, R0, R6 ;  /* 0x0000000012027224 */ /* 0x000fc600078e0206 */
[----:B------:R-:W4:Y:S01]  /*2520*/  S2R R4, SR_TID.X ;  /* 0x0000000000047919 */ /* 0x000f220000002100 */
        /* <DEDUP_REMOVED lines=11> */
[----:B------:R-:W-:Y:S02]  /*25e0*/  @P0 LEA.HI R2, R3, R2, RZ, 0x6 ;  /* 0x0000000203020211 */ /* 0x000fe400078f30ff */
[----:B----4-:R-:W-:Y:S02]  /*25f0*/  SHF.R.S32.HI R3, RZ, 0x1f, R4 ;  /* 0x0000001fff037819 */ /* 0x010fe40000011404 */
[----:B------:R-:W-:Y:S02]  /*2600*/  @P0 SHF.R.S32.HI R0, RZ, 0x6, R2 ;  /* 0x00000006ff000819 */ /* 0x000fe40000011402 */
[----:B------:R-:W-:Y:S02]  /*2610*/  LEA.HI R2, R3, R4, RZ, 0x5 ;  /* 0x0000000403027211 */ /* 0x000fe400078f28ff */
[----:B------:R-:W-:Y:S02]  /*2620*/  ISETP.GT.AND P0, PT, R0, R125, PT ;  /* 0x0000007d0000720c */ /* 0x000fe40003f04270 */
[----:B------:R-:W-:-:S05]  /*2630*/  SHF.R.S32.HI R2, RZ, 0x5, R2 ;  /* 0x00000005ff027819 */ /* 0x000fca0000011402 */
[----:B------:R-:W-:Y:S02]  /*2640*/  IMAD.SHL.U32 R139, R2, 0x200, RZ ;  /* 0x00000200028b7824 */ /* 0x000fe400078e00ff */
[----:B--2---:R-:W-:-:S05]  /*2650*/  IMAD.MOV.U32 R16, RZ, RZ, R8 ;  /* 0x000000ffff107224 */ /* 0x004fca00078e0008 */
[C---:B------:R-:W-:Y:S02]  /*2660*/  IADD3 R135, R16.reuse, 0x40, RZ ;  /* 0x0000004010877810 */ /* 0x040fe40007ffe0ff */
[----:B------:R-:W-:Y:S01]  /*2670*/  IADD3 R138, R16, 0x80, RZ ;  /* 0x00000080108a7810 */ /* 0x000fe20007ffe0ff */
[----:B------:R-:W-:Y:S05]  /*2680*/  @!P0 BRA `(.L_x_599) ;  /* 0x00004f2000008947 */ /* 0x000fea0003800000 */
[----:B---3--:R-:W-:Y:S02]  /*2690*/  ISETP.NE.U32.AND P0, PT, RZ, c[0x0][0x340], PT ;  /* 0x0000d000ff007a0c */ /* 0x008fe40003f05070 */
[----:B-1----:R-:W-:Y:S02]  /*26a0*/  SHF.R.S32.HI R5, RZ, 0x1f, R4 ;  /* 0x0000001fff057819 */ /* 0x002fe40000011404 */
[----:B------:R-:W-:Y:S02]  /*26b0*/  ISETP.NE.AND.EX P2, PT, RZ, c[0x0][0x344], PT, P0 ;  /* 0x0000d100ff007a0c */ /* 0x000fe40003f45300 */
[----:B------:R-:W-:-:S04]  /*26c0*/  LEA.HI R5, R5, R4, RZ, 0x3 ;  /* 0x0000000405057211 */ /* 0x000fc800078f18ff */
[----:B------:R-:W-:-:S07]  /*26d0*/  SHF.R.S32.HI R5, RZ, 0x3, R5 ;  /* 0x00000003ff057819 */ /* 0x000fce0000011405 */
[----:B------:R-:W-:-:S05]  /*26e0*/  @P2 IMAD.WIDE R2, R15, R14, c[0x0][0x340] ;  /* 0x0000d0000f022625 */ /* 0x000fca00078e020e */
[----:B------:R1:W2:Y:S01]  /*26f0*/  @P2 LDG.E R7, [R2.64] ;  /* 0x0000000602072981 */ /* 0x0002a2000c1e1900 */
[C---:B------:R-:W-:Y:S01]  /*2700*/  IADD3 R124, P0, R5.reuse, R13, RZ ;  /* 0x0000000d057c7210 */ /* 0x040fe20007f1e0ff */
[----:B------:R-:W-:Y:S01]  /*2710*/  IMAD.MOV.U32 R8, RZ, RZ, c[0x0][0x238] ;  /* 0x00008e00ff087624 */ /* 0x000fe200078e00ff */
[----:B------:R-:W-:Y:S01]  /*2720*/  SHF.R.S32.HI R17, RZ, 0x1f, R16 ;  /* 0x0000001fff117819 */ /* 0x000fe20000011410 */
[----:B------:R-:W-:Y:S01]  /*2730*/  IMAD.MOV.U32 R149, RZ, RZ, 0x6 ;  /* 0x00000006ff957424 */ /* 0x000fe200078e00ff */
[----:B------:R-:W-:Y:S01]  /*2740*/  SHF.R.S32.HI R6, RZ, 0x1f, R15 ;  /* 0x0000001fff067819 */ /* 0x000fe2000001140f */
[----:B------:R-:W-:Y:S01]  /*2750*/  IMAD.SHL.U32 R158, R8, 0x40, RZ ;  /* 0x00000040089e7824 */ /* 0x000fe200078e00ff */
[----:B------:R-:W-:Y:S01]  /*2760*/  IADD3 R60, R0, -0x1, RZ ;  /* 0xffffffff003c7810 */ /* 0x000fe20007ffe0ff */
[----:B------:R-:W-:Y:S01]  /*2770*/  IMAD.SHL.U32 R159, R8, 0x20, RZ ;  /* 0x00000020089f7824 */ /* 0x000fe200078e00ff */
[----:B------:R-:W-:Y:S01]  /*2780*/  SEL R10, R6, RZ, !P3 ;  /* 0x000000ff060a7207 */ /* 0x000fe20005800000 */
[----:B------:R3:W-:Y:S01]  /*2790*/  STL [R1+0x14], R17 ;  /* 0x0000141101007387 */ /* 0x0007e20000100800 */
[----:B------:R-:W-:Y:S01]  /*27a0*/  IADD3 R102, -R5, R78, RZ ;  /* 0x0000004e05667210 */ /* 0x000fe20007ffe1ff */
[----:B------:R-:W-:Y:S01]  /*27b0*/  IMAD.WIDE.U32 R160, R245, c[0x0][0x1e0], RZ ;  /* 0x00007800f5a07a25 */ /* 0x000fe200078e00ff */
[----:B------:R-:W-:-:S02]  /*27c0*/  SEL R12, R15, RZ, !P3 ;  /* 0x000000ff0f0c7207 */ /* 0x000fc40005800000 */
[----:B------:R-:W-:Y:S01]  /*27d0*/  SHF.L.U64.HI R154, R8, R149, c[0x0][0x23c] ;  /* 0x00008f00089a7619 */ /* 0x000fe20000010295 */
[----:B------:R-:W-:Y:S01]  /*27e0*/  IMAD R0, R60, -0x40, R102 ;  /* 0xffffffc03c007824 */ /* 0x000fe200078e0266 */
[----:B------:R-:W-:Y:S01]  /*27f0*/  MOV R153, 0x5 ;  /* 0x0000000500997802 */ /* 0x000fe20000000f00 */
[----:B------:R-:W-:Y:S01]  /*2800*/  IMAD.MOV.U32 R162, RZ, RZ, c[0x0][0x27c] ;  /* 0x00009f00ffa27624 */ /* 0x000fe200078e00ff */
[----:B------:R-:W-:Y:S02]  /*2810*/  ISETP.GE.AND P5, PT, R16, c[0x0][0x1d4], PT ;  /* 0x0000750010007a0c */ /* 0x000fe40003fa6270 */
[----:B------:R-:W-:Y:S02]  /*2820*/  ISETP.GE.AND P1, PT, R0, 0x1, PT ;  /* 0x000000010000780c */ /* 0x000fe40003f26270 */
[----:B------:R-:W-:Y:S02]  /*2830*/  SHF.L.U64.HI R153, R8, R153, c[0x0][0x23c] ;  /* 0x00008f0008997619 */ /* 0x000fe40000010299 */
[----:B-1----:R-:W-:-:S02]  /*2840*/  SHF.R.S32.HI R2, RZ, 0x1f, R5 ;  /* 0x0000001fff027819 */ /* 0x002fc40000011405 */
[----:B------:R-:W-:Y:S02]  /*2850*/  ISETP.GE.AND P4, PT, R135, c[0x0][0x1d4], PT ;  /* 0x0000750087007a0c */ /* 0x000fe40003f86270 */
[----:B------:R-:W-:Y:S01]  /*2860*/  LEA.HI.X.SX32 R127, R13, R2, 0x1, P0 ;  /* 0x000000020d7f7211 */ /* 0x000fe200000f0eff */
[----:B------:R-:W-:Y:S01]  /*2870*/  IMAD.WIDE.U32 R2, R124, c[0x0][0x238], R16 ;  /* 0x00008e007c027a25 */ /* 0x000fe200078e0010 */
[----:B------:R-:W-:Y:S02]  /*2880*/  ISETP.GT.AND P0, PT, R0, 0x20, PT ;  /* 0x000000200000780c */ /* 0x000fe40003f04270 */
[----:B------:R-:W-:Y:S01]  /*2890*/  SHF.R.S32.HI R105, RZ, 0x1f, R104 ;  /* 0x0000001fff697819 */ /* 0x000fe20000011468 */
[----:B------:R-:W-:Y:S01]  /*28a0*/  IMAD R4, R127, c[0x0][0x238], RZ ;  /* 0x00008e007f047a24 */ /* 0x000fe200078e02ff */
[----:B------:R-:W-:Y:S02]  /*28b0*/  SHF.R.S32.HI R143, RZ, 0x1f, R142 ;  /* 0x0000001fff8f7819 */ /* 0x000fe4000001148e */
[----:B-----5:R-:W-:Y:S01]  /*28c0*/  SHF.R.S32.HI R25, RZ, 0x1f, R134 ;  /* 0x0000001fff197819 */ /* 0x020fe20000011486 */
[----:B------:R-:W-:-:S04]  /*28d0*/  IMAD R4, R124, c[0x0][0x23c], R4 ;  /* 0x00008f007c047a24 */ /* 0x000fc800078e0204 */
[----:B------:R-:W-:Y:S02]  /*28e0*/  IMAD.IADD R3, R3, 0x1, R4 ;  /* 0x0000000103037824 */ /* 0x000fe400078e0204 */
[----:B------:R-:W-:Y:S02]  /*28f0*/  IMAD R4, R10, c[0x0][0x248], RZ ;  /* 0x000092000a047a24 */ /* 0x000fe400078e02ff */
[----:B------:R-:W-:-:S04]  /*2900*/  IMAD.WIDE.U32 R2, R20, c[0x0][0x240], R2 ;  /* 0x0000900014027a25 */ /* 0x000fc800078e0002 */
[----:B------:R-:W-:Y:S02]  /*2910*/  IMAD R3, R20, c[0x0][0x244], R3 ;  /* 0x0000910014037a24 */ /* 0x000fe400078e0203 */
[C---:B------:R-:W-:Y:S02]  /*2920*/  IMAD R4, R12.reuse, c[0x0][0x24c], R4 ;  /* 0x000093000c047a24 */ /* 0x040fe400078e0204 */
[----:B------:R-:W-:Y:S01]  /*2930*/  IMAD.WIDE.U32 R96, R12, c[0x0][0x248], R2 ;  /* 0x000092000c607a25 */ /* 0x000fe200078e0002 */
[----:B------:R-:W-:-:S03]  /*2940*/  SHF.R.S32.HI R3, RZ, 0x1f, R60 ;  /* 0x0000001fff037819 */ /* 0x000fc6000001143c */
[----:B------:R-:W-:Y:S02]  /*2950*/  IMAD R2, R154, R60, RZ ;  /* 0x0000003c9a027224 */ /* 0x000fe400078e02ff */
[----:B------:R-:W-:Y:S02]  /*2960*/  IMAD.IADD R87, R97, 0x1, R4 ;  /* 0x0000000161577824 */ /* 0x000fe400078e0204 */
[----:B------:R-:W-:Y:S02]  /*2970*/  IMAD.MOV.U32 R86, RZ, RZ, R96 ;  /* 0x000000ffff567224 */ /* 0x000fe400078e0060 */
[-C--:B------:R-:W-:Y:S02]  /*2980*/  IMAD R0, R3, R158.reuse, R2 ;  /* 0x0000009e03007224 */ /* 0x080fe400078e0202 */
[----:B------:R-:W-:-:S05]  /*2990*/  IMAD.WIDE.U32 R4, R60, R158, R86 ;  /* 0x0000009e3c047225 */ /* 0x000fca00078e0056 */
[----:B------:R-:W-:Y:S02]  /*29a0*/  IADD3 R0, R5, R0, RZ ;  /* 0x0000000005007210 */ /* 0x000fe40007ffe0ff */
[----:B--2---:R-:W-:Y:S01]  /*29b0*/  @P2 SHF.R.S32.HI R3, RZ, 0x1f, R7 ;  /* 0x0000001fff032819 */ /* 0x004fe20000011407 */
[----:B------:R-:W-:Y:S01]  /*29c0*/  @!P2 IMAD.MOV.U32 R3, RZ, RZ, R6 ;  /* 0x000000ffff03a224 */ /* 0x000fe200078e0006 */
[----:B------:R-:W-:Y:S01]  /*29d0*/  @P2 MOV R2, R7 ;  /* 0x0000000700022202 */ /* 0x000fe20000000f00 */
[----:B------:R-:W-:Y:S01]  /*29e0*/  @!P2 IMAD.MOV.U32 R2, RZ, RZ, R15 ;  /* 0x000000ffff02a224 */ /* 0x000fe200078e000f */
[C---:B------:R-:W-:Y:S02]  /*29f0*/  @P1 LEA R6, P3, R4.reuse, c[0x0][0x220], 0x1 ;  /* 0x0000880004061a11 */ /* 0x040fe400078608ff */
[----:B------:R-:W-:Y:S02]  /*2a00*/  @P0 IADD3 R5, P2, R159, R4, RZ ;  /* 0x000000049f050210 */ /* 0x000fe40007f5e0ff */
[----:B------:R-:W-:-:S02]  /*2a10*/  @P1 LEA.HI.X R7, R4, c[0x0][0x224], R0, 0x1, P3 ;  /* 0x0000890004071a11 */ /* 0x000fc400018f0c00 */
[----:B------:R-:W-:Y:S01]  /*2a20*/  ISETP.GE.AND P3, PT, R138, c[0x0][0x1d4], PT ;  /* 0x000075008a007a0c */ /* 0x000fe20003f66270 */
[----:B------:R-:W-:Y:S01]  /*2a30*/  @P0 IMAD.X R0, R0, 0x1, R153, P2 ;  /* 0x0000000100000824 */ /* 0x000fe200010e0699 */
[----:B------:R-:W-:Y:S01]  /*2a40*/  @P0 LEA R4, P2, R5, c[0x0][0x220], 0x1 ;  /* 0x0000880005040a11 */ /* 0x000fe200078408ff */
[----:B------:R-:W-:Y:S01]  /*2a50*/  @!PT LDS RZ, [RZ] ;  /* 0x00000000fffff984 */ /* 0x000fe20000000800 */
[----:B------:R-:W-:Y:S01]  /*2a60*/  @!PT LDS RZ, [RZ] ;  /* 0x00000000fffff984 */ /* 0x000fe20000000800 */
[----:B------:R-:W-:Y:S01]  /*2a70*/  @!PT LDS RZ, [RZ] ;  /* 0x00000000fffff984 */ /* 0x000fe20000000800 */
[----:B------:R1:W-:Y:S01]  /*2a80*/  @P1 LDGSTS.E.BYPASS.LTC128B.128 [R217+0x6100], [R6.64], !P5 ;  /* 0x0610000006d91fae */ /* 0x0003e2000e901d46 */
[----:B------:R-:W-:Y:S02]  /*2a90*/  SEL R18, R3, RZ, !P6 ;  /* 0x000000ff03127207 */ /* 0x000fe40007000000 */
[----:B------:R-:W-:Y:S01]  /*2aa0*/  @P0 LEA.HI.X R5, R5, c[0x0][0x224], R0, 0x1, P2 ;  /* 0x0000890005050a11 */ /* 0x000fe200010f0c00 */
[----:B------:R-:W-:Y:S01]  /*2ab0*/  IMAD.IADD R0, R11, 0x1, R133 ;  /* 0x000000010b007824 */ /* 0x000fe200078e0285 */
[----:B------:R1:W-:Y:S01]  /*2ac0*/  @P1 LDGSTS.E.BYPASS.LTC128B.128 [R217+0x8100], [R6.64+0x80], !P4 ;  /* 0x0810008006d91fae */ /* 0x0003e2000e101d46 */
[----:B------:R-:W-:Y:S02]  /*2ad0*/  SEL R19, R2, RZ, !P6 ;  /* 0x000000ff02137207 */ /* 0x000fe40007000000 */
[----:B------:R-:W-:-:S02]  /*2ae0*/  ISETP.GE.AND P2, PT, R104, c[0x0][0x27c], PT ;  /* 0x00009f0068007a0c */ /* 0x000fc40003f46270 */
[----:B------:R-:W-:Y:S01]  /*2af0*/  SHF.R.S32.HI R9, RZ, 0x1f, R0 ;  /* 0x0000001fff097819 */ /* 0x000fe20000011400 */
[----:B------:R1:W-:Y:S04]  /*2b00*/  @P1 LDGSTS.E.BYPASS.LTC128B.128 [R217+0xa100], [R6.64+0x100], !P3 ;  /* 0x0a10010006d91fae */ /* 0x0003e8000d901d46 */
[----:B------:R-:W-:Y:S01]  /*2b10*/  IMAD R8, R9, c[0x0][0x1e0], RZ ;  /* 0x0000780009087a24 */ /* 0x000fe200078e02ff */
[----:B------:R2:W-:Y:S03]  /*2b20*/  @P0 LDGSTS.E.BYPASS.LTC128B.128 [R217+0x7100], [R4.64], !P5 ;  /* 0x0710000004d90fae */ /* 0x0005e6000e901d46 */
[C---:B------:R-:W-:Y:S01]  /*2b30*/  IMAD R8, R0.reuse, c[0x0][0x1e4], R8 ;  /* 0x0000790000087a24 */ /* 0x040fe200078e0208 */
[----:B------:R2:W-:Y:S04]  /*2b40*/  @P0 LDGSTS.E.BYPASS.LTC128B.128 [R217+0x9100], [R4.64+0x80], !P4 ;  /* 0x0910008004d90fae */ /* 0x0005e8000e101d46 */
[----:B------:R2:W-:Y:S04]  /*2b50*/  @P0 LDGSTS.E.BYPASS.LTC128B.128 [R217+0xb100], [R4.64+0x100], !P3 ;  /* 0x0b10010004d90fae */ /* 0x0005e8000d901d46 */
[----:B------:R-:W0:Y:S01]  /*2b60*/  LDGDEPBAR ;  /* 0x00000000000079af */ /* 0x000e220000000000 */
[----:B------:R-:W-:Y:S01]  /*2b70*/  WARPSYNC 0xffffffff ;  /* 0xffffffff00007948 */ /* 0x000fe20003800000 */
[----:B-1----:R-:W-:-:S05]  /*2b80*/  IMAD.WIDE.U32 R6, R0, c[0x0][0x1e0], RZ ;  /* 0x0000780000067a25 */ /* 0x002fca00078e00ff */
[----:B------:R-:W-:-:S05]  /*2b90*/  IADD3 R7, R7, R8, RZ ;  /* 0x0000000807077210 */ /* 0x000fca0007ffe0ff */
[----:B------:R-:W-:Y:S01]  /*2ba0*/  IMAD.WIDE.U32 R6, R20, c[0x0][0x1e8], R6 ;  /* 0x00007a0014067a25 */ /* 0x000fe200078e0006 */
[----:B--2---:R-:W-:-:S03]  /*2bb0*/  SHF.R.S32.HI R5, RZ, 0x1f, R245 ;  /* 0x0000001fff057819 */ /* 0x004fc600000114f5 */
[----:B------:R-:W-:Y:S02]  /*2bc0*/  IMAD R7, R20, c[0x0][0x1ec], R7 ;  /* 0x00007b0014077a24 */ /* 0x000fe400078e0207 */
[----:B------:R-:W-:Y:S02]  /*2bd0*/  IMAD R4, R18, c[0x0][0x1f0], RZ ;  /* 0x00007c0012047a24 */ /* 0x000fe400078e02ff */
[----:B------:R-:W-:Y:S02]  /*2be0*/  IMAD R2, R5, c[0x0][0x1e0], RZ ;  /* 0x0000780005027a24 */ /* 0x000fe400078e02ff */
[----:B------:R-:W-:-:S04]  /*2bf0*/  IMAD.WIDE.U32 R74, R19, c[0x0][0x1f0], R6 ;  /* 0x00007c00134a7a25 */ /* 0x000fc800078e0006 */
[----:B------:R-:W-:Y:S02]  /*2c00*/  IMAD R3, R245, c[0x0][0x1e4], R2 ;  /* 0x00007900f5037a24 */ /* 0x000fe400078e0202 */
[----:B------:R-:W-:Y:S02]  /*2c10*/  IMAD R2, R19, c[0x0][0x1f4], R4 ;  /* 0x00007d0013027a24 */ /* 0x000fe400078e0204 */
[----:B------:R-:W-:Y:S01]  /*2c20*/  IMAD.SHL.U32 R4, R162, 0x2, RZ ;  /* 0x00000002a2047824 */ /* 0x000fe200078e00ff */
[----:B------:R-:W-:Y:S01]  /*2c30*/  IADD3 R126, R161, R3, RZ ;  /* 0x00000003a17e7210 */ /* 0x000fe20007ffe0ff */
[----:B------:R-:W-:Y:S02]  /*2c40*/  IMAD.IADD R76, R75, 0x1, R2 ;  /* 0x000000014b4c7824 */ /* 0x000fe400078e0202 */
[----:B---3--:R-:W2:Y:S01]  /*2c50*/  LDL R29, [R1+0x24] ;  /* 0x00002400011d7983 */ /* 0x008ea20000100800 */
[----:B------:R-:W-:Y:S01]  /*2c60*/  IADD3 R131, P1, P0, R74, R160, R104 ;  /* 0x000000a04a837210 */ /* 0x000fe2000783e068 */
[----:B------:R-:W-:Y:S01]  /*2c70*/  IMAD.WIDE.U32 R2, R20, c[0x0][0x260], R16 ;  /* 0x0000980014027a25 */ /* 0x000fe200078e0010 */
[----:B------:R-:W-:Y:S01]  /*2c80*/  IADD3 R17, -R4, c[0x0][0x1d4], RZ ;  /* 0x0000750004117a10 */ /* 0x000fe20007ffe1ff */
[----:B------:R-:W3:Y:S01]  /*2c90*/  LDL R28, [R1+0x28] ;  /* 0x00002800011c7983 */ /* 0x000ee20000100800 */
[----:B------:R-:W-:Y:S01]  /*2ca0*/  IADD3.X R130, R76, R126, R105, P1, P0 ;  /* 0x0000007e4c827210 */ /* 0x000fe20000fe0469 */
[----:B------:R-:W-:Y:S01]  /*2cb0*/  IMAD R3, R20, c[0x0][0x264], R3 ;  /* 0x0000990014037a24 */ /* 0x000fe200078e0203 */
[----:B------:R-:W-:Y:S01]  /*2cc0*/  IADD3 R129, P0, R245, R0, RZ ;  /* 0x00000000f5817210 */ /* 0x000fe20007f1e0ff */
[----:B------:R-:W-:Y:S01]  /*2cd0*/  IMAD R0, R10, c[0x0][0x268], RZ ;  /* 0x00009a000a007a24 */ /* 0x000fe200078e02ff */
[----:B------:R-:W-:Y:S01]  /*2ce0*/  ISETP.GE.AND P1, PT, R107, c[0x0][0x27c], PT ;  /* 0x00009f006b007a0c */ /* 0x000fe20003f26270 */
[----:B------:R-:W-:Y:S01]  /*2cf0*/  IMAD.WIDE.U32 R80, R12, c[0x0][0x268], R2 ;  /* 0x00009a000c507a25 */ /* 0x000fe200078e0002 */
[----:B------:R-:W-:-:S02]  /*2d00*/  SEL R16, R4, R17, !P2 ;  /* 0x0000001104107207 */ /* 0x000fc40005000000 */
[-C--:B------:R-:W-:Y:S01]  /*2d10*/  SEL R14, R4, R17.reuse, !P1 ;  /* 0x00000011040e7207 */ /* 0x080fe20004800000 */
[----:B------:R-:W-:Y:S01]  /*2d20*/  IMAD.X R128, R9, 0x1, R5, P0 ;  /* 0x0000000109807824 */ /* 0x000fe200000e0605 */
[----:B------:R-:W-:Y:S01]  /*2d30*/  ISETP.GE.AND P0, PT, R106, c[0x0][0x27c], PT ;  /* 0x00009f006a007a0c */ /* 0x000fe20003f06270 */
[----:B------:R-:W-:Y:S01]  /*2d40*/  IMAD R27, R12, c[0x0][0x26c], R0 ;  /* 0x00009b000c1b7a24 */ /* 0x000fe200078e0200 */
[----:B------:R-:W-:Y:S01]  /*2d50*/  SEL R15, RZ, c[0x0][0x27c], !P2 ;  /* 0x00009f00ff0f7a07 */ /* 0x000fe20005000000 */
[----:B------:R-:W-:Y:S01]  /*2d60*/  IMAD R0, R5, c[0x0][0x280], RZ ;  /* 0x0000a00005007a24 */ /* 0x000fe200078e02ff */
[----:B------:R-:W-:Y:S01]  /*2d70*/  SEL R17, R4, R17, !P0 ;  /* 0x0000001104117207 */ /* 0x000fe20004000000 */
[----:B------:R-:W-:Y:S01]  /*2d80*/  IMAD.WIDE.U32 R2, R20, c[0x0][0x210], R104 ;  /* 0x0000840014027a25 */ /* 0x000fe200078e0068 */
[----:B------:R-:W-:-:S03]  /*2d90*/  SEL R24, RZ, c[0x0][0x27c], !P1 ;  /* 0x00009f00ff187a07 */ /* 0x000fc60004800000 */
[----:B------:R-:W-:Y:S02]  /*2da0*/  IMAD R8, R5, c[0x0][0x290], RZ ;  /* 0x0000a40005087a24 */ /* 0x000fe400078e02ff */
[C-C-:B------:R-:W-:Y:S01]  /*2db0*/  IMAD.WIDE.U32 R6, R245.reuse, c[0x0][0x290], R142.reuse ;  /* 0x0000a400f5067a25 */ /* 0x140fe200078e008e */
[----:B------:R-:W-:Y:S01]  /*2dc0*/  ULDC.U8 UR4, c[0x0][0x298] ;  /* 0x0000a60000047ab9 */ /* 0x000fe20000000000 */
[----:B------:R-:W-:Y:S02]  /*2dd0*/  ISETP.GE.AND P1, PT, R162, 0x1, PT ;  /* 0x00000001a200780c */ /* 0x000fe40003f26270 */
[----:B------:R-:W-:-:S04]  /*2de0*/  IMAD.WIDE.U32 R4, R245, c[0x0][0x280], R142 ;  /* 0x0000a000f5047a25 */ /* 0x000fc800078e008e */
[C---:B------:R-:W-:Y:S02]  /*2df0*/  IMAD R0, R245.reuse, c[0x0][0x284], R0 ;  /* 0x0000a100f5007a24 */ /* 0x040fe400078e0200 */
[----:B------:R-:W-:-:S04]  /*2e00*/  IMAD.WIDE.U32 R12, R245, c[0x0][0x280], R104 ;  /* 0x0000a000f50c7a25 */ /* 0x000fc800078e0068 */
[----:B------:R-:W-:Y:S02]  /*2e10*/  IMAD R11, R20, c[0x0][0x214], R3 ;  /* 0x00008500140b7a24 */ /* 0x000fe400078e0203 */
[----:B------:R-:W-:Y:S02]  /*2e20*/  IMAD.MOV.U32 R10, RZ, RZ, R2 ;  /* 0x000000ffff0a7224 */ /* 0x000fe400078e0002 */
[C---:B------:R-:W-:Y:S02]  /*2e30*/  IMAD R8, R245.reuse, c[0x0][0x294], R8 ;  /* 0x0000a500f5087a24 */ /* 0x040fe400078e0208 */
[----:B------:R-:W-:-:S04]  /*2e40*/  IMAD.WIDE.U32 R2, R245, c[0x0][0x290], R104 ;  /* 0x0000a400f5027a25 */ /* 0x000fc800078e0068 */
[----:B------:R-:W-:Y:S02]  /*2e50*/  IMAD.IADD R9, R5, 0x1, R0 ;  /* 0x0000000105097824 */ /* 0x000fe400078e0200 */
[----:B------:R-:W-:Y:S02]  /*2e60*/  IMAD.IADD R5, R0, 0x1, R13 ;  /* 0x0000000100057824 */ /* 0x000fe400078e020d */
[----:B------:R-:W-:Y:S02]  /*2e70*/  IMAD.IADD R0, R104, 0x1, R15 ;  /* 0x0000000168007824 */ /* 0x000fe400078e020f */
[----:B------:R-:W-:Y:S02]  /*2e80*/  IMAD.IADD R7, R7, 0x1, R8 ;  /* 0x0000000107077824 */ /* 0x000fe400078e0208 */
[----:B------:R-:W-:Y:S02]  /*2e90*/  IMAD.IADD R3, R8, 0x1, R3 ;  /* 0x0000000108037824 */ /* 0x000fe400078e0203 */
[----:B------:R-:W-:-:S02]  /*2ea0*/  IMAD.MOV.U32 R8, RZ, RZ, R4 ;  /* 0x000000ffff087224 */ /* 0x000fc400078e0004 */
[----:B------:R-:W-:Y:S01]  /*2eb0*/  IMAD.MOV.U32 R4, RZ, RZ, R12 ;  /* 0x000000ffff047224 */ /* 0x000fe200078e000c */
[----:B------:R-:W-:Y:S02]  /*2ec0*/  SHF.R.S32.HI R12, RZ, 0x1f, R0 ;  /* 0x0000001fff0c7819 */ /* 0x000fe40000011400 */
[----:B------:R-:W-:Y:S02]  /*2ed0*/  SHF.R.S32.HI R13, RZ, 0x1f, R14 ;  /* 0x0000001fff0d7819 */ /* 0x000fe4000001140e */
[CC--:B------:R-:W-:Y:S02]  /*2ee0*/  LEA.HI R15, R12.reuse, R0.reuse, RZ, 0x3 ;  /* 0x000000000c0f7211 */ /* 0x0c0fe400078f18ff */
[----:B------:R-:W-:Y:S01]  /*2ef0*/  LEA.HI R21, R12, R0, RZ, 0x6 ;  /* 0x000000000c157211 */ /* 0x000fe200078f30ff */
[----:B------:R-:W-:Y:S02]  /*2f00*/  IMAD R12, R18, c[0x0][0x218], RZ ;  /* 0x00008600120c7a24 */ /* 0x000fe400078e02ff */
[----:B------:R-:W-:Y:S01]  /*2f10*/  IMAD.IADD R0, R107, 0x1, R24 ;  /* 0x000000016b007824 */ /* 0x000fe200078e0218 */
[----:B------:R-:W-:-:S02]  /*2f20*/  SHF.R.S32.HI R20, RZ, 0x1f, R16 ;  /* 0x0000001fff147819 */ /* 0x000fc40000011410 */
[----:B------:R-:W-:Y:S01]  /*2f30*/  LEA.HI R22, R13, R14, RZ, 0x4 ;  /* 0x0000000e0d167211 */ /* 0x000fe200078f20ff */
[----:B------:R-:W-:Y:S01]  /*2f40*/  IMAD R26, R19, c[0x0][0x21c], R12 ;  /* 0x00008700131a7a24 */ /* 0x000fe200078e020c */
[----:B------:R-:W-:Y:S02]  /*2f50*/  SHF.R.S32.HI R13, RZ, 0x1f, R17 ;  /* 0x0000001fff0d7819 */ /* 0x000fe40000011411 */
[----:B------:R-:W-:Y:S02]  /*2f60*/  SEL R14, RZ, c[0x0][0x27c], !P0 ;  /* 0x00009f00ff0e7a07 */ /* 0x000fe40004000000 */
[----:B------:R-:W-:Y:S02]  /*2f70*/  SHF.R.S32.HI R12, RZ, 0x1f, R0 ;  /* 0x0000001fff0c7819 */ /* 0x000fe40000011400 */
[----:B------:R-:W-:Y:S02]  /*2f80*/  LEA.HI R23, R20, R16, RZ, 0x4 ;  /* 0x0000001014177211 */ /* 0x000fe400078f20ff */
[----:B------:R-:W-:Y:S01]  /*2f90*/  LEA.HI R20, R13, R17, RZ, 0x4 ;  /* 0x000000110d147211 */ /* 0x000fe200078f20ff */
[----:B------:R-:W-:Y:S01]  /*2fa0*/  IMAD.IADD R13, R106, 0x1, R14 ;  /* 0x000000016a0d7824 */ /* 0x000fe200078e020e */
[CC--:B------:R-:W-:Y:S01]  /*2fb0*/  LEA.HI R14, R12.reuse, R0.reuse, RZ, 0x3 ;  /* 0x000000000c0e7211 */ /* 0x0c0fe200078f18ff */
[----:B------:R-:W-:Y:S01]  /*2fc0*/  IMAD.WIDE.U32 R98, R19, c[0x0][0x218], R10 ;  /* 0x0000860013627a25 */ /* 0x000fe200078e000a */
[----:B------:R-:W-:-:S03]  /*2fd0*/  LEA.HI R0, R12, R0, RZ, 0x6 ;  /* 0x000000000c007211 */ /* 0x000fc600078f30ff */
[----:B------:R-:W-:Y:S01]  /*2fe0*/  IMAD.SHL.U32 R11, R21, 0x40, RZ ;  /* 0x00000040150b7824 */ /* 0x000fe200078e00ff */
[----:B------:R-:W-:Y:S01]  /*2ff0*/  SHF.R.S32.HI R10, RZ, 0x1f, R13 ;  /* 0x0000001fff0a7819 */ /* 0x000fe2000001140d */
[----:B------:R-:W-:-:S03]  /*3000*/  IMAD.SHL.U32 R0, R0, 0x40, RZ ;  /* 0x0000004000007824 */ /* 0x000fc600078e00ff */
[----:B------:R-:W-:Y:S02]  /*3010*/  LOP3.LUT R17, R11, 0x7ffff000, RZ, 0xc0, !PT ;  /* 0x7ffff0000b117812 */ /* 0x000fe400078ec0ff */
[CC--:B------:R-:W-:Y:S02]  /*3020*/  LEA.HI R12, R10.reuse, R13.reuse, RZ, 0x3 ;  /* 0x0000000d0a0c7211 */ /* 0x0c0fe400078f18ff */
[----:B------:R-:W-:Y:S02]  /*3030*/  LEA.HI R18, R10, R13, RZ, 0x6 ;  /* 0x0000000d0a127211 */ /* 0x000fe400078f30ff */
[----:B------:R-:W-:Y:S02]  /*3040*/  LOP3.LUT R10, R0, 0x7ffff000, RZ, 0xc0, !PT ;  /* 0x7ffff000000a7812 */ /* 0x000fe400078ec0ff */
[----:B------:R-:W-:Y:S01]  /*3050*/  SHF.R.S32.HI R13, RZ, 0x4, R22 ;  /* 0x00000004ff0d7819 */ /* 0x000fe20000011416 */
[----:B------:R-:W-:Y:S02]  /*3060*/  IMAD.MOV.U32 R155, RZ, RZ, c[0x0][0x1e0] ;  /* 0x00007800ff9b7624 */ /* 0x000fe400078e00ff */
[----:B------:R-:W-:-:S02]  /*3070*/  IMAD.MOV.U32 R156, RZ, RZ, c[0x0][0x280] ;  /* 0x0000a000ff9c7624 */ /* 0x000fc400078e00ff */
[----:B------:R-:W-:Y:S01]  /*3080*/  IMAD.MOV.U32 R157, RZ, RZ, c[0x0][0x290] ;  /* 0x0000a400ff9d7624 */ /* 0x000fe200078e00ff */
[----:B------:R-:W-:Y:S01]  /*3090*/  LOP3.LUT R101, R15, 0xfffffff8, RZ, 0xc0, !PT ;  /* 0xfffffff80f657812 */ /* 0x000fe200078ec0ff */
[----:B------:R-:W-:Y:S01]  /*30a0*/  IMAD.WIDE.U32 R94, R134, c[0x0][0x280], R8 ;  /* 0x0000a000865e7a25 */ /* 0x000fe200078e0008 */
[----:B------:R-:W-:Y:S02]  /*30b0*/  LOP3.LUT R100, R14, 0xfffffff8, RZ, 0xc0, !PT ;  /* 0xfffffff80e647812 */ /* 0x000fe400078ec0ff */
[----:B------:R-:W-:Y:S01]  /*30c0*/  LOP3.LUT R85, R12, 0xfffffff8, RZ, 0xc0, !PT ;  /* 0xfffffff80c557812 */ /* 0x000fe200078ec0ff */
[----:B------:R-:W-:Y:S01]  /*30d0*/  IMAD.WIDE.U32 R92, R134, c[0x0][0x290], R6 ;  /* 0x0000a400865c7a25 */ /* 0x000fe200078e0006 */
[----:B------:R-:W-:-:S03]  /*30e0*/  SHF.L.U64.HI R137, R155, R149, c[0x0][0x1e4] ;  /* 0x000079009b897619 */ /* 0x000fc60000010295 */
[----:B------:R-:W-:Y:S01]  /*30f0*/  IMAD.WIDE.U32 R90, R134, c[0x0][0x280], R4 ;  /* 0x0000a000865a7a25 */ /* 0x000fe200078e0004 */
[----:B------:R-:W-:-:S03]  /*3100*/  SHF.L.U64.HI R148, R156, R149, c[0x0][0x284] ;  /* 0x0000a1009c947619 */ /* 0x000fc60000010295 */
[----:B------:R-:W-:Y:S01]  /*3110*/  IMAD.WIDE.U32 R88, R134, c[0x0][0x290], R2 ;  /* 0x0000a40086587a25 */ /* 0x000fe200078e0002 */
[----:B------:R-:W-:Y:S02]  /*3120*/  SHF.L.U64.HI R149, R157, R149, c[0x0][0x294] ;  /* 0x0000a5009d957619 */ /* 0x000fe40000010295 */
[----:B------:R-:W-:Y:S01]  /*3130*/  ISETP.NE.AND P6, PT, RZ, UR4, PT ;  /* 0x00000004ff007c0c */ /* 0x000fe2000bfc5270 */
[----:B------:R-:W-:Y:S01]  /*3140*/  IMAD.SHL.U32 R155, R155, 0x40, RZ ;  /* 0x000000409b9b7824 */ /* 0x000fe200078e00ff */
[----:B------:R-:W-:Y:S01]  /*3150*/  SHF.R.S32.HI R117, RZ, 0x1f, R101 ;  /* 0x0000001fff757819 */ /* 0x000fe20000011465 */
[----:B------:R-:W-:Y:S01]  /*3160*/  IMAD.SHL.U32 R156, R156, 0x40, RZ ;  /* 0x000000409c9c7824 */ /* 0x000fe200078e00ff */
[----:B------:R-:W-:Y:S01]  /*3170*/  SHF.R.S32.HI R116, RZ, 0x1f, R100 ;  /* 0x0000001fff747819 */ /* 0x000fe20000011464 */
[----:B------:R-:W-:Y:S01]  /*3180*/  IMAD.SHL.U32 R157, R157, 0x40, RZ ;  /* 0x000000409d9d7824 */ /* 0x000fe200078e00ff */
[----:B------:R-:W-:Y:S01]  /*3190*/  SHF.R.S32.HI R115, RZ, 0x1f, R85 ;  /* 0x0000001fff737819 */ /* 0x000fe20000011455 */
[----:B------:R-:W-:-:S02]  /*31a0*/  IMAD.IADD R84, R81, 0x1, R27 ;  /* 0x0000000151547824 */ /* 0x000fc400078e021b */
[----:B------:R-:W-:Y:S01]  /*31b0*/  IMAD.IADD R123, R99, 0x1, R26 ;  /* 0x00000001637b7824 */ /* 0x000fe200078e021a */
[C---:B--2---:R-:W-:Y:S02]  /*31c0*/  LOP3.LUT R11, R29.reuse, 0x38, R14, 0xf8, !PT ;  /* 0x000000381d0b7812 */ /* 0x044fe400078ef80e */
[----:B------:R-:W-:Y:S02]  /*31d0*/  LOP3.LUT R16, R29, 0x38, R15, 0xf8, !PT ;  /* 0x000000381d107812 */ /* 0x000fe400078ef80f */
[-C--:B---3--:R-:W-:Y:S02]  /*31e0*/  LOP3.LUT R0, R11, R28.reuse, RZ, 0x3c, !PT ;  /* 0x0000001c0b007212 */ /* 0x088fe400078e3cff */
[----:B------:R-:W-:Y:S02]  /*31f0*/  LOP3.LUT R16, R16, R28, RZ, 0x3c, !PT ;  /* 0x0000001c10107212 */ /* 0x000fe400078e3cff */
[----:B------:R-:W-:Y:S02]  /*3200*/  SHF.R.S32.HI R11, RZ, 0x4, R23 ;  /* 0x00000004ff0b7819 */ /* 0x000fe40000011417 */
[----:B------:R-:W-:-:S02]  /*3210*/  IADD3 R22, R0, R10, R139 ;  /* 0x0000000a00167210 */ /* 0x000fc40007ffe08b */
[----:B------:R-:W-:Y:S02]  /*3220*/  SHF.R.S32.HI R0, RZ, 0x4, R20 ;  /* 0x00000004ff007819 */ /* 0x000fe40000011414 */
[----:B------:R-:W-:Y:S01]  /*3230*/  IADD3 R24, R16, R17, R139 ;  /* 0x0000001110187210 */ /* 0x000fe20007ffe08b */
[----:B------:R-:W-:Y:S01]  /*3240*/  IMAD.SHL.U32 R16, R18, 0x40, RZ ;  /* 0x0000004012107824 */ /* 0x000fe200078e00ff */
[----:B------:R-:W-:Y:S02]  /*3250*/  LEA.HI.SX32 R11, R15, R11, 0x1d ;  /* 0x0000000b0f0b7211 */ /* 0x000fe400078feaff */
[----:B------:R-:W-:Y:S02]  /*3260*/  LEA.HI.SX32 R10, R14, R13, 0x1d ;  /* 0x0000000d0e0a7211 */ /* 0x000fe400078feaff */
[----:B------:R-:W-:Y:S02]  /*3270*/  LEA.HI.SX32 R0, R12, R0, 0x1d ;  /* 0x000000000c007211 */ /* 0x000fe400078feaff */
[----:B------:R-:W-:Y:S01]  /*3280*/  SHF.R.S32.HI R13, RZ, 0x1f, R11 ;  /* 0x0000001fff0d7819 */ /* 0x000fe2000001140b */
[----:B------:R-:W-:Y:S01]  /*3290*/  IMAD.SHL.U32 R79, R10, 0x8, RZ ;  /* 0x000000080a4f7824 */ /* 0x000fe200078e00ff */
[----:B------:R-:W-:-:S02]  /*32a0*/  SHF.R.S32.HI R17, RZ, 0x1f, R0 ;  /* 0x0000001fff117819 */ /* 0x000fc40000011400 */
[----:B------:R-:W-:Y:S01]  /*32b0*/  LOP3.LUT R21, R16, 0x7ffff000, RZ, 0xc0, !PT ;  /* 0x7ffff00010157812 */ /* 0x000fe200078ec0ff */
[----:B------:R-:W-:Y:S01]  /*32c0*/  IMAD.SHL.U32 R82, R11, 0x8, RZ ;  /* 0x000000080b527824 */ /* 0x000fe200078e00ff */
[----:B------:R-:W-:Y:S01]  /*32d0*/  SHF.R.S32.HI R16, RZ, 0x1f, R10 ;  /* 0x0000001fff107819 */ /* 0x000fe2000001140a */
[----:B------:R-:W-:Y:S01]  /*32e0*/  IMAD.SHL.U32 R83, R0, 0x8, RZ ;  /* 0x0000000800537824 */ /* 0x000fe200078e00ff */
[----:B------:R-:W-:Y:S02]  /*32f0*/  LEA.HI R19, R13, R11, RZ, 0x3 ;  /* 0x0000000b0d137211 */ /* 0x000fe400078f18ff */
[----:B------:R-:W-:Y:S02]  /*3300*/  LOP3.LUT R18, R29, 0x38, R12, 0xf8, !PT ;  /* 0x000000381d127812 */ /* 0x000fe400078ef80c */
[----:B------:R-:W-:Y:S02]  /*3310*/  LEA.HI R11, R17, R0, RZ, 0x3 ;  /* 0x00000000110b7211 */ /* 0x000fe400078f18ff */
[----:B------:R-:W-:-:S02]  /*3320*/  LOP3.LUT R0, R29, 0x38, R79, 0xf8, !PT ;  /* 0x000000381d007812 */ /* 0x000fc400078ef84f */
[----:B------:R-:W-:Y:S02]  /*3330*/  LEA.HI R16, R16, R10, RZ, 0x3 ;  /* 0x0000000a10107211 */ /* 0x000fe400078f18ff */
[-C--:B------:R-:W-:Y:S01]  /*3340*/  LOP3.LUT R20, R18, R28.reuse, RZ, 0x3c, !PT ;  /* 0x0000001c12147212 */ /* 0x080fe200078e3cff */
        /* <DEDUP_REMOVED lines=22> */
[----:B------:R-:W-:Y:S01]  /*34b0*/  IMAD.IADD R120, R10, 0x1, R91 ;  /* 0x000000010a787824 */ /* 0x000fe200078e025b */
[----:B------:R-:W-:Y:S01]  /*34c0*/  SHF.R.S32.HI R112, RZ, 0x1f, R83 ;  /* 0x0000001fff707819 */ /* 0x000fe20000011453 */
        /* <DEDUP_REMOVED lines=9> */
.L_x_624:
[-C--:B------:R-:W-:Y:S01]  /*3560*/  IMAD R0, R137, R60.reuse, RZ ;  /* 0x0000003c89007224 */ /* 0x080fe200078e02ff */
[----:B------:R-:W-:Y:S01]  /*3570*/  SHF.R.S32.HI R77, RZ, 0x1f, R60 ;  /* 0x0000001fff4d7819 */ /* 0x000fe2000001143c */
[----:B------:R-:W-:Y:S01]  /*3580*/  IMAD.WIDE.U32 R10, R155, R60, RZ ;  /* 0x0000003c9b0a7225 */ /* 0x000fe200078e00ff */
[----:B------:R-:W-:Y:S04]  /*3590*/  DEPBAR.LE SB0, 0x0 ;  /* 0x000080000000791a */ /* 0x000fe80000000000 */
[----:B------:R-:W-:Y:S01]  /*35a0*/  WARPSYNC 0xffffffff ;  /* 0xffffffff00007948 */ /* 0x000fe20003800000 */
[----:B------:R-:W-:Y:S01]  /*35b0*/  BAR.SYNC.DEFER_BLOCKING 0x0 ;  /* 0x0000000000007b1d */ /* 0x000fe20000010000 */
[----:B------:R-:W-:Y:S01]  /*35c0*/  ISETP.GE.AND P1, PT, R162, 0x1, PT ;  /* 0x00000001a200780c */ /* 0x000fe20003f26270 */
[----:B------:R-:W-:Y:S04]  /*35d0*/  IMAD R0, R77, R155, R0 ;  /* 0x0000009b4d007224 */ /* 0x000fe800078e0200 */
[----:B------:R-:W-:Y:S01]  /*35e0*/  IMAD.IADD R16, R11, 0x1, R0 ;  /* 0x000000010b107824 */ /* 0x000fe200078e0200 */
[----:B------:R-:W-:Y:S05]  /*35f0*/  IADD3 R0, P0, R131, R10, RZ ;  /* 0x0000000a83007210 */ /* 0x000fea0007f1e0ff */
[----:B-1----:R-:W-:Y:S01]  /*3600*/  IMAD.X R2, R16, 0x1, R130, P0 ;  /* 0x0000000110027824 */ /* 0x002fe200000e0682 */
[C---:B------:R-:W-:Y:S04]  /*3610*/  LEA R50, P0, R0.reuse, c[0x0][0x1c8], 0x1 ;  /* 0x0000720000327a11 */ /* 0x040fe800078008ff */
[----:B------:R-:W-:Y:S01]  /*3620*/  LEA.HI.X R51, R0, c[0x0][0x1cc], R2, 0x1, P0 ;  /* 0x0000730000337a11 */ /* 0x000fe200000f0c02 */
[----:B------:R-:W-:Y:S01]  /*3630*/  BSSY B1, `(.L_x_600) ;  /* 0x000038e000017945 */ /* 0x000fe20003800000 */
[----:B------:R-:W-:-:S05]  /*3640*/  @!P1 BRA `(.L_x_601) ;  /* 0x000036f000009947 */ /* 0x000fca0003800000 */
[-C--:B------:R-:W-:Y:S02]  /*3650*/  IMAD R2, R148, R60.reuse, RZ ;  /* 0x0000003c94027224 */ /* 0x080fe400078e02ff */
[-C--:B------:R-:W-:Y:S02]  /*3660*/  IMAD R0, R149, R60.reuse, RZ ;  /* 0x0000003c95007224 */ /* 0x080fe400078e02ff */
[----:B------:R-:W-:Y:S02]  /*3670*/  IMAD R3, R60, -0x40, R78 ;  /* 0xffffffc03c037824 */ /* 0x000fe400078e024e */
[-C--:B------:R-:W-:Y:S03]  /*3680*/  IMAD.WIDE.U32 R8, R156, R60.reuse, RZ ;  /* 0x0000003c9c087225 */ /* 0x080fe600078e00ff */
[----:B------:R-:W-:Y:S01]  /*3690*/  IMNMX R26, R3, 0x40, PT ;  /* 0x00000040031a7817 */ /* 0x000fe20003800200 */
[----:B------:R-:W-:Y:S04]  /*36a0*/  IMAD.WIDE.U32 R24, R157, R60, RZ ;  /* 0x0000003c9d187225 */ /* 0x000fe800078e00ff */
[C---:B------:R-:W-:Y:S02]  /*36b0*/  IMAD R2, R77.reuse, R156, R2 ;  /* 0x0000009c4d027224 */ /* 0x040fe400078e0202 */
[----:B------:R-:W-:Y:S03]  /*36c0*/  IMAD R0, R77, R157, R0 ;  /* 0x0000009d4d007224 */ /* 0x000fe600078e0200 */
        /* <DEDUP_REMOVED lines=62> */
.L_x_604:
[----:B------:R-:W-:Y:S05]  /*3ab0*/  BSYNC B0 ;  /* 0x0000000000007941 */ /* 0x000fea0003800000 */
.L_x_603:
        /* <DEDUP_REMOVED lines=89> */
.L_x_607:
[----:B------:R-:W-:Y:S05]  /*4050*/  BSYNC B0 ;  /* 0x0000000000007941 */ /* 0x000fea0003800000 */
.L_x_606:
        /* <DEDUP_REMOVED lines=56> */
.L_x_609:
[----:B------:R-:W-:Y:S05]  /*43e0*/  BSYNC B0 ;  /* 0x0000000000007941 */ /* 0x000fea0003800000 */
.L_x_608:
        /* <DEDUP_REMOVED lines=56> */
.L_x_611:
[----:B------:R-:W-:Y:S05]  /*4770*/  BSYNC B0 ;  /* 0x0000000000007941 */ /* 0x000fea0003800000 */
.L_x_610:
        /* <DEDUP_REMOVED lines=57> */
.L_x_613:
[----:B------:R-:W-:Y:S05]  /*4b10*/  BSYNC B0 ;  /* 0x0000000000007941 */ /* 0x000fea0003800000 */
.L_x_612:
        /* <DEDUP_REMOVED lines=57> */
.L_x_615:
[----:B------:R-:W-:Y:S05]  /*4eb0*/  BSYNC B0 ;  /* 0x0000000000007941 */ /* 0x000fea0003800000 */
.L_x_614:
        /* <DEDUP_REMOVED lines=57> */
.L_x_602:
        /* <DEDUP_REMOVED lines=47> */
.L_x_617:
[----:B------:R-:W-:Y:S05]  /*5540*/  BSYNC B0 ;  /* 0x0000000000007941 */ /* 0x000fea0003800000 */
.L_x_616:
        /* <DEDUP_REMOVED lines=32> */
[----:B------:R-:W-:Y:S01]  /*5750*/  LDS.128 R48, [R109+0x6100] ;  /* 0x006100006d307984 */ /* 0x000fe20000000c00 */
[-C--:B------:R-:W-:Y:S01]  /*5760*/  IADD3 R0, P1, P0, R74, R67.reuse, R101 ;  /* 0x000000434a007210 */ /* 0x080fe2000783e065 */
[----:B------:R-:W-:Y:S01]  /*5770*/  IMAD.MOV.U32 R24, RZ, RZ, R7 ;  /* 0x000000ffff187224 */ /* 0x000fe200078e0007 */
[----:B------:R-:W-:Y:S01]  /*5780*/  MOV R10, R6 ;  /* 0x00000006000a7202 */ /* 0x000fe20000000f00 */
[----:B------:R-:W-:Y:S01]  /*5790*/  IMAD.MOV.U32 R42, RZ, RZ, R35 ;  /* 0x000000ffff2a7224 */ /* 0x000fe200078e0023 */
[----:B------:R-:W-:Y:S02]  /*57a0*/  IADD3.X R3, R76, R66, R117, P1, P0 ;  /* 0x000000424c037210 */ /* 0x000fe40000fe0475 */
[----:B------:R-:W-:Y:S01]  /*57b0*/  MOV R40, R34 ;  /* 0x0000002200287202 */ /* 0x000fe20000000f00 */
[----:B------:R-:W1:Y:S04]  /*57c0*/  LDS.128 R16, [R119+0x6100] ;  /* 0x0061000077107984 */ /* 0x000e680000000c00 */
[----:B------:R-:W-:Y:S04]  /*57d0*/  @!P2 IADD3 R2, P1, P0, R74, R67, R82 ;  /* 0x000000434a02a210 */ /* 0x000fe8000783e052 */
[----:B------:R-:W-:Y:S02]  /*57e0*/  @!P2 IADD3.X R8, R76, R66, R114, P1, P0 ;  /* 0x000000424c08a210 */ /* 0x000fe40000fe0472 */
[C---:B------:R-:W-:Y:S04]  /*57f0*/  LEA R64, P0, R0.reuse, c[0x0][0x1c8], 0x1 ;  /* 0x0000720000407a11 */ /* 0x040fe800078008ff */
[----:B------:R-:W-:Y:S02]  /*5800*/  LEA.HI.X R65, R0, c[0x0][0x1cc], R3, 0x1, P0 ;  /* 0x0000730000417a11 */ /* 0x000fe400000f0c03 */
[C---:B------:R-:W-:Y:S02]  /*5810*/  @!P2 LEA R62, P0, R2.reuse, c[0x0][0x1c8], 0x1 ;  /* 0x00007200023eaa11 */ /* 0x040fe400078008ff */
[----:B------:R-:W-:Y:S02]  /*5820*/  MOV R0, R4 ;  /* 0x0000000400007202 */ /* 0x000fe40000000f00 */
[----:B------:R-:W-:Y:S01]  /*5830*/  @!P2 LEA.HI.X R63, R2, c[0x0][0x1cc], R8, 0x1, P0 ;  /* 0x00007300023faa11 */ /* 0x000fe200000f0c08 */
[--C-:B------:R-:W-:Y:S01]  /*5840*/  IMAD.MOV.U32 R2, RZ, RZ, R5.reuse ;  /* 0x000000ffff027224 */ /* 0x100fe200078e0005 */
[----:B------:R-:W-:Y:S11]  /*5850*/  ISETP.GE.AND P0, PT, R104, c[0x0][0x27c], PT ;  /* 0x00009f0068007a0c */ /* 0x000ff60003f06270 */
[----:B------:R-:W-:Y:S02]  /*5860*/  @!UPT UIADD3 URZ, URZ, URZ, URZ ;  /* 0x0000003f3f3ff290 */ /* 0x000fe4000fffe03f */
[--C-:B------:R-:W-:Y:S01]  /*5870*/  @!P0 SHF.R.U32.HI R9, RZ, 0x10, R5.reuse ;  /* 0x00000010ff098819 */ /* 0x100fe20000011605 */
[----:B------:R-:W-:Y:S01]  /*5880*/  @!P0 HADD2.F32 R3, -RZ, R2.H0_H0 ;  /* 0x20000002ff038230 */ /* 0x000fe20000004100 */
[----:B------:R-:W-:Y:S01]  /*5890*/  @!P0 SHF.R.U64 R8, R4, 0x10, R5 ;  /* 0x0000001004088819 */ /* 0x000fe20000001205 */
[----:B------:R-:W-:Y:S01]  /*58a0*/  @!P0 HADD2.F32 R0, -RZ, R0.H0_H0 ;  /* 0x20000000ff008230 */ /* 0x000fe20000004100 */
[----:B------:R-:W-:Y:S01]  /*58b0*/  @!P0 SHF.R.U64 R11, R6, 0x10, R7 ;  /* 0x00000010060b8819 */ /* 0x000fe20000001207 */
[----:B-1----:R-:W-:Y:S01]  /*58c0*/  @!P0 IMAD.MOV.U32 R6, RZ, RZ, R16 ;  /* 0x000000ffff068224 */ /* 0x002fe200078e0010 */
[----:B------:R-:W-:Y:S02]  /*58d0*/  @!P0 MOV R31, R49 ;  /* 0x00000031001f8202 */ /* 0x000fe40000000f00 */
[----:B------:R-:W-:Y:S02]  /*58e0*/  @!P0 MOV R36, R48 ;  /* 0x0000003000248202 */ /* 0x000fe40000000f00 */
[----:B------:R-:W-:Y:S01]  /*58f0*/  @!P0 MOV R5, R17 ;  /* 0x0000001100058202 */ /* 0x000fe20000000f00 */
[----:B------:R-:W-:Y:S01]  /*5900*/  @!P0 HADD2.F32 R2, -RZ, R6.H0_H0 ;  /* 0x20000006ff028230 */ /* 0x000fe20000004100 */
[----:B------:R-:W-:Y:S02]  /*5910*/  MOV R4, R32 ;  /* 0x0000002000047202 */ /* 0x000fe40000000f00 */
[----:B------:R-:W-:Y:S01]  /*5920*/  @!P0 SHF.R.U64 R39, R32, 0x10, R33 ;  /* 0x0000001020278819 */ /* 0x000fe20000001221 */
[----:B------:R-:W-:Y:S01]  /*5930*/  @!P0 HADD2.F32 R32, -RZ, R31.H0_H0 ;  /* 0x2000001fff208230 */ /* 0x000fe20000004100 */
[----:B------:R-:W-:Y:S01]  /*5940*/  @!P0 SHF.R.U32.HI R25, RZ, 0x10, R7 ;  /* 0x00000010ff198819 */ /* 0x000fe20000011607 */
[----:B------:R-:W-:Y:S01]  /*5950*/  @!P0 HADD2.F32 R7, -RZ, R36.H0_H0 ;  /* 0x20000024ff078230 */ /* 0x000fe20000004100 */
[----:B------:R-:W-:Y:S01]  /*5960*/  @!P0 SHF.R.U32.HI R38, RZ, 0x10, R33 ;  /* 0x00000010ff268819 */ /* 0x000fe20000011621 */
[----:B------:R-:W-:Y:S01]  /*5970*/  @!P0 HADD2.F32 R30, -RZ, R4.H0_H0 ;  /* 0x20000004ff1e8230 */ /* 0x000fe20000004100 */
[--C-:B------:R-:W-:Y:S01]  /*5980*/  @!P0 SHF.R.U64 R41, R34, 0x10, R35.reuse ;  /* 0x0000001022298819 */ /* 0x100fe20000001223 */
[-C--:B------:R-:W-:Y:S01]  /*5990*/  @!P0 FMUL.FTZ R34, R32, R3.reuse ;  /* 0x0000000320228220 */ /* 0x080fe20000410000 */
[----:B------:R-:W-:Y:S01]  /*59a0*/  @!P0 HADD2.F32 R4, -RZ, R5.H0_H0 ;  /* 0x20000005ff048230 */ /* 0x000fe20000004100 */
[----:B------:R-:W-:Y:S01]  /*59b0*/  @!P0 SHF.R.U32.HI R43, RZ, 0x10, R35 ;  /* 0x00000010ff2b8819 */ /* 0x000fe20000011623 */
[CC--:B------:R-:W-:Y:S01]  /*59c0*/  @!P0 FMUL.FTZ R35, R7.reuse, R0.reuse ;  /* 0x0000000007238220 */ /* 0x0c0fe20000410000 */
[----:B------:R-:W-:Y:S01]  /*59d0*/  @!P0 HADD2.F32 R33, -RZ, R37.H0_H0 ;  /* 0x20000025ff218230 */ /* 0x000fe20000004100 */
[----:B------:R-:W-:Y:S01]  /*59e0*/  @!P0 FMUL.FTZ R0, R2, R0 ;  /* 0x0000000002008220 */ /* 0x000fe20000410000 */
[----:B------:R-:W-:Y:S01]  /*59f0*/  @!P0 HADD2.F32 R37, -RZ, R40.H0_H0 ;  /* 0x20000028ff258230 */ /* 0x000fe20000004100 */
[C---:B------:R-:W-:Y:S01]  /*5a00*/  @!P0 FMUL.FTZ R3, R4.reuse, R3 ;  /* 0x0000000304038220 */ /* 0x040fe20000410000 */
[----:B------:R-:W-:Y:S01]  /*5a10*/  @!P0 HADD2.F32 R40, -RZ, R42.H0_H0 ;  /* 0x2000002aff288230 */ /* 0x000fe20000004100 */
        /* <DEDUP_REMOVED lines=8> */
[----:B------:R-:W-:Y:S02]  /*5aa0*/  @!P0 HADD2.F32 R35, -RZ, R38.H0_H0 ;  /* 0x20000026ff238230 */ /* 0x000fe40000004100 */
[----:B------:R-:W-:Y:S02]  /*5ab0*/  @!P0 HADD2.F32 R2, -RZ, R5.H1_H1 ;  /* 0x30000005ff028230 */ /* 0x000fe40000004100 */
[----:B------:R-:W-:Y:S02]  /*5ac0*/  @!P0 HADD2.F32 R31, -RZ, R39.H0_H0 ;  /* 0x20000027ff1f8230 */ /* 0x000fe40000004100 */
[----:B------:R-:W-:Y:S01]  /*5ad0*/  @!P0 HADD2.F32 R5, -RZ, R6.H1_H1 ;  /* 0x30000006ff058230 */ /* 0x000fe20000004100 */
[----:B------:R-:W-:Y:S01]  /*5ae0*/  @!P0 FMUL.FTZ R6, R30, R7 ;  /* 0x000000071e068220 */ /* 0x000fe20000410000 */
[----:B------:R-:W-:Y:S01]  /*5af0*/  @!P0 HADD2.F32 R39, -RZ, R41.H0_H0 ;  /* 0x20000029ff278230 */ /* 0x000fe20000004100 */
[C---:B------:R-:W-:Y:S01]  /*5b00*/  @!P0 FFMA.FTZ R71, R2.reuse, R35, -R8 ;  /* 0x0000002302478223 */ /* 0x040fe20000010808 */
[----:B------:R-:W-:Y:S01]  /*5b10*/  @!P0 MOV R41, R51 ;  /* 0x0000003300298202 */ /* 0x000fe20000000f00 */
[----:B------:R-:W-:Y:S01]  /*5b20*/  @!P0 IMAD.MOV.U32 R8, RZ, RZ, R50 ;  /* 0x000000ffff088224 */ /* 0x000fe200078e0032 */
[----:B------:R-:W-:Y:S01]  /*5b30*/  @!P0 HADD2.F32 R9, -RZ, R10.H0_H0 ;  /* 0x2000000aff098230 */ /* 0x000fe20000004100 */
[----:B------:R-:W-:Y:S02]  /*5b40*/  @!P0 FMUL.FTZ R4, R2, R4 ;  /* 0x0000000402048220 */ /* 0x000fe40000410000 */
        /* <DEDUP_REMOVED lines=10> */
[----:B------:R-:W-:Y:S01]  /*5bf0*/  @!P0 FMUL.FTZ R10, R38, R6 ;  /* 0x00000006260a8220 */ /* 0x000fe20000410000 */
[----:B------:R-:W-:Y:S01]  /*5c00*/  @!P0 HADD2.F32 R8, -RZ, R5.H0_H0 ;  /* 0x20000005ff088230 */ /* 0x000fe20000004100 */
[----:B------:R-:W-:Y:S01]  /*5c10*/  @!P0 FMUL.FTZ R11, R36, R9 ;  /* 0x00000009240b8220 */ /* 0x000fe20000410000 */
[----:B------:R-:W-:Y:S01]  /*5c20*/  @!P0 F2FP.PACK_AB R31, R71, R72 ;  /* 0x00000048471f823e */ /* 0x000fe200000000ff */
[C---:B------:R-:W-:Y:S01]  /*5c30*/  @!P0 FMUL.FTZ R6, R7.reuse, R6 ;  /* 0x0000000607068220 */ /* 0x040fe20000410000 */
[----:B------:R-:W-:Y:S01]  /*5c40*/  @!P0 F2FP.PACK_AB R30, R70, R73 ;  /* 0x00000049461e823e */ /* 0x000fe200000000ff */
[----:B------:R-:W-:Y:S01]  /*5c50*/  @!P0 FFMA.FTZ R69, R7, R39, -R10 ;  /* 0x0000002707458223 */ /* 0x000fe2000001080a */
[----:B------:R-:W-:Y:S01]  /*5c60*/  @!P0 MOV R17, R31 ;  /* 0x0000001f00118202 */ /* 0x000fe20000000f00 */
[----:B------:R-:W-:Y:S01]  /*5c70*/  @!P0 IMAD.MOV.U32 R7, RZ, RZ, R19 ;  /* 0x000000ffff078224 */ /* 0x000fe200078e0013 */
[----:B------:R-:W-:Y:S01]  /*5c80*/  @!P0 MOV R16, R30 ;  /* 0x0000001e00108202 */ /* 0x000fe20000000f00 */
[C---:B------:R-:W-:Y:S01]  /*5c90*/  @!P0 FFMA.FTZ R68, R8.reuse, R37, -R11 ;  /* 0x0000002508448223 */ /* 0x040fe2000001080b */
[----:B------:R-:W-:Y:S01]  /*5ca0*/  @!P0 HADD2.F32 R10, -RZ, R24.H0_H0 ;  /* 0x20000018ff0a8230 */ /* 0x000fe20000004100 */
[----:B------:R-:W-:Y:S01]  /*5cb0*/  @!P0 FMUL.FTZ R5, R8, R9 ;  /* 0x0000000908058220 */ /* 0x000fe20000410000 */
[----:B------:R-:W-:Y:S01]  /*5cc0*/  @!P0 HADD2.F32 R11, -RZ, R25.H0_H0 ;  /* 0x20000019ff0b8230 */ /* 0x000fe20000004100 */
[----:B------:R-:W-:Y:S01]  /*5cd0*/  @!P0 F2FP.PACK_AB R3, R4, R3 ;  /* 0x000000030403823e */ /* 0x000fe200000000ff */
[--C-:B------:R-:W-:Y:S01]  /*5ce0*/  @!P0 HADD2.F32 R24, -RZ, R41.reuse.H0_H0 ;  /* 0x20000029ff188230 */ /* 0x100fe20000004100 */
[----:B------:R-:W-:Y:S01]  /*5cf0*/  @!P0 FFMA.FTZ R5, R36, R37, R5 ;  /* 0x0000002524058223 */ /* 0x000fe20000010005 */
[----:B------:R-:W-:Y:S01]  /*5d00*/  @!P0 HADD2.F32 R25, -RZ, R41.H1_H1 ;  /* 0x30000029ff198230 */ /* 0x000fe20000004100 */
[----:B------:R-:W-:Y:S01]  /*5d10*/  @!P0 FFMA.FTZ R6, R38, R39, R6 ;  /* 0x0000002726068223 */ /* 0x000fe20000010006 */
[--C-:B------:R-:W-:Y:S01]  /*5d20*/  @!P0 HADD2.F32 R9, -RZ, R7.reuse.H1_H1 ;  /* 0x30000007ff098230 */ /* 0x100fe20000004100 */
[----:B------:R-:W-:Y:S01]  /*5d30*/  @!P0 FMUL.FTZ R61, R24, R10 ;  /* 0x0000000a183d8220 */ /* 0x000fe20000410000 */
[----:B------:R-:W-:Y:S01]  /*5d40*/  @!P0 HADD2.F32 R8, -RZ, R7.H0_H0 ;  /* 0x20000007ff088230 */ /* 0x000fe20000004100 */
[----:B------:R-:W-:Y:S01]  /*5d50*/  @!P0 FMUL.FTZ R42, R25, R11 ;  /* 0x0000000b192a8220 */ /* 0x000fe20000410000 */
[----:B------:R-:W-:Y:S01]  /*5d60*/  @!P0 HADD2.F32 R41, -RZ, R43.H0_H0 ;  /* 0x2000002bff298230 */ /* 0x000fe20000004100 */
[----:B------:R-:W-:Y:S02]  /*5d70*/  @!P0 IMAD.MOV.U32 R49, RZ, RZ, R3 ;  /* 0x000000ffff318224 */ /* 0x000fe400078e0003 */
[C---:B------:R-:W-:Y:S02]  /*5d80*/  @!P0 FFMA.FTZ R61, R8.reuse, R40, -R61 ;  /* 0x00000028083d8223 */ /* 0x040fe4000001083d */
[C---:B------:R-:W-:Y:S02]  /*5d90*/  @!P0 FFMA.FTZ R42, R9.reuse, R41, -R42 ;  /* 0x00000029092a8223 */ /* 0x040fe4000001082a */
[----:B------:R-:W-:Y:S02]  /*5da0*/  @!P0 FMUL.FTZ R7, R8, R10 ;  /* 0x0000000a08078220 */ /* 0x000fe40000410000 */
[----:B------:R-:W-:Y:S01]  /*5db0*/  @!P0 FMUL.FTZ R8, R9, R11 ;  /* 0x0000000b09088220 */ /* 0x000fe20000410000 */
[----:B------:R-:W-:Y:S01]  /*5dc0*/  @!P0 F2FP.PACK_AB R11, R69, R68 ;  /* 0x00000044450b823e */ /* 0x000fe200000000ff */
[----:B------:R-:W-:Y:S01]  /*5dd0*/  @!P0 FFMA.FTZ R7, R24, R40, R7 ;  /* 0x0000002818078223 */ /* 0x000fe20000010007 */
[----:B------:R-:W-:Y:S01]  /*5de0*/  @!P0 F2FP.PACK_AB R10, R42, R61 ;  /* 0x0000003d2a0a823e */ /* 0x000fe200000000ff */
[----:B------:R-:W-:Y:S01]  /*5df0*/  @!P0 FFMA.FTZ R8, R25, R41, R8 ;  /* 0x0000002919088223 */ /* 0x000fe20000010008 */
[----:B------:R-:W-:Y:S01]  /*5e00*/  @!P0 F2FP.PACK_AB R9, R2, R0 ;  /* 0x000000000209823e */ /* 0x000fe200000000ff */
[----:B------:R-:W-:Y:S01]  /*5e10*/  @!P0 IMAD.MOV.U32 R18, RZ, RZ, R11 ;  /* 0x000000ffff128224 */ /* 0x000fe200078e000b */
[----:B------:R-:W-:Y:S02]  /*5e20*/  @!P0 MOV R19, R10 ;  /* 0x0000000a00138202 */ /* 0x000fe40000000f00 */
[----:B------:R-:W-:Y:S02]  /*5e30*/  @!P0 F2FP.PACK_AB R2, R6, R5 ;  /* 0x000000050602823e */ /* 0x000fe400000000ff */
[----:B------:R-:W-:Y:S01]  /*5e40*/  @!P0 F2FP.PACK_AB R0, R8, R7 ;  /* 0x000000070800823e */ /* 0x000fe200000000ff */
[----:B------:R1:W-:Y:S01]  /*5e50*/  STG.E.128 [R64.64], R16 ;  /* 0x0000001040007986 */ /* 0x0003e2000c101d06 */
[----:B------:R-:W-:Y:S02]  /*5e60*/  @!P0 MOV R48, R9 ;  /* 0x0000000900308202 */ /* 0x000fe40000000f00 */
[----:B------:R-:W-:Y:S02]  /*5e70*/  @!P0 MOV R50, R2 ;  /* 0x0000000200328202 */ /* 0x000fe40000000f00 */
[----:B------:R-:W-:Y:S05]  /*5e80*/  @!P0 MOV R51, R0 ;  /* 0x0000000000338202 */ /* 0x000fea0000000f00 */
[----:B------:R1:W-:Y:S02]  /*5e90*/  @!P2 STG.E.128 [R62.64], R48 ;  /* 0x000000303e00a986 */ /* 0x0003e4000c101d06 */
.L_x_619:
[----:B------:R-:W-:Y:S05]  /*5ea0*/  BSYNC B0 ;  /* 0x0000000000007941 */ /* 0x000fea0003800000 */
.L_x_618:
        /* <DEDUP_REMOVED lines=27> */
[----:B------:R-:W-:Y:S01]  /*6060*/  @!P0 SHF.R.U64 R11, R14, 0x10, R15 ;  /* 0x000000100e0b8819 */ /* 0x000fe2000000120f */
[----:B------:R-:W-:Y:S01]  /*6070*/  @!P0 HADD2.F32 R2, -RZ, R3.H0_H0 ;  /* 0x20000003ff028230 */ /* 0x000fe20000004100 */
[----:B------:R-:W-:Y:S01]  /*6080*/  @!P0 SHF.R.U32.HI R30, RZ, 0x10, R47 ;  /* 0x00000010ff1e8819 */ /* 0x000fe2000001162f */
[----:B------:R-:W-:Y:S01]  /*6090*/  @!P0 HADD2.F32 R12, -RZ, R9.H1_H1 ;  /* 0x30000009ff0c8230 */ /* 0x000fe20000004100 */
[CC--:B------:R-:W-:Y:S01]  /*60a0*/  @!P0 FMUL.FTZ R13, R5.reuse, R0.reuse ;  /* 0x00000000050d8220 */ /* 0x0c0fe20000410000 */
[----:B------:R-:W-:Y:S01]  /*60b0*/  @!P0 HADD2.F32 R11, -RZ, R11.H0_H0 ;  /* 0x2000000bff0b8230 */ /* 0x000fe20000004100 */
[C---:B------:R-:W-:Y:S01]  /*60c0*/  @!P0 FMUL.FTZ R0, R2.reuse, R0 ;  /* 0x0000000002008220 */ /* 0x040fe20000410000 */
[----:B------:R-:W-:Y:S01]  /*60d0*/  @!P0 HADD2.F32 R3, -RZ, R3.H1_H1 ;  /* 0x30000003ff038230 */ /* 0x000fe20000004100 */
[-C--:B------:R-:W-:Y:S01]  /*60e0*/  @!P0 FFMA.FTZ R50, R2, R6.reuse, -R13 ;  /* 0x0000000602328223 */ /* 0x080fe2000001080d */
[----:B------:R-:W-:Y:S01]  /*60f0*/  @!P0 HADD2.F32 R13, -RZ, R10.H0_H0 ;  /* 0x2000000aff0d8230 */ /* 0x000fe20000004100 */
[----:B------:R-:W-:Y:S01]  /*6100*/  @!P0 FFMA.FTZ R0, R5, R6, R0 ;  /* 0x0000000605008223 */ /* 0x000fe20000010000 */
[----:B------:R-:W-:Y:S01]  /*6110*/  @!P0 SHF.R.U64 R31, R46, 0x10, R47 ;  /* 0x000000102e1f8819 */ /* 0x000fe2000000122f */
[----:B------:R-:W-:Y:S01]  /*6120*/  @!P0 IMAD.MOV.U32 R5, RZ, RZ, R37 ;  /* 0x000000ffff058224 */ /* 0x000fe200078e0025 */
[----:B------:R-:W-:Y:S01]  /*6130*/  @!P0 SHF.R.U32.HI R25, RZ, 0x10, R45 ;  /* 0x00000010ff198819 */ /* 0x000fe2000001162d */
[CC--:B------:R-:W-:Y:S01]  /*6140*/  @!P0 FMUL.FTZ R9, R12.reuse, R4.reuse ;  /* 0x000000040c098220 */ /* 0x0c0fe20000410000 */
[----:B------:R-:W-:Y:S01]  /*6150*/  @!P0 HADD2.F32 R7, -RZ, R7.H0_H0 ;  /* 0x20000007ff078230 */ /* 0x000fe20000004100 */
[C---:B------:R-:W-:Y:S01]  /*6160*/  @!P0 FMUL.FTZ R2, R3.reuse, R4 ;  /* 0x0000000403028220 */ /* 0x040fe20000410000 */
[----:B------:R-:W-:Y:S01]  /*6170*/  @!P0 MOV R4, R17 ;  /* 0x0000001100048202 */ /* 0x000fe20000000f00 */
[-C--:B------:R-:W-:Y:S01]  /*6180*/  @!P0 FFMA.FTZ R47, R3, R13.reuse, -R9 ;  /* 0x0000000d032f8223 */ /* 0x080fe20000010809 */
[----:B------:R-:W-:Y:S01]  /*6190*/  @!P0 HADD2.F32 R3, -RZ, R26.H1_H1 ;  /* 0x3000001aff038230 */ /* 0x000fe20000004100 */
[----:B------:R-:W-:Y:S01]  /*61a0*/  @!P0 FFMA.FTZ R2, R12, R13, R2 ;  /* 0x0000000d0c028223 */ /* 0x000fe20000010002 */
[--C-:B------:R-:W-:Y:S01]  /*61b0*/  @!P0 HADD2.F32 R14, -RZ, R5.reuse.H0_H0 ;  /* 0x20000005ff0e8230 */ /* 0x100fe20000004100 */
[----:B------:R-:W-:Y:S01]  /*61c0*/  @!P0 SHF.R.U32.HI R8, RZ, 0x10, R15 ;  /* 0x00000010ff088819 */ /* 0x000fe2000001160f */
[----:B------:R-:W-:Y:S01]  /*61d0*/  @!P0 HADD2.F32 R15, -RZ, R56.H1_H1 ;  /* 0x30000038ff0f8230 */ /* 0x000fe20000004100 */
[----:B------:R-:W-:Y:S01]  /*61e0*/  @!P0 F2FP.PACK_AB R12, R47, R50 ;  /* 0x000000322f0c823e */ /* 0x000fe200000000ff */
[--C-:B------:R-:W-:Y:S01]  /*61f0*/  @!P0 HADD2.F32 R6, -RZ, R4.reuse.H0_H0 ;  /* 0x20000004ff068230 */ /* 0x100fe20000004100 */
[----:B------:R-:W-:Y:S01]  /*6200*/  @!P0 FMUL.FTZ R9, R14, R3 ;  /* 0x000000030e098220 */ /* 0x000fe20000410000 */
[----:B------:R-:W-:Y:S01]  /*6210*/  @!P0 HADD2.F32 R24, -RZ, R5.H1_H1 ;  /* 0x30000005ff188230 */ /* 0x000fe20000004100 */
[----:B------:R-:W-:Y:S01]  /*6220*/  @!P0 MOV R16, R12 ;  /* 0x0000000c00108202 */ /* 0x000fe20000000f00 */
        /* <DEDUP_REMOVED lines=17> */
[----:B------:R-:W-:Y:S01]  /*6340*/  @!P0 HADD2.F32 R8, -RZ, R8.H0_H0 ;  /* 0x20000008ff088230 */ /* 0x000fe20000004100 */
[----:B------:R-:W-:Y:S01]  /*6350*/  @!P0 FFMA.FTZ R4, R24, R25, R4 ;  /* 0x0000001918048223 */ /* 0x000fe20000010004 */
[----:B------:R-:W-:Y:S01]  /*6360*/  @!P0 F2FP.PACK_AB R13, R45, R46 ;  /* 0x0000002e2d0d823e */ /* 0x000fe200000000ff */
[----:B------:R-:W-:Y:S01]  /*6370*/  @!P0 FFMA.FTZ R44, R6, R33, -R9 ;  /* 0x00000021062c8223 */ /* 0x000fe20000010809 */
[----:B------:R-:W-:Y:S01]  /*6380*/  @!P0 MOV R9, R38 ;  /* 0x0000002600098202 */ /* 0x000fe20000000f00 */
[-C--:B------:R-:W-:Y:S01]  /*6390*/  @!P0 FMUL.FTZ R10, R34, R8.reuse ;  /* 0x00000008220a8220 */ /* 0x080fe20000410000 */
[----:B------:R-:W-:Y:S01]  /*63a0*/  @!P0 HADD2.F32 R5, -RZ, R5.H1_H1 ;  /* 0x30000005ff058230 */ /* 0x000fe20000004100 */
[----:B------:R-:W-:Y:S01]  /*63b0*/  @!P0 FMUL.FTZ R7, R6, R7 ;  /* 0x0000000706078220 */ /* 0x000fe20000410000 */
[----:B------:R-:W-:Y:S01]  /*63c0*/  @!P0 MOV R17, R13 ;  /* 0x0000000d00118202 */ /* 0x000fe20000000f00 */
[----:B------:R-:W-:Y:S01]  /*63d0*/  @!P0 IMAD.MOV.U32 R6, RZ, RZ, R18 ;  /* 0x000000ffff068224 */ /* 0x000fe200078e0012 */
[----:B------:R-:W-:Y:S01]  /*63e0*/  @!P0 F2FP.PACK_AB R3, R4, R3 ;  /* 0x000000030403823e */ /* 0x000fe200000000ff */
[C---:B------:R-:W-:Y:S01]  /*63f0*/  @!P0 FMUL.FTZ R8, R5.reuse, R8 ;  /* 0x0000000805088220 */ /* 0x040fe20000410000 */
[--C-:B------:R-:W-:Y:S01]  /*6400*/  @!P0 HADD2.F32 R26, -RZ, R9.reuse.H0_H0 ;  /* 0x20000009ff1a8230 */ /* 0x100fe20000004100 */
[----:B------:R-:W-:Y:S01]  /*6410*/  @!P0 FFMA.FTZ R41, R5, R35, -R10 ;  /* 0x0000002305298223 */ /* 0x000fe2000001080a */
[----:B------:R-:W-:Y:S01]  /*6420*/  @!P0 HADD2.F32 R30, -RZ, R9.H1_H1 ;  /* 0x30000009ff1e8230 */ /* 0x000fe20000004100 */
[----:B------:R-:W-:Y:S01]  /*6430*/  @!P0 IMAD.MOV.U32 R37, RZ, RZ, R3 ;  /* 0x000000ffff258224 */ /* 0x000fe200078e0003 */
[----:B------:R-:W-:Y:S02]  /*6440*/  @!P0 HADD2.F32 R5, -RZ, R27.H1_H1 ;  /* 0x3000001bff058230 */ /* 0x000fe40000004100 */
[--C-:B------:R-:W-:Y:S01]  /*6450*/  @!P0 HADD2.F32 R10, -RZ, R6.reuse.H0_H0 ;  /* 0x20000006ff0a8230 */ /* 0x100fe20000004100 */
[----:B------:R-:W-:Y:S01]  /*6460*/  @!P0 FMUL.FTZ R40, R30, R11 ;  /* 0x0000000b1e288220 */ /* 0x000fe20000410000 */
[----:B------:R-:W-:Y:S01]  /*6470*/  @!P0 HADD2.F32 R9, -RZ, R6.H1_H1 ;  /* 0x30000006ff098230 */ /* 0x000fe20000004100 */
[-C--:B------:R-:W-:Y:S01]  /*6480*/  @!P0 FMUL.FTZ R6, R26, R5.reuse ;  /* 0x000000051a068220 */ /* 0x080fe20000410000 */
[----:B------:R-:W-:Y:S01]  /*6490*/  @!P0 HADD2.F32 R27, -RZ, R57.H1_H1 ;  /* 0x30000039ff1b8230 */ /* 0x000fe20000004100 */
[C---:B------:R-:W-:Y:S02]  /*64a0*/  @!P0 FMUL.FTZ R5, R10.reuse, R5 ;  /* 0x000000050a058220 */ /* 0x040fe40000410000 */
[C---:B------:R-:W-:Y:S02]  /*64b0*/  @!P0 FFMA.FTZ R40, R9.reuse, R31, -R40 ;  /* 0x0000001f09288223 */ /* 0x040fe40000010828 */
[----:B------:R-:W-:Y:S02]  /*64c0*/  @!P0 FFMA.FTZ R10, R10, R27, -R6 ;  /* 0x0000001b0a0a8223 */ /* 0x000fe40000010806 */
[----:B------:R-:W-:Y:S01]  /*64d0*/  @!P0 FMUL.FTZ R6, R9, R11 ;  /* 0x0000000b09068220 */ /* 0x000fe20000410000 */
[----:B------:R-:W-:Y:S01]  /*64e0*/  @!P0 F2FP.PACK_AB R11, R41, R44 ;  /* 0x0000002c290b823e */ /* 0x000fe200000000ff */
[----:B------:R-:W-:Y:S01]  /*64f0*/  @!P0 FFMA.FTZ R5, R26, R27, R5 ;  /* 0x0000001b1a058223 */ /* 0x000fe20000010005 */
[----:B------:R-:W-:Y:S01]  /*6500*/  @!P0 F2FP.PACK_AB R10, R40, R10 ;  /* 0x0000000a280a823e */ /* 0x000fe200000000ff */
[----:B------:R-:W-:Y:S01]  /*6510*/  @!P0 FFMA.FTZ R6, R30, R31, R6 ;  /* 0x0000001f1e068223 */ /* 0x000fe20000010006 */
[----:B------:R-:W-:Y:S01]  /*6520*/  @!P0 MOV R19, R11 ;  /* 0x0000000b00138202 */ /* 0x000fe20000000f00 */
[----:B------:R-:W-:Y:S01]  /*6530*/  @!P0 FFMA.FTZ R7, R32, R33, R7 ;  /* 0x0000002120078223 */ /* 0x000fe20000010007 */
[----:B------:R-:W-:Y:S01]  /*6540*/  @!P0 F2FP.PACK_AB R9, R2, R0 ;  /* 0x000000000209823e */ /* 0x000fe200000000ff */
[----:B------:R-:W-:Y:S01]  /*6550*/  @!P0 FFMA.FTZ R8, R34, R35, R8 ;  /* 0x0000002322088223 */ /* 0x000fe20000010008 */
[----:B------:R-:W-:Y:S01]  /*6560*/  @!P0 F2FP.PACK_AB R2, R6, R5 ;  /* 0x000000050602823e */ /* 0x000fe200000000ff */
[----:B------:R-:W-:Y:S01]  /*6570*/  @!P0 IMAD.MOV.U32 R18, RZ, RZ, R10 ;  /* 0x000000ffff128224 */ /* 0x000fe200078e000a */
[----:B------:R-:W-:Y:S02]  /*6580*/  @!P0 MOV R36, R9 ;  /* 0x0000000900248202 */ /* 0x000fe40000000f00 */
[----:B------:R-:W-:Y:S02]  /*6590*/  @!P0 F2FP.PACK_AB R0, R8, R7 ;  /* 0x000000070800823e */ /* 0x000fe400000000ff */
[----:B------:R1:W-:Y:S01]  /*65a0*/  STG.E.128 [R48.64], R16 ;  /* 0x0000001030007986 */ /* 0x0003e2000c101d06 */
[----:B------:R-:W-:Y:S02]  /*65b0*/  @!P0 MOV R38, R2 ;  /* 0x0000000200268202 */ /* 0x000fe40000000f00 */
[----:B------:R-:W-:Y:S05]  /*65c0*/  @!P0 MOV R39, R0 ;  /* 0x0000000000278202 */ /* 0x000fea0000000f00 */
[----:B------:R1:W-:Y:S02]  /*65d0*/  @!P2 STG.E.128 [R42.64], R36 ;  /* 0x000000242a00a986 */ /* 0x0003e4000c101d06 */
.L_x_621:
[----:B------:R-:W-:Y:S05]  /*65e0*/  BSYNC B0 ;  /* 0x0000000000007941 */ /* 0x000fea0003800000 */
.L_x_620:
[----:B------:R-:W-:Y:S11]  /*65f0*/  ISETP.GE.AND P0, PT, R106, c[0x0][0x1d4], PT ;  /* 0x000075006a007a0c */ /* 0x000ff60003f06270 */
[----:B------:R-:W-:Y:S02]  /*6600*/  @!UPT UIADD3 URZ, URZ, URZ, URZ ;  /* 0x0000003f3f3ff290 */ /* 0x000fe4000fffe03f */
[----:B------:R-:W-:-:S05]  /*6610*/  @P0 BRA `(.L_x_605) ;  /* 0x000008f000000947 */ /* 0x000fca0003800000 */
[----:B------:R-:W2:Y:S01]  /*6620*/  LDS.128 R32, [R103+0x6100] ;  /* 0x0061000067207984 */ /* 0x000ea20000000c00 */
[----:B------:R-:W-:Y:S04]  /*6630*/  IADD3 R0, P1, P0, R74, R67, R85 ;  /* 0x000000434a007210 */ /* 0x000fe8000783e055 */
[----:B------:R-:W-:Y:S02]  /*6640*/  IADD3.X R2, R76, R66, R115, P1, P0 ;  /* 0x000000424c027210 */ /* 0x000fe40000fe0473 */
[C---:B-1----:R-:W-:Y:S01]  /*6650*/  LEA R38, P0, R0.reuse, c[0x0][0x1c8], 0x1 ;  /* 0x0000720000267a11 */ /* 0x042fe200078008ff */
[----:B------:R-:W1:Y:S03]  /*6660*/  LDS.128 R12, [R110+0x6100] ;  /* 0x006100006e0c7984 */ /* 0x000e660000000c00 */
[----:B------:R-:W-:Y:S02]  /*6670*/  LEA.HI.X R39, R0, c[0x0][0x1cc], R2, 0x1, P0 ;  /* 0x0000730000277a11 */ /* 0x000fe400000f0c02 */
[----:B------:R-:W-:Y:S11]  /*6680*/  ISETP.GE.AND P0, PT, R106, c[0x0][0x27c], PT ;  /* 0x00009f006a007a0c */ /* 0x000ff60003f06270 */
[----:B------:R-:W-:Y:S02]  /*6690*/  @!UPT UIADD3 URZ, URZ, URZ, URZ ;  /* 0x0000003f3f3ff290 */ /* 0x000fe4000fffe03f */
[----:B------:R-:W-:Y:S01]  /*66a0*/  @!P0 SHF.R.U64 R11, R22, 0x10, R23 ;  /* 0x00000010160b8819 */ /* 0x000fe20000001217 */
[----:B------:R-:W-:Y:S01]  /*66b0*/  @!P0 HADD2.F32 R3, -RZ, R28.H1_H1 ;  /* 0x3000001cff038230 */ /* 0x000fe20000004100 */
[--C-:B------:R-:W-:Y:S01]  /*66c0*/  @!P0 SHF.R.U32.HI R7, RZ, 0x10, R21.reuse ;  /* 0x00000010ff078819 */ /* 0x100fe20000011615 */
[----:B------:R-:W-:Y:S01]  /*66d0*/  @!P0 HADD2.F32 R19, -RZ, R58.H1_H1 ;  /* 0x3000003aff138230 */ /* 0x000fe20000004100 */
[----:B------:R-:W-:Y:S01]  /*66e0*/  @!P0 SHF.R.U64 R8, R20, 0x10, R21 ;  /* 0x0000001014088819 */ /* 0x000fe20000001215 */
[----:B------:R-:W-:Y:S01]  /*66f0*/  @!P0 HADD2.F32 R0, -RZ, R28.H0_H0 ;  /* 0x2000001cff008230 */ /* 0x000fe20000004100 */
[--C-:B------:R-:W-:Y:S01]  /*6700*/  @!P0 SHF.R.U32.HI R21, RZ, 0x10, R53.reuse ;  /* 0x00000010ff158819 */ /* 0x100fe20000011635 */
[----:B------:R-:W-:Y:S01]  /*6710*/  @!P0 HADD2.F32 R16, -RZ, R58.H0_H0 ;  /* 0x2000003aff108230 */ /* 0x000fe20000004100 */
[----:B------:R-:W-:Y:S01]  /*6720*/  @!P0 SHF.R.U64 R24, R52, 0x10, R53 ;  /* 0x0000001034188819 */ /* 0x000fe20000001235 */
[----:B------:R-:W-:Y:S01]  /*6730*/  @!P0 HADD2.F32 R7, -RZ, R7.H0_H0 ;  /* 0x20000007ff078230 */ /* 0x000fe20000004100 */
[----:B------:R-:W-:Y:S01]  /*6740*/  @!P0 SHF.R.U32.HI R9, RZ, 0x10, R23 ;  /* 0x00000010ff098819 */ /* 0x000fe20000011617 */
[----:B------:R-:W-:Y:S01]  /*6750*/  @!P0 HADD2.F32 R8, -RZ, R8.H0_H0 ;  /* 0x20000008ff088230 */ /* 0x000fe20000004100 */
[--C-:B------:R-:W-:Y:S01]  /*6760*/  @!P0 SHF.R.U32.HI R23, RZ, 0x10, R55.reuse ;  /* 0x00000010ff178819 */ /* 0x100fe20000011637 */
[----:B------:R-:W-:Y:S01]  /*6770*/  @!P0 HADD2.F32 R21, -RZ, R21.H0_H0 ;  /* 0x20000015ff158230 */ /* 0x000fe20000004100 */
[----:B------:R-:W-:Y:S01]  /*6780*/  @!P0 SHF.R.U64 R25, R54, 0x10, R55 ;  /* 0x0000001036198819 */ /* 0x000fe20000001237 */
[----:B------:R-:W-:Y:S02]  /*6790*/  @!P0 HADD2.F32 R11, -RZ, R11.H0_H0 ;  /* 0x2000000bff0b8230 */ /* 0x000fe40000004100 */
[----:B------:R-:W-:Y:S02]  /*67a0*/  @!P0 HADD2.F32 R27, -RZ, R59.H0_H0 ;  /* 0x2000003bff1b8230 */ /* 0x000fe40000004100 */
[----:B------:R-:W-:Y:S02]  /*67b0*/  @!P0 HADD2.F32 R30, -RZ, R23.H0_H0 ;  /* 0x20000017ff1e8230 */ /* 0x000fe40000004100 */
[----:B------:R-:W-:Y:S01]  /*67c0*/  @!P0 HADD2.F32 R23, -RZ, R59.H1_H1 ;  /* 0x3000003bff178230 */ /* 0x000fe20000004100 */
[----:B--2---:R-:W-:Y:S01]  /*67d0*/  @!P0 MOV R17, R33 ;  /* 0x0000002100118202 */ /* 0x004fe20000000f00 */
[----:B------:R-:W-:Y:S01]  /*67e0*/  @!P0 HADD2.F32 R25, -RZ, R25.H0_H0 ;  /* 0x20000019ff198230 */ /* 0x000fe20000004100 */
[----:B-1----:R-:W-:Y:S02]  /*67f0*/  @!P0 MOV R6, R12 ;  /* 0x0000000c00068202 */ /* 0x002fe40000000f00 */
[----:B------:R-:W-:Y:S01]  /*6800*/  @!P0 MOV R5, R13 ;  /* 0x0000000d00058202 */ /* 0x000fe20000000f00 */
[----:B------:R-:W-:Y:S01]  /*6810*/  @!P0 HADD2.F32 R18, -RZ, R17.H0_H0 ;  /* 0x20000011ff128230 */ /* 0x000fe20000004100 */
[----:B------:R-:W-:Y:S01]  /*6820*/  @!P0 MOV R22, R32 ;  /* 0x0000002000168202 */ /* 0x000fe20000000f00 */
[----:B------:R-:W-:Y:S02]  /*6830*/  @!P0 HADD2.F32 R2, -RZ, R6.H0_H0 ;  /* 0x20000006ff028230 */ /* 0x000fe40000004100 */
[----:B------:R-:W-:Y:S01]  /*6840*/  @!P0 HADD2.F32 R4, -RZ, R5.H0_H0 ;  /* 0x20000005ff048230 */ /* 0x000fe20000004100 */
[----:B------:R-:W-:Y:S01]  /*6850*/  @!P0 FMUL.FTZ R20, R18, R3 ;  /* 0x0000000312148220 */ /* 0x000fe20000410000 */
[----:B------:R-:W-:Y:S03]  /*6860*/  @!P0 HADD2.F32 R10, -RZ, R22.H0_H0 ;  /* 0x20000016ff0a8230 */ /* 0x000fe60000004100 */
[----:B------:R-:W-:Y:S01]  /*6870*/  @!P0 FFMA.FTZ R41, R4, R19, -R20 ;  /* 0x0000001304298223 */ /* 0x000fe20000010814 */
[----:B------:R-:W-:Y:S01]  /*6880*/  @!P0 HADD2.F32 R20, -RZ, R17.H1_H1 ;  /* 0x30000011ff148230 */ /* 0x000fe20000004100 */
[-C--:B------:R-:W-:Y:S01]  /*6890*/  @!P0 FMUL.FTZ R26, R10, R0.reuse ;  /* 0x000000000a1a8220 */ /* 0x080fe20000410000 */
[----:B------:R-:W-:Y:S01]  /*68a0*/  @!P0 HADD2.F32 R17, -RZ, R24.H0_H0 ;  /* 0x20000018ff118230 */ /* 0x000fe20000004100 */
[C---:B------:R-:W-:Y:S02]  /*68b0*/  @!P0 FMUL.FTZ R0, R2.reuse, R0 ;  /* 0x0000000002008220 */ /* 0x040fe40000410000 */
[-C--:B------:R-:W-:Y:S01]  /*68c0*/  @!P0 FFMA.FTZ R42, R2, R16.reuse, -R26 ;  /* 0x00000010022a8223 */ /* 0x080fe2000001081a */
[----:B------:R-:W-:Y:S01]  /*68d0*/  @!P0 HADD2.F32 R2, -RZ, R5.H1_H1 ;  /* 0x30000005ff028230 */ /* 0x000fe20000004100 */
[----:B------:R-:W-:Y:S01]  /*68e0*/  @!P0 FFMA.FTZ R0, R10, R16, R0 ;  /* 0x000000100a008223 */ /* 0x000fe20000010000 */
[----:B------:R-:W-:Y:S01]  /*68f0*/  @!P0 HADD2.F32 R16, -RZ, R22.H1_H1 ;  /* 0x30000016ff108230 */ /* 0x000fe20000004100 */
[----:B------:R-:W-:Y:S01]  /*6900*/  @!P0 FMUL.FTZ R10, R20, R7 ;  /* 0x00000007140a8220 */ /* 0x000fe20000410000 */
[----:B------:R-:W-:Y:S01]  /*6910*/  @!P0 HADD2.F32 R5, -RZ, R6.H1_H1 ;  /* 0x30000006ff058230 */ /* 0x000fe20000004100 */
[----:B------:R-:W-:Y:S02]  /*6920*/  @!P0 FMUL.FTZ R3, R4, R3 ;  /* 0x0000000304038220 */ /* 0x000fe40000410000 */
[-C--:B------:R-:W-:Y:S02]  /*6930*/  @!P0 FMUL.FTZ R6, R16, R8.reuse ;  /* 0x0000000810068220 */ /* 0x080fe40000410000 */
[C---:B------:R-:W-:Y:S02]  /*6940*/  @!P0 FFMA.FTZ R40, R2.reuse, R21, -R10 ;  /* 0x0000001502288223 */ /* 0x040fe4000001080a */
[----:B------:R-:W-:Y:S02]  /*6950*/  @!P0 IMAD.MOV.U32 R10, RZ, RZ, R35 ;  /* 0x000000ffff0a8224 */ /* 0x000fe400078e0023 */
[----:B------:R-:W-:Y:S01]  /*6960*/  @!P0 FMUL.FTZ R4, R2, R7 ;  /* 0x0000000702048220 */ /* 0x000fe20000410000 */
[----:B------:R-:W-:Y:S01]  /*6970*/  @!P0 HADD2.F32 R7, -RZ, R29.H0_H0 ;  /* 0x2000001dff078230 */ /* 0x000fe20000004100 */
[C---:B------:R-:W-:Y:S01]  /*6980*/  @!P0 FMUL.FTZ R2, R5.reuse, R8 ;  /* 0x0000000805028220 */ /* 0x040fe20000410000 */
[--C-:B------:R-:W-:Y:S01]  /*6990*/  @!P0 HADD2.F32 R26, -RZ, R10.reuse.H0_H0 ;  /* 0x2000000aff1a8230 */ /* 0x100fe20000004100 */
[----:B------:R-:W-:Y:S01]  /*69a0*/  @!P0 FFMA.FTZ R37, R5, R17, -R6 ;  /* 0x0000001105258223 */ /* 0x000fe20000010806 */
[----:B------:R-:W-:Y:S01]  /*69b0*/  @!P0 MOV R5, R15 ;  /* 0x0000000f00058202 */ /* 0x000fe20000000f00 */
[----:B------:R-:W-:Y:S01]  /*69c0*/  @!P0 FFMA.FTZ R2, R16, R17, R2 ;  /* 0x0000001110028223 */ /* 0x000fe20000010002 */
[----:B------:R-:W-:Y:S01]  /*69d0*/  @!P0 HADD2.F32 R8, -RZ, R9.H0_H0 ;  /* 0x20000009ff088230 */ /* 0x000fe20000004100 */
[----:B------:R-:W-:Y:S01]  /*69e0*/  @!P0 FMUL.FTZ R9, R26, R7 ;  /* 0x000000071a098220 */ /* 0x000fe20000410000 */
[----:B------:R-:W-:Y:S01]  /*69f0*/  @!P0 HADD2.F32 R28, -RZ, R10.H1_H1 ;  /* 0x3000000aff1c8230 */ /* 0x000fe20000004100 */
[----:B------:R-:W-:Y:S01]  /*6a00*/  @!P0 FFMA.FTZ R3, R18, R19, R3 ;  /* 0x0000001312038223 */ /* 0x000fe20000010003 */
[--C-:B------:R-:W-:Y:S01]  /*6a10*/  @!P0 HADD2.F32 R6, -RZ, R5.reuse.H0_H0 ;  /* 0x20000005ff068230 */ /* 0x100fe20000004100 */
[----:B------:R-:W-:Y:S01]  /*6a20*/  @!P0 FFMA.FTZ R4, R20, R21, R4 ;  /* 0x0000001514048223 */ /* 0x000fe20000010004 */
[----:B------:R-:W-:Y:S01]  /*6a30*/  @!P0 F2FP.PACK_AB R16, R37, R42 ;  /* 0x0000002a2510823e */ /* 0x000fe200000000ff */
[----:B------:R-:W-:Y:S01]  /*6a40*/  @!P0 FMUL.FTZ R10, R28, R8 ;  /* 0x000000081c0a8220 */ /* 0x000fe20000410000 */
[----:B------:R-:W-:Y:S01]  /*6a50*/  @!P0 F2FP.PACK_AB R17, R40, R41 ;  /* 0x000000292811823e */ /* 0x000fe200000000ff */
[C---:B------:R-:W-:Y:S01]  /*6a60*/  @!P0 FFMA.FTZ R36, R6.reuse, R27, -R9 ;  /* 0x0000001b06248223 */ /* 0x040fe20000010809 */
[----:B------:R-:W-:Y:S01]  /*6a70*/  @!P0 MOV R9, R34 ;  /* 0x0000002200098202 */ /* 0x000fe20000000f00 */
[----:B------:R-:W-:Y:S01]  /*6a80*/  @!P0 FMUL.FTZ R7, R6, R7 ;  /* 0x0000000706078220 */ /* 0x000fe20000410000 */
[----:B------:R-:W-:Y:S01]  /*6a90*/  @!P0 MOV R6, R14 ;  /* 0x0000000e00068202 */ /* 0x000fe20000000f00 */
[----:B------:R-:W-:Y:S01]  /*6aa0*/  @!P0 IMAD.MOV.U32 R12, RZ, RZ, R16 ;  /* 0x000000ffff0c8224 */ /* 0x000fe200078e0010 */
[----:B------:R-:W-:Y:S01]  /*6ab0*/  @!P0 MOV R13, R17 ;  /* 0x00000011000d8202 */ /* 0x000fe20000000f00 */
[----:B------:R-:W-:Y:S01]  /*6ac0*/  @!P0 HADD2.F32 R5, -RZ, R5.H1_H1 ;  /* 0x30000005ff058230 */ /* 0x000fe20000004100 */
[----:B------:R-:W-:Y:S01]  /*6ad0*/  @!P0 F2FP.PACK_AB R3, R4, R3 ;  /* 0x000000030403823e */ /* 0x000fe200000000ff */
[--C-:B------:R-:W-:Y:S02]  /*6ae0*/  @!P0 HADD2.F32 R24, -RZ, R9.reuse.H1_H1 ;  /* 0x30000009ff188230 */ /* 0x100fe40000004100 */
[----:B------:R-:W-:Y:S01]  /*6af0*/  @!P0 HADD2.F32 R22, -RZ, R9.H0_H0 ;  /* 0x20000009ff168230 */ /* 0x000fe20000004100 */
[C---:B------:R-:W-:Y:S01]  /*6b00*/  @!P0 FMUL.FTZ R8, R5.reuse, R8 ;  /* 0x0000000805088220 */ /* 0x040fe20000410000 */
[--C-:B------:R-:W-:Y:S01]  /*6b10*/  @!P0 HADD2.F32 R9, -RZ, R6.reuse.H1_H1 ;  /* 0x30000006ff098230 */ /* 0x100fe20000004100 */
[----:B------:R-:W-:Y:S01]  /*6b20*/  @!P0 FFMA.FTZ R31, R5, R30, -R10 ;  /* 0x0000001e051f8223 */ /* 0x000fe2000001080a */
[----:B------:R-:W-:Y:S01]  /*6b30*/  @!P0 MOV R33, R3 ;  /* 0x0000000300218202 */ /* 0x000fe20000000f00 */
[----:B------:R-:W-:Y:S01]  /*6b40*/  @!P0 HADD2.F32 R5, -RZ, R29.H1_H1 ;  /* 0x3000001dff058230 */ /* 0x000fe20000004100 */
[----:B------:R-:W-:Y:S01]  /*6b50*/  @!P0 FMUL.FTZ R29, R24, R11 ;  /* 0x0000000b181d8220 */ /* 0x000fe20000410000 */
[----:B------:R-:W-:Y:S03]  /*6b60*/  @!P0 HADD2.F32 R10, -RZ, R6.H0_H0 ;  /* 0x20000006ff0a8230 */ /* 0x000fe60000004100 */
[----:B------:R-:W-:Y:S02]  /*6b70*/  @!P0 FMUL.FTZ R6, R22, R5 ;  /* 0x0000000516068220 */ /* 0x000fe40000410000 */
[C---:B------:R-:W-:Y:S02]  /*6b80*/  @!P0 FFMA.FTZ R29, R9.reuse, R25, -R29 ;  /* 0x00000019091d8223 */ /* 0x040fe4000001081d */
[C---:B------:R-:W-:Y:S02]  /*6b90*/  @!P0 FMUL.FTZ R5, R10.reuse, R5 ;  /* 0x000000050a058220 */ /* 0x040fe40000410000 */
        /* <DEDUP_REMOVED lines=8> */
[----:B------:R-:W-:Y:S01]  /*6c20*/  @!P0 MOV R14, R10 ;  /* 0x0000000a000e8202 */ /* 0x000fe20000000f00 */
[----:B------:R-:W-:Y:S01]  /*6c30*/  @!P0 FFMA.FTZ R8, R28, R30, R8 ;  /* 0x0000001e1c088223 */ /* 0x000fe20000010008 */
[----:B------:R-:W-:Y:S02]  /*6c40*/  @!P0 F2FP.PACK_AB R9, R2, R0 ;  /* 0x000000000209823e */ /* 0x000fe400000000ff */
[----:B------:R-:W-:Y:S01]  /*6c50*/  @!P0 F2FP.PACK_AB R2, R6, R5 ;  /* 0x000000050602823e */ /* 0x000fe200000000ff */
[----:B------:R1:W-:Y:S01]  /*6c60*/  STG.E.128 [R38.64], R12 ;  /* 0x0000000c26007986 */ /* 0x0003e2000c101d06 */
[----:B------:R-:W-:Y:S01]  /*6c70*/  @!P0 F2FP.PACK_AB R0, R8, R7 ;  /* 0x000000070800823e */ /* 0x000fe200000000ff */
[----:B------:R-:W-:Y:S01]  /*6c80*/  @!P0 IMAD.MOV.U32 R32, RZ, RZ, R9 ;  /* 0x000000ffff208224 */ /* 0x000fe200078e0009 */
[----:B------:R-:W-:Y:S02]  /*6c90*/  @!P0 MOV R34, R2 ;  /* 0x0000000200228202 */ /* 0x000fe40000000f00 */
[----:B------:R-:W-:Y:S02]  /*6ca0*/  @!P0 MOV R35, R0 ;  /* 0x0000000000238202 */ /* 0x000fe40000000f00 */
[----:B------:R-:W-:Y:S11]  /*6cb0*/  ISETP.GE.AND P0, PT, R83, c[0x0][0x1d4], PT ;  /* 0x0000750053007a0c */ /* 0x000ff60003f06270 */
[----:B------:R-:W-:Y:S02]  /*6cc0*/  @!UPT UIADD3 URZ, URZ, URZ, URZ ;  /* 0x0000003f3f3ff290 */ /* 0x000fe4000fffe03f */
[----:B------:R-:W-:-:S05]  /*6cd0*/  @P0 BRA `(.L_x_605) ;  /* 0x0000023000000947 */ /* 0x000fca0003800000 */
[----:B------:R-:W-:Y:S04]  /*6ce0*/  IADD3 R0, P1, P0, R74, R67, R83 ;  /* 0x000000434a007210 */ /* 0x000fe8000783e053 */
[----:B------:R-:W-:Y:S02]  /*6cf0*/  IADD3.X R3, R76, R66, R112, P1, P0 ;  /* 0x000000424c037210 */ /* 0x000fe40000fe0470 */
[C---:B------:R-:W-:Y:S04]  /*6d00*/  LEA R2, P0, R0.reuse, c[0x0][0x1c8], 0x1 ;  /* 0x0000720000027a11 */ /* 0x040fe800078008ff */
[----:B------:R-:W-:Y:S05]  /*6d10*/  LEA.HI.X R3, R0, c[0x0][0x1cc], R3, 0x1, P0 ;  /* 0x0000730000037a11 */ /* 0x000fea00000f0c03 */
[----:B------:R2:W-:Y:S01]  /*6d20*/  STG.E.128 [R2.64], R32 ;  /* 0x0000002002007986 */ /* 0x0005e2000c101d06 */
[----:B------:R-:W-:-:S05]  /*6d30*/  BRA `(.L_x_605) ;  /* 0x000001d000007947 */ /* 0x000fca0003800000 */
.L_x_601:
[----:B------:R-:W-:Y:S05]  /*6d40*/  IMAD R0, R60, -0x40, R78 ;  /* 0xffffffc03c007824 */ /* 0x000fea00078e024e */
[----:B------:R-:W-:Y:S04]  /*6d50*/  IMNMX R0, R0, 0x40, PT ;  /* 0x0000004000007817 */ /* 0x000fe80003800200 */
[----:B------:R-:W-:Y:S11]  /*6d60*/  ISETP.GE.AND P0, PT, R245, R0, PT ;  /* 0x00000000f500720c */ /* 0x000ff60003f06270 */
[----:B------:R-:W-:Y:S02]  /*6d70*/  @!UPT UIADD3 URZ, URZ, URZ, URZ ;  /* 0x0000003f3f3ff290 */ /* 0x000fe4000fffe03f */
[----:B------:R-:W-:-:S05]  /*6d80*/  @P0 BRA `(.L_x_605) ;  /* 0x0000018000000947 */ /* 0x000fca0003800000 */
[C---:B------:R-:W-:Y:S02]  /*6d90*/  ISETP.GE.AND P0, PT, R104.reuse, c[0x0][0x1d4], PT ;  /* 0x0000750068007a0c */ /* 0x040fe40003f06270 */
[----:B------:R-:W-:Y:S11]  /*6da0*/  IADD3 R0, R104, 0x60, RZ ;  /* 0x0000006068007810 */ /* 0x000ff60007ffe0ff */
[----:B------:R-:W1:Y:S04]  /*6db0*/  @!P0 LDS.128 R4, [R239+0x6000] ;  /* 0x00600000ef048984 */ /* 0x000e680000000c00 */
[----:B-1----:R-:W-:Y:S01]  /*6dc0*/  @!P0 STG.E.128 [R50.64], R4 ;  /* 0x0000000432008986 */ /* 0x002fe2000c101d06 */
[----:B------:R-:W-:Y:S11]  /*6dd0*/  ISETP.GE.AND P0, PT, R107, c[0x0][0x1d4], PT ;  /* 0x000075006b007a0c */ /* 0x000ff60003f06270 */
[----:B------:R-:W-:Y:S02]  /*6de0*/  @!UPT UIADD3 URZ, URZ, URZ, URZ ;  /* 0x0000003f3f3ff290 */ /* 0x000fe4000fffe03f */
[----:B------:R-:W1:Y:S04]  /*6df0*/  @!P0 LDS.128 R8, [R240+0x6000] ;  /* 0x00600000f0088984 */ /* 0x000e680000000c00 */
[----:B-1----:R-:W-:Y:S01]  /*6e00*/  @!P0 STG.E.128 [R50.64+0x40], R8 ;  /* 0x0000400832008986 */ /* 0x002fe2000c101d06 */
[----:B------:R-:W-:Y:S11]  /*6e10*/  ISETP.GE.AND P0, PT, R106, c[0x0][0x1d4], PT ;  /* 0x000075006a007a0c */ /* 0x000ff60003f06270 */
[----:B------:R-:W-:Y:S02]  /*6e20*/  @!UPT UIADD3 URZ, URZ, URZ, URZ ;  /* 0x0000003f3f3ff290 */ /* 0x000fe4000fffe03f */
[----:B------:R-:W1:Y:S04]  /*6e30*/  @!P0 LDS.128 R4, [R239+0x8000] ;  /* 0x00800000ef048984 */ /* 0x000e680000000c00 */
[----:B-1----:R-:W-:Y:S01]  /*6e40*/  @!P0 STG.E.128 [R50.64+0x80], R4 ;  /* 0x0000800432008986 */ /* 0x002fe2000c101d06 */
[----:B------:R-:W-:Y:S02]  /*6e50*/  ISETP.GE.AND P0, PT, R0, c[0x0][0x1d4], PT ;  /* 0x0000750000007a0c */ /* 0x000fe40003f06270 */
[----:B------:R-:W-:Y:S11]  /*6e60*/  IADD3 R0, R104, 0x80, RZ ;  /* 0x0000008068007810 */ /* 0x000ff60007ffe0ff */
[----:B------:R-:W1:Y:S04]  /*6e70*/  @!P0 LDS.128 R4, [R240+0x8000] ;  /* 0x00800000f0048984 */ /* 0x000e680000000c00 */
[----:B-1----:R-:W-:Y:S01]  /*6e80*/  @!P0 STG.E.128 [R50.64+0xc0], R4 ;  /* 0x0000c00432008986 */ /* 0x002fe2000c101d06 */
[----:B------:R-:W-:Y:S02]  /*6e90*/  ISETP.GE.AND P0, PT, R0, c[0x0][0x1d4], PT ;  /* 0x0000750000007a0c */ /* 0x000fe40003f06270 */
[----:B------:R-:W-:Y:S11]  /*6ea0*/  IADD3 R0, R104, 0xa0, RZ ;  /* 0x000000a068007810 */ /* 0x000ff60007ffe0ff */
[----:B------:R-:W1:Y:S04]  /*6eb0*/  @!P0 LDS.128 R4, [R239+0xa000] ;  /* 0x00a00000ef048984 */ /* 0x000e680000000c00 */
[----:B-1----:R-:W-:Y:S01]  /*6ec0*/  @!P0 STG.E.128 [R50.64+0x100], R4 ;  /* 0x0001000432008986 */ /* 0x002fe2000c101d06 */
[----:B------:R-:W-:Y:S11]  /*6ed0*/  ISETP.GE.AND P0, PT, R0, c[0x0][0x1d4], PT ;  /* 0x0000750000007a0c */ /* 0x000ff60003f06270 */
[----:B------:R-:W-:Y:S02]  /*6ee0*/  @!UPT UIADD3 URZ, URZ, URZ, URZ ;  /* 0x0000003f3f3ff290 */ /* 0x000fe4000fffe03f */
[----:B------:R-:W1:Y:S04]  /*6ef0*/  @!P0 LDS.128 R4, [R240+0xa000] ;  /* 0x00a00000f0048984 */ /* 0x000e680000000c00 */
[----:B-1----:R1:W-:Y:S02]  /*6f00*/  @!P0 STG.E.128 [R50.64+0x140], R4 ;  /* 0x0001400432008986 */ /* 0x0023e4000c101d06 */
.L_x_605:
[----:B------:R-:W-:Y:S05]  /*6f10*/  BSYNC B1 ;  /* 0x0000000000017941 */ /* 0x000fea0003800000 */
.L_x_600:
[C---:B-1----:R-:W-:Y:S01]  /*6f20*/  IMAD.SHL.U32 R10, R60.reuse, 0x40, RZ ;  /* 0x000000403c0a7824 */ /* 0x042fe200078e00ff */
[----:B------:R-:W-:Y:S01]  /*6f30*/  SHF.L.U64.HI R9, R60, 0x6, R77 ;  /* 0x000000063c097819 */ /* 0x000fe2000001024d */
[----:B------:R-:W-:Y:S03]  /*6f40*/  BSSY B0, `(.L_x_622) ;  /* 0x000004c000007945 */ /* 0x000fe60003800000 */
[----:B------:R-:W-:Y:S02]  /*6f50*/  IADD3 R0, P0, R10, R124, RZ ;  /* 0x0000007c0a007210 */ /* 0x000fe40007f1e0ff */
[----:B--2--5:R-:W-:Y:S03]  /*6f60*/  IADD3 R3, R102, -R10, RZ ;  /* 0x8000000a66037210 */ /* 0x024fe60007ffe0ff */
[----:B------:R-:W-:Y:S01]  /*6f70*/  IMAD.X R2, R9, 0x1, R127, P0 ;  /* 0x0000000109027824 */ /* 0x000fe200000e067f */
[C---:B------:R-:W-:Y:S11]  /*6f80*/  ISETP.GE.AND P0, PT, R3.reuse, 0x21, PT ;  /* 0x000000210300780c */ /* 0x040ff60003f06270 */
[----:B------:R-:W-:Y:S02]  /*6f90*/  @!UPT UIADD3 URZ, URZ, URZ, URZ ;  /* 0x0000003f3f3ff290 */ /* 0x000fe4000fffe03f */
        /* <DEDUP_REMOVED lines=37> */
[----:B------:R-:W-:Y:S02]  /*71f0*/  IMAD.MOV.U32 R4, RZ, RZ, R98 ;  /* 0x000000ffff047224 */ /* 0x000fe400078e0062 */
[----:B------:R-:W-:Y:S02]  /*7200*/  IMAD.MOV.U32 R5, RZ, RZ, R123 ;  /* 0x000000ffff057224 */ /* 0x000fe400078e007b */
[----:B------:R-:W-:Y:S02]  /*7210*/  IMAD.X R2, R9, 0x1, R128, P0 ;  /* 0x0000000109027824 */ /* 0x000fe400000e0680 */
[----:B------:R-:W-:Y:S04]  /*7220*/  IMAD.WIDE.U32 R4, R0, c[0x0][0x208], R4 ;  /* 0x0000820000047a25 */ /* 0x000fe800078e0004 */
[----:B------:R-:W-:Y:S04]  /*7230*/  IMAD R2, R2, c[0x0][0x208], RZ ;  /* 0x0000820002027a24 */ /* 0x000fe800078e02ff */
[----:B------:R-:W-:Y:S01]  /*7240*/  IMAD R0, R0, c[0x0][0x20c], R2 ;  /* 0x0000830000007a24 */ /* 0x000fe200078e0202 */
[C---:B------:R-:W-:Y:S03]  /*7250*/  LEA R2, P0, R4.reuse, c[0x0][0x1f8], 0x1 ;  /* 0x00007e0004027a11 */ /* 0x040fe600078008ff */
[----:B------:R-:W-:Y:S05]  /*7260*/  IMAD.IADD R0, R5, 0x1, R0 ;  /* 0x0000000105007824 */ /* 0x000fea00078e0200 */
[----:B------:R-:W-:Y:S02]  /*7270*/  LEA.HI.X R3, R4, c[0x0][0x1fc], R0, 0x1, P0 ;  /* 0x00007f0004037a11 */ /* 0x000fe400000f0c00 */
[C---:B------:R-:W-:Y:S02]  /*7280*/  ISETP.GE.AND P0, PT, R104.reuse, c[0x0][0x1d4], PT ;  /* 0x0000750068007a0c */ /* 0x040fe40003f06270 */
[----:B------:R-:W-:Y:S11]  /*7290*/  IADD3 R0, R104, 0x60, RZ ;  /* 0x0000006068007810 */ /* 0x000ff60007ffe0ff */
[----:B------:R-:W1:Y:S04]  /*72a0*/  @!P0 LDS.128 R12, [R239] ;  /* 0x00000000ef0c8984 */ /* 0x000e680000000c00 */
[----:B-1----:R-:W-:Y:S01]  /*72b0*/  @!P0 STG.E.128 [R2.64], R12 ;  /* 0x0000000c02008986 */ /* 0x002fe2000c101d06 */
[----:B------:R-:W-:Y:S11]  /*72c0*/  ISETP.GE.AND P0, PT, R107, c[0x0][0x1d4], PT ;  /* 0x000075006b007a0c */ /* 0x000ff60003f06270 */
[----:B------:R-:W-:Y:S02]  /*72d0*/  @!UPT UIADD3 URZ, URZ, URZ, URZ ;  /* 0x0000003f3f3ff290 */ /* 0x000fe4000fffe03f */
[----:B------:R-:W1:Y:S04]  /*72e0*/  @!P0 LDS.128 R4, [R240] ;  /* 0x00000000f0048984 */ /* 0x000e680000000c00 */
        /* <DEDUP_REMOVED lines=17> */
.L_x_623:
[----:B-1----:R-:W-:Y:S05]  /*7400*/  BSYNC B0 ;  /* 0x0000000000007941 */ /* 0x002fea0003800000 */
.L_x_622:
        /* <DEDUP_REMOVED lines=26> */
.L_x_599:
[----:B---3--:R-:W-:Y:S02]  /*75b0*/  IMAD.MOV.U32 R0, RZ, RZ, c[0x0][0x2c4] ;  /* 0x0000b100ff007624 */ /* 0x008fe400078e00ff */
[----:B-1----:R-:W-:-:S02]  /*75c0*/  IMAD.MOV.U32 R3, RZ, RZ, c[0x0][0x32c] ;  /* 0x0000cb00ff037624 */ /* 0x002fc400078e00ff */
[----:B------:R-:W-:Y:S01]  /*75d0*/  IMAD.IADD R11, R133, 0x1, R136 ;  /* 0x00000001850b7824 */ /* 0x000fe200078e0288 */
[----:B------:R-:W-:Y:S02]  /*75e0*/  ISETP.NE.AND P3, PT, R0, 0x1, PT ;  /* 0x000000010000780c */ /* 0x000fe40003f65270 */
[----:B------:R-:W-:Y:S02]  /*75f0*/  IADD3 R0, R246, 0x7f, RZ ;  /* 0x0000007ff6007810 */ /* 0x000fe40007ffe0ff */
[----:B------:R-:W-:-:S09]  /*7600*/  ISETP.GE.AND P1, PT, R3, 0x1, PT ;  /* 0x000000010300780c */ /* 0x000fd20003f26270 */
[----:B------:R-:W-:-:S05]  /*7610*/  @P3 IMAD.HI.U32 R2, R0, c[0x0][0x2c8], RZ ;  /* 0x0000b20000023a27 */ /* 0x000fca00078e00ff */
[----:B------:R-:W-:-:S05]  /*7620*/  @P3 SHF.R.U32.HI R0, RZ, c[0x0][0x2cc], R2 ;  /* 0x0000b300ff003a19 */ /* 0x000fca0000011602 */
[----:B------:R-:W-:-:S05]  /*7630*/  IMAD.IADD R0, R150, 0x1, R0 ;  /* 0x0000000196007824 */ /* 0x000fca00078e0200 */
        /* <DEDUP_REMOVED lines=13> */
.L_x_627:
[----:B------:R-:W-:-:S13]  /*7710*/  ISETP.NE.AND P0, PT, R4, 0x1, PT ;  /* 0x000000010400780c */ /* 0x000fda0003f05270 */
[----:B------:R-:W-:-:S05]  /*7720*/  @P0 IMAD.HI.U32 R0, R2, c[0x0][0x330], RZ ;  /* 0x0000cc0002000a27 */ /* 0x000fca00078e00ff */
[----:B------:R-:W-:Y:S02]  /*7730*/  @P0 SHF.R.U32.HI R2, RZ, c[0x0][0x334], R0 ;  /* 0x0000cd00ff020a19 */ /* 0x000fe40000011600 */
.L_x_628:
[----:B------:R-:W-:Y:S05]  /*7740*/  BSYNC B0 ;  /* 0x0000000000007941 */ /* 0x000fea0003800000 */
.L_x_626:
[----:B------:R-:W-:-:S05]  /*7750*/  IMAD R2, R2, R4, c[0x0][0x32c] ;  /* 0x0000cb0002027624 */ /* 0x000fca00078e0204 */
[----:B------:R-:W-:-:S04]  /*7760*/  IMNMX R3, R3, R2, PT ;  /* 0x0000000203037217 */ /* 0x000fc80003800200 */
.L_x_625:
[----:B------:R-:W-:Y:S01]  /*7770*/  IADD3 R3, R3, 0x3f, RZ ;  /* 0x0000003f03037810 */ /* 0x000fe20007ffe0ff */
[----:B------:R-:W-:-:S03]  /*7780*/  @P3 IMAD.HI.U32 R2, R246, c[0x0][0x2c8], RZ ;  /* 0x0000b200f6023a27 */ /* 0x000fc600078e00ff */
[----:B------:R-:W-:Y:S01]  /*7790*/  SHF.R.S32.HI R4, RZ, 0x1f, R3 ;  /* 0x0000001fff047819 */ /* 0x000fe20000011403 */
[----:B------:R-:W-:Y:S01]  /*77a0*/  IMAD.MOV.U32 R0, RZ, RZ, R246 ;  /* 0x000000ffff007224 */ /* 0x000fe200078e00f6 */
[----:B------:R-:W-:Y:S02]  /*77b0*/  @P3 SHF.R.U32.HI R0, RZ, c[0x0][0x2cc], R2 ;  /* 0x0000b300ff003a19 */ /* 0x000fe40000011602 */
[----:B------:R-:W-:-:S03]  /*77c0*/  LEA.HI R3, R4, R3, RZ, 0x6 ;  /* 0x0000000304037211 */ /* 0x000fc600078f30ff */
[----:B------:R-:W-:Y:S01]  /*77d0*/  IMAD.IADD R0, R151, 0x1, R0 ;  /* 0x0000000197007824 */ /* 0x000fe200078e0200 */
[----:B------:R-:W-:-:S04]  /*77e0*/  SHF.R.S32.HI R3, RZ, 0x6, R3 ;  /* 0x00000006ff037819 */ /* 0x000fc80000011403 */
[----:B------:R-:W-:Y:S02]  /*77f0*/  IADD3 R2, R0, -c[0x0][0x324], RZ ;  /* 0x8000c90000027a10 */ /* 0x000fe40007ffe0ff */
[----:B------:R-:W-:Y:S01]  /*7800*/  IMNMX R7, R152, R3, PT ;  /* 0x0000000398077217 */ /* 0x000fe20003800200 */
        /* <DEDUP_REMOVED lines=11> */
.L_x_631:
[----:B------:R-:W-:-:S04]  /*78c0*/  MOV R3, c[0x0][0x32c] ;  /* 0x0000cb0000037a02 */ /* 0x000fc80000000f00 */
[----:B------:R-:W-:-:S13]  /*78d0*/  ISETP.NE.AND P0, PT, R3, 0x1, PT ;  /* 0x000000010300780c */ /* 0x000fda0003f05270 */
[----:B------:R-:W-:-:S05]  /*78e0*/  @P0 IMAD.HI.U32 R3, R0, c[0x0][0x330], RZ ;  /* 0x0000cc0000030a27 */ /* 0x000fca00078e00ff */
[----:B------:R-:W-:Y:S02]  /*78f0*/  @P0 SHF.R.U32.HI R0, RZ, c[0x0][0x334], R3 ;  /* 0x0000cd00ff000a19 */ /* 0x000fe40000011603 */
.L_x_632:
[----:B------:R-:W-:Y:S05]  /*7900*/  BSYNC B0 ;  /* 0x0000000000007941 */ /* 0x000fea0003800000 */
.L_x_630:
[----:B------:R-:W-:-:S05]  /*7910*/  IMAD R0, R0, c[0x0][0x32c], RZ ;  /* 0x0000cb0000007a24 */ /* 0x000fca00078e02ff */
[----:B------:R-:W-:-:S04]  /*7920*/  IMNMX R2, R2, R0, !PT ;  /* 0x0000000002027217 */ /* 0x000fc80007800200 */
.L_x_629:
[----:B------:R-:W-:Y:S01]  /*7930*/  SHF.R.S32.HI R0, RZ, 0x1f, R2 ;  /* 0x0000001fff007819 */ /* 0x000fe20000011402 */
[----:B------:R-:W-:Y:S03]  /*7940*/  BSSY B0, `(.L_x_633) ;  /* 0x0000024000007945 */ /* 0x000fe60003800000 */
[----:B------:R-:W-:-:S04]  /*7950*/  LEA.HI R0, R0, R2, RZ, 0x6 ;  /* 0x0000000200007211 */ /* 0x000fc800078f30ff */
[----:B------:R-:W-:-:S04]  /*7960*/  SHF.R.S32.HI R0, RZ, 0x6, R0 ;  /* 0x00000006ff007819 */ /* 0x000fc80000011400 */
[----:B------:R-:W-:Y:S01]  /*7970*/  IMNMX R6, RZ, R0, !PT ;  /* 0x00000000ff067217 */ /* 0x000fe20007800200 */
[----:B------:R-:W-:-:S03]  /*7980*/  IMAD.MOV.U32 R0, RZ, RZ, RZ ;  /* 0x000000ffff007224 */ /* 0x000fc600078e00ff */
[----:B------:R-:W-:-:S13]  /*7990*/  ISETP.GT.AND P0, PT, R7, R6, PT ;  /* 0x000000060700720c */ /* 0x000fda0003f04270 */
[----:B------:R-:W-:Y:S05]  /*79a0*/  @!P0 BRA `(.L_x_634) ;  /* 0x000001d000008947 */ /* 0x000fea0003800000 */
[----:B------:R-:W-:Y:S02]  /*79b0*/  IABS R2, R132 ;  /* 0x0000008400027213 */ /* 0x000fe40000000000 */
[----:B------:R-:W-:Y:S02]  /*79c0*/  IADD3 R3, R132, -0x1, R7 ;  /* 0xffffffff84037810 */ /* 0x000fe40007ffe007 */
[----:B------:R-:W1:Y:S03]  /*79d0*/  I2F.RP R0, R2 ;  /* 0x0000000200007306 */ /* 0x000e660000209400 */
[----:B------:R-:W-:-:S05]  /*79e0*/  IMAD.IADD R8, R3, 0x1, -R6 ;  /* 0x0000000103087824 */ /* 0x000fca00078e0a06 */
[----:B------:R-:W-:Y:S01]  /*79f0*/  IABS R10, R8 ;  /* 0x00000008000a7213 */ /* 0x000fe20000000000 */
        /* <DEDUP_REMOVED lines=24> */
.L_x_634:
[----:B------:R-:W-:Y:S05]  /*7b80*/  BSYNC B0 ;  /* 0x0000000000007941 */ /* 0x000fea0003800000 */
.L_x_633:
[----:B------:R-:W2:Y:S01]  /*7b90*/  LDL R2, [R1+0x34] ;  /* 0x0000340001027983 */ /* 0x000ea20000100800 */
        /* <DEDUP_REMOVED lines=49> */
[----:B--2---:R-:W-:-:S04]  /*7eb0*/  IMAD R227, R2, R0, R6 ;  /* 0x0000000002e37224 */ /* 0x004fc800078e0206 */
[--C-:B------:R-:W-:Y:S01]  /*7ec0*/  IMAD.IADD R2, R227, 0x1, R0.reuse ;  /* 0x00000001e3027824 */ /* 0x100fe200078e0200 */
[----:B------:R-:W-:-:S04]  /*7ed0*/  PRMT R0, RZ, 0x7610, R0 ;  /* 0x00007610ff007816 */ /* 0x000fc80000000000 */
[----:B------:R-:W-:-:S04]  /*7ee0*/  IMNMX R24, R7, R2, PT ;  /* 0x0000000207187217 */ /* 0x000fc80003800200 */
[----:B------:R-:W-:Y:S01]  /*7ef0*/  ISETP.GT.AND P0, PT, R24, R227, PT ;  /* 0x000000e31800720c */ /* 0x000fe20003f04270 */
[----:B------:R1:W-:-:S12]  /*7f00*/  STL [R1+0x1c], R24 ;  /* 0x00001c1801007387 */ /* 0x0003d80000100800 */
[----:B------:R-:W-:Y:S05]  /*7f10*/  @!P0 BRA `(.L_x_635) ;  /* 0x000155c000008947 */ /* 0x000fea0003800000 */
[----:B------:R-:W2:Y:S04]  /*7f20*/  LDL R28, [R1+0xc] ;  /* 0x00000c00011c7983 */ /* 0x000ea80000100800 */
[----:B------:R-:W3:Y:S04]  /*7f30*/  LDL R8, [R1+0x48] ;  /* 0x0000480001087983 */ /* 0x000ee80000100800 */
[----:B------:R-:W2:Y:S01]  /*7f40*/  LDL R25, [R1+0x18] ;  /* 0x0000180001197983 */ /* 0x000ea20000100800 */
[----:B------:R-:W-:-:S03]  /*7f50*/  ISETP.NE.U32.AND P0, PT, RZ, c[0x0][0x340], PT ;  /* 0x0000d000ff007a0c */ /* 0x000fc60003f05070 */
[----:B------:R-:W3:Y:S01]  /*7f60*/  LDL.64 R26, [R1+0x10] ;  /* 0x00001000011a7983 */ /* 0x000ee20000100a00 */
[----:B------:R-:W-:-:S03]  /*7f70*/  ISETP.NE.AND.EX P1, PT, RZ, c[0x0][0x344], PT, P0 ;  /* 0x0000d100ff007a0c */ /* 0x000fc60003f25300 */
[----:B------:R-:W3:Y:S10]  /*7f80*/  LDL.LU R21, [R1+0x20] ;  /* 0x0000200001157983 */ /* 0x000ef40000300800 */
[----:B------:R-:W-:Y:S01]  /*7f90*/  @P1 IMAD.MOV.U32 R2, RZ, RZ, 0x4 ;  /* 0x00000004ff021424 */ /* 0x000fe200078e00ff */
[----:B------:R-:W1:Y:S01]  /*7fa0*/  S2R R4, SR_TID.X ;  /* 0x0000000000047919 */ /* 0x000e620000002100 */
[----:B------:R-:W-:-:S02]  /*7fb0*/  SHF.R.S32.HI R0, RZ, 0x1f, R140 ;  /* 0x0000001fff007819 */ /* 0x000fc4000001148c */
[----:B------:R-:W-:-:S03]  /*7fc0*/  ISETP.NE.U32.AND P2, PT, RZ, c[0x0][0x348], PT ;  /* 0x0000d200ff007a0c */ /* 0x000fc60003f45070 */
[----:B------:R-:W-:Y:S02]  /*7fd0*/  IMAD R0, R0, c[0x0][0x178], RZ ;  /* 0x00005e0000007a24 */ /* 0x000fe400078e02ff */
[----:B--2---:R-:W-:-:S05]  /*7fe0*/  @P1 IMAD.WIDE R2, R28, R2, c[0x0][0x340] ;  /* 0x0000d0001c021625 */ /* 0x004fca00078e0202 */
[----:B------:R2:W4:Y:S01]  /*7ff0*/  @P1 LDG.E R18, [R2.64] ;  /* 0x0000000602121981 */ /* 0x000522000c1e1900 */
[----:B-1----:R-:W-:-:S04]  /*8000*/  SHF.R.S32.HI R20, RZ, 0x1f, R4 ;  /* 0x0000001fff147819 */ /* 0x002fc80000011404 */
[----:B------:R-:W-:-:S04]  /*8010*/  LEA.HI R20, R20, R4, RZ, 0x3 ;  /* 0x0000000414147211 */ /* 0x000fc800078f18ff */
[----:B------:R-:W-:Y:S01]  /*8020*/  SHF.R.S32.HI R20, RZ, 0x3, R20 ;  /* 0x00000003ff147819 */ /* 0x000fe20000011414 */
[----:B------:R-:W-:Y:S01]  /*8030*/  IMAD.WIDE.U32 R4, R140, c[0x0][0x178], RZ ;  /* 0x00005e008c047a25 */ /* 0x000fe200078e00ff */
[----:B------:R-:W-:-:S03]  /*8040*/  SHF.R.S32.HI R17, RZ, 0x1f, R28 ;  /* 0x0000001fff117819 */ /* 0x000fc6000001141c */
[----:B------:R-:W-:Y:S01]  /*8050*/  IMAD R0, R140, c[0x0][0x17c], R0 ;  /* 0x00005f008c007a24 */ /* 0x000fe200078e0200 */
[----:B---3--:R-:W-:-:S03]  /*8060*/  IADD3 R8, R8, R246, RZ ;  /* 0x000000f608087210 */ /* 0x008fc60007ffe0ff */
[----:B------:R-:W-:Y:S01]  /*8070*/  IMAD.IADD R5, R5, 0x1, R0 ;  /* 0x0000000105057824 */ /* 0x000fe200078e0200 */
[----:B--2---:R-:W-:Y:S02]  /*8080*/  SHF.R.S32.HI R3, RZ, 0x1f, R20 ;  /* 0x0000001fff037819 */ /* 0x004fe40000011414 */
[----:B------:R-:W-:-:S04]  /*8090*/  IADD3 R2, P0, R20, R11, RZ ;  /* 0x0000000b14027210 */ /* 0x000fc80007f1e0ff */
[----:B------:R-:W-:Y:S02]  /*80a0*/  LEA.HI.X.SX32 R9, R11, R3, 0x1, P0 ;  /* 0x000000030b097211 */ /* 0x000fe400000f0eff */
[----:B------:R-:W-:Y:S01]  /*80b0*/  ISETP.NE.AND.EX P0, PT, RZ, c[0x0][0x34c], PT, P2 ;  /* 0x0000d300ff007a0c */ /* 0x000fe20003f05320 */
[----:B------:R-:W-:-:S03]  /*80c0*/  IMAD.WIDE.U32 R4, R25, c[0x0][0x1b8], R4 ;  /* 0x00006e0019047a25 */ /* 0x000fc600078e0004 */
[----:B------:R-:W-:Y:S01]  /*80d0*/  SEL R6, R17, RZ, !P0 ;  /* 0x000000ff11067207 */ /* 0x000fe20004000000 */
[----:B------:R-:W-:Y:S01]  /*80e0*/  @P3 IMAD.HI.U32 R10, R8, c[0x0][0x2c8], RZ ;  /* 0x0000b200080a3a27 */ /* 0x000fe200078e00ff */
[----:B------:R-:W-:-:S03]  /*80f0*/  SEL R3, R28, RZ, !P0 ;  /* 0x000000ff1c037207 */ /* 0x000fc60004000000 */
[----:B------:R-:W-:Y:S02]  /*8100*/  IMAD R5, R25, c[0x0][0x1bc], R5 ;  /* 0x00006f0019057a24 */ /* 0x000fe400078e0205 */
[----:B------:R-:W-:Y:S02]  /*8110*/  IMAD R6, R6, c[0x0][0x1c0], RZ ;  /* 0x0000700006067a24 */ /* 0x000fe400078e02ff */
[----:B------:R-:W-:Y:S01]  /*8120*/  IMAD.MOV.U32 R0, RZ, RZ, R8 ;  /* 0x000000ffff007224 */ /* 0x000fe200078e0008 */
[----:B------:R-:W-:Y:S01]  /*8130*/  @P3 SHF.R.U32.HI R0, RZ, c[0x0][0x2cc], R10 ;  /* 0x0000b300ff003a19 */ /* 0x000fe2000001160a */
[C---:B------:R-:W-:Y:S02]  /*8140*/  IMAD R16, R3.reuse, c[0x0][0x1c4], R6 ;  /* 0x0000710003107a24 */ /* 0x040fe400078e0206 */
[----:B------:R-:W-:Y:S01]  /*8150*/  IMAD.WIDE.U32 R4, R3, c[0x0][0x1c0], R4 ;  /* 0x0000700003047a25 */ /* 0x000fe200078e0004 */
[----:B------:R-:W-:-:S03]  /*8160*/  SHF.R.S32.HI R7, RZ, 0x1f, R26 ;  /* 0x0000001fff077819 */ /* 0x000fc6000001141a */
[C---:B------:R-:W-:Y:S01]  /*8170*/  IMAD R3, R9.reuse, c[0x0][0x1e0], RZ ;  /* 0x0000780009037a24 */ /* 0x040fe200078e02ff */
[----:B------:R-:W-:Y:S01]  /*8180*/  SHF.R.S32.HI R13, RZ, 0x1f, R0 ;  /* 0x0000001fff0d7819 */ /* 0x000fe20000011400 */
[----:B------:R-:W-:Y:S02]  /*8190*/  IMAD.MOV.U32 R6, RZ, RZ, R26 ;  /* 0x000000ffff067224 */ /* 0x000fe400078e001a */
[----:B------:R-:W-:Y:S01]  /*81a0*/  IMAD R12, R9, c[0x0][0x208], RZ ;  /* 0x00008200090c7a24 */ /* 0x000fe200078e02ff */
[----:B------:R-:W-:Y:S01]  /*81b0*/  IADD3 R9, -R0, RZ, RZ ;  /* 0x000000ff00097210 */ /* 0x000fe20007ffe1ff */
[C---:B------:R-:W-:Y:S01]  /*81c0*/  IMAD R19, R2.reuse, c[0x0][0x1e4], R3 ;  /* 0x0000790002137a24 */ /* 0x040fe200078e0203 */
[----:B------:R-:W-:Y:S01]  /*81d0*/  ISETP.GE.AND P4, PT, R135, c[0x0][0x1d4], PT ;  /* 0x0000750087007a0c */ /* 0x000fe20003f86270 */
[----:B------:R-:W-:Y:S02]  /*81e0*/  IMAD.IADD R3, R5, 0x1, R16 ;  /* 0x0000000105037824 */ /* 0x000fe400078e0210 */
[----:B------:R-:W-:Y:S01]  /*81f0*/  IMAD.WIDE.U32 R10, R2, c[0x0][0x1e0], R6 ;  /* 0x00007800020a7a25 */ /* 0x000fe200078e0006 */
[----:B------:R-:W-:-:S03]  /*8200*/  ISETP.GE.AND P5, PT, R26, c[0x0][0x1d4], PT ;  /* 0x000075001a007a0c */ /* 0x000fc60003fa6270 */
[----:B------:R-:W-:-:S04]  /*8210*/  IMAD.WIDE.U32 R14, R2, c[0x0][0x208], R6 ;  /* 0x00008200020e7a25 */ /* 0x000fc800078e0006 */
[----:B------:R-:W-:Y:S02]  /*8220*/  IMAD R16, R2, c[0x0][0x20c], R12 ;  /* 0x0000830002107a24 */ /* 0x000fe400078e020c */
[----:B------:R-:W-:Y:S02]  /*8230*/  IMAD R5, R13, c[0x0][0x1b0], RZ ;  /* 0x00006c000d057a24 */ /* 0x000fe400078e02ff */
[----:B------:R-:W-:Y:S01]  /*8240*/  IMAD.MOV.U32 R2, RZ, RZ, R4 ;  /* 0x000000ffff027224 */ /* 0x000fe200078e0004 */
[----:B------:R-:W-:Y:S01]  /*8250*/  SEL R4, RZ, 0xffffffff, P4 ;  /* 0xffffffffff047807 */ /* 0x000fe20002000000 */
[----:B------:R-:W-:Y:S02]  /*8260*/  IMAD R12, R9, c[0x0][0x2c4], R8 ;  /* 0x0000b100090c7a24 */ /* 0x000fe400078e0208 */
[C---:B------:R-:W-:Y:S02]  /*8270*/  IMAD R8, R0.reuse, c[0x0][0x1b4], R5 ;  /* 0x00006d0000087a24 */ /* 0x040fe400078e0205 */
[----:B------:R-:W-:Y:S01]  /*8280*/  IMAD.WIDE.U32 R2, R0, c[0x0][0x1b0], R2 ;  /* 0x00006c0000027a25 */ /* 0x000fe200078e0002 */
[----:B------:R-:W-:-:S02]  /*8290*/  SHF.L.U32 R0, R4, 0x1, RZ ;  /* 0x0000000104007819 */ /* 0x000fc400000006ff */
[----:B------:R-:W-:Y:S02]  /*82a0*/  SEL R5, RZ, 0x1, P5 ;  /* 0x00000001ff057807 */ /* 0x000fe40002800000 */
[----:B------:R-:W-:Y:S01]  /*82b0*/  SHF.R.S32.HI R4, RZ, 0x1f, R12 ;  /* 0x0000001fff047819 */ /* 0x000fe2000001140c */
[----:B------:R-:W-:Y:S01]  /*82c0*/  IMAD.IADD R9, R15, 0x1, R16 ;  /* 0x000000010f097824 */ /* 0x000fe200078e0210 */
[----:B------:R-:W-:Y:S02]  /*82d0*/  LOP3.LUT R16, R0, 0x2, R5, 0xe2, !PT ;  /* 0x0000000200107812 */ /* 0x000fe400078ee205 */
[----:B------:R-:W-:Y:S01]  /*82e0*/  IADD3 R5, R3, R8, RZ ;  /* 0x0000000803057210 */ /* 0x000fe20007ffe0ff */
[----:B------:R-:W-:Y:S01]  /*82f0*/  IMAD R0, R4, c[0x0][0x1a8], RZ ;  /* 0x00006a0004007a24 */ /* 0x000fe200078e02ff */
[----:B------:R-:W-:Y:S01]  /*8300*/  MOV R4, R2 ;  /* 0x0000000200047202 */ /* 0x000fe20000000f00 */
[----:B------:R-:W-:Y:S01]  /*8310*/  IMAD.MOV.U32 R8, RZ, RZ, R14 ;  /* 0x000000ffff087224 */ /* 0x000fe200078e000e */
[----:B------:R-:W-:Y:S01]  /*8320*/  ISETP.NE.U32.AND P0, PT, RZ, c[0x0][0x350], PT ;  /* 0x0000d400ff007a0c */ /* 0x000fe20003f05070 */
[----:B------:R-:W-:-:S02]  /*8330*/  IMAD.IADD R11, R11, 0x1, R19 ;  /* 0x000000010b0b7824 */ /* 0x000fc400078e0213 */
[C---:B------:R-:W-:Y:S01]  /*8340*/  IMAD R14, R12.reuse, c[0x0][0x1ac], R0 ;  /* 0x00006b000c0e7a24 */ /* 0x040fe200078e0200 */
[----:B------:R-:W-:Y:S01]  /*8350*/  ISETP.NE.AND.EX P0, PT, RZ, c[0x0][0x354], PT, P0 ;  /* 0x0000d500ff007a0c */ /* 0x000fe20003f05300 */
[----:B------:R-:W-:-:S04]  /*8360*/  IMAD.WIDE.U32 R12, R12, c[0x0][0x1a8], R4 ;  /* 0x00006a000c0c7a25 */ /* 0x000fc800078e0004 */
[----:B------:R-:W-:-:S04]  /*8370*/  IMAD.WIDE.U32 R8, R25, c[0x0][0x210], R8 ;  /* 0x0000840019087a25 */ /* 0x000fc800078e0008 */
[----:B------:R-:W-:Y:S01]  /*8380*/  IMAD.WIDE.U32 R4, R25, c[0x0][0x1e8], R10 ;  /* 0x00007a0019047a25 */ /* 0x000fe200078e000a */
[----:B------:R-:W-:Y:S02]  /*8390*/  LOP3.LUT R21, R21, 0xfffffffe, RZ, 0xc0, !PT ;  /* 0xfffffffe15157812 */ /* 0x000fe400078ec0ff */
[----:B------:R-:W-:Y:S01]  /*83a0*/  ISETP.GE.AND P3, PT, R138, c[0x0][0x1d4], PT ;  /* 0x000075008a007a0c */ /* 0x000fe20003f66270 */
[----:B------:R-:W-:Y:S01]  /*83b0*/  IMAD R5, R25, c[0x0][0x1ec], R5 ;  /* 0x00007b0019057a24 */ /* 0x000fe200078e0205 */
[----:B------:R-:W-:Y:S02]  /*83c0*/  ISETP.GE.AND P6, PT, R135, c[0x0][0x198], PT ;  /* 0x0000660087007a0c */ /* 0x000fe40003fc6270 */
[----:B------:R-:W-:Y:S02]  /*83d0*/  IADD3 R102, R24, -0x1, RZ ;  /* 0xffffffff18667810 */ /* 0x000fe40007ffe0ff */
[----:B------:R-:W-:Y:S02]  /*83e0*/  IADD3 R11, R20, R246, RZ ;  /* 0x000000f6140b7210 */ /* 0x000fe40007ffe0ff */
[----:B------:R-:W-:-:S02]  /*83f0*/  ISETP.GE.AND P2, PT, R138, c[0x0][0x198], PT ;  /* 0x000066008a007a0c */ /* 0x000fc40003f46270 */
[--C-:B----4-:R-:W-:Y:S01]  /*8400*/  @P1 SHF.R.S32.HI R3, RZ, 0x1f, R18.reuse ;  /* 0x0000001fff031819 */ /* 0x110fe20000011412 */
[----:B------:R-:W-:Y:S02]  /*8410*/  @!P1 IMAD.MOV.U32 R3, RZ, RZ, R17 ;  /* 0x000000ffff039224 */ /* 0x000fe400078e0011 */
[----:B------:R-:W-:Y:S01]  /*8420*/  @P1 IMAD.MOV.U32 R2, RZ, RZ, R18 ;  /* 0x000000ffff021224 */ /* 0x000fe200078e0012 */
[----:B------:R-:W-:Y:S02]  /*8430*/  @!P1 MOV R2, R28 ;  /* 0x0000001c00029202 */ /* 0x000fe40000000f00 */
[----:B------:R-:W-:Y:S01]  /*8440*/  SEL R10, R3, RZ, !P0 ;  /* 0x000000ff030a7207 */ /* 0x000fe20004000000 */
[----:B------:R-:W-:Y:S01]  /*8450*/  IMAD R3, R25, c[0x0][0x214], R9 ;  /* 0x0000850019037a24 */ /* 0x000fe200078e0209 */
[----:B------:R-:W-:Y:S02]  /*8460*/  SEL R0, R2, RZ, !P0 ;  /* 0x000000ff02007207 */ /* 0x000fe40004000000 */
[----:B------:R-:W-:-:S02]  /*8470*/  IADD3 R9, R13, R14, RZ ;  /* 0x0000000e0d097210 */ /* 0x000fc40007ffe0ff */
[----:B------:R-:W-:-:S04]  /*8480*/  LEA R15, P0, R12, c[0x0][0x160], 0x1 ;  /* 0x000058000c0f7a11 */ /* 0x000fc800078008ff */
[----:B------:R-:W-:Y:S02]  /*8490*/  LEA.HI.X R12, R12, c[0x0][0x164], R9, 0x1, P0 ;  /* 0x000059000c0c7a11 */ /* 0x000fe400000f0c09 */
[----:B------:R-:W-:Y:S02]  /*84a0*/  ISETP.GE.AND P0, PT, R26, c[0x0][0x198], PT ;  /* 0x000066001a007a0c */ /* 0x000fe40003f06270 */
[----:B------:R-:W-:-:S11]  /*84b0*/  SEL R2, RZ, 0x4, P3 ;  /* 0x00000004ff027807 */ /* 0x000fd60001800000 */
[----:B------:R-:W-:-:S05]  /*84c0*/  @P0 LOP3.LUT R21, R21, 0x1, RZ, 0xfc, !PT ;  /* 0x0000000115150812 */ /* 0x000fca00078efcff */
[----:B------:R1:W-:Y:S01]  /*84d0*/  STL [R1+0x20], R21 ;  /* 0x0000201501007387 */ /* 0x0003e20000100800 */
[----:B------:R-:W-:Y:S01]  /*84e0*/  LOP3.LUT R116, R16, R2, RZ, 0xfc, !PT ;  /* 0x0000000210747212 */ /* 0x000fe200078efcff */
[----:B------:R-:W-:Y:S02]  /*84f0*/  IMAD.MOV.U32 R2, RZ, RZ, R8 ;  /* 0x000000ffff027224 */ /* 0x000fe400078e0008 */
[C---:B------:R-:W-:Y:S02]  /*8500*/  IMAD R8, R10.reuse, c[0x0][0x1f0], RZ ;  /* 0x00007c000a087a24 */ /* 0x040fe400078e02ff */
[----:B------:R-:W-:Y:S02]  /*8510*/  IMAD R10, R10, c[0x0][0x218], RZ ;  /* 0x000086000a0a7a24 */ /* 0x000fe400078e02ff */
[----:B------:R-:W-:-:S04]  /*8520*/  IMAD.WIDE.U32 R230, R0, c[0x0][0x218], R2 ;  /* 0x0000860000e67a25 */ /* 0x000fc800078e0002 */
[----:B------:R-:W-:-:S04]  /*8530*/  IMAD.WIDE.U32 R228, R0, c[0x0][0x1f0], R4 ;  /* 0x00007c0000e47a25 */ /* 0x000fc800078e0004 */
[C---:B------:R-:W-:Y:S02]  /*8540*/  IMAD R2, R0.reuse, c[0x0][0x1f4], R8 ;  /* 0x00007d0000027a24 */ /* 0x040fe400078e0208 */
[----:B------:R-:W-:Y:S02]  /*8550*/  IMAD R0, R0, c[0x0][0x21c], R10 ;  /* 0x0000870000007a24 */ /* 0x000fe400078e020a */
[----:B------:R-:W-:-:S03]  /*8560*/  IMAD.IADD R232, R229, 0x1, R2 ;  /* 0x00000001e5e87824 */ /* 0x000fc600078e0202 */
[----:B------:R-:W-:Y:S01]  /*8570*/  IADD3 R233, R231, R0, RZ ;  /* 0x00000000e7e97210 */ /* 0x000fe20007ffe0ff */
[----:B------:R-:W-:Y:S05]  /*8580*/  BRA.DIV ~URZ, `(.L_x_636) ;  /* 0x00019a527f007947 */ /* 0x000fea000b800000 */
[----:B------:R2:W3:Y:S02]  /*8590*/  SHFL.IDX PT, R10, R12, RZ, 0x181f ;  /* 0x00181fff0c0a7589 */ /* 0x0004e400000e0000 */
.L_x_799:
[----:B------:R-:W-:Y:S05]  /*85a0*/  BRA.DIV ~URZ, `(.L_x_637) ;  /* 0x00019aa27f007947 */ /* 0x000fea000b800000 */
[----:B------:R4:W1:Y:S02]  /*85b0*/  SHFL.IDX PT, R0, R15, RZ, 0x181f ;  /* 0x00181fff0f007589 */ /* 0x00086400000e0000 */
.L_x_800:
[----:B------:R-:W-:Y:S01]  /*85c0*/  IMAD R30, R243, c[0x0][0x2c4], RZ ;  /* 0x0000b100f31e7a24 */ /* 0x000fe200078e02ff */
[----:B------:R-:W-:Y:S01]  /*85d0*/  BSSY B0, `(.L_x_638) ;  /* 0x0000014000007945 */ /* 0x000fe20003800000 */
[----:B------:R-:W-:Y:S02]  /*85e0*/  SHF.R.S32.HI R13, RZ, 0x1f, R135 ;  /* 0x0000001fff0d7819 */ /* 0x000fe40000011487 */
[----:B------:R-:W-:Y:S02]  /*85f0*/  SHF.R.S32.HI R14, RZ, 0x1f, R138 ;  /* 0x0000001fff0e7819 */ /* 0x000fe4000001148a */
[----:B------:R-:W-:-:S13]  /*8600*/  ISETP.GE.AND P0, PT, R11, R30, PT ;  /* 0x0000001e0b00720c */ /* 0x000fda0003f06270 */
[----:B------:R-:W-:Y:S05]  /*8610*/  @P0 BRA `(.L_x_639) ;  /* 0x000000f000000947 */ /* 0x000fea0003800000 */
[----:B--2---:R-:W2:Y:S04]  /*8620*/  LDL.64 R2, [R1+0x10] ;  /* 0x0000100001027983 */ /* 0x004ea80000100a00 */
[----:B----4-:R-:W4:Y:S01]  /*8630*/  LDL R4, [R1+0x20] ;  /* 0x0000200001047983 */ /* 0x010f220000100800 */
[----:B-12---:R-:W-:Y:S02]  /*8640*/  LEA R8, P0, R2, R0, 0x1 ;  /* 0x0000000002087211 */ /* 0x006fe400078008ff */
[----:B----4-:R-:W-:Y:S02]  /*8650*/  LOP3.LUT P1, RZ, R4, 0x1, RZ, 0xc0, !PT ;  /* 0x0000000104ff7812 */ /* 0x010fe4000782c0ff */
[----:B---3--:R-:W-:Y:S02]  /*8660*/  LEA.HI.X R9, R2, R10, R7, 0x1, P0 ;  /* 0x0000000a02097211 */ /* 0x008fe400000f0c07 */
[----:B------:R-:W-:-:S04]  /*8670*/  LEA R4, P0, R135, R0, 0x1 ;  /* 0x0000000087047211 */ /* 0x000fc800078008ff */
[----:B------:R-:W-:Y:S02]  /*8680*/  LEA.HI.X R5, R135, R10, R13, 0x1, P0 ;  /* 0x0000000a87057211 */ /* 0x000fe400000f0c0d */
[----:B------:R-:W-:-:S03]  /*8690*/  LEA R2, P0, R138, R0, 0x1 ;  /* 0x000000008a027211 */ /* 0x000fc600078008ff */
[----:B------:R-:W-:Y:S01]  /*86a0*/  @!PT LDS RZ, [RZ] ;  /* 0x00000000fffff984 */ /* 0x000fe20000000800 */
[----:B------:R-:W-:Y:S01]  /*86b0*/  @!PT LDS RZ, [RZ] ;  /* 0x00000000fffff984 */ /* 0x000fe20000000800 */
[----:B------:R-:W-:Y:S01]  /*86c0*/  @!PT LDS RZ, [RZ] ;  /* 0x00000000fffff984 */ /* 0x000fe20000000800 */
[----:B------:R1:W-:Y:S01]  /*86d0*/  LDGSTS.E.BYPASS.LTC128B.128 [R217+0xc100], [R8.64], !P1 ;  /* 0x0c10000008d97fae */ /* 0x0003e2000c901d46 */
[----:B------:R-:W-:-:S03]  /*86e0*/  LEA.HI.X R3, R138, R10, R14, 0x1, P0 ;  /* 0x0000000a8a037211 */ /* 0x000fc600000f0c0e */
[----:B------:R1:W-:Y:S04]  /*86f0*/  LDGSTS.E.BYPASS.LTC128B.128 [R217+0x10100], [R4.64], !P6 ;  /* 0x1010000004d97fae */ /* 0x0003e8000f101d46 */
[----:B------:R1:W-:Y:S02]  /*8700*/  LDGSTS.E.BYPASS.LTC128B.128 [R217+0x14100], [R2.64], !P2 ;  /* 0x1410000002d97fae */ /* 0x0003e4000d101d46 */
.L_x_639:
[----:B------:R-:W-:Y:S05]  /*8710*/  BSYNC B0 ;  /* 0x0000000000007941 */ /* 0x000fea0003800000 */
.L_x_638:
[----:B------:R-:W-:Y:S05]  /*8720*/  BRA.DIV ~URZ, `(.L_x_640) ;  /* 0x000199927f007947 */ /* 0x000fea000b800000 */
[----:B---3--:R3:W2:Y:S04]  /*8730*/  SHFL.IDX PT, R10, R12, 0x1, 0x181f ;  /* 0x00381f000c0a7f89 */ /* 0x0086a800000e0000 */
[----:B-1----:R3:W1:Y:S02]  /*8740*/  SHFL.IDX PT, R0, R15, 0x1, 0x181f ;  /* 0x00381f000f007f89 */ /* 0x00266400000e0000 */
.L_x_801:
[----:B------:R-:W-:Y:S01]  /*8750*/  IADD3 R2, R11, 0x20, RZ ;  /* 0x000000200b027810 */ /* 0x000fe20007ffe0ff */
[----:B------:R-:W-:Y:S03]  /*8760*/  BSSY B0, `(.L_x_641) ;  /* 0x0000012000007945 */ /* 0x000fe60003800000 */
[----:B------:R-:W-:-:S13]  /*8770*/  ISETP.GE.AND P0, PT, R2, R30, PT ;  /* 0x0000001e0200720c */ /* 0x000fda0003f06270 */
[----:B------:R-:W-:Y:S05]  /*8780*/  @P0 BRA `(.L_x_642) ;  /* 0x000000f000000947 */ /* 0x000fea0003800000 */
[----:B---3--:R-:W3:Y:S04]  /*8790*/  LDL.64 R4, [R1+0x10] ;  /* 0x0000100001047983 */ /* 0x008ee80000100a00 */
[----:B----4-:R-:W4:Y:S01]  /*87a0*/  LDL R3, [R1+0x20] ;  /* 0x0000200001037983 */ /* 0x010f220000100800 */
[C---:B-1-3--:R-:W-:Y:S02]  /*87b0*/  LEA R8, P0, R4.reuse, R0, 0x1 ;  /* 0x0000000004087211 */ /* 0x04afe400078008ff */
[----:B----4-:R-:W-:Y:S02]  /*87c0*/  LOP3.LUT P1, RZ, R3, 0x1, RZ, 0xc0, !PT ;  /* 0x0000000103ff7812 */ /* 0x010fe4000782c0ff */
[----:B--2---:R-:W-:Y:S02]  /*87d0*/  LEA.HI.X R9, R4, R10, R7, 0x1, P0 ;  /* 0x0000000a04097211 */ /* 0x004fe400000f0c07 */
        /* <DEDUP_REMOVED lines=10> */
.L_x_642:
[----:B------:R-:W-:Y:S05]  /*8880*/  BSYNC B0 ;  /* 0x0000000000007941 */ /* 0x000fea0003800000 */
.L_x_641:
[----:B------:R-:W-:Y:S05]  /*8890*/  BRA.DIV ~URZ, `(.L_x_643) ;  /* 0x000198f27f007947 */ /* 0x000fea000b800000 */
[----:B--2---:R2:W3:Y:S02]  /*88a0*/  SHFL.IDX PT, R10, R12, 0x2, 0x181f ;  /* 0x00581f000c0a7f89 */ /* 0x0044e400000e0000 */
.L_x_802:
[----:B------:R-:W-:Y:S05]  /*88b0*/  BRA.DIV ~URZ, `(.L_x_644) ;  /* 0x000199427f007947 */ /* 0x000fea000b800000 */
[----:B-1----:R1:W2:Y:S02]  /*88c0*/  SHFL.IDX PT, R0, R15, 0x2, 0x181f ;  /* 0x00581f000f007f89 */ /* 0x0022a400000e0000 */
.L_x_803:
[----:B------:R-:W-:Y:S01]  /*88d0*/  IADD3 R2, R11, 0x40, RZ ;  /* 0x000000400b027810 */ /* 0x000fe20007ffe0ff */
[----:B------:R-:W-:Y:S03]  /*88e0*/  BSSY B0, `(.L_x_645) ;  /* 0x0000012000007945 */ /* 0x000fe60003800000 */
[----:B------:R-:W-:-:S13]  /*88f0*/  ISETP.GE.AND P0, PT, R2, R30, PT ;  /* 0x0000001e0200720c */ /* 0x000fda0003f06270 */
[----:B------:R-:W-:Y:S05]  /*8900*/  @P0 BRA `(.L_x_646) ;  /* 0x000000f000000947 */ /* 0x000fea0003800000 */
[----:B----4-:R-:W4:Y:S04]  /*8910*/  LDL.64 R4, [R1+0x10] ;  /* 0x0000100001047983 */ /* 0x010f280000100a00 */
[----:B---3--:R-:W3:Y:S01]  /*8920*/  LDL R3, [R1+0x20] ;  /* 0x0000200001037983 */ /* 0x008ee20000100800 */
[C---:B--2-4-:R-:W-:Y:S02]  /*8930*/  LEA R8, P0, R4.reuse, R0, 0x1 ;  /* 0x0000000004087211 */ /* 0x054fe400078008ff */
[----:B---3--:R-:W-:Y:S02]  /*8940*/  LOP3.LUT P1, RZ, R3, 0x1, RZ, 0xc0, !PT ;  /* 0x0000000103ff7812 */ /* 0x008fe4000782c0ff */
[----:B------:R-:W-:Y:S02]  /*8950*/  LEA.HI.X R9, R4, R10, R7, 0x1, P0 ;  /* 0x0000000a04097211 */ /* 0x000fe400000f0c07 */
        /* <DEDUP_REMOVED lines=10> */
.L_x_646:
[----:B------:R-:W-:Y:S05]  /*8a00*/  BSYNC B0 ;  /* 0x0000000000007941 */ /* 0x000fea0003800000 */
.L_x_645:
[----:B------:R-:W-:Y:S05]  /*8a10*/  BRA.DIV ~URZ, `(.L_x_647) ;  /* 0x000198527f007947 */ /* 0x000fea000b800000 */
[----:B---3--:R3:W1:Y:S04]  /*8a20*/  SHFL.IDX PT, R10, R12, 0x3, 0x181f ;  /* 0x00781f000c0a7f89 */ /* 0x00866800000e0000 */
[----:B--2---:R3:W2:Y:S02]  /*8a30*/  SHFL.IDX PT, R0, R15, 0x3, 0x181f ;  /* 0x00781f000f007f89 */ /* 0x0046a400000e0000 */
.L_x_804:
[----:B---3--:R-:W3:Y:S04]  /*8a40*/  LDL.64 R16, [R1+0x10] ;  /* 0x0000100001107983 */ /* 0x008ee80000100a00 */
[----:B-1--4-:R-:W4:Y:S01]  /*8a50*/  LDL R15, [R1+0x20] ;  /* 0x00002000010f7983 */ /* 0x012f220000100800 */
[----:B------:R-:W-:Y:S01]  /*8a60*/  IADD3 R2, R11, 0x60, RZ ;  /* 0x000000600b027810 */ /* 0x000fe20007ffe0ff */
[----:B------:R-:W-:Y:S01]  /*8a70*/  IMAD.SHL.U32 R115, R102, 0x40, RZ ;  /* 0x0000004066737824 */ /* 0x000fe200078e00ff */
[----:B------:R-:W-:Y:S01]  /*8a80*/  SHF.R.S32.HI R117, RZ, 0x1f, R102 ;  /* 0x0000001fff757819 */ /* 0x000fe20000011466 */
[----:B------:R-:W1:Y:S01]  /*8a90*/  S2R R12, SR_TID.X ;  /* 0x00000000000c7919 */ /* 0x000e620000002100 */
[----:B------:R-:W-:Y:S01]  /*8aa0*/  ISETP.GE.AND P0, PT, R2, R30, PT ;  /* 0x0000001e0200720c */ /* 0x000fe20003f06270 */
[----:B------:R-:W-:-:S12]  /*8ab0*/  IMAD.MOV.U32 R119, RZ, RZ, c[0x0][0x2c4] ;  /* 0x0000b100ff777624 */ /* 0x000fd800078e00ff */
[----:B--2---:R-:W-:-:S04]  /*8ac0*/  @!P0 LEA R8, P1, R135, R0, 0x1 ;  /* 0x0000000087088211 */ /* 0x004fc800078208ff */
[----:B------:R-:W-:Y:S02]  /*8ad0*/  @!P0 LEA.HI.X R9, R135, R10, R13, 0x1, P1 ;  /* 0x0000000a87098211 */ /* 0x000fe400008f0c0d */
[----:B-1----:R-:W-:-:S04]  /*8ae0*/  SHF.R.S32.HI R120, RZ, 0x1f, R12 ;  /* 0x0000001fff787819 */ /* 0x002fc8000001140c */
[----:B------:R-:W-:-:S04]  /*8af0*/  LEA.HI R120, R120, R12, RZ, 0x3 ;  /* 0x0000000c78787211 */ /* 0x000fc800078f18ff */
[----:B------:R-:W-:Y:S02]  /*8b00*/  SHF.R.S32.HI R120, RZ, 0x3, R120 ;  /* 0x00000003ff787819 */ /* 0x000fe40000011478 */
[----:B---3--:R-:W-:-:S04]  /*8b10*/  @!P0 LEA R4, P1, R16, R0, 0x1 ;  /* 0x0000000010048211 */ /* 0x008fc800078208ff */
[----:B------:R-:W-:Y:S02]  /*8b20*/  @!P0 LEA.HI.X R5, R16, R10, R7, 0x1, P1 ;  /* 0x0000000a10058211 */ /* 0x000fe400008f0c07 */
[----:B------:R-:W-:Y:S01]  /*8b30*/  @!P0 LEA R2, P1, R138, R0, 0x1 ;  /* 0x000000008a028211 */ /* 0x000fe200078208ff */
[----:B------:R-:W-:-:S03]  /*8b40*/  IMAD R0, R117, c[0x0][0x1e0], RZ ;  /* 0x0000780075007a24 */ /* 0x000fc600078e02ff */
[----:B------:R-:W-:Y:S02]  /*8b50*/  @!P0 LEA.HI.X R3, R138, R10, R14, 0x1, P1 ;  /* 0x0000000a8a038211 */ /* 0x000fe400008f0c0e */
[----:B----4-:R-:W-:-:S13]  /*8b60*/  LOP3.LUT P1, RZ, R15, 0x1, RZ, 0xc0, !PT ;  /* 0x000000010fff7812 */ /* 0x010fda000782c0ff */
        /* <DEDUP_REMOVED lines=8> */
[----:B-1----:R-:W-:Y:S01]  /*8bf0*/  IADD3 R4, -R115, R242, -R120 ;  /* 0x000000f273047210 */ /* 0x002fe20007ffe978 */
[----:B------:R-:W-:Y:S01]  /*8c00*/  IMAD R5, R102, c[0x0][0x1e4], R0 ;  /* 0x0000790066057a24 */ /* 0x000fe200078e0200 */
[----:B------:R-:W-:Y:S02]  /*8c10*/  BAR.SYNC.DEFER_BLOCKING 0x0 ;  /* 0x0000000000007b1d */ /* 0x000fe40000010000 */
[----:B------:R-:W-:Y:S01]  /*8c20*/  ISETP.GE.AND P0, PT, R4, 0x21, PT ;  /* 0x000000210400780c */ /* 0x000fe20003f06270 */
[----:B--2---:R-:W-:-:S02]  /*8c30*/  IMAD.MOV.U32 R8, RZ, RZ, 0x20 ;  /* 0x00000020ff087424 */ /* 0x004fc400078e00ff */
[----:B---3--:R-:W-:-:S04]  /*8c40*/  IMAD.WIDE.U32 R2, R102, c[0x0][0x1e0], RZ ;  /* 0x0000780066027a25 */ /* 0x008fc800078e00ff */
[----:B------:R-:W-:Y:S01]  /*8c50*/  IMAD.IADD R3, R3, 0x1, R5 ;  /* 0x0000000103037824 */ /* 0x000fe200078e0205 */
[----:B------:R-:W-:Y:S01]  /*8c60*/  LEA R0, P1, R2, R228, 0x6 ;  /* 0x000000e402007211 */ /* 0x000fe200078230ff */
[----:B------:R-:W-:-:S03]  /*8c70*/  IMAD.WIDE.U32 R6, R8, c[0x0][0x1e0], RZ ;  /* 0x0000780008067a25 */ /* 0x000fc600078e00ff */
[----:B------:R-:W-:Y:S01]  /*8c80*/  LEA.HI.X R2, R2, R232, R3, 0x6, P1 ;  /* 0x000000e802027211 */ /* 0x000fe200008f3403 */
[----:B------:R-:W-:Y:S01]  /*8c90*/  IMAD R5, R8, c[0x0][0x1e4], RZ ;  /* 0x0000790008057a24 */ /* 0x000fe200078e02ff */
[----:B------:R-:W-:-:S04]  /*8ca0*/  @P0 IADD3 R3, P1, R0, R6, RZ ;  /* 0x0000000600030210 */ /* 0x000fc80007f3e0ff */
[----:B------:R-:W-:Y:S02]  /*8cb0*/  @P0 IADD3.X R6, R2, R7, R5, P1, !PT ;  /* 0x0000000702060210 */ /* 0x000fe40000ffe405 */
[----:B------:R-:W-:-:S13]  /*8cc0*/  ISETP.GE.AND P1, PT, R4, 0x1, PT ;  /* 0x000000010400780c */ /* 0x000fda0003f26270 */
[----:B------:R-:W-:-:S04]  /*8cd0*/  @P1 LEA R4, P2, R0, c[0x0][0x1c8], 0x1 ;  /* 0x0000720000041a11 */ /* 0x000fc800078408ff */
[----:B------:R-:W-:Y:S02]  /*8ce0*/  @P1 LEA.HI.X R5, R0, c[0x0][0x1cc], R2, 0x1, P2 ;  /* 0x0000730000051a11 */ /* 0x000fe400010f0c02 */
[----:B------:R-:W-:-:S03]  /*8cf0*/  @P0 LEA R2, P2, R3, c[0x0][0x1c8], 0x1 ;  /* 0x0000720003020a11 */ /* 0x000fc600078408ff */
[----:B------:R-:W-:Y:S01]  /*8d00*/  @!PT LDS RZ, [RZ] ;  /* 0x00000000fffff984 */ /* 0x000fe20000000800 */
[----:B------:R-:W-:Y:S01]  /*8d10*/  @!PT LDS RZ, [RZ] ;  /* 0x00000000fffff984 */ /* 0x000fe20000000800 */
[----:B------:R-:W-:Y:S01]  /*8d20*/  @!PT LDS RZ, [RZ] ;  /* 0x00000000fffff984 */ /* 0x000fe20000000800 */
[----:B------:R1:W-:Y:S01]  /*8d30*/  @P1 LDGSTS.E.BYPASS.LTC128B.128 [R217+0x6100], [R4.64], !P5 ;  /* 0x0610000004d91fae */ /* 0x0003e2000e901d46 */
[----:B------:R-:W-:-:S03]  /*8d40*/  @P0 LEA.HI.X R3, R3, c[0x0][0x1cc], R6, 0x1, P2 ;  /* 0x0000730003030a11 */ /* 0x000fc600010f0c06 */
        /* <DEDUP_REMOVED lines=10> */
.L_x_648:
[----:B------:R-:W-:Y:S01]  /*8df0*/  ULDC.U8 UR4, c[0x0][0x298] ;  /* 0x0000a60000047ab9 */ /* 0x000fe20000000000 */
[----:B------:R-:W-:Y:S01]  /*8e00*/  SHF.R.S32.HI R121, RZ, 0x1f, R12 ;  /* 0x0000001fff797819 */ /* 0x000fe2000001140c */
[----:B-1---5:R-:W-:Y:S01]  /*8e10*/  IMAD.WIDE.U32 R4, R134, c[0x0][0x280], RZ ;  /* 0x0000a00086047a25 */ /* 0x022fe200078e00ff */
[----:B------:R-:W-:Y:S01]  /*8e20*/  ISETP.NE.AND P0, PT, RZ, UR4, PT ;  /* 0x00000004ff007c0c */ /* 0x000fe2000bf05270 */
[----:B------:R-:W-:Y:S01]  /*8e30*/  BSSY B2, `(.L_x_649) ;  /* 0x00006a8000027945 */ /* 0x000fe20003800000 */
[----:B------:R-:W-:Y:S02]  /*8e40*/  SHF.R.S32.HI R0, RZ, 0x1f, R134 ;  /* 0x0000001fff007819 */ /* 0x000fe40000011486 */
[----:B------:R-:W-:Y:S02]  /*8e50*/  LEA.HI R121, R121, R12, RZ, 0x2 ;  /* 0x0000000c79797211 */ /* 0x000fe400078f10ff */
[----:B------:R-:W-:Y:S01]  /*8e60*/  IADD3 R26, R245, R246, RZ ;  /* 0x000000f6f51a7210 */ /* 0x000fe20007ffe0ff */
[C---:B------:R-:W-:Y:S01]  /*8e70*/  IMAD R2, R0.reuse, c[0x0][0x280], RZ ;  /* 0x0000a00000027a24 */ /* 0x040fe200078e02ff */
[----:B------:R-:W-:Y:S01]  /*8e80*/  LOP3.LUT R121, R121, 0xfffffffc, RZ, 0xc0, !PT ;  /* 0xfffffffc79797812 */ /* 0x000fe200078ec0ff */
[----:B------:R-:W-:Y:S01]  /*8e90*/  IMAD R0, R0, c[0x0][0x290], RZ ;  /* 0x0000a40000007a24 */ /* 0x000fe200078e02ff */
[----:B------:R-:W-:Y:S01]  /*8ea0*/  IADD3 R118, R245, 0x40, RZ ;  /* 0x00000040f5767810 */ /* 0x000fe20007ffe0ff */
[C---:B------:R-:W-:Y:S01]  /*8eb0*/  IMAD R7, R134.reuse, c[0x0][0x284], R2 ;  /* 0x0000a10086077a24 */ /* 0x040fe200078e0202 */
[----:B------:R-:W-:Y:S01]  /*8ec0*/  IADD3 R121, -R121, R12, RZ ;  /* 0x0000000c79797210 */ /* 0x000fe20007ffe1ff */
[----:B------:R-:W-:-:S02]  /*8ed0*/  IMAD R6, R134, c[0x0][0x294], R0 ;  /* 0x0000a50086067a24 */ /* 0x000fc400078e0200 */
[----:B------:R-:W-:Y:S01]  /*8ee0*/  IMAD.WIDE.U32 R2, R134, c[0x0][0x290], RZ ;  /* 0x0000a40086027a25 */ /* 0x000fe200078e00ff */
[----:B------:R-:W-:-:S03]  /*8ef0*/  IADD3 R7, R7, R5, RZ ;  /* 0x0000000507077210 */ /* 0x000fc60007ffe0ff */
[----:B------:R-:W-:Y:S02]  /*8f00*/  IMAD R0, R121, 0x40, R26 ;  /* 0x0000004079007824 */ /* 0x000fe400078e021a */
[----:B------:R-:W-:Y:S01]  /*8f10*/  IMAD.IADD R6, R6, 0x1, R3 ;  /* 0x0000000106067824 */ /* 0x000fe200078e0203 */
[----:B------:R-:W-:Y:S05]  /*8f20*/  @!P0 BRA `(.L_x_650) ;  /* 0x0000338000008947 */ /* 0x000fea0003800000 */
[----:B------:R-:W-:Y:S01]  /*8f30*/  ISETP.NE.AND P1, PT, R119, 0x1, PT ;  /* 0x000000017700780c */ /* 0x000fe20003f25270 */
[----:B------:R-:W-:Y:S01]  /*8f40*/  IMAD.MOV.U32 R5, RZ, RZ, R7 ;  /* 0x000000ffff057224 */ /* 0x000fe200078e0007 */
[----:B------:R-:W-:Y:S01]  /*8f50*/  BSSY B0, `(.L_x_651) ;  /* 0x0000068000007945 */ /* 0x000fe20003800000 */
[----:B------:R-:W-:Y:S01]  /*8f60*/  IMAD.MOV.U32 R7, RZ, RZ, R6 ;  /* 0x000000ffff077224 */ /* 0x000fe200078e0006 */
[----:B------:R-:W-:Y:S01]  /*8f70*/  SHF.R.S32.HI R27, RZ, 0x1f, R147 ;  /* 0x0000001fff1b7819 */ /* 0x000fe20000011493 */
[----:B------:R-:W-:Y:S01]  /*8f80*/  IMAD.MOV.U32 R6, RZ, RZ, R2 ;  /* 0x000000ffff067224 */ /* 0x000fe200078e0002 */
[----:B------:R-:W-:Y:S01]  /*8f90*/  SHF.R.S32.HI R47, RZ, 0x1f, R145 ;  /* 0x0000001fff2f7819 */ /* 0x000fe20000011491 */
[----:B------:R-:W-:Y:S01]  /*8fa0*/  CS2R R66, SRZ ;  /* 0x0000000000427805 */ /* 0x000fe2000001ff00 */
[----:B------:R-:W-:Y:S01]  /*8fb0*/  SHF.R.S32.HI R44, RZ, 0x1f, R144 ;  /* 0x0000001fff2c7819 */ /* 0x000fe20000011490 */
[----:B------:R-:W-:Y:S01]  /*8fc0*/  CS2R R40, SRZ ;  /* 0x0000000000287805 */ /* 0x000fe2000001ff00 */
[----:B------:R-:W-:Y:S01]  /*8fd0*/  SHF.R.S32.HI R45, RZ, 0x1f, R146 ;  /* 0x0000001fff2d7819 */ /* 0x000fe20000011492 */
[----:B------:R-:W-:Y:S01]  /*8fe0*/  CS2R R32, SRZ ;  /* 0x0000000000207805 */ /* 0x000fe2000001ff00 */
[----:B------:R-:W-:Y:S01]  /*8ff0*/  SHF.R.S32.HI R46, RZ, 0x1f, R141 ;  /* 0x0000001fff2e7819 */ /* 0x000fe2000001148d */
[----:B------:R-:W-:Y:S01]  /*9000*/  @P1 IMAD.HI.U32 R3, R0, c[0x0][0x2c8], RZ ;  /* 0x0000b20000031a27 */ /* 0x000fe200078e00ff */
[----:B------:R-:W-:Y:S01]  /*9010*/  CS2R R24, SRZ ;  /* 0x0000000000187805 */ /* 0x000fe2000001ff00 */
[----:B------:R-:W-:Y:S01]  /*9020*/  CS2R R20, SRZ ;  /* 0x0000000000147805 */ /* 0x000fe2000001ff00 */
[----:B------:R-:W-:Y:S01]  /*9030*/  CS2R R12, SRZ ;  /* 0x00000000000c7805 */ /* 0x000fe2000001ff00 */
[----:B------:R-:W-:Y:S01]  /*9040*/  CS2R R10, SRZ ;  /* 0x00000000000a7805 */ /* 0x000fe2000001ff00 */
[----:B------:R-:W-:Y:S01]  /*9050*/  @P1 SHF.R.U32.HI R0, RZ, c[0x0][0x2cc], R3 ;  /* 0x0000b300ff001a19 */ /* 0x000fe20000011603 */
[----:B------:R-:W-:Y:S01]  /*9060*/  CS2R R42, SRZ ;  /* 0x00000000002a7805 */ /* 0x000fe2000001ff00 */
[----:B------:R-:W-:Y:S01]  /*9070*/  CS2R R34, SRZ ;  /* 0x0000000000227805 */ /* 0x000fe2000001ff00 */
[----:B------:R-:W-:Y:S01]  /*9080*/  CS2R R28, SRZ ;  /* 0x00000000001c7805 */ /* 0x000fe2000001ff00 */
[----:B------:R-:W-:Y:S01]  /*9090*/  SHF.R.S32.HI R3, RZ, 0x1f, R0 ;  /* 0x0000001fff037819 */ /* 0x000fe20000011400 */
[----:B------:R-:W-:Y:S01]  /*90a0*/  IMAD.WIDE.U32 R4, R0, c[0x0][0x280], R4 ;  /* 0x0000a00000047a25 */ /* 0x000fe200078e0004 */
[----:B------:R-:W-:-:S03]  /*90b0*/  CS2R R22, SRZ ;  /* 0x0000000000167805 */ /* 0x000fc6000001ff00 */
[C---:B------:R-:W-:Y:S01]  /*90c0*/  IMAD R8, R3.reuse, c[0x0][0x280], RZ ;  /* 0x0000a00003087a24 */ /* 0x040fe200078e02ff */
[----:B------:R-:W-:Y:S01]  /*90d0*/  LEA R31, P0, R4, c[0x0][0x270], 0x1 ;  /* 0x00009c00041f7a11 */ /* 0x000fe200078008ff */
[----:B------:R-:W-:Y:S02]  /*90e0*/  IMAD R9, R3, c[0x0][0x290], RZ ;  /* 0x0000a40003097a24 */ /* 0x000fe400078e02ff */
[C---:B------:R-:W-:Y:S02]  /*90f0*/  IMAD R8, R0.reuse, c[0x0][0x284], R8 ;  /* 0x0000a10000087a24 */ /* 0x040fe400078e0208 */
[----:B------:R-:W-:Y:S02]  /*9100*/  IMAD.WIDE.U32 R2, R0, c[0x0][0x290], R6 ;  /* 0x0000a40000027a25 */ /* 0x000fe400078e0006 */
[----:B------:R-:W-:Y:S02]  /*9110*/  CS2R R6, SRZ ;  /* 0x0000000000067805 */ /* 0x000fe4000001ff00 */
[----:B------:R-:W-:Y:S01]  /*9120*/  IMAD.IADD R5, R5, 0x1, R8 ;  /* 0x0000000105057824 */ /* 0x000fe200078e0208 */
[----:B------:R-:W-:Y:S01]  /*9130*/  LEA R36, P1, R2, c[0x0][0x288], 0x1 ;  /* 0x0000a20002247a11 */ /* 0x000fe200078208ff */
[----:B------:R-:W-:-:S02]  /*9140*/  IMAD R0, R0, c[0x0][0x294], R9 ;  /* 0x0000a50000007a24 */ /* 0x000fc400078e0209 */
[----:B------:R-:W-:Y:S01]  /*9150*/  CS2R R8, SRZ ;  /* 0x0000000000087805 */ /* 0x000fe2000001ff00 */
[----:B------:R-:W-:Y:S01]  /*9160*/  LEA.HI.X R19, R4, c[0x0][0x274], R5, 0x1, P0 ;  /* 0x00009d0004137a11 */ /* 0x000fe200000f0c05 */
[----:B------:R-:W-:Y:S01]  /*9170*/  IMAD.IADD R0, R3, 0x1, R0 ;  /* 0x0000000103007824 */ /* 0x000fe200078e0200 */
[----:B------:R-:W-:Y:S01]  /*9180*/  ISETP.GE.AND P0, PT, R26, R30, PT ;  /* 0x0000001e1a00720c */ /* 0x000fe20003f06270 */
[----:B------:R1:W2:Y:S03]  /*9190*/  SHFL.IDX PT, R4, R31, RZ, 0x1c1f ;  /* 0x001c1fff1f047589 */ /* 0x0002a600000e0000 */
[----:B------:R-:W-:Y:S01]  /*91a0*/  LEA.HI.X R18, R2, c[0x0][0x28c], R0, 0x1, P1 ;  /* 0x0000a30002127a11 */ /* 0x000fe200008f0c00 */
[----:B------:R1:W3:Y:S04]  /*91b0*/  SHFL.IDX PT, R5, R19, RZ, 0x1c1f ;  /* 0x001c1fff13057589 */ /* 0x0002e800000e0000 */
[----:B------:R1:W4:Y:S04]  /*91c0*/  SHFL.IDX PT, R2, R36, RZ, 0x1c1f ;  /* 0x001c1fff24027589 */ /* 0x00032800000e0000 */
[----:B------:R1:W1:Y:S01]  /*91d0*/  SHFL.IDX PT, R3, R18, RZ, 0x1c1f ;  /* 0x001c1fff12037589 */ /* 0x00026200000e0000 */
[----:B------:R-:W-:Y:S05]  /*91e0*/  @P0 BRA `(.L_x_652) ;  /* 0x000003e000000947 */ /* 0x000fea0003800000 */
[----:B------:R-:W-:Y:S01]  /*91f0*/  ISETP.GE.AND P0, PT, R147, c[0x0][0x27c], PT ;  /* 0x00009f0093007a0c */ /* 0x000fe20003f06270 */
[----:B------:R-:W-:Y:S01]  /*9200*/  CS2R R12, SRZ ;  /* 0x00000000000c7805 */ /* 0x000fe2000001ff00 */
[----:B------:R-:W-:-:S11]  /*9210*/  CS2R R8, SRZ ;  /* 0x0000000000087805 */ /* 0x000fd6000001ff00 */
[C---:B------:R-:W-:Y:S01]  /*9220*/  @!P0 IMAD.SHL.U32 R0, R147.reuse, 0x2, RZ ;  /* 0x0000000293008824 */ /* 0x040fe200078e00ff */
[----:B------:R-:W-:-:S04]  /*9230*/  @!P0 SHF.L.U64.HI R7, R147, 0x1, R27 ;  /* 0x0000000193078819 */ /* 0x000fc8000001021b */
[----:B--2---:R-:W-:-:S05]  /*9240*/  @!P0 IADD3 R10, P1, R4, R0, RZ ;  /* 0x00000000040a8210 */ /* 0x004fca0007f3e0ff */
[----:B---3--:R-:W-:Y:S01]  /*9250*/  @!P0 IMAD.X R11, R5, 0x1, R7, P1 ;  /* 0x00000001050b8824 */ /* 0x008fe200008e0607 */
[----:B----4-:R-:W-:-:S04]  /*9260*/  @!P0 IADD3 R6, P1, R2, R0, RZ ;  /* 0x0000000002068210 */ /* 0x010fc80007f3e0ff */
[----:B------:R2:W5:Y:S01]  /*9270*/  @!P0 LD.E.64 R12, [R10.64] ;  /* 0x000000060a0c8980 */ /* 0x000562000c101b00 */
[----:B-1----:R-:W-:Y:S01]  /*9280*/  @!P0 IMAD.X R7, R3, 0x1, R7, P1 ;  /* 0x0000000103078824 */ /* 0x002fe200008e0607 */
[----:B------:R-:W-:-:S04]  /*9290*/  ISETP.GE.AND P1, PT, R144, c[0x0][0x27c], PT ;  /* 0x00009f0090007a0c */ /* 0x000fc80003f26270 */
[----:B------:R1:W5:Y:S09]  /*92a0*/  @!P0 LD.E.64 R8, [R6.64] ;  /* 0x0000000606088980 */ /* 0x000372000c101b00 */
[C---:B------:R-:W-:Y:S01]  /*92b0*/  @!P1 IMAD.SHL.U32 R14, R144.reuse, 0x2, RZ ;  /* 0x00000002900e9824 */ /* 0x040fe200078e00ff */
[----:B------:R-:W-:-:S04]  /*92c0*/  @!P1 SHF.L.U64.HI R0, R144, 0x1, R44 ;  /* 0x0000000190009819 */ /* 0x000fc8000001022c */
[----:B--2---:R-:W-:-:S05]  /*92d0*/  @!P1 IADD3 R10, P0, R4, R14, RZ ;  /* 0x0000000e040a9210 */ /* 0x004fca0007f1e0ff */
[----:B------:R-:W-:Y:S01]  /*92e0*/  @!P1 IMAD.X R11, R5, 0x1, R0, P0 ;  /* 0x00000001050b9824 */ /* 0x000fe200000e0600 */
[----:B-1----:R-:W-:-:S05]  /*92f0*/  @!P1 IADD3 R6, P0, R2, R14, RZ ;  /* 0x0000000e02069210 */ /* 0x002fca0007f1e0ff */
[----:B------:R-:W-:Y:S01]  /*9300*/  @!P1 IMAD.X R7, R3, 0x1, R0, P0 ;  /* 0x0000000103079824 */ /* 0x000fe200000e0600 */
[----:B------:R-:W-:Y:S01]  /*9310*/  ISETP.GE.AND P0, PT, R146, c[0x0][0x27c], PT ;  /* 0x00009f0092007a0c */ /* 0x000fe20003f06270 */
[----:B------:R-:W-:Y:S01]  /*9320*/  CS2R R20, SRZ ;  /* 0x0000000000147805 */ /* 0x000fe2000001ff00 */
[----:B------:R-:W-:Y:S01]  /*9330*/  CS2R R22, SRZ ;  /* 0x0000000000167805 */ /* 0x000fe2000001ff00 */
[----:B------:R-:W-:-:S04]  /*9340*/  ISETP.GE.AND P2, PT, R141, c[0x0][0x27c], PT ;  /* 0x00009f008d007a0c */ /* 0x000fc80003f46270 */
[----:B------:R1:W5:Y:S04]  /*9350*/  @!P1 LD.E.64 R20, [R10.64] ;  /* 0x000000060a149980 */ /* 0x000368000c101b00 */
[----:B------:R2:W5:Y:S02]  /*9360*/  @!P1 LD.E.64 R22, [R6.64] ;  /* 0x0000000606169980 */ /* 0x000564000c101b00 */
[C---:B------:R-:W-:Y:S01]  /*9370*/  @!P0 IMAD.SHL.U32 R14, R146.reuse, 0x2, RZ ;  /* 0x00000002920e8824 */ /* 0x040fe200078e00ff */
[----:B------:R-:W-:Y:S01]  /*9380*/  @!P0 SHF.L.U64.HI R0, R146, 0x1, R45 ;  /* 0x0000000192008819 */ /* 0x000fe2000001022d */
[----:B------:R-:W-:Y:S01]  /*9390*/  CS2R R24, SRZ ;  /* 0x0000000000187805 */ /* 0x000fe2000001ff00 */
[----:B------:R-:W-:Y:S02]  /*93a0*/  CS2R R28, SRZ ;  /* 0x00000000001c7805 */ /* 0x000fe4000001ff00 */
[----:B-1----:R-:W-:-:S05]  /*93b0*/  @!P0 IADD3 R10, P1, R4, R14, RZ ;  /* 0x0000000e040a8210 */ /* 0x002fca0007f3e0ff */
[----:B------:R-:W-:Y:S01]  /*93c0*/  @!P0 IMAD.X R11, R5, 0x1, R0, P1 ;  /* 0x00000001050b8824 */ /* 0x000fe200008e0600 */
[----:B--2---:R-:W-:Y:S01]  /*93d0*/  @!P0 IADD3 R6, P1, R2, R14, RZ ;  /* 0x0000000e02068210 */ /* 0x004fe20007f3e0ff */
[----:B------:R-:W-:-:S03]  /*93e0*/  @!P2 IMAD.SHL.U32 R14, R141, 0x2, RZ ;  /* 0x000000028d0ea824 */ /* 0x000fc600078e00ff */
[----:B------:R1:W5:Y:S01]  /*93f0*/  @!P0 LD.E.64 R24, [R10.64] ;  /* 0x000000060a188980 */ /* 0x000362000c101b00 */
[----:B------:R-:W-:Y:S01]  /*9400*/  @!P0 IMAD.X R7, R3, 0x1, R0, P1 ;  /* 0x0000000103078824 */ /* 0x000fe200008e0600 */
[----:B------:R-:W-:-:S04]  /*9410*/  @!P2 SHF.L.U64.HI R0, R141, 0x1, R46 ;  /* 0x000000018d00a819 */ /* 0x000fc8000001022e */
[----:B------:R2:W5:Y:S01]  /*9420*/  @!P0 LD.E.64 R28, [R6.64] ;  /* 0x00000006061c8980 */ /* 0x000562000c101b00 */
[----:B------:R-:W-:Y:S01]  /*9430*/  ISETP.GE.AND P1, PT, R142, c[0x0][0x27c], PT ;  /* 0x00009f008e007a0c */ /* 0x000fe20003f26270 */
[----:B------:R-:W-:Y:S01]  /*9440*/  CS2R R32, SRZ ;  /* 0x0000000000207805 */ /* 0x000fe2000001ff00 */
[----:B------:R-:W-:Y:S01]  /*9450*/  CS2R R34, SRZ ;  /* 0x0000000000227805 */ /* 0x000fe2000001ff00 */
[----:B-1----:R-:W-:-:S05]  /*9460*/  @!P2 IADD3 R10, P0, R4, R14, RZ ;  /* 0x0000000e040aa210 */ /* 0x002fca0007f1e0ff */
[----:B------:R-:W-:Y:S01]  /*9470*/  @!P2 IMAD.X R11, R5, 0x1, R0, P0 ;  /* 0x00000001050ba824 */ /* 0x000fe200000e0600 */
[----:B--2---:R-:W-:-:S04]  /*9480*/  @!P2 IADD3 R6, P0, R2, R14, RZ ;  /* 0x0000000e0206a210 */ /* 0x004fc80007f1e0ff */
[C---:B------:R-:W-:Y:S01]  /*9490*/  @!P1 IMAD.WIDE R16, R142.reuse, 0x2, R4 ;  /* 0x000000028e109825 */ /* 0x040fe200078e0204 */
[----:B------:R1:W5:Y:S03]  /*94a0*/  @!P2 LD.E.64 R32, [R10.64] ;  /* 0x000000060a20a980 */ /* 0x000366000c101b00 */
[----:B------:R-:W-:Y:S01]  /*94b0*/  @!P2 IMAD.X R7, R3, 0x1, R0, P0 ;  /* 0x000000010307a824 */ /* 0x000fe200000e0600 */
[----:B------:R-:W-:Y:S01]  /*94c0*/  ISETP.GE.AND P0, PT, R145, c[0x0][0x27c], PT ;  /* 0x00009f0091007a0c */ /* 0x000fe20003f06270 */
[----:B------:R-:W-:-:S03]  /*94d0*/  @!P1 IMAD.WIDE R14, R142, 0x2, R2 ;  /* 0x000000028e0e9825 */ /* 0x000fc600078e0202 */
[----:B------:R2:W5:Y:S09]  /*94e0*/  @!P2 LD.E.64 R34, [R6.64] ;  /* 0x000000060622a980 */ /* 0x000572000c101b00 */
[----:B------:R-:W-:Y:S01]  /*94f0*/  @!P0 IMAD.SHL.U32 R0, R145, 0x2, RZ ;  /* 0x0000000291008824 */ /* 0x000fe200078e00ff */
[----:B-1----:R-:W-:Y:S01]  /*9500*/  CS2R R10, SRZ ;  /* 0x00000000000a7805 */ /* 0x002fe2000001ff00 */
[----:B--2---:R-:W-:-:S05]  /*9510*/  CS2R R6, SRZ ;  /* 0x0000000000067805 */ /* 0x004fca000001ff00 */
[----:B------:R1:W5:Y:S04]  /*9520*/  @!P1 LD.E.64 R10, [R16.64] ;  /* 0x00000006100a9980 */ /* 0x000368000c101b00 */
[----:B------:R2:W5:Y:S01]  /*9530*/  @!P1 LD.E.64 R6, [R14.64] ;  /* 0x000000060e069980 */ /* 0x000562000c101b00 */
[----:B------:R-:W-:Y:S01]  /*9540*/  @!P0 IADD3 R4, P1, R4, R0, RZ ;  /* 0x0000000004048210 */ /* 0x000fe20007f3e0ff */
[----:B------:R-:W-:Y:S01]  /*9550*/  CS2R R40, SRZ ;  /* 0x0000000000287805 */ /* 0x000fe2000001ff00 */
[----:B------:R-:W-:Y:S01]  /*9560*/  CS2R R42, SRZ ;  /* 0x00000000002a7805 */ /* 0x000fe2000001ff00 */
[----:B--2---:R-:W-:-:S05]  /*9570*/  @!P0 SHF.L.U64.HI R14, R145, 0x1, R47 ;  /* 0x00000001910e8819 */ /* 0x004fca000001022f */
[----:B------:R-:W-:Y:S01]  /*9580*/  @!P0 IMAD.X R5, R5, 0x1, R14, P1 ;  /* 0x0000000105058824 */ /* 0x000fe200008e060e */
[----:B------:R-:W-:-:S04]  /*9590*/  @!P0 IADD3 R2, P1, R2, R0, RZ ;  /* 0x0000000002028210 */ /* 0x000fc80007f3e0ff */
[----:B------:R1:W5:Y:S01]  /*95a0*/  @!P0 LD.E.64 R40, [R4.64] ;  /* 0x0000000604288980 */ /* 0x000362000c101b00 */
[----:B------:R-:W-:-:S05]  /*95b0*/  @!P0 IMAD.X R3, R3, 0x1, R14, P1 ;  /* 0x0000000103038824 */ /* 0x000fca00008e060e */
[----:B------:R1:W5:Y:S03]  /*95c0*/  @!P0 LD.E.64 R42, [R2.64] ;  /* 0x00000006022a8980 */ /* 0x000366000c101b00 */
.L_x_652:
[----:B------:R-:W-:Y:S05]  /*95d0*/  BSYNC B0 ;  /* 0x0000000000007941 */ /* 0x000fea0003800000 */
.L_x_651:
[----:B------:R-:W-:Y:S01]  /*95e0*/  IADD3 R0, R26, 0x40, RZ ;  /* 0x000000401a007810 */ /* 0x000fe20007ffe0ff */
[----:B-1--45:R-:W-:Y:S01]  /*95f0*/  IMAD.MOV.U32 R2, RZ, RZ, R32 ;  /* 0x000000ffff027224 */ /* 0x032fe200078e0020 */
[----:B------:R-:W-:Y:S01]  /*9600*/  MOV R14, R6 ;  /* 0x00000006000e7202 */ /* 0x000fe20000000f00 */
[----:B--2---:R-:W-:Y:S01]  /*9610*/  IMAD.MOV.U32 R4, RZ, RZ, R40 ;  /* 0x000000ffff047224 */ /* 0x004fe200078e0028 */
[----:B------:R-:W-:Y:S01]  /*9620*/  ISETP.GE.AND P0, PT, R0, R30, PT ;  /* 0x0000001e0000720c */ /* 0x000fe20003f06270 */
[----:B------:R-:W-:Y:S01]  /*9630*/  IMAD.MOV.U32 R0, RZ, RZ, R33 ;  /* 0x000000ffff007224 */ /* 0x000fe200078e0021 */
[----:B---3--:R-:W1:Y:S01]  /*9640*/  SHFL.IDX PT, R5, R19, 0x1, 0x1c1f ;  /* 0x003c1f0013057f89 */ /* 0x008e6200000e0000 */
[----:B------:R-:W-:Y:S01]  /*9650*/  IMAD.MOV.U32 R3, RZ, RZ, R41 ;  /* 0x000000ffff037224 */ /* 0x000fe200078e0029 */
[----:B------:R-:W-:Y:S01]  /*9660*/  BSSY B0, `(.L_x_653) ;  /* 0x000006d000007945 */ /* 0x000fe20003800000 */
[----:B------:R-:W-:Y:S01]  /*9670*/  IMAD.MOV.U32 R16, RZ, RZ, R8 ;  /* 0x000000ffff107224 */ /* 0x000fe200078e0008 */
[----:B------:R-:W-:Y:S01]  /*9680*/  PRMT R76, R2, 0x5410, R0 ;  /* 0x00005410024c7816 */ /* 0x000fe20000000000 */
[----:B------:R-:W-:Y:S01]  /*9690*/  IMAD.MOV.U32 R2, RZ, RZ, R20 ;  /* 0x000000ffff027224 */ /* 0x000fe200078e0014 */
[----:B------:R-:W-:Y:S01]  /*96a0*/  PRMT R78, R4, 0x5410, R3 ;  /* 0x00005410044e7816 */ /* 0x000fe20000000003 */
[----:B------:R-:W-:Y:S01]  /*96b0*/  IMAD.MOV.U32 R0, RZ, RZ, R21 ;  /* 0x000000ffff007224 */ /* 0x000fe200078e0015 */
[----:B------:R-:W-:Y:S01]  /*96c0*/  MOV R4, R24 ;  /* 0x0000001800047202 */ /* 0x000fe20000000f00 */
[----:B------:R-:W-:Y:S01]  /*96d0*/  IMAD.MOV.U32 R3, RZ, RZ, R25 ;  /* 0x000000ffff037224 */ /* 0x000fe200078e0019 */
[----:B------:R-:W-:Y:S01]  /*96e0*/  CS2R R60, SRZ ;  /* 0x00000000003c7805 */ /* 0x000fe2000001ff00 */
[----:B------:R-:W-:Y:S01]  /*96f0*/  IMAD.MOV.U32 R15, RZ, RZ, R9 ;  /* 0x000000ffff0f7224 */ /* 0x000fe200078e0009 */
[----:B------:R-:W-:Y:S01]  /*9700*/  PRMT R72, R2, 0x5410, R0 ;  /* 0x0000541002487816 */ /* 0x000fe20000000000 */
[----:B------:R-:W-:Y:S01]  /*9710*/  IMAD.MOV.U32 R2, RZ, RZ, R10 ;  /* 0x000000ffff027224 */ /* 0x000fe200078e000a */
[----:B------:R-:W-:Y:S01]  /*9720*/  PRMT R74, R4, 0x5410, R3 ;  /* 0x00005410044a7816 */ /* 0x000fe20000000003 */
[----:B------:R-:W-:Y:S01]  /*9730*/  IMAD.MOV.U32 R0, RZ, RZ, R11 ;  /* 0x000000ffff007224 */ /* 0x000fe200078e000b */
[----:B------:R-:W-:Y:S01]  /*9740*/  MOV R4, R12 ;  /* 0x0000000c00047202 */ /* 0x000fe20000000f00 */
[----:B------:R-:W-:Y:S01]  /*9750*/  IMAD.MOV.U32 R3, RZ, RZ, R13 ;  /* 0x000000ffff037224 */ /* 0x000fe200078e000d */
[----:B------:R-:W-:Y:S01]  /*9760*/  PRMT R69, R16, 0x5410, R15 ;  /* 0x0000541010457816 */ /* 0x000fe2000000000f */
[----:B------:R-:W-:Y:S01]  /*9770*/  CS2R R56, SRZ ;  /* 0x0000000000387805 */ /* 0x000fe2000001ff00 */
[----:B------:R-:W-:Y:S01]  /*9780*/  PRMT R68, R2, 0x5410, R0 ;  /* 0x0000541002447816 */ /* 0x000fe20000000000 */
[----:B------:R-:W-:Y:S01]  /*9790*/  IMAD.MOV.U32 R2, RZ, RZ, R34 ;  /* 0x000000ffff027224 */ /* 0x000fe200078e0022 */
[----:B------:R-:W-:Y:S01]  /*97a0*/  PRMT R70, R4, 0x5410, R3 ;  /* 0x0000541004467816 */ /* 0x000fe20000000003 */
[----:B------:R-:W-:Y:S01]  /*97b0*/  IMAD.MOV.U32 R0, RZ, RZ, R35 ;  /* 0x000000ffff007224 */ /* 0x000fe200078e0023 */
[----:B------:R-:W-:Y:S01]  /*97c0*/  MOV R4, R42 ;  /* 0x0000002a00047202 */ /* 0x000fe20000000f00 */
[----:B------:R-:W-:Y:S01]  /*97d0*/  IMAD.MOV.U32 R3, RZ, RZ, R43 ;  /* 0x000000ffff037224 */ /* 0x000fe200078e002b */
[----:B------:R-:W-:Y:S01]  /*97e0*/  CS2R R52, SRZ ;  /* 0x0000000000347805 */ /* 0x000fe2000001ff00 */
[----:B------:R-:W-:Y:S01]  /*97f0*/  CS2R R48, SRZ ;  /* 0x0000000000307805 */ /* 0x000fe2000001ff00 */
[----:B------:R-:W-:Y:S01]  /*9800*/  PRMT R75, R2, 0x5410, R0 ;  /* 0x00005410024b7816 */ /* 0x000fe20000000000 */
[----:B------:R-:W-:Y:S01]  /*9810*/  IMAD.MOV.U32 R2, RZ, RZ, R22 ;  /* 0x000000ffff027224 */ /* 0x000fe200078e0016 */
[----:B------:R-:W-:Y:S01]  /*9820*/  PRMT R77, R4, 0x5410, R3 ;  /* 0x00005410044d7816 */ /* 0x000fe20000000003 */
[----:B------:R-:W-:Y:S01]  /*9830*/  IMAD.MOV.U32 R3, RZ, RZ, R29 ;  /* 0x000000ffff037224 */ /* 0x000fe200078e001d */
[----:B------:R-:W-:Y:S01]  /*9840*/  MOV R0, R23 ;  /* 0x0000001700007202 */ /* 0x000fe20000000f00 */
[----:B------:R-:W-:Y:S01]  /*9850*/  CS2R R64, SRZ ;  /* 0x0000000000407805 */ /* 0x000fe2000001ff00 */
[----:B------:R-:W-:Y:S01]  /*9860*/  MOV R4, R28 ;  /* 0x0000001c00047202 */ /* 0x000fe20000000f00 */
[----:B------:R-:W-:Y:S01]  /*9870*/  CS2R R62, SRZ ;  /* 0x00000000003e7805 */ /* 0x000fe2000001ff00 */
[----:B------:R-:W-:Y:S01]  /*9880*/  PRMT R71, R2, 0x5410, R0 ;  /* 0x0000541002477816 */ /* 0x000fe20000000000 */
[----:B------:R-:W-:Y:S01]  /*9890*/  IMAD.MOV.U32 R0, RZ, RZ, R7 ;  /* 0x000000ffff007224 */ /* 0x000fe200078e0007 */
[----:B------:R-:W-:Y:S01]  /*98a0*/  PRMT R73, R4, 0x5410, R3 ;  /* 0x0000541004497816 */ /* 0x000fe20000000003 */
[----:B------:R2:W3:Y:S01]  /*98b0*/  SHFL.IDX PT, R2, R36, 0x1, 0x1c1f ;  /* 0x003c1f0024027f89 */ /* 0x0004e200000e0000 */
[----:B------:R-:W-:Y:S01]  /*98c0*/  CS2R R58, SRZ ;  /* 0x00000000003a7805 */ /* 0x000fe2000001ff00 */
[----:B------:R-:W-:Y:S01]  /*98d0*/  CS2R R54, SRZ ;  /* 0x0000000000367805 */ /* 0x000fe2000001ff00 */
[----:B------:R-:W-:Y:S01]  /*98e0*/  CS2R R50, SRZ ;  /* 0x0000000000327805 */ /* 0x000fe2000001ff00 */
[----:B------:R4:W1:Y:S01]  /*98f0*/  SHFL.IDX PT, R4, R31, 0x1, 0x1c1f ;  /* 0x003c1f001f047f89 */ /* 0x00086200000e0000 */
[----:B------:R-:W-:-:S03]  /*9900*/  CS2R R38, SRZ ;  /* 0x0000000000267805 */ /* 0x000fc6000001ff00 */
[----:B------:R1:W1:Y:S01]  /*9910*/  SHFL.IDX PT, R3, R18, 0x1, 0x1c1f ;  /* 0x003c1f0012037f89 */ /* 0x00026200000e0000 */
[----:B--2---:R-:W-:Y:S01]  /*9920*/  CS2R R36, SRZ ;  /* 0x0000000000247805 */ /* 0x004fe2000001ff00 */
[----:B----4-:R-:W-:Y:S01]  /*9930*/  PRMT R31, R14, 0x5410, R0 ;  /* 0x000054100e1f7816 */ /* 0x010fe20000000000 */
[----:B------:R-:W-:Y:S05]  /*9940*/  @P0 BRA `(.L_x_654) ;  /* 0x000003e000000947 */ /* 0x000fea0003800000 */
[----:B---3--:R-:W-:Y:S01]  /*9950*/  ISETP.GE.AND P0, PT, R147, c[0x0][0x27c], PT ;  /* 0x00009f0093007a0c */ /* 0x008fe20003f06270 */
[----:B------:R-:W-:Y:S01]  /*9960*/  CS2R R48, SRZ ;  /* 0x0000000000307805 */ /* 0x000fe2000001ff00 */
[----:B------:R-:W-:-:S11]  /*9970*/  CS2R R50, SRZ ;  /* 0x0000000000327805 */ /* 0x000fd6000001ff00 */
[C---:B------:R-:W-:Y:S01]  /*9980*/  @!P0 IMAD.SHL.U32 R0, R147.reuse, 0x2, RZ ;  /* 0x0000000293008824 */ /* 0x040fe200078e00ff */
[----:B------:R-:W-:-:S04]  /*9990*/  @!P0 SHF.L.U64.HI R15, R147, 0x1, R27 ;  /* 0x00000001930f8819 */ /* 0x000fc8000001021b */
[----:B-1----:R-:W-:-:S05]  /*99a0*/  @!P0 IADD3 R16, P1, R4, R0, RZ ;  /* 0x0000000004108210 */ /* 0x002fca0007f3e0ff */
[----:B------:R-:W-:Y:S01]  /*99b0*/  @!P0 IMAD.X R17, R5, 0x1, R15, P1 ;  /* 0x0000000105118824 */ /* 0x000fe200008e060f */
[----:B------:R-:W-:-:S04]  /*99c0*/  @!P0 IADD3 R14, P1, R2, R0, RZ ;  /* 0x00000000020e8210 */ /* 0x000fc80007f3e0ff */
[----:B------:R1:W5:Y:S01]  /*99d0*/  @!P0 LD.E.64 R48, [R16.64] ;  /* 0x0000000610308980 */ /* 0x000362000c101b00 */
[----:B------:R-:W-:Y:S01]  /*99e0*/  @!P0 IMAD.X R15, R3, 0x1, R15, P1 ;  /* 0x00000001030f8824 */ /* 0x000fe200008e060f */
[----:B------:R-:W-:-:S04]  /*99f0*/  ISETP.GE.AND P1, PT, R144, c[0x0][0x27c], PT ;  /* 0x00009f0090007a0c */ /* 0x000fc80003f26270 */
[----:B------:R2:W5:Y:S09]  /*9a00*/  @!P0 LD.E.64 R50, [R14.64] ;  /* 0x000000060e328980 */ /* 0x000572000c101b00 */
[----:B------:R-:W-:-:S05]  /*9a10*/  @!P1 IMAD.SHL.U32 R0, R144, 0x2, RZ ;  /* 0x0000000290009824 */ /* 0x000fca00078e00ff */
[----:B-1----:R-:W-:Y:S02]  /*9a20*/  @!P1 IADD3 R16, P0, R4, R0, RZ ;  /* 0x0000000004109210 */ /* 0x002fe40007f1e0ff */
[----:B--2---:R-:W-:-:S05]  /*9a30*/  @!P1 SHF.L.U64.HI R15, R144, 0x1, R44 ;  /* 0x00000001900f9819 */ /* 0x004fca000001022c */
[----:B------:R-:W-:Y:S01]  /*9a40*/  @!P1 IMAD.X R17, R5, 0x1, R15, P0 ;  /* 0x0000000105119824 */ /* 0x000fe200000e060f */
[----:B------:R-:W-:-:S05]  /*9a50*/  @!P1 IADD3 R14, P0, R2, R0, RZ ;  /* 0x00000000020e9210 */ /* 0x000fca0007f1e0ff */
[----:B------:R-:W-:Y:S01]  /*9a60*/  @!P1 IMAD.X R15, R3, 0x1, R15, P0 ;  /* 0x00000001030f9824 */ /* 0x000fe200000e060f */
[----:B------:R-:W-:Y:S01]  /*9a70*/  ISETP.GE.AND P0, PT, R146, c[0x0][0x27c], PT ;  /* 0x00009f0092007a0c */ /* 0x000fe20003f06270 */
[----:B------:R-:W-:Y:S01]  /*9a80*/  CS2R R52, SRZ ;  /* 0x0000000000347805 */ /* 0x000fe2000001ff00 */
[----:B------:R-:W-:Y:S01]  /*9a90*/  CS2R R54, SRZ ;  /* 0x0000000000367805 */ /* 0x000fe2000001ff00 */
[----:B------:R-:W-:-:S04]  /*9aa0*/  ISETP.GE.AND P2, PT, R141, c[0x0][0x27c], PT ;  /* 0x00009f008d007a0c */ /* 0x000fc80003f46270 */
[----:B------:R1:W5:Y:S04]  /*9ab0*/  @!P1 LD.E.64 R52, [R16.64] ;  /* 0x0000000610349980 */ /* 0x000368000c101b00 */
[----:B------:R2:W5:Y:S02]  /*9ac0*/  @!P1 LD.E.64 R54, [R14.64] ;  /* 0x000000060e369980 */ /* 0x000564000c101b00 */
[----:B------:R-:W-:Y:S01]  /*9ad0*/  @!P0 IMAD.SHL.U32 R0, R146, 0x2, RZ ;  /* 0x0000000292008824 */ /* 0x000fe200078e00ff */
[----:B------:R-:W-:Y:S01]  /*9ae0*/  CS2R R56, SRZ ;  /* 0x0000000000387805 */ /* 0x000fe2000001ff00 */
[----:B------:R-:W-:-:S03]  /*9af0*/  CS2R R58, SRZ ;  /* 0x00000000003a7805 */ /* 0x000fc6000001ff00 */
[----:B-1----:R-:W-:Y:S02]  /*9b00*/  @!P0 IADD3 R16, P1, R4, R0, RZ ;  /* 0x0000000004108210 */ /* 0x002fe40007f3e0ff */
[----:B--2---:R-:W-:-:S05]  /*9b10*/  @!P0 SHF.L.U64.HI R15, R146, 0x1, R45 ;  /* 0x00000001920f8819 */ /* 0x004fca000001022d */
[----:B------:R-:W-:Y:S01]  /*9b20*/  @!P0 IMAD.X R17, R5, 0x1, R15, P1 ;  /* 0x0000000105118824 */ /* 0x000fe200008e060f */
[----:B------:R-:W-:Y:S01]  /*9b30*/  @!P0 IADD3 R14, P1, R2, R0, RZ ;  /* 0x00000000020e8210 */ /* 0x000fe20007f3e0ff */
[----:B------:R-:W-:-:S03]  /*9b40*/  @!P2 IMAD.SHL.U32 R0, R141, 0x2, RZ ;  /* 0x000000028d00a824 */ /* 0x000fc600078e00ff */
[----:B------:R1:W5:Y:S01]  /*9b50*/  @!P0 LD.E.64 R56, [R16.64] ;  /* 0x0000000610388980 */ /* 0x000362000c101b00 */
[----:B------:R-:W-:-:S05]  /*9b60*/  @!P0 IMAD.X R15, R3, 0x1, R15, P1 ;  /* 0x00000001030f8824 */ /* 0x000fca00008e060f */
[----:B------:R2:W5:Y:S01]  /*9b70*/  @!P0 LD.E.64 R58, [R14.64] ;  /* 0x000000060e3a8980 */ /* 0x000562000c101b00 */
[----:B------:R-:W-:Y:S01]  /*9b80*/  ISETP.GE.AND P1, PT, R142, c[0x0][0x27c], PT ;  /* 0x00009f008e007a0c */ /* 0x000fe20003f26270 */
[----:B------:R-:W-:Y:S01]  /*9b90*/  CS2R R60, SRZ ;  /* 0x00000000003c7805 */ /* 0x000fe2000001ff00 */
[----:B-1----:R-:W-:Y:S02]  /*9ba0*/  @!P2 IADD3 R16, P0, R4, R0, RZ ;  /* 0x000000000410a210 */ /* 0x002fe40007f1e0ff */
[----:B--2---:R-:W-:-:S05]  /*9bb0*/  @!P2 SHF.L.U64.HI R15, R141, 0x1, R46 ;  /* 0x000000018d0fa819 */ /* 0x004fca000001022e */
[--C-:B------:R-:W-:Y:S01]  /*9bc0*/  @!P2 IMAD.X R17, R5, 0x1, R15.reuse, P0 ;  /* 0x000000010511a824 */ /* 0x100fe200000e060f */
[----:B------:R-:W-:Y:S01]  /*9bd0*/  @!P2 IADD3 R14, P0, R2, R0, RZ ;  /* 0x00000000020ea210 */ /* 0x000fe20007f1e0ff */
[----:B------:R-:W-:Y:S01]  /*9be0*/  CS2R R62, SRZ ;  /* 0x00000000003e7805 */ /* 0x000fe2000001ff00 */
[----:B------:R-:W-:Y:S01]  /*9bf0*/  CS2R R36, SRZ ;  /* 0x0000000000247805 */ /* 0x000fe2000001ff00 */
[----:B------:R-:W-:Y:S01]  /*9c00*/  CS2R R38, SRZ ;  /* 0x0000000000267805 */ /* 0x000fe2000001ff00 */
[----:B------:R1:W5:Y:S01]  /*9c10*/  @!P2 LD.E.64 R60, [R16.64] ;  /* 0x00000006103ca980 */ /* 0x000362000c101b00 */
[----:B------:R-:W-:Y:S01]  /*9c20*/  @!P2 IMAD.X R15, R3, 0x1, R15, P0 ;  /* 0x00000001030fa824 */ /* 0x000fe200000e060f */
[----:B------:R-:W-:-:S04]  /*9c30*/  ISETP.GE.AND P0, PT, R145, c[0x0][0x27c], PT ;  /* 0x00009f0091007a0c */ /* 0x000fc80003f06270 */
[----:B------:R2:W5:Y:S09]  /*9c40*/  @!P2 LD.E.64 R62, [R14.64] ;  /* 0x000000060e3ea980 */ /* 0x000572000c101b00 */
[----:B------:R-:W-:Y:S02]  /*9c50*/  @!P0 IMAD.SHL.U32 R0, R145, 0x2, RZ ;  /* 0x0000000291008824 */ /* 0x000fe400078e00ff */
[----:B-1----:R-:W-:-:S05]  /*9c60*/  @!P1 IMAD.WIDE R16, R142, 0x2, R4 ;  /* 0x000000028e109825 */ /* 0x002fca00078e0204 */
[----:B------:R1:W5:Y:S01]  /*9c70*/  @!P1 LD.E.64 R36, [R16.64] ;  /* 0x0000000610249980 */ /* 0x000362000c101b00 */
[----:B--2---:R-:W-:-:S05]  /*9c80*/  @!P1 IMAD.WIDE R14, R142, 0x2, R2 ;  /* 0x000000028e0e9825 */ /* 0x004fca00078e0202 */
        /* <DEDUP_REMOVED lines=10> */
.L_x_654:
[----:B---3--:R-:W-:Y:S05]  /*9d30*/  BSYNC B0 ;  /* 0x0000000000007941 */ /* 0x008fea0003800000 */
.L_x_653:
[----:B-----5:R-:W-:Y:S01]  /*9d40*/  IMAD.MOV.U32 R0, RZ, RZ, R66 ;  /* 0x000000ffff007224 */ /* 0x020fe200078e0042 */
[----:B------:R-:W-:-:S04]  /*9d50*/  DEPBAR.LE SB0, 0x1 ;  /* 0x000080400000791a */ /* 0x000fc80000000000 */
[----:B-1----:R-:W-:Y:S01]  /*9d60*/  IMAD.MOV.U32 R4, RZ, RZ, R67 ;  /* 0x000000ffff047224 */ /* 0x002fe200078e0043 */
[----:B------:R-:W-:Y:S01]  /*9d70*/  BSSY B1, `(.L_x_655) ;  /* 0x000013e000017945 */ /* 0x000fe20003800000 */
[----:B------:R-:W-:Y:S02]  /*9d80*/  IMAD.MOV.U32 R3, RZ, RZ, R60 ;  /* 0x000000ffff037224 */ /* 0x000fe400078e003c */
[----:B------:R-:W-:Y:S01]  /*9d90*/  IMAD.MOV.U32 R2, RZ, RZ, R61 ;  /* 0x000000ffff027224 */ /* 0x000fe200078e003d */
[----:B------:R-:W-:Y:S01]  /*9da0*/  PRMT R86, R0, 0x5410, R4 ;  /* 0x0000541000567816 */ /* 0x000fe20000000004 */
[----:B------:R-:W-:Y:S01]  /*9db0*/  IMAD.MOV.U32 R0, RZ, RZ, R56 ;  /* 0x000000ffff007224 */ /* 0x000fe200078e0038 */
[----:B------:R-:W-:Y:S02]  /*9dc0*/  MOV R4, R57 ;  /* 0x0000003900047202 */ /* 0x000fe40000000f00 */
[----:B------:R-:W-:Y:S01]  /*9dd0*/  PRMT R84, R3, 0x5410, R2 ;  /* 0x0000541003547816 */ /* 0x000fe20000000002 */
[----:B------:R-:W-:Y:S01]  /*9de0*/  IMAD.MOV.U32 R3, RZ, RZ, R52 ;  /* 0x000000ffff037224 */ /* 0x000fe200078e0034 */
[----:B------:R-:W-:Y:S01]  /*9df0*/  PRMT R82, R0, 0x7610, R82 ;  /* 0x0000761000527816 */ /* 0x000fe20000000052 */
[----:B------:R-:W-:-:S02]  /*9e00*/  IMAD.MOV.U32 R0, RZ, RZ, R48 ;  /* 0x000000ffff007224 */ /* 0x000fc400078e0030 */
        /* <DEDUP_REMOVED lines=11> */
[----:B------:R-:W-:-:S02]  /*9ec0*/  MOV R3, R36 ;  /* 0x0000002400037202 */ /* 0x000fc40000000f00 */
[----:B------:R-:W-:Y:S01]  /*9ed0*/  PRMT R85, R85, 0x5410, R4 ;  /* 0x0000541055557816 */ /* 0x000fe20000000004 */
[----:B------:R-:W-:Y:S01]  /*9ee0*/  IMAD.IADD R4, R30, 0x1, -R246 ;  /* 0x000000011e047824 */ /* 0x000fe200078e0af6 */
[----:B------:R-:W-:Y:S01]  /*9ef0*/  PRMT R45, R3, 0x5410, R2 ;  /* 0x00005410032d7816 */ /* 0x000fe20000000002 */
[----:B------:R-:W-:Y:S01]  /*9f00*/  IMAD.MOV.U32 R2, RZ, RZ, R63 ;  /* 0x000000ffff027224 */ /* 0x000fe200078e003f */
[----:B------:R-:W-:Y:S02]  /*9f10*/  MOV R3, R62 ;  /* 0x0000003e00037202 */ /* 0x000fe40000000f00 */
[----:B------:R-:W-:Y:S01]  /*9f20*/  IMNMX R30, R4, 0x80, PT ;  /* 0x00000080041e7817 */ /* 0x000fe20003800200 */
[----:B------:R-:W-:Y:S01]  /*9f30*/  IMAD.MOV.U32 R4, RZ, RZ, R50 ;  /* 0x000000ffff047224 */ /* 0x000fe200078e0032 */
[----:B------:R-:W-:Y:S01]  /*9f40*/  PRMT R81, R0, 0x7610, R81 ;  /* 0x0000761000517816 */ /* 0x000fe20000000051 */
[----:B------:R-:W-:Y:S01]  /*9f50*/  IMAD.MOV.U32 R0, RZ, RZ, R55 ;  /* 0x000000ffff007224 */ /* 0x000fe200078e0037 */
[----:B------:R-:W-:Y:S01]  /*9f60*/  BAR.SYNC.DEFER_BLOCKING 0x0 ;  /* 0x0000000000007b1d */ /* 0x000fe20000010000 */
[----:B------:R-:W-:-:S02]  /*9f70*/  ISETP.GE.AND P0, PT, R245, R30, PT ;  /* 0x0000001ef500720c */ /* 0x000fc40003f06270 */
[----:B------:R-:W-:Y:S01]  /*9f80*/  PRMT R83, R3, 0x5410, R2 ;  /* 0x0000541003537816 */ /* 0x000fe20000000002 */
[----:B------:R-:W-:Y:S01]  /*9f90*/  IMAD.MOV.U32 R3, RZ, RZ, R59 ;  /* 0x000000ffff037224 */ /* 0x000fe200078e003b */
[----:B------:R-:W-:-:S04]  /*9fa0*/  MOV R2, R54 ;  /* 0x0000003600027202 */ /* 0x000fc80000000f00 */
[----:B------:R-:W-:Y:S01]  /*9fb0*/  PRMT R79, R2, 0x5410, R0 ;  /* 0x00005410024f7816 */ /* 0x000fe20000000000 */
[----:B------:R-:W-:Y:S01]  /*9fc0*/  IMAD.MOV.U32 R2, RZ, RZ, R38 ;  /* 0x000000ffff027224 */ /* 0x000fe200078e0026 */
[----:B------:R-:W-:Y:S01]  /*9fd0*/  PRMT R81, R81, 0x5410, R3 ;  /* 0x0000541051517816 */ /* 0x000fe20000000003 */
[----:B------:R-:W-:Y:S01]  /*9fe0*/  IMAD.MOV.U32 R0, RZ, RZ, R39 ;  /* 0x000000ffff007224 */ /* 0x000fe200078e0027 */
[----:B------:R-:W-:-:S04]  /*9ff0*/  MOV R3, R51 ;  /* 0x0000003300037202 */ /* 0x000fc80000000f00 */
[----:B------:R-:W-:Y:S02]  /*a000*/  PRMT R46, R4, 0x5410, R3 ;  /* 0x00005410042e7816 */ /* 0x000fe40000000003 */
[----:B------:R-:W-:Y:S01]  /*a010*/  PRMT R44, R2, 0x5410, R0 ;  /* 0x00005410022c7816 */ /* 0x000fe20000000000 */
[----:B------:R-:W-:Y:S05]  /*a020*/  @P0 BRA `(.L_x_656) ;  /* 0x0000112000000947 */ /* 0x000fea0003800000 */
[----:B------:R-:W-:Y:S01]  /*a030*/  ISETP.GE.AND P0, PT, R142, c[0x0][0x27c], PT ;  /* 0x00009f008e007a0c */ /* 0x000fe20003f06270 */
[----:B------:R-:W-:-:S12]  /*a040*/  BSSY B0, `(.L_x_657) ;  /* 0x000002c000007945 */ /* 0x000fd80003800000 */
[----:B------:R-:W-:Y:S05]  /*a050*/  @P0 BRA `(.L_x_658) ;  /* 0x000002a000000947 */ /* 0x000fea0003800000 */
[----:B------:R-:W1:Y:S01]  /*a060*/  LDS.128 R16, [R239+0xc000] ;  /* 0x00c00000ef107984 */ /* 0x000e620000000c00 */
[----:B------:R-:W-:Y:S02]  /*a070*/  SHF.R.U32.HI R0, RZ, 0x10, R7 ;  /* 0x00000010ff007819 */ /* 0x000fe40000011607 */
[----:B------:R-:W-:Y:S02]  /*a080*/  SHF.R.U64 R27, R10, 0x10, R11 ;  /* 0x000000100a1b7819 */ /* 0x000fe4000000120b */
[----:B------:R-:W-:Y:S02]  /*a090*/  SHF.R.U64 R26, R6, 0x10, R7 ;  /* 0x00000010061a7819 */ /* 0x000fe40000001207 */
[----:B------:R-:W-:Y:S01]  /*a0a0*/  SHF.R.U32.HI R3, RZ, 0x10, R11 ;  /* 0x00000010ff037819 */ /* 0x000fe2000001160b */
[--C-:B-1----:R-:W-:Y:S02]  /*a0b0*/  HADD2.F32 R10, -RZ, R16.reuse.H0_H0 ;  /* 0x20000010ff0a7230 */ /* 0x102fe40000004100 */
[----:B------:R-:W-:-:S02]  /*a0c0*/  HADD2.F32 R7, -RZ, R16.H1_H1 ;  /* 0x30000010ff077230 */ /* 0x000fc40000004100 */
[--C-:B------:R-:W-:Y:S02]  /*a0d0*/  HADD2.F32 R2, -RZ, R19.reuse.H1_H1 ;  /* 0x30000013ff027230 */ /* 0x100fe40000004100 */
[----:B------:R-:W-:Y:S02]  /*a0e0*/  HADD2.F32 R16, -RZ, R0.H0_H0 ;  /* 0x20000000ff107230 */ /* 0x000fe40000004100 */
[----:B------:R-:W-:Y:S02]  /*a0f0*/  HADD2.F32 R11, -RZ, R19.H0_H0 ;  /* 0x20000013ff0b7230 */ /* 0x000fe40000004100 */
[----:B------:R-:W-:Y:S01]  /*a100*/  HADD2.F32 R19, -RZ, R3.H0_H0 ;  /* 0x20000003ff137230 */ /* 0x000fe20000004100 */
[-C--:B------:R-:W-:Y:S01]  /*a110*/  FMUL.FTZ R15, R2, R16.reuse ;  /* 0x00000010020f7220 */ /* 0x080fe20000410000 */
[----:B------:R-:W-:Y:S01]  /*a120*/  HADD2.F32 R0, -RZ, R31.H0_H0 ;  /* 0x2000001fff007230 */ /* 0x000fe20000004100 */
[----:B------:R-:W-:Y:S01]  /*a130*/  FMUL.FTZ R16, R11, R16 ;  /* 0x000000100b107220 */ /* 0x000fe20000410000 */
[----:B------:R-:W-:-:S02]  /*a140*/  HADD2.F32 R14, -RZ, R18.H0_H0 ;  /* 0x20000012ff0e7230 */ /* 0x000fc40000004100 */
[----:B------:R-:W-:Y:S01]  /*a150*/  HADD2.F32 R4, -RZ, R18.H1_H1 ;  /* 0x30000012ff047230 */ /* 0x000fe20000004100 */
[-C--:B------:R-:W-:Y:S01]  /*a160*/  FFMA.FTZ R18, R11, R19.reuse, -R15 ;  /* 0x000000130b127223 */ /* 0x080fe2000001080f */
[----:B------:R-:W-:Y:S01]  /*a170*/  HADD2.F32 R3, -RZ, R68.H0_H0 ;  /* 0x20000044ff037230 */ /* 0x000fe20000004100 */
[-C--:B------:R-:W-:Y:S01]  /*a180*/  FMUL.FTZ R11, R10, R0.reuse ;  /* 0x000000000a0b7220 */ /* 0x080fe20000410000 */
[--C-:B------:R-:W-:Y:S01]  /*a190*/  HADD2.F32 R6, -RZ, R17.reuse.H0_H0 ;  /* 0x20000011ff067230 */ /* 0x100fe20000004100 */
[----:B------:R-:W-:Y:S01]  /*a1a0*/  FFMA.FTZ R16, R2, R19, R16 ;  /* 0x0000001302107223 */ /* 0x000fe20000010010 */
[----:B------:R-:W-:Y:S01]  /*a1b0*/  HADD2.F32 R5, -RZ, R17.H1_H1 ;  /* 0x30000011ff057230 */ /* 0x000fe20000004100 */
[C---:B------:R-:W-:Y:S01]  /*a1c0*/  FMUL.FTZ R17, R7.reuse, R0 ;  /* 0x0000000007117220 */ /* 0x040fe20000410000 */
[----:B------:R-:W-:Y:S01]  /*a1d0*/  HADD2.F32 R0, -RZ, R31.H1_H1 ;  /* 0x3000001fff007230 */ /* 0x000fe20000004100 */
[-C--:B------:R-:W-:Y:S01]  /*a1e0*/  FFMA.FTZ R15, R7, R3.reuse, R11 ;  /* 0x00000003070f7223 */ /* 0x080fe2000001000b */
[----:B------:R-:W-:Y:S01]  /*a1f0*/  HADD2.F32 R11, -RZ, R26.H0_H0 ;  /* 0x2000001aff0b7230 */ /* 0x000fe20000004100 */
[----:B------:R-:W-:Y:S01]  /*a200*/  FFMA.FTZ R17, R10, R3, -R17 ;  /* 0x000000030a117223 */ /* 0x000fe20000010811 */
[----:B------:R-:W-:Y:S01]  /*a210*/  HADD2.F32 R2, -RZ, R68.H1_H1 ;  /* 0x30000044ff027230 */ /* 0x000fe20000004100 */
[-C--:B------:R-:W-:Y:S01]  /*a220*/  FMUL.FTZ R3, R4, R0.reuse ;  /* 0x0000000004037220 */ /* 0x080fe20000410000 */
[----:B------:R-:W-:Y:S01]  /*a230*/  HADD2.F32 R19, -RZ, R27.H0_H0 ;  /* 0x2000001bff137230 */ /* 0x000fe20000004100 */
[----:B------:R-:W-:-:S02]  /*a240*/  FMUL.FTZ R0, R14, R0 ;  /* 0x000000000e007220 */ /* 0x000fc40000410000 */
[-C--:B------:R-:W-:Y:S02]  /*a250*/  FMUL.FTZ R7, R5, R11.reuse ;  /* 0x0000000b05077220 */ /* 0x080fe40000410000 */
[----:B------:R-:W-:Y:S02]  /*a260*/  FMUL.FTZ R11, R6, R11 ;  /* 0x0000000b060b7220 */ /* 0x000fe40000410000 */
[-C--:B------:R-:W-:Y:S02]  /*a270*/  FFMA.FTZ R10, R14, R2.reuse, -R3 ;  /* 0x000000020e0a7223 */ /* 0x080fe40000010803 */
[----:B------:R-:W-:Y:S01]  /*a280*/  FFMA.FTZ R2, R4, R2, R0 ;  /* 0x0000000204027223 */ /* 0x000fe20000010000 */
[----:B------:R-:W-:Y:S01]  /*a290*/  F2FP.PACK_AB R4, R15, R17 ;  /* 0x000000110f04723e */ /* 0x000fe200000000ff */
[-C--:B------:R-:W-:Y:S01]  /*a2a0*/  FFMA.FTZ R3, R6, R19.reuse, -R7 ;  /* 0x0000001306037223 */ /* 0x080fe20000010807 */
[----:B------:R-:W-:Y:S01]  /*a2b0*/  F2FP.PACK_AB R7, R16, R18 ;  /* 0x000000121007723e */ /* 0x000fe200000000ff */
[----:B------:R-:W-:Y:S01]  /*a2c0*/  FFMA.FTZ R0, R5, R19, R11 ;  /* 0x0000001305007223 */ /* 0x000fe2000001000b */
[----:B------:R-:W-:-:S04]  /*a2d0*/  F2FP.PACK_AB R6, R2, R10 ;  /* 0x0000000a0206723e */ /* 0x000fc800000000ff */
[----:B------:R-:W-:-:S05]  /*a2e0*/  F2FP.PACK_AB R5, R0, R3 ;  /* 0x000000030005723e */ /* 0x000fca00000000ff */
[----:B------:R1:W-:Y:S02]  /*a2f0*/  STS.128 [R239+0xc000], R4 ;  /* 0x00c00004ef007388 */ /* 0x0003e40000000c00 */
.L_x_658:
[----:B------:R-:W-:Y:S05]  /*a300*/  BSYNC B0 ;  /* 0x0000000000007941 */ /* 0x000fea0003800000 */
.L_x_657:
[----:B------:R-:W-:Y:S01]  /*a310*/  ISETP.GE.AND P0, PT, R147, c[0x0][0x27c], PT ;  /* 0x00009f0093007a0c */ /* 0x000fe20003f06270 */
[----:B------:R-:W-:-:S12]  /*a320*/  BSSY B0, `(.L_x_659) ;  /* 0x000002c000007945 */ /* 0x000fd80003800000 */
[----:B------:R-:W-:Y:S05]  /*a330*/  @P0 BRA `(.L_x_660) ;  /* 0x000002a000000947 */ /* 0x000fea0003800000 */
[----:B-1----:R-:W1:Y:S01]  /*a340*/  LDS.128 R4, [R240+0xc000] ;  /* 0x00c00000f0047984 */ /* 0x002e620000000c00 */
[----:B------:R-:W-:Y:S02]  /*a350*/  SHF.R.U32.HI R0, RZ, 0x10, R9 ;  /* 0x00000010ff007819 */ /* 0x000fe40000011609 */
[--C-:B------:R-:W-:Y:S02]  /*a360*/  SHF.R.U64 R16, R12, 0x10, R13.reuse ;  /* 0x000000100c107819 */ /* 0x100fe4000000120d */
[----:B------:R-:W-:Y:S01]  /*a370*/  SHF.R.U32.HI R3, RZ, 0x10, R13 ;  /* 0x00000010ff037819 */ /* 0x000fe2000001160d */
[----:B------:R-:W-:Y:S01]  /*a380*/  HADD2.F32 R12, -RZ, R0.H0_H0 ;  /* 0x20000000ff0c7230 */ /* 0x000fe20000004100 */
[----:B------:R-:W-:Y:S01]  /*a390*/  SHF.R.U64 R15, R8, 0x10, R9 ;  /* 0x00000010080f7819 */ /* 0x000fe20000001209 */
[----:B------:R-:W-:Y:S02]  /*a3a0*/  HADD2.F32 R0, -RZ, R69.H0_H0 ;  /* 0x20000045ff007230 */ /* 0x000fe40000004100 */
[----:B------:R-:W-:-:S02]  /*a3b0*/  HADD2.F32 R17, -RZ, R3.H0_H0 ;  /* 0x20000003ff117230 */ /* 0x000fc40000004100 */
[----:B------:R-:W-:Y:S02]  /*a3c0*/  HADD2.F32 R3, -RZ, R70.H0_H0 ;  /* 0x20000046ff037230 */ /* 0x000fe40000004100 */
[--C-:B-1----:R-:W-:Y:S02]  /*a3d0*/  HADD2.F32 R2, -RZ, R7.reuse.H1_H1 ;  /* 0x30000007ff027230 */ /* 0x102fe40000004100 */
[----:B------:R-:W-:Y:S02]  /*a3e0*/  HADD2.F32 R9, -RZ, R7.H0_H0 ;  /* 0x20000007ff097230 */ /* 0x000fe40000004100 */
[--C-:B------:R-:W-:Y:S01]  /*a3f0*/  HADD2.F32 R7, -RZ, R4.reuse.H1_H1 ;  /* 0x30000004ff077230 */ /* 0x100fe20000004100 */
[-C--:B------:R-:W-:Y:S01]  /*a400*/  FMUL.FTZ R11, R2, R12.reuse ;  /* 0x0000000c020b7220 */ /* 0x080fe20000410000 */
[----:B------:R-:W-:Y:S01]  /*a410*/  HADD2.F32 R8, -RZ, R4.H0_H0 ;  /* 0x20000004ff087230 */ /* 0x000fe20000004100 */
[----:B------:R-:W-:Y:S01]  /*a420*/  FMUL.FTZ R12, R9, R12 ;  /* 0x0000000c090c7220 */ /* 0x000fe20000410000 */
[--C-:B------:R-:W-:Y:S01]  /*a430*/  HADD2.F32 R10, -RZ, R6.reuse.H0_H0 ;  /* 0x20000006ff0a7230 */ /* 0x100fe20000004100 */
[-C--:B------:R-:W-:Y:S01]  /*a440*/  FMUL.FTZ R13, R7, R0.reuse ;  /* 0x00000000070d7220 */ /* 0x080fe20000410000 */
[----:B------:R-:W-:Y:S01]  /*a450*/  HADD2.F32 R4, -RZ, R6.H1_H1 ;  /* 0x30000006ff047230 */ /* 0x000fe20000004100 */
[----:B------:R-:W-:Y:S01]  /*a460*/  FFMA.FTZ R14, R9, R17, -R11 ;  /* 0x00000011090e7223 */ /* 0x000fe2000001080b */
[----:B------:R-:W-:Y:S01]  /*a470*/  HADD2.F32 R6, -RZ, R5.H0_H0 ;  /* 0x20000005ff067230 */ /* 0x000fe20000004100 */
[C---:B------:R-:W-:Y:S01]  /*a480*/  FMUL.FTZ R9, R8.reuse, R0 ;  /* 0x0000000008097220 */ /* 0x040fe20000410000 */
[----:B------:R-:W-:Y:S01]  /*a490*/  HADD2.F32 R0, -RZ, R69.H1_H1 ;  /* 0x30000045ff007230 */ /* 0x000fe20000004100 */
[----:B------:R-:W-:Y:S01]  /*a4a0*/  FFMA.FTZ R13, R8, R3, -R13 ;  /* 0x00000003080d7223 */ /* 0x000fe2000001080d */
[----:B------:R-:W-:Y:S01]  /*a4b0*/  HADD2.F32 R5, -RZ, R5.H1_H1 ;  /* 0x30000005ff057230 */ /* 0x000fe20000004100 */
[----:B------:R-:W-:Y:S01]  /*a4c0*/  FFMA.FTZ R11, R2, R17, R12 ;  /* 0x00000011020b7223 */ /* 0x000fe2000001000c */
[----:B------:R-:W-:Y:S01]  /*a4d0*/  HADD2.F32 R8, -RZ, R15.H0_H0 ;  /* 0x2000000fff087230 */ /* 0x000fe20000004100 */
[----:B------:R-:W-:Y:S01]  /*a4e0*/  FFMA.FTZ R9, R7, R3, R9 ;  /* 0x0000000307097223 */ /* 0x000fe20000010009 */
        /* <DEDUP_REMOVED lines=9> */
[----:B------:R-:W-:Y:S01]  /*a580*/  FFMA.FTZ R3, R6, R12, -R7 ;  /* 0x0000000c06037223 */ /* 0x000fe20000010807 */
[----:B------:R-:W-:Y:S01]  /*a590*/  F2FP.PACK_AB R7, R11, R14 ;  /* 0x0000000e0b07723e */ /* 0x000fe200000000ff */
[----:B------:R-:W-:Y:S01]  /*a5a0*/  FFMA.FTZ R0, R5, R12, R8 ;  /* 0x0000000c05007223 */ /* 0x000fe20000010008 */
[----:B------:R-:W-:-:S04]  /*a5b0*/  F2FP.PACK_AB R6, R2, R10 ;  /* 0x0000000a0206723e */ /* 0x000fc800000000ff */
[----:B------:R-:W-:-:S05]  /*a5c0*/  F2FP.PACK_AB R5, R0, R3 ;  /* 0x000000030005723e */ /* 0x000fca00000000ff */
[----:B------:R1:W-:Y:S02]  /*a5d0*/  STS.128 [R240+0xc000], R4 ;  /* 0x00c00004f0007388 */ /* 0x0003e40000000c00 */
.L_x_660:
[----:B------:R-:W-:Y:S05]  /*a5e0*/  BSYNC B0 ;  /* 0x0000000000007941 */ /* 0x000fea0003800000 */
.L_x_659:
[----:B------:R-:W-:Y:S01]  /*a5f0*/  ISETP.GE.AND P0, PT, R144, c[0x0][0x27c], PT ;  /* 0x00009f0090007a0c */ /* 0x000fe20003f06270 */
[----:B------:R-:W-:-:S12]  /*a600*/  BSSY B0, `(.L_x_661) ;  /* 0x000002c000007945 */ /* 0x000fd80003800000 */
[----:B------:R-:W-:Y:S05]  /*a610*/  @P0 BRA `(.L_x_662) ;  /* 0x000002a000000947 */ /* 0x000fea0003800000 */
[----:B-1----:R-:W1:Y:S01]  /*a620*/  LDS.128 R4, [R239+0x10000] ;  /* 0x01000000ef047984 */ /* 0x002e620000000c00 */
[----:B------:R-:W-:Y:S02]  /*a630*/  SHF.R.U32.HI R0, RZ, 0x10, R23 ;  /* 0x00000010ff007819 */ /* 0x000fe40000011617 */
[----:B------:R-:W-:Y:S02]  /*a640*/  SHF.R.U32.HI R2, RZ, 0x10, R21 ;  /* 0x00000010ff027819 */ /* 0x000fe40000011615 */
[----:B------:R-:W-:Y:S01]  /*a650*/  SHF.R.U64 R15, R22, 0x10, R23 ;  /* 0x00000010160f7819 */ /* 0x000fe20000001217 */
[----:B------:R-:W-:Y:S01]  /*a660*/  HADD2.F32 R12, -RZ, R0.H0_H0 ;  /* 0x20000000ff0c7230 */ /* 0x000fe20000004100 */
[----:B------:R-:W-:Y:S01]  /*a670*/  SHF.R.U64 R16, R20, 0x10, R21 ;  /* 0x0000001014107819 */ /* 0x000fe20000001215 */
[----:B------:R-:W-:Y:S02]  /*a680*/  HADD2.F32 R0, -RZ, R71.H0_H0 ;  /* 0x20000047ff007230 */ /* 0x000fe40000004100 */
[----:B------:R-:W-:-:S02]  /*a690*/  HADD2.F32 R17, -RZ, R2.H0_H0 ;  /* 0x20000002ff117230 */ /* 0x000fc40000004100 */
[----:B------:R-:W-:Y:S02]  /*a6a0*/  HADD2.F32 R2, -RZ, R72.H0_H0 ;  /* 0x20000048ff027230 */ /* 0x000fe40000004100 */
[--C-:B-1----:R-:W-:Y:S02]  /*a6b0*/  HADD2.F32 R10, -RZ, R7.reuse.H0_H0 ;  /* 0x20000007ff0a7230 */ /* 0x102fe40000004100 */
[----:B------:R-:W-:Y:S02]  /*a6c0*/  HADD2.F32 R7, -RZ, R7.H1_H1 ;  /* 0x30000007ff077230 */ /* 0x000fe40000004100 */
[--C-:B------:R-:W-:Y:S02]  /*a6d0*/  HADD2.F32 R9, -RZ, R4.reuse.H0_H0 ;  /* 0x20000004ff097230 */ /* 0x100fe40000004100 */
[----:B------:R-:W-:Y:S02]  /*a6e0*/  HADD2.F32 R8, -RZ, R4.H1_H1 ;  /* 0x30000004ff087230 */ /* 0x000fe40000004100 */
[----:B------:R-:W-:-:S02]  /*a6f0*/  HADD2.F32 R4, -RZ, R5.H0_H0 ;  /* 0x20000005ff047230 */ /* 0x000fc40000004100 */
[----:B------:R-:W-:Y:S01]  /*a700*/  HADD2.F32 R3, -RZ, R5.H1_H1 ;  /* 0x30000005ff037230 */ /* 0x000fe20000004100 */
[----:B------:R-:W-:Y:S01]  /*a710*/  FMUL.FTZ R5, R7, R12 ;  /* 0x0000000c07057220 */ /* 0x000fe20000410000 */
[--C-:B------:R-:W-:Y:S01]  /*a720*/  HADD2.F32 R11, -RZ, R6.reuse.H0_H0 ;  /* 0x20000006ff0b7230 */ /* 0x100fe20000004100 */
[-C--:B------:R-:W-:Y:S01]  /*a730*/  FMUL.FTZ R13, R8, R0.reuse ;  /* 0x00000000080d7220 */ /* 0x080fe20000410000 */
[----:B------:R-:W-:Y:S01]  /*a740*/  HADD2.F32 R6, -RZ, R6.H1_H1 ;  /* 0x30000006ff067230 */ /* 0x000fe20000004100 */
[----:B------:R-:W-:Y:S02]  /*a750*/  FFMA.FTZ R14, R10, R17, -R5 ;  /* 0x000000110a0e7223 */ /* 0x000fe40000010805 */
[C---:B------:R-:W-:Y:S01]  /*a760*/  FMUL.FTZ R5, R9.reuse, R0 ;  /* 0x0000000009057220 */ /* 0x040fe20000410000 */
[----:B------:R-:W-:Y:S01]  /*a770*/  HADD2.F32 R0, -RZ, R71.H1_H1 ;  /* 0x30000047ff007230 */ /* 0x000fe20000004100 */
[-C--:B------:R-:W-:Y:S02]  /*a780*/  FFMA.FTZ R13, R9, R2.reuse, -R13 ;  /* 0x00000002090d7223 */ /* 0x080fe4000001080d */
[----:B------:R-:W-:Y:S01]  /*a790*/  FFMA.FTZ R9, R8, R2, R5 ;  /* 0x0000000208097223 */ /* 0x000fe20000010005 */
[----:B------:R-:W-:Y:S01]  /*a7a0*/  HADD2.F32 R8, -RZ, R15.H0_H0 ;  /* 0x2000000fff087230 */ /* 0x000fe20000004100 */
[----:B------:R-:W-:Y:S01]  /*a7b0*/  FMUL.FTZ R12, R10, R12 ;  /* 0x0000000c0a0c7220 */ /* 0x000fe20000410000 */
[----:B------:R-:W-:Y:S01]  /*a7c0*/  HADD2.F32 R2, -RZ, R72.H1_H1 ;  /* 0x30000048ff027230 */ /* 0x000fe20000004100 */
[----:B------:R-:W-:-:S02]  /*a7d0*/  FMUL.FTZ R5, R6, R0 ;  /* 0x0000000006057220 */ /* 0x000fc40000410000 */
[----:B------:R-:W-:Y:S01]  /*a7e0*/  FFMA.FTZ R10, R7, R17, R12 ;  /* 0x00000011070a7223 */ /* 0x000fe2000001000c */
[----:B------:R-:W-:Y:S01]  /*a7f0*/  HADD2.F32 R12, -RZ, R16.H0_H0 ;  /* 0x20000010ff0c7230 */ /* 0x000fe20000004100 */
[----:B------:R-:W-:Y:S02]  /*a800*/  FMUL.FTZ R0, R11, R0 ;  /* 0x000000000b007220 */ /* 0x000fe40000410000 */
[-C--:B------:R-:W-:Y:S02]  /*a810*/  FMUL.FTZ R7, R3, R8.reuse ;  /* 0x0000000803077220 */ /* 0x080fe40000410000 */
[----:B------:R-:W-:Y:S02]  /*a820*/  FMUL.FTZ R8, R4, R8 ;  /* 0x0000000804087220 */ /* 0x000fe40000410000 */
[-C--:B------:R-:W-:Y:S02]  /*a830*/  FFMA.FTZ R5, R11, R2.reuse, -R5 ;  /* 0x000000020b057223 */ /* 0x080fe40000010805 */
[----:B------:R-:W-:-:S02]  /*a840*/  FFMA.FTZ R2, R6, R2, R0 ;  /* 0x0000000206027223 */ /* 0x000fc40000010000 */
[----:B------:R-:W-:Y:S01]  /*a850*/  FFMA.FTZ R0, R4, R12, -R7 ;  /* 0x0000000c04007223 */ /* 0x000fe20000010807 */
[----:B------:R-:W-:Y:S01]  /*a860*/  F2FP.PACK_AB R7, R10, R14 ;  /* 0x0000000e0a07723e */ /* 0x000fe200000000ff */
[----:B------:R-:W-:Y:S01]  /*a870*/  FFMA.FTZ R3, R3, R12, R8 ;  /* 0x0000000c03037223 */ /* 0x000fe20000010008 */
[----:B------:R-:W-:Y:S02]  /*a880*/  F2FP.PACK_AB R6, R2, R5 ;  /* 0x000000050206723e */ /* 0x000fe400000000ff */
[----:B------:R-:W-:Y:S02]  /*a890*/  F2FP.PACK_AB R4, R9, R13 ;  /* 0x0000000d0904723e */ /* 0x000fe400000000ff */
[----:B------:R-:W-:-:S05]  /*a8a0*/  F2FP.PACK_AB R5, R3, R0 ;  /* 0x000000000305723e */ /* 0x000fca00000000ff */
[----:B------:R1:W-:Y:S02]  /*a8b0*/  STS.128 [R239+0x10000], R4 ;  /* 0x01000004ef007388 */ /* 0x0003e40000000c00 */
.L_x_662:
[----:B------:R-:W-:Y:S05]  /*a8c0*/  BSYNC B0 ;  /* 0x0000000000007941 */ /* 0x000fea0003800000 */
.L_x_661:
        /* <DEDUP_REMOVED lines=45> */
.L_x_664:
[----:B------:R-:W-:Y:S05]  /*aba0*/  BSYNC B0 ;  /* 0x0000000000007941 */ /* 0x000fea0003800000 */
.L_x_663:
        /* <DEDUP_REMOVED lines=12> */
[----:B------:R-:W-:Y:S02]  /*ac70*/  HADD2.F32 R15, -RZ, R15.H0_H0 ;  /* 0x2000000fff0f7230 */ /* 0x000fe40000004100 */
[--C-:B-1----:R-:W-:Y:S02]  /*ac80*/  HADD2.F32 R10, -RZ, R7.reuse.H0_H0 ;  /* 0x20000007ff0a7230 */ /* 0x102fe40000004100 */
[----:B------:R-:W-:Y:S02]  /*ac90*/  HADD2.F32 R7, -RZ, R7.H1_H1 ;  /* 0x30000007ff077230 */ /* 0x000fe40000004100 */
[--C-:B------:R-:W-:Y:S02]  /*aca0*/  HADD2.F32 R9, -RZ, R4.reuse.H0_H0 ;  /* 0x20000004ff097230 */ /* 0x100fe40000004100 */
[----:B------:R-:W-:-:S02]  /*acb0*/  HADD2.F32 R8, -RZ, R4.H1_H1 ;  /* 0x30000004ff087230 */ /* 0x000fc40000004100 */
[--C-:B------:R-:W-:Y:S02]  /*acc0*/  HADD2.F32 R4, -RZ, R5.reuse.H0_H0 ;  /* 0x20000005ff047230 */ /* 0x100fe40000004100 */
        /* <DEDUP_REMOVED lines=8> */
[----:B------:R-:W-:-:S02]  /*ad50*/  FFMA.FTZ R13, R9, R2, -R13 ;  /* 0x00000002090d7223 */ /* 0x000fc4000001080d */
[----:B------:R-:W-:Y:S01]  /*ad60*/  FFMA.FTZ R9, R8, R2, R5 ;  /* 0x0000000208097223 */ /* 0x000fe20000010005 */
[----:B------:R-:W-:Y:S01]  /*ad70*/  HADD2.F32 R8, -RZ, R14.H0_H0 ;  /* 0x2000000eff087230 */ /* 0x000fe20000004100 */
[----:B------:R-:W-:Y:S01]  /*ad80*/  FMUL.FTZ R12, R10, R12 ;  /* 0x0000000c0a0c7220 */ /* 0x000fe20000410000 */
[----:B------:R-:W-:Y:S01]  /*ad90*/  HADD2.F32 R2, -RZ, R76.H1_H1 ;  /* 0x3000004cff027230 */ /* 0x000fe20000004100 */
[-C--:B------:R-:W-:Y:S02]  /*ada0*/  FMUL.FTZ R5, R6, R0.reuse ;  /* 0x0000000006057220 */ /* 0x080fe40000410000 */
[----:B------:R-:W-:Y:S02]  /*adb0*/  FFMA.FTZ R10, R7, R17, R12 ;  /* 0x00000011070a7223 */ /* 0x000fe4000001000c */
[----:B------:R-:W-:Y:S02]  /*adc0*/  FMUL.FTZ R0, R11, R0 ;  /* 0x000000000b007220 */ /* 0x000fe40000410000 */
[----:B------:R-:W-:-:S02]  /*add0*/  FMUL.FTZ R7, R3, R8 ;  /* 0x0000000803077220 */ /* 0x000fc40000410000 */
[----:B------:R-:W-:Y:S02]  /*ade0*/  FMUL.FTZ R8, R4, R8 ;  /* 0x0000000804087220 */ /* 0x000fe40000410000 */
[-C--:B------:R-:W-:Y:S02]  /*adf0*/  FFMA.FTZ R5, R11, R2.reuse, -R5 ;  /* 0x000000020b057223 */ /* 0x080fe40000010805 */
[----:B------:R-:W-:Y:S02]  /*ae00*/  FFMA.FTZ R2, R6, R2, R0 ;  /* 0x0000000206027223 */ /* 0x000fe40000010000 */
[-C--:B------:R-:W-:Y:S01]  /*ae10*/  FFMA.FTZ R0, R4, R15.reuse, -R7 ;  /* 0x0000000f04007223 */ /* 0x080fe20000010807 */
[----:B------:R-:W-:Y:S01]  /*ae20*/  F2FP.PACK_AB R7, R10, R16 ;  /* 0x000000100a07723e */ /* 0x000fe200000000ff */
[----:B------:R-:W-:Y:S01]  /*ae30*/  FFMA.FTZ R3, R3, R15, R8 ;  /* 0x0000000f03037223 */ /* 0x000fe20000010008 */
[----:B------:R-:W-:Y:S02]  /*ae40*/  F2FP.PACK_AB R6, R2, R5 ;  /* 0x000000050206723e */ /* 0x000fe400000000ff */
[----:B------:R-:W-:-:S02]  /*ae50*/  F2FP.PACK_AB R4, R9, R13 ;  /* 0x0000000d0904723e */ /* 0x000fc400000000ff */
[----:B------:R-:W-:-:S05]  /*ae60*/  F2FP.PACK_AB R5, R3, R0 ;  /* 0x000000000305723e */ /* 0x000fca00000000ff */
[----:B------:R1:W-:Y:S02]  /*ae70*/  STS.128 [R239+0x14000], R4 ;  /* 0x01400004ef007388 */ /* 0x0003e40000000c00 */
.L_x_666:
[----:B------:R-:W-:Y:S05]  /*ae80*/  BSYNC B0 ;  /* 0x0000000000007941 */ /* 0x000fea0003800000 */
.L_x_665:
[----:B------:R-:W-:-:S13]  /*ae90*/  ISETP.GE.AND P0, PT, R145, c[0x0][0x27c], PT ;  /* 0x00009f0091007a0c */ /* 0x000fda0003f06270 */
        /* <DEDUP_REMOVED lines=43> */
.L_x_656:
[----:B------:R-:W-:Y:S05]  /*b150*/  BSYNC B1 ;  /* 0x0000000000017941 */ /* 0x000fea0003800000 */
.L_x_655:
[----:B------:R-:W-:-:S13]  /*b160*/  ISETP.GE.AND P0, PT, R118, R30, PT ;  /* 0x0000001e7600720c */ /* 0x000fda0003f06270 */
[----:B------:R-:W-:Y:S05]  /*b170*/  @P0 BRA `(.L_x_667) ;  /* 0x0000473000000947 */ /* 0x000fea0003800000 */
        /* <DEDUP_REMOVED lines=45> */
.L_x_669:
[----:B------:R-:W-:Y:S05]  /*b450*/  BSYNC B0 ;  /* 0x0000000000007941 */ /* 0x000fea0003800000 */
.L_x_668:
        /* <DEDUP_REMOVED lines=45> */
.L_x_671:
[----:B------:R-:W-:Y:S05]  /*b730*/  BSYNC B0 ;  /* 0x0000000000007941 */ /* 0x000fea0003800000 */
.L_x_670:
        /* <DEDUP_REMOVED lines=45> */
.L_x_673:
[----:B------:R-:W-:Y:S05]  /*ba10*/  BSYNC B0 ;  /* 0x0000000000007941 */ /* 0x000fea0003800000 */
.L_x_672:
        /* <DEDUP_REMOVED lines=45> */
.L_x_675:
[----:B------:R-:W-:Y:S05]  /*bcf0*/  BSYNC B0 ;  /* 0x0000000000007941 */ /* 0x000fea0003800000 */
.L_x_674:
        /* <DEDUP_REMOVED lines=45> */
.L_x_677:
[----:B------:R-:W-:Y:S05]  /*bfd0*/  BSYNC B0 ;  /* 0x0000000000007941 */ /* 0x000fea0003800000 */
.L_x_676:
        /* <DEDUP_REMOVED lines=43> */
[----:B------:R1:W-:Y:S01]  /*c290*/  STS.128 [R240+0x16000], R4 ;  /* 0x01600004f0007388 */ /* 0x0003e20000000c00 */
[----:B------:R-:W-:Y:S05]  /*c2a0*/  BRA `(.L_x_667) ;  /* 0x0000360000007947 */ /* 0x000fea0003800000 */
.L_x_650:
[----:B------:R-:W-:Y:S01]  /*c2b0*/  ISETP.NE.AND P0, PT, R119, 0x1, PT ;  /* 0x000000017700780c */ /* 0x000fe20003f05270 */
[----:B------:R-:W-:Y:S01]  /*c2c0*/  IMAD.MOV.U32 R5, RZ, RZ, R7 ;  /* 0x000000ffff057224 */ /* 0x000fe200078e0007 */
[----:B------:R-:W-:Y:S01]  /*c2d0*/  SHF.R.S32.HI R87, RZ, 0x1f, R107 ;  /* 0x0000001fff577819 */ /* 0x000fe2000001146b */
[----:B------:R-:W-:Y:S01]  /*c2e0*/  IMAD.MOV.U32 R7, RZ, RZ, R6 ;  /* 0x000000ffff077224 */ /* 0x000fe200078e0006 */
[----:B------:R-:W-:Y:S01]  /*c2f0*/  SHF.R.S32.HI R92, RZ, 0x1f, R106 ;  /* 0x0000001fff5c7819 */ /* 0x000fe2000001146a */
[----:B------:R-:W-:Y:S01]  /*c300*/  IMAD.MOV.U32 R6, RZ, RZ, R2 ;  /* 0x000000ffff067224 */ /* 0x000fe200078e0002 */
[----:B------:R-:W-:Y:S01]  /*c310*/  LEA.HI R88, R87, R107, RZ, 0x3 ;  /* 0x0000006b57587211 */ /* 0x000fe200078f18ff */
[----:B------:R-:W-:Y:S01]  /*c320*/  BSSY B0, `(.L_x_678) ;  /* 0x0000048000007945 */ /* 0x000fe20003800000 */
[----:B------:R-:W-:Y:S01]  /*c330*/  LEA.HI R93, R92, R106, RZ, 0x3 ;  /* 0x0000006a5c5d7211 */ /* 0x000fe200078f18ff */
[----:B------:R-:W-:Y:S01]  /*c340*/  CS2R R82, SRZ ;  /* 0x0000000000527805 */ /* 0x000fe2000001ff00 */
[----:B------:R-:W-:Y:S01]  /*c350*/  SHF.R.S32.HI R29, RZ, 0x1f, R104 ;  /* 0x0000001fff1d7819 */ /* 0x000fe20000011468 */
[----:B------:R-:W-:Y:S01]  /*c360*/  CS2R R42, SRZ ;  /* 0x00000000002a7805 */ /* 0x000fe2000001ff00 */
[----:B------:R-:W-:Y:S01]  /*c370*/  CS2R R40, SRZ ;  /* 0x0000000000287805 */ /* 0x000fe2000001ff00 */
        /* <DEDUP_REMOVED lines=11> */
[----:B------:R-:W-:-:S02]  /*c430*/  SHF.R.S32.HI R74, RZ, 0x3, R88 ;  /* 0x00000003ff4a7819 */ /* 0x000fc40000011458 */
[----:B------:R-:W-:Y:S01]  /*c440*/  SHF.R.S32.HI R85, RZ, 0x3, R93 ;  /* 0x00000003ff557819 */ /* 0x000fe2000001145d */
[C---:B------:R-:W-:Y:S01]  /*c450*/  IMAD R8, R3.reuse, c[0x0][0x280], RZ ;  /* 0x0000a00003087a24 */ /* 0x040fe200078e02ff */
[----:B------:R-:W-:Y:S01]  /*c460*/  LEA R31, P0, R4, c[0x0][0x270], 0x1 ;  /* 0x00009c00041f7a11 */ /* 0x000fe200078008ff */
[----:B------:R-:W-:Y:S02]  /*c470*/  IMAD R9, R3, c[0x0][0x290], RZ ;  /* 0x0000a40003097a24 */ /* 0x000fe400078e02ff */
[C---:B------:R-:W-:Y:S02]  /*c480*/  IMAD R8, R0.reuse, c[0x0][0x284], R8 ;  /* 0x0000a10000087a24 */ /* 0x040fe400078e0208 */
[----:B------:R-:W-:Y:S01]  /*c490*/  IMAD.WIDE.U32 R2, R0, c[0x0][0x290], R6 ;  /* 0x0000a40000027a25 */ /* 0x000fe200078e0006 */
[----:B------:R1:W2:Y:S01]  /*c4a0*/  SHFL.IDX PT, R20, R31, RZ, 0x1c1f ;  /* 0x001c1fff1f147589 */ /* 0x0002a200000e0000 */
        /* <DEDUP_REMOVED lines=8> */
[----:B------:R-:W-:Y:S02]  /*c530*/  CS2R R4, SRZ ;  /* 0x0000000000047805 */ /* 0x000fe4000001ff00 */
[----:B------:R1:W3:Y:S01]  /*c540*/  SHFL.IDX PT, R21, R28, RZ, 0x1c1f ;  /* 0x001c1fff1c157589 */ /* 0x0002e200000e0000 */
[----:B------:R-:W-:-:S03]  /*c550*/  LEA.HI.X R27, R2, c[0x0][0x28c], R0, 0x1, P1 ;  /* 0x0000a300021b7a11 */ /* 0x000fc600008f0c00 */
[----:B------:R1:W4:Y:S04]  /*c560*/  SHFL.IDX PT, R2, R32, RZ, 0x1c1f ;  /* 0x001c1fff20027589 */ /* 0x00032800000e0000 */
[----:B------:R1:W1:Y:S02]  /*c570*/  SHFL.IDX PT, R3, R27, RZ, 0x1c1f ;  /* 0x001c1fff1b037589 */ /* 0x00026400000e0000 */
[----:B------:R-:W-:Y:S05]  /*c580*/  @P0 BRA `(.L_x_679) ;  /* 0x0000021000000947 */ /* 0x000fea0003800000 */
[----:B------:R-:W-:Y:S01]  /*c590*/  ISETP.GE.AND P1, PT, R104, c[0x0][0x27c], PT ;  /* 0x00009f0068007a0c */ /* 0x000fe20003f26270 */
[----:B------:R-:W-:Y:S01]  /*c5a0*/  CS2R R18, SRZ ;  /* 0x0000000000127805 */ /* 0x000fe2000001ff00 */
[----:B------:R-:W-:Y:S01]  /*c5b0*/  CS2R R16, SRZ ;  /* 0x0000000000107805 */ /* 0x000fe2000001ff00 */
[----:B------:R-:W-:Y:S01]  /*c5c0*/  CS2R R10, SRZ ;  /* 0x00000000000a7805 */ /* 0x000fe2000001ff00 */
[----:B------:R-:W-:-:S09]  /*c5d0*/  CS2R R8, SRZ ;  /* 0x0000000000087805 */ /* 0x000fd2000001ff00 */
[C---:B------:R-:W-:Y:S01]  /*c5e0*/  @!P1 IMAD.SHL.U32 R4, R104.reuse, 0x2, RZ ;  /* 0x0000000268049824 */ /* 0x040fe200078e00ff */
[----:B------:R-:W-:-:S04]  /*c5f0*/  @!P1 SHF.L.U64.HI R0, R104, 0x1, R29 ;  /* 0x0000000168009819 */ /* 0x000fc8000001021d */
[----:B--2---:R-:W-:-:S04]  /*c600*/  @!P1 IADD3 R24, P0, R20, R4, RZ ;  /* 0x0000000414189210 */ /* 0x004fc80007f1e0ff */
[----:B---3--:R-:W-:Y:S02]  /*c610*/  @!P1 IADD3.X R25, R21, R0, RZ, P0, !PT ;  /* 0x0000000015199210 */ /* 0x008fe400007fe4ff */
[----:B----4-:R-:W-:-:S05]  /*c620*/  @!P1 IADD3 R22, P0, R2, R4, RZ ;  /* 0x0000000402169210 */ /* 0x010fca0007f1e0ff */
[----:B-1----:R-:W-:Y:S01]  /*c630*/  @!P1 IMAD.X R23, R3, 0x1, R0, P0 ;  /* 0x0000000103179824 */ /* 0x002fe200000e0600 */
[----:B------:R-:W-:-:S13]  /*c640*/  ISETP.GE.AND P0, PT, R107, c[0x0][0x27c], PT ;  /* 0x00009f006b007a0c */ /* 0x000fda0003f06270 */
[----:B------:R-:W-:-:S05]  /*c650*/  @!P0 SHF.L.U32 R0, R74, 0x3, RZ ;  /* 0x000000034a008819 */ /* 0x000fca00000006ff */
[----:B------:R-:W-:-:S04]  /*c660*/  @!P0 IMAD.WIDE R6, R0, 0x2, R20 ;  /* 0x0000000200068825 */ /* 0x000fc800078e0214 */
[----:B------:R-:W-:Y:S01]  /*c670*/  @!P0 IMAD.WIDE R4, R0, 0x2, R2 ;  /* 0x0000000200048825 */ /* 0x000fe200078e0202 */
[----:B------:R1:W5:Y:S04]  /*c680*/  @!P0 LD.E.128 R16, [R6.64] ;  /* 0x0000000606108980 */ /* 0x000368000c101d00 */
[----:B------:R2:W5:Y:S01]  /*c690*/  @!P0 LD.E.128 R8, [R4.64] ;  /* 0x0000000604088980 */ /* 0x000562000c101d00 */
[----:B------:R-:W-:Y:S01]  /*c6a0*/  ISETP.GE.AND P0, PT, R106, c[0x0][0x27c], PT ;  /* 0x00009f006a007a0c */ /* 0x000fe20003f06270 */
[----:B------:R-:W-:Y:S01]  /*c6b0*/  CS2R R42, SRZ ;  /* 0x00000000002a7805 */ /* 0x000fe2000001ff00 */
[----:B------:R-:W-:Y:S01]  /*c6c0*/  CS2R R40, SRZ ;  /* 0x0000000000287805 */ /* 0x000fe2000001ff00 */
[----:B------:R-:W-:-:S10]  /*c6d0*/  CS2R R38, SRZ ;  /* 0x0000000000267805 */ /* 0x000fd4000001ff00 */
[----:B------:R-:W-:Y:S01]  /*c6e0*/  @!P0 IMAD.SHL.U32 R0, R85, 0x8, RZ ;  /* 0x0000000855008824 */ /* 0x000fe200078e00ff */
[----:B------:R-:W-:Y:S01]  /*c6f0*/  CS2R R36, SRZ ;  /* 0x0000000000247805 */ /* 0x000fe2000001ff00 */
[----:B------:R-:W-:Y:S01]  /*c700*/  CS2R R14, SRZ ;  /* 0x00000000000e7805 */ /* 0x000fe2000001ff00 */
[----:B------:R-:W-:Y:S01]  /*c710*/  CS2R R12, SRZ ;  /* 0x00000000000c7805 */ /* 0x000fe2000001ff00 */
[----:B------:R-:W-:Y:S01]  /*c720*/  @!P0 IMAD.WIDE R2, R0, 0x2, R2 ;  /* 0x0000000200028825 */ /* 0x000fe200078e0202 */
[----:B-1----:R-:W-:-:S04]  /*c730*/  CS2R R6, SRZ ;  /* 0x0000000000067805 */ /* 0x002fc8000001ff00 */
[----:B------:R1:W5:Y:S01]  /*c740*/  @!P0 LD.E.128 R36, [R2.64] ;  /* 0x0000000602248980 */ /* 0x000362000c101d00 */
[----:B--2---:R-:W-:-:S03]  /*c750*/  @!P0 IMAD.WIDE R4, R0, 0x2, R20 ;  /* 0x0000000200048825 */ /* 0x004fc600078e0214 */
[----:B------:R1:W5:Y:S04]  /*c760*/  @!P1 LD.E.128 R12, [R24.64] ;  /* 0x00000006180c9980 */ /* 0x000368000c101d00 */
[----:B------:R2:W5:Y:S02]  /*c770*/  @!P0 LD.E.128 R40, [R4.64] ;  /* 0x0000000604288980 */ /* 0x000564000c101d00 */
[----:B--2---:R-:W-:-:S06]  /*c780*/  CS2R R4, SRZ ;  /* 0x0000000000047805 */ /* 0x004fcc000001ff00 */
[----:B------:R1:W5:Y:S02]  /*c790*/  @!P1 LD.E.128 R4, [R22.64] ;  /* 0x0000000616049980 */ /* 0x000364000c101d00 */
.L_x_679:
[----:B------:R-:W-:Y:S05]  /*c7a0*/  BSYNC B0 ;  /* 0x0000000000007941 */ /* 0x000fea0003800000 */
.L_x_678:
[----:B------:R-:W-:Y:S01]  /*c7b0*/  IADD3 R0, R26, 0x40, RZ ;  /* 0x000000401a007810 */ /* 0x000fe20007ffe0ff */
[----:B--2--5:R-:W-:Y:S01]  /*c7c0*/  IMAD.MOV.U32 R20, RZ, RZ, R42 ;  /* 0x000000ffff147224 */ /* 0x024fe200078e002a */
[----:B-1----:R-:W-:Y:S01]  /*c7d0*/  MOV R24, R6 ;  /* 0x0000000600187202 */ /* 0x002fe20000000f00 */
[----:B------:R-:W-:Y:S01]  /*c7e0*/  IMAD.MOV.U32 R3, RZ, RZ, R43 ;  /* 0x000000ffff037224 */ /* 0x000fe200078e002b */
[----:B------:R-:W-:Y:S01]  /*c7f0*/  ISETP.GE.AND P0, PT, R0, R30, PT ;  /* 0x0000001e0000720c */ /* 0x000fe20003f06270 */
[----:B----4-:R-:W-:Y:S01]  /*c800*/  IMAD.MOV.U32 R2, RZ, RZ, R40 ;  /* 0x000000ffff027224 */ /* 0x010fe200078e0028 */
        /* <DEDUP_REMOVED lines=8> */
[----:B---3--:R1:W2:Y:S01]  /*c890*/  SHFL.IDX PT, R21, R28, 0x1, 0x1c1f ;  /* 0x003c1f001c157f89 */ /* 0x0082a200000e0000 */
[----:B------:R-:W-:Y:S01]  /*c8a0*/  IMAD.MOV.U32 R0, RZ, RZ, R17 ;  /* 0x000000ffff007224 */ /* 0x000fe200078e0011 */
[----:B------:R-:W-:Y:S01]  /*c8b0*/  PRMT R91, R3, 0x5410, R20 ;  /* 0x00005410035b7816 */ /* 0x000fe20000000014 */
        /* <DEDUP_REMOVED lines=21> */
[----:B------:R-:W-:Y:S01]  /*ca10*/  BSSY B0, `(.L_x_680) ;  /* 0x0000039000007945 */ /* 0x000fe20003800000 */
[----:B------:R-:W-:Y:S01]  /*ca20*/  IMAD.MOV.U32 R3, RZ, RZ, R11 ;  /* 0x000000ffff037224 */ /* 0x000fe200078e000b */
[----:B------:R-:W-:Y:S01]  /*ca30*/  PRMT R86, R0, 0x5410, R2 ;  /* 0x0000541000567816 */ /* 0x000fe20000000002 */
[----:B------:R-:W-:Y:S01]  /*ca40*/  IMAD.MOV.U32 R0, RZ, RZ, R5 ;  /* 0x000000ffff007224 */ /* 0x000fe200078e0005 */
[----:B------:R-:W-:Y:S01]  /*ca50*/  PRMT R89, R89, 0x5410, R20 ;  /* 0x0000541059597816 */ /* 0x000fe20000000014 */
[----:B------:R1:W3:Y:S01]  /*ca60*/  SHFL.IDX PT, R2, R32, 0x1, 0x1c1f ;  /* 0x003c1f0020027f89 */ /* 0x0002e200000e0000 */
[----:B------:R-:W-:Y:S01]  /*ca70*/  PRMT R90, R3, 0x7610, R90 ;  /* 0x00007610035a7816 */ /* 0x000fe2000000005a */
[----:B------:R-:W-:Y:S01]  /*ca80*/  CS2R R80, SRZ ;  /* 0x0000000000507805 */ /* 0x000fe2000001ff00 */
[----:B------:R-:W-:Y:S01]  /*ca90*/  PRMT R56, R24, 0x7610, R56 ;  /* 0x0000761018387816 */ /* 0x000fe20000000038 */
[----:B------:R1:W4:Y:S01]  /*caa0*/  SHFL.IDX PT, R20, R31, 0x1, 0x1c1f ;  /* 0x003c1f001f147f89 */ /* 0x00032200000e0000 */
[----:B------:R-:W-:Y:S01]  /*cab0*/  PRMT R58, R23, 0x7610, R58 ;  /* 0x00007610173a7816 */ /* 0x000fe2000000003a */
[----:B------:R-:W-:Y:S01]  /*cac0*/  CS2R R66, SRZ ;  /* 0x0000000000427805 */ /* 0x000fe2000001ff00 */
[----:B------:R-:W-:Y:S01]  /*cad0*/  PRMT R45, R0, 0x5410, R22 ;  /* 0x00005410002d7816 */ /* 0x000fe20000000016 */
[----:B------:R1:W1:Y:S01]  /*cae0*/  SHFL.IDX PT, R3, R27, 0x1, 0x1c1f ;  /* 0x003c1f001b037f89 */ /* 0x00026200000e0000 */
        /* <DEDUP_REMOVED lines=9> */
[----:B------:R-:W-:Y:S05]  /*cb80*/  @P0 BRA `(.L_x_681) ;  /* 0x0000021000000947 */ /* 0x000fea0003800000 */
[----:B--2---:R-:W-:Y:S01]  /*cb90*/  ISETP.GE.AND P1, PT, R104, c[0x0][0x27c], PT ;  /* 0x00009f0068007a0c */ /* 0x004fe20003f26270 */
[----:B------:R-:W-:Y:S01]  /*cba0*/  CS2R R66, SRZ ;  /* 0x0000000000427805 */ /* 0x000fe2000001ff00 */
[----:B------:R-:W-:Y:S01]  /*cbb0*/  CS2R R64, SRZ ;  /* 0x0000000000407805 */ /* 0x000fe2000001ff00 */
[----:B------:R-:W-:Y:S01]  /*cbc0*/  CS2R R70, SRZ ;  /* 0x0000000000467805 */ /* 0x000fe2000001ff00 */
[----:B------:R-:W-:-:S09]  /*cbd0*/  CS2R R68, SRZ ;  /* 0x0000000000447805 */ /* 0x000fd2000001ff00 */
[C---:B------:R-:W-:Y:S01]  /*cbe0*/  @!P1 IMAD.SHL.U32 R0, R104.reuse, 0x2, RZ ;  /* 0x0000000268009824 */ /* 0x040fe200078e00ff */
[----:B------:R-:W-:-:S04]  /*cbf0*/  @!P1 SHF.L.U64.HI R23, R104, 0x1, R29 ;  /* 0x0000000168179819 */ /* 0x000fc8000001021d */
[----:B----4-:R-:W-:-:S04]  /*cc00*/  @!P1 IADD3 R24, P0, R20, R0, RZ ;  /* 0x0000000014189210 */ /* 0x010fc80007f1e0ff */
[----:B------:R-:W-:Y:S02]  /*cc10*/  @!P1 IADD3.X R25, R21, R23, RZ, P0, !PT ;  /* 0x0000001715199210 */ /* 0x000fe400007fe4ff */
[----:B---3--:R-:W-:-:S05]  /*cc20*/  @!P1 IADD3 R22, P0, R2, R0, RZ ;  /* 0x0000000002169210 */ /* 0x008fca0007f1e0ff */
        /* <DEDUP_REMOVED lines=10> */
[----:B------:R-:W-:Y:S01]  /*ccd0*/  CS2R R78, SRZ ;  /* 0x00000000004e7805 */ /* 0x000fe2000001ff00 */
[----:B------:R-:W-:Y:S01]  /*cce0*/  CS2R R76, SRZ ;  /* 0x00000000004c7805 */ /* 0x000fe2000001ff00 */
[----:B------:R-:W-:Y:S01]  /*ccf0*/  CS2R R50, SRZ ;  /* 0x0000000000327805 */ /* 0x000fe2000001ff00 */
[----:B------:R-:W-:Y:S01]  /*cd00*/  CS2R R48, SRZ ;  /* 0x0000000000307805 */ /* 0x000fe2000001ff00 */
[----:B------:R-:W-:Y:S01]  /*cd10*/  CS2R R54, SRZ ;  /* 0x0000000000367805 */ /* 0x000fe2000001ff00 */
[----:B------:R-:W-:-:S04]  /*cd20*/  CS2R R52, SRZ ;  /* 0x0000000000347805 */ /* 0x000fc8000001ff00 */
[----:B------:R1:W5:Y:S01]  /*cd30*/  @!P1 LD.E.128 R48, [R24.64] ;  /* 0x0000000618309980 */ /* 0x000362000c101d00 */
[----:B------:R-:W-:-:S03]  /*cd40*/  @!P0 IMAD.SHL.U32 R0, R85, 0x8, RZ ;  /* 0x0000000855008824 */ /* 0x000fc600078e00ff */
[----:B------:R1:W5:Y:S01]  /*cd50*/  @!P1 LD.E.128 R52, [R22.64] ;  /* 0x0000000616349980 */ /* 0x000362000c101d00 */
[----:B------:R-:W-:-:S04]  /*cd60*/  @!P0 IMAD.WIDE R20, R0, 0x2, R20 ;  /* 0x0000000200148825 */ /* 0x000fc800078e0214 */
[----:B------:R-:W-:Y:S01]  /*cd70*/  @!P0 IMAD.WIDE R2, R0, 0x2, R2 ;  /* 0x0000000200028825 */ /* 0x000fe200078e0202 */
[----:B------:R1:W5:Y:S04]  /*cd80*/  @!P0 LD.E.128 R80, [R20.64] ;  /* 0x0000000614508980 */ /* 0x000368000c101d00 */
[----:B------:R1:W5:Y:S02]  /*cd90*/  @!P0 LD.E.128 R76, [R2.64] ;  /* 0x00000006024c8980 */ /* 0x000364000c101d00 */
.L_x_681:
[----:B--2---:R-:W-:Y:S05]  /*cda0*/  BSYNC B0 ;  /* 0x0000000000007941 */ /* 0x004fea0003800000 */
.L_x_680:
[----:B-----5:R-:W-:Y:S01]  /*cdb0*/  IMAD.MOV.U32 R0, RZ, RZ, R82 ;  /* 0x000000ffff007224 */ /* 0x020fe200078e0052 */
[----:B------:R-:W-:-:S04]  /*cdc0*/  DEPBAR.LE SB0, 0x1 ;  /* 0x000080400000791a */ /* 0x000fc80000000000 */
[----:B-1--4-:R-:W-:Y:S01]  /*cdd0*/  IMAD.MOV.U32 R20, RZ, RZ, R83 ;  /* 0x000000ffff147224 */ /* 0x012fe200078e0053 */
[----:B------:R-:W-:Y:S01]  /*cde0*/  BSSY B1, `(.L_x_682) ;  /* 0x000016b000017945 */ /* 0x000fe20003800000 */
[----:B------:R-:W-:Y:S02]  /*cdf0*/  IMAD.MOV.U32 R3, RZ, RZ, R80 ;  /* 0x000000ffff037224 */ /* 0x000fe400078e0050 */
[----:B---3--:R-:W-:Y:S01]  /*ce00*/  IMAD.MOV.U32 R2, RZ, RZ, R81 ;  /* 0x000000ffff027224 */ /* 0x008fe200078e0051 */
[----:B------:R-:W-:Y:S01]  /*ce10*/  PRMT R114, R20, 0x5410, R0 ;  /* 0x0000541014727816 */ /* 0x000fe20000000000 */
[----:B------:R-:W-:Y:S01]  /*ce20*/  IMAD.MOV.U32 R0, RZ, RZ, R66 ;  /* 0x000000ffff007224 */ /* 0x000fe200078e0042 */
[----:B------:R-:W-:Y:S01]  /*ce30*/  PRMT R113, R113, 0x5410, R3 ;  /* 0x0000541071717816 */ /* 0x000fe20000000003 */
[----:B------:R-:W-:Y:S01]  /*ce40*/  IMAD.MOV.U32 R20, RZ, RZ, R67 ;  /* 0x000000ffff147224 */ /* 0x000fe200078e0043 */
[----:B------:R-:W-:Y:S01]  /*ce50*/  PRMT R112, R2, 0x7610, R112 ;  /* 0x0000761002707816 */ /* 0x000fe20000000070 */
[----:B------:R-:W-:Y:S01]  /*ce60*/  IMAD.MOV.U32 R3, RZ, RZ, R64 ;  /* 0x000000ffff037224 */ /* 0x000fe200078e0040 */
[----:B------:R-:W-:Y:S01]  /*ce70*/  PRMT R110, R110, 0x5410, R0 ;  /* 0x000054106e6e7816 */ /* 0x000fe20000000000 */
[----:B------:R-:W-:-:S02]  /*ce80*/  IMAD.MOV.U32 R0, RZ, RZ, R50 ;  /* 0x000000ffff007224 */ /* 0x000fc400078e0032 */
[----:B------:R-:W-:Y:S01]  /*ce90*/  IMAD.MOV.U32 R2, RZ, RZ, R65 ;  /* 0x000000ffff027224 */ /* 0x000fe200078e0041 */
[----:B------:R-:W-:Y:S01]  /*cea0*/  PRMT R110, R20, 0x7610, R110 ;  /* 0x00007610146e7816 */ /* 0x000fe2000000006e */
[----:B------:R-:W-:Y:S01]  /*ceb0*/  IMAD.MOV.U32 R20, RZ, RZ, R51 ;  /* 0x000000ffff147224 */ /* 0x000fe200078e0033 */
[----:B------:R-:W-:Y:S02]  /*cec0*/  PRMT R101, R101, 0x5410, R0 ;  /* 0x0000541065657816 */ /* 0x000fe40000000000 */
[----:B------:R-:W-:Y:S01]  /*ced0*/  PRMT R109, R109, 0x5410, R3 ;  /* 0x000054106d6d7816 */ /* 0x000fe20000000003 */
[----:B------:R-:W-:Y:S01]  /*cee0*/  IMAD.MOV.U32 R3, RZ, RZ, R48 ;  /* 0x000000ffff037224 */ /* 0x000fe200078e0030 */
[----:B------:R-:W-:Y:S01]  /*cef0*/  PRMT R101, R20, 0x7610, R101 ;  /* 0x0000761014657816 */ /* 0x000fe20000000065 */
[----:B------:R-:W-:Y:S01]  /*cf00*/  IMAD.MOV.U32 R20, RZ, RZ, R79 ;  /* 0x000000ffff147224 */ /* 0x000fe200078e004f */
[----:B------:R-:W-:Y:S01]  /*cf10*/  PRMT R108, R2, 0x7610, R108 ;  /* 0x00007610026c7816 */ /* 0x000fe2000000006c */
[----:B------:R-:W-:Y:S01]  /*cf20*/  IMAD.MOV.U32 R2, RZ, RZ, R49 ;  /* 0x000000ffff027224 */ /* 0x000fe200078e0031 */
[----:B------:R-:W-:-:S02]  /*cf30*/  MOV R0, R78 ;  /* 0x0000004e00007202 */ /* 0x000fc40000000f00 */
[----:B------:R-:W-:Y:S02]  /*cf40*/  PRMT R113, R20, 0x7610, R113 ;  /* 0x0000761014717816 */ /* 0x000fe40000000071 */
[----:B------:R-:W-:Y:S02]  /*cf50*/  IADD3 R20, -R246, R30, RZ ;  /* 0x0000001ef6147210 */ /* 0x000fe40007ffe1ff */
[----:B------:R-:W-:Y:S01]  /*cf60*/  PRMT R100, R100, 0x5410, R3 ;  /* 0x0000541064647816 */ /* 0x000fe20000000003 */
[----:B------:R-:W-:Y:S01]  /*cf70*/  IMAD.MOV.U32 R3, RZ, RZ, R76 ;  /* 0x000000ffff037224 */ /* 0x000fe200078e004c */
[----:B------:R-:W-:Y:S01]  /*cf80*/  IMNMX R84, R20, 0x80, PT ;  /* 0x0000008014547817 */ /* 0x000fe20003800200 */
[----:B------:R-:W-:Y:S01]  /*cf90*/  IMAD.MOV.U32 R20, RZ, RZ, R54 ;  /* 0x000000ffff147224 */ /* 0x000fe200078e0036 */
[----:B------:R-:W-:Y:S01]  /*cfa0*/  PRMT R99, R2, 0x7610, R99 ;  /* 0x0000761002637816 */ /* 0x000fe20000000063 */
[----:B------:R-:W-:Y:S01]  /*cfb0*/  IMAD.MOV.U32 R2, RZ, RZ, R77 ;  /* 0x000000ffff027224 */ /* 0x000fe200078e004d */
[----:B------:R-:W-:Y:S01]  /*cfc0*/  PRMT R112, R112, 0x5410, R0 ;  /* 0x0000541070707816 */ /* 0x000fe20000000000 */
[----:B------:R-:W-:Y:S01]  /*cfd0*/  IMAD.MOV.U32 R0, RZ, RZ, R70 ;  /* 0x000000ffff007224 */ /* 0x000fe200078e0046 */
[----:B------:R-:W-:Y:S01]  /*cfe0*/  BAR.SYNC.DEFER_BLOCKING 0x0 ;  /* 0x0000000000007b1d */ /* 0x000fe20000010000 */
[----:B------:R-:W-:-:S02]  /*cff0*/  ISETP.GE.AND P0, PT, R245, R84, PT ;  /* 0x00000054f500720c */ /* 0x000fc40003f06270 */
[----:B------:R-:W-:Y:S01]  /*d000*/  PRMT R111, R2, 0x5410, R3 ;  /* 0x00005410026f7816 */ /* 0x000fe20000000003 */
[----:B------:R-:W-:Y:S01]  /*d010*/  IMAD.MOV.U32 R3, RZ, RZ, R71 ;  /* 0x000000ffff037224 */ /* 0x000fe200078e0047 */
[----:B------:R-:W-:Y:S01]  /*d020*/  PRMT R108, R108, 0x5410, R0 ;  /* 0x000054106c6c7816 */ /* 0x000fe20000000000 */
[----:B------:R-:W-:Y:S01]  /*d030*/  IMAD.MOV.U32 R2, RZ, RZ, R68 ;  /* 0x000000ffff027224 */ /* 0x000fe200078e0044 */
[----:B------:R-:W-:Y:S01]  /*d040*/  PRMT R99, R99, 0x5410, R20 ;  /* 0x0000541063637816 */ /* 0x000fe20000000014 */
[----:B------:R-:W-:Y:S01]  /*d050*/  IMAD.MOV.U32 R0, RZ, RZ, R69 ;  /* 0x000000ffff007224 */ /* 0x000fe200078e0045 */
[----:B------:R-:W-:Y:S01]  /*d060*/  PRMT R109, R3, 0x7610, R109 ;  /* 0x00007610036d7816 */ /* 0x000fe2000000006d */
[----:B------:R-:W-:-:S03]  /*d070*/  IMAD.MOV.U32 R3, RZ, RZ, R55 ;  /* 0x000000ffff037224 */ /* 0x000fc600078e0037 */
[----:B------:R-:W-:Y:S01]  /*d080*/  PRMT R103, R0, 0x5410, R2 ;  /* 0x0000541000677816 */ /* 0x000fe20000000002 */
[----:B------:R-:W-:Y:S01]  /*d090*/  IMAD.MOV.U32 R2, RZ, RZ, R52 ;  /* 0x000000ffff027224 */ /* 0x000fe200078e0034 */
[----:B------:R-:W-:Y:S01]  /*d0a0*/  PRMT R100, R3, 0x7610, R100 ;  /* 0x0000761003647816 */ /* 0x000fe20000000064 */
[----:B------:R-:W-:-:S03]  /*d0b0*/  IMAD.MOV.U32 R0, RZ, RZ, R53 ;  /* 0x000000ffff007224 */ /* 0x000fc600078e0035 */
[----:B------:R-:W-:Y:S02]  /*d0c0*/  PRMT R98, R98, 0x5410, R2 ;  /* 0x0000541062627816 */ /* 0x000fe40000000002 */
[----:B------:R-:W-:Y:S01]  /*d0d0*/  PRMT R97, R97, 0x5410, R0 ;  /* 0x0000541061617816 */ /* 0x000fe20000000000 */
[----:B------:R-:W-:Y:S05]  /*d0e0*/  @P0 BRA `(.L_x_683) ;  /* 0x000013a000000947 */ /* 0x000fea0003800000 */
[----:B------:R1:W5:Y:S04]  /*d0f0*/  LDL R123, [R1+0x24] ;  /* 0x00002400017b7983 */ /* 0x0003680000100800 */
[----:B------:R1:W5:Y:S01]  /*d100*/  LDL R122, [R1+0x28] ;  /* 0x00002800017a7983 */ /* 0x0003620000100800 */
[----:B------:R-:W-:Y:S01]  /*d110*/  ISETP.GE.AND P0, PT, R104, c[0x0][0x27c], PT ;  /* 0x00009f0068007a0c */ /* 0x000fe20003f06270 */
[----:B------:R-:W-:-:S12]  /*d120*/  BSSY B0, `(.L_x_684) ;  /* 0x0000064000007945 */ /* 0x000fd80003800000 */
[----:B------:R-:W-:Y:S05]  /*d130*/  @P0 BRA `(.L_x_685) ;  /* 0x0000062000000947 */ /* 0x000fea0003800000 */
[----:B------:R-:W-:Y:S02]  /*d140*/  MOV R3, c[0x0][0x27c] ;  /* 0x00009f0000037a02 */ /* 0x000fe40000000f00 */
[----:B-----5:R-:W-:Y:S02]  /*d150*/  LOP3.LUT R0, R123, 0x38, R104, 0xf8, !PT ;  /* 0x000000387b007812 */ /* 0x020fe400078ef868 */
[----:B------:R-:W-:Y:S02]  /*d160*/  LEA.HI R3, R3, R121, RZ, 0x1d ;  /* 0x0000007903037211 */ /* 0x000fe400078fe8ff */
[----:B------:R-:W-:Y:S02]  /*d170*/  SHF.R.U64 R62, R4, 0x10, R5 ;  /* 0x00000010043e7819 */ /* 0x000fe40000001205 */
[----:B------:R-:W-:Y:S02]  /*d180*/  SHF.R.S32.HI R20, RZ, 0x1f, R3 ;  /* 0x0000001fff147819 */ /* 0x000fe40000011403 */
[----:B------:R-:W-:-:S02]  /*d190*/  SHF.L.U32 R2, R3, 0x3, RZ ;  /* 0x0000000303027819 */ /* 0x000fc400000006ff */
[----:B------:R-:W-:Y:S02]  /*d1a0*/  LEA.HI R20, R20, R3, RZ, 0x3 ;  /* 0x0000000314147211 */ /* 0x000fe400078f18ff */
[----:B------:R-:W-:Y:S02]  /*d1b0*/  LOP3.LUT R3, R139, R0, R122, 0xf6, !PT ;  /* 0x000000008b037212 */ /* 0x000fe400078ef67a */
[----:B------:R-:W-:Y:S02]  /*d1c0*/  LOP3.LUT R2, R123, 0x38, R2, 0xf8, !PT ;  /* 0x000000387b027812 */ /* 0x000fe400078ef802 */
[----:B------:R-:W-:Y:S02]  /*d1d0*/  SHF.L.U32 R0, R20, 0xa, RZ ;  /* 0x0000000a14007819 */ /* 0x000fe400000006ff */
[----:B------:R-:W-:Y:S02]  /*d1e0*/  LOP3.LUT R2, R2, R122, RZ, 0x3c, !PT ;  /* 0x0000007a02027212 */ /* 0x000fe400078e3cff */
[----:B------:R-:W-:-:S02]  /*d1f0*/  LOP3.LUT R0, R0, 0x7fffe000, RZ, 0xc0, !PT ;  /* 0x7fffe00000007812 */ /* 0x000fc400078ec0ff */
[----:B------:R-:W-:Y:S02]  /*d200*/  LEA R34, R3, 0xc100, 0x1 ;  /* 0x0000c10003227811 */ /* 0x000fe400078e08ff */
[----:B------:R-:W-:Y:S02]  /*d210*/  IADD3 R0, R2, R0, R139 ;  /* 0x0000000002007210 */ /* 0x000fe40007ffe08b */
[----:B------:R-:W-:Y:S01]  /*d220*/  SHF.R.U32.HI R4, RZ, 0x10, R5 ;  /* 0x00000010ff047819 */ /* 0x000fe20000011605 */
[----:B------:R-:W2:Y:S01]  /*d230*/  LDS.128 R20, [R34] ;  /* 0x0000000022147984 */ /* 0x000ea20000000c00 */
[----:B------:R-:W-:Y:S01]  /*d240*/  SHF.L.U32 R33, R0, 0x1, RZ ;  /* 0x0000000100217819 */ /* 0x000fe200000006ff */
[----:B------:R-:W-:Y:S01]  /*d250*/  HADD2.F32 R0, -RZ, R45.H0_H0 ;  /* 0x2000002dff007230 */ /* 0x000fe20000004100 */
[----:B------:R-:W-:Y:S02]  /*d260*/  SHF.R.U32.HI R35, RZ, 0x10, R13 ;  /* 0x00000010ff237819 */ /* 0x000fe4000001160d */
[--C-:B------:R-:W-:Y:S01]  /*d270*/  SHF.R.U64 R59, R6, 0x10, R7.reuse ;  /* 0x00000010063b7819 */ /* 0x100fe20000001207 */
[----:B------:R-:W3:Y:S01]  /*d280*/  LDS.128 R24, [R33+0xc100] ;  /* 0x00c1000021187984 */ /* 0x000ee20000000c00 */
[----:B------:R-:W-:Y:S01]  /*d290*/  SHF.R.U32.HI R44, RZ, 0x10, R7 ;  /* 0x00000010ff2c7819 */ /* 0x000fe20000011607 */
[----:B------:R-:W-:Y:S01]  /*d2a0*/  HADD2.F32 R7, -RZ, R46.H0_H0 ;  /* 0x2000002eff077230 */ /* 0x000fe20000004100 */
[----:B------:R-:W-:Y:S01]  /*d2b0*/  SHF.R.U64 R72, R12, 0x10, R13 ;  /* 0x000000100c487819 */ /* 0x000fe2000000120d */
[----:B------:R-:W-:Y:S01]  /*d2c0*/  HADD2.F32 R75, -RZ, R35.H0_H0 ;  /* 0x20000023ff4b7230 */ /* 0x000fe20000004100 */
[----:B------:R-:W-:-:S02]  /*d2d0*/  SHF.R.U64 R63, R14, 0x10, R15 ;  /* 0x000000100e3f7819 */ /* 0x000fc4000000120f */
[----:B------:R-:W-:Y:S01]  /*d2e0*/  SHF.R.U32.HI R57, RZ, 0x10, R15 ;  /* 0x00000010ff397819 */ /* 0x000fe2000001160f */
[----:B--2---:R-:W-:Y:S02]  /*d2f0*/  HADD2.F32 R32, -RZ, R21.H0_H0 ;  /* 0x20000015ff207230 */ /* 0x004fe40000004100 */
[--C-:B------:R-:W-:Y:S02]  /*d300*/  HADD2.F32 R31, -RZ, R20.reuse.H0_H0 ;  /* 0x20000014ff1f7230 */ /* 0x100fe40000004100 */
[----:B------:R-:W-:Y:S01]  /*d310*/  HADD2.F32 R29, -RZ, R20.H1_H1 ;  /* 0x30000014ff1d7230 */ /* 0x000fe20000004100 */
[-C--:B------:R-:W-:Y:S01]  /*d320*/  FMUL.FTZ R6, R32, R0.reuse ;  /* 0x0000000020067220 */ /* 0x080fe20000410000 */
[----:B---3--:R-:W-:Y:S02]  /*d330*/  HADD2.F32 R3, -RZ, R25.H0_H0 ;  /* 0x20000019ff037230 */ /* 0x008fe40000004100 */
[--C-:B------:R-:W-:Y:S02]  /*d340*/  HADD2.F32 R5, -RZ, R24.reuse.H0_H0 ;  /* 0x20000018ff057230 */ /* 0x100fe40000004100 */
[----:B------:R-:W-:Y:S01]  /*d350*/  HADD2.F32 R20, -RZ, R24.H1_H1 ;  /* 0x30000018ff147230 */ /* 0x000fe20000004100 */
[C---:B------:R-:W-:Y:S01]  /*d360*/  FMUL.FTZ R47, R3.reuse, R0 ;  /* 0x00000000032f7220 */ /* 0x040fe20000410000 */
[----:B------:R-:W-:Y:S01]  /*d370*/  HADD2.F32 R30, -RZ, R21.H1_H1 ;  /* 0x30000015ff1e7230 */ /* 0x000fe20000004100 */
[----:B------:R-:W-:Y:S01]  /*d380*/  FFMA.FTZ R61, R3, R7, R6 ;  /* 0x00000007033d7223 */ /* 0x000fe20000010006 */
[----:B------:R-:W-:-:S02]  /*d390*/  HADD2.F32 R24, -RZ, R4.H0_H0 ;  /* 0x20000004ff187230 */ /* 0x000fc40000004100 */
[----:B------:R-:W-:Y:S02]  /*d3a0*/  HADD2.F32 R2, -RZ, R25.H1_H1 ;  /* 0x30000019ff027230 */ /* 0x000fe40000004100 */
[----:B------:R-:W-:Y:S01]  /*d3b0*/  HADD2.F32 R4, -RZ, R45.H1_H1 ;  /* 0x3000002dff047230 */ /* 0x000fe20000004100 */
[-C--:B------:R-:W-:Y:S01]  /*d3c0*/  FMUL.FTZ R0, R30, R24.reuse ;  /* 0x000000181e007220 */ /* 0x080fe20000410000 */
[----:B------:R-:W-:Y:S01]  /*d3d0*/  HADD2.F32 R6, -RZ, R46.H1_H1 ;  /* 0x3000002eff067230 */ /* 0x000fe20000004100 */
[C---:B------:R-:W-:Y:S01]  /*d3e0*/  FMUL.FTZ R46, R2.reuse, R24 ;  /* 0x00000018022e7220 */ /* 0x040fe20000410000 */
[----:B------:R-:W-:Y:S01]  /*d3f0*/  HADD2.F32 R21, -RZ, R23.H0_H0 ;  /* 0x20000017ff157230 */ /* 0x000fe20000004100 */
[-C--:B------:R-:W-:Y:S01]  /*d400*/  FMUL.FTZ R3, R31, R4.reuse ;  /* 0x000000041f037220 */ /* 0x080fe20000410000 */
[----:B------:R-:W-:Y:S01]  /*d410*/  HADD2.F32 R13, -RZ, R27.H0_H0 ;  /* 0x2000001bff0d7230 */ /* 0x000fe20000004100 */
[----:B------:R-:W-:Y:S01]  /*d420*/  FFMA.FTZ R60, R2, R75, R0 ;  /* 0x0000004b023c7223 */ /* 0x000fe20000010000 */
[----:B------:R-:W-:Y:S01]  /*d430*/  HADD2.F32 R0, -RZ, R58.H0_H0 ;  /* 0x2000003aff007230 */ /* 0x000fe20000004100 */
[C---:B------:R-:W-:Y:S01]  /*d440*/  FMUL.FTZ R45, R5.reuse, R4 ;  /* 0x00000004052d7220 */ /* 0x040fe20000410000 */
[----:B------:R-:W-:Y:S01]  /*d450*/  HADD2.F32 R2, -RZ, R56.H0_H0 ;  /* 0x20000038ff027230 */ /* 0x000fe20000004100 */
[----:B------:R-:W-:Y:S01]  /*d460*/  FFMA.FTZ R56, R5, R6, R3 ;  /* 0x0000000605387223 */ /* 0x000fe20000010003 */
[----:B------:R-:W-:Y:S01]  /*d470*/  HADD2.F32 R3, -RZ, R58.H1_H1 ;  /* 0x3000003aff037230 */ /* 0x000fe20000004100 */
[-C--:B------:R-:W-:Y:S01]  /*d480*/  FMUL.FTZ R5, R21, R0.reuse ;  /* 0x0000000015057220 */ /* 0x080fe20000410000 */
[----:B------:R-:W-:Y:S01]  /*d490*/  HADD2.F32 R28, -RZ, R22.H0_H0 ;  /* 0x20000016ff1c7230 */ /* 0x000fe20000004100 */
[----:B------:R-:W-:Y:S01]  /*d4a0*/  FMUL.FTZ R25, R13, R0 ;  /* 0x000000000d197220 */ /* 0x000fe20000410000 */
[----:B------:R-:W-:-:S02]  /*d4b0*/  HADD2.F32 R15, -RZ, R26.H0_H0 ;  /* 0x2000001aff0f7230 */ /* 0x000fc40000004100 */
[----:B------:R-:W-:Y:S01]  /*d4c0*/  HADD2.F32 R14, -RZ, R26.H1_H1 ;  /* 0x3000001aff0e7230 */ /* 0x000fe20000004100 */
[-C--:B------:R-:W-:Y:S01]  /*d4d0*/  FMUL.FTZ R24, R28, R2.reuse ;  /* 0x000000021c187220 */ /* 0x080fe20000410000 */
[----:B------:R-:W-:Y:S01]  /*d4e0*/  HADD2.F32 R12, -RZ, R27.H1_H1 ;  /* 0x3000001bff0c7230 */ /* 0x000fe20000004100 */
[-C--:B------:R-:W-:Y:S01]  /*d4f0*/  FFMA.FTZ R27, R13, R3.reuse, R5 ;  /* 0x000000030d1b7223 */ /* 0x080fe20000010005 */
[----:B------:R-:W-:Y:S01]  /*d500*/  HADD2.F32 R23, -RZ, R23.H1_H1 ;  /* 0x30000017ff177230 */ /* 0x000fe20000004100 */
[----:B------:R-:W-:Y:S01]  /*d510*/  FMUL.FTZ R35, R15, R2 ;  /* 0x000000020f237220 */ /* 0x000fe20000410000 */
[----:B------:R-:W-:Y:S01]  /*d520*/  HADD2.F32 R26, -RZ, R44.H0_H0 ;  /* 0x2000002cff1a7230 */ /* 0x000fe20000004100 */
[----:B------:R-:W-:Y:S01]  /*d530*/  FFMA.FTZ R3, R21, R3, -R25 ;  /* 0x0000000315037223 */ /* 0x000fe20000010819 */
[----:B------:R-:W-:Y:S02]  /*d540*/  HADD2.F32 R5, -RZ, R62.H0_H0 ;  /* 0x2000003eff057230 */ /* 0x000fe40000004100 */
[----:B------:R-:W-:Y:S01]  /*d550*/  HADD2.F32 R4, -RZ, R73.H0_H0 ;  /* 0x20000049ff047230 */ /* 0x000fe20000004100 */
[----:B------:R-:W-:Y:S01]  /*d560*/  FMUL.FTZ R0, R23, R26 ;  /* 0x0000001a17007220 */ /* 0x000fe20000410000 */
[----:B------:R-:W-:Y:S01]  /*d570*/  HADD2.F32 R73, -RZ, R57.H0_H0 ;  /* 0x20000039ff497230 */ /* 0x000fe20000004100 */
[----:B------:R-:W-:Y:S01]  /*d580*/  FMUL.FTZ R2, R29, R5 ;  /* 0x000000051d027220 */ /* 0x000fe20000410000 */
[----:B------:R-:W-:Y:S01]  /*d590*/  HADD2.F32 R13, -RZ, R59.H0_H0 ;  /* 0x2000003bff0d7230 */ /* 0x000fe20000004100 */
[----:B------:R-:W-:Y:S01]  /*d5a0*/  FFMA.FTZ R58, R15, R4, R24 ;  /* 0x000000040f3a7223 */ /* 0x000fe20000010018 */
[----:B------:R-:W-:Y:S01]  /*d5b0*/  HADD2.F32 R22, -RZ, R22.H1_H1 ;  /* 0x30000016ff167230 */ /* 0x000fe20000004100 */
[C---:B------:R-:W-:Y:S01]  /*d5c0*/  FMUL.FTZ R15, R12.reuse, R26 ;  /* 0x0000001a0c0f7220 */ /* 0x040fe20000410000 */
[----:B------:R-:W-:Y:S01]  /*d5d0*/  HADD2.F32 R59, -RZ, R72.H0_H0 ;  /* 0x20000048ff3b7230 */ /* 0x000fe20000004100 */
[----:B------:R-:W-:Y:S01]  /*d5e0*/  FFMA.FTZ R24, R12, R73, R0 ;  /* 0x000000490c187223 */ /* 0x000fe20000010000 */
[----:B------:R-:W-:Y:S01]  /*d5f0*/  HADD2.F32 R57, -RZ, R63.H0_H0 ;  /* 0x2000003fff397230 */ /* 0x000fe20000004100 */
[----:B------:R-:W-:-:S02]  /*d600*/  FMUL.FTZ R0, R22, R13 ;  /* 0x0000000d16007220 */ /* 0x000fc40000410000 */
[C---:B------:R-:W-:Y:S02]  /*d610*/  FFMA.FTZ R26, R20.reuse, R59, R2 ;  /* 0x0000003b141a7223 */ /* 0x040fe40000010002 */
[----:B------:R-:W-:Y:S02]  /*d620*/  FMUL.FTZ R5, R20, R5 ;  /* 0x0000000514057220 */ /* 0x000fe40000410000 */
[C---:B------:R-:W-:Y:S02]  /*d630*/  FMUL.FTZ R2, R14.reuse, R13 ;  /* 0x0000000d0e027220 */ /* 0x040fe40000410000 */
[----:B------:R-:W-:Y:S02]  /*d640*/  FFMA.FTZ R44, R14, R57, R0 ;  /* 0x000000390e2c7223 */ /* 0x000fe40000010000 */
[----:B------:R-:W-:Y:S02]  /*d650*/  FFMA.FTZ R12, R31, R6, -R45 ;  /* 0x000000061f0c7223 */ /* 0x000fe4000001082d */
[----:B------:R-:W-:Y:S01]  /*d660*/  FFMA.FTZ R20, R32, R7, -R47 ;  /* 0x0000000720147223 */ /* 0x000fe2000001082f */
[----:B------:R-:W-:Y:S01]  /*d670*/  F2FP.PACK_AB R7, R24, R27 ;  /* 0x0000001b1807723e */ /* 0x000fe200000000ff */
        /* <DEDUP_REMOVED lines=11> */
[----:B------:R-:W-:-:S03]  /*d730*/  F2FP.PACK_AB R6, R44, R58 ;  /* 0x0000003a2c06723e */ /* 0x000fc600000000ff */
[----:B------:R2:W-:Y:S04]  /*d740*/  STS.128 [R34], R12 ;  /* 0x0000000c22007388 */ /* 0x0005e80000000c00 */
[----:B------:R2:W-:Y:S02]  /*d750*/  STS.128 [R33+0xc100], R4 ;  /* 0x00c1000421007388 */ /* 0x0005e40000000c00 */
.L_x_685:
[----:B------:R-:W-:Y:S05]  /*d760*/  BSYNC B0 ;  /* 0x0000000000007941 */ /* 0x000fea0003800000 */
.L_x_684:
[----:B------:R-:W-:Y:S01]  /*d770*/  ISETP.GE.AND P0, PT, R107, c[0x0][0x27c], PT ;  /* 0x00009f006b007a0c */ /* 0x000fe20003f06270 */
[----:B------:R-:W-:-:S12]  /*d780*/  BSSY B0, `(.L_x_686) ;  /* 0x0000068000007945 */ /* 0x000fd80003800000 */
[----:B------:R-:W-:Y:S05]  /*d790*/  @P0 BRA `(.L_x_687) ;  /* 0x0000066000000947 */ /* 0x000fea0003800000 */
[----:B------:R-:W-:Y:S02]  /*d7a0*/  MOV R0, c[0x0][0x27c] ;  /* 0x00009f0000007a02 */ /* 0x000fe40000000f00 */
[----:B------:R-:W-:Y:S02]  /*d7b0*/  LEA.HI R2, R87, R107, RZ, 0x6 ;  /* 0x0000006b57027211 */ /* 0x000fe400078f30ff */
[----:B------:R-:W-:Y:S02]  /*d7c0*/  LEA.HI R0, R0, R74, RZ, 0x1d ;  /* 0x0000004a00007211 */ /* 0x000fe400078fe8ff */
[----:B-----5:R-:W-:Y:S02]  /*d7d0*/  LOP3.LUT R3, R123, 0x38, R88, 0xf8, !PT ;  /* 0x000000387b037812 */ /* 0x020fe400078ef858 */
[----:B------:R-:W-:Y:S02]  /*d7e0*/  SHF.L.U32 R2, R2, 0x7, RZ ;  /* 0x0000000702027819 */ /* 0x000fe400000006ff */
[----:B--2---:R-:W-:-:S02]  /*d7f0*/  SHF.R.S32.HI R4, RZ, 0x1f, R0 ;  /* 0x0000001fff047819 */ /* 0x004fc40000011400 */
[----:B------:R-:W-:Y:S02]  /*d800*/  LOP3.LUT R3, R3, R122, RZ, 0x3c, !PT ;  /* 0x0000007a03037212 */ /* 0x000fe400078e3cff */
[----:B------:R-:W-:Y:S02]  /*d810*/  LOP3.LUT R2, R2, 0xffffe000, RZ, 0xc0, !PT ;  /* 0xffffe00002027812 */ /* 0x000fe400078ec0ff */
[----:B------:R-:W-:Y:S02]  /*d820*/  SHF.L.U32 R5, R0, 0x3, RZ ;  /* 0x0000000300057819 */ /* 0x000fe400000006ff */
[----:B------:R-:W-:Y:S02]  /*d830*/  LEA.HI R4, R4, R0, RZ, 0x3 ;  /* 0x0000000004047211 */ /* 0x000fe400078f18ff */
[----:B------:R-:W-:Y:S02]  /*d840*/  IADD3 R0, R3, R2, R139 ;  /* 0x0000000203007210 */ /* 0x000fe40007ffe08b */
[----:B------:R-:W-:-:S02]  /*d850*/  LOP3.LUT R3, R123, 0x38, R5, 0xf8, !PT ;  /* 0x000000387b037812 */ /* 0x000fc400078ef805 */
[----:B------:R-:W-:Y:S02]  /*d860*/  SHF.L.U32 R2, R4, 0xa, RZ ;  /* 0x0000000a04027819 */ /* 0x000fe400000006ff */
[----:B------:R-:W-:Y:S02]  /*d870*/  LEA R27, R0, 0xc100, 0x1 ;  /* 0x0000c100001b7811 */ /* 0x000fe400078e08ff */
[----:B------:R-:W-:Y:S02]  /*d880*/  LOP3.LUT R3, R3, R122, RZ, 0x3c, !PT ;  /* 0x0000007a03037212 */ /* 0x000fe400078e3cff */
[----:B------:R-:W-:Y:S01]  /*d890*/  LOP3.LUT R0, R2, 0x7fffe000, RZ, 0xc0, !PT ;  /* 0x7fffe00002007812 */ /* 0x000fe200078ec0ff */
[----:B------:R-:W2:Y:S01]  /*d8a0*/  LDS.128 R4, [R27] ;  /* 0x000000001b047984 */ /* 0x000ea20000000c00 */
[----:B------:R-:W-:Y:S02]  /*d8b0*/  SHF.R.U32.HI R25, RZ, 0x10, R9 ;  /* 0x00000010ff197819 */ /* 0x000fe40000011609 */
[----:B------:R-:W-:-:S02]  /*d8c0*/  IADD3 R0, R3, R0, R139 ;  /* 0x0000000003007210 */ /* 0x000fc40007ffe08b */
[--C-:B------:R-:W-:Y:S02]  /*d8d0*/  SHF.R.U64 R56, R16, 0x10, R17.reuse ;  /* 0x0000001010387819 */ /* 0x100fe40000001211 */
[----:B------:R-:W-:Y:S01]  /*d8e0*/  SHF.L.U32 R26, R0, 0x1, RZ ;  /* 0x00000001001a7819 */ /* 0x000fe200000006ff */
[----:B------:R-:W-:Y:S01]  /*d8f0*/  HADD2.F32 R0, -RZ, R86.H0_H0 ;  /* 0x20000056ff007230 */ /* 0x000fe20000004100 */
[----:B------:R-:W-:Y:S02]  /*d900*/  SHF.R.U32.HI R28, RZ, 0x10, R17 ;  /* 0x00000010ff1c7819 */ /* 0x000fe40000011611 */
[--C-:B------:R-:W-:Y:S01]  /*d910*/  SHF.R.U64 R47, R18, 0x10, R19.reuse ;  /* 0x00000010122f7819 */ /* 0x100fe20000001213 */
[----:B------:R-:W3:Y:S01]  /*d920*/  LDS.128 R20, [R26+0xc100] ;  /* 0x00c100001a147984 */ /* 0x000ee20000000c00 */
[----:B------:R-:W-:Y:S01]  /*d930*/  SHF.R.U32.HI R34, RZ, 0x10, R19 ;  /* 0x00000010ff227819 */ /* 0x000fe20000011613 */
[----:B------:R-:W-:Y:S01]  /*d940*/  HADD2.F32 R58, -RZ, R28.H0_H0 ;  /* 0x2000001cff3a7230 */ /* 0x000fe20000004100 */
[----:B------:R-:W-:-:S02]  /*d950*/  SHF.R.U64 R46, R8, 0x10, R9 ;  /* 0x00000010082e7819 */ /* 0x000fc40000001209 */
[--C-:B------:R-:W-:Y:S01]  /*d960*/  SHF.R.U32.HI R30, RZ, 0x10, R11.reuse ;  /* 0x00000010ff1e7819 */ /* 0x100fe2000001160b */
[----:B------:R-:W-:Y:S01]  /*d970*/  HADD2.F32 R57, -RZ, R34.H0_H0 ;  /* 0x20000022ff397230 */ /* 0x000fe20000004100 */
[----:B------:R-:W-:Y:S01]  /*d980*/  SHF.R.U64 R35, R10, 0x10, R11 ;  /* 0x000000100a237819 */ /* 0x000fe2000000120b */
[----:B------:R-:W-:Y:S02]  /*d990*/  HADD2.F32 R34, -RZ, R47.H0_H0 ;  /* 0x2000002fff227230 */ /* 0x000fe40000004100 */
[--C-:B--2---:R-:W-:Y:S02]  /*d9a0*/  HADD2.F32 R19, -RZ, R5.reuse.H0_H0 ;  /* 0x20000005ff137230 */ /* 0x104fe40000004100 */
[----:B------:R-:W-:Y:S02]  /*d9b0*/  HADD2.F32 R17, -RZ, R5.H1_H1 ;  /* 0x30000005ff117230 */ /* 0x000fe40000004100 */
[--C-:B------:R-:W-:Y:S02]  /*d9c0*/  HADD2.F32 R14, -RZ, R7.reuse.H0_H0 ;  /* 0x20000007ff0e7230 */ /* 0x100fe40000004100 */
[----:B------:R-:W-:-:S02]  /*d9d0*/  HADD2.F32 R13, -RZ, R7.H1_H1 ;  /* 0x30000007ff0d7230 */ /* 0x000fc40000004100 */
[--C-:B------:R-:W-:Y:S02]  /*d9e0*/  HADD2.F32 R16, -RZ, R6.reuse.H0_H0 ;  /* 0x20000006ff107230 */ /* 0x100fe40000004100 */
[----:B------:R-:W-:Y:S01]  /*d9f0*/  HADD2.F32 R15, -RZ, R6.H1_H1 ;  /* 0x30000006ff0f7230 */ /* 0x000fe20000004100 */
[-C--:B------:R-:W-:Y:S01]  /*da00*/  FMUL.FTZ R6, R19, R0.reuse ;  /* 0x0000000013067220 */ /* 0x080fe20000410000 */
[----:B---3--:R-:W-:Y:S02]  /*da10*/  HADD2.F32 R3, -RZ, R21.H0_H0 ;  /* 0x20000015ff037230 */ /* 0x008fe40000004100 */
[--C-:B------:R-:W-:Y:S02]  /*da20*/  HADD2.F32 R5, -RZ, R20.reuse.H0_H0 ;  /* 0x20000014ff057230 */ /* 0x100fe40000004100 */
[----:B------:R-:W-:Y:S01]  /*da30*/  HADD2.F32 R12, -RZ, R20.H1_H1 ;  /* 0x30000014ff0c7230 */ /* 0x000fe20000004100 */
[----:B------:R-:W-:Y:S01]  /*da40*/  FMUL.FTZ R32, R3, R0 ;  /* 0x0000000003207220 */ /* 0x000fe20000410000 */
[----:B------:R-:W-:-:S02]  /*da50*/  HADD2.F32 R20, -RZ, R25.H0_H0 ;  /* 0x20000019ff147230 */ /* 0x000fc40000004100 */
[----:B------:R-:W-:Y:S02]  /*da60*/  HADD2.F32 R7, -RZ, R89.H0_H0 ;  /* 0x20000059ff077230 */ /* 0x000fe40000004100 */
[--C-:B------:R-:W-:Y:S01]  /*da70*/  HADD2.F32 R18, -RZ, R4.reuse.H0_H0 ;  /* 0x20000004ff127230 */ /* 0x100fe20000004100 */
[----:B------:R-:W-:Y:S01]  /*da80*/  FMUL.FTZ R0, R17, R20 ;  /* 0x0000001411007220 */ /* 0x000fe20000410000 */
[----:B------:R-:W-:Y:S01]  /*da90*/  HADD2.F32 R24, -RZ, R4.H1_H1 ;  /* 0x30000004ff187230 */ /* 0x000fe20000004100 */
[----:B------:R-:W-:Y:S01]  /*daa0*/  FFMA.FTZ R45, R3, R7, R6 ;  /* 0x00000007032d7223 */ /* 0x000fe20000010006 */
[----:B------:R-:W-:Y:S02]  /*dab0*/  HADD2.F32 R2, -RZ, R21.H1_H1 ;  /* 0x30000015ff027230 */ /* 0x000fe40000004100 */
[----:B------:R-:W-:Y:S02]  /*dac0*/  HADD2.F32 R4, -RZ, R86.H1_H1 ;  /* 0x30000056ff047230 */ /* 0x000fe40000004100 */
[--C-:B------:R-:W-:Y:S01]  /*dad0*/  HADD2.F32 R6, -RZ, R90.reuse.H1_H1 ;  /* 0x3000005aff067230 */ /* 0x100fe20000004100 */
[----:B------:R-:W-:Y:S01]  /*dae0*/  FFMA.FTZ R44, R2, R58, R0 ;  /* 0x0000003a022c7223 */ /* 0x000fe20000010000 */
[----:B------:R-:W-:Y:S01]  /*daf0*/  HADD2.F32 R0, -RZ, R90.H0_H0 ;  /* 0x2000005aff007230 */ /* 0x000fe20000004100 */
[-C--:B------:R-:W-:Y:S01]  /*db00*/  FMUL.FTZ R3, R18, R4.reuse ;  /* 0x0000000412037220 */ /* 0x080fe20000410000 */
[----:B------:R-:W-:Y:S01]  /*db10*/  HADD2.F32 R9, -RZ, R23.H0_H0 ;  /* 0x20000017ff097230 */ /* 0x000fe20000004100 */
[C---:B------:R-:W-:Y:S01]  /*db20*/  FMUL.FTZ R29, R5.reuse, R4 ;  /* 0x00000004051d7220 */ /* 0x040fe20000410000 */
[--C-:B------:R-:W-:Y:S01]  /*db30*/  HADD2.F32 R11, -RZ, R22.reuse.H0_H0 ;  /* 0x20000016ff0b7230 */ /* 0x100fe20000004100 */
[----:B------:R-:W-:Y:S01]  /*db40*/  FFMA.FTZ R33, R5, R6, R3 ;  /* 0x0000000605217223 */ /* 0x000fe20000010003 */
[----:B------:R-:W-:Y:S01]  /*db50*/  HADD2.F32 R3, -RZ, R91.H0_H0 ;  /* 0x2000005bff037230 */ /* 0x000fe20000004100 */
[----:B------:R-:W-:Y:S01]  /*db60*/  FMUL.FTZ R5, R14, R0 ;  /* 0x000000000e057220 */ /* 0x000fe20000410000 */
[----:B------:R-:W-:Y:S01]  /*db70*/  HADD2.F32 R10, -RZ, R22.H1_H1 ;  /* 0x30000016ff0a7230 */ /* 0x000fe20000004100 */
[----:B------:R-:W-:Y:S01]  /*db80*/  FMUL.FTZ R31, R2, R20 ;  /* 0x00000014021f7220 */ /* 0x000fe20000410000 */
[----:B------:R-:W-:Y:S01]  /*db90*/  HADD2.F32 R8, -RZ, R23.H1_H1 ;  /* 0x30000017ff087230 */ /* 0x000fe20000004100 */
[C---:B------:R-:W-:Y:S01]  /*dba0*/  FFMA.FTZ R23, R9.reuse, R3, R5 ;  /* 0x0000000309177223 */ /* 0x040fe20000010005 */
[----:B------:R-:W-:Y:S01]  /*dbb0*/  HADD2.F32 R2, -RZ, R89.H1_H1 ;  /* 0x30000059ff027230 */ /* 0x000fe20000004100 */
[----:B------:R-:W-:Y:S01]  /*dbc0*/  FMUL.FTZ R21, R9, R0 ;  /* 0x0000000009157220 */ /* 0x000fe20000410000 */
[----:B------:R-:W-:-:S02]  /*dbd0*/  HADD2.F32 R22, -RZ, R30.H0_H0 ;  /* 0x2000001eff167230 */ /* 0x000fc40000004100 */
[----:B------:R-:W-:Y:S01]  /*dbe0*/  HADD2.F32 R5, -RZ, R46.H0_H0 ;  /* 0x2000002eff057230 */ /* 0x000fe20000004100 */
[-C--:B------:R-:W-:Y:S01]  /*dbf0*/  FMUL.FTZ R20, R16, R2.reuse ;  /* 0x0000000210147220 */ /* 0x080fe20000410000 */
[----:B------:R-:W-:Y:S01]  /*dc00*/  HADD2.F32 R4, -RZ, R91.H1_H1 ;  /* 0x3000005bff047230 */ /* 0x000fe20000004100 */
[----:B------:R-:W-:Y:S01]  /*dc10*/  FMUL.FTZ R25, R11, R2 ;  /* 0x000000020b197220 */ /* 0x000fe20000410000 */
[----:B------:R-:W-:Y:S01]  /*dc20*/  HADD2.F32 R9, -RZ, R35.H0_H0 ;  /* 0x20000023ff097230 */ /* 0x000fe20000004100 */
[----:B------:R-:W-:Y:S01]  /*dc30*/  FMUL.FTZ R0, R13, R22 ;  /* 0x000000160d007220 */ /* 0x000fe20000410000 */
[----:B------:R-:W-:Y:S01]  /*dc40*/  HADD2.F32 R35, -RZ, R56.H0_H0 ;  /* 0x20000038ff237230 */ /* 0x000fe20000004100 */
[----:B------:R-:W-:Y:S02]  /*dc50*/  FMUL.FTZ R2, R24, R5 ;  /* 0x0000000518027220 */ /* 0x000fe40000410000 */
[----:B------:R-:W-:Y:S02]  /*dc60*/  FFMA.FTZ R30, R11, R4, R20 ;  /* 0x000000040b1e7223 */ /* 0x000fe40000010014 */
[----:B------:R-:W-:-:S02]  /*dc70*/  FMUL.FTZ R11, R8, R22 ;  /* 0x00000016080b7220 */ /* 0x000fc40000410000 */
[----:B------:R-:W-:Y:S02]  /*dc80*/  FFMA.FTZ R20, R8, R57, R0 ;  /* 0x0000003908147223 */ /* 0x000fe40000010000 */
[----:B------:R-:W-:Y:S02]  /*dc90*/  FMUL.FTZ R0, R15, R9 ;  /* 0x000000090f007220 */ /* 0x000fe40000410000 */
[C---:B------:R-:W-:Y:S02]  /*dca0*/  FFMA.FTZ R22, R12.reuse, R35, R2 ;  /* 0x000000230c167223 */ /* 0x040fe40000010002 */
[----:B------:R-:W-:Y:S02]  /*dcb0*/  FMUL.FTZ R5, R12, R5 ;  /* 0x000000050c057220 */ /* 0x000fe40000410000 */
[C---:B------:R-:W-:Y:S02]  /*dcc0*/  FMUL.FTZ R2, R10.reuse, R9 ;  /* 0x000000090a027220 */ /* 0x040fe40000410000 */
[----:B------:R-:W-:-:S02]  /*dcd0*/  FFMA.FTZ R28, R10, R34, R0 ;  /* 0x000000220a1c7223 */ /* 0x000fc40000010000 */
[----:B------:R-:W-:Y:S02]  /*dce0*/  FFMA.FTZ R8, R18, R6, -R29 ;  /* 0x0000000612087223 */ /* 0x000fe4000001081d */
[----:B------:R-:W-:Y:S01]  /*dcf0*/  FFMA.FTZ R12, R19, R7, -R32 ;  /* 0x00000007130c7223 */ /* 0x000fe20000010820 */
[----:B------:R-:W-:Y:S01]  /*dd00*/  F2FP.PACK_AB R7, R20, R23 ;  /* 0x000000171407723e */ /* 0x000fe200000000ff */
[----:B------:R-:W-:Y:S02]  /*dd10*/  FFMA.FTZ R9, R17, R58, -R31 ;  /* 0x0000003a11097223 */ /* 0x000fe4000001081f */
[----:B------:R-:W-:Y:S01]  /*dd20*/  FFMA.FTZ R10, R16, R4, -R25 ;  /* 0x00000004100a7223 */ /* 0x000fe20000010819 */
[----:B------:R-:W-:Y:S01]  /*dd30*/  F2FP.PACK_AB R4, R22, R33 ;  /* 0x000000211604723e */ /* 0x000fe200000000ff */
[----:B------:R-:W-:Y:S01]  /*dd40*/  FFMA.FTZ R3, R14, R3, -R21 ;  /* 0x000000030e037223 */ /* 0x000fe20000010815 */
[----:B------:R-:W-:Y:S01]  /*dd50*/  F2FP.PACK_AB R9, R9, R12 ;  /* 0x0000000c0909723e */ /* 0x000fe200000000ff */
[----:B------:R-:W-:-:S02]  /*dd60*/  FFMA.FTZ R0, R13, R57, -R11 ;  /* 0x000000390d007223 */ /* 0x000fc4000001080b */
[----:B------:R-:W-:Y:S01]  /*dd70*/  FFMA.FTZ R6, R24, R35, -R5 ;  /* 0x0000002318067223 */ /* 0x000fe20000010805 */
[----:B------:R-:W-:Y:S01]  /*dd80*/  F2FP.PACK_AB R5, R44, R45 ;  /* 0x0000002d2c05723e */ /* 0x000fe200000000ff */
[----:B------:R-:W-:Y:S01]  /*dd90*/  FFMA.FTZ R2, R15, R34, -R2 ;  /* 0x000000220f027223 */ /* 0x000fe20000010802 */
[----:B------:R-:W-:Y:S02]  /*dda0*/  F2FP.PACK_AB R11, R0, R3 ;  /* 0x00000003000b723e */ /* 0x000fe400000000ff */
[----:B------:R-:W-:Y:S02]  /*ddb0*/  F2FP.PACK_AB R8, R6, R8 ;  /* 0x000000080608723e */ /* 0x000fe400000000ff */
[----:B------:R-:W-:Y:S02]  /*ddc0*/  F2FP.PACK_AB R10, R2, R10 ;  /* 0x0000000a020a723e */ /* 0x000fe400000000ff */
[----:B------:R-:W-:-:S03]  /*ddd0*/  F2FP.PACK_AB R6, R28, R30 ;  /* 0x0000001e1c06723e */ /* 0x000fc600000000ff */
[----:B------:R2:W-:Y:S04]  /*dde0*/  STS.128 [R27], R8 ;  /* 0x000000081b007388 */ /* 0x0005e80000000c00 */
[----:B------:R2:W-:Y:S02]  /*ddf0*/  STS.128 [R26+0xc100], R4 ;  /* 0x00c100041a007388 */ /* 0x0005e40000000c00 */
.L_x_687:
[----:B------:R-:W-:Y:S05]  /*de00*/  BSYNC B0 ;  /* 0x0000000000007941 */ /* 0x000fea0003800000 */
.L_x_686:
[----:B------:R-:W-:-:S13]  /*de10*/  ISETP.GE.AND P0, PT, R106, c[0x0][0x27c], PT ;  /* 0x00009f006a007a0c */ /* 0x000fda0003f06270 */
        /* <DEDUP_REMOVED lines=18> */
[----:B------:R-:W-:Y:S01]  /*df40*/  HADD2.F32 R2, -RZ, R94.H0_H0 ;  /* 0x2000005eff027230 */ /* 0x000fe20000004100 */
[----:B------:R-:W-:Y:S02]  /*df50*/  SHF.R.U32.HI R22, RZ, 0x10, R41 ;  /* 0x00000010ff167819 */ /* 0x000fe40000011629 */
[----:B------:R-:W-:-:S02]  /*df60*/  IADD3 R0, R3, R0, R139 ;  /* 0x0000000003007210 */ /* 0x000fc40007ffe08b */
[----:B------:R-:W-:Y:S02]  /*df70*/  SHF.R.U32.HI R23, RZ, 0x10, R39 ;  /* 0x00000010ff177819 */ /* 0x000fe40000011627 */
[----:B------:R-:W-:Y:S02]  /*df80*/  SHF.L.U32 R21, R0, 0x1, RZ ;  /* 0x0000000100157819 */ /* 0x000fe400000006ff */
[--C-:B------:R-:W-:Y:S01]  /*df90*/  SHF.R.U32.HI R0, RZ, 0x10, R37.reuse ;  /* 0x00000010ff007819 */ /* 0x100fe20000011625 */
[----:B------:R-:W-:Y:S01]  /*dfa0*/  HADD2.F32 R23, -RZ, R23.H0_H0 ;  /* 0x20000017ff177230 */ /* 0x000fe20000004100 */
[----:B------:R-:W-:Y:S01]  /*dfb0*/  SHF.R.U64 R31, R36, 0x10, R37 ;  /* 0x00000010241f7819 */ /* 0x000fe20000001225 */
[----:B------:R-:W3:Y:S01]  /*dfc0*/  LDS.128 R8, [R21+0xc100] ;  /* 0x00c1000015087984 */ /* 0x000ee20000000c00 */
[----:B------:R-:W-:Y:S01]  /*dfd0*/  SHF.R.U64 R40, R40, 0x10, R41 ;  /* 0x0000001028287819 */ /* 0x000fe20000001229 */
[----:B------:R-:W-:Y:S01]  /*dfe0*/  HADD2.F32 R25, -RZ, R0.H0_H0 ;  /* 0x20000000ff197230 */ /* 0x000fe20000004100 */
[----:B------:R-:W-:Y:S01]  /*dff0*/  SHF.R.U32.HI R24, RZ, 0x10, R43 ;  /* 0x00000010ff187819 */ /* 0x000fe2000001162b */
[----:B------:R-:W-:Y:S01]  /*e000*/  HADD2.F32 R0, -RZ, R94.H1_H1 ;  /* 0x3000005eff007230 */ /* 0x000fe20000004100 */
[----:B------:R-:W-:Y:S01]  /*e010*/  SHF.R.U64 R26, R38, 0x10, R39 ;  /* 0x00000010261a7819 */ /* 0x000fe20000001227 */
[----:B------:R-:W-:Y:S01]  /*e020*/  HADD2.F32 R41, -RZ, R22.H0_H0 ;  /* 0x20000016ff297230 */ /* 0x000fe20000004100 */
[----:B------:R-:W-:Y:S01]  /*e030*/  SHF.R.U64 R37, R42, 0x10, R43 ;  /* 0x000000102a257819 */ /* 0x000fe2000000122b */
[----:B------:R-:W-:-:S02]  /*e040*/  HADD2.F32 R39, -RZ, R24.H0_H0 ;  /* 0x20000018ff277230 */ /* 0x000fc40000004100 */
[----:B------:R-:W-:Y:S02]  /*e050*/  HADD2.F32 R38, -RZ, R40.H0_H0 ;  /* 0x20000028ff267230 */ /* 0x000fe40000004100 */
[----:B------:R-:W-:Y:S02]  /*e060*/  HADD2.F32 R37, -RZ, R37.H0_H0 ;  /* 0x20000025ff257230 */ /* 0x000fe40000004100 */
[--C-:B--2---:R-:W-:Y:S02]  /*e070*/  HADD2.F32 R20, -RZ, R5.reuse.H0_H0 ;  /* 0x20000005ff147230 */ /* 0x104fe40000004100 */
[----:B------:R-:W-:Y:S02]  /*e080*/  HADD2.F32 R19, -RZ, R5.H1_H1 ;  /* 0x30000005ff137230 */ /* 0x000fe40000004100 */
[--C-:B------:R-:W-:Y:S02]  /*e090*/  HADD2.F32 R17, -RZ, R4.reuse.H0_H0 ;  /* 0x20000004ff117230 */ /* 0x100fe40000004100 */
[----:B------:R-:W-:-:S02]  /*e0a0*/  HADD2.F32 R15, -RZ, R4.H1_H1 ;  /* 0x30000004ff0f7230 */ /* 0x000fc40000004100 */
[--C-:B------:R-:W-:Y:S02]  /*e0b0*/  HADD2.F32 R18, -RZ, R7.reuse.H0_H0 ;  /* 0x20000007ff127230 */ /* 0x100fe40000004100 */
[----:B------:R-:W-:Y:S02]  /*e0c0*/  HADD2.F32 R16, -RZ, R7.H1_H1 ;  /* 0x30000007ff107230 */ /* 0x000fe40000004100 */
[--C-:B------:R-:W-:Y:S02]  /*e0d0*/  HADD2.F32 R14, -RZ, R6.reuse.H0_H0 ;  /* 0x20000006ff0e7230 */ /* 0x100fe40000004100 */
[--C-:B---3--:R-:W-:Y:S02]  /*e0e0*/  HADD2.F32 R5, -RZ, R9.reuse.H0_H0 ;  /* 0x20000009ff057230 */ /* 0x108fe40000004100 */
[----:B------:R-:W-:Y:S02]  /*e0f0*/  HADD2.F32 R4, -RZ, R9.H1_H1 ;  /* 0x30000009ff047230 */ /* 0x000fe40000004100 */
[----:B------:R-:W-:Y:S01]  /*e100*/  HADD2.F32 R13, -RZ, R6.H1_H1 ;  /* 0x30000006ff0d7230 */ /* 0x000fe20000004100 */
[----:B------:R-:W-:Y:S01]  /*e110*/  FMUL.FTZ R34, R5, R2 ;  /* 0x0000000205227220 */ /* 0x000fe20000410000 */
[--C-:B------:R-:W-:Y:S01]  /*e120*/  HADD2.F32 R12, -RZ, R8.reuse.H0_H0 ;  /* 0x20000008ff0c7230 */ /* 0x100fe20000004100 */
[----:B------:R-:W-:Y:S01]  /*e130*/  FMUL.FTZ R32, R4, R25 ;  /* 0x0000001904207220 */ /* 0x000fe20000410000 */
[----:B------:R-:W-:-:S02]  /*e140*/  HADD2.F32 R9, -RZ, R8.H1_H1 ;  /* 0x30000008ff097230 */ /* 0x000fc40000004100 */
[--C-:B------:R-:W-:Y:S02]  /*e150*/  HADD2.F32 R8, -RZ, R10.reuse.H0_H0 ;  /* 0x2000000aff087230 */ /* 0x100fe40000004100 */
[----:B------:R-:W-:Y:S01]  /*e160*/  HADD2.F32 R7, -RZ, R10.H1_H1 ;  /* 0x3000000aff077230 */ /* 0x000fe20000004100 */
[----:B------:R-:W-:Y:S01]  /*e170*/  FMUL.FTZ R10, R20, R2 ;  /* 0x00000002140a7220 */ /* 0x000fe20000410000 */
[----:B------:R-:W-:Y:S01]  /*e180*/  HADD2.F32 R6, -RZ, R95.H0_H0 ;  /* 0x2000005fff067230 */ /* 0x000fe20000004100 */
[----:B------:R-:W-:Y:S01]  /*e190*/  FMUL.FTZ R2, R18, R0 ;  /* 0x0000000012027220 */ /* 0x000fe20000410000 */
[--C-:B------:R-:W-:Y:S02]  /*e1a0*/  HADD2.F32 R3, -RZ, R11.reuse.H0_H0 ;  /* 0x2000000bff037230 */ /* 0x100fe40000004100 */
[----:B------:R-:W-:Y:S01]  /*e1b0*/  HADD2.F32 R11, -RZ, R11.H1_H1 ;  /* 0x3000000bff0b7230 */ /* 0x000fe20000004100 */
[----:B------:R-:W-:Y:S01]  /*e1c0*/  FFMA.FTZ R36, R5, R6, R10 ;  /* 0x0000000605247223 */ /* 0x000fe2000001000a */
[----:B------:R-:W-:Y:S01]  /*e1d0*/  HADD2.F32 R5, -RZ, R96.H1_H1 ;  /* 0x30000060ff057230 */ /* 0x000fe20000004100 */
[----:B------:R-:W-:Y:S01]  /*e1e0*/  FMUL.FTZ R27, R3, R0 ;  /* 0x00000000031b7220 */ /* 0x000fe20000410000 */
[----:B------:R-:W-:Y:S01]  /*e1f0*/  HADD2.F32 R0, -RZ, R95.H1_H1 ;  /* 0x3000005fff007230 */ /* 0x000fe20000004100 */
[----:B------:R-:W-:-:S02]  /*e200*/  FMUL.FTZ R10, R19, R25 ;  /* 0x00000019130a7220 */ /* 0x000fc40000410000 */
[----:B------:R-:W-:Y:S01]  /*e210*/  FFMA.FTZ R33, R3, R5, R2 ;  /* 0x0000000503217223 */ /* 0x000fe20000010002 */
[----:B------:R-:W-:Y:S01]  /*e220*/  HADD2.F32 R3, -RZ, R97.H0_H0 ;  /* 0x20000061ff037230 */ /* 0x000fe20000004100 */
[----:B------:R-:W-:Y:S01]  /*e230*/  FFMA.FTZ R35, R4, R41, R10 ;  /* 0x0000002904237223 */ /* 0x000fe2000001000a */
[----:B------:R-:W-:Y:S01]  /*e240*/  HADD2.F32 R2, -RZ, R96.H0_H0 ;  /* 0x20000060ff027230 */ /* 0x000fe20000004100 */
[----:B------:R-:W-:Y:S02]  /*e250*/  FMUL.FTZ R4, R16, R23 ;  /* 0x0000001710047220 */ /* 0x000fe40000410000 */
[-C--:B------:R-:W-:Y:S02]  /*e260*/  FMUL.FTZ R10, R17, R0.reuse ;  /* 0x00000000110a7220 */ /* 0x080fe40000410000 */
[----:B------:R-:W-:Y:S01]  /*e270*/  FMUL.FTZ R24, R12, R0 ;  /* 0x000000000c187220 */ /* 0x000fe20000410000 */
[----:B------:R-:W-:Y:S01]  /*e280*/  HADD2.F32 R0, -RZ, R98.H0_H0 ;  /* 0x20000062ff007230 */ /* 0x000fe20000004100 */
[----:B------:R-:W-:-:S02]  /*e290*/  FFMA.FTZ R29, R11, R39, R4 ;  /* 0x000000270b1d7223 */ /* 0x000fc40000010004 */
[----:B------:R-:W-:Y:S01]  /*e2a0*/  FFMA.FTZ R28, R12, R3, R10 ;  /* 0x000000030c1c7223 */ /* 0x000fe2000001000a */
[----:B------:R-:W-:Y:S01]  /*e2b0*/  HADD2.F32 R10, -RZ, R31.H0_H0 ;  /* 0x2000001fff0a7230 */ /* 0x000fe20000004100 */
[----:B------:R-:W-:Y:S02]  /*e2c0*/  FMUL.FTZ R4, R14, R2 ;  /* 0x000000020e047220 */ /* 0x000fe40000410000 */
[----:B------:R-:W-:Y:S01]  /*e2d0*/  FMUL.FTZ R25, R11, R23 ;  /* 0x000000170b197220 */ /* 0x000fe20000410000 */
[----:B------:R-:W-:Y:S01]  /*e2e0*/  HADD2.F32 R11, -RZ, R26.H0_H0 ;  /* 0x2000001aff0b7230 */ /* 0x000fe20000004100 */
[C---:B------:R-:W-:Y:S02]  /*e2f0*/  FFMA.FTZ R31, R8.reuse, R0, R4 ;  /* 0x00000000081f7223 */ /* 0x040fe40000010004 */
[----:B------:R-:W-:Y:S02]  /*e300*/  FMUL.FTZ R4, R15, R10 ;  /* 0x0000000a0f047220 */ /* 0x000fe40000410000 */
[----:B------:R-:W-:-:S02]  /*e310*/  FMUL.FTZ R22, R8, R2 ;  /* 0x0000000208167220 */ /* 0x000fc40000410000 */
[-C--:B------:R-:W-:Y:S02]  /*e320*/  FMUL.FTZ R2, R13, R11.reuse ;  /* 0x0000000b0d027220 */ /* 0x080fe40000410000 */
[C---:B------:R-:W-:Y:S02]  /*e330*/  FFMA.FTZ R23, R9.reuse, R38, R4 ;  /* 0x0000002609177223 */ /* 0x040fe40000010004 */
[----:B------:R-:W-:Y:S02]  /*e340*/  FMUL.FTZ R12, R9, R10 ;  /* 0x0000000a090c7220 */ /* 0x000fe40000410000 */
[----:B------:R-:W-:Y:S02]  /*e350*/  FMUL.FTZ R4, R7, R11 ;  /* 0x0000000b07047220 */ /* 0x000fe40000410000 */
[----:B------:R-:W-:Y:S02]  /*e360*/  FFMA.FTZ R10, R20, R6, -R34 ;  /* 0x00000006140a7223 */ /* 0x000fe40000010822 */
[----:B------:R-:W-:-:S02]  /*e370*/  FFMA.FTZ R6, R17, R3, -R24 ;  /* 0x0000000311067223 */ /* 0x000fc40000010818 */
[----:B------:R-:W-:Y:S01]  /*e380*/  FFMA.FTZ R26, R7, R37, R2 ;  /* 0x00000025071a7223 */ /* 0x000fe20000010002 */
[----:B------:R-:W-:Y:S01]  /*e390*/  F2FP.PACK_AB R7, R29, R33 ;  /* 0x000000211d07723e */ /* 0x000fe200000000ff */
[----:B------:R-:W-:Y:S02]  /*e3a0*/  FFMA.FTZ R9, R19, R41, -R32 ;  /* 0x0000002913097223 */ /* 0x000fe40000010820 */
[----:B------:R-:W-:Y:S01]  /*e3b0*/  FFMA.FTZ R8, R18, R5, -R27 ;  /* 0x0000000512087223 */ /* 0x000fe2000001081b */
[----:B------:R-:W-:Y:S01]  /*e3c0*/  F2FP.PACK_AB R5, R35, R36 ;  /* 0x000000242305723e */ /* 0x000fe200000000ff */
[----:B------:R-:W-:Y:S01]  /*e3d0*/  FFMA.FTZ R11, R16, R39, -R25 ;  /* 0x00000027100b7223 */ /* 0x000fe20000010819 */
[----:B------:R-:W-:Y:S01]  /*e3e0*/  F2FP.PACK_AB R9, R9, R10 ;  /* 0x0000000a0909723e */ /* 0x000fe200000000ff */
[----:B------:R-:W-:Y:S02]  /*e3f0*/  FFMA.FTZ R3, R14, R0, -R22 ;  /* 0x000000000e037223 */ /* 0x000fe40000010816 */
[----:B------:R-:W-:Y:S01]  /*e400*/  FFMA.FTZ R2, R15, R38, -R12 ;  /* 0x000000260f027223 */ /* 0x000fe2000001080c */
[----:B------:R-:W-:Y:S01]  /*e410*/  F2FP.PACK_AB R11, R11, R8 ;  /* 0x000000080b0b723e */ /* 0x000fe200000000ff */
[----:B------:R-:W-:Y:S01]  /*e420*/  FFMA.FTZ R0, R13, R37, -R4 ;  /* 0x000000250d007223 */ /* 0x000fe20000010804 */
[----:B------:R-:W-:-:S02]  /*e430*/  F2FP.PACK_AB R4, R23, R28 ;  /* 0x0000001c1704723e */ /* 0x000fc400000000ff */
[----:B------:R-:W-:Y:S02]  /*e440*/  F2FP.PACK_AB R8, R2, R6 ;  /* 0x000000060208723e */ /* 0x000fe400000000ff */
[----:B------:R-:W-:Y:S02]  /*e450*/  F2FP.PACK_AB R10, R0, R3 ;  /* 0x00000003000a723e */ /* 0x000fe400000000ff */
[----:B------:R-:W-:-:S03]  /*e460*/  F2FP.PACK_AB R6, R26, R31 ;  /* 0x0000001f1a06723e */ /* 0x000fc600000000ff */
[----:B------:R2:W-:Y:S04]  /*e470*/  STS.128 [R30], R8 ;  /* 0x000000081e007388 */ /* 0x0005e80000000c00 */
[----:B------:R2:W-:Y:S02]  /*e480*/  STS.128 [R21+0xc100], R4 ;  /* 0x00c1000415007388 */ /* 0x0005e40000000c00 */
.L_x_683:
[----:B------:R-:W-:Y:S05]  /*e490*/  BSYNC B1 ;  /* 0x0000000000017941 */ /* 0x000fea0003800000 */
.L_x_682:
[----:B------:R-:W-:-:S13]  /*e4a0*/  ISETP.GE.AND P0, PT, R118, R84, PT ;  /* 0x000000547600720c */ /* 0x000fda0003f06270 */
[----:B------:R-:W-:Y:S05]  /*e4b0*/  @P0 BRA `(.L_x_667) ;  /* 0x000013f000000947 */ /* 0x000fea0003800000 */
[----:B------:R-:W-:Y:S01]  /*e4c0*/  ISETP.GE.AND P0, PT, R104, c[0x0][0x27c], PT ;  /* 0x00009f0068007a0c */ /* 0x000fe20003f06270 */
[----:B------:R-:W-:Y:S01]  /*e4d0*/  IMAD.SHL.U32 R0, R118, 0x40, RZ ;  /* 0x0000004076007824 */ /* 0x000fe200078e00ff */
[----:B------:R-:W-:Y:S01]  /*e4e0*/  SHF.R.S32.HI R2, RZ, 0x1f, R118 ;  /* 0x0000001fff027819 */ /* 0x000fe20000011476 */
[----:B------:R-:W-:Y:S03]  /*e4f0*/  BSSY B0, `(.L_x_688) ;  /* 0x0000069000007945 */ /* 0x000fe60003800000 */
[----:B------:R-:W-:Y:S02]  /*e500*/  LEA.HI R2, R2, R118, RZ, 0x3 ;  /* 0x0000007602027211 */ /* 0x000fe400078f18ff */
[----:B------:R-:W-:-:S03]  /*e510*/  LOP3.LUT R0, R0, 0x1c0, RZ, 0xc0, !PT ;  /* 0x000001c000007812 */ /* 0x000fc600078ec0ff */
[----:B------:R-:W-:Y:S01]  /*e520*/  IMAD.SHL.U32 R2, R2, 0x40, RZ ;  /* 0x0000004002027824 */ /* 0x000fe200078e00ff */
[----:B------:R-:W-:-:S04]  /*e530*/  SHF.R.U32.HI R44, RZ, 0x3, R0 ;  /* 0x00000003ff2c7819 */ /* 0x000fc80000011600 */
[----:B------:R-:W-:Y:S01]  /*e540*/  LOP3.LUT R2, R2, 0xfffffe00, RZ, 0xc0, !PT ;  /* 0xfffffe0002027812 */ /* 0x000fe200078ec0ff */
[----:B------:R-:W-:Y:S05]  /*e550*/  @P0 BRA `(.L_x_689) ;  /* 0x0000062000000947 */ /* 0x000fea0003800000 */
[----:B--2---:R-:W-:Y:S02]  /*e560*/  MOV R6, c[0x0][0x27c] ;  /* 0x00009f0000067a02 */ /* 0x004fe40000000f00 */
[----:B------:R-:W-:Y:S02]  /*e570*/  LOP3.LUT R3, R0, 0x38, R104, 0xf8, !PT ;  /* 0x0000003800037812 */ /* 0x000fe400078ef868 */
[----:B------:R-:W-:Y:S02]  /*e580*/  LEA.HI R6, R6, R121, RZ, 0x1d ;  /* 0x0000007906067211 */ /* 0x000fe400078fe8ff */
[----:B------:R-:W-:Y:S02]  /*e590*/  SHF.R.U32.HI R23, RZ, 0x10, R53 ;  /* 0x00000010ff177819 */ /* 0x000fe40000011635 */
[----:B------:R-:W-:Y:S02]  /*e5a0*/  SHF.R.S32.HI R5, RZ, 0x1f, R6 ;  /* 0x0000001fff057819 */ /* 0x000fe40000011406 */
[----:B------:R-:W-:Y:S01]  /*e5b0*/  SHF.L.U32 R4, R6, 0x3, RZ ;  /* 0x0000000306047819 */ /* 0x000fe200000006ff */
[----:B------:R-:W-:Y:S01]  /*e5c0*/  HADD2.F32 R23, -RZ, R23.H0_H0 ;  /* 0x20000017ff177230 */ /* 0x000fe20000004100 */
[----:B------:R-:W-:-:S02]  /*e5d0*/  LEA.HI R6, R5, R6, RZ, 0x3 ;  /* 0x0000000605067211 */ /* 0x000fc400078f18ff */
[----:B------:R-:W-:Y:S02]  /*e5e0*/  LOP3.LUT R5, R2, R3, R44, 0xf6, !PT ;  /* 0x0000000302057212 */ /* 0x000fe400078ef62c */
[----:B------:R-:W-:Y:S02]  /*e5f0*/  LOP3.LUT R4, R0, 0x38, R4, 0xf8, !PT ;  /* 0x0000003800047812 */ /* 0x000fe400078ef804 */
[----:B------:R-:W-:Y:S02]  /*e600*/  SHF.L.U32 R3, R6, 0xa, RZ ;  /* 0x0000000a06037819 */ /* 0x000fe400000006ff */
[----:B------:R-:W-:Y:S02]  /*e610*/  LOP3.LUT R8, R4, R44, RZ, 0x3c, !PT ;  /* 0x0000002c04087212 */ /* 0x000fe400078e3cff */
[----:B------:R-:W-:Y:S02]  /*e620*/  LOP3.LUT R3, R3, 0x7fffe000, RZ, 0xc0, !PT ;  /* 0x7fffe00003037812 */ /* 0x000fe400078ec0ff */
[----:B------:R-:W-:-:S02]  /*e630*/  LEA R27, R5, 0xc100, 0x1 ;  /* 0x0000c100051b7811 */ /* 0x000fc400078e08ff */
[----:B------:R-:W-:Y:S02]  /*e640*/  IADD3 R3, R8, R3, R2 ;  /* 0x0000000308037210 */ /* 0x000fe40007ffe002 */
[----:B------:R-:W-:Y:S01]  /*e650*/  SHF.R.U32.HI R25, RZ, 0x10, R49 ;  /* 0x00000010ff197819 */ /* 0x000fe20000011631 */
[----:B------:R-:W2:Y:S01]  /*e660*/  LDS.128 R4, [R27] ;  /* 0x000000001b047984 */ /* 0x000ea20000000c00 */
[----:B------:R-:W-:Y:S01]  /*e670*/  SHF.L.U32 R24, R3, 0x1, RZ ;  /* 0x0000000103187819 */ /* 0x000fe200000006ff */
[----:B------:R-:W-:Y:S01]  /*e680*/  HADD2.F32 R3, -RZ, R97.H1_H1 ;  /* 0x30000061ff037230 */ /* 0x000fe20000004100 */
[----:B------:R-:W-:Y:S01]  /*e690*/  SHF.R.U32.HI R26, RZ, 0x10, R55 ;  /* 0x00000010ff1a7819 */ /* 0x000fe20000011637 */
[----:B------:R-:W-:Y:S01]  /*e6a0*/  HADD2.F32 R43, -RZ, R25.H0_H0 ;  /* 0x20000019ff2b7230 */ /* 0x000fe20000004100 */
[----:B------:R-:W-:Y:S01]  /*e6b0*/  SHF.R.U64 R39, R52, 0x10, R53 ;  /* 0x0000001034277819 */ /* 0x000fe20000001235 */
[----:B------:R-:W3:Y:S01]  /*e6c0*/  LDS.128 R8, [R24+0xc100] ;  /* 0x00c1000018087984 */ /* 0x000ee20000000c00 */
[----:B------:R-:W-:Y:S01]  /*e6d0*/  SHF.R.U32.HI R30, RZ, 0x10, R51 ;  /* 0x00000010ff1e7819 */ /* 0x000fe20000011633 */
[----:B------:R-:W-:Y:S01]  /*e6e0*/  HADD2.F32 R26, -RZ, R26.H0_H0 ;  /* 0x2000001aff1a7230 */ /* 0x000fe20000004100 */
[----:B------:R-:W-:-:S02]  /*e6f0*/  SHF.R.U64 R34, R54, 0x10, R55 ;  /* 0x0000001036227819 */ /* 0x000fc40000001237 */
[----:B------:R-:W-:Y:S01]  /*e700*/  SHF.R.U64 R41, R48, 0x10, R49 ;  /* 0x0000001030297819 */ /* 0x000fe20000001231 */
[----:B------:R-:W-:Y:S01]  /*e710*/  HADD2.F32 R42, -RZ, R30.H0_H0 ;  /* 0x2000001eff2a7230 */ /* 0x000fe20000004100 */
[----:B------:R-:W-:Y:S01]  /*e720*/  SHF.R.U64 R40, R50, 0x10, R51 ;  /* 0x0000001032287819 */ /* 0x000fe20000001233 */
[--C-:B--2---:R-:W-:Y:S02]  /*e730*/  HADD2.F32 R21, -RZ, R5.reuse.H0_H0 ;  /* 0x20000005ff157230 */ /* 0x104fe40000004100 */
[----:B------:R-:W-:Y:S02]  /*e740*/  HADD2.F32 R19, -RZ, R5.H1_H1 ;  /* 0x30000005ff137230 */ /* 0x000fe40000004100 */
[--C-:B------:R-:W-:Y:S02]  /*e750*/  HADD2.F32 R20, -RZ, R4.reuse.H0_H0 ;  /* 0x20000004ff147230 */ /* 0x100fe40000004100 */
[----:B------:R-:W-:Y:S02]  /*e760*/  HADD2.F32 R22, -RZ, R4.H1_H1 ;  /* 0x30000004ff167230 */ /* 0x000fe40000004100 */
[----:B---3--:R-:W-:-:S02]  /*e770*/  HADD2.F32 R5, -RZ, R9.H0_H0 ;  /* 0x20000009ff057230 */ /* 0x008fc40000004100 */
[----:B------:R-:W-:Y:S02]  /*e780*/  HADD2.F32 R4, -RZ, R9.H1_H1 ;  /* 0x30000009ff047230 */ /* 0x000fe40000004100 */
[--C-:B------:R-:W-:Y:S01]  /*e790*/  HADD2.F32 R9, -RZ, R8.reuse.H0_H0 ;  /* 0x20000008ff097230 */ /* 0x100fe20000004100 */
[----:B------:R-:W-:Y:S01]  /*e7a0*/  FMUL.FTZ R33, R5, R3 ;  /* 0x0000000305217220 */ /* 0x000fe20000410000 */
[----:B------:R-:W-:Y:S01]  /*e7b0*/  HADD2.F32 R14, -RZ, R8.H1_H1 ;  /* 0x30000008ff0e7230 */ /* 0x000fe20000004100 */
[----:B------:R-:W-:Y:S01]  /*e7c0*/  FMUL.FTZ R32, R4, R23 ;  /* 0x0000001704207220 */ /* 0x000fe20000410000 */
[--C-:B------:R-:W-:Y:S02]  /*e7d0*/  HADD2.F32 R16, -RZ, R7.reuse.H0_H0 ;  /* 0x20000007ff107230 */ /* 0x100fe40000004100 */
[----:B------:R-:W-:Y:S01]  /*e7e0*/  HADD2.F32 R15, -RZ, R7.H1_H1 ;  /* 0x30000007ff0f7230 */ /* 0x000fe20000004100 */
[----:B------:R-:W-:Y:S01]  /*e7f0*/  FMUL.FTZ R7, R21, R3 ;  /* 0x0000000315077220 */ /* 0x000fe20000410000 */
[----:B------:R-:W-:Y:S01]  /*e800*/  HADD2.F32 R8, -RZ, R99.H0_H0 ;  /* 0x20000063ff087230 */ /* 0x000fe20000004100 */
[----:B------:R-:W-:Y:S01]  /*e810*/  FMUL.FTZ R3, R19, R23 ;  /* 0x0000001713037220 */ /* 0x000fe20000410000 */
[----:B------:R-:W-:-:S02]  /*e820*/  HADD2.F32 R18, -RZ, R6.H0_H0 ;  /* 0x20000006ff127230 */ /* 0x000fc40000004100 */
[----:B------:R-:W-:Y:S01]  /*e830*/  HADD2.F32 R17, -RZ, R6.H1_H1 ;  /* 0x30000006ff117230 */ /* 0x000fe20000004100 */
[----:B------:R-:W-:Y:S01]  /*e840*/  FFMA.FTZ R38, R5, R8, R7 ;  /* 0x0000000805267223 */ /* 0x000fe20000010007 */
[----:B------:R-:W-:Y:S01]  /*e850*/  HADD2.F32 R6, -RZ, R98.H1_H1 ;  /* 0x30000062ff067230 */ /* 0x000fe20000004100 */
[----:B------:R-:W-:Y:S01]  /*e860*/  FFMA.FTZ R37, R4, R43, R3 ;  /* 0x0000002b04257223 */ /* 0x000fe20000010003 */
[--C-:B------:R-:W-:Y:S02]  /*e870*/  HADD2.F32 R7, -RZ, R100.reuse.H1_H1 ;  /* 0x30000064ff077230 */ /* 0x100fe40000004100 */
[----:B------:R-:W-:Y:S01]  /*e880*/  HADD2.F32 R3, -RZ, R100.H0_H0 ;  /* 0x20000064ff037230 */ /* 0x000fe20000004100 */
[-C--:B------:R-:W-:Y:S01]  /*e890*/  FMUL.FTZ R5, R20, R6.reuse ;  /* 0x0000000614057220 */ /* 0x080fe20000410000 */
[--C-:B------:R-:W-:Y:S01]  /*e8a0*/  HADD2.F32 R13, -RZ, R10.reuse.H0_H0 ;  /* 0x2000000aff0d7230 */ /* 0x100fe20000004100 */
[C---:B------:R-:W-:Y:S01]  /*e8b0*/  FMUL.FTZ R31, R9.reuse, R6 ;  /* 0x00000006091f7220 */ /* 0x040fe20000410000 */
[----:B------:R-:W-:Y:S01]  /*e8c0*/  HADD2.F32 R12, -RZ, R10.H1_H1 ;  /* 0x3000000aff0c7230 */ /* 0x000fe20000004100 */
[----:B------:R-:W-:Y:S01]  /*e8d0*/  FFMA.FTZ R35, R9, R7, R5 ;  /* 0x0000000709237223 */ /* 0x000fe20000010005 */
[----:B------:R-:W-:Y:S01]  /*e8e0*/  HADD2.F32 R10, -RZ, R11.H0_H0 ;  /* 0x2000000bff0a7230 */ /* 0x000fe20000004100 */
[----:B------:R-:W-:Y:S01]  /*e8f0*/  FMUL.FTZ R9, R16, R3 ;  /* 0x0000000310097220 */ /* 0x000fe20000410000 */
[----:B------:R-:W-:-:S02]  /*e900*/  HADD2.F32 R5, -RZ, R101.H0_H0 ;  /* 0x20000065ff057230 */ /* 0x000fc40000004100 */
[----:B------:R-:W-:Y:S01]  /*e910*/  HADD2.F32 R4, -RZ, R99.H1_H1 ;  /* 0x30000063ff047230 */ /* 0x000fe20000004100 */
[C---:B------:R-:W-:Y:S01]  /*e920*/  FMUL.FTZ R25, R10.reuse, R3 ;  /* 0x000000030a197220 */ /* 0x040fe20000410000 */
[----:B------:R-:W-:Y:S01]  /*e930*/  HADD2.F32 R6, -RZ, R101.H1_H1 ;  /* 0x30000065ff067230 */ /* 0x000fe20000004100 */
[----:B------:R-:W-:Y:S01]  /*e940*/  FFMA.FTZ R28, R10, R5, R9 ;  /* 0x000000050a1c7223 */ /* 0x000fe20000010009 */
[----:B------:R-:W-:Y:S01]  /*e950*/  HADD2.F32 R10, -RZ, R39.H0_H0 ;  /* 0x20000027ff0a7230 */ /* 0x000fe20000004100 */
[----:B------:R-:W-:Y:S01]  /*e960*/  FMUL.FTZ R23, R18, R4 ;  /* 0x0000000412177220 */ /* 0x000fe20000410000 */
[----:B------:R-:W-:Y:S01]  /*e970*/  HADD2.F32 R11, -RZ, R11.H1_H1 ;  /* 0x3000000bff0b7230 */ /* 0x000fe20000004100 */
[----:B------:R-:W-:Y:S01]  /*e980*/  FMUL.FTZ R3, R15, R26 ;  /* 0x0000001a0f037220 */ /* 0x000fe20000410000 */
[----:B------:R-:W-:Y:S01]  /*e990*/  HADD2.F32 R9, -RZ, R34.H0_H0 ;  /* 0x20000022ff097230 */ /* 0x000fe20000004100 */
[C---:B------:R-:W-:Y:S01]  /*e9a0*/  FMUL.FTZ R29, R13.reuse, R4 ;  /* 0x000000040d1d7220 */ /* 0x040fe20000410000 */
[----:B------:R-:W-:Y:S01]  /*e9b0*/  HADD2.F32 R39, -RZ, R41.H0_H0 ;  /* 0x20000029ff277230 */ /* 0x000fe20000004100 */
[----:B------:R-:W-:Y:S01]  /*e9c0*/  FFMA.FTZ R36, R13, R6, R23 ;  /* 0x000000060d247223 */ /* 0x000fe20000010017 */
[----:B------:R-:W-:Y:S01]  /*e9d0*/  HADD2.F32 R34, -RZ, R40.H0_H0 ;  /* 0x20000028ff227230 */ /* 0x000fe20000004100 */
[----:B------:R-:W-:-:S02]  /*e9e0*/  FMUL.FTZ R4, R22, R10 ;  /* 0x0000000a16047220 */ /* 0x000fc40000410000 */
[C---:B------:R-:W-:Y:S02]  /*e9f0*/  FMUL.FTZ R23, R11.reuse, R26 ;  /* 0x0000001a0b177220 */ /* 0x040fe40000410000 */
[----:B------:R-:W-:Y:S02]  /*ea00*/  FFMA.FTZ R11, R11, R42, R3 ;  /* 0x0000002a0b0b7223 */ /* 0x000fe40000010003 */
[----:B------:R-:W-:Y:S02]  /*ea10*/  FMUL.FTZ R3, R17, R9 ;  /* 0x0000000911037220 */ /* 0x000fe40000410000 */
[C---:B------:R-:W-:Y:S02]  /*ea20*/  FMUL.FTZ R10, R14.reuse, R10 ;  /* 0x0000000a0e0a7220 */ /* 0x040fe40000410000 */
[----:B------:R-:W-:Y:S02]  /*ea30*/  FFMA.FTZ R26, R14, R39, R4 ;  /* 0x000000270e1a7223 */ /* 0x000fe40000010004 */
[----:B------:R-:W-:-:S02]  /*ea40*/  FMUL.FTZ R4, R12, R9 ;  /* 0x000000090c047220 */ /* 0x000fc40000410000 */
[----:B------:R-:W-:Y:S02]  /*ea50*/  FFMA.FTZ R30, R12, R34, R3 ;  /* 0x000000220c1e7223 */ /* 0x000fe40000010003 */
[----:B------:R-:W-:Y:S02]  /*ea60*/  FFMA.FTZ R14, R21, R8, -R33 ;  /* 0x00000008150e7223 */ /* 0x000fe40000010821 */
[----:B------:R-:W-:Y:S02]  /*ea70*/  FFMA.FTZ R12, R18, R6, -R29 ;  /* 0x00000006120c7223 */ /* 0x000fe4000001081d */
[----:B------:R-:W-:Y:S02]  /*ea80*/  FFMA.FTZ R8, R22, R39, -R10 ;  /* 0x0000002716087223 */ /* 0x000fe4000001080a */
[----:B------:R-:W-:Y:S02]  /*ea90*/  FFMA.FTZ R9, R19, R43, -R32 ;  /* 0x0000002b13097223 */ /* 0x000fe40000010820 */
[----:B------:R-:W-:Y:S01]  /*eaa0*/  FFMA.FTZ R13, R20, R7, -R31 ;  /* 0x00000007140d7223 */ /* 0x000fe2000001081f */
[----:B------:R-:W-:Y:S01]  /*eab0*/  F2FP.PACK_AB R7, R11, R28 ;  /* 0x0000001c0b07723e */ /* 0x000fe200000000ff */
[----:B------:R-:W-:Y:S01]  /*eac0*/  FFMA.FTZ R6, R16, R5, -R25 ;  /* 0x0000000510067223 */ /* 0x000fe20000010819 */
[----:B------:R-:W-:Y:S01]  /*ead0*/  F2FP.PACK_AB R9, R9, R14 ;  /* 0x0000000e0909723e */ /* 0x000fe200000000ff */
[----:B------:R-:W-:Y:S01]  /*eae0*/  FFMA.FTZ R3, R15, R42, -R23 ;  /* 0x0000002a0f037223 */ /* 0x000fe20000010817 */
[----:B------:R-:W-:Y:S01]  /*eaf0*/  F2FP.PACK_AB R8, R8, R13 ;  /* 0x0000000d0808723e */ /* 0x000fe200000000ff */
[----:B------:R-:W-:Y:S01]  /*eb00*/  FFMA.FTZ R10, R17, R34, -R4 ;  /* 0x00000022110a7223 */ /* 0x000fe20000010804 */
[----:B------:R-:W-:-:S02]  /*eb10*/  F2FP.PACK_AB R5, R37, R38 ;  /* 0x000000262505723e */ /* 0x000fc400000000ff */
[----:B------:R-:W-:Y:S02]  /*eb20*/  F2FP.PACK_AB R11, R3, R6 ;  /* 0x00000006030b723e */ /* 0x000fe400000000ff */
[----:B------:R-:W-:Y:S02]  /*eb30*/  F2FP.PACK_AB R10, R10, R12 ;  /* 0x0000000c0a0a723e */ /* 0x000fe400000000ff */
[----:B------:R-:W-:Y:S02]  /*eb40*/  F2FP.PACK_AB R4, R26, R35 ;  /* 0x000000231a04723e */ /* 0x000fe400000000ff */
[----:B------:R-:W-:Y:S01]  /*eb50*/  F2FP.PACK_AB R6, R30, R36 ;  /* 0x000000241e06723e */ /* 0x000fe200000000ff */
[----:B------:R2:W-:Y:S04]  /*eb60*/  STS.128 [R27], R8 ;  /* 0x000000081b007388 */ /* 0x0005e80000000c00 */
[----:B------:R2:W-:Y:S02]  /*eb70*/  STS.128 [R24+0xc100], R4 ;  /* 0x00c1000418007388 */ /* 0x0005e40000000c00 */
.L_x_689:
[----:B------:R-:W-:Y:S05]  /*eb80*/  BSYNC B0 ;  /* 0x0000000000007941 */ /* 0x000fea0003800000 */
.L_x_688:
[----:B------:R-:W-:Y:S01]  /*eb90*/  ISETP.GE.AND P0, PT, R107, c[0x0][0x27c], PT ;  /* 0x00009f006b007a0c */ /* 0x000fe20003f06270 */
[----:B------:R-:W-:-:S12]  /*eba0*/  BSSY B0, `(.L_x_690) ;  /* 0x0000068000007945 */ /* 0x000fd80003800000 */
[----:B------:R-:W-:Y:S05]  /*ebb0*/  @P0 BRA `(.L_x_691) ;  /* 0x0000066000000947 */ /* 0x000fea0003800000 */
[----:B------:R-:W-:Y:S02]  /*ebc0*/  MOV R3, c[0x0][0x27c] ;  /* 0x00009f0000037a02 */ /* 0x000fe40000000f00 */
[----:B--2---:R-:W-:Y:S02]  /*ebd0*/  LEA.HI R5, R87, R107, RZ, 0x6 ;  /* 0x0000006b57057211 */ /* 0x004fe400078f30ff */
[----:B------:R-:W-:Y:S02]  /*ebe0*/  LEA.HI R3, R3, R74, RZ, 0x1d ;  /* 0x0000004a03037211 */ /* 0x000fe400078fe8ff */
[----:B------:R-:W-:Y:S02]  /*ebf0*/  LOP3.LUT R4, R0, 0x38, R88, 0xf8, !PT ;  /* 0x0000003800047812 */ /* 0x000fe400078ef858 */
[----:B------:R-:W-:Y:S02]  /*ec00*/  SHF.L.U32 R7, R5, 0x7, RZ ;  /* 0x0000000705077819 */ /* 0x000fe400000006ff */
[----:B------:R-:W-:-:S02]  /*ec10*/  SHF.R.S32.HI R5, RZ, 0x1f, R3 ;  /* 0x0000001fff057819 */ /* 0x000fc40000011403 */
        /* <DEDUP_REMOVED lines=9> */
[----:B------:R-:W-:Y:S02]  /*ecb0*/  LOP3.LUT R3, R4, 0x7fffe000, RZ, 0xc0, !PT ;  /* 0x7fffe00004037812 */ /* 0x000fe400078ec0ff */
[----:B------:R-:W2:Y:S01]  /*ecc0*/  LDS.128 R4, [R27] ;  /* 0x000000001b047984 */ /* 0x000ea20000000c00 */
[----:B------:R-:W-:Y:S02]  /*ecd0*/  SHF.R.U32.HI R23, RZ, 0x10, R69 ;  /* 0x00000010ff177819 */ /* 0x000fe40000011645 */
[----:B------:R-:W-:-:S02]  /*ece0*/  IADD3 R3, R8, R3, R2 ;  /* 0x0000000308037210 */ /* 0x000fc40007ffe002 */
[----:B------:R-:W-:Y:S01]  /*ecf0*/  SHF.R.U32.HI R25, RZ, 0x10, R65 ;  /* 0x00000010ff197819 */ /* 0x000fe20000011641 */
[----:B------:R-:W-:Y:S01]  /*ed00*/  HADD2.F32 R23, -RZ, R23.H0_H0 ;  /* 0x20000017ff177230 */ /* 0x000fe20000004100 */
[----:B------:R-:W-:Y:S01]  /*ed10*/  SHF.L.U32 R24, R3, 0x1, RZ ;  /* 0x0000000103187819 */ /* 0x000fe200000006ff */
[----:B------:R-:W-:Y:S01]  /*ed20*/  HADD2.F32 R3, -RZ, R103.H0_H0 ;  /* 0x20000067ff037230 */ /* 0x000fe20000004100 */
        /* <DEDUP_REMOVED lines=14> */
[----:B------:R-:W-:-:S02]  /*ee10*/  HADD2.F32 R16, -RZ, R7.H0_H0 ;  /* 0x20000007ff107230 */ /* 0x000fc40000004100 */
[----:B------:R-:W-:Y:S01]  /*ee20*/  HADD2.F32 R15, -RZ, R7.H1_H1 ;  /* 0x30000007ff0f7230 */ /* 0x000fe20000004100 */
[-C--:B------:R-:W-:Y:S01]  /*ee30*/  FMUL.FTZ R7, R21, R3.reuse ;  /* 0x0000000315077220 */ /* 0x080fe20000410000 */
[--C-:B---3--:R-:W-:Y:S02]  /*ee40*/  HADD2.F32 R5, -RZ, R9.reuse.H0_H0 ;  /* 0x20000009ff057230 */ /* 0x108fe40000004100 */
[----:B------:R-:W-:Y:S02]  /*ee50*/  HADD2.F32 R4, -RZ, R9.H1_H1 ;  /* 0x30000009ff047230 */ /* 0x000fe40000004100 */
[--C-:B------:R-:W-:Y:S01]  /*ee60*/  HADD2.F32 R9, -RZ, R8.reuse.H0_H0 ;  /* 0x20000008ff097230 */ /* 0x100fe20000004100 */
[----:B------:R-:W-:Y:S01]  /*ee70*/  FMUL.FTZ R33, R5, R3 ;  /* 0x0000000305217220 */ /* 0x000fe20000410000 */
[----:B------:R-:W-:Y:S01]  /*ee80*/  HADD2.F32 R14, -RZ, R8.H1_H1 ;  /* 0x30000008ff0e7230 */ /* 0x000fe20000004100 */
[-C--:B------:R-:W-:Y:S01]  /*ee90*/  FMUL.FTZ R3, R19, R23.reuse ;  /* 0x0000001713037220 */ /* 0x080fe20000410000 */
[----:B------:R-:W-:Y:S01]  /*eea0*/  HADD2.F32 R8, -RZ, R108.H0_H0 ;  /* 0x2000006cff087230 */ /* 0x000fe20000004100 */
[C---:B------:R-:W-:Y:S01]  /*eeb0*/  FMUL.FTZ R32, R4.reuse, R23 ;  /* 0x0000001704207220 */ /* 0x040fe20000410000 */
[--C-:B------:R-:W-:Y:S01]  /*eec0*/  HADD2.F32 R18, -RZ, R6.reuse.H0_H0 ;  /* 0x20000006ff127230 */ /* 0x100fe20000004100 */
[----:B------:R-:W-:Y:S01]  /*eed0*/  FFMA.FTZ R39, R4, R43, R3 ;  /* 0x0000002b04277223 */ /* 0x000fe20000010003 */
[----:B------:R-:W-:Y:S01]  /*eee0*/  HADD2.F32 R17, -RZ, R6.H1_H1 ;  /* 0x30000006ff117230 */ /* 0x000fe20000004100 */
[----:B------:R-:W-:Y:S01]  /*eef0*/  FFMA.FTZ R41, R5, R8, R7 ;  /* 0x0000000805297223 */ /* 0x000fe20000010007 */
[----:B------:R-:W-:-:S02]  /*ef00*/  HADD2.F32 R6, -RZ, R103.H1_H1 ;  /* 0x30000067ff067230 */ /* 0x000fc40000004100 */
        /* <DEDUP_REMOVED lines=49> */
.L_x_691:
[----:B------:R-:W-:Y:S05]  /*f220*/  BSYNC B0 ;  /* 0x0000000000007941 */ /* 0x000fea0003800000 */
.L_x_690:
[----:B------:R-:W-:-:S13]  /*f230*/  ISETP.GE.AND P0, PT, R106, c[0x0][0x27c], PT ;  /* 0x00009f006a007a0c */ /* 0x000fda0003f06270 */
[----:B------:R-:W-:Y:S05]  /*f240*/  @P0 BRA `(.L_x_667) ;  /* 0x0000066000000947 */ /* 0x000fea0003800000 */
[----:B------:R-:W-:Y:S02]  /*f250*/  MOV R3, c[0x0][0x27c] ;  /* 0x00009f0000037a02 */ /* 0x000fe40000000f00 */
[----:B--2---:R-:W-:Y:S02]  /*f260*/  LEA.HI R5, R92, R106, RZ, 0x6 ;  /* 0x0000006a5c057211 */ /* 0x004fe400078f30ff */
[----:B------:R-:W-:Y:S02]  /*f270*/  LEA.HI R3, R3, R85, RZ, 0x1d ;  /* 0x0000005503037211 */ /* 0x000fe400078fe8ff */
[----:B------:R-:W-:Y:S02]  /*f280*/  SHF.L.U32 R7, R5, 0x7, RZ ;  /* 0x0000000705077819 */ /* 0x000fe400000006ff */
[----:B------:R-:W-:Y:S02]  /*f290*/  SHF.R.S32.HI R5, RZ, 0x1f, R3 ;  /* 0x0000001fff057819 */ /* 0x000fe40000011403 */
[----:B------:R-:W-:-:S02]  /*f2a0*/  SHF.L.U32 R6, R3, 0x3, RZ ;  /* 0x0000000303067819 */ /* 0x000fc400000006ff */
[----:B------:R-:W-:Y:S02]  /*f2b0*/  LEA.HI R5, R5, R3, RZ, 0x3 ;  /* 0x0000000305057211 */ /* 0x000fe400078f18ff */
[C---:B------:R-:W-:Y:S02]  /*f2c0*/  LOP3.LUT R4, R0.reuse, 0x38, R93, 0xf8, !PT ;  /* 0x0000003800047812 */ /* 0x040fe400078ef85d */
[----:B------:R-:W-:Y:S02]  /*f2d0*/  LOP3.LUT R3, R0, 0x38, R6, 0xf8, !PT ;  /* 0x0000003800037812 */ /* 0x000fe400078ef806 */
[----:B------:R-:W-:Y:S02]  /*f2e0*/  SHF.L.U32 R0, R5, 0xa, RZ ;  /* 0x0000000a05007819 */ /* 0x000fe400000006ff */
[----:B------:R-:W-:Y:S02]  /*f2f0*/  LOP3.LUT R4, R4, R44, RZ, 0x3c, !PT ;  /* 0x0000002c04047212 */ /* 0x000fe400078e3cff */
[----:B------:R-:W-:-:S02]  /*f300*/  LOP3.LUT R7, R7, 0xffffe000, RZ, 0xc0, !PT ;  /* 0xffffe00007077812 */ /* 0x000fc400078ec0ff */
[----:B------:R-:W-:Y:S02]  /*f310*/  LOP3.LUT R3, R3, R44, RZ, 0x3c, !PT ;  /* 0x0000002c03037212 */ /* 0x000fe400078e3cff */
[----:B------:R-:W-:Y:S02]  /*f320*/  LOP3.LUT R0, R0, 0x7fffe000, RZ, 0xc0, !PT ;  /* 0x7fffe00000007812 */ /* 0x000fe400078ec0ff */
[--C-:B------:R-:W-:Y:S02]  /*f330*/  IADD3 R4, R4, R7, R2.reuse ;  /* 0x0000000704047210 */ /* 0x100fe40007ffe002 */
[----:B------:R-:W-:Y:S01]  /*f340*/  IADD3 R2, R3, R0, R2 ;  /* 0x0000000003027210 */ /* 0x000fe20007ffe002 */
[----:B------:R-:W-:Y:S01]  /*f350*/  HADD2.F32 R0, -RZ, R111.H0_H0 ;  /* 0x2000006fff007230 */ /* 0x000fe20000004100 */
[----:B------:R-:W-:Y:S02]  /*f360*/  LEA R27, R4, 0xc100, 0x1 ;  /* 0x0000c100041b7811 */ /* 0x000fe400078e08ff */
[----:B------:R-:W-:-:S02]  /*f370*/  SHF.L.U32 R22, R2, 0x1, RZ ;  /* 0x0000000102167819 */ /* 0x000fc400000006ff */
[----:B------:R-:W-:Y:S01]  /*f380*/  SHF.R.U32.HI R23, RZ, 0x10, R77 ;  /* 0x00000010ff177819 */ /* 0x000fe2000001164d */
[----:B------:R-:W2:Y:S01]  /*f390*/  LDS.128 R4, [R27] ;  /* 0x000000001b047984 */ /* 0x000ea20000000c00 */
[----:B------:R-:W-:Y:S02]  /*f3a0*/  SHF.R.U32.HI R24, RZ, 0x10, R81 ;  /* 0x00000010ff187819 */ /* 0x000fe40000011651 */
[----:B------:R-:W-:Y:S01]  /*f3b0*/  SHF.R.U32.HI R25, RZ, 0x10, R79 ;  /* 0x00000010ff197819 */ /* 0x000fe2000001164f */
[----:B------:R-:W3:Y:S01]  /*f3c0*/  LDS.128 R8, [R22+0xc100] ;  /* 0x00c1000016087984 */ /* 0x000ee20000000c00 */
[----:B------:R-:W-:Y:S01]  /*f3d0*/  SHF.R.U32.HI R26, RZ, 0x10, R83 ;  /* 0x00000010ff1a7819 */ /* 0x000fe20000011653 */
[----:B------:R-:W-:Y:S01]  /*f3e0*/  HADD2.F32 R42, -RZ, R24.H0_H0 ;  /* 0x20000018ff2a7230 */ /* 0x000fe20000004100 */
[----:B------:R-:W-:Y:S02]  /*f3f0*/  SHF.R.U64 R35, R78, 0x10, R79 ;  /* 0x000000104e237819 */ /* 0x000fe4000000124f */
[----:B------:R-:W-:Y:S01]  /*f400*/  SHF.R.U64 R34, R76, 0x10, R77 ;  /* 0x000000104c227819 */ /* 0x000fe2000000124d */
[----:B------:R-:W-:Y:S01]  /*f410*/  HADD2.F32 R41, -RZ, R26.H0_H0 ;  /* 0x2000001aff297230 */ /* 0x000fe20000004100 */
[----:B------:R-:W-:-:S02]  /*f420*/  SHF.R.U64 R36, R82, 0x10, R83 ;  /* 0x0000001052247819 */ /* 0x000fc40000001253 */
[----:B------:R-:W-:Y:S01]  /*f430*/  SHF.R.U64 R38, R80, 0x10, R81 ;  /* 0x0000001050267819 */ /* 0x000fe20000001251 */
[--C-:B--2---:R-:W-:Y:S02]  /*f440*/  HADD2.F32 R15, -RZ, R7.reuse.H0_H0 ;  /* 0x20000007ff0f7230 */ /* 0x104fe40000004100 */
[----:B------:R-:W-:Y:S02]  /*f450*/  HADD2.F32 R14, -RZ, R7.H1_H1 ;  /* 0x30000007ff0e7230 */ /* 0x000fe40000004100 */
[--C-:B---3--:R-:W-:Y:S02]  /*f460*/  HADD2.F32 R3, -RZ, R9.reuse.H0_H0 ;  /* 0x20000009ff037230 */ /* 0x108fe40000004100 */
[----:B------:R-:W-:Y:S02]  /*f470*/  HADD2.F32 R2, -RZ, R9.H1_H1 ;  /* 0x30000009ff027230 */ /* 0x000fe40000004100 */
[--C-:B------:R-:W-:Y:S01]  /*f480*/  HADD2.F32 R9, -RZ, R8.reuse.H0_H0 ;  /* 0x20000008ff097230 */ /* 0x100fe20000004100 */
[----:B------:R-:W-:Y:S01]  /*f490*/  FMUL.FTZ R33, R3, R0 ;  /* 0x0000000003217220 */ /* 0x000fe20000410000 */
[----:B------:R-:W-:-:S02]  /*f4a0*/  HADD2.F32 R13, -RZ, R8.H1_H1 ;  /* 0x30000008ff0d7230 */ /* 0x000fc40000004100 */
[----:B------:R-:W-:Y:S02]  /*f4b0*/  HADD2.F32 R20, -RZ, R5.H0_H0 ;  /* 0x20000005ff147230 */ /* 0x000fe40000004100 */
[--C-:B------:R-:W-:Y:S02]  /*f4c0*/  HADD2.F32 R8, -RZ, R11.reuse.H0_H0 ;  /* 0x2000000bff087230 */ /* 0x100fe40000004100 */
[----:B------:R-:W-:Y:S02]  /*f4d0*/  HADD2.F32 R7, -RZ, R11.H1_H1 ;  /* 0x3000000bff077230 */ /* 0x000fe40000004100 */
[----:B------:R-:W-:Y:S01]  /*f4e0*/  HADD2.F32 R18, -RZ, R5.H1_H1 ;  /* 0x30000005ff127230 */ /* 0x000fe20000004100 */
[----:B------:R-:W-:Y:S01]  /*f4f0*/  FMUL.FTZ R5, R20, R0 ;  /* 0x0000000014057220 */ /* 0x000fe20000410000 */
[----:B------:R-:W-:Y:S02]  /*f500*/  HADD2.F32 R11, -RZ, R23.H0_H0 ;  /* 0x20000017ff0b7230 */ /* 0x000fe40000004100 */
[----:B------:R-:W-:-:S02]  /*f510*/  HADD2.F32 R17, -RZ, R6.H0_H0 ;  /* 0x20000006ff117230 */ /* 0x000fc40000004100 */
        /* <DEDUP_REMOVED lines=8> */
[----:B------:R-:W-:Y:S02]  /*f5a0*/  HADD2.F32 R4, -RZ, R111.H1_H1 ;  /* 0x3000006fff047230 */ /* 0x000fe40000004100 */
[----:B------:R-:W-:-:S02]  /*f5b0*/  HADD2.F32 R5, -RZ, R113.H1_H1 ;  /* 0x30000071ff057230 */ /* 0x000fc40000004100 */
[----:B------:R-:W-:Y:S01]  /*f5c0*/  HADD2.F32 R2, -RZ, R112.H1_H1 ;  /* 0x30000070ff027230 */ /* 0x000fe20000004100 */
[-C--:B------:R-:W-:Y:S01]  /*f5d0*/  FMUL.FTZ R3, R19, R4.reuse ;  /* 0x0000000413037220 */ /* 0x080fe20000410000 */
[----:B------:R-:W-:Y:S01]  /*f5e0*/  HADD2.F32 R0, -RZ, R113.H0_H0 ;  /* 0x20000071ff007230 */ /* 0x000fe20000004100 */
[C---:B------:R-:W-:Y:S01]  /*f5f0*/  FMUL.FTZ R30, R9.reuse, R4 ;  /* 0x00000004091e7220 */ /* 0x040fe20000410000 */
[----:B------:R-:W-:Y:S01]  /*f600*/  HADD2.F32 R12, -RZ, R10.H0_H0 ;  /* 0x2000000aff0c7230 */ /* 0x000fe20000004100 */
[----:B------:R-:W-:Y:S01]  /*f610*/  FFMA.FTZ R40, R9, R5, R3 ;  /* 0x0000000509287223 */ /* 0x000fe20000010003 */
[--C-:B------:R-:W-:Y:S01]  /*f620*/  HADD2.F32 R4, -RZ, R114.reuse.H1_H1 ;  /* 0x30000072ff047230 */ /* 0x100fe20000004100 */
[----:B------:R-:W-:Y:S01]  /*f630*/  FMUL.FTZ R11, R17, R2 ;  /* 0x00000002110b7220 */ /* 0x000fe20000410000 */
[----:B------:R-:W-:Y:S01]  /*f640*/  HADD2.F32 R3, -RZ, R114.H0_H0 ;  /* 0x20000072ff037230 */ /* 0x000fe20000004100 */
[----:B------:R-:W-:Y:S01]  /*f650*/  FMUL.FTZ R9, R15, R0 ;  /* 0x000000000f097220 */ /* 0x000fe20000410000 */
[----:B------:R-:W-:Y:S01]  /*f660*/  HADD2.F32 R23, -RZ, R25.H0_H0 ;  /* 0x20000019ff177230 */ /* 0x000fe20000004100 */
[----:B------:R-:W-:Y:S01]  /*f670*/  FFMA.FTZ R31, R12, R4, R11 ;  /* 0x000000040c1f7223 */ /* 0x000fe2000001000b */
[----:B------:R-:W-:Y:S01]  /*f680*/  HADD2.F32 R11, -RZ, R35.H0_H0 ;  /* 0x20000023ff0b7230 */ /* 0x000fe20000004100 */
[C---:B------:R-:W-:Y:S01]  /*f690*/  FMUL.FTZ R25, R8.reuse, R0 ;  /* 0x0000000008197220 */ /* 0x040fe20000410000 */
[----:B------:R-:W-:Y:S01]  /*f6a0*/  HADD2.F32 R10, -RZ, R10.H1_H1 ;  /* 0x3000000aff0a7230 */ /* 0x000fe20000004100 */
[----:B------:R-:W-:Y:S01]  /*f6b0*/  FFMA.FTZ R28, R8, R3, R9 ;  /* 0x00000003081c7223 */ /* 0x000fe20000010009 */
[----:B------:R-:W-:Y:S01]  /*f6c0*/  HADD2.F32 R8, -RZ, R34.H0_H0 ;  /* 0x20000022ff087230 */ /* 0x000fe20000004100 */
[----:B------:R-:W-:Y:S01]  /*f6d0*/  FMUL.FTZ R0, R14, R23 ;  /* 0x000000170e007220 */ /* 0x000fe20000410000 */
[----:B------:R-:W-:Y:S01]  /*f6e0*/  HADD2.F32 R34, -RZ, R36.H0_H0 ;  /* 0x20000024ff227230 */ /* 0x000fe20000004100 */
[----:B------:R-:W-:Y:S01]  /*f6f0*/  FMUL.FTZ R29, R12, R2 ;  /* 0x000000020c1d7220 */ /* 0x000fe20000410000 */
[----:B------:R-:W-:Y:S01]  /*f700*/  HADD2.F32 R35, -RZ, R38.H0_H0 ;  /* 0x20000026ff237230 */ /* 0x000fe20000004100 */
[----:B------:R-:W-:-:S02]  /*f710*/  FFMA.FTZ R24, R7, R41, R0 ;  /* 0x0000002907187223 */ /* 0x000fc40000010000 */
[----:B------:R-:W-:Y:S02]  /*f720*/  FMUL.FTZ R0, R16, R11 ;  /* 0x0000000b10007220 */ /* 0x000fe40000410000 */
[----:B------:R-:W-:Y:S02]  /*f730*/  FMUL.FTZ R23, R7, R23 ;  /* 0x0000001707177220 */ /* 0x000fe40000410000 */
[-C--:B------:R-:W-:Y:S02]  /*f740*/  FMUL.FTZ R2, R21, R8.reuse ;  /* 0x0000000815027220 */ /* 0x080fe40000410000 */
[C---:B------:R-:W-:Y:S02]  /*f750*/  FMUL.FTZ R11, R10.reuse, R11 ;  /* 0x0000000b0a0b7220 */ /* 0x040fe40000410000 */
[----:B------:R-:W-:Y:S02]  /*f760*/  FMUL.FTZ R7, R13, R8 ;  /* 0x000000080d077220 */ /* 0x000fe40000410000 */
[----:B------:R-:W-:-:S02]  /*f770*/  FFMA.FTZ R26, R10, R34, R0 ;  /* 0x000000220a1a7223 */ /* 0x000fc40000010000 */
[----:B------:R-:W-:Y:S02]  /*f780*/  FFMA.FTZ R13, R13, R35, R2 ;  /* 0x000000230d0d7223 */ /* 0x000fe40000010002 */
        /* <DEDUP_REMOVED lines=9> */
[----:B------:R-:W-:Y:S02]  /*f820*/  FFMA.FTZ R2, R16, R34, -R11 ;  /* 0x0000002210027223 */ /* 0x000fe4000001080b */
[----:B------:R-:W-:Y:S01]  /*f830*/  FFMA.FTZ R4, R21, R35, -R7 ;  /* 0x0000002315047223 */ /* 0x000fe20000010807 */
[----:B------:R-:W-:Y:S02]  /*f840*/  F2FP.PACK_AB R11, R0, R3 ;  /* 0x00000003000b723e */ /* 0x000fe400000000ff */
[----:B------:R-:W-:Y:S02]  /*f850*/  F2FP.PACK_AB R10, R2, R10 ;  /* 0x0000000a020a723e */ /* 0x000fe400000000ff */
[----:B------:R-:W-:Y:S02]  /*f860*/  F2FP.PACK_AB R8, R4, R8 ;  /* 0x000000080408723e */ /* 0x000fe400000000ff */
[----:B------:R-:W-:Y:S02]  /*f870*/  F2FP.PACK_AB R7, R24, R28 ;  /* 0x0000001c1807723e */ /* 0x000fe400000000ff */
[----:B------:R-:W-:Y:S01]  /*f880*/  F2FP.PACK_AB R4, R13, R40 ;  /* 0x000000280d04723e */ /* 0x000fe200000000ff */
[----:B------:R2:W-:Y:S04]  /*f890*/  STS.128 [R27], R8 ;  /* 0x000000081b007388 */ /* 0x0005e80000000c00 */
[----:B------:R2:W-:Y:S02]  /*f8a0*/  STS.128 [R22+0xc100], R4 ;  /* 0x00c1000416007388 */ /* 0x0005e40000000c00 */
.L_x_667:
[----:B------:R-:W-:Y:S05]  /*f8b0*/  BSYNC B2 ;  /* 0x0000000000027941 */ /* 0x000fea0003800000 */
.L_x_649:
[----:B------:R-:W-:Y:S01]  /*f8c0*/  IMAD R0, R117, c[0x0][0x208], RZ ;  /* 0x0000820075007a24 */ /* 0x000fe200078e02ff */
[----:B------:R-:W-:-:S04]  /*f8d0*/  DEPBAR.LE SB0, 0x0 ;  /* 0x000080000000791a */ /* 0x000fc80000000000 */
[----:B-12---:R-:W-:Y:S01]  /*f8e0*/  IMAD.WIDE.U32 R4, R102, c[0x0][0x208], RZ ;  /* 0x0000820066047a25 */ /* 0x006fe200078e00ff */
[----:B------:R-:W-:Y:S01]  /*f8f0*/  BAR.SYNC.DEFER_BLOCKING 0x0 ;  /* 0x0000000000007b1d */ /* 0x000fe20000010000 */
[----:B------:R-:W-:Y:S02]  /*f900*/  IADD3 R100, R242, -R115, RZ ;  /* 0x80000073f2647210 */ /* 0x000fe40007ffe0ff */
[----:B------:R-:W-:Y:S01]  /*f910*/  IMAD R2, R102, c[0x0][0x20c], R0 ;  /* 0x0000830066027a24 */ /* 0x000fe200078e0200 */
[----:B------:R-:W-:Y:S02]  /*f920*/  LEA R0, P1, R4, R230, 0x6 ;  /* 0x000000e604007211 */ /* 0x000fe400078230ff */
[----:B------:R1:W5:Y:S02]  /*f930*/  LDL R152, [R1+0x1c] ;  /* 0x00001c0001987983 */ /* 0x0003640000100800 */
[----:B------:R-:W-:Y:S02]  /*f940*/  IADD3 R3, R5, R2, RZ ;  /* 0x0000000205037210 */ /* 0x000fe40007ffe0ff */
[----:B------:R-:W-:-:S02]  /*f950*/  LEA R2, P0, R0, c[0x0][0x1f8], 0x1 ;  /* 0x00007e0000027a11 */ /* 0x000fc400078008ff */
[----:B------:R-:W-:Y:S02]  /*f960*/  LEA.HI.X R3, R4, R233, R3, 0x6, P1 ;  /* 0x000000e904037211 */ /* 0x000fe400008f3403 */
[----:B------:R-:W-:Y:S02]  /*f970*/  MOV R4, c[0x0][0x208] ;  /* 0x0000820000047a02 */ /* 0x000fe40000000f00 */
[----:B------:R-:W-:Y:S02]  /*f980*/  LEA.HI.X R3, R0, c[0x0][0x1fc], R3, 0x1, P0 ;  /* 0x00007f0000037a11 */ /* 0x000fe400000f0c03 */
[----:B------:R-:W-:Y:S02]  /*f990*/  LOP3.LUT R0, R116, 0x1, RZ, 0xc0, !PT ;  /* 0x0000000174007812 */ /* 0x000fe400078ec0ff */
[----:B------:R-:W-:Y:S02]  /*f9a0*/  MOV R5, c[0x0][0x20c] ;  /* 0x0000830000057a02 */ /* 0x000fe40000000f00 */
[----:B------:R-:W-:-:S02]  /*f9b0*/  LEA R12, P0, R4, R2, 0x6 ;  /* 0x00000002040c7211 */ /* 0x000fc400078030ff */
[----:B------:R-:W-:Y:S01]  /*f9c0*/  ISETP.NE.U32.AND P2, PT, R0, 0x1, PT ;  /* 0x000000010000780c */ /* 0x000fe20003f45070 */
[----:B------:R-:W-:Y:S01]  /*f9d0*/  LDSM.16.M88.4 R8, [R199] ;  /* 0x00000000c708783b */ /* 0x000fe20000000200 */
[----:B------:R-:W-:Y:S02]  /*f9e0*/  IADD3 R0, -R120, R100, RZ ;  /* 0x0000006478007210 */ /* 0x000fe40007ffe1ff */
[----:B------:R-:W-:Y:S01]  /*f9f0*/  LEA.HI.X R13, R4, R3, R5, 0x6, P0 ;  /* 0x00000003040d7211 */ /* 0x000fe200000f3405 */
[----:B------:R-:W2:Y:S01]  /*fa00*/  LDSM.16.M88.4 R20, [R192] ;  /* 0x00000000c014783b */ /* 0x000ea20000000200 */
[----:B------:R-:W-:-:S03]  /*fa10*/  ISETP.LT.OR P0, PT, R0, 0x1, P2 ;  /* 0x000000010000780c */ /* 0x000fc60001701670 */
[----:B------:R-:W3:Y:S04]  /*fa20*/  LDSM.16.M88.4 R16, [R192+0x800] ;  /* 0x00080000c010783b */ /* 0x000ee80000000200 */
[----:B------:R-:W4:Y:S01]  /*fa30*/  LDSM.16.M88.4 R24, [R192+0x1000] ;  /* 0x00100000c018783b */ /* 0x000f220000000200 */
[----:B------:R-:W-:-:S03]  /*fa40*/  LOP3.LUT P1, RZ, R116, 0x2, RZ, 0xc0, !PT ;  /* 0x0000000274ff7812 */ /* 0x000fc6000782c0ff */
[----:B------:R-:W1:Y:S04]  /*fa50*/  LDSM.16.M88.4 R32, [R192+0x1800] ;  /* 0x00180000c020783b */ /* 0x000e680000000200 */
[----:B------:R-:W-:Y:S04]  /*fa60*/  LDSM.16.M88.4 R4, [R200] ;  /* 0x00000000c804783b */ /* 0x000fe80000000200 */
[----:B------:R-:W1:Y:S04]  /*fa70*/  LDSM.16.M88.4 R44, [R203] ;  /* 0x00000000cb2c783b */ /* 0x000e680000000200 */
[----:B------:R-:W1:Y:S04]  /*fa80*/  LDSM.16.M88.4 R56, [R214] ;  /* 0x00000000d638783b */ /* 0x000e680000000200 */
[----:B------:R-:W1:Y:S04]  /*fa90*/  LDSM.16.M88.4 R60, [R213] ;  /* 0x00000000d53c783b */ /* 0x000e680000000200 */
[----:B------:R-:W1:Y:S04]  /*faa0*/  LDSM.16.M88.4 R68, [R212] ;  /* 0x00000000d444783b */ /* 0x000e680000000200 */
[----:B------:R-:W-:Y:S01]  /*fab0*/  @!PT LDS RZ, [RZ] ;  /* 0x00000000fffff984 */ /* 0x000fe20000000800 */
[----:B------:R-:W-:Y:S01]  /*fac0*/  @!PT LDS RZ, [RZ] ;  /* 0x00000000fffff984 */ /* 0x000fe20000000800 */
[----:B------:R-:W-:Y:S01]  /*fad0*/  @!PT LDS RZ, [RZ] ;  /* 0x00000000fffff984 */ /* 0x000fe20000000800 */
[----:B------:R1:W-:Y:S01]  /*fae0*/  LDGSTS.E.BYPASS.LTC128B.128 [R217+0x100], [R2.64], !P0 ;  /* 0x0010000002d97fae */ /* 0x0003e2000c101d46 */
[----:B------:R-:W-:-:S02]  /*faf0*/  ISETP.LT.OR P0, PT, R0, 0x1, !P1 ;  /* 0x000000010000780c */ /* 0x000fc40004f01670 */
[C---:B------:R-:W-:Y:S02]  /*fb00*/  ISETP.LT.OR P2, PT, R0.reuse, 0x21, P2 ;  /* 0x000000210000780c */ /* 0x040fe40001741670 */
[----:B------:R-:W-:-:S09]  /*fb10*/  ISETP.LT.OR P1, PT, R0, 0x21, !P1 ;  /* 0x000000210000780c */ /* 0x000fd20004f21670 */
[----:B------:R1:W-:Y:S01]  /*fb20*/  LDGSTS.E.BYPASS.LTC128B.128 [R217+0x2100], [R2.64+0x80], !P0 ;  /* 0x0210008002d97fae */ /* 0x0003e2000c101d46 */
[----:B------:R-:W-:-:S04]  /*fb30*/  LOP3.LUT P0, RZ, R116, 0x4, RZ, 0xc0, !PT ;  /* 0x0000000474ff7812 */ /* 0x000fc8000780c0ff */
[C---:B------:R-:W-:Y:S02]  /*fb40*/  ISETP.LT.OR P6, PT, R0.reuse, 0x1, !P0 ;  /* 0x000000010000780c */ /* 0x040fe400047c1670 */
[----:B------:R-:W-:Y:S01]  /*fb50*/  ISETP.LT.OR P0, PT, R0, 0x21, !P0 ;  /* 0x000000210000780c */ /* 0x000fe20004701670 */
[C---:B--2---:R-:W-:Y:S08]  /*fb60*/  HMMA.16816.F32 R28, R8.reuse, R20, RZ ;  /* 0x00000014081c723c */ /* 0x044ff000000018ff */
        /* <DEDUP_REMOVED lines=8> */
[----:B------:R-:W4:Y:S02]  /*fbf0*/  LDSM.16.M88.4 R64, [R198] ;  /* 0x00000000c640783b */ /* 0x000f240000000200 */
[C---:B------:R-:W-:Y:S02]  /*fc00*/  HMMA.16816.F32 R16, R8.reuse, R18, RZ ;  /* 0x000000120810723c */ /* 0x040fe400000018ff */
[----:B------:R-:W2:Y:S04]  /*fc10*/  LDSM.16.M88.4 R72, [R198+0x800] ;  /* 0x00080000c648783b */ /* 0x000ea80000000200 */
[----:B------:R-:W2:Y:S02]  /*fc20*/  LDSM.16.M88.4 R80, [R198+0x1000] ;  /* 0x00100000c650783b */ /* 0x000ea40000000200 */
[C---:B------:R-:W-:Y:S02]  /*fc30*/  HMMA.16816.F32 R24, R8.reuse, R26, RZ ;  /* 0x0000001a0818723c */ /* 0x040fe400000018ff */
[----:B------:R-:W-:Y:S04]  /*fc40*/  LDSM.16.M88.4 R76, [R195+0x800] ;  /* 0x00080000c34c783b */ /* 0x000fe80000000200 */
[----:B------:R-:W-:Y:S02]  /*fc50*/  LDSM.16.M88.4 R88, [R195+0x1000] ;  /* 0x00100000c358783b */ /* 0x000fe40000000200 */
[C---:B-1----:R-:W-:Y:S02]  /*fc60*/  HMMA.16816.F32 R52, R8.reuse, R32, RZ ;  /* 0x000000200834723c */ /* 0x042fe400000018ff */
[----:B------:R-:W-:Y:S04]  /*fc70*/  LDSM.16.M88.4 R84, [R192+0x3000] ;  /* 0x00300000c054783b */ /* 0x000fe80000000200 */
[----:B------:R-:W0:Y:S02]  /*fc80*/  LDGDEPBAR ;  /* 0x00000000000079af */ /* 0x000e240000000000 */
[----:B---3--:R-:W-:Y:S08]  /*fc90*/  HMMA.16816.F32 R12, R8, R34, RZ ;  /* 0x00000022080c723c */ /* 0x008ff000000018ff */
[C---:B------:R-:W-:Y:S08]  /*fca0*/  HMMA.16816.F32 R8, R4.reuse, R44, R28 ;  /* 0x0000002c0408723c */ /* 0x040ff0000000181c */
[C---:B------:R-:W-:Y:S08]  /*fcb0*/  HMMA.16816.F32 R32, R4.reuse, R56, R40 ;  /* 0x000000380420723c */ /* 0x040ff00000001828 */
[C---:B------:R-:W-:Y:S08]  /*fcc0*/  HMMA.16816.F32 R28, R4.reuse, R46, R36 ;  /* 0x0000002e041c723c */ /* 0x040ff00000001824 */
[C---:B------:R-:W-:Y:S01]  /*fcd0*/  HMMA.16816.F32 R40, R4.reuse, R60, R48 ;  /* 0x0000003c0428723c */ /* 0x040fe20000001830 */
[----:B------:R-:W1:Y:S07]  /*fce0*/  LDSM.16.M88.4 R48, [R198+0x1800] ;  /* 0x00180000c630783b */ /* 0x000e6e0000000200 */
[C---:B------:R-:W-:Y:S01]  /*fcf0*/  HMMA.16816.F32 R36, R4.reuse, R58, R16 ;  /* 0x0000003a0424723c */ /* 0x040fe20000001810 */
[----:B------:R-:W-:Y:S04]  /*fd00*/  LDSM.16.M88.4 R16, [R201] ;  /* 0x00000000c910783b */ /* 0x000fe80000000200 */
[----:B------:R-:W3:Y:S03]  /*fd10*/  LDSM.16.M88.4 R56, [R195] ;  /* 0x00000000c338783b */ /* 0x000ee60000000200 */
[C---:B------:R-:W-:Y:S01]  /*fd20*/  HMMA.16816.F32 R44, R4.reuse, R62, R24 ;  /* 0x0000003e042c723c */ /* 0x040fe20000001818 */
[----:B------:R-:W1:Y:S07]  /*fd30*/  LDSM.16.M88.4 R60, [R195+0x1800] ;  /* 0x00180000c33c783b */ /* 0x000e6e0000000200 */
[C---:B------:R-:W-:Y:S08]  /*fd40*/  HMMA.16816.F32 R52, R4.reuse, R68, R52 ;  /* 0x000000440434723c */ /* 0x040ff00000001834 */
[----:B------:R-:W-:Y:S01]  /*fd50*/  HMMA.16816.F32 R24, R4, R70, R12 ;  /* 0x000000460418723c */ /* 0x000fe2000000180c */
[----:B------:R-:W-:Y:S04]  /*fd60*/  LDSM.16.M88.4 R12, [R199+0x4000] ;  /* 0x00400000c70c783b */ /* 0x000fe80000000200 */
[----:B------:R-:W1:Y:S03]  /*fd70*/  LDSM.16.M88.4 R68, [R192+0x2000] ;  /* 0x00200000c044783b */ /* 0x000e660000000200 */
[C---:B----4-:R-:W-:Y:S08]  /*fd80*/  HMMA.16816.F32 R8, R20.reuse, R64, R8 ;  /* 0x000000401408723c */ /* 0x050ff00000001808 */
[C---:B------:R-:W-:Y:S01]  /*fd90*/  HMMA.16816.F32 R4, R20.reuse, R66, R28 ;  /* 0x000000421404723c */ /* 0x040fe2000000181c */
[----:B------:R-:W-:Y:S07]  /*fda0*/  LDSM.16.M88.4 R64, [R211] ;  /* 0x00000000d340783b */ /* 0x000fee0000000200 */
[C---:B--2---:R-:W-:Y:S08]  /*fdb0*/  HMMA.16816.F32 R32, R20.reuse, R72, R32 ;  /* 0x000000481420723c */ /* 0x044ff00000001820 */
[C---:B------:R-:W-:Y:S01]  /*fdc0*/  HMMA.16816.F32 R36, R20.reuse, R74, R36 ;  /* 0x0000004a1424723c */ /* 0x040fe20000001824 */
[----:B------:R-:W2:Y:S07]  /*fdd0*/  LDSM.16.M88.4 R72, [R192+0x2800] ;  /* 0x00280000c048783b */ /* 0x000eae0000000200 */
[C---:B------:R-:W-:Y:S08]  /*fde0*/  HMMA.16816.F32 R44, R20.reuse, R82, R44 ;  /* 0x00000052142c723c */ /* 0x040ff0000000182c */
[C---:B-1----:R-:W-:Y:S08]  /*fdf0*/  HMMA.16816.F32 R52, R20.reuse, R48, R52 ;  /* 0x000000301434723c */ /* 0x042ff00000001834 */
[C---:B------:R-:W-:Y:S01]  /*fe00*/  HMMA.16816.F32 R40, R20.reuse, R80, R40 ;  /* 0x000000501428723c */ /* 0x040fe20000001828 */
[----:B------:R-:W-:Y:S07]  /*fe10*/  LDSM.16.M88.4 R80, [R198+0x2800] ;  /* 0x00280000c650783b */ /* 0x000fee0000000200 */
[----:B------:R-:W-:Y:S08]  /*fe20*/  HMMA.16816.F32 R28, R20, R50, R24 ;  /* 0x00000032141c723c */ /* 0x000ff00000001818 */
[C---:B---3--:R-:W-:Y:S01]  /*fe30*/  HMMA.16816.F32 R24, R16.reuse, R56, R8 ;  /* 0x000000381018723c */ /* 0x048fe20000001808 */
[----:B------:R-:W-:Y:S07]  /*fe40*/  LDSM.16.M88.4 R8, [R200+0x4000] ;  /* 0x00400000c808783b */ /* 0x000fee0000000200 */
[C---:B------:R-:W-:Y:S01]  /*fe50*/  HMMA.16816.F32 R20, R16.reuse, R58, R4 ;  /* 0x0000003a1014723c */ /* 0x040fe20000001804 */
[----:B------:R-:W1:Y:S07]  /*fe60*/  LDSM.16.M88.4 R56, [R192+0x3800] ;  /* 0x00380000c038783b */ /* 0x000e6e0000000200 */
[C---:B------:R-:W-:Y:S08]  /*fe70*/  HMMA.16816.F32 R4, R16.reuse, R76, R32 ;  /* 0x0000004c1004723c */ /* 0x040ff00000001820 */
[C---:B------:R-:W-:Y:S01]  /*fe80*/  HMMA.16816.F32 R36, R16.reuse, R78, R36 ;  /* 0x0000004e1024723c */ /* 0x040fe20000001824 */
[----:B------:R-:W3:Y:S07]  /*fe90*/  LDSM.16.M88.4 R76, [R210] ;  /* 0x00000000d24c783b */ /* 0x000eee0000000200 */
[C---:B------:R-:W-:Y:S08]  /*fea0*/  HMMA.16816.F32 R44, R16.reuse, R90, R44 ;  /* 0x0000005a102c723c */ /* 0x040ff0000000182c */
[C---:B------:R-:W-:Y:S08]  /*feb0*/  HMMA.16816.F32 R52, R16.reuse, R60, R52 ;  /* 0x0000003c1034723c */ /* 0x040ff00000001834 */
[C---:B------:R-:W-:Y:S01]  /*fec0*/  HMMA.16816.F32 R40, R16.reuse, R88, R40 ;  /* 0x000000581028723c */ /* 0x040fe20000001828 */
[----:B------:R-:W4:Y:S07]  /*fed0*/  LDSM.16.M88.4 R88, [R209] ;  /* 0x00000000d158783b */ /* 0x000f2e0000000200 */
[----:B------:R-:W-:Y:S01]  /*fee0*/  HMMA.16816.F32 R32, R16, R62, R28 ;  /* 0x0000003e1020723c */ /* 0x000fe2000000181c */
[----:B------:R-:W1:Y:S07]  /*fef0*/  LDSM.16.M88.4 R60, [R208] ;  /* 0x00000000d03c783b */ /* 0x000e6e0000000200 */
[C---:B------:R-:W-:Y:S08]  /*ff00*/  HMMA.16816.F32 R28, R12.reuse, R68, R24 ;  /* 0x000000440c1c723c */ /* 0x040ff00000001818 */
[C---:B------:R-:W-:Y:S01]  /*ff10*/  HMMA.16816.F32 R24, R12.reuse, R70, R20 ;  /* 0x000000460c18723c */ /* 0x040fe20000001814 */
[----:B------:R-:W-:Y:S07]  /*ff20*/  LDSM.16.M88.4 R68, [R195+0x2000] ;  /* 0x00200000c344783b */ /* 0x000fee0000000200 */
[C---:B--2---:R-:W-:Y:S01]  /*ff30*/  HMMA.16816.F32 R20, R12.reuse, R72, R4 ;  /* 0x000000480c14723c */ /* 0x044fe20000001804 */
[----:B------:R-:W-:Y:S07]  /*ff40*/  LDSM.16.M88.4 R4, [R202+0x4000] ;  /* 0x00400000ca04783b */ /* 0x000fee0000000200 */
[C---:B------:R-:W-:Y:S01]  /*ff50*/  HMMA.16816.F32 R16, R12.reuse, R74, R36 ;  /* 0x0000004a0c10723c */ /* 0x040fe20000001824 */
[----:B------:R-:W2:Y:S07]  /*ff60*/  LDSM.16.M88.4 R72, [R198+0x2000] ;  /* 0x00200000c648783b */ /* 0x000eae0000000200 */
[C---:B------:R-:W-:Y:S08]  /*ff70*/  HMMA.16816.F32 R48, R12.reuse, R86, R44 ;  /* 0x000000560c30723c */ /* 0x040ff0000000182c */
[C---:B-1----:R-:W-:Y:S08]  /*ff80*/  HMMA.16816.F32 R44, R12.reuse, R56, R52 ;  /* 0x000000380c2c723c */ /* 0x042ff00000001834 */
[C---:B------:R-:W-:Y:S01]  /*ff90*/  HMMA.16816.F32 R40, R12.reuse, R84, R40 ;  /* 0x000000540c28723c */ /* 0x040fe20000001828 */
[----:B------:R-:W1:Y:S07]  /*ffa0*/  LDSM.16.M88.4 R84, [R198+0x3000] ;  /* 0x00300000c654783b */ /* 0x000e6e0000000200 */
[----:B------:R-:W-:Y:S08]  /*ffb0*/  HMMA.16816.F32 R36, R12, R58, R32 ;  /* 0x0000003a0c24723c */ /* 0x000ff00000001820 */
[C---:B------:R-:W-:Y:S08]  /*ffc0*/  HMMA.16816.F32 R32, R8.reuse, R64, R28 ;  /* 0x000000400820723c */ /* 0x040ff0000000181c */
[C---:B------:R-:W-:Y:S01]  /*ffd0*/  HMMA.16816.F32 R28, R8.reuse, R66, R24 ;  /* 0x00000042081c723c */ /* 0x040fe20000001818 */
[----:B------:R-:W1:Y:S07]  /*ffe0*/  LDSM.16.M88.4 R64, [R198+0x3800] ;  /* 0x00380000c640783b */ /* 0x000e6e0000000200 */
[C---:B---3--:R-:W-:Y:S01]  /*fff0*/  HMMA.16816.F32 R24, R8.reuse, R76, R20 ;  /* 0x0000004c0818723c */ /* 0x048fe20000001814 */
[----:B------:R-:W3:Y:S07]  /*10000*/  LDSM.16.M88.4 R20, [R201+0x4000] ;  /* 0x00400000c914783b */ /* 0x000eee0000000200 */
[C---:B------:R-:W-:Y:S01]  /*10010*/  HMMA.16816.F32 R16, R8.reuse, R78, R16 ;  /* 0x0000004e0810723c */ /* 0x040fe20000001810 */
[----:B------:R-:W1:Y:S07]  /*10020*/  LDSM.16.M88.4 R76, [R195+0x2800] ;  /* 0x00280000c34c783b */ /* 0x000e6e0000000200 */
[C---:B----4-:R-:W-:Y:S08]  /*10030*/  HMMA.16816.F32 R56, R8.reuse, R90, R48 ;  /* 0x0000005a0838723c */ /* 0x050ff00000001830 */
[C---:B------:R-:W-:Y:S08]  /*10040*/  HMMA.16816.F32 R48, R8.reuse, R60, R44 ;  /* 0x0000003c0830723c */ /* 0x040ff0000000182c */
[C---:B------:R-:W-:Y:S01]  /*10050*/  HMMA.16816.F32 R12, R8.reuse, R88, R40 ;  /* 0x00000058080c723c */ /* 0x040fe20000001828 */
[----:B------:R-:W-:Y:S04]  /*10060*/  LDSM.16.M88.4 R40, [R195+0x3000] ;  /* 0x00300000c328783b */ /* 0x000fe80000000200 */
[----:B------:R-:W-:Y:S03]  /*10070*/  LDSM.16.M88.4 R88, [R195+0x3800] ;  /* 0x00380000c358783b */ /* 0x000fe60000000200 */
[----:B------:R-:W-:Y:S01]  /*10080*/  HMMA.16816.F32 R44, R8, R62, R36 ;  /* 0x0000003e082c723c */ /* 0x000fe20000001824 */
[----:B------:R-:W-:Y:S07]  /*10090*/  LDSM.16.M88.4 R60, [R192+0x4000] ;  /* 0x00400000c03c783b */ /* 0x000fee0000000200 */
[C---:B--2---:R-:W-:Y:S08]  /*100a0*/  HMMA.16816.F32 R36, R4.reuse, R72, R32 ;  /* 0x000000480424723c */ /* 0x044ff00000001820 */
[C---:B------:R-:W-:Y:S01]  /*100b0*/  HMMA.16816.F32 R52, R4.reuse, R82, R16 ;  /* 0x000000520434723c */ /* 0x040fe20000001810 */
[----:B------:R-:W2:Y:S07]  /*100c0*/  LDSM.16.M88.4 R16, [R199+0x8000] ;  /* 0x00800000c710783b */ /* 0x000eae0000000200 */
[C---:B------:R-:W-:Y:S01]  /*100d0*/  HMMA.16816.F32 R28, R4.reuse, R74, R28 ;  /* 0x0000004a041c723c */ /* 0x040fe2000000181c */
[----:B------:R-:W-:Y:S07]  /*100e0*/  LDSM.16.M88.4 R72, [R192+0x5800] ;  /* 0x00580000c048783b */ /* 0x000fee0000000200 */
[C---:B------:R-:W-:Y:S08]  /*100f0*/  HMMA.16816.F32 R32, R4.reuse, R80, R24 ;  /* 0x000000500420723c */ /* 0x040ff00000001818 */
[C---:B-1----:R-:W-:Y:S01]  /*10100*/  HMMA.16816.F32 R24, R4.reuse, R84, R12 ;  /* 0x000000540418723c */ /* 0x042fe2000000180c */
[----:B------:R-:W-:Y:S07]  /*10110*/  LDSM.16.M88.4 R12, [R200+0x8000] ;  /* 0x00800000c80c783b */ /* 0x000fee0000000200 */
[C---:B------:R-:W-:Y:S01]  /*10120*/  HMMA.16816.F32 R8, R4.reuse, R86, R56 ;  /* 0x000000560408723c */ /* 0x040fe20000001838 */
[----:B------:R-:W-:Y:S07]  /*10130*/  LDSM.16.M88.4 R56, [R195+0x4000] ;  /* 0x00400000c338783b */ /* 0x000fee0000000200 */
[C---:B------:R-:W-:Y:S08]  /*10140*/  HMMA.16816.F32 R48, R4.reuse, R64, R48 ;  /* 0x000000400430723c */ /* 0x040ff00000001830 */
[----:B------:R-:W-:Y:S01]  /*10150*/  HMMA.16816.F32 R96, R4, R66, R44 ;  /* 0x000000420460723c */ /* 0x000fe2000000182c */
[----:B------:R-:W-:Y:S04]  /*10160*/  LDSM.16.M88.4 R64, [R206] ;  /* 0x00000000ce40783b */ /* 0x000fe80000000200 */
[----:B------:R-:W-:Y:S03]  /*10170*/  LDSM.16.M88.4 R44, [R192+0x5000] ;  /* 0x00500000c02c783b */ /* 0x000fe60000000200 */
[C---:B---3--:R-:W-:Y:S01]  /*10180*/  HMMA.16816.F32 R4, R20.reuse, R68, R36 ;  /* 0x000000441404723c */ /* 0x048fe20000001824 */
[----:B------:R-:W1:Y:S07]  /*10190*/  LDSM.16.M88.4 R36, [R207] ;  /* 0x00000000cf24783b */ /* 0x000e6e0000000200 */
[C---:B------:R-:W-:Y:S08]  /*101a0*/  HMMA.16816.F32 R28, R20.reuse, R70, R28 ;  /* 0x00000046141c723c */ /* 0x040ff0000000181c */
[----:B------:R-:W-:Y:S01]  /*101b0*/  HMMA.16816.F32 R68, R20, R78, R52 ;  /* 0x0000004e1444723c */ /* 0x000fe20000001834 */
[----:B------:R-:W3:Y:S07]  /*101c0*/  LDSM.16.M88.4 R52, [R192+0x4800] ;  /* 0x00480000c034783b */ /* 0x000eee0000000200 */
[----:B--2---:R-:W-:Y:S08]  /*101d0*/  HMMA.16816.F32 R4, R16, R60, R4 ;  /* 0x0000003c1004723c */ /* 0x004ff00000001804 */
[C---:B------:R-:W-:Y:S01]  /*101e0*/  HMMA.16816.F32 R80, R20.reuse, R42, R8 ;  /* 0x0000002a1450723c */ /* 0x040fe20000001808 */
[----:B------:R-:W-:Y:S07]  /*101f0*/  LDSM.16.M88.4 R8, [R202+0x8000] ;  /* 0x00800000ca08783b */ /* 0x000fee0000000200 */
[----:B------:R-:W-:Y:S01]  /*10200*/  HMMA.16816.F32 R92, R20, R88, R48 ;  /* 0x00000058145c723c */ /* 0x000fe20000001830 */
[----:B------:R-:W2:Y:S07]  /*10210*/  LDSM.16.M88.4 R48, [R198+0x4000] ;  /* 0x00400000c630783b */ /* 0x000eae0000000200 */
[----:B------:R-:W-:Y:S01]  /*10220*/  HMMA.16816.F32 R28, R16, R62, R28 ;  /* 0x0000003e101c723c */ /* 0x000fe2000000181c */
[----:B------:R-:W-:Y:S07]  /*10230*/  LDSM.16.M88.4 R60, [R198+0x4800] ;  /* 0x00480000c63c783b */ /* 0x000fee0000000200 */
[C---:B------:R-:W-:Y:S08]  /*10240*/  HMMA.16816.F32 R32, R20.reuse, R76, R32 ;  /* 0x0000004c1420723c */ /* 0x040ff00000001820 */
[----:B------:R-:W-:Y:S08]  /*10250*/  HMMA.16816.F32 R84, R20, R40, R24 ;  /* 0x000000281454723c */ /* 0x000ff00000001818 */
[C---:B-1----:R-:W-:Y:S01]  /*10260*/  HMMA.16816.F32 R24, R12.reuse, R36, R4 ;  /* 0x000000240c18723c */ /* 0x042fe20000001804 */
[----:B------:R-:W1:Y:S07]  /*10270*/  LDSM.16.M88.4 R4, [R201+0x8000] ;  /* 0x00800000c904783b */ /* 0x000e6e0000000200 */
[----:B------:R-:W-:Y:S08]  /*10280*/  HMMA.16816.F32 R28, R12, R38, R28 ;  /* 0x000000260c1c723c */ /* 0x000ff0000000181c */
[----:B---3--:R-:W-:Y:S08]  /*10290*/  HMMA.16816.F32 R32, R16, R52, R32 ;  /* 0x000000341020723c */ /* 0x008ff00000001820 */
[----:B--2---:R-:W-:Y:S08]  /*102a0*/  HMMA.16816.F32 R24, R8, R48, R24 ;  /* 0x000000300818723c */ /* 0x004ff00000001818 */
        /* <DEDUP_REMOVED lines=18> */
[----:B------:R-:W2:Y:S07]  /*103d0*/  LDSM.16.M88.4 R60, [R204] ;  /* 0x00000000cc3c783b */ /* 0x000eae0000000200 */
[----:B------:R-:W-:Y:S01]  /*103e0*/  HMMA.16816.F32 R64, R16, R72, R92 ;  /* 0x000000481040723c */ /* 0x000fe2000000185c */
[----:B------:R4:W1:Y:S07]  /*103f0*/  MUFU.TANH R72, R0 ;  /* 0x0000000000487308 */ /* 0x00086e0000002400 */
[----:B---3--:R-:W-:Y:S01]  /*10400*/  HMMA.16816.F32 R36, R4, R52, R36 ;  /* 0x000000340424723c */ /* 0x008fe20000001824 */
[----:B----4-:R-:W-:-:S04]  /*10410*/  FMUL.FTZ R0, R50, c[0x0][0x320] ;  /* 0x0000c80032007a20 */ /* 0x010fc80000410000 */
[----:B------:R3:W4:Y:S03]  /*10420*/  MUFU.TANH R81, R0 ;  /* 0x0000000000517308 */ /* 0x0007260000002400 */
[----:B------:R-:W-:Y:S01]  /*10430*/  HMMA.16816.F32 R40, R12, R70, R44 ;  /* 0x000000460c28723c */ /* 0x000fe2000000182c */
[----:B------:R-:W-:Y:S01]  /*10440*/  LDSM.16.M88.4 R44, [R198+0x5800] ;  /* 0x00580000c62c783b */ /* 0x000fe20000000200 */
[----:B---3--:R-:W-:-:S03]  /*10450*/  FMUL.FTZ R0, R51, c[0x0][0x320] ;  /* 0x0000c80033007a20 */ /* 0x008fc60000410000 */
[----:B------:R-:W3:Y:S01]  /*10460*/  LDSM.16.M88.4 R48, [R195+0x5000] ;  /* 0x00500000c330783b */ /* 0x000ee20000000200 */
[----:B------:R2:W2:Y:S02]  /*10470*/  MUFU.TANH R73, R0 ;  /* 0x0000000000497308 */ /* 0x0004a40000002400 */
[----:B-1----:R-:W-:Y:S01]  /*10480*/  HMMA.16816.F32 R32, R8, R56, R24 ;  /* 0x000000380820723c */ /* 0x002fe20000001818 */
[----:B--2---:R-:W-:-:S05]  /*10490*/  FMUL.FTZ R0, R28, c[0x0][0x320] ;  /* 0x0000c8001c007a20 */ /* 0x004fca0000410000 */
[----:B------:R1:W2:Y:S02]  /*104a0*/  MUFU.TANH R69, R0 ;  /* 0x0000000000457308 */ /* 0x0002a40000002400 */
        /* <DEDUP_REMOVED lines=12> */
[----:B---3--:R-:W-:Y:S01]  /*10570*/  HMMA.16816.F32 R32, R4, R48, R32 ;  /* 0x000000300420723c */ /* 0x008fe20000001820 */
[----:B-1----:R-:W-:-:S05]  /*10580*/  FMUL.FTZ R0, R37, c[0x0][0x320] ;  /* 0x0000c80025007a20 */ /* 0x002fca0000410000 */
[----:B------:R1:W3:Y:S02]  /*10590*/  MUFU.TANH R52, R0 ;  /* 0x0000000000347308 */ /* 0x0002e40000002400 */
[----:B-1----:R-:W-:-:S06]  /*105a0*/  FMUL.FTZ R0, R38, c[0x0][0x320] ;  /* 0x0000c80026007a20 */ /* 0x002fcc0000410000 */
[----:B------:R1:W1:Y:S01]  /*105b0*/  MUFU.TANH R54, R0 ;  /* 0x0000000000367308 */ /* 0x0002620000002400 */
        /* <DEDUP_REMOVED lines=77> */
.L_x_693:
[----:B--234-:R-:W-:Y:S05]  /*10a90*/  BSYNC B0 ;  /* 0x0000000000007941 */ /* 0x01cfea0003800000 */
.L_x_692:
[----:B------:R-:W-:Y:S01]  /*10aa0*/  ISETP.NE.AND P0, PT, R119, 0x1, PT ;  /* 0x000000017700780c */ /* 0x000fe20003f05270 */
[----:B-1----:R-:W-:Y:S01]  /*10ab0*/  IMAD.IADD R0, R252, 0x1, R246 ;  /* 0x00000001fc007824 */ /* 0x002fe200078e02f6 */
[----:B------:R-:W-:Y:S01]  /*10ac0*/  ULDC UR4, c[0x0][0x324] ;  /* 0x0000c90000047ab9 */ /* 0x000fe20000000800 */
[----:B------:R-:W-:Y:S01]  /*10ad0*/  IMAD.MOV.U32 R8, RZ, RZ, c[0x0][0x32c] ;  /* 0x0000cb00ff087624 */ /* 0x000fe200078e00ff */
[----:B------:R-:W-:Y:S01]  /*10ae0*/  ULOP3.LUT UR4, URZ, UR4, URZ, 0x33, !UPT ;  /* 0x000000043f047292 */ /* 0x000fe2000f8e333f */
[----:B------:R-:W-:Y:S01]  /*10af0*/  IMAD.MOV.U32 R4, RZ, RZ, R0 ;  /* 0x000000ffff047224 */ /* 0x000fe200078e0000 */
[----:B------:R-:W0:Y:S01]  /*10b00*/  LDGDEPBAR ;  /* 0x00000000000079af */ /* 0x000e220000000000 */
[----:B------:R-:W-:Y:S01]  /*10b10*/  IMAD.IADD R7, R100, 0x1, -R241 ;  /* 0x0000000164077824 */ /* 0x000fe200078e0af1 */
[----:B------:R-:W-:-:S05]  /*10b20*/  ISETP.GE.AND P6, PT, R8, 0x1, PT ;  /* 0x000000010800780c */ /* 0x000fca0003fc6270 */
[----:B------:R-:W-:Y:S01]  /*10b30*/  @P0 IMAD.HI.U32 R2, R0, c[0x0][0x2c8], RZ ;  /* 0x0000b20000020a27 */ /* 0x000fe200078e00ff */
[----:B------:R-:W-:-:S04]  /*10b40*/  IADD3 R0, R242, 0x1, -R115 ;  /* 0x00000001f2007810 */ /* 0x000fc80007ffe873 */
[----:B------:R-:W-:Y:S02]  /*10b50*/  @P0 SHF.R.U32.HI R4, RZ, c[0x0][0x2cc], R2 ;  /* 0x0000b300ff040a19 */ /* 0x000fe40000011602 */
[----:B------:R-:W-:-:S03]  /*10b60*/  IADD3 R0, -R243, R0, -R241 ;  /* 0x00000000f3007210 */ /* 0x000fc60007ffe9f1 */
[----:B------:R-:W1:Y:S01]  /*10b70*/  SHFL.IDX PT, R3, R4, RZ, 0x1c1f ;  /* 0x001c1fff04037589 */ /* 0x000e6200000e0000 */
        /* <DEDUP_REMOVED lines=17> */
.L_x_696:
[----:B------:R-:W-:-:S04]  /*10c90*/  MOV R8, c[0x0][0x32c] ;  /* 0x0000cb0000087a02 */ /* 0x000fc80000000f00 */
[----:B------:R-:W-:-:S13]  /*10ca0*/  ISETP.NE.AND P0, PT, R8, 0x1, PT ;  /* 0x000000010800780c */ /* 0x000fda0003f05270 */
[----:B------:R-:W-:-:S05]  /*10cb0*/  @P0 IMAD.HI.U32 R8, R3, c[0x0][0x330], RZ ;  /* 0x0000cc0003080a27 */ /* 0x000fca00078e00ff */
[----:B------:R-:W-:Y:S02]  /*10cc0*/  @P0 SHF.R.U32.HI R3, RZ, c[0x0][0x334], R8 ;  /* 0x0000cd00ff030a19 */ /* 0x000fe40000011608 */
.L_x_697:
[----:B------:R-:W-:Y:S05]  /*10cd0*/  BSYNC B0 ;  /* 0x0000000000007941 */ /* 0x000fea0003800000 */
.L_x_695:
[----:B------:R-:W-:-:S04]  /*10ce0*/  IMAD R3, R3, c[0x0][0x32c], -R115 ;  /* 0x0000cb0003037a24 */ /* 0x000fc800078e0a73 */
[----:B------:R-:W-:-:S05]  /*10cf0*/  IMAD.IADD R3, R3, 0x1, -R241 ;  /* 0x0000000103037824 */ /* 0x000fca00078e0af1 */
[----:B------:R-:W-:Y:S02]  /*10d00*/  IADD3 R8, R3, c[0x0][0x32c], RZ ;  /* 0x0000cb0003087a10 */ /* 0x000fe40007ffe0ff */
[----:B------:R-:W-:Y:S02]  /*10d10*/  IMNMX R0, R0, R3, !PT ;  /* 0x0000000300007217 */ /* 0x000fe40007800200 */
[----:B------:R-:W-:Y:S02]  /*10d20*/  IMNMX R2, R2, R8, PT ;  /* 0x0000000802027217 */ /* 0x000fe40003800200 */
.L_x_694:
[----:B-----5:R-:W-:Y:S01]  /*10d30*/  ISETP.GT.AND P1, PT, R152, RZ, PT ;  /* 0x000000ff9800720c */ /* 0x020fe20003f24270 */
        /* <DEDUP_REMOVED lines=64> */
.L_x_700:
[----:B------:R-:W-:-:S04]  /*11140*/  MOV R4, c[0x0][0x32c] ;  /* 0x0000cb0000047a02 */ /* 0x000fc80000000f00 */
[----:B------:R-:W-:-:S13]  /*11150*/  ISETP.NE.AND P0, PT, R4, 0x1, PT ;  /* 0x000000010400780c */ /* 0x000fda0003f05270 */
[----:B------:R-:W-:-:S05]  /*11160*/  @P0 IMAD.HI.U32 R4, R3, c[0x0][0x330], RZ ;  /* 0x0000cc0003040a27 */ /* 0x000fca00078e00ff */
[----:B------:R-:W-:Y:S02]  /*11170*/  @P0 SHF.R.U32.HI R3, RZ, c[0x0][0x334], R4 ;  /* 0x0000cd00ff030a19 */ /* 0x000fe40000011604 */
.L_x_701:
[----:B------:R-:W-:Y:S05]  /*11180*/  BSYNC B0 ;  /* 0x0000000000007941 */ /* 0x000fea0003800000 */
.L_x_699:
[----:B------:R-:W-:-:S04]  /*11190*/  IMAD R3, R3, c[0x0][0x32c], -R115 ;  /* 0x0000cb0003037a24 */ /* 0x000fc800078e0a73 */
[----:B------:R-:W-:-:S05]  /*111a0*/  IMAD.IADD R3, R3, 0x1, -R241 ;  /* 0x0000000103037824 */ /* 0x000fca00078e0af1 */
[----:B------:R-:W-:Y:S02]  /*111b0*/  IADD3 R4, R3, c[0x0][0x32c], RZ ;  /* 0x0000cb0003047a10 */ /* 0x000fe40007ffe0ff */
[----:B------:R-:W-:Y:S02]  /*111c0*/  IMNMX R0, R0, R3, !PT ;  /* 0x0000000300007217 */ /* 0x000fe40007800200 */
[----:B------:R-:W-:Y:S02]  /*111d0*/  IMNMX R2, R2, R4, PT ;  /* 0x0000000402027217 */ /* 0x000fe40003800200 */
.L_x_698:
[----:B------:R-:W-:Y:S01]  /*111e0*/  ISETP.GT.AND P0, PT, R0, RZ, P1 ;  /* 0x000000ff0000720c */ /* 0x000fe20000f04270 */
        /* <DEDUP_REMOVED lines=52> */
[----:B------:R-:W-:Y:S01]  /*11530*/  ISETP.GT.AND P0, PT, R0, 0x28, P1 ;  /* 0x000000280000780c */ /* 0x000fe20000f04270 */
[----:B------:R-:W-:Y:S01]  /*11540*/  LDSM.16.MT88.4 R24, [R197] ;  /* 0x00000000c518783b */ /* 0x000fe20000004200 */
[----:B------:R-:W-:-:S02]  /*11550*/  FMNMX.FTZ R3, R224, R3, !PT ;  /* 0x00000003e0037209 */ /* 0x000fc40007810000 */
[----:B------:R-:W-:Y:S02]  /*11560*/  ISETP.LT.OR P0, PT, R2, 0x29, P0 ;  /* 0x000000290200780c */ /* 0x000fe40000701670 */
[----:B------:R-:W-:Y:S02]  /*11570*/  FMNMX.FTZ R4, R101, R4, !PT ;  /* 0x0000000465047209 */ /* 0x000fe40007810000 */
[----:B------:R-:W-:Y:S02]  /*11580*/  FSEL R128, R22, -INF , !P0 ;  /* 0xff80000016807808 */ /* 0x000fe40004000000 */
[----:B------:R-:W-:Y:S02]  /*11590*/  ISETP.GT.AND P0, PT, R0, 0x29, P1 ;  /* 0x000000290000780c */ /* 0x000fe40000f04270 */
[----:B------:R-:W-:Y:S02]  /*115a0*/  FMNMX.FTZ R3, R225, R3, !PT ;  /* 0x00000003e1037209 */ /* 0x000fe40007810000 */
[----:B------:R-:W-:-:S02]  /*115b0*/  ISETP.LT.OR P0, PT, R2, 0x2a, P0 ;  /* 0x0000002a0200780c */ /* 0x000fc40000701670 */
[----:B------:R-:W-:Y:S01]  /*115c0*/  FMNMX.FTZ R4, R130, R4, !PT ;  /* 0x0000000482047209 */ /* 0x000fe20007810000 */
[----:B------:R-:W1:Y:S01]  /*115d0*/  SHFL.BFLY PT, R5, R3, 0x2, 0x1f ;  /* 0x0c401f0003057f89 */ /* 0x000e6200000e0000 */
[----:B------:R-:W-:Y:S02]  /*115e0*/  FSEL R103, R23, -INF , !P0 ;  /* 0xff80000017677808 */ /* 0x000fe40004000000 */
[----:B------:R-:W-:Y:S02]  /*115f0*/  ISETP.GT.AND P0, PT, R0, 0x30, P1 ;  /* 0x000000300000780c */ /* 0x000fe40000f04270 */
[----:B------:R-:W-:Y:S02]  /*11600*/  FMNMX.FTZ R4, R128, R4, !PT ;  /* 0x0000000480047209 */ /* 0x000fe40007810000 */
[----:B------:R-:W-:Y:S02]  /*11610*/  ISETP.LT.OR P0, PT, R2, 0x31, P0 ;  /* 0x000000310200780c */ /* 0x000fe40000701670 */
[----:B------:R-:W-:-:S02]  /*11620*/  ISETP.GT.AND P2, PT, R0, 0x38, P1 ;  /* 0x000000380000780c */ /* 0x000fc40000f44270 */
[----:B------:R-:W-:Y:S02]  /*11630*/  FSEL R137, R20, -INF , !P0 ;  /* 0xff80000014897808 */ /* 0x000fe40004000000 */
[----:B------:R-:W-:Y:S02]  /*11640*/  ISETP.GT.AND P0, PT, R0, 0x31, P1 ;  /* 0x000000310000780c */ /* 0x000fe40000f04270 */
[----:B------:R-:W-:Y:S02]  /*11650*/  FMNMX.FTZ R4, R103, R4, !PT ;  /* 0x0000000467047209 */ /* 0x000fe40007810000 */
[----:B------:R-:W-:-:S04]  /*11660*/  ISETP.LT.OR P0, PT, R2, 0x32, P0 ;  /* 0x000000320200780c */ /* 0x000fc80000701670 */
[----:B------:R-:W-:Y:S02]  /*11670*/  FSEL R139, R21, -INF , !P0 ;  /* 0xff800000158b7808 */ /* 0x000fe40004000000 */
[----:B------:R-:W-:Y:S01]  /*11680*/  ISETP.GT.AND P0, PT, R0, 0x39, P1 ;  /* 0x000000390000780c */ /* 0x000fe20000f04270 */
[----:B------:R-:W-:Y:S01]  /*11690*/  LDSM.16.MT88.4 R20, [R196] ;  /* 0x00000000c414783b */ /* 0x000fe20000004200 */
[C---:B------:R-:W-:Y:S02]  /*116a0*/  ISETP.LT.OR P1, PT, R2.reuse, 0x39, P2 ;  /* 0x000000390200780c */ /* 0x040fe40001721670 */
[----:B------:R-:W-:Y:S02]  /*116b0*/  FMNMX.FTZ R0, R137, R4, !PT ;  /* 0x0000000489007209 */ /* 0x000fe40007810000 */
[----:B------:R-:W-:Y:S02]  /*116c0*/  ISETP.LT.OR P0, PT, R2, 0x3a, P0 ;  /* 0x0000003a0200780c */ /* 0x000fe40000701670 */
[----:B------:R-:W-:-:S02]  /*116d0*/  FSEL R138, R15, -INF , !P1 ;  /* 0xff8000000f8a7808 */ /* 0x000fc40004800000 */
[----:B------:R-:W-:Y:S02]  /*116e0*/  FMNMX.FTZ R2, R139, R0, !PT ;  /* 0x000000008b027209 */ /* 0x000fe40007810000 */
        /* <DEDUP_REMOVED lines=18> */
[----:B------:R-:W-:Y:S08]  /*11810*/  MUFU.EX2 R48, R3 ;  /* 0x0000000300307308 */ /* 0x000ff00000000800 */
[----:B------:R1:W-:Y:S02]  /*11820*/  MUFU.EX2 R10, R0 ;  /* 0x00000000000a7308 */ /* 0x0003e40000000800 */
[----:B-1----:R-:W-:-:S02]  /*11830*/  FFMA.FTZ R0, R11, c[0x0][0x2d0], -R2 ;  /* 0x0000b4000b007a23 */ /* 0x002fc40000010802 */
[----:B---3--:R-:W-:-:S04]  /*11840*/  IMAD.MOV.U32 R11, RZ, RZ, R16 ;  /* 0x000000ffff0b7224 */ /* 0x008fc800078e0010 */
[----:B------:R1:W-:Y:S01]  /*11850*/  MUFU.EX2 R4, R0 ;  /* 0x0000000000047308 */ /* 0x0003e20000000800 */
[----:B------:R-:W2:Y:S01]  /*11860*/  LDSM.16.MT88.4 R16, [R193+0x2000] ;  /* 0x00200000c110783b */ /* 0x000ea20000004200 */
[----:B-1----:R-:W-:-:S05]  /*11870*/  FMUL.FTZ R0, R8, c[0x0][0x2d0] ;  /* 0x0000b40008007a20 */ /* 0x002fca0000410000 */
[----:B------:R-:W-:-:S05]  /*11880*/  FSEL R0, R0, RZ, P0 ;  /* 0x000000ff00007208 */ /* 0x000fca0000000000 */
[----:B------:R-:W-:-:S04]  /*11890*/  FFMA.FTZ R3, R6, c[0x0][0x2d0], -R0 ;  /* 0x0000b40006037a23 */ /* 0x000fc80000010800 */
[----:B------:R1:W-:Y:S02]  /*118a0*/  MUFU.EX2 R238, R3 ;  /* 0x0000000300ee7308 */ /* 0x0003e40000000800 */
[----:B-1----:R-:W-:-:S06]  /*118b0*/  FFMA.FTZ R3, R7, c[0x0][0x2d0], -R0 ;  /* 0x0000b40007037a23 */ /* 0x002fcc0000010800 */
[----:B------:R1:W3:Y:S02]  /*118c0*/  MUFU.EX2 R237, R3 ;  /* 0x0000000300ed7308 */ /* 0x0002e40000000800 */
[----:B-1----:R-:W-:Y:S01]  /*118d0*/  FFMA.FTZ R3, R9, c[0x0][0x2d0], -R0 ;  /* 0x0000b40009037a23 */ /* 0x002fe20000010800 */
[----:B---3--:R-:W-:Y:S01]  /*118e0*/  F2FP.PACK_AB R5, R237, R238 ;  /* 0x000000eeed05723e */ /* 0x008fe200000000ff */
[----:B------:R-:W-:Y:S01]  /*118f0*/  IMAD.MOV.U32 R9, RZ, RZ, R4 ;  /* 0x000000ffff097224 */ /* 0x000fe200078e0004 */
[----:B------:R-:W-:-:S03]  /*11900*/  F2FP.PACK_AB R4, R10, R11 ;  /* 0x0000000b0a04723e */ /* 0x000fc600000000ff */
[----:B------:R1:W-:Y:S01]  /*11910*/  MUFU.EX2 R247, R3 ;  /* 0x0000000300f77308 */ /* 0x0003e20000000800 */
[----:B------:R-:W-:Y:S01]  /*11920*/  F2FP.PACK_AB R6, R48, R9 ;  /* 0x000000093006723e */ /* 0x000fe200000000ff */
[----:B-1----:R-:W-:Y:S02]  /*11930*/  FFMA.FTZ R3, R13, c[0x0][0x2d0], -R0 ;  /* 0x0000b4000d037a23 */ /* 0x002fe40000010800 */
[----:B------:R-:W1:Y:S04]  /*11940*/  LDSM.16.MT88.4 R12, [R194+0x2000] ;  /* 0x00200000c20c783b */ /* 0x000e680000004200 */
[----:B------:R-:W3:Y:S02]  /*11950*/  MUFU.EX2 R244, R3 ;  /* 0x0000000300f47308 */ /* 0x000ee40000000800 */
[----:B---3--:R-:W-:Y:S01]  /*11960*/  F2FP.PACK_AB R7, R244, R247 ;  /* 0x000000f7f407723e */ /* 0x008fe200000000ff */
[----:B------:R-:W-:-:S05]  /*11970*/  FFMA.FTZ R3, R43, c[0x0][0x2d0], -R2 ;  /* 0x0000b4002b037a23 */ /* 0x000fca0000010802 */
[----:B------:R3:W-:Y:S01]  /*11980*/  MUFU.EX2 R154, R3 ;  /* 0x00000003009a7308 */ /* 0x0007e20000000800 */
[C---:B------:R-:W-:Y:S08]  /*11990*/  HMMA.16816.F32 R88, R4.reuse, R32, RZ ;  /* 0x000000200458723c */ /* 0x040ff000000018ff */
[----:B------:R-:W-:Y:S01]  /*119a0*/  HMMA.16816.F32 R112, R4, R34, RZ ;  /* 0x000000220470723c */ /* 0x000fe200000018ff */
[----:B------:R-:W4:Y:S01]  /*119b0*/  LDSM.16.MT88.4 R32, [R196+0x2000] ;  /* 0x00200000c420783b */ /* 0x000f220000004200 */
[----:B---3--:R-:W-:-:S06]  /*119c0*/  FFMA.FTZ R3, R44, c[0x0][0x2d0], -R2 ;  /* 0x0000b4002c037a23 */ /* 0x008fcc0000010802 */
[C---:B------:R-:W-:Y:S01]  /*119d0*/  HMMA.16816.F32 R116, R4.reuse, R24, RZ ;  /* 0x000000180474723c */ /* 0x040fe200000018ff */
[----:B------:R-:W-:Y:S01]  /*119e0*/  IMAD.MOV.U32 R44, RZ, RZ, R48 ;  /* 0x000000ffff2c7224 */ /* 0x000fe200078e0030 */
[----:B------:R3:W5:Y:S06]  /*119f0*/  MUFU.EX2 R140, R3 ;  /* 0x00000003008c7308 */ /* 0x00076c0000000800 */
[C---:B------:R-:W-:Y:S01]  /*11a00*/  HMMA.16816.F32 R96, R4.reuse, R26, RZ ;  /* 0x0000001a0460723c */ /* 0x040fe200000018ff */
[----:B------:R-:W4:Y:S07]  /*11a10*/  LDSM.16.MT88.4 R24, [R193+0x4000] ;  /* 0x00400000c118783b */ /* 0x000f2e0000004200 */
[----:B------:R-:W-:Y:S01]  /*11a20*/  HMMA.16816.F32 R80, R4, R20, RZ ;  /* 0x000000140450723c */ /* 0x000fe200000018ff */
[----:B---3--:R-:W-:-:S04]  /*11a30*/  FFMA.FTZ R3, R45, c[0x0][0x2d0], -R2 ;  /* 0x0000b4002d037a23 */ /* 0x008fc80000010802 */
[----:B------:R3:W-:Y:S03]  /*11a40*/  MUFU.EX2 R153, R3 ;  /* 0x0000000300997308 */ /* 0x0007e60000000800 */
[C---:B------:R-:W-:Y:S01]  /*11a50*/  HMMA.16816.F32 R92, R4.reuse, R22, RZ ;  /* 0x00000016045c723c */ /* 0x040fe200000018ff */
[----:B------:R-:W5:Y:S07]  /*11a60*/  LDSM.16.MT88.4 R20, [R194+0x4000] ;  /* 0x00400000c214783b */ /* 0x000f6e0000004200 */
[----:B--2---:R-:W-:Y:S01]  /*11a70*/  HMMA.16816.F32 R76, R4, R16, RZ ;  /* 0x00000010044c723c */ /* 0x004fe200000018ff */
[----:B---3--:R-:W-:-:S07]  /*11a80*/  FFMA.FTZ R3, R47, c[0x0][0x2d0], -R2 ;  /* 0x0000b4002f037a23 */ /* 0x008fce0000010802 */
[C---:B------:R-:W-:Y:S01]  /*11a90*/  HMMA.16816.F32 R72, R4.reuse, R18, RZ ;  /* 0x000000120448723c */ /* 0x040fe200000018ff */
[----:B------:R-:W2:Y:S01]  /*11aa0*/  LDSM.16.MT88.4 R16, [R197+0x4000] ;  /* 0x00400000c510783b */ /* 0x000ea20000004200 */
[----:B------:R3:W2:Y:S06]  /*11ab0*/  MUFU.EX2 R215, R3 ;  /* 0x0000000300d77308 */ /* 0x0006ac0000000800 */
[C---:B-1----:R-:W-:Y:S08]  /*11ac0*/  HMMA.16816.F32 R68, R4.reuse, R12, RZ ;  /* 0x0000000c0444723c */ /* 0x042ff000000018ff */
[----:B------:R-:W-:Y:S01]  /*11ad0*/  HMMA.16816.F32 R60, R4, R14, RZ ;  /* 0x0000000e043c723c */ /* 0x000fe200000018ff */
[----:B------:R-:W1:Y:S01]  /*11ae0*/  LDSM.16.MT88.4 R12, [R196+0x4000] ;  /* 0x00400000c40c783b */ /* 0x000e620000004200 */
[----:B---3--:R-:W-:-:S04]  /*11af0*/  FFMA.FTZ R3, R40, c[0x0][0x2d0], -R0 ;  /* 0x0000b40028037a23 */ /* 0x008fc80000010800 */
[----:B------:R3:W-:Y:S02]  /*11b00*/  MUFU.EX2 R236, R3 ;  /* 0x0000000300ec7308 */ /* 0x0007e40000000800 */
[C---:B----4-:R-:W-:Y:S08]  /*11b10*/  HMMA.16816.F32 R48, R4.reuse, R32, RZ ;  /* 0x000000200430723c */ /* 0x050ff000000018ff */
[----:B------:R-:W-:Y:S01]  /*11b20*/  HMMA.16816.F32 R52, R4, R34, RZ ;  /* 0x000000220434723c */ /* 0x000fe200000018ff */
[----:B------:R-:W4:Y:S01]  /*11b30*/  LDSM.16.MT88.4 R32, [R194+0x800] ;  /* 0x00080000c220783b */ /* 0x000f220000004200 */
[----:B---3--:R-:W-:-:S06]  /*11b40*/  FFMA.FTZ R3, R41, c[0x0][0x2d0], -R0 ;  /* 0x0000b40029037a23 */ /* 0x008fcc0000010800 */
[C---:B------:R-:W-:Y:S01]  /*11b50*/  HMMA.16816.F32 R84, R4.reuse, R28, RZ ;  /* 0x0000001c0454723c */ /* 0x040fe200000018ff */
[----:B------:R3:W1:Y:S07]  /*11b60*/  MUFU.EX2 R234, R3 ;  /* 0x0000000300ea7308 */ /* 0x00066e0000000800 */
[C---:B------:R-:W-:Y:S01]  /*11b70*/  HMMA.16816.F32 R108, R4.reuse, R30, RZ ;  /* 0x0000001e046c723c */ /* 0x040fe200000018ff */
[----:B------:R-:W1:Y:S07]  /*11b80*/  LDSM.16.MT88.4 R28, [R197+0x800] ;  /* 0x00080000c51c783b */ /* 0x000e6e0000004200 */
[----:B------:R-:W-:Y:S01]  /*11b90*/  HMMA.16816.F32 R64, R4, R36, RZ ;  /* 0x000000240440723c */ /* 0x000fe200000018ff */
[----:B---3--:R-:W-:-:S04]  /*11ba0*/  FFMA.FTZ R3, R42, c[0x0][0x2d0], -R0 ;  /* 0x0000b4002a037a23 */ /* 0x008fc80000010800 */
[----:B------:R3:W-:Y:S03]  /*11bb0*/  MUFU.EX2 R235, R3 ;  /* 0x0000000300eb7308 */ /* 0x0007e60000000800 */
[C---:B------:R-:W-:Y:S01]  /*11bc0*/  HMMA.16816.F32 R56, R4.reuse, R38, RZ ;  /* 0x000000260438723c */ /* 0x040fe200000018ff */
[----:B------:R-:W1:Y:S07]  /*11bd0*/  LDSM.16.MT88.4 R36, [R193+0x800] ;  /* 0x00080000c124783b */ /* 0x000e6e0000004200 */
[----:B------:R-:W-:Y:S01]  /*11be0*/  HMMA.16816.F32 R120, R4, R24, RZ ;  /* 0x000000180478723c */ /* 0x000fe200000018ff */
[----:B---3--:R-:W-:-:S07]  /*11bf0*/  FFMA.FTZ R3, R46, c[0x0][0x2d0], -R0 ;  /* 0x0000b4002e037a23 */ /* 0x008fce0000010800 */
[C---:B------:R-:W-:Y:S01]  /*11c00*/  HMMA.16816.F32 R124, R4.reuse, R26, RZ ;  /* 0x0000001a047c723c */ /* 0x040fe200000018ff */
[----:B------:R-:W3:Y:S01]  /*11c10*/  LDSM.16.MT88.4 R24, [R196+0x800] ;  /* 0x00080000c418783b */ /* 0x000ee20000004200 */
[----:B------:R2:W1:Y:S06]  /*11c20*/  MUFU.EX2 R226, R3 ;  /* 0x0000000300e27308 */ /* 0x00046c0000000800 */
[C---:B-----5:R-:W-:Y:S08]  /*11c30*/  HMMA.16816.F32 R40, R4.reuse, R20, RZ ;  /* 0x000000140428723c */ /* 0x060ff000000018ff */
[----:B------:R-:W-:Y:S01]  /*11c40*/  HMMA.16816.F32 R132, R4, R22, RZ ;  /* 0x000000160484723c */ /* 0x000fe200000018ff */
[----:B------:R-:W5:Y:S01]  /*11c50*/  LDSM.16.MT88.4 R20, [R193+0x2800] ;  /* 0x00280000c114783b */ /* 0x000f620000004200 */
[----:B--2---:R-:W-:-:S06]  /*11c60*/  FFMA.FTZ R3, R102, c[0x0][0x2d0], -R2 ;  /* 0x0000b40066037a23 */ /* 0x004fcc0000010802 */
[C---:B------:R-:W-:Y:S08]  /*11c70*/  HMMA.16816.F32 R148, R4.reuse, R16, RZ ;  /* 0x000000100494723c */ /* 0x040ff000000018ff */
[C---:B------:R-:W-:Y:S01]  /*11c80*/  HMMA.16816.F32 R160, R4.reuse, R18, RZ ;  /* 0x0000001204a0723c */ /* 0x040fe200000018ff */
[----:B------:R-:W2:Y:S07]  /*11c90*/  LDSM.16.MT88.4 R16, [R194+0x2800] ;  /* 0x00280000c210783b */ /* 0x000eae0000004200 */
[C---:B-1----:R-:W-:Y:S08]  /*11ca0*/  HMMA.16816.F32 R164, R4.reuse, R12, RZ ;  /* 0x0000000c04a4723c */ /* 0x042ff000000018ff */
[----:B------:R-:W-:Y:S01]  /*11cb0*/  HMMA.16816.F32 R156, R4, R14, RZ ;  /* 0x0000000e049c723c */ /* 0x000fe200000018ff */
[----:B------:R-:W1:Y:S06]  /*11cc0*/  LDSM.16.MT88.4 R12, [R197+0x2800] ;  /* 0x00280000c50c783b */ /* 0x000e6c0000004200 */
[----:B------:R-:W-:-:S02]  /*11cd0*/  F2FP.PACK_AB R4, R140, R154 ;  /* 0x0000009a8c04723e */ /* 0x000fc400000000ff */
[----:B------:R-:W-:Y:S02]  /*11ce0*/  F2FP.PACK_AB R6, R215, R153 ;  /* 0x00000099d706723e */ /* 0x000fe400000000ff */
[----:B------:R-:W-:Y:S02]  /*11cf0*/  F2FP.PACK_AB R5, R234, R236 ;  /* 0x000000ecea05723e */ /* 0x000fe400000000ff */
[----:B------:R-:W-:-:S07]  /*11d00*/  F2FP.PACK_AB R7, R226, R235 ;  /* 0x000000ebe207723e */ /* 0x000fce00000000ff */
[C---:B----4-:R-:W-:Y:S08]  /*11d10*/  HMMA.16816.F32 R220, R4.reuse, R32, R84 ;  /* 0x0000002004dc723c */ /* 0x050ff00000001854 */
[C---:B------:R-:W-:Y:S01]  /*11d20*/  HMMA.16816.F32 R248, R4.reuse, R34, R108 ;  /* 0x0000002204f8723c */ /* 0x040fe2000000186c */
[----:B------:R-:W4:Y:S07]  /*11d30*/  LDSM.16.MT88.4 R32, [R196+0x2800] ;  /* 0x00280000c420783b */ /* 0x000f2e0000004200 */
[C---:B------:R-:W-:Y:S08]  /*11d40*/  HMMA.16816.F32 R188, R4.reuse, R28, R116 ;  /* 0x0000001c04bc723c */ /* 0x040ff00000001874 */
[C---:B------:R-:W-:Y:S01]  /*11d50*/  HMMA.16816.F32 R180, R4.reuse, R30, R96 ;  /* 0x0000001e04b4723c */ /* 0x040fe20000001860 */
[----:B------:R-:W1:Y:S07]  /*11d60*/  LDSM.16.MT88.4 R28, [R193+0x4800] ;  /* 0x00480000c11c783b */ /* 0x000e6e0000004200 */
[C---:B------:R-:W-:Y:S07]  /*11d70*/  HMMA.16816.F32 R172, R4.reuse, R36, R88 ;  /* 0x0000002404ac723c */ /* 0x040fee0000001858 */
[----:B------:R-:W-:Y:S01]  /*11d80*/  IMAD.MOV.U32 R88, RZ, RZ, R154 ;  /* 0x000000ffff587224 */ /* 0x000fe200078e009a */
[----:B------:R-:W-:Y:S01]  /*11d90*/  HMMA.16816.F32 R184, R4, R38, R112 ;  /* 0x0000002604b8723c */ /* 0x000fe20000001870 */
[----:B------:R-:W-:Y:S01]  /*11da0*/  IMAD.MOV.U32 R91, RZ, RZ, R153 ;  /* 0x000000ffff5b7224 */ /* 0x000fe200078e0099 */
[----:B------:R-:W-:Y:S01]  /*11db0*/  LDSM.16.MT88.4 R36, [R194+0x1000] ;  /* 0x00100000c224783b */ /* 0x000fe20000004200 */
[----:B------:R-:W-:-:S02]  /*11dc0*/  IMAD.MOV.U32 R90, RZ, RZ, R152 ;  /* 0x000000ffff5a7224 */ /* 0x000fc400078e0098 */
[----:B------:R-:W-:Y:S02]  /*11dd0*/  IMAD.MOV.U32 R89, RZ, RZ, R140 ;  /* 0x000000ffff597224 */ /* 0x000fe400078e008c */
[----:B------:R2:W1:Y:S01]  /*11de0*/  MUFU.EX2 R140, R3 ;  /* 0x00000003008c7308 */ /* 0x0004620000000800 */
[C---:B---3--:R-:W-:Y:S08]  /*11df0*/  HMMA.16816.F32 R176, R4.reuse, R24, R80 ;  /* 0x0000001804b0723c */ /* 0x048ff00000001850 */
[----:B------:R-:W-:Y:S01]  /*11e00*/  HMMA.16816.F32 R168, R4, R26, R92 ;  /* 0x0000001a04a8723c */ /* 0x000fe2000000185c */
[----:B------:R-:W-:Y:S01]  /*11e10*/  LDSM.16.MT88.4 R24, [R197+0x1000] ;  /* 0x00100000c518783b */ /* 0x000fe20000004200 */
[----:B--2---:R-:W-:-:S06]  /*11e20*/  FFMA.FTZ R3, R129, c[0x0][0x2d0], -R2 ;  /* 0x0000b40081037a23 */ /* 0x004fcc0000010802 */
[----:B-----5:R-:W-:Y:S01]  /*11e30*/  HMMA.16816.F32 R152, R4, R20, R76 ;  /* 0x000000140498723c */ /* 0x020fe2000000184c */
[----:B------:R-:W-:-:S07]  /*11e40*/  IMAD.MOV.U32 R129, RZ, RZ, R44 ;  /* 0x000000ffff817224 */ /* 0x000fce00078e002c */
[C---:B------:R-:W-:Y:S01]  /*11e50*/  HMMA.16816.F32 R112, R4.reuse, R22, R72 ;  /* 0x000000160470723c */ /* 0x040fe20000001848 */
[----:B------:R-:W2:Y:S07]  /*11e60*/  LDSM.16.MT88.4 R20, [R194+0x4800] ;  /* 0x00480000c214783b */ /* 0x000eae0000004200 */
[C---:B------:R-:W-:Y:S08]  /*11e70*/  HMMA.16816.F32 R96, R4.reuse, R16, R68 ;  /* 0x000000100460723c */ /* 0x040ff00000001844 */
[C---:B------:R-:W-:Y:S01]  /*11e80*/  HMMA.16816.F32 R92, R4.reuse, R18, R60 ;  /* 0x00000012045c723c */ /* 0x040fe2000000183c */
[----:B------:R-:W3:Y:S07]  /*11e90*/  LDSM.16.MT88.4 R16, [R197+0x4800] ;  /* 0x00480000c510783b */ /* 0x000eee0000004200 */
[C---:B-1----:R-:W-:Y:S08]  /*11ea0*/  HMMA.16816.F32 R84, R4.reuse, R12, R64 ;  /* 0x0000000c0454723c */ /* 0x042ff00000001840 */
[C---:B------:R-:W-:Y:S01]  /*11eb0*/  HMMA.16816.F32 R80, R4.reuse, R14, R56 ;  /* 0x0000000e0450723c */ /* 0x040fe20000001838 */
[----:B------:R-:W1:Y:S07]  /*11ec0*/  LDSM.16.MT88.4 R12, [R196+0x4800] ;  /* 0x00480000c40c783b */ /* 0x000e6e0000004200 */
[C---:B----4-:R-:W-:Y:S01]  /*11ed0*/  HMMA.16816.F32 R60, R4.reuse, R32, R48 ;  /* 0x00000020043c723c */ /* 0x050fe20000001830 */
[----:B------:R4:W5:Y:S07]  /*11ee0*/  MUFU.EX2 R32, R3 ;  /* 0x0000000300207308 */ /* 0x00096e0000000800 */
[C---:B------:R-:W-:Y:S08]  /*11ef0*/  HMMA.16816.F32 R44, R4.reuse, R34, R52 ;  /* 0x00000022042c723c */ /* 0x040ff00000001834 */
[----:B------:R-:W-:Y:S01]  /*11f00*/  HMMA.16816.F32 R56, R4, R28, R120 ;  /* 0x0000001c0438723c */ /* 0x000fe20000001878 */
[----:B----4-:R-:W-:-:S02]  /*11f10*/  FFMA.FTZ R3, R131, c[0x0][0x2d0], -R2 ;  /* 0x0000b40083037a23 */ /* 0x010fc40000010802 */
[----:B------:R-:W-:Y:S02]  /*11f20*/  IMAD.MOV.U32 R131, RZ, RZ, R88 ;  /* 0x000000ffff837224 */ /* 0x000fe400078e0058 */
[----:B------:R4:W-:Y:S02]  /*11f30*/  MUFU.EX2 R33, R3 ;  /* 0x0000000300217308 */ /* 0x0009e40000000800 */
[----:B------:R-:W-:Y:S01]  /*11f40*/  IMAD.MOV.U32 R120, RZ, RZ, R215 ;  /* 0x000000ffff787224 */ /* 0x000fe200078e00d7 */
[----:B------:R-:W-:Y:S01]  /*11f50*/  HMMA.16816.F32 R48, R4, R30, R124 ;  /* 0x0000001e0430723c */ /* 0x000fe2000000187c */
[----:B------:R-:W5:Y:S01]  /*11f60*/  LDSM.16.MT88.4 R28, [R193+0x1000] ;  /* 0x00100000c11c783b */ /* 0x000f620000004200 */
[----:B------:R-:W-:Y:S02]  /*11f70*/  IMAD.MOV.U32 R123, RZ, RZ, R89 ;  /* 0x000000ffff7b7224 */ /* 0x000fe400078e0059 */
[----:B------:R-:W-:Y:S02]  /*11f80*/  IMAD.MOV.U32 R122, RZ, RZ, R90 ;  /* 0x000000ffff7a7224 */ /* 0x000fe400078e005a */
[----:B------:R-:W-:-:S02]  /*11f90*/  IMAD.MOV.U32 R121, RZ, RZ, R91 ;  /* 0x000000ffff797224 */ /* 0x000fc400078e005b */
[----:B--2---:R-:W-:Y:S01]  /*11fa0*/  HMMA.16816.F32 R72, R4, R20, R40 ;  /* 0x000000140448723c */ /* 0x004fe20000001828 */
[----:B----4-:R-:W-:Y:S02]  /*11fb0*/  FFMA.FTZ R3, R136, c[0x0][0x2d0], -R2 ;  /* 0x0000b40088037a23 */ /* 0x010fe40000010802 */
[----:B------:R-:W-:-:S05]  /*11fc0*/  IMAD.MOV.U32 R136, RZ, RZ, R140 ;  /* 0x000000ffff887224 */ /* 0x000fca00078e008c */
[C---:B------:R-:W-:Y:S01]  /*11fd0*/  HMMA.16816.F32 R76, R4.reuse, R22, R132 ;  /* 0x00000016044c723c */ /* 0x040fe20000001884 */
[----:B------:R2:W4:Y:S01]  /*11fe0*/  MUFU.EX2 R34, R3 ;  /* 0x0000000300227308 */ /* 0x0005220000000800 */
[----:B------:R-:W4:Y:S06]  /*11ff0*/  LDSM.16.MT88.4 R20, [R196+0x1000] ;  /* 0x00100000c414783b */ /* 0x000f2c0000004200 */
[C---:B---3--:R-:W-:Y:S08]  /*12000*/  HMMA.16816.F32 R88, R4.reuse, R16, R148 ;  /* 0x000000100458723c */ /* 0x048ff00000001894 */
[C---:B------:R-:W-:Y:S01]  /*12010*/  HMMA.16816.F32 R68, R4.reuse, R18, R160 ;  /* 0x000000120444723c */ /* 0x040fe200000018a0 */
[--C-:B--2---:R-:W-:Y:S01]  /*12020*/  FFMA.FTZ R3, R101, c[0x0][0x2d0], -R0.reuse ;  /* 0x0000b40065037a23 */ /* 0x104fe20000010800 */
[----:B------:R-:W2:Y:S03]  /*12030*/  LDSM.16.MT88.4 R16, [R193+0x3000] ;  /* 0x00300000c110783b */ /* 0x000ea60000004200 */
[----:B------:R3:W-:Y:S03]  /*12040*/  MUFU.EX2 R215, R3 ;  /* 0x0000000300d77308 */ /* 0x0007e60000000800 */
[C---:B-1----:R-:W-:Y:S08]  /*12050*/  HMMA.16816.F32 R52, R4.reuse, R12, R164 ;  /* 0x0000000c0434723c */ /* 0x042ff000000018a4 */
[----:B------:R-:W-:Y:S01]  /*12060*/  HMMA.16816.F32 R40, R4, R14, R156 ;  /* 0x0000000e0428723c */ /* 0x000fe2000000189c */
[----:B------:R-:W1:Y:S01]  /*12070*/  LDSM.16.MT88.4 R12, [R194+0x3000] ;  /* 0x00300000c20c783b */ /* 0x000e620000004200 */
[----:B---3--:R-:W-:-:S05]  /*12080*/  FFMA.FTZ R3, R130, c[0x0][0x2d0], -R0 ;  /* 0x0000b40082037a23 */ /* 0x008fca0000010800 */
[----:B-----5:R-:W-:Y:S01]  /*12090*/  F2FP.PACK_AB R4, R32, R136 ;  /* 0x000000882004723e */ /* 0x020fe200000000ff */
[----:B------:R3:W5:Y:S01]  /*120a0*/  MUFU.EX2 R140, R3 ;  /* 0x00000003008c7308 */ /* 0x0007620000000800 */
[----:B----4-:R-:W-:Y:S01]  /*120b0*/  F2FP.PACK_AB R6, R34, R33 ;  /* 0x000000212206723e */ /* 0x010fe200000000ff */
[----:B---3--:R-:W-:Y:S01]  /*120c0*/  FFMA.FTZ R3, R128, c[0x0][0x2d0], -R0 ;  /* 0x0000b40080037a23 */ /* 0x008fe20000010800 */
[----:B-----5:R-:W-:-:S05]  /*120d0*/  F2FP.PACK_AB R5, R140, R215 ;  /* 0x000000d78c05723e */ /* 0x020fca00000000ff */
[----:B------:R3:W-:Y:S02]  /*120e0*/  MUFU.EX2 R102, R3 ;  /* 0x0000000300667308 */ /* 0x0007e40000000800 */
[----:B---3--:R-:W-:-:S06]  /*120f0*/  FFMA.FTZ R3, R103, c[0x0][0x2d0], -R0 ;  /* 0x0000b40067037a23 */ /* 0x008fcc0000010800 */
[----:B------:R-:W3:Y:S02]  /*12100*/  MUFU.EX2 R101, R3 ;  /* 0x0000000300657308 */ /* 0x000ee40000000800 */
[----:B---3--:R-:W-:Y:S01]  /*12110*/  F2FP.PACK_AB R7, R101, R102 ;  /* 0x000000666507723e */ /* 0x008fe200000000ff */
[----:B------:R-:W-:Y:S02]  /*12120*/  FFMA.FTZ R3, R218, c[0x0][0x2d0], -R2 ;  /* 0x0000b400da037a23 */ /* 0x000fe40000010802 */
[----:B------:R-:W-:-:S04]  /*12130*/  IMAD.MOV.U32 R218, RZ, RZ, R129 ;  /* 0x000000ffffda7224 */ /* 0x000fc800078e0081 */
[C---:B------:R-:W-:Y:S08]  /*12140*/  HMMA.16816.F32 R108, R4.reuse, R28, R172 ;  /* 0x0000001c046c723c */ /* 0x040ff000000018ac */
[C---:B------:R-:W-:Y:S01]  /*12150*/  HMMA.16816.F32 R64, R4.reuse, R30, R184 ;  /* 0x0000001e0440723c */ /* 0x040fe200000018b8 */
[----:B------:R-:W3:Y:S07]  /*12160*/  LDSM.16.MT88.4 R28, [R197+0x3000] ;  /* 0x00300000c51c783b */ /* 0x000eee0000004200 */
[C---:B------:R-:W-:Y:S01]  /*12170*/  HMMA.16816.F32 R124, R4.reuse, R24, R188 ;  /* 0x00000018047c723c */ /* 0x040fe200000018bc */
[----:B------:R4:W-:Y:S06]  /*12180*/  MUFU.EX2 R190, R3 ;  /* 0x0000000300be7308 */ /* 0x0009ec0000000800 */
[----:B------:R-:W-:Y:S01]  /*12190*/  IMAD.MOV.U32 R191, RZ, RZ, R131 ;  /* 0x000000ffffbf7224 */ /* 0x000fe200078e0083 */
[C---:B------:R-:W-:Y:S01]  /*121a0*/  HMMA.16816.F32 R132, R4.reuse, R26, R180 ;  /* 0x0000001a0484723c */ /* 0x040fe200000018b4 */
[----:B------:R-:W5:Y:S04]  /*121b0*/  LDSM.16.MT88.4 R24, [R193+0x5000] ;  /* 0x00500000c118783b */ /* 0x000f680000004200 */
[----:B------:R-:W-:Y:S03]  /*121c0*/  LDSM.16.MT88.4 R128, [R197+0x1800] ;  /* 0x00180000c580783b */ /* 0x000fe60000004200 */
[----:B------:R-:W-:Y:S01]  /*121d0*/  HMMA.16816.F32 R116, R4, R36, R220 ;  /* 0x000000240474723c */ /* 0x000fe200000018dc */
[----:B----4-:R-:W-:-:S02]  /*121e0*/  FFMA.FTZ R3, R219, c[0x0][0x2d0], -R2 ;  /* 0x0000b400db037a23 */ /* 0x010fc40000010802 */
[----:B------:R-:W-:Y:S02]  /*121f0*/  IMAD.MOV.U32 R219, RZ, RZ, R9 ;  /* 0x000000ffffdb7224 */ /* 0x000fe400078e0009 */
[----:B------:R4:W1:Y:S02]  /*12200*/  MUFU.EX2 R189, R3 ;  /* 0x0000000300bd7308 */ /* 0x0008640000000800 */
[----:B------:R-:W-:Y:S01]  /*12210*/  IMAD.MOV.U32 R221, RZ, RZ, R34 ;  /* 0x000000ffffdd7224 */ /* 0x000fe200078e0022 */
[----:B------:R-:W-:Y:S01]  /*12220*/  HMMA.16816.F32 R184, R4, R20, R176 ;  /* 0x0000001404b8723c */ /* 0x000fe200000018b0 */
[----:B------:R-:W-:Y:S02]  /*12230*/  IMAD.MOV.U32 R222, RZ, RZ, R33 ;  /* 0x000000ffffde7224 */ /* 0x000fe400078e0021 */
[----:B------:R-:W-:Y:S02]  /*12240*/  IMAD.MOV.U32 R220, RZ, RZ, R32 ;  /* 0x000000ffffdc7224 */ /* 0x000fe400078e0020 */
[----:B------:R-:W3:Y:S01]  /*12250*/  LDSM.16.MT88.4 R32, [R196+0x3000] ;  /* 0x00300000c420783b */ /* 0x000ee20000004200 */
[----:B------:R-:W-:-:S02]  /*12260*/  IMAD.MOV.U32 R223, RZ, RZ, R122 ;  /* 0x000000ffffdf7224 */ /* 0x000fc400078e007a */
[----:B------:R-:W-:Y:S01]  /*12270*/  HMMA.16816.F32 R180, R4, R22, R168 ;  /* 0x0000001604b4723c */ /* 0x000fe200000018a8 */
[----:B------:R-:W5:Y:S01]  /*12280*/  LDSM.16.MT88.4 R20, [R194+0x5000] ;  /* 0x00500000c214783b */ /* 0x000f620000004200 */
[--C-:B----4-:R-:W-:Y:S02]  /*12290*/  FFMA.FTZ R3, R224, c[0x0][0x2d0], -R2.reuse ;  /* 0x0000b400e0037a23 */ /* 0x110fe40000010802 */
[----:B------:R-:W-:-:S04]  /*122a0*/  FFMA.FTZ R2, R225, c[0x0][0x2d0], -R2 ;  /* 0x0000b400e1027a23 */ /* 0x000fc80000010802 */
[C---:B--2---:R-:W-:Y:S01]  /*122b0*/  HMMA.16816.F32 R176, R4.reuse, R16, R152 ;  /* 0x0000001004b0723c */ /* 0x044fe20000001898 */
[----:B------:R-:W-:Y:S01]  /*122c0*/  IMAD.MOV.U32 R224, RZ, RZ, R11 ;  /* 0x000000ffffe07224 */ /* 0x000fe200078e000b */
[----:B------:R2:W-:Y:S06]  /*122d0*/  MUFU.EX2 R188, R3 ;  /* 0x0000000300bc7308 */ /* 0x0005ec0000000800 */
[C---:B------:R-:W-:Y:S01]  /*122e0*/  HMMA.16816.F32 R168, R4.reuse, R18, R112 ;  /* 0x0000001204a8723c */ /* 0x040fe20000001870 */
[----:B------:R-:W4:Y:S01]  /*122f0*/  LDSM.16.MT88.4 R16, [R197+0x5000] ;  /* 0x00500000c510783b */ /* 0x000f220000004200 */
[----:B------:R3:W3:Y:S03]  /*12300*/  MUFU.EX2 R103, R2 ;  /* 0x0000000200677308 */ /* 0x0006e60000000800 */
[----:B------:R-:W-:Y:S03]  /*12310*/  LDSM.16.MT88.4 R112, [R193+0x1800] ;  /* 0x00180000c170783b */ /* 0x000fe60000004200 */
[----:B-1----:R-:W-:Y:S01]  /*12320*/  HMMA.16816.F32 R172, R4, R12, R96 ;  /* 0x0000000c04ac723c */ /* 0x002fe20000001860 */
[----:B--2---:R-:W-:-:S06]  /*12330*/  IMAD.MOV.U32 R3, RZ, RZ, R10 ;  /* 0x000000ffff037224 */ /* 0x004fcc00078e000a */
[----:B------:R-:W-:Y:S01]  /*12340*/  F2FP.PACK_AB R96, R189, R190 ;  /* 0x000000bebd60723e */ /* 0x000fe200000000ff */
[----:B------:R-:W-:Y:S01]  /*12350*/  HMMA.16816.F32 R164, R4, R14, R92 ;  /* 0x0000000e04a4723c */ /* 0x000fe2000000185c */
[----:B------:R-:W1:Y:S01]  /*12360*/  LDSM.16.MT88.4 R12, [R196+0x5000] ;  /* 0x00500000c40c783b */ /* 0x000e620000004200 */
[----:B---3--:R-:W-:Y:S01]  /*12370*/  FFMA.FTZ R2, R137, c[0x0][0x2d0], -R0 ;  /* 0x0000b40089027a23 */ /* 0x008fe20000010800 */
[----:B------:R-:W-:-:S05]  /*12380*/  F2FP.PACK_AB R98, R103, R188 ;  /* 0x000000bc6762723e */ /* 0x000fca00000000ff */
[C---:B------:R-:W-:Y:S08]  /*12390*/  HMMA.16816.F32 R160, R4.reuse, R28, R84 ;  /* 0x0000001c04a0723c */ /* 0x040ff00000001854 */
[C---:B-----5:R-:W-:Y:S01]  /*123a0*/  HMMA.16816.F32 R84, R4.reuse, R24, R56 ;  /* 0x000000180454723c */ /* 0x060fe20000001838 */
[----:B------:R2:W-:Y:S01]  /*123b0*/  MUFU.EX2 R24, R2 ;  /* 0x0000000200187308 */ /* 0x0005e20000000800 */
[----:B------:R-:W-:Y:S06]  /*123c0*/  LDSM.16.MT88.4 R56, [R197+0x3800] ;  /* 0x00380000c538783b */ /* 0x000fec0000004200 */
[C---:B------:R-:W-:Y:S08]  /*123d0*/  HMMA.16816.F32 R60, R4.reuse, R32, R60 ;  /* 0x00000020043c723c */ /* 0x040ff0000000183c */
[----:B------:R-:W-:Y:S01]  /*123e0*/  HMMA.16816.F32 R148, R4, R34, R44 ;  /* 0x000000220494723c */ /* 0x000fe2000000182c */
[----:B--2---:R-:W-:-:S04]  /*123f0*/  FFMA.FTZ R2, R139, c[0x0][0x2d0], -R0 ;  /* 0x0000b4008b027a23 */ /* 0x004fc80000010800 */
[----:B------:R-:W2:Y:S03]  /*12400*/  MUFU.EX2 R11, R2 ;  /* 0x00000002000b7308 */ /* 0x000ea60000000800 */
[C---:B------:R-:W-:Y:S07]  /*12410*/  HMMA.16816.F32 R36, R4.reuse, R38, R248 ;  /* 0x000000260424723c */ /* 0x040fee00000018f8 */
[----:B------:R-:W-:Y:S01]  /*12420*/  IMAD.MOV.U32 R248, RZ, RZ, R123 ;  /* 0x000000fffff87224 */ /* 0x000fe200078e007b */
[----:B------:R-:W-:Y:S01]  /*12430*/  HMMA.16816.F32 R32, R4, R20, R72 ;  /* 0x000000140420723c */ /* 0x000fe20000001848 */
[----:B------:R-:W3:Y:S01]  /*12440*/  LDSM.16.MT88.4 R72, [R193+0x5800] ;  /* 0x00580000c148783b */ /* 0x000ee20000004200 */
[----:B------:R-:W-:-:S02]  /*12450*/  IMAD.MOV.U32 R249, RZ, RZ, R121 ;  /* 0x000000fffff97224 */ /* 0x000fc400078e0079 */
[----:B------:R-:W-:Y:S01]  /*12460*/  IMAD.MOV.U32 R250, RZ, RZ, R120 ;  /* 0x000000fffffa7224 */ /* 0x000fe200078e0078 */
[----:B--2---:R-:W-:Y:S01]  /*12470*/  F2FP.PACK_AB R97, R11, R24 ;  /* 0x000000180b61723e */ /* 0x004fe200000000ff */
[--C-:B------:R-:W-:Y:S01]  /*12480*/  FFMA.FTZ R2, R138, c[0x0][0x2d0], -R0.reuse ;  /* 0x0000b4008a027a23 */ /* 0x100fe20000010800 */
[----:B------:R-:W-:Y:S01]  /*12490*/  LDSM.16.MT88.4 R120, [R194+0x1800] ;  /* 0x00180000c278783b */ /* 0x000fe20000004200 */
[----:B------:R-:W-:Y:S01]  /*124a0*/  FFMA.FTZ R0, R216, c[0x0][0x2d0], -R0 ;  /* 0x0000b400d8007a23 */ /* 0x000fe20000010800 */
[C---:B------:R-:W-:Y:S01]  /*124b0*/  HMMA.16816.F32 R156, R4.reuse, R30, R80 ;  /* 0x0000001e049c723c */ /* 0x040fe20000001850 */
[----:B------:R2:W-:Y:S01]  /*124c0*/  MUFU.EX2 R10, R2 ;  /* 0x00000002000a7308 */ /* 0x0005e20000000800 */
[----:B------:R-:W-:Y:S01]  /*124d0*/  IMAD.MOV.U32 R251, RZ, RZ, R136 ;  /* 0x000000fffffb7224 */ /* 0x000fe200078e0088 */
[----:B------:R-:W-:Y:S04]  /*124e0*/  LDSM.16.MT88.4 R80, [R194+0x5800] ;  /* 0x00580000c250783b */ /* 0x000fe80000004200 */
[----:B------:R-:W-:Y:S01]  /*124f0*/  LDSM.16.MT88.4 R136, [R196+0x1800] ;  /* 0x00180000c488783b */ /* 0x000fe20000004200 */
[C---:B----4-:R-:W-:Y:S01]  /*12500*/  HMMA.16816.F32 R92, R4.reuse, R16, R88 ;  /* 0x00000010045c723c */ /* 0x050fe20000001858 */
[----:B------:R-:W4:Y:S02]  /*12510*/  MUFU.EX2 R9, R0 ;  /* 0x0000000000097308 */ /* 0x000f240000000800 */
[----:B------:R-:W5:Y:S05]  /*12520*/  LDSM.16.MT88.4 R88, [R197+0x5800] ;  /* 0x00580000c558783b */ /* 0x000f6a0000004200 */
[----:B-1----:R-:W-:Y:S01]  /*12530*/  HMMA.16816.F32 R152, R4, R12, R52 ;  /* 0x0000000c0498723c */ /* 0x002fe20000001834 */
[----:B--2---:R-:W-:-:S04]  /*12540*/  FADD.FTZ R2, R224, R3 ;  /* 0x00000003e0027221 */ /* 0x004fc80000010000 */
[----:B------:R-:W-:-:S03]  /*12550*/  FADD.FTZ R2, R219, R2 ;  /* 0x00000002db027221 */ /* 0x000fc60000010000 */
[C---:B------:R-:W-:Y:S01]  /*12560*/  HMMA.16816.F32 R28, R4.reuse, R26, R48 ;  /* 0x0000001a041c723c */ /* 0x040fe20000001830 */
[----:B------:R-:W-:Y:S01]  /*12570*/  FADD.FTZ R2, R218, R2 ;  /* 0x00000002da027221 */ /* 0x000fe20000010000 */
[----:B----4-:R-:W-:Y:S01]  /*12580*/  F2FP.PACK_AB R99, R9, R10 ;  /* 0x0000000a0963723e */ /* 0x010fe200000000ff */
[----:B------:R-:W-:Y:S01]  /*12590*/  FADD.FTZ R0, R238, R237 ;  /* 0x000000edee007221 */ /* 0x000fe20000010000 */
[----:B------:R-:W-:Y:S01]  /*125a0*/  LDSM.16.MT88.4 R48, [R194+0x3800] ;  /* 0x00380000c230783b */ /* 0x000fe20000004200 */
[----:B------:R-:W-:Y:S02]  /*125b0*/  FADD.FTZ R2, R191, R2 ;  /* 0x00000002bf027221 */ /* 0x000fe40000010000 */
[----:B------:R-:W-:Y:S01]  /*125c0*/  FADD.FTZ R0, R247, R0 ;  /* 0x00000000f7007221 */ /* 0x000fe20000010000 */
[----:B------:R-:W-:Y:S01]  /*125d0*/  HMMA.16816.F32 R20, R4, R22, R76 ;  /* 0x000000160414723c */ /* 0x000fe2000000184c */
[----:B------:R-:W-:Y:S02]  /*125e0*/  FADD.FTZ R2, R248, R2 ;  /* 0x00000002f8027221 */ /* 0x000fe40000010000 */
[----:B------:R-:W-:-:S02]  /*125f0*/  FADD.FTZ R0, R244, R0 ;  /* 0x00000000f4007221 */ /* 0x000fc40000010000 */
[----:B------:R-:W-:Y:S02]  /*12600*/  FADD.FTZ R2, R249, R2 ;  /* 0x00000002f9027221 */ /* 0x000fe40000010000 */
[----:B------:R-:W-:Y:S01]  /*12610*/  FADD.FTZ R0, R236, R0 ;  /* 0x00000000ec007221 */ /* 0x000fe20000010000 */
[C---:B------:R-:W-:Y:S01]  /*12620*/  HMMA.16816.F32 R16, R4.reuse, R18, R68 ;  /* 0x000000120410723c */ /* 0x040fe20000001844 */
[----:B------:R-:W-:Y:S02]  /*12630*/  FADD.FTZ R2, R250, R2 ;  /* 0x00000002fa027221 */ /* 0x000fe40000010000 */
[----:B------:R-:W-:Y:S02]  /*12640*/  FADD.FTZ R0, R234, R0 ;  /* 0x00000000ea007221 */ /* 0x000fe40000010000 */
[----:B------:R-:W-:Y:S02]  /*12650*/  FADD.FTZ R2, R251, R2 ;  /* 0x00000002fb027221 */ /* 0x000fe40000010000 */
[----:B------:R-:W-:Y:S01]  /*12660*/  FADD.FTZ R0, R235, R0 ;  /* 0x00000000eb007221 */ /* 0x000fe20000010000 */
[----:B------:R-:W-:Y:S01]  /*12670*/  HMMA.16816.F32 R12, R4, R14, R40 ;  /* 0x0000000e040c723c */ /* 0x000fe20000001828 */
[----:B------:R-:W1:Y:S01]  /*12680*/  LDSM.16.MT88.4 R4, [R196+0x5800] ;  /* 0x00580000c404783b */ /* 0x000e620000004200 */
[----:B------:R-:W-:-:S02]  /*12690*/  FADD.FTZ R2, R220, R2 ;  /* 0x00000002dc027221 */ /* 0x000fc40000010000 */
[----:B------:R-:W-:Y:S01]  /*126a0*/  FADD.FTZ R0, R226, R0 ;  /* 0x00000000e2007221 */ /* 0x000fe20000010000 */
[----:B------:R-:W2:Y:S01]  /*126b0*/  LDSM.16.MT88.4 R40, [R193+0x3800] ;  /* 0x00380000c128783b */ /* 0x000ea20000004200 */
[----:B------:R-:W-:Y:S02]  /*126c0*/  FADD.FTZ R2, R222, R2 ;  /* 0x00000002de027221 */ /* 0x000fe40000010000 */
[C---:B------:R-:W-:Y:S01]  /*126d0*/  HMMA.16816.F32 R108, R96.reuse, R112, R108 ;  /* 0x00000070606c723c */ /* 0x040fe2000000186c */
[----:B------:R-:W-:Y:S02]  /*126e0*/  IMAD.MOV.U32 R222, RZ, RZ, c[0x0][0x2c4] ;  /* 0x0000b100ffde7624 */ /* 0x000fe400078e00ff */
[----:B------:R-:W-:Y:S01]  /*126f0*/  FADD.FTZ R0, R215, R0 ;  /* 0x00000000d7007221 */ /* 0x000fe20000010000 */
[----:B------:R-:W-:Y:S01]  /*12700*/  IADD3 R215, R223, -0x2, RZ ;  /* 0xfffffffedfd77810 */ /* 0x000fe20007ffe0ff */
[----:B------:R-:W-:Y:S01]  /*12710*/  FADD.FTZ R2, R221, R2 ;  /* 0x00000002dd027221 */ /* 0x000fe20000010000 */
[----:B------:R-:W-:Y:S01]  /*12720*/  ISETP.NE.AND P2, PT, R222, 0x1, PT ;  /* 0x00000001de00780c */ /* 0x000fe20003f45270 */
[----:B------:R-:W-:Y:S01]  /*12730*/  FADD.FTZ R0, R140, R0 ;  /* 0x000000008c007221 */ /* 0x000fe20000010000 */
[----:B------:R-:W-:Y:S01]  /*12740*/  HMMA.16816.F32 R112, R96, R114, R64 ;  /* 0x000000726070723c */ /* 0x000fe20000001840 */
[----:B------:R-:W4:Y:S01]  /*12750*/  LDSM.16.MT88.4 R64, [R196+0x3800] ;  /* 0x00380000c440783b */ /* 0x000f220000004200 */
[----:B------:R-:W-:-:S02]  /*12760*/  FADD.FTZ R3, R190, R2 ;  /* 0x00000002be037221 */ /* 0x000fc40000010000 */
[----:B------:R-:W-:-:S04]  /*12770*/  FADD.FTZ R0, R102, R0 ;  /* 0x0000000066007221 */ /* 0x000fc80000010000 */
[----:B---3--:R-:W-:Y:S01]  /*12780*/  HMMA.16816.F32 R68, R96, R72, R84 ;  /* 0x000000486044723c */ /* 0x008fe20000001854 */
[----:B------:R-:W-:-:S04]  /*12790*/  FADD.FTZ R0, R101, R0 ;  /* 0x0000000065007221 */ /* 0x000fc80000010000 */
[----:B------:R-:W-:Y:S02]  /*127a0*/  FADD.FTZ R2, R24, R0 ;  /* 0x0000000018027221 */ /* 0x000fe40000010000 */
[----:B------:R-:W-:Y:S01]  /*127b0*/  IMAD.MOV.U32 R0, RZ, RZ, R246 ;  /* 0x000000ffff007224 */ /* 0x000fe200078e00f6 */
[C---:B-----5:R-:W-:Y:S08]  /*127c0*/  HMMA.16816.F32 R84, R96.reuse, R88, R92 ;  /* 0x000000586054723c */ /* 0x060ff0000000185c */
[C---:B------:R-:W-:Y:S08]  /*127d0*/  HMMA.16816.F32 R116, R96.reuse, R120, R116 ;  /* 0x000000786074723c */ /* 0x040ff00000001874 */
[C---:B-1----:R-:W-:Y:S07]  /*127e0*/  HMMA.16816.F32 R92, R96.reuse, R4, R152 ;  /* 0x00000004605c723c */ /* 0x042fee0000001898 */
[----:B------:R-:W-:Y:S01]  /*127f0*/  @P2 IMAD.HI.U32 R4, R246, c[0x0][0x2c8], RZ ;  /* 0x0000b200f6042a27 */ /* 0x000fe200078e00ff */
[----:B------:R-:W-:Y:S03]  /*12800*/  HMMA.16816.F32 R124, R96, R128, R124 ;  /* 0x00000080607c723c */ /* 0x000fe6000000187c */
[----:B------:R-:W-:Y:S01]  /*12810*/  FADD.FTZ R5, R189, R3 ;  /* 0x00000003bd057221 */ /* 0x000fe20000010000 */
[----:B------:R-:W-:Y:S01]  /*12820*/  @P2 SHF.R.U32.HI R0, RZ, c[0x0][0x2cc], R4 ;  /* 0x0000b300ff002a19 */ /* 0x000fe20000011604 */
[----:B------:R-:W-:-:S02]  /*12830*/  FADD.FTZ R3, R11, R2 ;  /* 0x000000020b037221 */ /* 0x000fc40000010000 */
[----:B------:R-:W-:Y:S01]  /*12840*/  IMAD.IADD R2, R242, 0x1, -R243 ;  /* 0x00000001f2027824 */ /* 0x000fe200078e0af3 */
[C---:B------:R-:W-:Y:S01]  /*12850*/  HMMA.16816.F32 R120, R96.reuse, R122, R36 ;  /* 0x0000007a6078723c */ /* 0x040fe20000001824 */
[----:B------:R-:W-:Y:S02]  /*12860*/  FADD.FTZ R4, R188, R5 ;  /* 0x00000005bc047221 */ /* 0x000fe40000010000 */
[----:B------:R-:W-:Y:S02]  /*12870*/  IMAD.IADD R2, R2, 0x1, R0 ;  /* 0x0000000102027824 */ /* 0x000fe400078e0200 */
[----:B------:R-:W-:Y:S02]  /*12880*/  FADD.FTZ R3, R10, R3 ;  /* 0x000000030a037221 */ /* 0x000fe40000010000 */
[----:B------:R-:W-:Y:S01]  /*12890*/  FADD.FTZ R237, R103, R4 ;  /* 0x0000000467ed7221 */ /* 0x000fe20000010000 */
[----:B------:R-:W-:Y:S01]  /*128a0*/  HMMA.16816.F32 R128, R96, R130, R132 ;  /* 0x000000826080723c */ /* 0x000fe20000001884 */
[----:B------:R-:W-:Y:S01]  /*128b0*/  FADD.FTZ R238, R9, R3 ;  /* 0x0000000309ee7221 */ /* 0x000fe20000010000 */
[----:B------:R-:W-:-:S06]  /*128c0*/  IADD3 R0, R2, c[0x0][0x328], RZ ;  /* 0x0000ca0002007a10 */ /* 0x000fcc0007ffe0ff */
[C---:B------:R-:W-:Y:S08]  /*128d0*/  HMMA.16816.F32 R132, R96.reuse, R136, R184 ;  /* 0x000000886084723c */ /* 0x040ff000000018b8 */
[C---:B--2---:R-:W-:Y:S08]  /*128e0*/  HMMA.16816.F32 R36, R96.reuse, R40, R176 ;  /* 0x000000286024723c */ /* 0x044ff000000018b0 */
[C---:B------:R-:W-:Y:S08]  /*128f0*/  HMMA.16816.F32 R44, R96.reuse, R48, R172 ;  /* 0x00000030602c723c */ /* 0x040ff000000018ac */
[C---:B------:R-:W-:Y:S08]  /*12900*/  HMMA.16816.F32 R52, R96.reuse, R56, R160 ;  /* 0x000000386034723c */ /* 0x040ff000000018a0 */
[C---:B----4-:R-:W-:Y:S08]  /*12910*/  HMMA.16816.F32 R60, R96.reuse, R64, R60 ;  /* 0x00000040603c723c */ /* 0x050ff0000000183c */
        /* <DEDUP_REMOVED lines=10> */
[----:B------:R-:W-:Y:S07]  /*129c0*/  @!P6 BRA `(.L_x_702) ;  /* 0x000001100000e947 */ /* 0x000fee0003800000 */
        /* <DEDUP_REMOVED lines=11> */
.L_x_704:
[----:B------:R-:W-:-:S13]  /*12a80*/  ISETP.NE.AND P0, PT, R4, 0x1, PT ;  /* 0x000000010400780c */ /* 0x000fda0003f05270 */
[----:B------:R-:W-:-:S05]  /*12a90*/  @P0 IMAD.HI.U32 R2, R3, c[0x0][0x330], RZ ;  /* 0x0000cc0003020a27 */ /* 0x000fca00078e00ff */
[----:B------:R-:W-:Y:S02]  /*12aa0*/  @P0 SHF.R.U32.HI R3, RZ, c[0x0][0x334], R2 ;  /* 0x0000cd00ff030a19 */ /* 0x000fe40000011602 */
.L_x_705:
[----:B------:R-:W-:Y:S05]  /*12ab0*/  BSYNC B0 ;  /* 0x0000000000007941 */ /* 0x000fea0003800000 */
.L_x_703:
[----:B------:R-:W-:-:S05]  /*12ac0*/  IMAD R3, R3, R4, c[0x0][0x32c] ;  /* 0x0000cb0003037624 */ /* 0x000fca00078e0204 */
[----:B------:R-:W-:-:S04]  /*12ad0*/  IMNMX R0, R0, R3, PT ;  /* 0x0000000300007217 */ /* 0x000fc80003800200 */
.L_x_702:
        /* <DEDUP_REMOVED lines=9> */
.L_x_715:
[----:B------:R-:W-:Y:S01]  /*12b70*/  ISETP.GT.AND P0, PT, R227, R216, PT ;  /* 0x000000d8e300720c */ /* 0x000fe20003f04270 */
[----:B------:R-:W-:Y:S04]  /*12b80*/  DEPBAR.LE SB0, 0x0 ;  /* 0x000080000000791a */ /* 0x000fe80000000000 */
[----:B------:R-:W-:Y:S01]  /*12b90*/  WARPSYNC 0xffffffff ;  /* 0xffffffff00007948 */ /* 0x000fe20003800000 */
[----:B------:R-:W-:Y:S01]  /*12ba0*/  BAR.SYNC.DEFER_BLOCKING 0x0 ;  /* 0x0000000000007b1d */ /* 0x000fe20000010000 */
[----:B------:R-:W-:Y:S04]  /*12bb0*/  MOV R215, c[0x0][0x2c4] ;  /* 0x0000b10000d77a02 */ /* 0x000fe80000000f00 */
[----:B------:R-:W-:Y:S02]  /*12bc0*/  ISETP.NE.AND P2, PT, R215, 0x1, PT ;  /* 0x00000001d700780c */ /* 0x000fe40003f45270 */
[----:B------:R-:W-:Y:S01]  /*12bd0*/  @!P0 SHF.R.S32.HI R0, RZ, 0x1f, R216 ;  /* 0x0000001fff008819 */ /* 0x000fe200000114d8 */
[----:B------:R-:W-:Y:S04]  /*12be0*/  @!P0 IMAD.WIDE.U32 R4, R216, c[0x0][0x208], RZ ;  /* 0x00008200d8048a25 */ /* 0x000fe800078e00ff */
[----:B------:R-:W-:Y:S02]  /*12bf0*/  @!P0 IMAD R0, R0, c[0x0][0x208], RZ ;  /* 0x0000820000008a24 */ /* 0x000fe400078e02ff */
[----:B------:R-:W-:Y:S02]  /*12c00*/  @!P0 IMAD.MOV.U32 R6, RZ, RZ, c[0x0][0x208] ;  /* 0x00008200ff068624 */ /* 0x000fe400078e00ff */
[----:B------:R-:W-:Y:S02]  /*12c10*/  @!P0 IMAD R0, R216, c[0x0][0x20c], R0 ;  /* 0x00008300d8008a24 */ /* 0x000fe400078e0200 */
[----:B------:R-:W-:Y:S02]  /*12c20*/  @!P0 IMAD.SHL.U32 R2, R4, 0x40, RZ ;  /* 0x0000004004028824 */ /* 0x000fe400078e00ff */
[----:B------:R-:W-:Y:S02]  /*12c30*/  @!P0 IMAD.IADD R0, R5, 0x1, R0 ;  /* 0x0000000105008824 */ /* 0x000fe400078e0200 */
[----:B------:R-:W-:Y:S01]  /*12c40*/  @!P0 IMAD.MOV.U32 R5, RZ, RZ, c[0x0][0x20c] ;  /* 0x00008300ff058624 */ /* 0x000fe200078e00ff */
[----:B------:R-:W-:Y:S01]  /*12c50*/  @!P0 LEA R3, P1, R6, R2, 0x5 ;  /* 0x0000000206038211 */ /* 0x000fe200078228ff */
[----:B------:R-:W-:Y:S01]  /*12c60*/  LDSM.16.M88.4 R32, [R199] ;  /* 0x00000000c720783b */ /* 0x000fe20000000200 */
[----:B------:R-:W-:Y:S01]  /*12c70*/  @!P0 SHF.L.U64.HI R0, R4, 0x6, R0 ;  /* 0x0000000604008819 */ /* 0x000fe20000010200 */
[----:B------:R-:W-:Y:S02]  /*12c80*/  ULDC UR4, c[0x0][0x324] ;  /* 0x0000c90000047ab9 */ /* 0x000fe40000000800 */
[----:B------:R-:W-:Y:S01]  /*12c90*/  ULOP3.LUT UR4, URZ, UR4, URZ, 0x33, !UPT ;  /* 0x000000043f047292 */ /* 0x000fe2000f8e333f */
[----:B------:R-:W-:Y:S02]  /*12ca0*/  @!P0 LEA.HI.X R12, R6, R0, R5, 0x5, P1 ;  /* 0x00000000060c8211 */ /* 0x000fe400008f2c05 */
[----:B------:R-:W-:Y:S01]  /*12cb0*/  @!P0 IADD3 R4, P1, R2, R230, RZ ;  /* 0x000000e602048210 */ /* 0x000fe20007f3e0ff */
[----:B------:R-:W1:Y:S03]  /*12cc0*/  LDSM.16.M88.4 R8, [R192] ;  /* 0x00000000c008783b */ /* 0x000e660000000200 */
[----:B------:R-:W-:Y:S02]  /*12cd0*/  @!P0 IADD3.X R5, R0, R233, RZ, P1, !PT ;  /* 0x000000e900058210 */ /* 0x000fe40000ffe4ff */
[C---:B------:R-:W-:Y:S02]  /*12ce0*/  @!P0 LEA R22, P1, R4.reuse, c[0x0][0x1f8], 0x1 ;  /* 0x00007e0004168a11 */ /* 0x040fe400078208ff */
[----:B------:R-:W2:Y:S02]  /*12cf0*/  LDSM.16.M88.4 R16, [R192+0x800] ;  /* 0x00080000c010783b */ /* 0x000ea40000000200 */
[----:B------:R-:W-:Y:S02]  /*12d00*/  @!P0 LEA.HI.X R23, R4, c[0x0][0x1fc], R5, 0x1, P1 ;  /* 0x00007f0004178a11 */ /* 0x000fe400008f0c05 */
[----:B------:R-:W-:Y:S03]  /*12d10*/  @!P0 IADD3 R6, P1, R230, 0x40, RZ ;  /* 0x00000040e6068810 */ /* 0x000fe60007f3e0ff */
[----:B------:R-:W3:Y:S02]  /*12d20*/  LDSM.16.M88.4 R24, [R192+0x1000] ;  /* 0x00100000c018783b */ /* 0x000ee40000000200 */
[----:B------:R-:W-:Y:S01]  /*12d30*/  @!P0 IMAD.X R5, RZ, RZ, R233, P1 ;  /* 0x000000ffff058224 */ /* 0x000fe200008e06e9 */
[----:B------:R-:W-:Y:S04]  /*12d40*/  @!P0 IADD3 R4, P1, R2, R6, RZ ;  /* 0x0000000602048210 */ /* 0x000fe80007f3e0ff */
[----:B------:R-:W4:Y:S01]  /*12d50*/  LDSM.16.M88.4 R148, [R192+0x1800] ;  /* 0x00180000c094783b */ /* 0x000f220000000200 */
[----:B------:R-:W-:Y:S01]  /*12d60*/  @!P0 IMAD.X R7, R0, 0x1, R5, P1 ;  /* 0x0000000100078824 */ /* 0x000fe200008e0605 */
[C---:B------:R-:W-:Y:S04]  /*12d70*/  @!P0 LEA R174, P1, R4.reuse, c[0x0][0x1f8], 0x1 ;  /* 0x00007e0004ae8a11 */ /* 0x040fe800078208ff */
[----:B------:R-:W-:Y:S01]  /*12d80*/  @!P0 LEA.HI.X R175, R4, c[0x0][0x1fc], R7, 0x1, P1 ;  /* 0x00007f0004af8a11 */ /* 0x000fe200008f0c07 */
[----:B------:R-:W-:Y:S01]  /*12d90*/  LDSM.16.M88.4 R152, [R200] ;  /* 0x00000000c898783b */ /* 0x000fe20000000200 */
[----:B------:R-:W-:Y:S05]  /*12da0*/  @!P0 IADD3 R4, P1, R230, 0x80, RZ ;  /* 0x00000080e6048810 */ /* 0x000fea0007f3e0ff */
[----:B------:R-:W-:Y:S01]  /*12db0*/  @!P0 IMAD.X R13, RZ, RZ, R233, P1 ;  /* 0x000000ffff0d8224 */ /* 0x000fe200008e06e9 */
[----:B------:R-:W-:Y:S01]  /*12dc0*/  @!P0 IADD3 R2, P1, R2, R4, RZ ;  /* 0x0000000402028210 */ /* 0x000fe20007f3e0ff */
[----:B------:R-:W5:Y:S03]  /*12dd0*/  LDSM.16.M88.4 R156, [R203] ;  /* 0x00000000cb9c783b */ /* 0x000f660000000200 */
[----:B------:R-:W-:Y:S02]  /*12de0*/  @!P0 IADD3.X R0, R0, R13, RZ, P1, !PT ;  /* 0x0000000d00008210 */ /* 0x000fe40000ffe4ff */
[C---:B------:R-:W-:Y:S02]  /*12df0*/  @!P0 LEA R172, P1, R2.reuse, c[0x0][0x1f8], 0x1 ;  /* 0x00007e0002ac8a11 */ /* 0x040fe400078208ff */
[----:B------:R-:W3:Y:S02]  /*12e00*/  LDSM.16.M88.4 R160, [R214] ;  /* 0x00000000d6a0783b */ /* 0x000ee40000000200 */
[----:B------:R-:W-:Y:S02]  /*12e10*/  @!P0 LEA.HI.X R173, R2, c[0x0][0x1fc], R0, 0x1, P1 ;  /* 0x00007f0002ad8a11 */ /* 0x000fe400008f0c00 */
[C---:B------:R-:W-:Y:S03]  /*12e20*/  @!P0 IADD3 R0, P1, R3.reuse, R6, RZ ;  /* 0x0000000603008210 */ /* 0x040fe60007f3e0ff */
[----:B------:R-:W3:Y:S02]  /*12e30*/  LDSM.16.M88.4 R164, [R213] ;  /* 0x00000000d5a4783b */ /* 0x000ee40000000200 */
[C---:B------:R-:W-:Y:S01]  /*12e40*/  @!P0 IMAD.X R21, R12.reuse, 0x1, R5, P1 ;  /* 0x000000010c158824 */ /* 0x040fe200008e0605 */
[C---:B------:R-:W-:Y:S02]  /*12e50*/  @!P0 IADD3 R20, P1, R3.reuse, R4, RZ ;  /* 0x0000000403148210 */ /* 0x040fe40007f3e0ff */
[C---:B-1----:R-:W-:Y:S02]  /*12e60*/  HMMA.16816.F32 R4, R32.reuse, R8, RZ ;  /* 0x000000082004723c */ /* 0x042fe400000018ff */
[----:B------:R-:W1:Y:S01]  /*12e70*/  LDSM.16.M88.4 R168, [R212] ;  /* 0x00000000d4a8783b */ /* 0x000e620000000200 */
[C---:B------:R-:W-:Y:S01]  /*12e80*/  @!P0 IMAD.X R100, R12.reuse, 0x1, R13, P1 ;  /* 0x000000010c648824 */ /* 0x040fe200008e060d */
[----:B------:R-:W-:Y:S04]  /*12e90*/  @!P0 IADD3 R3, P1, R3, R230, RZ ;  /* 0x000000e603038210 */ /* 0x000fe80007f3e0ff */
[C---:B------:R-:W-:Y:S01]  /*12ea0*/  HMMA.16816.F32 R8, R32.reuse, R10, RZ ;  /* 0x0000000a2008723c */ /* 0x040fe200000018ff */
[----:B------:R-:W-:Y:S01]  /*12eb0*/  @!PT LDS RZ, [RZ] ;  /* 0x00000000fffff984 */ /* 0x000fe20000000800 */
[----:B------:R-:W-:Y:S01]  /*12ec0*/  @!PT LDS RZ, [RZ] ;  /* 0x00000000fffff984 */ /* 0x000fe20000000800 */
[----:B------:R-:W-:Y:S01]  /*12ed0*/  @!PT LDS RZ, [RZ] ;  /* 0x00000000fffff984 */ /* 0x000fe20000000800 */
[----:B------:R3:W-:Y:S03]  /*12ee0*/  @!P0 LDGSTS.E.BYPASS.LTC128B.128 [R217+0x100], [R22.64], !P5 ;  /* 0x0010000016d98fae */ /* 0x0007e6000e901d46 */
[----:B------:R-:W-:Y:S01]  /*12ef0*/  @!P0 IMAD.X R2, R12, 0x1, R233, P1 ;  /* 0x000000010c028824 */ /* 0x000fe200008e06e9 */
[C---:B------:R-:W-:Y:S03]  /*12f00*/  @!P0 LEA R28, P1, R3.reuse, c[0x0][0x1f8], 0x1 ;  /* 0x00007e00031c8a11 */ /* 0x040fe600078208ff */
[C---:B--2---:R-:W-:Y:S01]  /*12f10*/  HMMA.16816.F32 R12, R32.reuse, R16, RZ ;  /* 0x00000010200c723c */ /* 0x044fe200000018ff */
[----:B------:R2:W-:Y:S03]  /*12f20*/  @!P0 LDGSTS.E.BYPASS.LTC128B.128 [R217+0x2100], [R174.64], !P4 ;  /* 0x02100000aed98fae */ /* 0x0005e6000e101d46 */
[----:B------:R-:W-:Y:S02]  /*12f30*/  @!P0 LEA.HI.X R29, R3, c[0x0][0x1fc], R2, 0x1, P1 ;  /* 0x00007f00031d8a11 */ /* 0x000fe400008f0c02 */
[C---:B------:R-:W-:Y:S02]  /*12f40*/  @!P0 LEA R30, P1, R0.reuse, c[0x0][0x1f8], 0x1 ;  /* 0x00007e00001e8a11 */ /* 0x040fe400078208ff */
[C---:B------:R-:W-:Y:S01]  /*12f50*/  HMMA.16816.F32 R16, R32.reuse, R18, RZ ;  /* 0x000000122010723c */ /* 0x040fe200000018ff */
[----:B------:R2:W-:Y:S03]  /*12f60*/  @!P0 LDGSTS.E.BYPASS.LTC128B.128 [R217+0x4100], [R172.64], !P3 ;  /* 0x04100000acd98fae */ /* 0x0005e6000d901d46 */
[----:B------:R-:W-:Y:S02]  /*12f70*/  @!P0 LEA.HI.X R31, R0, c[0x0][0x1fc], R21, 0x1, P1 ;  /* 0x00007f00001f8a11 */ /* 0x000fe400008f0c15 */
[C---:B------:R-:W-:Y:S02]  /*12f80*/  @!P0 LEA R2, P1, R20.reuse, c[0x0][0x1f8], 0x1 ;  /* 0x00007e0014028a11 */ /* 0x040fe400078208ff */
[----:B------:R4:W-:Y:S04]  /*12f90*/  @!P0 LDGSTS.E.BYPASS.LTC128B.128 [R217+0x1100], [R28.64], !P5 ;  /* 0x011000001cd98fae */ /* 0x0009e8000e901d46 */
[----:B------:R-:W-:Y:S02]  /*12fa0*/  @!P0 LEA.HI.X R3, R20, c[0x0][0x1fc], R100, 0x1, P1 ;  /* 0x00007f0014038a11 */ /* 0x000fe400008f0c64 */
[C---:B---3--:R-:W-:Y:S01]  /*12fb0*/  HMMA.16816.F32 R20, R32.reuse, R24, RZ ;  /* 0x000000182014723c */ /* 0x048fe200000018ff */
[----:B------:R4:W-:Y:S07]  /*12fc0*/  @!P0 LDGSTS.E.BYPASS.LTC128B.128 [R217+0x3100], [R30.64], !P4 ;  /* 0x031000001ed98fae */ /* 0x0009ee000e101d46 */
[C---:B------:R-:W-:Y:S01]  /*12fd0*/  HMMA.16816.F32 R24, R32.reuse, R26, RZ ;  /* 0x0000001a2018723c */ /* 0x040fe200000018ff */
[----:B------:R3:W-:Y:S01]  /*12fe0*/  @!P0 LDGSTS.E.BYPASS.LTC128B.128 [R217+0x5100], [R2.64], !P3 ;  /* 0x0510000002d98fae */ /* 0x0007e2000d901d46 */
[----:B------:R-:W-:Y:S06]  /*12ff0*/  ISETP.GT.AND P0, PT, R216, R227, PT ;  /* 0x000000e3d800720c */ /* 0x000fec0003f04270 */
[----:B--2---:R-:W-:Y:S07]  /*13000*/  LDSM.16.M88.4 R172, [R202] ;  /* 0x00000000caac783b */ /* 0x004fee0000000200 */
[----:B------:R-:W0:Y:S01]  /*13010*/  LDGDEPBAR ;  /* 0x00000000000079af */ /* 0x000e220000000000 */
[C---:B----4-:R-:W-:Y:S06]  /*13020*/  HMMA.16816.F32 R28, R32.reuse, R148, RZ ;  /* 0x00000094201c723c */ /* 0x050fec00000018ff */
[----:B------:R-:W2:Y:S02]  /*13030*/  LDSM.16.M88.4 R176, [R198] ;  /* 0x00000000c6b0783b */ /* 0x000ea40000000200 */
[----:B------:R-:W-:Y:S05]  /*13040*/  HMMA.16816.F32 R32, R32, R150, RZ ;  /* 0x000000962020723c */ /* 0x000fea00000018ff */
[----:B------:R-:W4:Y:S03]  /*13050*/  LDSM.16.M88.4 R180, [R198+0x800] ;  /* 0x00080000c6b4783b */ /* 0x000f260000000200 */
[C---:B-----5:R-:W-:Y:S04]  /*13060*/  HMMA.16816.F32 R4, R152.reuse, R156, R4 ;  /* 0x0000009c9804723c */ /* 0x060fe80000001804 */
[----:B------:R-:W5:Y:S04]  /*13070*/  LDSM.16.M88.4 R148, [R198+0x1000] ;  /* 0x00100000c694783b */ /* 0x000f680000000200 */
[C---:B------:R-:W-:Y:S03]  /*13080*/  HMMA.16816.F32 R8, R152.reuse, R158, R8 ;  /* 0x0000009e9808723c */ /* 0x040fe60000001808 */
[----:B------:R-:W2:Y:S05]  /*13090*/  LDSM.16.M88.4 R156, [R198+0x1800] ;  /* 0x00180000c69c783b */ /* 0x000eaa0000000200 */
[C---:B------:R-:W-:Y:S02]  /*130a0*/  HMMA.16816.F32 R12, R152.reuse, R160, R12 ;  /* 0x000000a0980c723c */ /* 0x040fe4000000180c */
[----:B------:R-:W-:Y:S06]  /*130b0*/  LDSM.16.M88.4 R184, [R199+0x4000] ;  /* 0x00400000c7b8783b */ /* 0x000fec0000000200 */
[C---:B------:R-:W-:Y:S01]  /*130c0*/  HMMA.16816.F32 R16, R152.reuse, R162, R16 ;  /* 0x000000a29810723c */ /* 0x040fe20000001810 */
[----:B------:R-:W-:Y:S07]  /*130d0*/  LDSM.16.M88.4 R160, [R201] ;  /* 0x00000000c9a0783b */ /* 0x000fee0000000200 */
[C---:B------:R-:W-:Y:S01]  /*130e0*/  HMMA.16816.F32 R20, R152.reuse, R164, R20 ;  /* 0x000000a49814723c */ /* 0x040fe20000001814 */
[----:B------:R-:W-:Y:S07]  /*130f0*/  LDSM.16.M88.4 R188, [R192+0x2000] ;  /* 0x00200000c0bc783b */ /* 0x000fee0000000200 */
[C---:B------:R-:W-:Y:S01]  /*13100*/  HMMA.16816.F32 R24, R152.reuse, R166, R24 ;  /* 0x000000a69818723c */ /* 0x040fe20000001818 */
[----:B------:R-:W3:Y:S07]  /*13110*/  LDSM.16.M88.4 R164, [R195] ;  /* 0x00000000c3a4783b */ /* 0x000eee0000000200 */
[C---:B-1----:R-:W-:Y:S08]  /*13120*/  HMMA.16816.F32 R28, R152.reuse, R168, R28 ;  /* 0x000000a8981c723c */ /* 0x042ff0000000181c */
[----:B------:R-:W-:Y:S01]  /*13130*/  HMMA.16816.F32 R32, R152, R170, R32 ;  /* 0x000000aa9820723c */ /* 0x000fe20000001820 */
[----:B------:R-:W1:Y:S07]  /*13140*/  LDSM.16.M88.4 R152, [R195+0x800] ;  /* 0x00080000c398783b */ /* 0x000e6e0000000200 */
[C---:B--2---:R-:W-:Y:S01]  /*13150*/  HMMA.16816.F32 R4, R172.reuse, R176, R4 ;  /* 0x000000b0ac04723c */ /* 0x044fe20000001804 */
[----:B------:R-:W2:Y:S07]  /*13160*/  LDSM.16.M88.4 R168, [R195+0x1000] ;  /* 0x00100000c3a8783b */ /* 0x000eae0000000200 */
[C---:B------:R-:W-:Y:S01]  /*13170*/  HMMA.16816.F32 R8, R172.reuse, R178, R8 ;  /* 0x000000b2ac08723c */ /* 0x040fe20000001808 */
[----:B------:R-:W1:Y:S07]  /*13180*/  LDSM.16.M88.4 R176, [R195+0x1800] ;  /* 0x00180000c3b0783b */ /* 0x000e6e0000000200 */
[C---:B----4-:R-:W-:Y:S08]  /*13190*/  HMMA.16816.F32 R12, R172.reuse, R180, R12 ;  /* 0x000000b4ac0c723c */ /* 0x050ff0000000180c */
[C---:B------:R-:W-:Y:S01]  /*131a0*/  HMMA.16816.F32 R16, R172.reuse, R182, R16 ;  /* 0x000000b6ac10723c */ /* 0x040fe20000001810 */
[----:B------:R-:W-:Y:S07]  /*131b0*/  LDSM.16.M88.4 R180, [R199+0x8000] ;  /* 0x00800000c7b4783b */ /* 0x000fee0000000200 */
[C---:B-----5:R-:W-:Y:S08]  /*131c0*/  HMMA.16816.F32 R20, R172.reuse, R148, R20 ;  /* 0x00000094ac14723c */ /* 0x060ff00000001814 */
[C---:B------:R-:W-:Y:S01]  /*131d0*/  HMMA.16816.F32 R24, R172.reuse, R150, R24 ;  /* 0x00000096ac18723c */ /* 0x040fe20000001818 */
[----:B------:R-:W4:Y:S07]  /*131e0*/  LDSM.16.M88.4 R148, [R192+0x2800] ;  /* 0x00280000c094783b */ /* 0x000f2e0000000200 */
[C---:B------:R-:W-:Y:S08]  /*131f0*/  HMMA.16816.F32 R28, R172.reuse, R156, R28 ;  /* 0x0000009cac1c723c */ /* 0x040ff0000000181c */
[----:B------:R-:W-:Y:S01]  /*13200*/  HMMA.16816.F32 R32, R172, R158, R32 ;  /* 0x0000009eac20723c */ /* 0x000fe20000001820 */
[----:B------:R-:W5:Y:S07]  /*13210*/  LDSM.16.M88.4 R156, [R192+0x3000] ;  /* 0x00300000c09c783b */ /* 0x000f6e0000000200 */
[C---:B---3--:R-:W-:Y:S01]  /*13220*/  HMMA.16816.F32 R4, R160.reuse, R164, R4 ;  /* 0x000000a4a004723c */ /* 0x048fe20000001804 */
[----:B------:R-:W-:Y:S07]  /*13230*/  LDSM.16.M88.4 R172, [R209] ;  /* 0x00000000d1ac783b */ /* 0x000fee0000000200 */
[C---:B------:R-:W-:Y:S01]  /*13240*/  HMMA.16816.F32 R8, R160.reuse, R166, R8 ;  /* 0x000000a6a008723c */ /* 0x040fe20000001808 */
[----:B------:R-:W-:Y:S07]  /*13250*/  LDSM.16.M88.4 R164, [R211] ;  /* 0x00000000d3a4783b */ /* 0x000fee0000000200 */
[C---:B-1----:R-:W-:Y:S08]  /*13260*/  HMMA.16816.F32 R12, R160.reuse, R152, R12 ;  /* 0x00000098a00c723c */ /* 0x042ff0000000180c */
[C---:B------:R-:W-:Y:S01]  /*13270*/  HMMA.16816.F32 R16, R160.reuse, R154, R16 ;  /* 0x0000009aa010723c */ /* 0x040fe20000001810 */
[----:B------:R-:W1:Y:S07]  /*13280*/  LDSM.16.M88.4 R152, [R192+0x3800] ;  /* 0x00380000c098783b */ /* 0x000e6e0000000200 */
[C---:B--2---:R-:W-:Y:S08]  /*13290*/  HMMA.16816.F32 R20, R160.reuse, R168, R20 ;  /* 0x000000a8a014723c */ /* 0x044ff00000001814 */
[C---:B------:R-:W-:Y:S01]  /*132a0*/  HMMA.16816.F32 R24, R160.reuse, R170, R24 ;  /* 0x000000aaa018723c */ /* 0x040fe20000001818 */
[----:B------:R-:W-:Y:S07]  /*132b0*/  LDSM.16.M88.4 R168, [R210] ;  /* 0x00000000d2a8783b */ /* 0x000fee0000000200 */
[C---:B------:R-:W-:Y:S08]  /*132c0*/  HMMA.16816.F32 R28, R160.reuse, R176, R28 ;  /* 0x000000b0a01c723c */ /* 0x040ff0000000181c */
[----:B------:R-:W-:Y:S01]  /*132d0*/  HMMA.16816.F32 R32, R160, R178, R32 ;  /* 0x000000b2a020723c */ /* 0x000fe20000001820 */
[----:B------:R-:W2:Y:S07]  /*132e0*/  LDSM.16.M88.4 R160, [R200+0x4000] ;  /* 0x00400000c8a0783b */ /* 0x000eae0000000200 */
[C---:B------:R-:W-:Y:S01]  /*132f0*/  HMMA.16816.F32 R4, R184.reuse, R188, R4 ;  /* 0x000000bcb804723c */ /* 0x040fe20000001804 */
[----:B------:R-:W-:Y:S07]  /*13300*/  LDSM.16.M88.4 R176, [R198+0x2000] ;  /* 0x00200000c6b0783b */ /* 0x000fee0000000200 */
[C---:B------:R-:W-:Y:S01]  /*13310*/  HMMA.16816.F32 R8, R184.reuse, R190, R8 ;  /* 0x000000beb808723c */ /* 0x040fe20000001808 */
[----:B------:R-:W-:Y:S07]  /*13320*/  LDSM.16.M88.4 R188, [R192+0x4800] ;  /* 0x00480000c0bc783b */ /* 0x000fee0000000200 */
[C---:B----4-:R-:W-:Y:S08]  /*13330*/  HMMA.16816.F32 R12, R184.reuse, R148, R12 ;  /* 0x00000094b80c723c */ /* 0x050ff0000000180c */
[C---:B------:R-:W-:Y:S01]  /*13340*/  HMMA.16816.F32 R16, R184.reuse, R150, R16 ;  /* 0x00000096b810723c */ /* 0x040fe20000001810 */
[----:B------:R-:W3:Y:S07]  /*13350*/  LDSM.16.M88.4 R148, [R208] ;  /* 0x00000000d094783b */ /* 0x000eee0000000200 */
[C---:B-----5:R-:W-:Y:S08]  /*13360*/  HMMA.16816.F32 R20, R184.reuse, R156, R20 ;  /* 0x0000009cb814723c */ /* 0x060ff00000001814 */
[C---:B------:R-:W-:Y:S01]  /*13370*/  HMMA.16816.F32 R24, R184.reuse, R158, R24 ;  /* 0x0000009eb818723c */ /* 0x040fe20000001818 */
[----:B------:R-:W4:Y:S07]  /*13380*/  LDSM.16.M88.4 R156, [R202+0x4000] ;  /* 0x00400000ca9c783b */ /* 0x000f2e0000000200 */
[C---:B-1----:R-:W-:Y:S08]  /*13390*/  HMMA.16816.F32 R28, R184.reuse, R152, R28 ;  /* 0x00000098b81c723c */ /* 0x042ff0000000181c */
[----:B------:R-:W-:Y:S01]  /*133a0*/  HMMA.16816.F32 R32, R184, R154, R32 ;  /* 0x0000009ab820723c */ /* 0x000fe20000001820 */
[----:B------:R-:W1:Y:S07]  /*133b0*/  LDSM.16.M88.4 R152, [R198+0x2800] ;  /* 0x00280000c698783b */ /* 0x000e6e0000000200 */
[C---:B--2---:R-:W-:Y:S01]  /*133c0*/  HMMA.16816.F32 R4, R160.reuse, R164, R4 ;  /* 0x000000a4a004723c */ /* 0x044fe20000001804 */
[----:B------:R-:W-:Y:S07]  /*133d0*/  LDSM.16.M88.4 R184, [R192+0x4000] ;  /* 0x00400000c0b8783b */ /* 0x000fee0000000200 */
[C---:B------:R-:W-:Y:S01]  /*133e0*/  HMMA.16816.F32 R8, R160.reuse, R166, R8 ;  /* 0x000000a6a008723c */ /* 0x040fe20000001808 */
[----:B------:R-:W2:Y:S07]  /*133f0*/  LDSM.16.M88.4 R164, [R198+0x3000] ;  /* 0x00300000c6a4783b */ /* 0x000eae0000000200 */
[C---:B------:R-:W-:Y:S08]  /*13400*/  HMMA.16816.F32 R12, R160.reuse, R168, R12 ;  /* 0x000000a8a00c723c */ /* 0x040ff0000000180c */
[C---:B------:R-:W-:Y:S01]  /*13410*/  HMMA.16816.F32 R16, R160.reuse, R170, R16 ;  /* 0x000000aaa010723c */ /* 0x040fe20000001810 */
[----:B------:R-:W-:Y:S07]  /*13420*/  LDSM.16.M88.4 R168, [R195+0x2000] ;  /* 0x00200000c3a8783b */ /* 0x000fee0000000200 */
[C---:B------:R-:W-:Y:S08]  /*13430*/  HMMA.16816.F32 R20, R160.reuse, R172, R20 ;  /* 0x000000aca014723c */ /* 0x040ff00000001814 */
[C---:B------:R-:W-:Y:S01]  /*13440*/  HMMA.16816.F32 R24, R160.reuse, R174, R24 ;  /* 0x000000aea018723c */ /* 0x040fe20000001818 */
[----:B------:R-:W-:Y:S07]  /*13450*/  LDSM.16.M88.4 R172, [R195+0x2800] ;  /* 0x00280000c3ac783b */ /* 0x000fee0000000200 */
[C---:B---3--:R-:W-:Y:S08]  /*13460*/  HMMA.16816.F32 R28, R160.reuse, R148, R28 ;  /* 0x00000094a01c723c */ /* 0x048ff0000000181c */
[----:B------:R-:W-:Y:S01]  /*13470*/  HMMA.16816.F32 R32, R160, R150, R32 ;  /* 0x00000096a020723c */ /* 0x000fe20000001820 */
[----:B------:R-:W3:Y:S07]  /*13480*/  LDSM.16.M88.4 R148, [R198+0x3800] ;  /* 0x00380000c694783b */ /* 0x000eee0000000200 */
[C---:B----4-:R-:W-:Y:S01]  /*13490*/  HMMA.16816.F32 R4, R156.reuse, R176, R4 ;  /* 0x000000b09c04723c */ /* 0x050fe20000001804 */
[----:B------:R-:W4:Y:S07]  /*134a0*/  LDSM.16.M88.4 R160, [R201+0x4000] ;  /* 0x00400000c9a0783b */ /* 0x000f2e0000000200 */
[C---:B------:R-:W-:Y:S01]  /*134b0*/  HMMA.16816.F32 R8, R156.reuse, R178, R8 ;  /* 0x000000b29c08723c */ /* 0x040fe20000001808 */
[----:B------:R-:W5:Y:S07]  /*134c0*/  LDSM.16.M88.4 R176, [R195+0x3000] ;  /* 0x00300000c3b0783b */ /* 0x000f6e0000000200 */
[C---:B-1----:R-:W-:Y:S08]  /*134d0*/  HMMA.16816.F32 R12, R156.reuse, R152, R12 ;  /* 0x000000989c0c723c */ /* 0x042ff0000000180c */
[C---:B------:R-:W-:Y:S01]  /*134e0*/  HMMA.16816.F32 R16, R156.reuse, R154, R16 ;  /* 0x0000009a9c10723c */ /* 0x040fe20000001810 */
[----:B------:R-:W1:Y:S07]  /*134f0*/  LDSM.16.M88.4 R152, [R195+0x3800] ;  /* 0x00380000c398783b */ /* 0x000e6e0000000200 */
[C---:B--2---:R-:W-:Y:S08]  /*13500*/  HMMA.16816.F32 R20, R156.reuse, R164, R20 ;  /* 0x000000a49c14723c */ /* 0x044ff00000001814 */
[C---:B------:R-:W-:Y:S01]  /*13510*/  HMMA.16816.F32 R24, R156.reuse, R166, R24 ;  /* 0x000000a69c18723c */ /* 0x040fe20000001818 */
[----:B------:R-:W-:Y:S07]  /*13520*/  LDSM.16.M88.4 R164, [R200+0x8000] ;  /* 0x00800000c8a4783b */ /* 0x000fee0000000200 */
[C---:B---3--:R-:W-:Y:S08]  /*13530*/  HMMA.16816.F32 R28, R156.reuse, R148, R28 ;  /* 0x000000949c1c723c */ /* 0x048ff0000000181c */
[----:B------:R-:W-:Y:S01]  /*13540*/  HMMA.16816.F32 R32, R156, R150, R32 ;  /* 0x000000969c20723c */ /* 0x000fe20000001820 */
[----:B------:R-:W2:Y:S07]  /*13550*/  LDSM.16.M88.4 R148, [R192+0x5000] ;  /* 0x00500000c094783b */ /* 0x000eae0000000200 */
[C---:B----4-:R-:W-:Y:S01]  /*13560*/  HMMA.16816.F32 R4, R160.reuse, R168, R4 ;  /* 0x000000a8a004723c */ /* 0x050fe20000001804 */
[----:B------:R-:W3:Y:S07]  /*13570*/  LDSM.16.M88.4 R156, [R192+0x5800] ;  /* 0x00580000c09c783b */ /* 0x000eee0000000200 */
[C---:B------:R-:W-:Y:S01]  /*13580*/  HMMA.16816.F32 R8, R160.reuse, R170, R8 ;  /* 0x000000aaa008723c */ /* 0x040fe20000001808 */
[----:B------:R-:W4:Y:S07]  /*13590*/  LDSM.16.M88.4 R168, [R207] ;  /* 0x00000000cfa8783b */ /* 0x000f2e0000000200 */
[C---:B------:R-:W-:Y:S08]  /*135a0*/  HMMA.16816.F32 R12, R160.reuse, R172, R12 ;  /* 0x000000aca00c723c */ /* 0x040ff0000000180c */
[C---:B------:R-:W-:Y:S01]  /*135b0*/  HMMA.16816.F32 R16, R160.reuse, R174, R16 ;  /* 0x000000aea010723c */ /* 0x040fe20000001810 */
[----:B------:R-:W2:Y:S07]  /*135c0*/  LDSM.16.M88.4 R172, [R206] ;  /* 0x00000000ceac783b */ /* 0x000eae0000000200 */
[C---:B-----5:R-:W-:Y:S08]  /*135d0*/  HMMA.16816.F32 R20, R160.reuse, R176, R20 ;  /* 0x000000b0a014723c */ /* 0x060ff00000001814 */
[C---:B------:R-:W-:Y:S01]  /*135e0*/  HMMA.16816.F32 R24, R160.reuse, R178, R24 ;  /* 0x000000b2a018723c */ /* 0x040fe20000001818 */
[----:B------:R-:W-:Y:S07]  /*135f0*/  LDSM.16.M88.4 R176, [R202+0x8000] ;  /* 0x00800000cab0783b */ /* 0x000fee0000000200 */
[C---:B-1----:R-:W-:Y:S08]  /*13600*/  HMMA.16816.F32 R28, R160.reuse, R152, R28 ;  /* 0x00000098a01c723c */ /* 0x042ff0000000181c */
[----:B------:R-:W-:Y:S01]  /*13610*/  HMMA.16816.F32 R32, R160, R154, R32 ;  /* 0x0000009aa020723c */ /* 0x000fe20000001820 */
[----:B------:R-:W1:Y:S07]  /*13620*/  LDSM.16.M88.4 R152, [R205] ;  /* 0x00000000cd98783b */ /* 0x000e6e0000000200 */
[C---:B------:R-:W-:Y:S01]  /*13630*/  HMMA.16816.F32 R4, R180.reuse, R184, R4 ;  /* 0x000000b8b404723c */ /* 0x040fe20000001804 */
[----:B------:R-:W5:Y:S07]  /*13640*/  LDSM.16.M88.4 R160, [R204] ;  /* 0x00000000cca0783b */ /* 0x000f6e0000000200 */
        /* <DEDUP_REMOVED lines=8> */
[C---:B---3--:R-:W-:Y:S08]  /*136d0*/  HMMA.16816.F32 R28, R180.reuse, R156, R28 ;  /* 0x0000009cb41c723c */ /* 0x048ff0000000181c */
[----:B------:R-:W-:Y:S01]  /*136e0*/  HMMA.16816.F32 R32, R180, R158, R32 ;  /* 0x0000009eb420723c */ /* 0x000fe20000001820 */
[----:B------:R-:W3:Y:S07]  /*136f0*/  LDSM.16.M88.4 R156, [R198+0x5000] ;  /* 0x00500000c69c783b */ /* 0x000eee0000000200 */
[C---:B----4-:R-:W-:Y:S01]  /*13700*/  HMMA.16816.F32 R4, R164.reuse, R168, R4 ;  /* 0x000000a8a404723c */ /* 0x050fe20000001804 */
[----:B------:R-:W-:Y:S07]  /*13710*/  LDSM.16.M88.4 R180, [R201+0x8000] ;  /* 0x00800000c9b4783b */ /* 0x000fee0000000200 */
[C---:B------:R-:W-:Y:S01]  /*13720*/  HMMA.16816.F32 R8, R164.reuse, R170, R8 ;  /* 0x000000aaa408723c */ /* 0x040fe20000001808 */
[----:B------:R-:W4:Y:S07]  /*13730*/  LDSM.16.M88.4 R168, [R198+0x5800] ;  /* 0x00580000c6a8783b */ /* 0x000f2e0000000200 */
[C---:B------:R-:W-:Y:S08]  /*13740*/  HMMA.16816.F32 R12, R164.reuse, R172, R12 ;  /* 0x000000aca40c723c */ /* 0x040ff0000000180c */
[C---:B------:R-:W-:Y:S08]  /*13750*/  HMMA.16816.F32 R16, R164.reuse, R174, R16 ;  /* 0x000000aea410723c */ /* 0x040ff00000001810 */
[C---:B-1----:R-:W-:Y:S08]  /*13760*/  HMMA.16816.F32 R20, R164.reuse, R152, R20 ;  /* 0x00000098a414723c */ /* 0x042ff00000001814 */
[C---:B------:R-:W-:Y:S08]  /*13770*/  HMMA.16816.F32 R24, R164.reuse, R154, R24 ;  /* 0x0000009aa418723c */ /* 0x040ff00000001818 */
[C---:B-----5:R-:W-:Y:S08]  /*13780*/  HMMA.16816.F32 R28, R164.reuse, R160, R28 ;  /* 0x000000a0a41c723c */ /* 0x060ff0000000181c */
[----:B------:R-:W-:Y:S08]  /*13790*/  HMMA.16816.F32 R32, R164, R162, R32 ;  /* 0x000000a2a420723c */ /* 0x000ff00000001820 */
[C---:B------:R-:W-:Y:S08]  /*137a0*/  HMMA.16816.F32 R4, R176.reuse, R184, R4 ;  /* 0x000000b8b004723c */ /* 0x040ff00000001804 */
[C---:B------:R-:W-:Y:S08]  /*137b0*/  HMMA.16816.F32 R8, R176.reuse, R186, R8 ;  /* 0x000000bab008723c */ /* 0x040ff00000001808 */
[C---:B--2---:R-:W-:Y:S08]  /*137c0*/  HMMA.16816.F32 R12, R176.reuse, R148, R12 ;  /* 0x00000094b00c723c */ /* 0x044ff0000000180c */
[C---:B------:R-:W-:Y:S01]  /*137d0*/  HMMA.16816.F32 R16, R176.reuse, R150, R16 ;  /* 0x00000096b010723c */ /* 0x040fe20000001810 */
[----:B------:R-:W1:Y:S07]  /*137e0*/  LDSM.16.M88.4 R148, [R195+0x4800] ;  /* 0x00480000c394783b */ /* 0x000e6e0000000200 */
[C---:B---3--:R-:W-:Y:S08]  /*137f0*/  HMMA.16816.F32 R20, R176.reuse, R156, R20 ;  /* 0x0000009cb014723c */ /* 0x048ff00000001814 */
[C---:B------:R-:W-:Y:S08]  /*13800*/  HMMA.16816.F32 R24, R176.reuse, R158, R24 ;  /* 0x0000009eb018723c */ /* 0x040ff00000001818 */
[C---:B----4-:R-:W-:Y:S08]  /*13810*/  HMMA.16816.F32 R28, R176.reuse, R168, R28 ;  /* 0x000000a8b01c723c */ /* 0x050ff0000000181c */
[----:B------:R-:W-:Y:S08]  /*13820*/  HMMA.16816.F32 R32, R176, R170, R32 ;  /* 0x000000aab020723c */ /* 0x000ff00000001820 */
[C---:B------:R-:W-:Y:S08]  /*13830*/  HMMA.16816.F32 R4, R180.reuse, R188, R4 ;  /* 0x000000bcb404723c */ /* 0x040ff00000001804 */
[C---:B------:R-:W-:Y:S08]  /*13840*/  HMMA.16816.F32 R8, R180.reuse, R190, R8 ;  /* 0x000000beb408723c */ /* 0x040ff00000001808 */
[C---:B-1----:R-:W-:Y:S08]  /*13850*/  HMMA.16816.F32 R12, R180.reuse, R148, R12 ;  /* 0x00000094b40c723c */ /* 0x042ff0000000180c */
[----:B------:R-:W-:Y:S01]  /*13860*/  FMUL.FTZ R0, R4, c[0x0][0x320] ;  /* 0x0000c80004007a20 */ /* 0x000fe20000410000 */
[C---:B------:R-:W-:Y:S03]  /*13870*/  HMMA.16816.F32 R16, R180.reuse, R150, R16 ;  /* 0x00000096b410723c */ /* 0x040fe60000001810 */
[----:B------:R1:W2:Y:S04]  /*13880*/  MUFU.TANH R159, R0 ;  /* 0x00000000009f7308 */ /* 0x0002a80000002400 */
[----:B------:R-:W-:Y:S02]  /*13890*/  FMUL.FTZ R2, R10, c[0x0][0x320] ;  /* 0x0000c8000a027a20 */ /* 0x000fe40000410000 */
[----:B------:R-:W-:Y:S04]  /*138a0*/  FMUL.FTZ R3, R8, c[0x0][0x320] ;  /* 0x0000c80008037a20 */ /* 0x000fe80000410000 */
[----:B------:R-:W3:Y:S10]  /*138b0*/  MUFU.TANH R162, R2 ;  /* 0x0000000200a27308 */ /* 0x000ef40000002400 */
[----:B------:R-:W4:Y:S01]  /*138c0*/  MUFU.TANH R154, R3 ;  /* 0x00000003009a7308 */ /* 0x000f220000002400 */
[----:B-1----:R-:W-:Y:S09]  /*138d0*/  FMUL.FTZ R0, R5, c[0x0][0x320] ;  /* 0x0000c80005007a20 */ /* 0x002ff20000410000 */
[----:B------:R1:W1:Y:S02]  /*138e0*/  MUFU.TANH R155, R0 ;  /* 0x00000000009b7308 */ /* 0x0002640000002400 */
        /* <DEDUP_REMOVED lines=9> */
[----:B-----5:R-:W-:Y:S02]  /*13980*/  FMUL.FTZ R0, R11, c[0x0][0x320] ;  /* 0x0000c8000b007a20 */ /* 0x020fe40000410000 */
[----:B------:R-:W1:Y:S02]  /*13990*/  LDSM.16.M88.4 R8, [R195+0x5800] ;  /* 0x00580000c308783b */ /* 0x000e640000000200 */
[----:B------:R-:W-:Y:S04]  /*139a0*/  DEPBAR.LE SB0, 0x0 ;  /* 0x000080000000791a */ /* 0x000fe80000000000 */
[----:B------:R5:W1:Y:S01]  /*139b0*/  MUFU.TANH R161, R0 ;  /* 0x0000000000a17308 */ /* 0x000a620000002400 */
[----:B------:R-:W-:Y:S03]  /*139c0*/  BAR.SYNC.DEFER_BLOCKING 0x0 ;  /* 0x0000000000007b1d */ /* 0x000fe60000010000 */
[----:B------:R-:W-:Y:S02]  /*139d0*/  FMUL.FTZ R6, R22, c[0x0][0x320] ;  /* 0x0000c80016067a20 */ /* 0x000fe40000410000 */
[----:B------:R-:W-:Y:S02]  /*139e0*/  FMUL.FTZ R2, R20, c[0x0][0x320] ;  /* 0x0000c80014027a20 */ /* 0x000fe40000410000 */
[----:B------:R-:W-:Y:S02]  /*139f0*/  FMUL.FTZ R3, R21, c[0x0][0x320] ;  /* 0x0000c80015037a20 */ /* 0x000fe40000410000 */
[----:B------:R2:W1:Y:S02]  /*13a00*/  MUFU.TANH R150, R6 ;  /* 0x0000000600967308 */ /* 0x0004640000002400 */
[----:B------:R-:W-:Y:S08]  /*13a10*/  FMUL.FTZ R7, R24, c[0x0][0x320] ;  /* 0x0000c80018077a20 */ /* 0x000ff00000410000 */
[----:B------:R-:W3:Y:S01]  /*13a20*/  MUFU.TANH R103, R2 ;  /* 0x0000000200677308 */ /* 0x000ee20000002400 */
[----:B-----5:R-:W-:Y:S09]  /*13a30*/  FMUL.FTZ R0, R12, c[0x0][0x320] ;  /* 0x0000c8000c007a20 */ /* 0x020ff20000410000 */
[----:B------:R5:W3:Y:S01]  /*13a40*/  MUFU.TANH R152, R0 ;  /* 0x0000000000987308 */ /* 0x000ae20000002400 */
[----:B--2---:R-:W-:Y:S01]  /*13a50*/  FMUL.FTZ R6, R23, c[0x0][0x320] ;  /* 0x0000c80017067a20 */ /* 0x004fe20000410000 */
[C---:B-1----:R-:W-:Y:S08]  /*13a60*/  HMMA.16816.F32 R28, R180.reuse, R8, R28 ;  /* 0x00000008b41c723c */ /* 0x042ff0000000181c */
[----:B------:R1:W2:Y:S01]  /*13a70*/  MUFU.TANH R100, R3 ;  /* 0x0000000300647308 */ /* 0x0002a20000002400 */
[----:B------:R-:W-:Y:S01]  /*13a80*/  FMUL.FTZ R9, R26, c[0x0][0x320] ;  /* 0x0000c8001a097a20 */ /* 0x000fe20000410000 */
[----:B------:R-:W-:Y:S08]  /*13a90*/  HMMA.16816.F32 R32, R180, R10, R32 ;  /* 0x0000000ab420723c */ /* 0x000ff00000001820 */
[----:B------:R-:W2:Y:S01]  /*13aa0*/  MUFU.TANH R149, R6 ;  /* 0x0000000600957308 */ /* 0x000ea20000002400 */
[----:B------:R-:W-:Y:S03]  /*13ab0*/  IMAD.MOV.U32 R11, RZ, RZ, c[0x0][0x32c] ;  /* 0x0000cb00ff0b7624 */ /* 0x000fe600078e00ff */
[----:B-----5:R-:W-:Y:S02]  /*13ac0*/  FMUL.FTZ R0, R13, c[0x0][0x320] ;  /* 0x0000c8000d007a20 */ /* 0x020fe40000410000 */
[----:B------:R-:W-:Y:S04]  /*13ad0*/  ISETP.GE.AND P6, PT, R11, 0x1, PT ;  /* 0x000000010b00780c */ /* 0x000fe80003fc6270 */
[----:B------:R5:W2:Y:S01]  /*13ae0*/  MUFU.TANH R151, R0 ;  /* 0x0000000000977308 */ /* 0x000aa20000002400 */
[----:B-1----:R-:W-:Y:S09]  /*13af0*/  @P0 MOV R3, c[0x0][0x1e0] ;  /* 0x0000780000030a02 */ /* 0x002ff20000000f00 */
[----:B------:R-:W1:Y:S10]  /*13b00*/  MUFU.TANH R23, R7 ;  /* 0x0000000700177308 */ /* 0x000e740000002400 */
[----:B------:R1:W1:Y:S01]  /*13b10*/  MUFU.TANH R26, R9 ;  /* 0x00000009001a7308 */ /* 0x0002620000002400 */
[----:B-----5:R-:W-:Y:S09]  /*13b20*/  FMUL.FTZ R0, R14, c[0x0][0x320] ;  /* 0x0000c8000e007a20 */ /* 0x020ff20000410000 */
[----:B------:R5:W2:Y:S01]  /*13b30*/  MUFU.TANH R158, R0 ;  /* 0x00000000009e7308 */ /* 0x000aa20000002400 */
[----:B-1----:R-:W-:Y:S09]  /*13b40*/  FMUL.FTZ R9, R27, c[0x0][0x320] ;  /* 0x0000c8001b097a20 */ /* 0x002ff20000410000 */
[----:B------:R1:W1:Y:S01]  /*13b50*/  MUFU.TANH R27, R9 ;  /* 0x00000009001b7308 */ /* 0x0002620000002400 */
[----:B-----5:R-:W-:Y:S09]  /*13b60*/  FMUL.FTZ R0, R15, c[0x0][0x320] ;  /* 0x0000c8000f007a20 */ /* 0x020ff20000410000 */
[----:B------:R5:W2:Y:S01]  /*13b70*/  MUFU.TANH R160, R0 ;  /* 0x0000000000a07308 */ /* 0x000aa20000002400 */
[----:B-1----:R-:W-:Y:S09]  /*13b80*/  FMUL.FTZ R9, R28, c[0x0][0x320] ;  /* 0x0000c8001c097a20 */ /* 0x002ff20000410000 */
[----:B------:R-:W1:Y:S01]  /*13b90*/  MUFU.TANH R21, R9 ;  /* 0x0000000900157308 */ /* 0x000e620000002400 */
[----:B-----5:R-:W-:Y:S09]  /*13ba0*/  FMUL.FTZ R0, R16, c[0x0][0x320] ;  /* 0x0000c80010007a20 */ /* 0x020ff20000410000 */
[----:B------:R5:W1:Y:S02]  /*13bb0*/  MUFU.TANH R148, R0 ;  /* 0x0000000000947308 */ /* 0x000a640000002400 */
[----:B-----5:R-:W-:Y:S08]  /*13bc0*/  FMUL.FTZ R0, R17, c[0x0][0x320] ;  /* 0x0000c80011007a20 */ /* 0x020ff00000410000 */
[----:B------:R5:W1:Y:S02]  /*13bd0*/  MUFU.TANH R140, R0 ;  /* 0x00000000008c7308 */ /* 0x000a640000002400 */
[----:B-----5:R-:W-:Y:S08]  /*13be0*/  FMUL.FTZ R0, R18, c[0x0][0x320] ;  /* 0x0000c80012007a20 */ /* 0x020ff00000410000 */
[----:B------:R5:W1:Y:S02]  /*13bf0*/  MUFU.TANH R156, R0 ;  /* 0x00000000009c7308 */ /* 0x000a640000002400 */
[----:B-----5:R-:W-:Y:S08]  /*13c00*/  FMUL.FTZ R0, R19, c[0x0][0x320] ;  /* 0x0000c80013007a20 */ /* 0x020ff00000410000 */
[----:B------:R5:W1:Y:S02]  /*13c10*/  MUFU.TANH R157, R0 ;  /* 0x00000000009d7308 */ /* 0x000a640000002400 */
[----:B-----5:R-:W-:Y:S04]  /*13c20*/  @P0 IADD3 R0, R216, -0x1, RZ ;  /* 0xffffffffd8000810 */ /* 0x020fe80007ffe0ff */
        /* <DEDUP_REMOVED lines=22> */
[-C--:B-----5:R-:W-:Y:S05]  /*13d90*/  @P0 IADD3 R5, P1, R2, R6.reuse, RZ ;  /* 0x0000000602050210 */ /* 0x0a0fea0007f3e0ff */
        /* <DEDUP_REMOVED lines=18> */
[----:B-1----:R-:W-:Y:S04]  /*13ec0*/  FMUL.FTZ R0, R30, c[0x0][0x320] ;  /* 0x0000c8001e007a20 */ /* 0x002fe80000410000 */
[----:B------:R1:W1:Y:S02]  /*13ed0*/  MUFU.TANH R25, R0 ;  /* 0x0000000000197308 */ /* 0x0002640000002400 */
[----:B-1----:R-:W-:Y:S01]  /*13ee0*/  @P0 IADD3 R0, P1, R4, R228, RZ ;  /* 0x000000e404000210 */ /* 0x002fe20007f3e0ff */
[----:B------:R-:W-:Y:S07]  /*13ef0*/  FMUL.FTZ R4, R31, c[0x0][0x320] ;  /* 0x0000c8001f047a20 */ /* 0x000fee0000410000 */
[----:B------:R1:W1:Y:S01]  /*13f00*/  MUFU.TANH R24, R4 ;  /* 0x0000000400187308 */ /* 0x0002620000002400 */
[----:B------:R-:W-:Y:S01]  /*13f10*/  @P0 IMAD.X R3, R3, 0x1, R232, P1 ;  /* 0x0000000103030824 */ /* 0x000fe200008e06e8 */
[C---:B------:R-:W-:Y:S04]  /*13f20*/  @P0 LEA R2, P1, R0.reuse, c[0x0][0x1c8], 0x1 ;  /* 0x0000720000020a11 */ /* 0x040fe800078208ff */
[----:B------:R-:W-:Y:S01]  /*13f30*/  @P0 LEA.HI.X R3, R0, c[0x0][0x1cc], R3, 0x1, P1 ;  /* 0x0000730000030a11 */ /* 0x000fe200008f0c03 */
[----:B------:R-:W-:Y:S01]  /*13f40*/  FMUL.FTZ R0, R32, c[0x0][0x320] ;  /* 0x0000c80020007a20 */ /* 0x000fe20000410000 */
[C---:B------:R-:W-:Y:S03]  /*13f50*/  @P0 LEA R8, P1, R6.reuse, c[0x0][0x1c8], 0x1 ;  /* 0x0000720006080a11 */ /* 0x040fe600078208ff */
[----:B------:R2:W2:Y:S01]  /*13f60*/  MUFU.TANH R19, R0 ;  /* 0x0000000000137308 */ /* 0x0004a20000002400 */
[----:B------:R3:W-:Y:S01]  /*13f70*/  @P0 LDGSTS.E.BYPASS.LTC128B.128 [R217+0x7100], [R2.64], !P5 ;  /* 0x0710000002d90fae */ /* 0x0007e2000e901d46 */
[----:B------:R-:W-:Y:S02]  /*13f80*/  @P0 LEA.HI.X R9, R6, c[0x0][0x1cc], R9, 0x1, P1 ;  /* 0x0000730006090a11 */ /* 0x000fe400008f0c09 */
[C---:B------:R-:W-:Y:S04]  /*13f90*/  @P0 LEA R6, P1, R7.reuse, c[0x0][0x1c8], 0x1 ;  /* 0x0000720007060a11 */ /* 0x040fe800078208ff */
[----:B------:R3:W-:Y:S01]  /*13fa0*/  @P0 LDGSTS.E.BYPASS.LTC128B.128 [R217+0x9100], [R8.64], !P4 ;  /* 0x0910000008d90fae */ /* 0x0007e2000e101d46 */
[----:B------:R-:W-:Y:S01]  /*13fb0*/  @P0 LEA.HI.X R7, R7, c[0x0][0x1cc], R10, 0x1, P1 ;  /* 0x0000730007070a11 */ /* 0x000fe200008f0c0a */
[----:B-1----:R-:W-:Y:S05]  /*13fc0*/  FMUL.FTZ R4, R33, c[0x0][0x320] ;  /* 0x0000c80021047a20 */ /* 0x002fea0000410000 */
[----:B------:R1:W-:Y:S01]  /*13fd0*/  @P0 LDGSTS.E.BYPASS.LTC128B.128 [R217+0xb100], [R6.64], !P3 ;  /* 0x0b10000006d90fae */ /* 0x0003e2000d901d46 */
[----:B------:R4:W1:Y:S06]  /*13fe0*/  MUFU.TANH R18, R4 ;  /* 0x0000000400127308 */ /* 0x00086c0000002400 */
[----:B------:R-:W0:Y:S01]  /*13ff0*/  LDGDEPBAR ;  /* 0x00000000000079af */ /* 0x000e220000000000 */
[----:B--2---:R-:W-:Y:S05]  /*14000*/  @P2 IMAD.HI.U32 R0, R5, c[0x0][0x2c8], RZ ;  /* 0x0000b20005002a27 */ /* 0x004fea00078e00ff */
[----:B------:R-:W-:Y:S01]  /*14010*/  @P2 SHF.R.U32.HI R5, RZ, c[0x0][0x2cc], R0 ;  /* 0x0000b300ff052a19 */ /* 0x000fe20000011600 */
[----:B------:R-:W-:Y:S04]  /*14020*/  FMUL.FTZ R0, R34, c[0x0][0x320] ;  /* 0x0000c80022007a20 */ /* 0x000fe80000410000 */
[----:B-----5:R2:W1:Y:S01]  /*14030*/  MUFU.TANH R15, R0 ;  /* 0x00000000000f7308 */ /* 0x0204620000002400 */
[----:B---3--:R-:W3:Y:S01]  /*14040*/  SHFL.IDX PT, R3, R5, RZ, 0x1c1f ;  /* 0x001c1fff05037589 */ /* 0x008ee200000e0000 */
[----:B----4-:R-:W-:Y:S02]  /*14050*/  IMAD.SHL.U32 R4, R216, 0x40, RZ ;  /* 0x00000040d8047824 */ /* 0x010fe400078e00ff */
[----:B--2---:R-:W-:Y:S06]  /*14060*/  FMUL.FTZ R0, R35, c[0x0][0x320] ;  /* 0x0000c80023007a20 */ /* 0x004fec0000410000 */
[----:B------:R2:W4:Y:S02]  /*14070*/  MUFU.TANH R14, R0 ;  /* 0x00000000000e7308 */ /* 0x0005240000002400 */
[----:B--2---:R-:W-:Y:S04]  /*14080*/  IADD3 R0, -R241, 0x1, -R4 ;  /* 0x00000001f1007810 */ /* 0x004fe80007ffe904 */
[----:B------:R-:W-:Y:S04]  /*14090*/  IADD3 R0, -R243, R0, R242 ;  /* 0x00000000f3007210 */ /* 0x000fe80007ffe1f2 */
[C---:B-1----:R-:W-:Y:S02]  /*140a0*/  IADD3 R6, R0.reuse, UR4, RZ ;  /* 0x0000000400067c10 */ /* 0x042fe4000fffe0ff */
[----:B------:R-:W-:Y:S03]  /*140b0*/  IADD3 R7, R0, c[0x0][0x328], RZ ;  /* 0x0000ca0000077a10 */ /* 0x000fe60007ffe0ff */
[----:B---3--:R-:W-:Y:S01]  /*140c0*/  IMAD.IADD R0, R6, 0x1, R3 ;  /* 0x0000000106007824 */ /* 0x008fe200078e0203 */
[----:B------:R-:W-:Y:S01]  /*140d0*/  IADD3 R2, R7, R3, RZ ;  /* 0x0000000307027210 */ /* 0x000fe20007ffe0ff */
[----:B------:R-:W-:-:S05]  /*140e0*/  @!P6 BRA `(.L_x_707) ;  /* 0x000001800000e947 */ /* 0x000fca0003800000 */
[----:B----4-:R-:W-:Y:S01]  /*140f0*/  IADD3 R3, -R243, R242, R3 ;  /* 0x000000f2f3037210 */ /* 0x010fe20007ffe103 */
        /* <DEDUP_REMOVED lines=12> */
.L_x_709:
[----:B------:R-:W-:Y:S04]  /*141c0*/  MOV R8, c[0x0][0x32c] ;  /* 0x0000cb0000087a02 */ /* 0x000fe80000000f00 */
[----:B------:R-:W-:Y:S11]  /*141d0*/  ISETP.NE.AND P0, PT, R8, 0x1, PT ;  /* 0x000000010800780c */ /* 0x000ff60003f05270 */
[----:B------:R-:W-:Y:S02]  /*141e0*/  @!UPT UIADD3 URZ, URZ, URZ, URZ ;  /* 0x0000003f3f3ff290 */ /* 0x000fe4000fffe03f */
[----:B------:R-:W-:Y:S05]  /*141f0*/  @P0 IMAD.HI.U32 R8, R3, c[0x0][0x330], RZ ;  /* 0x0000cc0003080a27 */ /* 0x000fea00078e00ff */
[----:B------:R-:W-:Y:S02]  /*14200*/  @P0 SHF.R.U32.HI R3, RZ, c[0x0][0x334], R8 ;  /* 0x0000cd00ff030a19 */ /* 0x000fe40000011608 */
.L_x_710:
[----:B------:R-:W-:Y:S05]  /*14210*/  BSYNC B0 ;  /* 0x0000000000007941 */ /* 0x000fea0003800000 */
.L_x_708:
[----:B------:R-:W-:Y:S04]  /*14220*/  IMAD R3, R3, c[0x0][0x32c], -R4 ;  /* 0x0000cb0003037a24 */ /* 0x000fe800078e0a04 */
[----:B------:R-:W-:Y:S05]  /*14230*/  IMAD.IADD R3, R3, 0x1, -R241 ;  /* 0x0000000103037824 */ /* 0x000fea00078e0af1 */
[----:B------:R-:W-:Y:S02]  /*14240*/  IADD3 R8, R3, c[0x0][0x32c], RZ ;  /* 0x0000cb0003087a10 */ /* 0x000fe40007ffe0ff */
[----:B------:R-:W-:Y:S02]  /*14250*/  IMNMX R0, R0, R3, !PT ;  /* 0x0000000300007217 */ /* 0x000fe40007800200 */
[----:B------:R-:W-:Y:S02]  /*14260*/  IMNMX R2, R2, R8, PT ;  /* 0x0000000802027217 */ /* 0x000fe40003800200 */
.L_x_707:
[----:B----4-:R-:W-:Y:S01]  /*14270*/  ISETP.GT.AND P2, PT, R216, -0x1, PT ;  /* 0xffffffffd800780c */ /* 0x010fe20003f44270 */
        /* <DEDUP_REMOVED lines=65> */
.L_x_713:
[----:B------:R-:W-:Y:S04]  /*14690*/  MOV R5, c[0x0][0x32c] ;  /* 0x0000cb0000057a02 */ /* 0x000fe80000000f00 */
[----:B------:R-:W-:Y:S11]  /*146a0*/  ISETP.NE.AND P0, PT, R5, 0x1, PT ;  /* 0x000000010500780c */ /* 0x000ff60003f05270 */
[----:B------:R-:W-:Y:S02]  /*146b0*/  @!UPT UIADD3 URZ, URZ, URZ, URZ ;  /* 0x0000003f3f3ff290 */ /* 0x000fe4000fffe03f */
[----:B------:R-:W-:Y:S05]  /*146c0*/  @P0 IMAD.HI.U32 R5, R3, c[0x0][0x330], RZ ;  /* 0x0000cc0003050a27 */ /* 0x000fea00078e00ff */
[----:B------:R-:W-:Y:S02]  /*146d0*/  @P0 SHF.R.U32.HI R3, RZ, c[0x0][0x334], R5 ;  /* 0x0000cd00ff030a19 */ /* 0x000fe40000011605 */
.L_x_714:
[----:B------:R-:W-:Y:S05]  /*146e0*/  BSYNC B0 ;  /* 0x0000000000007941 */ /* 0x000fea0003800000 */
.L_x_712:
[----:B------:R-:W-:Y:S04]  /*146f0*/  IMAD R4, R3, c[0x0][0x32c], -R4 ;  /* 0x0000cb0003047a24 */ /* 0x000fe800078e0a04 */
[----:B------:R-:W-:Y:S05]  /*14700*/  IMAD.IADD R3, R4, 0x1, -R241 ;  /* 0x0000000104037824 */ /* 0x000fea00078e0af1 */
[----:B------:R-:W-:Y:S02]  /*14710*/  IADD3 R4, R3, c[0x0][0x32c], RZ ;  /* 0x0000cb0003047a10 */ /* 0x000fe40007ffe0ff */
[----:B------:R-:W-:Y:S02]  /*14720*/  IMNMX R0, R0, R3, !PT ;  /* 0x0000000300007217 */ /* 0x000fe40007800200 */
[----:B------:R-:W-:Y:S02]  /*14730*/  IMNMX R2, R2, R4, PT ;  /* 0x0000000402027217 */ /* 0x000fe40003800200 */
.L_x_711:
        /* <DEDUP_REMOVED lines=54> */
[----:B------:R-:W-:Y:S02]  /*14aa0*/  FMNMX.FTZ R12, R158, R12, !PT ;  /* 0x0000000c9e0c7209 */ /* 0x000fe40007810000 */
[----:B------:R-:W-:Y:S01]  /*14ab0*/  ISETP.LT.OR P0, PT, R2, 0x29, P0 ;  /* 0x000000290200780c */ /* 0x000fe20000701670 */
[----:B------:R-:W1:Y:S01]  /*14ac0*/  SHFL.BFLY PT, R13, R3, 0x2, 0x1f ;  /* 0x0c401f00030d7f89 */ /* 0x000e6200000e0000 */
        /* <DEDUP_REMOVED lines=15> */
[----:B------:R-:W-:Y:S02]  /*14bc0*/  ISETP.GT.AND P1, PT, R0, 0x38, P2 ;  /* 0x000000380000780c */ /* 0x000fe40001724270 */
[----:B-1----:R-:W-:Y:S02]  /*14bd0*/  FMNMX.FTZ R3, R3, R13, !PT ;  /* 0x0000000d03037209 */ /* 0x002fe40007810000 */
[----:B------:R-:W-:Y:S02]  /*14be0*/  FSEL R170, R24, -INF , !P0 ;  /* 0xff80000018aa7808 */ /* 0x000fe40004000000 */
[----:B------:R-:W-:Y:S02]  /*14bf0*/  ISETP.GT.AND P0, PT, R0, 0x39, P2 ;  /* 0x000000390000780c */ /* 0x000fe40001704270 */
[----:B------:R-:W-:Y:S02]  /*14c00*/  FMNMX.FTZ R0, R164, R12, !PT ;  /* 0x0000000ca4007209 */ /* 0x000fe40007810000 */
[----:B------:R-:W-:Y:S01]  /*14c10*/  ISETP.LT.OR P1, PT, R2, 0x39, P1 ;  /* 0x000000390200780c */ /* 0x000fe20000f21670 */
        /* <DEDUP_REMOVED lines=70> */
[C---:B------:R-:W-:Y:S01]  /*15080*/  FMUL.FTZ R69, R2.reuse, R69 ;  /* 0x0000004502457220 */ /* 0x040fe20000410000 */
        /* <DEDUP_REMOVED lines=95> */
[----:B------:R-:W-:Y:S02]  /*15680*/  FMUL.FTZ R71, R0, R71 ;  /* 0x0000004700477220 */ /* 0x000fe40000410000 */
        /* <DEDUP_REMOVED lines=12> */
[C---:B------:R-:W-:Y:S02]  /*15750*/  FMUL.FTZ R83, R0.reuse, R83 ;  /* 0x0000005300537220 */ /* 0x040fe40000410000 */
[C---:B---3--:R-:W-:Y:S04]  /*15760*/  HMMA.16816.F32 R68, R148.reuse, R116, R68 ;  /* 0x000000749444723c */ /* 0x048fe80000001844 */
[--C-:B--2---:R-:W-:Y:S02]  /*15770*/  FFMA.FTZ R102, R157, c[0x0][0x2d0], -R101.reuse ;  /* 0x0000b4009d667a23 */ /* 0x104fe40000010865 */
[----:B------:R-:W-:Y:S01]  /*15780*/  LDSM.16.MT88.4 R156, [R194+0x3800] ;  /* 0x00380000c29c783b */ /* 0x000fe20000004200 */
[C---:B------:R-:W-:Y:S01]  /*15790*/  FMUL.FTZ R86, R0.reuse, R86 ;  /* 0x0000005600567220 */ /* 0x040fe20000410000 */
[C---:B------:R-:W-:Y:S01]  /*157a0*/  HMMA.16816.F32 R72, R148.reuse, R118, R72 ;  /* 0x000000769448723c */ /* 0x040fe20000001848 */
[----:B------:R2:W3:Y:S03]  /*157b0*/  MUFU.EX2 R177, R102 ;  /* 0x0000006600b17308 */ /* 0x0004e60000000800 */
[C---:B------:R-:W-:Y:S02]  /*157c0*/  FMUL.FTZ R87, R0.reuse, R87 ;  /* 0x0000005700577220 */ /* 0x040fe40000410000 */
[----:B------:R-:W3:Y:S01]  /*157d0*/  LDSM.16.MT88.4 R116, [R196+0x4000] ;  /* 0x00400000c474783b */ /* 0x000ee20000004200 */
[C---:B------:R-:W-:Y:S01]  /*157e0*/  FMUL.FTZ R90, R0.reuse, R90 ;  /* 0x0000005a005a7220 */ /* 0x040fe20000410000 */
[C---:B-1----:R-:W-:Y:S04]  /*157f0*/  HMMA.16816.F32 R76, R148.reuse, R108, R76 ;  /* 0x0000006c944c723c */ /* 0x042fe8000000184c */
[C---:B------:R-:W-:Y:S02]  /*15800*/  FMUL.FTZ R91, R0.reuse, R91 ;  /* 0x0000005b005b7220 */ /* 0x040fe40000410000 */
[----:B------:R-:W-:Y:S01]  /*15810*/  FMUL.FTZ R94, R0, R94 ;  /* 0x0000005e005e7220 */ /* 0x000fe20000410000 */
[----:B------:R-:W-:Y:S01]  /*15820*/  F2FP.PACK_AB R108, R220, R221 ;  /* 0x000000dddc6c723e */ /* 0x000fe200000000ff */
[C---:B------:R-:W-:Y:S04]  /*15830*/  HMMA.16816.F32 R80, R148.reuse, R110, R80 ;  /* 0x0000006e9450723c */ /* 0x040fe80000001850 */
[C---:B------:R-:W-:Y:S01]  /*15840*/  FMUL.FTZ R95, R0.reuse, R95 ;  /* 0x0000005f005f7220 */ /* 0x040fe20000410000 */
[----:B-----5:R-:W-:Y:S01]  /*15850*/  F2FP.PACK_AB R109, R179, R180 ;  /* 0x000000b4b36d723e */ /* 0x020fe200000000ff */
[----:B------:R-:W-:Y:S01]  /*15860*/  FMUL.FTZ R98, R0, R98 ;  /* 0x0000006200627220 */ /* 0x000fe20000410000 */
[----:B------:R-:W-:Y:S01]  /*15870*/  F2FP.PACK_AB R110, R218, R219 ;  /* 0x000000dbda6e723e */ /* 0x000fe200000000ff */
[C---:B----4-:R-:W-:Y:S04]  /*15880*/  HMMA.16816.F32 R84, R148.reuse, R112, R84 ;  /* 0x000000709454723c */ /* 0x050fe80000001854 */
[--C-:B--2---:R-:W-:Y:S01]  /*15890*/  FFMA.FTZ R102, R165, c[0x0][0x2d0], -R140.reuse ;  /* 0x0000b400a5667a23 */ /* 0x104fe2000001088c */
[----:B---3--:R-:W-:Y:S01]  /*158a0*/  F2FP.PACK_AB R111, R177, R178 ;  /* 0x000000b2b16f723e */ /* 0x008fe200000000ff */
[----:B------:R-:W-:Y:S02]  /*158b0*/  FMUL.FTZ R99, R0, R99 ;  /* 0x0000006300637220 */ /* 0x000fe40000410000 */
[C---:B------:R-:W-:Y:S01]  /*158c0*/  HMMA.16816.F32 R88, R148.reuse, R114, R88 ;  /* 0x000000729458723c */ /* 0x040fe20000001858 */
[----:B------:R1:W-:Y:S01]  /*158d0*/  MUFU.EX2 R215, R102 ;  /* 0x0000006600d77308 */ /* 0x0003e20000000800 */
[----:B------:R-:W2:Y:S06]  /*158e0*/  LDSM.16.MT88.4 R112, [R197+0x800] ;  /* 0x00080000c570783b */ /* 0x000eac0000004200 */
[C---:B------:R-:W-:Y:S08]  /*158f0*/  HMMA.16816.F32 R92, R148.reuse, R116, R92 ;  /* 0x00000074945c723c */ /* 0x040ff0000000185c */
[----:B------:R-:W-:Y:S01]  /*15900*/  HMMA.16816.F32 R96, R148, R118, R96 ;  /* 0x000000769460723c */ /* 0x000fe20000001860 */
[----:B------:R-:W3:Y:S03]  /*15910*/  LDSM.16.MT88.4 R116, [R196+0x2800] ;  /* 0x00280000c474783b */ /* 0x000ee60000004200 */
[--C-:B-1----:R-:W-:Y:S04]  /*15920*/  FFMA.FTZ R102, R166, c[0x0][0x2d0], -R140.reuse ;  /* 0x0000b400a6667a23 */ /* 0x102fe8000001088c */
[C---:B------:R-:W-:Y:S01]  /*15930*/  HMMA.16816.F32 R4, R108.reuse, R120, R4 ;  /* 0x000000786c04723c */ /* 0x040fe20000001804 */
[----:B------:R1:W4:Y:S01]  /*15940*/  MUFU.EX2 R191, R102 ;  /* 0x0000006600bf7308 */ /* 0x0003220000000800 */
[----:B------:R-:W-:Y:S06]  /*15950*/  LDSM.16.MT88.4 R148, [R197+0x3000] ;  /* 0x00300000c594783b */ /* 0x000fec0000004200 */
[C---:B------:R-:W-:Y:S02]  /*15960*/  HMMA.16816.F32 R8, R108.reuse, R122, R8 ;  /* 0x0000007a6c08723c */ /* 0x040fe40000001808 */
[----:B------:R-:W-:Y:S06]  /*15970*/  LDSM.16.MT88.4 R120, [R194+0x4800] ;  /* 0x00480000c278783b */ /* 0x000fec0000004200 */
[C---:B------:R-:W-:Y:S08]  /*15980*/  HMMA.16816.F32 R12, R108.reuse, R124, R12 ;  /* 0x0000007c6c0c723c */ /* 0x040ff0000000180c */
[C---:B------:R-:W-:Y:S01]  /*15990*/  HMMA.16816.F32 R16, R108.reuse, R126, R16 ;  /* 0x0000007e6c10723c */ /* 0x040fe20000001810 */
[----:B------:R-:W-:Y:S03]  /*159a0*/  LDSM.16.MT88.4 R124, [R197+0x4800] ;  /* 0x00480000c57c783b */ /* 0x000fe60000004200 */
[--C-:B-1----:R-:W-:Y:S04]  /*159b0*/  FFMA.FTZ R102, R167, c[0x0][0x2d0], -R140.reuse ;  /* 0x0000b400a7667a23 */ /* 0x102fe8000001088c */
[C---:B--2---:R-:W-:Y:S01]  /*159c0*/  HMMA.16816.F32 R20, R108.reuse, R112, R20 ;  /* 0x000000706c14723c */ /* 0x044fe20000001814 */
[----:B------:R1:W-:Y:S07]  /*159d0*/  MUFU.EX2 R190, R102 ;  /* 0x0000006600be7308 */ /* 0x0003ee0000000800 */
[C---:B------:R-:W-:Y:S01]  /*159e0*/  HMMA.16816.F32 R24, R108.reuse, R114, R24 ;  /* 0x000000726c18723c */ /* 0x040fe20000001818 */
[----:B------:R-:W2:Y:S07]  /*159f0*/  LDSM.16.MT88.4 R112, [R193+0x4800] ;  /* 0x00480000c170783b */ /* 0x000eae0000004200 */
[C---:B------:R-:W-:Y:S08]  /*15a00*/  HMMA.16816.F32 R28, R108.reuse, R128, R28 ;  /* 0x000000806c1c723c */ /* 0x040ff0000000181c */
[C---:B------:R-:W-:Y:S01]  /*15a10*/  HMMA.16816.F32 R32, R108.reuse, R130, R32 ;  /* 0x000000826c20723c */ /* 0x040fe20000001820 */
[----:B------:R-:W-:Y:S03]  /*15a20*/  LDSM.16.MT88.4 R128, [R194+0x1000] ;  /* 0x00100000c280783b */ /* 0x000fe60000004200 */
[--C-:B-1----:R-:W-:Y:S04]  /*15a30*/  FFMA.FTZ R102, R168, c[0x0][0x2d0], -R140.reuse ;  /* 0x0000b400a8667a23 */ /* 0x102fe8000001088c */
[C---:B------:R-:W-:Y:S01]  /*15a40*/  HMMA.16816.F32 R36, R108.reuse, R132, R36 ;  /* 0x000000846c24723c */ /* 0x040fe20000001824 */
[----:B------:R1:W5:Y:S07]  /*15a50*/  MUFU.EX2 R189, R102 ;  /* 0x0000006600bd7308 */ /* 0x00036e0000000800 */
[C---:B------:R-:W-:Y:S01]  /*15a60*/  HMMA.16816.F32 R40, R108.reuse, R134, R40 ;  /* 0x000000866c28723c */ /* 0x040fe20000001828 */
[----:B------:R-:W-:Y:S07]  /*15a70*/  LDSM.16.MT88.4 R132, [R196+0x1000] ;  /* 0x00100000c484783b */ /* 0x000fee0000004200 */
[C---:B------:R-:W-:Y:S08]  /*15a80*/  HMMA.16816.F32 R44, R108.reuse, R136, R44 ;  /* 0x000000886c2c723c */ /* 0x040ff0000000182c */
[C---:B------:R-:W-:Y:S01]  /*15a90*/  HMMA.16816.F32 R48, R108.reuse, R138, R48 ;  /* 0x0000008a6c30723c */ /* 0x040fe20000001830 */
[----:B------:R-:W-:Y:S03]  /*15aa0*/  LDSM.16.MT88.4 R136, [R194+0x3000] ;  /* 0x00300000c288783b */ /* 0x000fe60000004200 */
[--C-:B-1----:R-:W-:Y:S04]  /*15ab0*/  FFMA.FTZ R102, R160, c[0x0][0x2d0], -R101.reuse ;  /* 0x0000b400a0667a23 */ /* 0x102fe80000010865 */
[C---:B------:R-:W-:Y:S01]  /*15ac0*/  HMMA.16816.F32 R52, R108.reuse, R152, R52 ;  /* 0x000000986c34723c */ /* 0x040fe20000001834 */
[----:B------:R1:W-:Y:S07]  /*15ad0*/  MUFU.EX2 R176, R102 ;  /* 0x0000006600b07308 */ /* 0x0003ee0000000800 */
[C---:B------:R-:W-:Y:S01]  /*15ae0*/  HMMA.16816.F32 R56, R108.reuse, R154, R56 ;  /* 0x0000009a6c38723c */ /* 0x040fe20000001838 */
[----:B------:R-:W-:Y:S07]  /*15af0*/  LDSM.16.MT88.4 R152, [R193+0x3800] ;  /* 0x00380000c198783b */ /* 0x000fee0000004200 */
[C---:B---3--:R-:W-:Y:S08]  /*15b00*/  HMMA.16816.F32 R60, R108.reuse, R116, R60 ;  /* 0x000000746c3c723c */ /* 0x048ff0000000183c */
[C---:B------:R-:W-:Y:S01]  /*15b10*/  HMMA.16816.F32 R64, R108.reuse, R118, R64 ;  /* 0x000000766c40723c */ /* 0x040fe20000001840 */
[----:B------:R-:W3:Y:S03]  /*15b20*/  LDSM.16.MT88.4 R116, [R196+0x4800] ;  /* 0x00480000c474783b */ /* 0x000ee60000004200 */
[--C-:B-1----:R-:W-:Y:S04]  /*15b30*/  FFMA.FTZ R102, R162, c[0x0][0x2d0], -R101.reuse ;  /* 0x0000b400a2667a23 */ /* 0x102fe80000010865 */
[C---:B--2---:R-:W-:Y:S01]  /*15b40*/  HMMA.16816.F32 R68, R108.reuse, R112, R68 ;  /* 0x000000706c44723c */ /* 0x044fe20000001844 */
[----:B------:R1:W2:Y:S07]  /*15b50*/  MUFU.EX2 R175, R102 ;  /* 0x0000006600af7308 */ /* 0x0002ae0000000800 */
[C---:B------:R-:W-:Y:S01]  /*15b60*/  HMMA.16816.F32 R72, R108.reuse, R114, R72 ;  /* 0x000000726c48723c */ /* 0x040fe20000001848 */
[----:B------:R-:W2:Y:S07]  /*15b70*/  LDSM.16.MT88.4 R112, [R193+0x1000] ;  /* 0x00100000c170783b */ /* 0x000eae0000004200 */
[C---:B------:R-:W-:Y:S08]  /*15b80*/  HMMA.16816.F32 R76, R108.reuse, R120, R76 ;  /* 0x000000786c4c723c */ /* 0x040ff0000000184c */
[C---:B------:R-:W-:Y:S01]  /*15b90*/  HMMA.16816.F32 R80, R108.reuse, R122, R80 ;  /* 0x0000007a6c50723c */ /* 0x040fe20000001850 */
[----:B------:R-:W2:Y:S03]  /*15ba0*/  LDSM.16.MT88.4 R120, [R197+0x1000] ;  /* 0x00100000c578783b */ /* 0x000ea60000004200 */
[--C-:B-1----:R-:W-:Y:S04]  /*15bb0*/  FFMA.FTZ R102, R161, c[0x0][0x2d0], -R101.reuse ;  /* 0x0000b400a1667a23 */ /* 0x102fe80000010865 */
[C---:B------:R-:W-:Y:S01]  /*15bc0*/  HMMA.16816.F32 R84, R108.reuse, R124, R84 ;  /* 0x0000007c6c54723c */ /* 0x040fe20000001854 */
[----:B------:R1:W-:Y:S07]  /*15bd0*/  MUFU.EX2 R174, R102 ;  /* 0x0000006600ae7308 */ /* 0x0003ee0000000800 */
[C---:B------:R-:W-:Y:S01]  /*15be0*/  HMMA.16816.F32 R88, R108.reuse, R126, R88 ;  /* 0x0000007e6c58723c */ /* 0x040fe20000001858 */
[----:B------:R-:W2:Y:S07]  /*15bf0*/  LDSM.16.MT88.4 R124, [R193+0x3000] ;  /* 0x00300000c17c783b */ /* 0x000eae0000004200 */
[C---:B---3--:R-:W-:Y:S08]  /*15c00*/  HMMA.16816.F32 R92, R108.reuse, R116, R92 ;  /* 0x000000746c5c723c */ /* 0x048ff0000000185c */
[----:B------:R-:W-:Y:S01]  /*15c10*/  HMMA.16816.F32 R96, R108, R118, R96 ;  /* 0x000000766c60723c */ /* 0x000fe20000001860 */
[----:B------:R-:W-:Y:S03]  /*15c20*/  LDSM.16.MT88.4 R116, [R193+0x5000] ;  /* 0x00500000c174783b */ /* 0x000fe60000004200 */
[--C-:B-1----:R-:W-:Y:S03]  /*15c30*/  FFMA.FTZ R102, R163, c[0x0][0x2d0], -R101.reuse ;  /* 0x0000b400a3667a23 */ /* 0x102fe60000010865 */
[----:B----4-:R-:W-:Y:S01]  /*15c40*/  F2FP.PACK_AB R108, R191, R215 ;  /* 0x000000d7bf6c723e */ /* 0x010fe200000000ff */
[----:B------:R-:W1:Y:S01]  /*15c50*/  MUFU.EX2 R173, R102 ;  /* 0x0000006600ad7308 */ /* 0x000e620000000800 */
[----:B-----5:R-:W-:Y:S01]  /*15c60*/  F2FP.PACK_AB R110, R189, R190 ;  /* 0x000000bebd6e723e */ /* 0x020fe200000000ff */
[----:B------:R-:W-:Y:S02]  /*15c70*/  LDSM.16.MT88.4 R160, [R197+0x3800] ;  /* 0x00380000c5a0783b */ /* 0x000fe40000004200 */
[----:B--2---:R-:W-:Y:S02]  /*15c80*/  F2FP.PACK_AB R109, R175, R176 ;  /* 0x000000b0af6d723e */ /* 0x004fe400000000ff */
[----:B-1----:R-:W-:Y:S01]  /*15c90*/  F2FP.PACK_AB R111, R173, R174 ;  /* 0x000000aead6f723e */ /* 0x002fe200000000ff */
[--C-:B------:R-:W-:Y:S04]  /*15ca0*/  FFMA.FTZ R102, R171, c[0x0][0x2d0], -R140.reuse ;  /* 0x0000b400ab667a23 */ /* 0x100fe8000001088c */
[----:B------:R1:W-:Y:S02]  /*15cb0*/  MUFU.EX2 R188, R102 ;  /* 0x0000006600bc7308 */ /* 0x0003e40000000800 */
        /* <DEDUP_REMOVED lines=17> */
[----:B------:R-:W5:Y:S05]  /*15dd0*/  MUFU.EX2 R181, R140 ;  /* 0x0000008c00b57308 */ /* 0x000f6a0000000800 */
        /* <DEDUP_REMOVED lines=8> */
[C---:B------:R-:W-:Y:S07]  /*15e60*/  HMMA.16816.F32 R52, R108.reuse, R148, R52 ;  /* 0x000000946c34723c */ /* 0x040fee0000001834 */
[----:B---3--:R-:W-:Y:S01]  /*15e70*/  F2FP.PACK_AB R148, R187, R188 ;  /* 0x000000bcbb94723e */ /* 0x008fe200000000ff */
[C---:B------:R-:W-:Y:S07]  /*15e80*/  HMMA.16816.F32 R56, R108.reuse, R150, R56 ;  /* 0x000000966c38723c */ /* 0x040fee0000001838 */
[----:B-----5:R-:W-:Y:S01]  /*15e90*/  F2FP.PACK_AB R150, R181, R182 ;  /* 0x000000b6b596723e */ /* 0x020fe200000000ff */
[C---:B--2---:R-:W-:Y:S04]  /*15ea0*/  HMMA.16816.F32 R60, R108.reuse, R112, R60 ;  /* 0x000000706c3c723c */ /* 0x044fe8000000183c */
        /* <DEDUP_REMOVED lines=86> */
.L_x_706:
[----:B------:R-:W-:Y:S01]  /*16410*/  IMAD.MOV.U32 R0, RZ, RZ, c[0x0][0x2c4] ;  /* 0x0000b100ff007624 */ /* 0x000fe200078e00ff */
[----:B------:R-:W-:Y:S01]  /*16420*/  IADD3 R2, R242, 0x1, -R243 ;  /* 0x00000001f2027810 */ /* 0x000fe20007ffe8f3 */
[----:B------:R-:W-:-:S03]  /*16430*/  IMAD.MOV.U32 R4, RZ, RZ, c[0x0][0x32c] ;  /* 0x0000cb00ff047624 */ /* 0x000fc600078e00ff */
[----:B------:R-:W-:Y:S02]  /*16440*/  ISETP.NE.AND P1, PT, R0, 0x1, PT ;  /* 0x000000010000780c */ /* 0x000fe40003f25270 */
[----:B------:R-:W-:Y:S02]  /*16450*/  IADD3 R0, R246, 0x7f, RZ ;  /* 0x0000007ff6007810 */ /* 0x000fe40007ffe0ff */
[----:B------:R-:W-:-:S09]  /*16460*/  ISETP.GE.AND P0, PT, R4, 0x1, PT ;  /* 0x000000010400780c */ /* 0x000fd20003f06270 */
        /* <DEDUP_REMOVED lines=15> */
.L_x_718:
[----:B------:R-:W-:-:S04]  /*16560*/  MOV R3, c[0x0][0x32c] ;  /* 0x0000cb0000037a02 */ /* 0x000fc80000000f00 */
[----:B------:R-:W-:-:S13]  /*16570*/  ISETP.NE.AND P0, PT, R3, 0x1, PT ;  /* 0x000000010300780c */ /* 0x000fda0003f05270 */
[----:B------:R-:W-:-:S05]  /*16580*/  @P0 IMAD.HI.U32 R3, R0, c[0x0][0x330], RZ ;  /* 0x0000cc0000030a27 */ /* 0x000fca00078e00ff */
[----:B------:R-:W-:Y:S02]  /*16590*/  @P0 SHF.R.U32.HI R0, RZ, c[0x0][0x334], R3 ;  /* 0x0000cd00ff000a19 */ /* 0x000fe40000011603 */
.L_x_719:
[----:B------:R-:W-:Y:S05]  /*165a0*/  BSYNC B0 ;  /* 0x0000000000007941 */ /* 0x000fea0003800000 */
.L_x_717:
[----:B------:R-:W-:-:S05]  /*165b0*/  IMAD R0, R0, c[0x0][0x32c], RZ ;  /* 0x0000cb0000007a24 */ /* 0x000fca00078e02ff */
[----:B------:R-:W-:-:S04]  /*165c0*/  IMNMX R2, R2, R0, !PT ;  /* 0x0000000002027217 */ /* 0x000fc80007800200 */
.L_x_716:
        /* <DEDUP_REMOVED lines=10> */
.L_x_721:
[----:B------:R-:W-:Y:S01]  /*16670*/  ISETP.GT.AND P0, PT, R227, R216, PT ;  /* 0x000000d8e300720c */ /* 0x000fe20003f04270 */
[----:B------:R-:W-:Y:S04]  /*16680*/  DEPBAR.LE SB0, 0x0 ;  /* 0x000080000000791a */ /* 0x000fe80000000000 */
[----:B------:R-:W-:Y:S01]  /*16690*/  WARPSYNC 0xffffffff ;  /* 0xffffffff00007948 */ /* 0x000fe20003800000 */
[----:B------:R-:W-:Y:S01]  /*166a0*/  BAR.SYNC.DEFER_BLOCKING 0x0 ;  /* 0x0000000000007b1d */ /* 0x000fe20000010000 */
[C---:B------:R-:W-:Y:S06]  /*166b0*/  IADD3 R215, R216.reuse, -0x1, RZ ;  /* 0xffffffffd8d77810 */ /* 0x040fec0007ffe0ff */
[----:B------:R-:W-:Y:S01]  /*166c0*/  @!P0 SHF.R.S32.HI R0, RZ, 0x1f, R216 ;  /* 0x0000001fff008819 */ /* 0x000fe200000114d8 */
[----:B------:R-:W-:Y:S01]  /*166d0*/  @!P0 IMAD.WIDE.U32 R4, R216, c[0x0][0x208], RZ ;  /* 0x00008200d8048a25 */ /* 0x000fe200078e00ff */
[----:B------:R-:W-:Y:S03]  /*166e0*/  @!P0 MOV R6, c[0x0][0x208] ;  /* 0x0000820000068a02 */ /* 0x000fe60000000f00 */
[----:B------:R-:W-:Y:S01]  /*166f0*/  @!P0 IMAD R0, R0, c[0x0][0x208], RZ ;  /* 0x0000820000008a24 */ /* 0x000fe200078e02ff */
[----:B------:R-:W-:Y:S03]  /*16700*/  @!P0 SHF.L.U32 R2, R4, 0x6, RZ ;  /* 0x0000000604028819 */ /* 0x000fe600000006ff */
[----:B------:R-:W-:Y:S01]  /*16710*/  @!P0 IMAD R0, R216, c[0x0][0x20c], R0 ;  /* 0x00008300d8008a24 */ /* 0x000fe200078e0200 */
[----:B------:R-:W-:Y:S04]  /*16720*/  @!P0 LEA R3, P1, R6, R2, 0x5 ;  /* 0x0000000206038211 */ /* 0x000fe800078228ff */
[----:B------:R-:W-:Y:S02]  /*16730*/  @!P0 IADD3 R0, R5, R0, RZ ;  /* 0x0000000005008210 */ /* 0x000fe40007ffe0ff */
[----:B------:R-:W-:Y:S01]  /*16740*/  @!P0 MOV R5, c[0x0][0x20c] ;  /* 0x0000830000058a02 */ /* 0x000fe20000000f00 */
[----:B------:R-:W-:Y:S01]  /*16750*/  LDSM.16.M88.4 R32, [R199] ;  /* 0x00000000c720783b */ /* 0x000fe20000000200 */
[----:B------:R-:W-:Y:S04]  /*16760*/  @!P0 SHF.L.U64.HI R0, R4, 0x6, R0 ;  /* 0x0000000604008819 */ /* 0x000fe80000010200 */
[----:B------:R-:W-:Y:S02]  /*16770*/  @!P0 LEA.HI.X R12, R6, R0, R5, 0x5, P1 ;  /* 0x00000000060c8211 */ /* 0x000fe400008f2c05 */
[----:B------:R-:W-:Y:S01]  /*16780*/  @!P0 IADD3 R4, P1, R2, R230, RZ ;  /* 0x000000e602048210 */ /* 0x000fe20007f3e0ff */
[----:B------:R-:W1:Y:S03]  /*16790*/  LDSM.16.M88.4 R8, [R192] ;  /* 0x00000000c008783b */ /* 0x000e660000000200 */
[-C--:B------:R-:W-:Y:S02]  /*167a0*/  @!P0 IADD3.X R5, R0, R233.reuse, RZ, P1, !PT ;  /* 0x000000e900058210 */ /* 0x080fe40000ffe4ff */
[C---:B------:R-:W-:Y:S03]  /*167b0*/  @!P0 LEA R22, P1, R4.reuse, c[0x0][0x1f8], 0x1 ;  /* 0x00007e0004168a11 */ /* 0x040fe600078208ff */
[----:B------:R-:W2:Y:S01]  /*167c0*/  LDSM.16.M88.4 R16, [R192+0x800] ;  /* 0x00080000c010783b */ /* 0x000ea20000000200 */
[----:B------:R-:W-:Y:S02]  /*167d0*/  @!P0 LEA.HI.X R23, R4, c[0x0][0x1fc], R5, 0x1, P1 ;  /* 0x00007f0004178a11 */ /* 0x000fe400008f0c05 */
[----:B------:R-:W-:Y:S04]  /*167e0*/  @!P0 IADD3 R6, P1, R230, 0x40, RZ ;  /* 0x00000040e6068810 */ /* 0x000fe80007f3e0ff */
[----:B------:R-:W-:Y:S01]  /*167f0*/  @!P0 IADD3.X R5, RZ, R233, RZ, P1, !PT ;  /* 0x000000e9ff058210 */ /* 0x000fe20000ffe4ff */
[----:B------:R-:W3:Y:S01]  /*16800*/  LDSM.16.M88.4 R24, [R192+0x1000] ;  /* 0x00100000c018783b */ /* 0x000ee20000000200 */
[----:B------:R-:W-:Y:S04]  /*16810*/  @!P0 IADD3 R4, P1, R2, R6, RZ ;  /* 0x0000000602048210 */ /* 0x000fe80007f3e0ff */
[----:B------:R-:W-:Y:S02]  /*16820*/  @!P0 IADD3.X R7, R0, R5, RZ, P1, !PT ;  /* 0x0000000500078210 */ /* 0x000fe40000ffe4ff */
[C---:B------:R-:W-:Y:S01]  /*16830*/  @!P0 LEA R174, P1, R4.reuse, c[0x0][0x1f8], 0x1 ;  /* 0x00007e0004ae8a11 */ /* 0x040fe200078208ff */
[----:B------:R-:W4:Y:S03]  /*16840*/  LDSM.16.M88.4 R148, [R192+0x1800] ;  /* 0x00180000c094783b */ /* 0x000f260000000200 */
[----:B------:R-:W-:Y:S02]  /*16850*/  @!P0 LEA.HI.X R175, R4, c[0x0][0x1fc], R7, 0x1, P1 ;  /* 0x00007f0004af8a11 */ /* 0x000fe400008f0c07 */
[----:B------:R-:W-:Y:S03]  /*16860*/  @!P0 IADD3 R4, P1, R230, 0x80, RZ ;  /* 0x00000080e6048810 */ /* 0x000fe60007f3e0ff */
[----:B------:R-:W-:Y:S01]  /*16870*/  LDSM.16.M88.4 R152, [R200] ;  /* 0x00000000c898783b */ /* 0x000fe20000000200 */
[----:B------:R-:W-:Y:S02]  /*16880*/  @!P0 IADD3.X R13, RZ, R233, RZ, P1, !PT ;  /* 0x000000e9ff0d8210 */ /* 0x000fe40000ffe4ff */
[----:B------:R-:W-:Y:S04]  /*16890*/  @!P0 IADD3 R2, P1, R2, R4, RZ ;  /* 0x0000000402028210 */ /* 0x000fe80007f3e0ff */
[----:B------:R-:W-:Y:S01]  /*168a0*/  @!P0 IADD3.X R0, R0, R13, RZ, P1, !PT ;  /* 0x0000000d00008210 */ /* 0x000fe20000ffe4ff */
[----:B------:R-:W5:Y:S01]  /*168b0*/  LDSM.16.M88.4 R156, [R203] ;  /* 0x00000000cb9c783b */ /* 0x000f620000000200 */
[C---:B------:R-:W-:Y:S04]  /*168c0*/  @!P0 LEA R172, P1, R2.reuse, c[0x0][0x1f8], 0x1 ;  /* 0x00007e0002ac8a11 */ /* 0x040fe800078208ff */
[----:B------:R-:W-:Y:S02]  /*168d0*/  @!P0 LEA.HI.X R173, R2, c[0x0][0x1fc], R0, 0x1, P1 ;  /* 0x00007f0002ad8a11 */ /* 0x000fe400008f0c00 */
[C---:B------:R-:W-:Y:S01]  /*168e0*/  @!P0 IADD3 R0, P1, R3.reuse, R6, RZ ;  /* 0x0000000603008210 */ /* 0x040fe20007f3e0ff */
[----:B------:R-:W3:Y:S03]  /*168f0*/  LDSM.16.M88.4 R160, [R214] ;  /* 0x00000000d6a0783b */ /* 0x000ee60000000200 */
[C---:B------:R-:W-:Y:S02]  /*16900*/  @!P0 IADD3.X R21, R12.reuse, R5, RZ, P1, !PT ;  /* 0x000000050c158210 */ /* 0x040fe40000ffe4ff */
[C---:B------:R-:W-:Y:S02]  /*16910*/  @!P0 IADD3 R20, P1, R3.reuse, R4, RZ ;  /* 0x0000000403148210 */ /* 0x040fe40007f3e0ff */
[C---:B-1----:R-:W-:Y:S01]  /*16920*/  HMMA.16816.F32 R4, R32.reuse, R8, RZ ;  /* 0x000000082004723c */ /* 0x042fe200000018ff */
[----:B------:R-:W1:Y:S02]  /*16930*/  LDSM.16.M88.4 R164, [R213] ;  /* 0x00000000d5a4783b */ /* 0x000e640000000200 */
[C---:B------:R-:W-:Y:S02]  /*16940*/  @!P0 IADD3.X R100, R12.reuse, R13, RZ, P1, !PT ;  /* 0x0000000d0c648210 */ /* 0x040fe40000ffe4ff */
[----:B------:R-:W-:Y:S03]  /*16950*/  @!P0 IADD3 R3, P1, R3, R230, RZ ;  /* 0x000000e603038210 */ /* 0x000fe60007f3e0ff */
[C---:B------:R-:W-:Y:S01]  /*16960*/  HMMA.16816.F32 R8, R32.reuse, R10, RZ ;  /* 0x0000000a2008723c */ /* 0x040fe200000018ff */
[----:B------:R-:W1:Y:S03]  /*16970*/  LDSM.16.M88.4 R168, [R212] ;  /* 0x00000000d4a8783b */ /* 0x000e660000000200 */
[----:B------:R-:W-:Y:S02]  /*16980*/  @!P0 IADD3.X R2, R12, R233, RZ, P1, !PT ;  /* 0x000000e90c028210 */ /* 0x000fe40000ffe4ff */
[C---:B------:R-:W-:Y:S02]  /*16990*/  @!P0 LEA R28, P1, R3.reuse, c[0x0][0x1f8], 0x1 ;  /* 0x00007e00031c8a11 */ /* 0x040fe400078208ff */
[C---:B--2---:R-:W-:Y:S01]  /*169a0*/  HMMA.16816.F32 R12, R32.reuse, R16, RZ ;  /* 0x00000010200c723c */ /* 0x044fe200000018ff */
[----:B------:R-:W-:Y:S01]  /*169b0*/  @!PT LDS RZ, [RZ] ;  /* 0x00000000fffff984 */ /* 0x000fe20000000800 */
[----:B------:R-:W-:Y:S01]  /*169c0*/  @!PT LDS RZ, [RZ] ;  /* 0x00000000fffff984 */ /* 0x000fe20000000800 */
[----:B------:R-:W-:Y:S01]  /*169d0*/  @!PT LDS RZ, [RZ] ;  /* 0x00000000fffff984 */ /* 0x000fe20000000800 */
[----:B------:R3:W-:Y:S03]  /*169e0*/  @!P0 LDGSTS.E.BYPASS.LTC128B.128 [R217+0x100], [R22.64], !P5 ;  /* 0x0010000016d98fae */ /* 0x0007e6000e901d46 */
[----:B------:R-:W-:Y:S02]  /*169f0*/  @!P0 LEA.HI.X R29, R3, c[0x0][0x1fc], R2, 0x1, P1 ;  /* 0x00007f00031d8a11 */ /* 0x000fe400008f0c02 */
[C---:B------:R-:W-:Y:S02]  /*16a00*/  @!P0 LEA R30, P1, R0.reuse, c[0x0][0x1f8], 0x1 ;  /* 0x00007e00001e8a11 */ /* 0x040fe400078208ff */
[C---:B------:R-:W-:Y:S01]  /*16a10*/  HMMA.16816.F32 R16, R32.reuse, R18, RZ ;  /* 0x000000122010723c */ /* 0x040fe200000018ff */
[----:B------:R2:W-:Y:S03]  /*16a20*/  @!P0 LDGSTS.E.BYPASS.LTC128B.128 [R217+0x2100], [R174.64], !P4 ;  /* 0x02100000aed98fae */ /* 0x0005e6000e101d46 */
[----:B------:R-:W-:Y:S02]  /*16a30*/  @!P0 LEA.HI.X R31, R0, c[0x0][0x1fc], R21, 0x1, P1 ;  /* 0x00007f00001f8a11 */ /* 0x000fe400008f0c15 */
[C---:B------:R-:W-:Y:S03]  /*16a40*/  @!P0 LEA R2, P1, R20.reuse, c[0x0][0x1f8], 0x1 ;  /* 0x00007e0014028a11 */ /* 0x040fe600078208ff */
[----:B------:R2:W-:Y:S03]  /*16a50*/  @!P0 LDGSTS.E.BYPASS.LTC128B.128 [R217+0x4100], [R172.64], !P3 ;  /* 0x04100000acd98fae */ /* 0x0005e6000d901d46 */
[----:B------:R-:W-:Y:S05]  /*16a60*/  @!P0 LEA.HI.X R3, R20, c[0x0][0x1fc], R100, 0x1, P1 ;  /* 0x00007f0014038a11 */ /* 0x000fea00008f0c64 */
[----:B------:R4:W-:Y:S01]  /*16a70*/  @!P0 LDGSTS.E.BYPASS.LTC128B.128 [R217+0x1100], [R28.64], !P5 ;  /* 0x011000001cd98fae */ /* 0x0009e2000e901d46 */
[C---:B---3--:R-:W-:Y:S07]  /*16a80*/  HMMA.16816.F32 R20, R32.reuse, R24, RZ ;  /* 0x000000182014723c */ /* 0x048fee00000018ff */
[----:B------:R4:W-:Y:S01]  /*16a90*/  @!P0 LDGSTS.E.BYPASS.LTC128B.128 [R217+0x3100], [R30.64], !P4 ;  /* 0x031000001ed98fae */ /* 0x0009e2000e101d46 */
[C---:B------:R-:W-:Y:S07]  /*16aa0*/  HMMA.16816.F32 R24, R32.reuse, R26, RZ ;  /* 0x0000001a2018723c */ /* 0x040fee00000018ff */
[----:B------:R3:W-:Y:S01]  /*16ab0*/  @!P0 LDGSTS.E.BYPASS.LTC128B.128 [R217+0x5100], [R2.64], !P3 ;  /* 0x0510000002d98fae */ /* 0x0007e2000d901d46 */
[----:B------:R-:W-:Y:S07]  /*16ac0*/  ISETP.GT.AND P0, PT, R216, R227, PT ;  /* 0x000000e3d800720c */ /* 0x000fee0003f04270 */
[----:B--2---:R-:W-:Y:S08]  /*16ad0*/  LDSM.16.M88.4 R172, [R202] ;  /* 0x00000000caac783b */ /* 0x004ff00000000200 */
[----:B------:R-:W0:Y:S01]  /*16ae0*/  LDGDEPBAR ;  /* 0x00000000000079af */ /* 0x000e220000000000 */
[C---:B----4-:R-:W-:Y:S07]  /*16af0*/  HMMA.16816.F32 R28, R32.reuse, R148, RZ ;  /* 0x00000094201c723c */ /* 0x050fee00000018ff */
[----:B------:R-:W2:Y:S01]  /*16b00*/  LDSM.16.M88.4 R176, [R198] ;  /* 0x00000000c6b0783b */ /* 0x000ea20000000200 */
[----:B------:R-:W-:Y:S07]  /*16b10*/  HMMA.16816.F32 R32, R32, R150, RZ ;  /* 0x000000962020723c */ /* 0x000fee00000018ff */
[----:B------:R-:W4:Y:S01]  /*16b20*/  LDSM.16.M88.4 R180, [R198+0x800] ;  /* 0x00080000c6b4783b */ /* 0x000f220000000200 */
[C---:B-----5:R-:W-:Y:S07]  /*16b30*/  HMMA.16816.F32 R4, R152.reuse, R156, R4 ;  /* 0x0000009c9804723c */ /* 0x060fee0000001804 */
[----:B------:R-:W5:Y:S01]  /*16b40*/  LDSM.16.M88.4 R148, [R198+0x1000] ;  /* 0x00100000c694783b */ /* 0x000f620000000200 */
[C---:B------:R-:W-:Y:S07]  /*16b50*/  HMMA.16816.F32 R8, R152.reuse, R158, R8 ;  /* 0x0000009e9808723c */ /* 0x040fee0000001808 */
[----:B------:R-:W2:Y:S01]  /*16b60*/  LDSM.16.M88.4 R156, [R198+0x1800] ;  /* 0x00180000c69c783b */ /* 0x000ea20000000200 */
[C---:B------:R-:W-:Y:S07]  /*16b70*/  HMMA.16816.F32 R12, R152.reuse, R160, R12 ;  /* 0x000000a0980c723c */ /* 0x040fee000000180c */
[----:B------:R-:W-:Y:S01]  /*16b80*/  LDSM.16.M88.4 R184, [R199+0x4000] ;  /* 0x00400000c7b8783b */ /* 0x000fe20000000200 */
[C---:B------:R-:W-:Y:S07]  /*16b90*/  HMMA.16816.F32 R16, R152.reuse, R162, R16 ;  /* 0x000000a29810723c */ /* 0x040fee0000001810 */
[----:B------:R-:W-:Y:S01]  /*16ba0*/  LDSM.16.M88.4 R160, [R201] ;  /* 0x00000000c9a0783b */ /* 0x000fe20000000200 */
[C---:B-1----:R-:W-:Y:S07]  /*16bb0*/  HMMA.16816.F32 R20, R152.reuse, R164, R20 ;  /* 0x000000a49814723c */ /* 0x042fee0000001814 */
[----:B------:R-:W-:Y:S01]  /*16bc0*/  LDSM.16.M88.4 R188, [R192+0x2000] ;  /* 0x00200000c0bc783b */ /* 0x000fe20000000200 */
[C---:B------:R-:W-:Y:S07]  /*16bd0*/  HMMA.16816.F32 R24, R152.reuse, R166, R24 ;  /* 0x000000a69818723c */ /* 0x040fee0000001818 */
[----:B------:R-:W1:Y:S01]  /*16be0*/  LDSM.16.M88.4 R164, [R195] ;  /* 0x00000000c3a4783b */ /* 0x000e620000000200 */
[C---:B------:R-:W-:Y:S08]  /*16bf0*/  HMMA.16816.F32 R28, R152.reuse, R168, R28 ;  /* 0x000000a8981c723c */ /* 0x040ff0000000181c */
        /* <DEDUP_REMOVED lines=15> */
[C---:B-1----:R-:W-:Y:S01]  /*16cf0*/  HMMA.16816.F32 R4, R160.reuse, R164, R4 ;  /* 0x000000a4a004723c */ /* 0x042fe20000001804 */
[----:B------:R-:W-:Y:S07]  /*16d00*/  LDSM.16.M88.4 R172, [R209] ;  /* 0x00000000d1ac783b */ /* 0x000fee0000000200 */
[C---:B------:R-:W-:Y:S01]  /*16d10*/  HMMA.16816.F32 R8, R160.reuse, R166, R8 ;  /* 0x000000a6a008723c */ /* 0x040fe20000001808 */
[----:B------:R-:W-:Y:S07]  /*16d20*/  LDSM.16.M88.4 R164, [R211] ;  /* 0x00000000d3a4783b */ /* 0x000fee0000000200 */
[C---:B------:R-:W-:Y:S08]  /*16d30*/  HMMA.16816.F32 R12, R160.reuse, R152, R12 ;  /* 0x00000098a00c723c */ /* 0x040ff0000000180c */
        /* <DEDUP_REMOVED lines=14> */
[----:B------:R-:W4:Y:S07]  /*16e20*/  LDSM.16.M88.4 R148, [R208] ;  /* 0x00000000d094783b */ /* 0x000f2e0000000200 */
[C---:B-----5:R-:W-:Y:S08]  /*16e30*/  HMMA.16816.F32 R20, R184.reuse, R156, R20 ;  /* 0x0000009cb814723c */ /* 0x060ff00000001814 */
[C---:B------:R-:W-:Y:S01]  /*16e40*/  HMMA.16816.F32 R24, R184.reuse, R158, R24 ;  /* 0x0000009eb818723c */ /* 0x040fe20000001818 */
[----:B------:R-:W5:Y:S07]  /*16e50*/  LDSM.16.M88.4 R156, [R202+0x4000] ;  /* 0x00400000ca9c783b */ /* 0x000f6e0000000200 */
        /* <DEDUP_REMOVED lines=13> */
[C---:B----4-:R-:W-:Y:S08]  /*16f30*/  HMMA.16816.F32 R28, R160.reuse, R148, R28 ;  /* 0x00000094a01c723c */ /* 0x050ff0000000181c */
[----:B------:R-:W-:Y:S01]  /*16f40*/  HMMA.16816.F32 R32, R160, R150, R32 ;  /* 0x00000096a020723c */ /* 0x000fe20000001820 */
[----:B------:R-:W4:Y:S07]  /*16f50*/  LDSM.16.M88.4 R148, [R198+0x3800] ;  /* 0x00380000c694783b */ /* 0x000f2e0000000200 */
[C---:B-----5:R-:W-:Y:S01]  /*16f60*/  HMMA.16816.F32 R4, R156.reuse, R176, R4 ;  /* 0x000000b09c04723c */ /* 0x060fe20000001804 */
[----:B------:R-:W5:Y:S07]  /*16f70*/  LDSM.16.M88.4 R160, [R201+0x4000] ;  /* 0x00400000c9a0783b */ /* 0x000f6e0000000200 */
[C---:B------:R-:W-:Y:S01]  /*16f80*/  HMMA.16816.F32 R8, R156.reuse, R178, R8 ;  /* 0x000000b29c08723c */ /* 0x040fe20000001808 */
[----:B------:R-:W3:Y:S07]  /*16f90*/  LDSM.16.M88.4 R176, [R195+0x3000] ;  /* 0x00300000c3b0783b */ /* 0x000eee0000000200 */
[C---:B-1----:R-:W-:Y:S08]  /*16fa0*/  HMMA.16816.F32 R12, R156.reuse, R152, R12 ;  /* 0x000000989c0c723c */ /* 0x042ff0000000180c */
[C---:B------:R-:W-:Y:S01]  /*16fb0*/  HMMA.16816.F32 R16, R156.reuse, R154, R16 ;  /* 0x0000009a9c10723c */ /* 0x040fe20000001810 */
[----:B------:R-:W1:Y:S07]  /*16fc0*/  LDSM.16.M88.4 R152, [R195+0x3800] ;  /* 0x00380000c398783b */ /* 0x000e6e0000000200 */
[C---:B--2---:R-:W-:Y:S08]  /*16fd0*/  HMMA.16816.F32 R20, R156.reuse, R164, R20 ;  /* 0x000000a49c14723c */ /* 0x044ff00000001814 */
[C---:B------:R-:W-:Y:S01]  /*16fe0*/  HMMA.16816.F32 R24, R156.reuse, R166, R24 ;  /* 0x000000a69c18723c */ /* 0x040fe20000001818 */
[----:B------:R-:W-:Y:S07]  /*16ff0*/  LDSM.16.M88.4 R164, [R200+0x8000] ;  /* 0x00800000c8a4783b */ /* 0x000fee0000000200 */
[C---:B----4-:R-:W-:Y:S08]  /*17000*/  HMMA.16816.F32 R28, R156.reuse, R148, R28 ;  /* 0x000000949c1c723c */ /* 0x050ff0000000181c */
[----:B------:R-:W-:Y:S01]  /*17010*/  HMMA.16816.F32 R32, R156, R150, R32 ;  /* 0x000000969c20723c */ /* 0x000fe20000001820 */
[----:B------:R-:W2:Y:S07]  /*17020*/  LDSM.16.M88.4 R148, [R192+0x5000] ;  /* 0x00500000c094783b */ /* 0x000eae0000000200 */
[C---:B-----5:R-:W-:Y:S01]  /*17030*/  HMMA.16816.F32 R4, R160.reuse, R168, R4 ;  /* 0x000000a8a004723c */ /* 0x060fe20000001804 */
[----:B------:R-:W4:Y:S07]  /*17040*/  LDSM.16.M88.4 R156, [R192+0x5800] ;  /* 0x00580000c09c783b */ /* 0x000f2e0000000200 */
[C---:B------:R-:W-:Y:S01]  /*17050*/  HMMA.16816.F32 R8, R160.reuse, R170, R8 ;  /* 0x000000aaa008723c */ /* 0x040fe20000001808 */
[----:B------:R-:W5:Y:S07]  /*17060*/  LDSM.16.M88.4 R168, [R207] ;  /* 0x00000000cfa8783b */ /* 0x000f6e0000000200 */
[C---:B------:R-:W-:Y:S08]  /*17070*/  HMMA.16816.F32 R12, R160.reuse, R172, R12 ;  /* 0x000000aca00c723c */ /* 0x040ff0000000180c */
[C---:B------:R-:W-:Y:S01]  /*17080*/  HMMA.16816.F32 R16, R160.reuse, R174, R16 ;  /* 0x000000aea010723c */ /* 0x040fe20000001810 */
[----:B------:R-:W2:Y:S07]  /*17090*/  LDSM.16.M88.4 R172, [R206] ;  /* 0x00000000ceac783b */ /* 0x000eae0000000200 */
[C---:B---3--:R-:W-:Y:S08]  /*170a0*/  HMMA.16816.F32 R20, R160.reuse, R176, R20 ;  /* 0x000000b0a014723c */ /* 0x048ff00000001814 */
[C---:B------:R-:W-:Y:S01]  /*170b0*/  HMMA.16816.F32 R24, R160.reuse, R178, R24 ;  /* 0x000000b2a018723c */ /* 0x040fe20000001818 */
[----:B------:R-:W-:Y:S07]  /*170c0*/  LDSM.16.M88.4 R176, [R202+0x8000] ;  /* 0x00800000cab0783b */ /* 0x000fee0000000200 */
[C---:B-1----:R-:W-:Y:S08]  /*170d0*/  HMMA.16816.F32 R28, R160.reuse, R152, R28 ;  /* 0x00000098a01c723c */ /* 0x042ff0000000181c */
[----:B------:R-:W-:Y:S01]  /*170e0*/  HMMA.16816.F32 R32, R160, R154, R32 ;  /* 0x0000009aa020723c */ /* 0x000fe20000001820 */
[----:B------:R-:W1:Y:S07]  /*170f0*/  LDSM.16.M88.4 R152, [R205] ;  /* 0x00000000cd98783b */ /* 0x000e6e0000000200 */
[C---:B------:R-:W-:Y:S01]  /*17100*/  HMMA.16816.F32 R4, R180.reuse, R184, R4 ;  /* 0x000000b8b404723c */ /* 0x040fe20000001804 */
[----:B------:R-:W3:Y:S07]  /*17110*/  LDSM.16.M88.4 R160, [R204] ;  /* 0x00000000cca0783b */ /* 0x000eee0000000200 */
        /* <DEDUP_REMOVED lines=8> */
[C---:B----4-:R-:W-:Y:S08]  /*171a0*/  HMMA.16816.F32 R28, R180.reuse, R156, R28 ;  /* 0x0000009cb41c723c */ /* 0x050ff0000000181c */
[----:B------:R-:W-:Y:S01]  /*171b0*/  HMMA.16816.F32 R32, R180, R158, R32 ;  /* 0x0000009eb420723c */ /* 0x000fe20000001820 */
[----:B------:R-:W4:Y:S07]  /*171c0*/  LDSM.16.M88.4 R156, [R198+0x5000] ;  /* 0x00500000c69c783b */ /* 0x000f2e0000000200 */
[C---:B-----5:R-:W-:Y:S01]  /*171d0*/  HMMA.16816.F32 R4, R164.reuse, R168, R4 ;  /* 0x000000a8a404723c */ /* 0x060fe20000001804 */
[----:B------:R-:W-:Y:S07]  /*171e0*/  LDSM.16.M88.4 R180, [R201+0x8000] ;  /* 0x00800000c9b4783b */ /* 0x000fee0000000200 */
[C---:B------:R-:W-:Y:S01]  /*171f0*/  HMMA.16816.F32 R8, R164.reuse, R170, R8 ;  /* 0x000000aaa408723c */ /* 0x040fe20000001808 */
[----:B------:R-:W5:Y:S07]  /*17200*/  LDSM.16.M88.4 R168, [R198+0x5800] ;  /* 0x00580000c6a8783b */ /* 0x000f6e0000000200 */
[C---:B------:R-:W-:Y:S08]  /*17210*/  HMMA.16816.F32 R12, R164.reuse, R172, R12 ;  /* 0x000000aca40c723c */ /* 0x040ff0000000180c */
[C---:B------:R-:W-:Y:S08]  /*17220*/  HMMA.16816.F32 R16, R164.reuse, R174, R16 ;  /* 0x000000aea410723c */ /* 0x040ff00000001810 */
[C---:B-1----:R-:W-:Y:S08]  /*17230*/  HMMA.16816.F32 R20, R164.reuse, R152, R20 ;  /* 0x00000098a414723c */ /* 0x042ff00000001814 */
[C---:B------:R-:W-:Y:S08]  /*17240*/  HMMA.16816.F32 R24, R164.reuse, R154, R24 ;  /* 0x0000009aa418723c */ /* 0x040ff00000001818 */
[C---:B---3--:R-:W-:Y:S08]  /*17250*/  HMMA.16816.F32 R28, R164.reuse, R160, R28 ;  /* 0x000000a0a41c723c */ /* 0x048ff0000000181c */
[----:B------:R-:W-:Y:S08]  /*17260*/  HMMA.16816.F32 R32, R164, R162, R32 ;  /* 0x000000a2a420723c */ /* 0x000ff00000001820 */
[C---:B------:R-:W-:Y:S08]  /*17270*/  HMMA.16816.F32 R4, R176.reuse, R184, R4 ;  /* 0x000000b8b004723c */ /* 0x040ff00000001804 */
        /* <DEDUP_REMOVED lines=139> */
[----:B------:R-:W-:Y:S01]  /*17b30*/  FFMA.FTZ R11, R153, c[0x0][0x2d0], -R155 ;  /* 0x0000b400990b7a23 */ /* 0x000fe2000001089b */
        /* <DEDUP_REMOVED lines=24> */
[--C-:B------:R-:W-:Y:S01]  /*17cc0*/  FFMA.FTZ R5, R154, c[0x0][0x2d0], -R155.reuse ;  /* 0x0000b4009a057a23 */ /* 0x100fe2000001089b */
        /* <DEDUP_REMOVED lines=52> */
[----:B--2---:R-:W-:Y:S02]  /*18010*/  FFMA.FTZ R102, R151, c[0x0][0x2d0], -R155 ;  /* 0x0000b40097667a23 */ /* 0x004fe4000001089b */
[----:B------:R2:W-:Y:S01]  /*18020*/  MUFU.EX2 R188, R14 ;  /* 0x0000000e00bc7308 */ /* 0x0005e20000000800 */
[----:B------:R-:W-:Y:S01]  /*18030*/  @P0 LEA.HI.X R5, R5, c[0x0][0x1cc], R15, 0x1, P1 ;  /* 0x0000730005050a11 */ /* 0x000fe200008f0c0f */
[----:B------:R3:W-:Y:S01]  /*18040*/  @P0 LDGSTS.E.BYPASS.LTC128B.128 [R217+0x9100], [R6.64], !P4 ;  /* 0x0910000006d90fae */ /* 0x0007e2000e101d46 */
[C---:B------:R-:W-:Y:S02]  /*18050*/  FMUL.FTZ R43, R0.reuse, R43 ;  /* 0x0000002b002b7220 */ /* 0x040fe40000410000 */
[C---:B------:R-:W-:Y:S02]  /*18060*/  FMUL.FTZ R46, R0.reuse, R46 ;  /* 0x0000002e002e7220 */ /* 0x040fe40000410000 */
[C---:B------:R-:W-:Y:S02]  /*18070*/  FMUL.FTZ R47, R0.reuse, R47 ;  /* 0x0000002f002f7220 */ /* 0x040fe40000410000 */
[C---:B------:R-:W-:Y:S01]  /*18080*/  FMUL.FTZ R50, R0.reuse, R50 ;  /* 0x0000003200327220 */ /* 0x040fe20000410000 */
[----:B------:R4:W-:Y:S01]  /*18090*/  @P0 LDGSTS.E.BYPASS.LTC128B.128 [R217+0xb100], [R4.64], !P3 ;  /* 0x0b10000004d90fae */ /* 0x0009e2000d901d46 */
[----:B------:R4:W-:Y:S01]  /*180a0*/  MUFU.EX2 R220, R102 ;  /* 0x0000006600dc7308 */ /* 0x0009e20000000800 */
[----:B------:R-:W-:Y:S01]  /*180b0*/  FMUL.FTZ R51, R0, R51 ;  /* 0x0000003300337220 */ /* 0x000fe20000410000 */
[----:B------:R-:W-:Y:S01]  /*180c0*/  ISETP.GT.AND P0, PT, R216, R244, PT ;  /* 0x000000f4d800720c */ /* 0x000fe20003f04270 */
[C---:B------:R-:W-:Y:S01]  /*180d0*/  FMUL.FTZ R54, R0.reuse, R54 ;  /* 0x0000003600367220 */ /* 0x040fe20000410000 */
[----:B------:R-:W-:Y:S01]  /*180e0*/  MOV R216, R215 ;  /* 0x000000d700d87202 */ /* 0x000fe20000000f00 */
        /* <DEDUP_REMOVED lines=9> */
[C---:B---3--:R-:W-:Y:S01]  /*18180*/  FMUL.FTZ R6, R0.reuse, R110 ;  /* 0x0000006e00067220 */ /* 0x048fe20000410000 */
[----:B-----5:R-:W-:Y:S01]  /*18190*/  F2FP.PACK_AB R110, R223, R224 ;  /* 0x000000e0df6e723e */ /* 0x020fe200000000ff */
[C---:B------:R-:W-:Y:S02]  /*181a0*/  FMUL.FTZ R7, R0.reuse, R111 ;  /* 0x0000006f00077220 */ /* 0x040fe40000410000 */
[----:B------:R-:W-:Y:S01]  /*181b0*/  FMUL.FTZ R59, R0, R59 ;  /* 0x0000003b003b7220 */ /* 0x000fe20000410000 */
[----:B------:R-:W-:Y:S01]  /*181c0*/  LDSM.16.MT88.4 R120, [R194+0x2000] ;  /* 0x00200000c278783b */ /* 0x000fe20000004200 */
[----:B------:R2:W3:Y:S01]  /*181d0*/  MUFU.EX2 R187, R14 ;  /* 0x0000000e00bb7308 */ /* 0x0004e20000000800 */
[----:B----4-:R-:W-:Y:S02]  /*181e0*/  FFMA.FTZ R4, R156, c[0x0][0x2d0], -R101 ;  /* 0x0000b4009c047a23 */ /* 0x010fe40000010865 */
[----:B------:R-:W-:Y:S02]  /*181f0*/  FMUL.FTZ R5, R2, R109 ;  /* 0x0000006d02057220 */ /* 0x000fe40000410000 */
[----:B------:R-:W-:Y:S02]  /*18200*/  FFMA.FTZ R102, R160, c[0x0][0x2d0], -R155 ;  /* 0x0000b400a0667a23 */ /* 0x000fe4000001089b */
        /* <DEDUP_REMOVED lines=26> */
[C---:B------:R-:W-:Y:S02]  /*183b0*/  FMUL.FTZ R74, R0.reuse, R74 ;  /* 0x0000004a004a7220 */ /* 0x040fe40000410000 */
        /* <DEDUP_REMOVED lines=47> */
[----:B------:R-:W-:Y:S02]  /*186b0*/  FMUL.FTZ R92, R2, R92 ;  /* 0x0000005c025c7220 */ /* 0x000fe40000410000 */
        /* <DEDUP_REMOVED lines=15> */
[--C-:B-1----:R-:W-:Y:S02]  /*187b0*/  FFMA.FTZ R102, R165, c[0x0][0x2d0], -R155.reuse ;  /* 0x0000b400a5667a23 */ /* 0x102fe4000001089b */
        /* <DEDUP_REMOVED lines=16> */
[--C-:B-1----:R-:W-:Y:S02]  /*188c0*/  FFMA.FTZ R102, R167, c[0x0][0x2d0], -R155.reuse ;  /* 0x0000b400a7667a23 */ /* 0x102fe4000001089b */
        /* <DEDUP_REMOVED lines=61> */
[----:B---3--:R-:W-:Y:S02]  /*18ca0*/  FFMA.FTZ R102, R172, c[0x0][0x2d0], -R101 ;  /* 0x0000b400ac667a23 */ /* 0x008fe40000010865 */
        /* <DEDUP_REMOVED lines=8> */
[--C-:B---3--:R-:W-:Y:S02]  /*18d30*/  FFMA.FTZ R102, R178, c[0x0][0x2d0], -R155.reuse ;  /* 0x0000b400b2667a23 */ /* 0x108fe4000001089b */
        /* <DEDUP_REMOVED lines=11> */
[----:B------:R4:W5:Y:S06]  /*18df0*/  MUFU.EX2 R179, R102 ;  /* 0x0000006600b37308 */ /* 0x00096c0000000800 */
[C---:B------:R-:W-:Y:S08]  /*18e00*/  HMMA.16816.F32 R84, R108.reuse, R124, R84 ;  /* 0x0000007c6c54723c */ /* 0x040ff00000001854 */
[C---:B------:R-:W-:Y:S01]  /*18e10*/  HMMA.16816.F32 R88, R108.reuse, R126, R88 ;  /* 0x0000007e6c58723c */ /* 0x040fe20000001858 */
[----:B------:R-:W3:Y:S07]  /*18e20*/  LDSM.16.MT88.4 R124, [R193+0x3000] ;  /* 0x00300000c17c783b */ /* 0x000eee0000004200 */
        /* <DEDUP_REMOVED lines=10> */
[----:B----4-:R-:W-:Y:S02]  /*18ed0*/  FFMA.FTZ R102, R177, c[0x0][0x2d0], -R155 ;  /* 0x0000b400b1667a23 */ /* 0x010fe4000001089b */
[----:B------:R-:W-:Y:S03]  /*18ee0*/  LDSM.16.MT88.4 R152, [R193+0x3800] ;  /* 0x00380000c198783b */ /* 0x000fe60000004200 */
[C---:B------:R-:W-:Y:S01]  /*18ef0*/  HMMA.16816.F32 R8, R108.reuse, R118, R8 ;  /* 0x000000766c08723c */ /* 0x040fe20000001808 */
[----:B------:R1:W-:Y:S04]  /*18f00*/  MUFU.EX2 R177, R102 ;  /* 0x0000006600b17308 */ /* 0x0003e80000000800 */
[----:B------:R-:W4:Y:S03]  /*18f10*/  LDSM.16.MT88.4 R116, [R193+0x5000] ;  /* 0x00500000c174783b */ /* 0x000f260000004200 */
[C---:B------:R-:W-:Y:S08]  /*18f20*/  HMMA.16816.F32 R12, R108.reuse, R128, R12 ;  /* 0x000000806c0c723c */ /* 0x040ff0000000180c */
[C---:B------:R-:W-:Y:S01]  /*18f30*/  HMMA.16816.F32 R16, R108.reuse, R130, R16 ;  /* 0x000000826c10723c */ /* 0x040fe20000001810 */
[----:B------:R-:W-:Y:S07]  /*18f40*/  LDSM.16.MT88.4 R128, [R197+0x1800] ;  /* 0x00180000c580783b */ /* 0x000fee0000004200 */
[C---:B---3--:R-:W-:Y:S04]  /*18f50*/  HMMA.16816.F32 R20, R108.reuse, R120, R20 ;  /* 0x000000786c14723c */ /* 0x048fe80000001814 */
[--C-:B-1----:R-:W-:Y:S04]  /*18f60*/  FFMA.FTZ R102, R235, c[0x0][0x2d0], -R101.reuse ;  /* 0x0000b400eb667a23 */ /* 0x102fe80000010865 */
[C---:B------:R-:W-:Y:S01]  /*18f70*/  HMMA.16816.F32 R24, R108.reuse, R122, R24 ;  /* 0x0000007a6c18723c */ /* 0x040fe20000001818 */
[----:B------:R-:W1:Y:S01]  /*18f80*/  LDSM.16.MT88.4 R120, [R194+0x5000] ;  /* 0x00500000c278783b */ /* 0x000e620000004200 */
[----:B------:R3:W-:Y:S06]  /*18f90*/  MUFU.EX2 R172, R102 ;  /* 0x0000006600ac7308 */ /* 0x0007ec0000000800 */
[C---:B------:R-:W-:Y:S08]  /*18fa0*/  HMMA.16816.F32 R28, R108.reuse, R132, R28 ;  /* 0x000000846c1c723c */ /* 0x040ff0000000181c */
[C---:B------:R-:W-:Y:S08]  /*18fb0*/  HMMA.16816.F32 R32, R108.reuse, R134, R32 ;  /* 0x000000866c20723c */ /* 0x040ff00000001820 */
[C---:B------:R-:W-:Y:S04]  /*18fc0*/  HMMA.16816.F32 R36, R108.reuse, R124, R36 ;  /* 0x0000007c6c24723c */ /* 0x040fe80000001824 */
[--C-:B---3--:R-:W-:Y:S02]  /*18fd0*/  FFMA.FTZ R102, R236, c[0x0][0x2d0], -R101.reuse ;  /* 0x0000b400ec667a23 */ /* 0x108fe40000010865 */
[----:B------:R-:W-:Y:S02]  /*18fe0*/  FFMA.FTZ R101, R140, c[0x0][0x2d0], -R101 ;  /* 0x0000b4008c657a23 */ /* 0x000fe40000010865 */
[C---:B------:R-:W-:Y:S01]  /*18ff0*/  HMMA.16816.F32 R40, R108.reuse, R126, R40 ;  /* 0x0000007e6c28723c */ /* 0x040fe20000001828 */
[----:B------:R-:W3:Y:S01]  /*19000*/  LDSM.16.MT88.4 R124, [R197+0x5000] ;  /* 0x00500000c57c783b */ /* 0x000ee20000004200 */
[----:B------:R-:W1:Y:S06]  /*19010*/  MUFU.EX2 R102, R102 ;  /* 0x0000006600667308 */ /* 0x000e6c0000000800 */
[C---:B------:R-:W-:Y:S04]  /*19020*/  HMMA.16816.F32 R44, R108.reuse, R136, R44 ;  /* 0x000000886c2c723c */ /* 0x040fe8000000182c */
[----:B------:R-:W1:Y:S04]  /*19030*/  MUFU.EX2 R101, R101 ;  /* 0x0000006500657308 */ /* 0x000e680000000800 */
[C---:B------:R-:W-:Y:S01]  /*19040*/  HMMA.16816.F32 R48, R108.reuse, R138, R48 ;  /* 0x0000008a6c30723c */ /* 0x040fe20000001830 */
[----:B------:R-:W-:Y:S07]  /*19050*/  LDSM.16.MT88.4 R136, [R196+0x1800] ;  /* 0x00180000c488783b */ /* 0x000fee0000004200 */
[C---:B------:R-:W-:Y:S07]  /*19060*/  HMMA.16816.F32 R52, R108.reuse, R148, R52 ;  /* 0x000000946c34723c */ /* 0x040fee0000001834 */
[----:B-----5:R-:W-:Y:S01]  /*19070*/  F2FP.PACK_AB R148, R179, R180 ;  /* 0x000000b4b394723e */ /* 0x020fe200000000ff */
[C---:B------:R-:W-:Y:S04]  /*19080*/  HMMA.16816.F32 R56, R108.reuse, R150, R56 ;  /* 0x000000966c38723c */ /* 0x040fe80000001838 */
[----:B-1----:R-:W-:Y:S03]  /*19090*/  F2FP.PACK_AB R149, R102, R172 ;  /* 0x000000ac6695723e */ /* 0x002fe600000000ff */
[----:B------:R-:W-:Y:S01]  /*190a0*/  F2FP.PACK_AB R150, R177, R178 ;  /* 0x000000b2b196723e */ /* 0x000fe200000000ff */
[C---:B--2---:R-:W-:Y:S04]  /*190b0*/  HMMA.16816.F32 R60, R108.reuse, R112, R60 ;  /* 0x000000706c3c723c */ /* 0x044fe8000000183c */
[----:B------:R-:W-:Y:S04]  /*190c0*/  F2FP.PACK_AB R151, R101, R103 ;  /* 0x000000676597723e */ /* 0x000fe800000000ff */
[C---:B------:R-:W-:Y:S01]  /*190d0*/  HMMA.16816.F32 R64, R108.reuse, R114, R64 ;  /* 0x000000726c40723c */ /* 0x040fe20000001840 */
[----:B------:R-:W1:Y:S07]  /*190e0*/  LDSM.16.MT88.4 R112, [R196+0x5000] ;  /* 0x00500000c470783b */ /* 0x000e6e0000004200 */
[C---:B----4-:R-:W-:Y:S08]  /*190f0*/  HMMA.16816.F32 R68, R108.reuse, R116, R68 ;  /* 0x000000746c44723c */ /* 0x050ff00000001844 */
[C---:B------:R-:W-:Y:S01]  /*19100*/  HMMA.16816.F32 R72, R108.reuse, R118, R72 ;  /* 0x000000766c48723c */ /* 0x040fe20000001848 */
[----:B------:R-:W2:Y:S07]  /*19110*/  LDSM.16.MT88.4 R116, [R193+0x1800] ;  /* 0x00180000c174783b */ /* 0x000eae0000004200 */
[C---:B------:R-:W-:Y:S08]  /*19120*/  HMMA.16816.F32 R76, R108.reuse, R120, R76 ;  /* 0x000000786c4c723c */ /* 0x040ff0000000184c */
[C---:B------:R-:W-:Y:S01]  /*19130*/  HMMA.16816.F32 R80, R108.reuse, R122, R80 ;  /* 0x0000007a6c50723c */ /* 0x040fe20000001850 */
[----:B------:R-:W4:Y:S07]  /*19140*/  LDSM.16.MT88.4 R120, [R194+0x1800] ;  /* 0x00180000c278783b */ /* 0x000f2e0000004200 */
[C---:B---3--:R-:W-:Y:S08]  /*19150*/  HMMA.16816.F32 R84, R108.reuse, R124, R84 ;  /* 0x0000007c6c54723c */ /* 0x048ff00000001854 */
[C---:B------:R-:W-:Y:S08]  /*19160*/  HMMA.16816.F32 R88, R108.reuse, R126, R88 ;  /* 0x0000007e6c58723c */ /* 0x040ff00000001858 */
[C---:B-1----:R-:W-:Y:S08]  /*19170*/  HMMA.16816.F32 R92, R108.reuse, R112, R92 ;  /* 0x000000706c5c723c */ /* 0x042ff0000000185c */
[----:B------:R-:W-:Y:S08]  /*19180*/  HMMA.16816.F32 R96, R108, R114, R96 ;  /* 0x000000726c60723c */ /* 0x000ff00000001860 */
[C---:B--2---:R-:W-:Y:S01]  /*19190*/  HMMA.16816.F32 R108, R148.reuse, R116, R4 ;  /* 0x00000074946c723c */ /* 0x044fe20000001804 */
[----:B------:R-:W1:Y:S07]  /*191a0*/  LDSM.16.MT88.4 R4, [R194+0x5800] ;  /* 0x00580000c204783b */ /* 0x000e6e0000004200 */
[C---:B------:R-:W-:Y:S01]  /*191b0*/  HMMA.16816.F32 R112, R148.reuse, R118, R8 ;  /* 0x000000769470723c */ /* 0x040fe20000001808 */
[----:B------:R-:W2:Y:S07]  /*191c0*/  LDSM.16.MT88.4 R8, [R197+0x5800] ;  /* 0x00580000c508783b */ /* 0x000eae0000004200 */
[C---:B----4-:R-:W-:Y:S01]  /*191d0*/  HMMA.16816.F32 R116, R148.reuse, R120, R12 ;  /* 0x000000789474723c */ /* 0x050fe2000000180c */
        /* <DEDUP_REMOVED lines=34> */
.L_x_720:
[----:B------:R-:W-:-:S13]  /*19400*/  ISETP.GE.AND P0, PT, R215, R227, PT ;  /* 0x000000e3d700720c */ /* 0x000fda0003f06270 */
[----:B------:R-:W-:Y:S05]  /*19410*/  @!P0 BRA `(.L_x_722) ;  /* 0x000038b000008947 */ /* 0x000fea0003800000 */
[----:B------:R-:W-:Y:S02]  /*19420*/  MOV R102, R8 ;  /* 0x0000000800667202 */ /* 0x000fe40000000f00 */
[----:B------:R-:W-:Y:S02]  /*19430*/  MOV R101, R100 ;  /* 0x0000006400657202 */ /* 0x000fe40000000f00 */
.L_x_731:
[----:B------:R-:W-:Y:S01]  /*19440*/  SHF.R.S32.HI R0, RZ, 0x1f, R215 ;  /* 0x0000001fff007819 */ /* 0x000fe200000114d7 */
[----:B------:R-:W-:Y:S04]  /*19450*/  DEPBAR.LE SB0, 0x0 ;  /* 0x000080000000791a */ /* 0x000fe80000000000 */
[----:B------:R-:W-:Y:S01]  /*19460*/  IMAD R0, R0, c[0x0][0x208], RZ ;  /* 0x0000820000007a24 */ /* 0x000fe200078e02ff */
[----:B------:R-:W-:Y:S01]  /*19470*/  WARPSYNC 0xffffffff ;  /* 0xffffffff00007948 */ /* 0x000fe20003800000 */
[----:B------:R-:W-:Y:S01]  /*19480*/  BAR.SYNC.DEFER_BLOCKING 0x0 ;  /* 0x0000000000007b1d */ /* 0x000fe20000010000 */
[C---:B------:R-:W-:Y:S01]  /*19490*/  IMAD.WIDE.U32 R2, R215.reuse, c[0x0][0x208], RZ ;  /* 0x00008200d7027a25 */ /* 0x040fe200078e00ff */
[----:B------:R-:W-:Y:S03]  /*194a0*/  MOV R216, c[0x0][0x2c4] ;  /* 0x0000b10000d87a02 */ /* 0x000fe60000000f00 */
[----:B------:R-:W-:Y:S01]  /*194b0*/  IMAD R0, R215, c[0x0][0x20c], R0 ;  /* 0x00008300d7007a24 */ /* 0x000fe200078e0200 */
[----:B------:R-:W-:Y:S01]  /*194c0*/  ISETP.NE.AND P6, PT, R216, 0x1, PT ;  /* 0x00000001d800780c */ /* 0x000fe20003fc5270 */
[----:B------:R-:W-:Y:S02]  /*194d0*/  IMAD.MOV.U32 R6, RZ, RZ, c[0x0][0x208] ;  /* 0x00008200ff067624 */ /* 0x000fe400078e00ff */
[----:B------:R-:W-:Y:S02]  /*194e0*/  IMAD.SHL.U32 R4, R2, 0x40, RZ ;  /* 0x0000004002047824 */ /* 0x000fe400078e00ff */
[----:B------:R-:W-:Y:S02]  /*194f0*/  IMAD.IADD R0, R3, 0x1, R0 ;  /* 0x0000000103007824 */ /* 0x000fe400078e0200 */
[----:B------:R-:W-:Y:S01]  /*19500*/  IMAD.MOV.U32 R7, RZ, RZ, c[0x0][0x20c] ;  /* 0x00008300ff077624 */ /* 0x000fe200078e00ff */
[----:B------:R-:W-:Y:S02]  /*19510*/  LEA R3, P0, R6, R4, 0x5 ;  /* 0x0000000406037211 */ /* 0x000fe400078028ff */
[----:B------:R-:W-:Y:S02]  /*19520*/  SHF.L.U64.HI R0, R2, 0x6, R0 ;  /* 0x0000000602007819 */ /* 0x000fe40000010200 */
[----:B------:R-:W-:Y:S02]  /*19530*/  IADD3 R5, P1, R4, R230, RZ ;  /* 0x000000e604057210 */ /* 0x000fe40007f3e0ff */
[----:B------:R-:W-:Y:S02]  /*19540*/  LEA.HI.X R2, R6, R0, R7, 0x5, P0 ;  /* 0x0000000006027211 */ /* 0x000fe400000f2c07 */
[----:B------:R-:W-:Y:S02]  /*19550*/  IADD3 R7, P0, R230, 0x40, RZ ;  /* 0x00000040e6077810 */ /* 0x000fe40007f1e0ff */
[C---:B------:R-:W-:Y:S01]  /*19560*/  LEA R28, P2, R5.reuse, c[0x0][0x1f8], 0x1 ;  /* 0x00007e00051c7a11 */ /* 0x040fe200078408ff */
[----:B------:R-:W-:Y:S01]  /*19570*/  LDSM.16.M88.4 R32, [R199] ;  /* 0x00000000c720783b */ /* 0x000fe20000000200 */
[----:B------:R-:W-:Y:S01]  /*19580*/  IADD3.X R12, R0, R233, RZ, P1, !PT ;  /* 0x000000e9000c7210 */ /* 0x000fe20000ffe4ff */
[--C-:B------:R-:W-:Y:S01]  /*19590*/  IMAD.X R6, RZ, RZ, R233.reuse, P0 ;  /* 0x000000ffff067224 */ /* 0x100fe200000e06e9 */
[----:B------:R-:W-:Y:S01]  /*195a0*/  IADD3 R13, P1, R4, R7, RZ ;  /* 0x00000007040d7210 */ /* 0x000fe20007f3e0ff */
[----:B------:R-:W-:Y:S01]  /*195b0*/  ULDC UR4, c[0x0][0x324] ;  /* 0x0000c90000047ab9 */ /* 0x000fe20000000800 */
[----:B------:R-:W-:Y:S01]  /*195c0*/  LEA.HI.X R29, R5, c[0x0][0x1fc], R12, 0x1, P2 ;  /* 0x00007f00051d7a11 */ /* 0x000fe200010f0c0c */
[----:B------:R-:W-:Y:S01]  /*195d0*/  ULOP3.LUT UR4, URZ, UR4, URZ, 0x33, !UPT ;  /* 0x000000043f047292 */ /* 0x000fe2000f8e333f */
[----:B------:R-:W-:Y:S01]  /*195e0*/  IADD3 R5, P0, R230, 0x80, RZ ;  /* 0x00000080e6057810 */ /* 0x000fe20007f1e0ff */
[----:B------:R-:W1:Y:S01]  /*195f0*/  LDSM.16.M88.4 R8, [R192] ;  /* 0x00000000c008783b */ /* 0x000e620000000200 */
[----:B------:R-:W-:Y:S01]  /*19600*/  IMAD.X R14, R0, 0x1, R6, P1 ;  /* 0x00000001000e7824 */ /* 0x000fe200008e0606 */
[C---:B------:R-:W-:Y:S02]  /*19610*/  LEA R22, P1, R13.reuse, c[0x0][0x1f8], 0x1 ;  /* 0x00007e000d167a11 */ /* 0x040fe400078208ff */
[--C-:B------:R-:W-:Y:S01]  /*19620*/  IMAD.X R12, RZ, RZ, R233.reuse, P0 ;  /* 0x000000ffff0c7224 */ /* 0x100fe200000e06e9 */
[----:B------:R-:W-:Y:S02]  /*19630*/  IADD3 R4, P0, R4, R5, RZ ;  /* 0x0000000504047210 */ /* 0x000fe40007f1e0ff */
[----:B------:R-:W2:Y:S01]  /*19640*/  LDSM.16.M88.4 R16, [R192+0x800] ;  /* 0x00080000c010783b */ /* 0x000ea20000000200 */
[----:B------:R-:W-:Y:S02]  /*19650*/  LEA.HI.X R23, R13, c[0x0][0x1fc], R14, 0x1, P1 ;  /* 0x00007f000d177a11 */ /* 0x000fe400008f0c0e */
[C---:B------:R-:W-:Y:S02]  /*19660*/  IADD3 R7, P1, R3.reuse, R7, RZ ;  /* 0x0000000703077210 */ /* 0x040fe40007f3e0ff */
[----:B------:R-:W-:Y:S02]  /*19670*/  IADD3.X R13, R0, R12, RZ, P0, !PT ;  /* 0x0000000c000d7210 */ /* 0x000fe400007fe4ff */
        /* <DEDUP_REMOVED lines=17> */
[C---:B-1----:R-:W-:Y:S02]  /*19790*/  HMMA.16816.F32 R4, R32.reuse, R8, RZ ;  /* 0x000000082004723c */ /* 0x042fe400000018ff */
[----:B------:R-:W1:Y:S01]  /*197a0*/  LDSM.16.M88.4 R160, [R214] ;  /* 0x00000000d6a0783b */ /* 0x000e620000000200 */
[----:B------:R-:W-:Y:S05]  /*197b0*/  ISETP.GT.AND P0, PT, R215, R227, PT ;  /* 0x000000e3d700720c */ /* 0x000fea0003f04270 */
[C---:B------:R-:W-:Y:S01]  /*197c0*/  HMMA.16816.F32 R8, R32.reuse, R10, RZ ;  /* 0x0000000a2008723c */ /* 0x040fe200000018ff */
        /* <DEDUP_REMOVED lines=10> */
[----:B------:R2:W-:Y:S07]  /*19870*/  LDGSTS.E.BYPASS.LTC128B.128 [R217+0x5100], [R14.64], !P3 ;  /* 0x051000000ed97fae */ /* 0x0005ee000d901d46 */
[----:B------:R-:W-:Y:S07]  /*19880*/  LDSM.16.M88.4 R172, [R202] ;  /* 0x00000000caac783b */ /* 0x000fee0000000200 */
[----:B------:R-:W0:Y:S07]  /*19890*/  LDGDEPBAR ;  /* 0x00000000000079af */ /* 0x000e2e0000000000 */
[----:B------:R-:W1:Y:S01]  /*198a0*/  LDSM.16.M88.4 R176, [R198] ;  /* 0x00000000c6b0783b */ /* 0x000e620000000200 */
[C---:B--2---:R-:W-:Y:S06]  /*198b0*/  HMMA.16816.F32 R12, R32.reuse, R16, RZ ;  /* 0x00000010200c723c */ /* 0x044fec00000018ff */
[----:B------:R-:W-:Y:S02]  /*198c0*/  LDSM.16.M88.4 R180, [R198+0x1000] ;  /* 0x00100000c6b4783b */ /* 0x000fe40000000200 */
[C---:B------:R-:W-:Y:S05]  /*198d0*/  HMMA.16816.F32 R16, R32.reuse, R18, RZ ;  /* 0x000000122010723c */ /* 0x040fea00000018ff */
[----:B------:R-:W-:Y:S03]  /*198e0*/  LDSM.16.M88.4 R184, [R201] ;  /* 0x00000000c9b8783b */ /* 0x000fe60000000200 */
[C---:B---3--:R-:W-:Y:S04]  /*198f0*/  HMMA.16816.F32 R20, R32.reuse, R24, RZ ;  /* 0x000000182014723c */ /* 0x048fe800000018ff */
[----:B------:R-:W-:Y:S04]  /*19900*/  LDSM.16.M88.4 R188, [R195] ;  /* 0x00000000c3bc783b */ /* 0x000fe80000000200 */
[C---:B------:R-:W-:Y:S08]  /*19910*/  HMMA.16816.F32 R24, R32.reuse, R26, RZ ;  /* 0x0000001a2018723c */ /* 0x040ff000000018ff */
[C---:B----4-:R-:W-:Y:S08]  /*19920*/  HMMA.16816.F32 R28, R32.reuse, R148, RZ ;  /* 0x00000094201c723c */ /* 0x050ff000000018ff */
[----:B------:R-:W-:Y:S01]  /*19930*/  HMMA.16816.F32 R32, R32, R150, RZ ;  /* 0x000000962020723c */ /* 0x000fe200000018ff */
[----:B------:R-:W2:Y:S07]  /*19940*/  LDSM.16.M88.4 R148, [R198+0x800] ;  /* 0x00080000c694783b */ /* 0x000eae0000000200 */
[C---:B-----5:R-:W-:Y:S08]  /*19950*/  HMMA.16816.F32 R4, R152.reuse, R156, R4 ;  /* 0x0000009c9804723c */ /* 0x060ff00000001804 */
[C---:B------:R-:W-:Y:S01]  /*19960*/  HMMA.16816.F32 R8, R152.reuse, R158, R8 ;  /* 0x0000009e9808723c */ /* 0x040fe20000001808 */
[----:B------:R-:W3:Y:S07]  /*19970*/  LDSM.16.M88.4 R156, [R198+0x1800] ;  /* 0x00180000c69c783b */ /* 0x000eee0000000200 */
[C---:B-1----:R-:W-:Y:S08]  /*19980*/  HMMA.16816.F32 R12, R152.reuse, R160, R12 ;  /* 0x000000a0980c723c */ /* 0x042ff0000000180c */
[C---:B------:R-:W-:Y:S01]  /*19990*/  HMMA.16816.F32 R16, R152.reuse, R162, R16 ;  /* 0x000000a29810723c */ /* 0x040fe20000001810 */
[----:B------:R-:W-:Y:S07]  /*199a0*/  LDSM.16.M88.4 R160, [R195+0x1000] ;  /* 0x00100000c3a0783b */ /* 0x000fee0000000200 */
[C---:B------:R-:W-:Y:S08]  /*199b0*/  HMMA.16816.F32 R20, R152.reuse, R164, R20 ;  /* 0x000000a49814723c */ /* 0x040ff00000001814 */
[C---:B------:R-:W-:Y:S01]  /*199c0*/  HMMA.16816.F32 R24, R152.reuse, R166, R24 ;  /* 0x000000a69818723c */ /* 0x040fe20000001818 */
[----:B------:R-:W-:Y:S07]  /*199d0*/  LDSM.16.M88.4 R164, [R195+0x1800] ;  /* 0x00180000c3a4783b */ /* 0x000fee0000000200 */
[C---:B------:R-:W-:Y:S08]  /*199e0*/  HMMA.16816.F32 R28, R152.reuse, R168, R28 ;  /* 0x000000a8981c723c */ /* 0x040ff0000000181c */
[----:B------:R-:W-:Y:S01]  /*199f0*/  HMMA.16816.F32 R32, R152, R170, R32 ;  /* 0x000000aa9820723c */ /* 0x000fe20000001820 */
[----:B------:R-:W1:Y:S07]  /*19a00*/  LDSM.16.M88.4 R152, [R195+0x800] ;  /* 0x00080000c398783b */ /* 0x000e6e0000000200 */
[C---:B------:R-:W-:Y:S01]  /*19a10*/  HMMA.16816.F32 R4, R172.reuse, R176, R4 ;  /* 0x000000b0ac04723c */ /* 0x040fe20000001804 */
[----:B------:R-:W-:Y:S07]  /*19a20*/  LDSM.16.M88.4 R168, [R199+0x4000] ;  /* 0x00400000c7a8783b */ /* 0x000fee0000000200 */
[C---:B------:R-:W-:Y:S01]  /*19a30*/  HMMA.16816.F32 R8, R172.reuse, R178, R8 ;  /* 0x000000b2ac08723c */ /* 0x040fe20000001808 */
[----:B------:R-:W4:Y:S07]  /*19a40*/  LDSM.16.M88.4 R176, [R192+0x2000] ;  /* 0x00200000c0b0783b */ /* 0x000f2e0000000200 */
[C---:B--2---:R-:W-:Y:S08]  /*19a50*/  HMMA.16816.F32 R12, R172.reuse, R148, R12 ;  /* 0x00000094ac0c723c */ /* 0x044ff0000000180c */
[C---:B------:R-:W-:Y:S01]  /*19a60*/  HMMA.16816.F32 R16, R172.reuse, R150, R16 ;  /* 0x00000096ac10723c */ /* 0x040fe20000001810 */
[----:B------:R-:W2:Y:S07]  /*19a70*/  LDSM.16.M88.4 R148, [R192+0x2800] ;  /* 0x00280000c094783b */ /* 0x000eae0000000200 */
[C---:B------:R-:W-:Y:S08]  /*19a80*/  HMMA.16816.F32 R20, R172.reuse, R180, R20 ;  /* 0x000000b4ac14723c */ /* 0x040ff00000001814 */
[C---:B------:R-:W-:Y:S01]  /*19a90*/  HMMA.16816.F32 R24, R172.reuse, R182, R24 ;  /* 0x000000b6ac18723c */ /* 0x040fe20000001818 */
[----:B------:R-:W-:Y:S07]  /*19aa0*/  LDSM.16.M88.4 R180, [R200+0x4000] ;  /* 0x00400000c8b4783b */ /* 0x000fee0000000200 */
[C---:B---3--:R-:W-:Y:S08]  /*19ab0*/  HMMA.16816.F32 R28, R172.reuse, R156, R28 ;  /* 0x0000009cac1c723c */ /* 0x048ff0000000181c */
[----:B------:R-:W-:Y:S01]  /*19ac0*/  HMMA.16816.F32 R32, R172, R158, R32 ;  /* 0x0000009eac20723c */ /* 0x000fe20000001820 */
[----:B------:R-:W3:Y:S07]  /*19ad0*/  LDSM.16.M88.4 R156, [R192+0x3000] ;  /* 0x00300000c09c783b */ /* 0x000eee0000000200 */
[C---:B------:R-:W-:Y:S01]  /*19ae0*/  HMMA.16816.F32 R4, R184.reuse, R188, R4 ;  /* 0x000000bcb804723c */ /* 0x040fe20000001804 */
[----:B------:R-:W5:Y:S07]  /*19af0*/  LDSM.16.M88.4 R172, [R192+0x3800] ;  /* 0x00380000c0ac783b */ /* 0x000f6e0000000200 */
[C---:B------:R-:W-:Y:S01]  /*19b00*/  HMMA.16816.F32 R8, R184.reuse, R190, R8 ;  /* 0x000000beb808723c */ /* 0x040fe20000001808 */
[----:B------:R-:W2:Y:S07]  /*19b10*/  LDSM.16.M88.4 R188, [R211] ;  /* 0x00000000d3bc783b */ /* 0x000eae0000000200 */
        /* <DEDUP_REMOVED lines=9> */
[C---:B----4-:R-:W-:Y:S01]  /*19bb0*/  HMMA.16816.F32 R4, R168.reuse, R176, R4 ;  /* 0x000000b0a804723c */ /* 0x050fe20000001804 */
[----:B------:R-:W-:Y:S07]  /*19bc0*/  LDSM.16.M88.4 R184, [R198+0x2000] ;  /* 0x00200000c6b8783b */ /* 0x000fee0000000200 */
[C---:B------:R-:W-:Y:S01]  /*19bd0*/  HMMA.16816.F32 R8, R168.reuse, R178, R8 ;  /* 0x000000b2a808723c */ /* 0x040fe20000001808 */
[----:B------:R-:W4:Y:S07]  /*19be0*/  LDSM.16.M88.4 R176, [R202+0x4000] ;  /* 0x00400000cab0783b */ /* 0x000f2e0000000200 */
[C---:B--2---:R-:W-:Y:S08]  /*19bf0*/  HMMA.16816.F32 R12, R168.reuse, R148, R12 ;  /* 0x00000094a80c723c */ /* 0x044ff0000000180c */
[C---:B------:R-:W-:Y:S01]  /*19c00*/  HMMA.16816.F32 R16, R168.reuse, R150, R16 ;  /* 0x00000096a810723c */ /* 0x040fe20000001810 */
[----:B------:R-:W2:Y:S07]  /*19c10*/  LDSM.16.M88.4 R148, [R198+0x2800] ;  /* 0x00280000c694783b */ /* 0x000eae0000000200 */
[C---:B---3--:R-:W-:Y:S08]  /*19c20*/  HMMA.16816.F32 R20, R168.reuse, R156, R20 ;  /* 0x0000009ca814723c */ /* 0x048ff00000001814 */
[C---:B------:R-:W-:Y:S01]  /*19c30*/  HMMA.16816.F32 R24, R168.reuse, R158, R24 ;  /* 0x0000009ea818723c */ /* 0x040fe20000001818 */
[----:B------:R-:W3:Y:S07]  /*19c40*/  LDSM.16.M88.4 R156, [R198+0x3000] ;  /* 0x00300000c69c783b */ /* 0x000eee0000000200 */
[C---:B-----5:R-:W-:Y:S08]  /*19c50*/  HMMA.16816.F32 R28, R168.reuse, R172, R28 ;  /* 0x000000aca81c723c */ /* 0x060ff0000000181c */
[----:B------:R-:W-:Y:S01]  /*19c60*/  HMMA.16816.F32 R32, R168, R174, R32 ;  /* 0x000000aea820723c */ /* 0x000fe20000001820 */
[----:B------:R-:W5:Y:S07]  /*19c70*/  LDSM.16.M88.4 R168, [R198+0x3800] ;  /* 0x00380000c6a8783b */ /* 0x000f6e0000000200 */
[C---:B------:R-:W-:Y:S01]  /*19c80*/  HMMA.16816.F32 R4, R180.reuse, R188, R4 ;  /* 0x000000bcb404723c */ /* 0x040fe20000001804 */
[----:B------:R-:W-:Y:S07]  /*19c90*/  LDSM.16.M88.4 R172, [R201+0x4000] ;  /* 0x00400000c9ac783b */ /* 0x000fee0000000200 */
[C---:B------:R-:W-:Y:S01]  /*19ca0*/  HMMA.16816.F32 R8, R180.reuse, R190, R8 ;  /* 0x000000beb408723c */ /* 0x040fe20000001808 */
[----:B------:R-:W2:Y:S07]  /*19cb0*/  LDSM.16.M88.4 R188, [R195+0x2000] ;  /* 0x00200000c3bc783b */ /* 0x000eae0000000200 */
        /* <DEDUP_REMOVED lines=53> */
[C---:B------:R-:W-:Y:S08]  /*1a010*/  HMMA.16816.F32 R16, R176.reuse, R154, R16 ;  /* 0x0000009ab010723c */ /* 0x040ff00000001810 */
[C---:B------:R-:W-:Y:S08]  /*1a020*/  HMMA.16816.F32 R20, R176.reuse, R160, R20 ;  /* 0x000000a0b014723c */ /* 0x040ff00000001814 */
[C---:B------:R-:W-:Y:S08]  /*1a030*/  HMMA.16816.F32 R24, R176.reuse, R162, R24 ;  /* 0x000000a2b018723c */ /* 0x040ff00000001818 */
[C---:B------:R-:W-:Y:S08]  /*1a040*/  HMMA.16816.F32 R28, R176.reuse, R164, R28 ;  /* 0x000000a4b01c723c */ /* 0x040ff0000000181c */
[----:B------:R-:W-:Y:S08]  /*1a050*/  HMMA.16816.F32 R32, R176, R166, R32 ;  /* 0x000000a6b020723c */ /* 0x000ff00000001820 */
[C---:B----4-:R-:W-:Y:S08]  /*1a060*/  HMMA.16816.F32 R4, R172.reuse, R184, R4 ;  /* 0x000000b8ac04723c */ /* 0x050ff00000001804 */
[C---:B------:R-:W-:Y:S08]  /*1a070*/  HMMA.16816.F32 R8, R172.reuse, R186, R8 ;  /* 0x000000baac08723c */ /* 0x040ff00000001808 */
[C---:B--2---:R-:W-:Y:S08]  /*1a080*/  HMMA.16816.F32 R12, R172.reuse, R148, R12 ;  /* 0x00000094ac0c723c */ /* 0x044ff0000000180c */
[C---:B------:R-:W-:Y:S01]  /*1a090*/  HMMA.16816.F32 R16, R172.reuse, R150, R16 ;  /* 0x00000096ac10723c */ /* 0x040fe20000001810 */
[----:B------:R-:W1:Y:S07]  /*1a0a0*/  LDSM.16.M88.4 R148, [R195+0x4800] ;  /* 0x00480000c394783b */ /* 0x000e6e0000000200 */
[C---:B---3--:R-:W-:Y:S08]  /*1a0b0*/  HMMA.16816.F32 R20, R172.reuse, R156, R20 ;  /* 0x0000009cac14723c */ /* 0x048ff00000001814 */
        /* <DEDUP_REMOVED lines=44> */
[----:B-----5:R-:W-:Y:S06]  /*1a380*/  FMUL.FTZ R0, R13, c[0x0][0x320] ;  /* 0x0000c8000d007a20 */ /* 0x020fec0000410000 */
        /* <DEDUP_REMOVED lines=84> */
[----:B------:R-:W-:Y:S01]  /*1a8d0*/  FMUL.FTZ R0, R34, c[0x0][0x320] ;  /* 0x0000c80022007a20 */ /* 0x000fe20000410000 */
[----:B------:R-:W-:Y:S03]  /*1a8e0*/  ISETP.GE.AND P6, PT, R11, 0x1, PT ;  /* 0x000000010b00780c */ /* 0x000fe60003fc6270 */
        /* <DEDUP_REMOVED lines=25> */
.L_x_725:
[----:B------:R-:W-:Y:S04]  /*1aa80*/  MOV R8, c[0x0][0x32c] ;  /* 0x0000cb0000087a02 */ /* 0x000fe80000000f00 */
[----:B------:R-:W-:Y:S11]  /*1aa90*/  ISETP.NE.AND P0, PT, R8, 0x1, PT ;  /* 0x000000010800780c */ /* 0x000ff60003f05270 */
[----:B------:R-:W-:Y:S02]  /*1aaa0*/  @!UPT UIADD3 URZ, URZ, URZ, URZ ;  /* 0x0000003f3f3ff290 */ /* 0x000fe4000fffe03f */
[----:B------:R-:W-:Y:S05]  /*1aab0*/  @P0 IMAD.HI.U32 R8, R3, c[0x0][0x330], RZ ;  /* 0x0000cc0003080a27 */ /* 0x000fea00078e00ff */
[----:B------:R-:W-:Y:S02]  /*1aac0*/  @P0 SHF.R.U32.HI R3, RZ, c[0x0][0x334], R8 ;  /* 0x0000cd00ff030a19 */ /* 0x000fe40000011608 */
.L_x_726:
[----:B------:R-:W-:Y:S05]  /*1aad0*/  BSYNC B0 ;  /* 0x0000000000007941 */ /* 0x000fea0003800000 */
.L_x_724:
[----:B------:R-:W-:Y:S04]  /*1aae0*/  IMAD R3, R3, c[0x0][0x32c], -R4 ;  /* 0x0000cb0003037a24 */ /* 0x000fe800078e0a04 */
[----:B------:R-:W-:Y:S05]  /*1aaf0*/  IMAD.IADD R3, R3, 0x1, -R241 ;  /* 0x0000000103037824 */ /* 0x000fea00078e0af1 */
[----:B------:R-:W-:Y:S02]  /*1ab00*/  IADD3 R8, R3, c[0x0][0x32c], RZ ;  /* 0x0000cb0003087a10 */ /* 0x000fe40007ffe0ff */
[----:B------:R-:W-:Y:S02]  /*1ab10*/  IMNMX R0, R0, R3, !PT ;  /* 0x0000000300007217 */ /* 0x000fe40007800200 */
[----:B------:R-:W-:Y:S02]  /*1ab20*/  IMNMX R2, R2, R8, PT ;  /* 0x0000000802027217 */ /* 0x000fe40003800200 */
.L_x_723:
        /* <DEDUP_REMOVED lines=66> */
.L_x_729:
[----:B------:R-:W-:Y:S04]  /*1af50*/  MOV R5, c[0x0][0x32c] ;  /* 0x0000cb0000057a02 */ /* 0x000fe80000000f00 */
[----:B------:R-:W-:Y:S11]  /*1af60*/  ISETP.NE.AND P0, PT, R5, 0x1, PT ;  /* 0x000000010500780c */ /* 0x000ff60003f05270 */
[----:B------:R-:W-:Y:S02]  /*1af70*/  @!UPT UIADD3 URZ, URZ, URZ, URZ ;  /* 0x0000003f3f3ff290 */ /* 0x000fe4000fffe03f */
[----:B------:R-:W-:Y:S05]  /*1af80*/  @P0 IMAD.HI.U32 R5, R3, c[0x0][0x330], RZ ;  /* 0x0000cc0003050a27 */ /* 0x000fea00078e00ff */
[----:B------:R-:W-:Y:S02]  /*1af90*/  @P0 SHF.R.U32.HI R3, RZ, c[0x0][0x334], R5 ;  /* 0x0000cd00ff030a19 */ /* 0x000fe40000011605 */
.L_x_730:
[----:B------:R-:W-:Y:S05]  /*1afa0*/  BSYNC B0 ;  /* 0x0000000000007941 */ /* 0x000fea0003800000 */
.L_x_728:
[----:B------:R-:W-:Y:S04]  /*1afb0*/  IMAD R4, R3, c[0x0][0x32c], -R4 ;  /* 0x0000cb0003047a24 */ /* 0x000fe800078e0a04 */
[----:B------:R-:W-:Y:S05]  /*1afc0*/  IMAD.IADD R3, R4, 0x1, -R241 ;  /* 0x0000000104037824 */ /* 0x000fea00078e0af1 */
[----:B------:R-:W-:Y:S02]  /*1afd0*/  IADD3 R4, R3, c[0x0][0x32c], RZ ;  /* 0x0000cb0003047a10 */ /* 0x000fe40007ffe0ff */
[----:B------:R-:W-:Y:S02]  /*1afe0*/  IMNMX R0, R0, R3, !PT ;  /* 0x0000000300007217 */ /* 0x000fe40007800200 */
[----:B------:R-:W-:Y:S02]  /*1aff0*/  IMNMX R2, R2, R4, PT ;  /* 0x0000000402027217 */ /* 0x000fe40003800200 */
.L_x_727:
        /* <DEDUP_REMOVED lines=461> */
.L_x_722:
[----:B------:R-:W-:Y:S02]  /*1ccd0*/  @!UPT UIADD3 URZ, URZ, URZ, URZ ;  /* 0x0000003f3f3ff290 */ /* 0x000fe4000fffe03f */
[----:B------:R-:W-:Y:S02]  /*1cce0*/  MOV R7, 0x1f ;  /* 0x0000001f00077802 */ /* 0x000fe40000000f00 */
[----:B------:R-:W-:Y:S01]  /*1ccf0*/  MOV R6, 0xffffffff ;  /* 0xffffffff00067802 */ /* 0x000fe20000000f00 */
[----:B------:R-:W-:Y:S06]  /*1cd00*/  BRA.DIV ~URZ, `(.L_x_732) ;  /* 0x000056327f007947 */ /* 0x000fec000b800000 */
[----:B------:R1:W2:Y:S02]  /*1cd10*/  SHFL.BFLY PT, R0, R237, 0x2, 0x1f ;  /* 0x0c401f00ed007f89 */ /* 0x0002a400000e0000 */
.L_x_805:
[----:B--2---:R-:W-:Y:S01]  /*1cd20*/  FADD.FTZ R0, R0, R237 ;  /* 0x000000ed00007221 */ /* 0x004fe20000010000 */
[----:B------:R-:W-:Y:S05]  /*1cd30*/  BRA.DIV ~URZ, `(.L_x_733) ;  /* 0x000056627f007947 */ /* 0x000fea000b800000 */
[----:B------:R-:W2:Y:S04]  /*1cd40*/  SHFL.BFLY PT, R2, R238, 0x2, 0x1f ;  /* 0x0c401f00ee027f89 */ /* 0x000ea800000e0000 */
[----:B------:R-:W3:Y:S01]  /*1cd50*/  SHFL.BFLY PT, R5, R0, 0x1, 0x1f ;  /* 0x0c201f0000057f89 */ /* 0x000ee200000e0000 */
[----:B--2---:R-:W-:-:S02]  /*1cd60*/  FADD.FTZ R4, R2, R238 ;  /* 0x000000ee02047221 */ /* 0x004fc40000010000 */
[----:B---3--:R-:W-:-:S03]  /*1cd70*/  FADD.FTZ R0, R0, R5 ;  /* 0x0000000500007221 */ /* 0x008fc60000010000 */
[----:B------:R2:W3:Y:S04]  /*1cd80*/  SHFL.BFLY PT, R3, R4, 0x1, 0x1f ;  /* 0x0c201f0004037f89 */ /* 0x0004e800000e0000 */
.L_x_806:
        /* <DEDUP_REMOVED lines=117> */
.L_x_635:
[----:B------:R2:W5:Y:S01]  /*1d4e0*/  LDL R7, [R1] ;  /* 0x0000000001077983 */ /* 0x0005620000100800 */
[----:B------:R-:W-:Y:S03]  /*1d4f0*/  BSSY B0, `(.L_x_734) ;  /* 0x0000012000007945 */ /* 0x000fe60003800000 */
[----:B------:R-:W3:Y:S02]  /*1d500*/  S2R R6, SR_TID.X ;  /* 0x0000000000067919 */ /* 0x000ee40000002100 */
[----:B---3--:R-:W-:-:S13]  /*1d510*/  LOP3.LUT P0, RZ, R6, 0xff, RZ, 0xc0, !PT ;  /* 0x000000ff06ff7812 */ /* 0x008fda000780c0ff */
[----:B------:R-:W-:Y:S05]  /*1d520*/  @P0 BRA `(.L_x_735) ;  /* 0x000000e000000947 */ /* 0x000fea0003800000 */
[----:B--2---:R-:W2:Y:S01]  /*1d530*/  S2R R4, SR_LANEID ;  /* 0x0000000000047919 */ /* 0x004ea20000000000 */
        /* <DEDUP_REMOVED lines=11> */
[----:B---3-5:R-:W-:-:S05]  /*1d5f0*/  IADD3 R7, R3, c[0x0][0xc], R2 ;  /* 0x0000030003077a10 */ /* 0x028fca0007ffe002 */
[----:B------:R2:W-:Y:S02]  /*1d600*/  STL [R1], R7 ;  /* 0x0000000701007387 */ /* 0x0005e40000100800 */
.L_x_735:
[----:B--2---:R-:W-:Y:S05]  /*1d610*/  BSYNC B0 ;  /* 0x0000000000007941 */ /* 0x004fea0003800000 */
.L_x_734:
[----:B------:R-:W2:Y:S01]  /*1d620*/  LDL.64 R2, [R1+0x10] ;  /* 0x0000100001027983 */ /* 0x000ea20000100a00 */
[----:B------:R-:W-:Y:S01]  /*1d630*/  PRMT R0, R0, 0x9910, RZ ;  /* 0x0000991000007816 */ /* 0x000fe200000000ff */
[----:B------:R-:W-:Y:S01]  /*1d640*/  BSSY B1, `(.L_x_736) ;  /* 0x000034a000017945 */ /* 0x000fe20003800000 */
[----:B-----5:R-:W-:Y:S02]  /*1d650*/  IMAD.MOV.U32 R83, RZ, RZ, R7 ;  /* 0x000000ffff537224 */ /* 0x020fe400078e0007 */
[----:B------:R-:W-:Y:S02]  /*1d660*/  ISETP.NE.AND P0, PT, R0, RZ, PT ;  /* 0x000000ff0000720c */ /* 0x000fe40003f05270 */
[C---:B--2---:R-:W-:Y:S02]  /*1d670*/  IADD3 R4, R2.reuse, 0x40, RZ ;  /* 0x0000004002047810 */ /* 0x044fe40007ffe0ff */
[----:B------:R-:W-:-:S09]  /*1d680*/  IADD3 R0, R2, 0x80, RZ ;  /* 0x0000008002007810 */ /* 0x000fd20007ffe0ff */
[----:B------:R-:W-:Y:S05]  /*1d690*/  @!P0 BRA `(.L_x_737) ;  /* 0x0000277000008947 */ /* 0x000fea0003800000 */
[----:B------:R-:W2:Y:S04]  /*1d6a0*/  LDL R10, [R1+0x2c] ;  /* 0x00002c00010a7983 */ /* 0x000ea80000100800 */
[----:B------:R-:W3:Y:S01]  /*1d6b0*/  LDL R11, [R1+0x38] ;  /* 0x00003800010b7983 */ /* 0x000ee20000100800 */
[----:B------:R-:W-:-:S03]  /*1d6c0*/  SHF.R.S32.HI R2, RZ, 0x1f, R6 ;  /* 0x0000001fff027819 */ /* 0x000fc60000011406 */
[----:B------:R-:W4:Y:S04]  /*1d6d0*/  LDL R14, [R1+0x3c] ;  /* 0x00003c00010e7983 */ /* 0x000f280000100800 */
[----:B------:R-:W4:Y:S04]  /*1d6e0*/  LDL R13, [R1+0x44] ;  /* 0x00004400010d7983 */ /* 0x000f280000100800 */
[----:B------:R-:W4:Y:S01]  /*1d6f0*/  LDL R12, [R1+0x40] ;  /* 0x00004000010c7983 */ /* 0x000f220000100800 */
[----:B------:R-:W-:Y:S01]  /*1d700*/  WARPSYNC 0xffffffff ;  /* 0xffffffff00007948 */ /* 0x000fe20003800000 */
[----:B------:R-:W-:-:S04]  /*1d710*/  LEA.HI R2, R2, R6, RZ, 0x2 ;  /* 0x0000000602027211 */ /* 0x000fc800078f10ff */
[----:B------:R-:W-:-:S04]  /*1d720*/  SHF.R.S32.HI R2, RZ, 0x1f, R2 ;  /* 0x0000001fff027819 */ /* 0x000fc80000011402 */
[----:B------:R-:W-:-:S04]  /*1d730*/  LEA.HI R2, R2, R245, RZ, 0x3 ;  /* 0x000000f502027211 */ /* 0x000fc800078f18ff */
[----:B------:R-:W-:Y:S02]  /*1d740*/  LOP3.LUT R2, R2, 0xfffffff8, RZ, 0xc0, !PT ;  /* 0xfffffff802027812 */ /* 0x000fe400078ec0ff */
[----:B------:R-:W-:Y:S01]  /*1d750*/  F2FP.PACK_AB R5, R159, R158 ;  /* 0x0000009e9f05723e */ /* 0x000fe200000000ff */
[----:B------:R-:W-:Y:S02]  /*1d760*/  BAR.SYNC.DEFER_BLOCKING 0x1, 0x100 ;  /* 0x0044000000007b1d */ /* 0x000fe40000010000 */
[----:B------:R-:W-:-:S05]  /*1d770*/  IMAD.IADD R2, R245, 0x1, -R2 ;  /* 0x00000001f5027824 */ /* 0x000fca00078e0a02 */
[C---:B------:R-:W-:Y:S02]  /*1d780*/  LOP3.LUT P0, RZ, R2.reuse, 0x2, RZ, 0xc0, !PT ;  /* 0x0000000202ff7812 */ /* 0x040fe4000780c0ff */
[----:B------:R-:W-:Y:S01]  /*1d790*/  LOP3.LUT P1, RZ, R2, 0x4, RZ, 0xc0, !PT ;  /* 0x0000000402ff7812 */ /* 0x000fe2000782c0ff */
[----:B------:R-:W-:Y:S01]  /*1d7a0*/  IMAD.MOV.U32 R9, RZ, RZ, 0x40 ;  /* 0x00000040ff097424 */ /* 0x000fe200078e00ff */
[----:B------:R-:W-:Y:S02]  /*1d7b0*/  F2FP.PACK_AB R3, R169, R168 ;  /* 0x000000a8a903723e */ /* 0x000fe400000000ff */
[----:B------:R-:W-:Y:S02]  /*1d7c0*/  F2FP.PACK_AB R7, R33, R32 ;  /* 0x000000202107723e */ /* 0x000fe400000000ff */
[----:B------:R-:W-:Y:S02]  /*1d7d0*/  F2FP.PACK_AB R6, R167, R166 ;  /* 0x000000a6a706723e */ /* 0x000fe400000000ff */
[----:B------:R-:W-:-:S02]  /*1d7e0*/  SEL R9, R9, 0xffffffc0, !P1 ;  /* 0xffffffc009097807 */ /* 0x000fc40004800000 */
[----:B------:R-:W-:Y:S01]  /*1d7f0*/  F2FP.PACK_AB R8, R101, R100 ;  /* 0x000000646508723e */ /* 0x000fe200000000ff */
[----:B--2---:R2:W-:Y:S04]  /*1d800*/  STS [R10], R5 ;  /* 0x000000050a007388 */ /* 0x0045e80000000800 */
[----:B------:R1:W-:Y:S04]  /*1d810*/  STS [R10+0x400], R3 ;  /* 0x000400030a007388 */ /* 0x0003e80000000800 */
[----:B---3--:R3:W-:Y:S01]  /*1d820*/  STS [R11], R7 ;  /* 0x000000070b007388 */ /* 0x0087e20000000800 */
[----:B--2---:R-:W-:-:S05]  /*1d830*/  IMAD.MOV.U32 R5, RZ, RZ, 0x20 ;  /* 0x00000020ff057424 */ /* 0x004fca00078e00ff */
[----:B------:R-:W-:Y:S02]  /*1d840*/  SEL R2, R5, 0xffffffe0, !P0 ;  /* 0xffffffe005027807 */ /* 0x000fe40004000000 */
[----:B------:R-:W-:-:S03]  /*1d850*/  F2FP.PACK_AB R5, R35, R34 ;  /* 0x000000222305723e */ /* 0x000fc600000000ff */
[----:B------:R-:W-:Y:S01]  /*1d860*/  IMAD.IADD R2, R10, 0x1, R2 ;  /* 0x000000010a027824 */ /* 0x000fe200078e0202 */
[----:B-1----:R-:W-:Y:S01]  /*1d870*/  F2FP.PACK_AB R3, R111, R110 ;  /* 0x0000006e6f03723e */ /* 0x002fe200000000ff */
[----:B------:R1:W-:Y:S01]  /*1d880*/  STS [R11+0x400], R6 ;  /* 0x000400060b007388 */ /* 0x0003e20000000800 */
[----:B---3--:R-:W-:-:S03]  /*1d890*/  F2FP.PACK_AB R7, R89, R88 ;  /* 0x000000585907723e */ /* 0x008fc600000000ff */
[----:B------:R2:W-:Y:S04]  /*1d8a0*/  STS [R2], R5 ;  /* 0x0000000502007388 */ /* 0x0005e80000000800 */
[----:B------:R3:W-:Y:S04]  /*1d8b0*/  STS [R2+0x400], R3 ;  /* 0x0004000302007388 */ /* 0x0007e80000000800 */
[----:B----4-:R4:W-:Y:S04]  /*1d8c0*/  STS [R14], R8 ;  /* 0x000000080e007388 */ /* 0x0109e80000000800 */
[----:B------:R4:W-:Y:S01]  /*1d8d0*/  STS [R14+0x400], R7 ;  /* 0x000400070e007388 */ /* 0x0009e20000000800 */
[----:B-1----:R-:W-:Y:S01]  /*1d8e0*/  F2FP.PACK_AB R6, R103, R102 ;  /* 0x000000666706723e */ /* 0x002fe200000000ff */
[----:B--2---:R-:W-:Y:S01]  /*1d8f0*/  IMAD.IADD R5, R10, 0x1, R9 ;  /* 0x000000010a057824 */ /* 0x004fe200078e0209 */
[----:B---3--:R-:W-:-:S04]  /*1d900*/  F2FP.PACK_AB R3, R73, R72 ;  /* 0x000000484903723e */ /* 0x008fc800000000ff */
[----:B------:R1:W-:Y:S01]  /*1d910*/  STS [R5], R6 ;  /* 0x0000000605007388 */ /* 0x0003e20000000800 */
[----:B----4-:R-:W-:-:S03]  /*1d920*/  F2FP.PACK_AB R8, R109, R108 ;  /* 0x0000006c6d08723e */ /* 0x010fc600000000ff */
[----:B------:R2:W-:Y:S01]  /*1d930*/  STS [R5+0x400], R3 ;  /* 0x0004000305007388 */ /* 0x0005e20000000800 */
[----:B------:R-:W-:-:S03]  /*1d940*/  F2FP.PACK_AB R7, R113, R112 ;  /* 0x000000707107723e */ /* 0x000fc600000000ff */
[----:B------:R3:W-:Y:S01]  /*1d950*/  STS [R13], R8 ;  /* 0x000000080d007388 */ /* 0x0007e20000000800 */
[----:B-1----:R-:W-:Y:S01]  /*1d960*/  F2FP.PACK_AB R6, R177, R176 ;  /* 0x000000b0b106723e */ /* 0x002fe200000000ff */
[----:B--2---:R-:W-:-:S04]  /*1d970*/  IMAD.IADD R3, R9, 0x1, R2 ;  /* 0x0000000109037824 */ /* 0x004fc800078e0202 */
        /* <DEDUP_REMOVED lines=16> */
[----:B------:R-:W-:Y:S02]  /*1da80*/  F2FP.PACK_AB R9, R151, R150 ;  /* 0x000000969709723e */ /* 0x000fe400000000ff */
        /* <DEDUP_REMOVED lines=22> */
[----:B------:R-:W-:Y:S04]  /*1dbf0*/  STS [R12+0x4000], R8 ;  /* 0x004000080c007388 */ /* 0x000fe80000000800 */
[----:B------:R-:W-:Y:S04]  /*1dc00*/  STS [R12+0x4400], R9 ;  /* 0x004400090c007388 */ /* 0x000fe80000000800 */
[----:B------:R-:W-:Y:S01]  /*1dc10*/  STS [R10+0x8000], R7 ;  /* 0x008000070a007388 */ /* 0x000fe20000000800 */
[----:B-1----:R-:W-:-:S05]  /*1dc20*/  F2FP.PACK_AB R6, R67, R66 ;  /* 0x000000424306723e */ /* 0x002fca00000000ff */
[----:B------:R1:W-:Y:S04]  /*1dc30*/  STS [R10+0x8400], R6 ;  /* 0x008400060a007388 */ /* 0x0003e80000000800 */
[----:B-1----:R-:W2:Y:S01]  /*1dc40*/  LDL R10, [R1+0xc] ;  /* 0x00000c00010a7983 */ /* 0x002ea20000100800 */
[----:B------:R-:W-:Y:S02]  /*1dc50*/  F2FP.PACK_AB R9, R155, R154 ;  /* 0x0000009a9b09723e */ /* 0x000fe400000000ff */
[----:B------:R-:W-:Y:S02]  /*1dc60*/  F2FP.PACK_AB R8, R175, R174 ;  /* 0x000000aeaf08723e */ /* 0x000fe400000000ff */
[----:B------:R-:W-:Y:S02]  /*1dc70*/  F2FP.PACK_AB R7, R157, R156 ;  /* 0x0000009c9d07723e */ /* 0x000fe400000000ff */
[----:B------:R-:W-:Y:S01]  /*1dc80*/  F2FP.PACK_AB R6, R131, R130 ;  /* 0x000000828306723e */ /* 0x000fe200000000ff */
[----:B------:R-:W-:Y:S04]  /*1dc90*/  STS [R11+0x8000], R9 ;  /* 0x008000090b007388 */ /* 0x000fe80000000800 */
[----:B------:R1:W-:Y:S04]  /*1dca0*/  STS [R11+0x8400], R8 ;  /* 0x008400080b007388 */ /* 0x0003e80000000800 */
[----:B------:R3:W-:Y:S04]  /*1dcb0*/  STS [R2+0x8000], R7 ;  /* 0x0080000702007388 */ /* 0x0007e80000000800 */
[----:B------:R4:W-:Y:S01]  /*1dcc0*/  STS [R2+0x8400], R6 ;  /* 0x0084000602007388 */ /* 0x0009e20000000800 */
[----:B-1----:R-:W-:-:S03]  /*1dcd0*/  F2FP.PACK_AB R8, R81, R80 ;  /* 0x000000505108723e */ /* 0x002fc600000000ff */
[----:B------:R-:W2:Y:S01]  /*1dce0*/  LDL.LU R11, [R1+0x30] ;  /* 0x00003000010b7983 */ /* 0x000ea20000300800 */
[----:B---3--:R-:W-:-:S03]  /*1dcf0*/  F2FP.PACK_AB R7, R79, R78 ;  /* 0x0000004e4f07723e */ /* 0x008fc600000000ff */
[----:B------:R-:W-:Y:S01]  /*1dd00*/  STS [R14+0x8000], R8 ;  /* 0x008000080e007388 */ /* 0x000fe20000000800 */
[----:B----4-:R-:W-:Y:S02]  /*1dd10*/  F2FP.PACK_AB R6, R165, R164 ;  /* 0x000000a4a506723e */ /* 0x010fe400000000ff */
[----:B------:R-:W-:Y:S01]  /*1dd20*/  F2FP.PACK_AB R2, R75, R74 ;  /* 0x0000004a4b02723e */ /* 0x000fe200000000ff */
[----:B------:R1:W-:Y:S04]  /*1dd30*/  STS [R14+0x8400], R7 ;  /* 0x008400070e007388 */ /* 0x0003e80000000800 */
[----:B------:R3:W-:Y:S04]  /*1dd40*/  STS [R5+0x8000], R6 ;  /* 0x0080000605007388 */ /* 0x0007e80000000800 */
[----:B------:R4:W-:Y:S01]  /*1dd50*/  STS [R5+0x8400], R2 ;  /* 0x0084000205007388 */ /* 0x0009e20000000800 */
[----:B------:R-:W-:-:S02]  /*1dd60*/  ISETP.NE.U32.AND P0, PT, RZ, c[0x0][0x508], PT ;  /* 0x00014200ff007a0c */ /* 0x000fc40003f05070 */
[----:B-1----:R-:W-:Y:S02]  /*1dd70*/  F2FP.PACK_AB R7, R163, R162 ;  /* 0x000000a2a307723e */ /* 0x002fe400000000ff */
[----:B---3--:R-:W-:-:S03]  /*1dd80*/  F2FP.PACK_AB R6, R71, R70 ;  /* 0x000000464706723e */ /* 0x008fc600000000ff */
[----:B------:R-:W-:Y:S01]  /*1dd90*/  STS [R13+0x8000], R7 ;  /* 0x008000070d007388 */ /* 0x000fe20000000800 */
[----:B----4-:R-:W-:Y:S02]  /*1dda0*/  F2FP.PACK_AB R5, R85, R84 ;  /* 0x000000545505723e */ /* 0x010fe400000000ff */
[----:B------:R-:W-:Y:S01]  /*1ddb0*/  F2FP.PACK_AB R2, R69, R68 ;  /* 0x000000444502723e */ /* 0x000fe200000000ff */
[----:B------:R-:W-:Y:S04]  /*1ddc0*/  STS [R13+0x8400], R6 ;  /* 0x008400060d007388 */ /* 0x000fe80000000800 */
[----:B------:R1:W-:Y:S04]  /*1ddd0*/  STS [R3+0x8000], R5 ;  /* 0x0080000503007388 */ /* 0x0003e80000000800 */
[----:B------:R3:W-:Y:S01]  /*1dde0*/  STS [R3+0x8400], R2 ;  /* 0x0084000203007388 */ /* 0x0007e20000000800 */
[----:B------:R-:W-:-:S02]  /*1ddf0*/  ISETP.NE.AND.EX P1, PT, RZ, c[0x0][0x50c], PT, P0 ;  /* 0x00014300ff007a0c */ /* 0x000fc40003f25300 */
[----:B------:R-:W-:Y:S02]  /*1de00*/  ISETP.NE.U32.AND P2, PT, RZ, c[0x0][0x500], PT ;  /* 0x00014000ff007a0c */ /* 0x000fe40003f45070 */
[----:B-1----:R-:W-:Y:S02]  /*1de10*/  F2FP.PACK_AB R5, R65, R64 ;  /* 0x000000404105723e */ /* 0x002fe400000000ff */
[----:B---3--:R-:W-:-:S03]  /*1de20*/  F2FP.PACK_AB R2, R63, R62 ;  /* 0x0000003e3f02723e */ /* 0x008fc600000000ff */
[----:B------:R-:W-:Y:S04]  /*1de30*/  STS [R12+0x8000], R5 ;  /* 0x008000050c007388 */ /* 0x000fe80000000800 */
[----:B------:R1:W-:Y:S04]  /*1de40*/  STS [R12+0x8400], R2 ;  /* 0x008400020c007388 */ /* 0x0003e80000000800 */
[----:B------:R-:W-:Y:S01]  /*1de50*/  BAR.SYNC.DEFER_BLOCKING 0x1, 0x100 ;  /* 0x0044000000007b1d */ /* 0x000fe20000010000 */
[----:B------:R-:W-:Y:S01]  /*1de60*/  ISETP.NE.AND.EX P2, PT, RZ, c[0x0][0x504], PT, P2 ;  /* 0x00014100ff007a0c */ /* 0x000fe20003f45320 */
[----:B------:R-:W-:-:S02]  /*1de70*/  IMAD.MOV.U32 R6, RZ, RZ, 0x4 ;  /* 0x00000004ff067424 */ /* 0x000fc400078e00ff */
[----:B------:R-:W-:Y:S02]  /*1de80*/  IMAD.MOV.U32 R14, RZ, RZ, c[0x0][0x388] ;  /* 0x0000e200ff0e7624 */ /* 0x000fe400078e00ff */
[----:B------:R-:W-:Y:S02]  /*1de90*/  IMAD.MOV.U32 R3, RZ, RZ, RZ ;  /* 0x000000ffff037224 */ /* 0x000fe400078e00ff */
[----:B--2---:R-:W-:-:S04]  /*1dea0*/  @P1 IMAD.WIDE R8, R10, R6, c[0x0][0x508] ;  /* 0x000142000a081625 */ /* 0x004fc800078e0206 */
[----:B------:R-:W-:Y:S01]  /*1deb0*/  IMAD.WIDE R6, R10, R6, c[0x0][0x500] ;  /* 0x000140000a067625 */ /* 0x000fe200078e0206 */
[----:B------:R2:W5:Y:S04]  /*1dec0*/  @P1 LDG.E R14, [R8.64] ;  /* 0x00000006080e1981 */ /* 0x000568000c1e1900 */
[----:B------:R2:W5:Y:S01]  /*1ded0*/  @P2 LDG.E R3, [R6.64] ;  /* 0x0000000606032981 */ /* 0x000562000c1e1900 */
[----:B------:R-:W-:-:S04]  /*1dee0*/  ISETP.NE.AND P0, PT, R11, RZ, PT ;  /* 0x000000ff0b00720c */ /* 0x000fc80003f05270 */
[----:B-1----:R-:W-:Y:S01]  /*1def0*/  SEL R2, R11, c[0x0][0x3d4], P0 ;  /* 0x0000f5000b027a07 */ /* 0x002fe20000000000 */
[----:B------:R-:W-:Y:S05]  /*1df00*/  @P1 BRA `(.L_x_738) ;  /* 0x0000004000001947 */ /* 0x000fea0003800000 */
[----:B--2---:R-:W-:Y:S05]  /*1df10*/  @!P2 BRA `(.L_x_738) ;  /* 0x000000300000a947 */ /* 0x004fea0003800000 */
[----:B-----5:R1:W2:Y:S04]  /*1df20*/  LDG.E R14, [R6.64] ;  /* 0x00000006060e7981 */ /* 0x0202a8000c1e1900 */
[----:B-1----:R-:W2:Y:S02]  /*1df30*/  LDG.E R6, [R6.64+0x4] ;  /* 0x0000040606067981 */ /* 0x002ea4000c1e1900 */
[----:B--2---:R-:W-:Y:S02]  /*1df40*/  IADD3 R14, -R14, R6, RZ ;  /* 0x000000060e0e7210 */ /* 0x004fe40007ffe1ff */
.L_x_738:
[----:B--2---:R-:W2:Y:S04]  /*1df50*/  LDL R24, [R1+0x18] ;  /* 0x0000180001187983 */ /* 0x004ea80000100800 */
[----:B------:R-:W3:Y:S04]  /*1df60*/  LDL R15, [R1+0x34] ;  /* 0x00003400010f7983 */ /* 0x000ee80000100800 */
[----:B------:R-:W4:Y:S01]  /*1df70*/  LDL R25, [R1+0x50] ;  /* 0x0000500001197983 */ /* 0x000f220000100800 */
[----:B------:R-:W-:Y:S01]  /*1df80*/  IMAD.MOV.U32 R12, RZ, RZ, 0x368 ;  /* 0x00000368ff0c7424 */ /* 0x000fe200078e00ff */
[----:B------:R-:W-:-:S04]  /*1df90*/  ISETP.GT.AND P2, PT, R2, 0x1, PT ;  /* 0x000000010200780c */ /* 0x000fc80003f44270 */
[----:B------:R-:W-:-:S04]  /*1dfa0*/  SEL R12, R12, 0x328, P2 ;  /* 0x000003280c0c7807 */ /* 0x000fc80001000000 */
[----:B------:R-:W1:Y:S08]  /*1dfb0*/  LDC.64 R8, c[0x0][R12+0x170] ;  /* 0x00005c000c087b82 */ /* 0x000e700000000a00 */
[----:B------:R1:W2:Y:S08]  /*1dfc0*/  LDC.64 R16, c[0x0][R12+0x168] ;  /* 0x00005a000c107b82 */ /* 0x0002b00000000a00 */
[----:B------:R1:W2:Y:S08]  /*1dfd0*/  LDC.64 R20, c[0x0][R12+0x178] ;  /* 0x00005e000c147b82 */ /* 0x0002b00000000a00 */
[----:B------:R1:W2:Y:S01]  /*1dfe0*/  LDC.64 R18, c[0x0][R12+0x160] ;  /* 0x000058000c127b82 */ /* 0x0002a20000000a00 */
[----:B------:R-:W-:Y:S01]  /*1dff0*/  ISETP.NE.U32.AND P0, PT, RZ, c[0x0][0x500], PT ;  /* 0x00014000ff007a0c */ /* 0x000fe20003f05070 */
[----:B------:R-:W-:-:S03]  /*1e000*/  IMAD.MOV.U32 R2, RZ, RZ, c[0x0][0x4e8] ;  /* 0x00013a00ff027624 */ /* 0x000fc600078e00ff */
[----:B------:R-:W-:Y:S02]  /*1e010*/  ISETP.NE.AND.EX P0, PT, RZ, c[0x0][0x504], PT, P0 ;  /* 0x00014100ff007a0c */ /* 0x000fe40003f05300 */
[----:B------:R-:W-:Y:S02]  /*1e020*/  ISETP.NE.AND P3, PT, R2, 0x1, PT ;  /* 0x000000010200780c */ /* 0x000fe40003f65270 */
[----:B------:R-:W-:Y:S02]  /*1e030*/  SHF.R.S32.HI R6, RZ, 0x1f, R10 ;  /* 0x0000001fff067819 */ /* 0x000fe4000001140a */
[----:B------:R-:W-:Y:S02]  /*1e040*/  SEL R2, R10, RZ, !P0 ;  /* 0x000000ff0a027207 */ /* 0x000fe40004000000 */
[----:B------:R-:W-:Y:S01]  /*1e050*/  SEL R7, R6, RZ, !P0 ;  /* 0x000000ff06077207 */ /* 0x000fe20004000000 */
[----:B------:R-:W-:Y:S02]  /*1e060*/  IMAD.IADD R5, R252, 0x1, R246 ;  /* 0x00000001fc057824 */ /* 0x000fe400078e02f6 */
[----:B-1----:R-:W-:-:S04]  /*1e070*/  IMAD R6, R9, R2, RZ ;  /* 0x0000000209067224 */ /* 0x002fc800078e02ff */
[C---:B------:R-:W-:Y:S02]  /*1e080*/  IMAD R12, R8.reuse, R7, R6 ;  /* 0x00000007080c7224 */ /* 0x040fe400078e0206 */
[----:B------:R-:W-:Y:S01]  /*1e090*/  @P3 IMAD.HI.U32 R7, R5, c[0x0][0x4ec], RZ ;  /* 0x00013b0005073a27 */ /* 0x000fe200078e00ff */
[----:B------:R-:W1:Y:S03]  /*1e0a0*/  S2R R26, SR_TID.X ;  /* 0x00000000001a7919 */ /* 0x000e660000002100 */
[----:B------:R-:W-:Y:S01]  /*1e0b0*/  IMAD.MOV.U32 R6, RZ, RZ, R5 ;  /* 0x000000ffff067224 */ /* 0x000fe200078e0005 */
[----:B------:R-:W-:Y:S01]  /*1e0c0*/  @P3 SHF.R.U32.HI R6, RZ, c[0x0][0x4f0], R7 ;  /* 0x00013c00ff063a19 */ /* 0x000fe20000011607 */
[----:B------:R-:W-:-:S04]  /*1e0d0*/  IMAD.WIDE.U32 R8, R8, R2, RZ ;  /* 0x0000000208087225 */ /* 0x000fc800078e00ff */
[----:B--2---:R-:W-:-:S04]  /*1e0e0*/  IMAD.WIDE.U32 R10, R16, R24, RZ ;  /* 0x00000018100a7225 */ /* 0x004fc800078e00ff */
[----:B------:R-:W-:Y:S01]  /*1e0f0*/  IMAD R13, R17, R24, RZ ;  /* 0x00000018110d7224 */ /* 0x000fe200078e02ff */
[----:B---3--:R-:W-:Y:S01]  /*1e100*/  SEL R7, R15, RZ, P2 ;  /* 0x000000ff0f077207 */ /* 0x008fe20001000000 */
[----:B------:R-:W-:Y:S01]  /*1e110*/  IMAD.IADD R15, R9, 0x1, R12 ;  /* 0x00000001090f7824 */ /* 0x000fe200078e020c */
[----:B-----5:R-:W-:Y:S01]  /*1e120*/  IADD3 R16, P1, P0, R8, R10, R3 ;  /* 0x0000000a08107210 */ /* 0x020fe2000783e003 */
[----:B------:R-:W-:Y:S01]  /*1e130*/  IMAD.IADD R9, R11, 0x1, R13 ;  /* 0x000000010b097824 */ /* 0x000fe200078e020d */
[----:B------:R-:W-:Y:S01]  /*1e140*/  SHF.R.S32.HI R8, RZ, 0x1f, R3 ;  /* 0x0000001fff087819 */ /* 0x000fe20000011403 */
        /* <DEDUP_REMOVED lines=16> */
[----:B-1----:R-:W-:Y:S01]  /*1e250*/  SHF.R.S32.HI R17, RZ, 0x1f, R26 ;  /* 0x0000001fff117819 */ /* 0x002fe2000001141a */
[----:B------:R-:W-:Y:S01]  /*1e260*/  IMAD.IADD R7, R7, 0x1, R9 ;  /* 0x0000000107077824 */ /* 0x000fe200078e0209 */
[C---:B------:R-:W-:Y:S02]  /*1e270*/  LEA R10, P0, R6.reuse, R10, 0x2 ;  /* 0x0000000a060a7211 */ /* 0x040fe400078010ff */
[----:B------:R-:W-:Y:S02]  /*1e280*/  SEL R11, R11, c[0x0][0x454], P2 ;  /* 0x000115000b0b7a07 */ /* 0x000fe40001000000 */
[----:B------:R-:W-:Y:S02]  /*1e290*/  LEA.HI R17, R17, R26, RZ, 0x5 ;  /* 0x0000001a11117211 */ /* 0x000fe400078f28ff */
[----:B------:R-:W-:Y:S02]  /*1e2a0*/  LEA.HI.X R6, R6, R11, R7, 0x2, P0 ;  /* 0x0000000b06067211 */ /* 0x000fe400000f1407 */
[----:B------:R-:W-:Y:S01]  /*1e2b0*/  LOP3.LUT R17, R17, 0xffffffe0, RZ, 0xc0, !PT ;  /* 0xffffffe011117812 */ /* 0x000fe200078ec0ff */
[----:B------:R-:W-:Y:S04]  /*1e2c0*/  SHFL.IDX PT, R12, R10, RZ, 0x1c1f ;  /* 0x001c1fff0a0c7589 */ /* 0x000fe800000e0000 */
[----:B------:R-:W1:Y:S01]  /*1e2d0*/  SHFL.IDX PT, R13, R6, RZ, 0x1c1f ;  /* 0x001c1fff060d7589 */ /* 0x000e6200000e0000 */
[----:B------:R-:W-:-:S03]  /*1e2e0*/  IMAD.IADD R17, R26, 0x1, -R17 ;  /* 0x000000011a117824 */ /* 0x000fc600078e0a11 */
[----:B------:R-:W-:Y:S01]  /*1e2f0*/  SHFL.IDX PT, R10, R10, 0x1, 0x1c1f ;  /* 0x003c1f000a0a7f89 */ /* 0x000fe200000e0000 */
[----:B----4-:R-:W-:-:S03]  /*1e300*/  IMAD.IADD R7, R25, 0x1, R246 ;  /* 0x0000000119077824 */ /* 0x010fc600078e02f6 */
        /* <DEDUP_REMOVED lines=14> */
[----:B------:R-:W-:Y:S01]  /*1e3f0*/  SHF.R.S32.HI R7, RZ, 0x1f, R2 ;  /* 0x0000001fff077819 */ /* 0x000fe20000011402 */
[C---:B------:R-:W-:Y:S01]  /*1e400*/  IMAD.WIDE.U32 R8, R3.reuse, c[0x0][0x3a0], RZ ;  /* 0x0000e80003087a25 */ /* 0x040fe200078e00ff */
[----:B------:R3:W4:Y:S03]  /*1e410*/  LDS.128 R28, [R217+0x80] ;  /* 0x00008000d91c7984 */ /* 0x0007260000000c00 */
[----:B------:R-:W-:Y:S01]  /*1e420*/  IMAD R3, R3, c[0x0][0x3a4], R5 ;  /* 0x0000e90003037a24 */ /* 0x000fe200078e0205 */
[----:B------:R3:W1:Y:S01]  /*1e430*/  LDS.128 R40, [R217+0x1080] ;  /* 0x00108000d9287984 */ /* 0x0006620000000c00 */
[----:B------:R-:W-:-:S03]  /*1e440*/  IMAD R7, R7, c[0x0][0x3f0], RZ ;  /* 0x0000fc0007077a24 */ /* 0x000fc600078e02ff */
[----:B------:R-:W-:Y:S01]  /*1e450*/  IADD3 R9, R9, R3, RZ ;  /* 0x0000000309097210 */ /* 0x000fe20007ffe0ff */
[----:B------:R3:W1:Y:S04]  /*1e460*/  LDS.128 R52, [R217+0x2080] ;  /* 0x00208000d9347984 */ /* 0x0006680000000c00 */
[C---:B------:R-:W-:Y:S01]  /*1e470*/  IMAD.WIDE.U32 R8, R24.reuse, c[0x0][0x3e8], R8 ;  /* 0x0000fa0018087a25 */ /* 0x040fe200078e0008 */
[----:B------:R3:W1:Y:S03]  /*1e480*/  LDS.128 R60, [R217+0x3080] ;  /* 0x00308000d93c7984 */ /* 0x0006660000000c00 */
[----:B------:R-:W-:Y:S01]  /*1e490*/  IMAD R9, R24, c[0x0][0x3ec], R9 ;  /* 0x0000fb0018097a24 */ /* 0x000fe200078e0209 */
[----:B------:R3:W1:Y:S03]  /*1e4a0*/  LDS.128 R36, [R217+0x5080] ;  /* 0x00508000d9247984 */ /* 0x0006660000000c00 */
[----:B------:R-:W-:Y:S01]  /*1e4b0*/  IMAD.WIDE.U32 R8, R2, c[0x0][0x3f0], R8 ;  /* 0x0000fc0002087a25 */ /* 0x000fe200078e0008 */
[----:B------:R3:W1:Y:S04]  /*1e4c0*/  LDS.128 R24, [R217+0x4080] ;  /* 0x00408000d9187984 */ /* 0x0006680000000c00 */
[----:B------:R3:W1:Y:S04]  /*1e4d0*/  LDS.128 R48, [R217+0x6080] ;  /* 0x00608000d9307984 */ /* 0x0006680000000c00 */
[----:B------:R3:W1:Y:S04]  /*1e4e0*/  LDS.128 R56, [R217+0x7080] ;  /* 0x00708000d9387984 */ /* 0x0006680000000c00 */
[----:B-1----:R3:W1:Y:S04]  /*1e4f0*/  LDS.128 R20, [R217+0x8080] ;  /* 0x00808000d9147984 */ /* 0x0026680000000c00 */
        /* <DEDUP_REMOVED lines=30> */
.L_x_807:
[----:B------:R-:W-:Y:S05]  /*1e6e0*/  BRA.DIV ~URZ, `(.L_x_741) ;  /* 0x00003e227f007947 */ /* 0x000fea000b800000 */
[----:B------:R3:W4:Y:S02]  /*1e6f0*/  SHFL.IDX PT, R2, R14, RZ, 0x181f ;  /* 0x00181fff0e027589 */ /* 0x00072400000e0000 */
.L_x_808:
[----:B------:R-:W5:Y:S01]  /*1e700*/  LDL.64 R18, [R1+0x10] ;  /* 0x0000100001127983 */ /* 0x000f620000100a00 */
[----:B------:R-:W-:Y:S01]  /*1e710*/  ISETP.GE.AND P0, PT, R12, R6, PT ;  /* 0x000000060c00720c */ /* 0x000fe20003f06270 */
[----:B------:R-:W-:Y:S01]  /*1e720*/  BSSY B0, `(.L_x_742) ;  /* 0x0000011000007945 */ /* 0x000fe20003800000 */
[----:B------:R-:W-:Y:S02]  /*1e730*/  SHF.R.S32.HI R16, RZ, 0x1f, R4 ;  /* 0x0000001fff107819 */ /* 0x000fe40000011404 */
[----:B------:R-:W-:Y:S02]  /*1e740*/  SHF.R.S32.HI R17, RZ, 0x1f, R0 ;  /* 0x0000001fff117819 */ /* 0x000fe40000011400 */
[----:B-----5:R-:W-:-:S07]  /*1e750*/  SHF.R.S32.HI R15, RZ, 0x1f, R18 ;  /* 0x0000001fff0f7819 */ /* 0x020fce0000011412 */
[----:B------:R-:W-:Y:S05]  /*1e760*/  @P0 BRA `(.L_x_743) ;  /* 0x000000c000000947 */ /* 0x000fea0003800000 */
[----:B------:R-:W-:Y:S02]  /*1e770*/  ISETP.GE.AND P2, PT, R18, c[0x0][0x3c8], PT ;  /* 0x0000f20012007a0c */ /* 0x000fe40003f46270 */
[----:B------:R-:W-:Y:S02]  /*1e780*/  ISETP.GE.AND P1, PT, R4, c[0x0][0x3c8], PT ;  /* 0x0000f20004007a0c */ /* 0x000fe40003f26270 */
[----:B------:R-:W-:-:S09]  /*1e790*/  ISETP.GE.AND P0, PT, R0, c[0x0][0x3c8], PT ;  /* 0x0000f20000007a0c */ /* 0x000fd20003f06270 */
[-C--:B----4-:R-:W-:Y:S02]  /*1e7a0*/  @!P2 LEA R10, P5, R18, R2.reuse, 0x1 ;  /* 0x00000002120aa211 */ /* 0x090fe400078a08ff */
[-C--:B------:R-:W-:Y:S02]  /*1e7b0*/  @!P1 LEA R8, P4, R4, R2.reuse, 0x1 ;  /* 0x0000000204089211 */ /* 0x080fe400078808ff */
[----:B------:R-:W-:Y:S02]  /*1e7c0*/  @!P0 LEA R2, P3, R0, R2, 0x1 ;  /* 0x0000000200028211 */ /* 0x000fe400078608ff */
[-C--:B--2---:R-:W-:Y:S02]  /*1e7d0*/  @!P2 LEA.HI.X R11, R18, R7.reuse, R15, 0x1, P5 ;  /* 0x00000007120ba211 */ /* 0x084fe400028f0c0f */
[-C--:B------:R-:W-:Y:S02]  /*1e7e0*/  @!P1 LEA.HI.X R9, R4, R7.reuse, R16, 0x1, P4 ;  /* 0x0000000704099211 */ /* 0x080fe400020f0c10 */
[----:B------:R-:W-:Y:S01]  /*1e7f0*/  @!P0 LEA.HI.X R3, R0, R7, R17, 0x1, P3 ;  /* 0x0000000700038211 */ /* 0x000fe200018f0c11 */
[----:B------:R2:W-:Y:S04]  /*1e800*/  @!P2 ST.E.128 [R10.64], R28 ;  /* 0x0000001c0a00a985 */ /* 0x0005e8000c101d06 */
[----:B------:R2:W-:Y:S04]  /*1e810*/  @!P1 ST.E.128 [R8.64], R24 ;  /* 0x0000001808009985 */ /* 0x0005e8000c101d06 */
[----:B------:R2:W-:Y:S02]  /*1e820*/  @!P0 ST.E.128 [R2.64], R20 ;  /* 0x0000001402008985 */ /* 0x0005e4000c101d06 */
.L_x_743:
[----:B------:R-:W-:Y:S05]  /*1e830*/  BSYNC B0 ;  /* 0x0000000000007941 */ /* 0x000fea0003800000 */
.L_x_742:
[----:B------:R-:W-:Y:S05]  /*1e840*/  BRA.DIV ~URZ, `(.L_x_744) ;  /* 0x00003d327f007947 */ /* 0x000fea000b800000 */
[----:B--2---:R2:W1:Y:S04]  /*1e850*/  SHFL.IDX PT, R7, R13, 0x1, 0x181f ;  /* 0x00381f000d077f89 */ /* 0x00446800000e0000 */
[----:B----4-:R2:W4:Y:S02]  /*1e860*/  SHFL.IDX PT, R2, R14, 0x1, 0x181f ;  /* 0x00381f000e027f89 */ /* 0x01052400000e0000 */
.L_x_809:
[----:B------:R-:W-:Y:S01]  /*1e870*/  IADD3 R3, R12, 0x20, RZ ;  /* 0x000000200c037810 */ /* 0x000fe20007ffe0ff */
[----:B------:R-:W-:Y:S03]  /*1e880*/  BSSY B0, `(.L_x_745) ;  /* 0x0000010000007945 */ /* 0x000fe60003800000 */
[----:B------:R-:W-:-:S13]  /*1e890*/  ISETP.GE.AND P0, PT, R3, R6, PT ;  /* 0x000000060300720c */ /* 0x000fda0003f06270 */
[----:B------:R-:W-:Y:S05]  /*1e8a0*/  @P0 BRA `(.L_x_746) ;  /* 0x000000d000000947 */ /* 0x000fea0003800000 */
[----:B------:R-:W5:Y:S01]  /*1e8b0*/  LDL.64 R18, [R1+0x10] ;  /* 0x0000100001127983 */ /* 0x000f620000100a00 */
[----:B------:R-:W-:Y:S02]  /*1e8c0*/  ISETP.GE.AND P1, PT, R4, c[0x0][0x3c8], PT ;  /* 0x0000f20004007a0c */ /* 0x000fe40003f26270 */
[----:B------:R-:W-:-:S11]  /*1e8d0*/  ISETP.GE.AND P0, PT, R0, c[0x0][0x3c8], PT ;  /* 0x0000f20000007a0c */ /* 0x000fd60003f06270 */
[----:B----4-:R-:W-:-:S04]  /*1e8e0*/  @!P1 LEA R8, P4, R4, R2, 0x1 ;  /* 0x0000000204089211 */ /* 0x010fc800078808ff */
[----:B-1----:R-:W-:Y:S02]  /*1e8f0*/  @!P1 LEA.HI.X R9, R4, R7, R16, 0x1, P4 ;  /* 0x0000000704099211 */ /* 0x002fe400020f0c10 */
[----:B-----5:R-:W-:-:S13]  /*1e900*/  ISETP.GE.AND P2, PT, R18, c[0x0][0x3c8], PT ;  /* 0x0000f20012007a0c */ /* 0x020fda0003f46270 */
[-C--:B------:R-:W-:Y:S02]  /*1e910*/  @!P2 LEA R10, P5, R18, R2.reuse, 0x1 ;  /* 0x00000002120aa211 */ /* 0x080fe400078a08ff */
[----:B------:R-:W-:Y:S02]  /*1e920*/  @!P0 LEA R2, P3, R0, R2, 0x1 ;  /* 0x0000000200028211 */ /* 0x000fe400078608ff */
[-C--:B------:R-:W-:Y:S02]  /*1e930*/  @!P2 LEA.HI.X R11, R18, R7.reuse, R15, 0x1, P5 ;  /* 0x00000007120ba211 */ /* 0x080fe400028f0c0f */
[----:B------:R-:W-:-:S03]  /*1e940*/  @!P0 LEA.HI.X R3, R0, R7, R17, 0x1, P3 ;  /* 0x0000000700038211 */ /* 0x000fc600018f0c11 */
[----:B------:R1:W-:Y:S04]  /*1e950*/  @!P2 ST.E.128 [R10.64], R40 ;  /* 0x000000280a00a985 */ /* 0x0003e8000c101d06 */
[----:B------:R1:W-:Y:S04]  /*1e960*/  @!P1 ST.E.128 [R8.64], R36 ;  /* 0x0000002408009985 */ /* 0x0003e8000c101d06 */
[----:B------:R1:W-:Y:S02]  /*1e970*/  @!P0 ST.E.128 [R2.64], R32 ;  /* 0x0000002002008985 */ /* 0x0003e4000c101d06 */
.L_x_746:
[----:B------:R-:W-:Y:S05]  /*1e980*/  BSYNC B0 ;  /* 0x0000000000007941 */ /* 0x000fea0003800000 */
.L_x_745:
[----:B------:R-:W-:Y:S05]  /*1e990*/  BRA.DIV ~URZ, `(.L_x_747) ;  /* 0x00003cb27f007947 */ /* 0x000fea000b800000 */
[----:B-1----:R1:W2:Y:S02]  /*1e9a0*/  SHFL.IDX PT, R7, R13, 0x2, 0x181f ;  /* 0x00581f000d077f89 */ /* 0x0022a400000e0000 */
.L_x_810:
[----:B------:R-:W-:Y:S05]  /*1e9b0*/  BRA.DIV ~URZ, `(.L_x_748) ;  /* 0x00003d027f007947 */ /* 0x000fea000b800000 */
[----:B----4-:R4:W1:Y:S02]  /*1e9c0*/  SHFL.IDX PT, R2, R14, 0x2, 0x181f ;  /* 0x00581f000e027f89 */ /* 0x01086400000e0000 */
.L_x_811:
[----:B------:R-:W-:Y:S01]  /*1e9d0*/  IADD3 R3, R12, 0x40, RZ ;  /* 0x000000400c037810 */ /* 0x000fe20007ffe0ff */
[----:B------:R-:W-:Y:S03]  /*1e9e0*/  BSSY B0, `(.L_x_749) ;  /* 0x0000010000007945 */ /* 0x000fe60003800000 */
[----:B------:R-:W-:-:S13]  /*1e9f0*/  ISETP.GE.AND P0, PT, R3, R6, PT ;  /* 0x000000060300720c */ /* 0x000fda0003f06270 */
[----:B------:R-:W-:Y:S05]  /*1ea00*/  @P0 BRA `(.L_x_750) ;  /* 0x000000d000000947 */ /* 0x000fea0003800000 */
[----:B------:R-:W5:Y:S01]  /*1ea10*/  LDL.64 R18, [R1+0x10] ;  /* 0x0000100001127983 */ /* 0x000f620000100a00 */
[----:B------:R-:W-:Y:S02]  /*1ea20*/  ISETP.GE.AND P1, PT, R4, c[0x0][0x3c8], PT ;  /* 0x0000f20004007a0c */ /* 0x000fe40003f26270 */
[----:B------:R-:W-:-:S11]  /*1ea30*/  ISETP.GE.AND P0, PT, R0, c[0x0][0x3c8], PT ;  /* 0x0000f20000007a0c */ /* 0x000fd60003f06270 */
[----:B-1----:R-:W-:-:S04]  /*1ea40*/  @!P1 LEA R8, P4, R4, R2, 0x1 ;  /* 0x0000000204089211 */ /* 0x002fc800078808ff */
[----:B--2---:R-:W-:Y:S02]  /*1ea50*/  @!P1 LEA.HI.X R9, R4, R7, R16, 0x1, P4 ;  /* 0x0000000704099211 */ /* 0x004fe400020f0c10 */
        /* <DEDUP_REMOVED lines=8> */
.L_x_750:
[----:B------:R-:W-:Y:S05]  /*1eae0*/  BSYNC B0 ;  /* 0x0000000000007941 */ /* 0x000fea0003800000 */
.L_x_749:
[----:B------:R-:W-:Y:S05]  /*1eaf0*/  BRA.DIV ~URZ, `(.L_x_751) ;  /* 0x00003c327f007947 */ /* 0x000fea000b800000 */
[----:B-1----:R1:W3:Y:S04]  /*1eb00*/  SHFL.IDX PT, R10, R13, 0x3, 0x181f ;  /* 0x00781f000d0a7f89 */ /* 0x0022e800000e0000 */
[----:B------:R1:W4:Y:S02]  /*1eb10*/  SHFL.IDX PT, R2, R14, 0x3, 0x181f ;  /* 0x00781f000e027f89 */ /* 0x00032400000e0000 */
.L_x_812:
[----:B------:R-:W-:-:S04]  /*1eb20*/  IADD3 R3, R12, 0x60, RZ ;  /* 0x000000600c037810 */ /* 0x000fc80007ffe0ff */
[----:B------:R-:W-:-:S13]  /*1eb30*/  ISETP.GE.AND P0, PT, R3, R6, PT ;  /* 0x000000060300720c */ /* 0x000fda0003f06270 */
[----:B------:R-:W-:Y:S05]  /*1eb40*/  @P0 BRA `(.L_x_752) ;  /* 0x00001f9000000947 */ /* 0x000fea0003800000 */
[----:B------:R-:W5:Y:S01]  /*1eb50*/  LDL.64 R18, [R1+0x10] ;  /* 0x0000100001127983 */ /* 0x000f620000100a00 */
[----:B------:R-:W-:-:S13]  /*1eb60*/  ISETP.GE.AND P0, PT, R4, c[0x0][0x3c8], PT ;  /* 0x0000f20004007a0c */ /* 0x000fda0003f06270 */
[----:B----4-:R-:W-:-:S04]  /*1eb70*/  @!P0 LEA R6, P2, R4, R2, 0x1 ;  /* 0x0000000204068211 */ /* 0x010fc800078408ff */
[----:B--23--:R-:W-:Y:S02]  /*1eb80*/  @!P0 LEA.HI.X R7, R4, R10, R16, 0x1, P2 ;  /* 0x0000000a04078211 */ /* 0x00cfe400010f0c10 */
[----:B-----5:R-:W-:-:S13]  /*1eb90*/  ISETP.GE.AND P1, PT, R18, c[0x0][0x3c8], PT ;  /* 0x0000f20012007a0c */ /* 0x020fda0003f26270 */
[----:B------:R-:W-:-:S04]  /*1eba0*/  @!P1 LEA R8, P3, R18, R2, 0x1 ;  /* 0x0000000212089211 */ /* 0x000fc800078608ff */
[----:B------:R-:W-:-:S05]  /*1ebb0*/  @!P1 LEA.HI.X R9, R18, R10, R15, 0x1, P3 ;  /* 0x0000000a12099211 */ /* 0x000fca00018f0c0f */
[----:B------:R2:W-:Y:S04]  /*1ebc0*/  @!P1 ST.E.128 [R8.64], R60 ;  /* 0x0000003c08009985 */ /* 0x0005e8000c101d06 */
[----:B------:R2:W-:Y:S01]  /*1ebd0*/  @!P0 ST.E.128 [R6.64], R56 ;  /* 0x0000003806008985 */ /* 0x0005e2000c101d06 */
[----:B------:R-:W-:-:S13]  /*1ebe0*/  ISETP.GE.AND P0, PT, R0, c[0x0][0x3c8], PT ;  /* 0x0000f20000007a0c */ /* 0x000fda0003f06270 */
[----:B------:R-:W-:Y:S05]  /*1ebf0*/  @P0 BRA `(.L_x_752) ;  /* 0x00001ee000000947 */ /* 0x000fea0003800000 */
[----:B------:R-:W-:-:S04]  /*1ec00*/  LEA R2, P0, R0, R2, 0x1 ;  /* 0x0000000200027211 */ /* 0x000fc800078008ff */
[----:B------:R-:W-:-:S05]  /*1ec10*/  LEA.HI.X R3, R0, R10, R17, 0x1, P0 ;  /* 0x0000000a00037211 */ /* 0x000fca00000f0c11 */
[----:B------:R3:W-:Y:S01]  /*1ec20*/  ST.E.128 [R2.64], R64 ;  /* 0x0000004002007985 */ /* 0x0007e2000c101d06 */
[----:B------:R-:W-:Y:S05]  /*1ec30*/  BRA `(.L_x_752) ;  /* 0x00001ea000007947 */ /* 0x000fea0003800000 */
.L_x_739:
[----:B------:R-:W2:Y:S04]  /*1ec40*/  LDL.LU R4, [R1+0x18] ;  /* 0x0000180001047983 */ /* 0x000ea80000300800 */
[----:B------:R-:W3:Y:S01]  /*1ec50*/  LDL.LU R9, [R1+0x34] ;  /* 0x0000340001097983 */ /* 0x000ee20000300800 */
[----:B------:R-:W-:Y:S01]  /*1ec60*/  IMAD R8, R8, c[0x0][0x408], RZ ;  /* 0x0001020008087a24 */ /* 0x000fe200078e02ff */
[----:B------:R-:W-:Y:S01]  /*1ec70*/  SHF.R.S32.HI R0, RZ, 0x1f, R2 ;  /* 0x0000001fff007819 */ /* 0x000fe20000011402 */
[----:B------:R-:W-:-:S04]  /*1ec80*/  IMAD.WIDE.U32 R6, R3, c[0x0][0x408], RZ ;  /* 0x0001020003067a25 */ /* 0x000fc800078e00ff */
[----:B------:R-:W-:Y:S02]  /*1ec90*/  IMAD R3, R3, c[0x0][0x40c], R8 ;  /* 0x0001030003037a24 */ /* 0x000fe400078e0208 */
[----:B------:R-:W-:Y:S02]  /*1eca0*/  IMAD R0, R0, c[0x0][0x440], RZ ;  /* 0x0001100000007a24 */ /* 0x000fe400078e02ff */
[----:B------:R-:W-:Y:S01]  /*1ecb0*/  @P3 IMAD.HI.U32 R8, R5, c[0x0][0x4ec], RZ ;  /* 0x00013b0005083a27 */ /* 0x000fe200078e00ff */
[----:B------:R-:W-:-:S05]  /*1ecc0*/  IADD3 R7, R7, R3, RZ ;  /* 0x0000000307077210 */ /* 0x000fca0007ffe0ff */
[----:B--2---:R-:W-:-:S04]  /*1ecd0*/  IMAD.WIDE.U32 R6, R4, c[0x0][0x438], R6 ;  /* 0x00010e0004067a25 */ /* 0x004fc800078e0006 */
[----:B------:R-:W-:Y:S02]  /*1ece0*/  IMAD R7, R4, c[0x0][0x43c], R7 ;  /* 0x00010f0004077a24 */ /* 0x000fe400078e0207 */
[C---:B------:R-:W-:Y:S01]  /*1ecf0*/  IMAD R4, R2.reuse, c[0x0][0x444], R0 ;  /* 0x0001110002047a24 */ /* 0x040fe200078e0200 */
[----:B------:R-:W-:Y:S01]  /*1ed00*/  MOV R0, R5 ;  /* 0x0000000500007202 */ /* 0x000fe20000000f00 */
[----:B------:R-:W-:Y:S01]  /*1ed10*/  IMAD.WIDE.U32 R2, R2, c[0x0][0x440], R6 ;  /* 0x0001100002027a25 */ /* 0x000fe200078e0006 */
[----:B------:R-:W-:-:S04]  /*1ed20*/  @P3 SHF.R.U32.HI R0, RZ, c[0x0][0x4f0], R8 ;  /* 0x00013c00ff003a19 */ /* 0x000fc80000011608 */
        /* <DEDUP_REMOVED lines=19> */
.L_x_813:
[----:B------:R-:W-:Y:S05]  /*1ee60*/  BRA.DIV ~URZ, `(.L_x_754) ;  /* 0x00003a027f007947 */ /* 0x000fea000b800000 */
[----:B------:R4:W1:Y:S02]  /*1ee70*/  SHFL.IDX PT, R0, R38, RZ, 0x1c1f ;  /* 0x001c1fff26007589 */ /* 0x00086400000e0000 */
.L_x_814:
[C---:B------:R-:W-:Y:S01]  /*1ee80*/  IADD3 R29, R241.reuse, 0x98, RZ ;  /* 0x00000098f11d7810 */ /* 0x040fe20007ffe0ff */
[----:B------:R-:W-:Y:S01]  /*1ee90*/  BSSY B0, `(.L_x_755) ;  /* 0x0000090000007945 */ /* 0x000fe20003800000 */
[C---:B------:R-:W-:Y:S02]  /*1eea0*/  IADD3 R28, R241.reuse, 0xa0, RZ ;  /* 0x000000a0f11c7810 */ /* 0x040fe40007ffe0ff */
[C---:B------:R-:W-:Y:S02]  /*1eeb0*/  IADD3 R27, R241.reuse, 0xa8, RZ ;  /* 0x000000a8f11b7810 */ /* 0x040fe40007ffe0ff */
[C---:B------:R-:W-:Y:S02]  /*1eec0*/  IADD3 R26, R241.reuse, 0xb0, RZ ;  /* 0x000000b0f11a7810 */ /* 0x040fe40007ffe0ff */
[C---:B------:R-:W-:Y:S02]  /*1eed0*/  IADD3 R25, R241.reuse, 0xb8, RZ ;  /* 0x000000b8f1197810 */ /* 0x040fe40007ffe0ff */
[----:B------:R-:W-:-:S02]  /*1eee0*/  IADD3 R24, R241, 0x8, RZ ;  /* 0x00000008f1187810 */ /* 0x000fc40007ffe0ff */
[C---:B-1----:R-:W-:Y:S02]  /*1eef0*/  IADD3 R23, R241.reuse, 0x10, RZ ;  /* 0x00000010f1177810 */ /* 0x042fe40007ffe0ff */
        /* <DEDUP_REMOVED lines=39> */
[----:B------:R-:W-:Y:S01]  /*1f170*/  SHF.R.S32.HI R54, RZ, 0x1f, R13 ;  /* 0x0000001fff367819 */ /* 0x000fe2000001140d */
[----:B------:R-:W-:Y:S05]  /*1f180*/  @P0 BRA `(.L_x_756) ;  /* 0x0000060000000947 */ /* 0x000fea0003800000 */
[----:B------:R-:W-:Y:S02]  /*1f190*/  ISETP.GE.AND P1, PT, R241, c[0x0][0x3c8], PT ;  /* 0x0000f200f1007a0c */ /* 0x000fe40003f26270 */
[----:B------:R-:W-:-:S02]  /*1f1a0*/  ISETP.GE.AND P0, PT, R24, c[0x0][0x3c8], PT ;  /* 0x0000f20018007a0c */ /* 0x000fc40003f06270 */
[----:B------:R-:W-:Y:S02]  /*1f1b0*/  ISETP.GE.AND P3, PT, R23, c[0x0][0x3c8], PT ;  /* 0x0000f20017007a0c */ /* 0x000fe40003f66270 */
[----:B------:R-:W-:Y:S02]  /*1f1c0*/  ISETP.GE.AND P4, PT, R22, c[0x0][0x3c8], PT ;  /* 0x0000f20016007a0c */ /* 0x000fe40003f86270 */
[----:B------:R-:W-:-:S05]  /*1f1d0*/  ISETP.GE.AND P6, PT, R17, c[0x0][0x3c8], PT ;  /* 0x0000f20011007a0c */ /* 0x000fca0003fc6270 */
[CC--:B------:R-:W-:Y:S02]  /*1f1e0*/  @!P1 LEA R2, P5, R241.reuse, R0.reuse, 0x2 ;  /* 0x00000000f1029211 */ /* 0x0c0fe400078a10ff */
[C---:B------:R-:W-:Y:S02]  /*1f1f0*/  @!P0 LEA R30, P2, R24.reuse, R0, 0x2 ;  /* 0x00000000181e8211 */ /* 0x040fe400078410ff */
[-C--:B---3--:R-:W-:Y:S02]  /*1f200*/  @!P1 LEA.HI.X R3, R241, R4.reuse, R40, 0x2, P5 ;  /* 0x00000004f1039211 */ /* 0x088fe400028f1428 */
[----:B------:R-:W-:Y:S02]  /*1f210*/  @!P0 LEA.HI.X R31, R24, R4, R37, 0x2, P2 ;  /* 0x00000004181f8211 */ /* 0x000fe400010f1425 */
[----:B------:R-:W-:Y:S01]  /*1f220*/  ISETP.GE.AND P2, PT, R21, c[0x0][0x3c8], PT ;  /* 0x0000f20015007a0c */ /* 0x000fe20003f46270 */
[----:B------:R1:W-:Y:S01]  /*1f230*/  @!P1 ST.E.64 [R2.64], R158 ;  /* 0x0000009e02009985 */ /* 0x0003e2000c101b06 */
[----:B------:R-:W-:-:S03]  /*1f240*/  ISETP.GE.AND P1, PT, R20, c[0x0][0x3c8], PT ;  /* 0x0000f20014007a0c */ /* 0x000fc60003f26270 */
[----:B------:R3:W-:Y:S01]  /*1f250*/  @!P0 ST.E.64 [R30.64], R32 ;  /* 0x000000201e008985 */ /* 0x0007e2000c101b06 */
        /* <DEDUP_REMOVED lines=45> */
[----:B------:R1:W-:Y:S01]  /*1f530*/  @!P2 ST.E.64 [R2.64], R136 ;  /* 0x000000880200a985 */ /* 0x0003e2000c101b06 */
[----:B------:R-:W-:Y:S02]  /*1f540*/  ISETP.GE.AND P2, PT, R13, c[0x0][0x3c8], PT ;  /* 0x0000f2000d007a0c */ /* 0x000fe40003f46270 */
[----:B------:R-:W-:Y:S01]  /*1f550*/  @!P3 LEA.HI.X R31, R7, R4, R52, 0x2, P5 ;  /* 0x00000004071fb211 */ /* 0x000fe200028f1434 */
[----:B------:R3:W-:Y:S01]  /*1f560*/  @!P1 ST.E.64 [R32.64], R148 ;  /* 0x0000009420009985 */ /* 0x0007e2000c101b06 */
[----:B------:R-:W-:Y:S02]  /*1f570*/  ISETP.GE.AND P1, PT, R19, c[0x0][0x3c8], PT ;  /* 0x0000f20013007a0c */ /* 0x000fe40003f26270 */
[----:B------:R-:W-:Y:S01]  /*1f580*/  ISETP.GE.AND P5, PT, R29, c[0x0][0x3c8], PT ;  /* 0x0000f2001d007a0c */ /* 0x000fe20003fa6270 */
[----:B------:R5:W-:Y:S01]  /*1f590*/  @!P3 ST.E.64 [R30.64], R150 ;  /* 0x000000961e00b985 */ /* 0x000be2000c101b06 */
[----:B-1----:R-:W-:-:S04]  /*1f5a0*/  @!P4 LEA R2, P0, R6, R0, 0x2 ;  /* 0x000000000602c211 */ /* 0x002fc800078010ff */
[----:B------:R-:W-:Y:S02]  /*1f5b0*/  @!P4 LEA.HI.X R3, R6, R4, R53, 0x2, P0 ;  /* 0x000000040603c211 */ /* 0x000fe400000f1435 */
[----:B---3--:R-:W-:-:S03]  /*1f5c0*/  @!P2 LEA R32, P0, R13, R0, 0x2 ;  /* 0x000000000d20a211 */ /* 0x008fc600078010ff */
[----:B------:R1:W-:Y:S01]  /*1f5d0*/  @!P4 ST.E.64 [R2.64], R152 ;  /* 0x000000980200c985 */ /* 0x0003e2000c101b06 */
[----:B------:R-:W-:Y:S02]  /*1f5e0*/  @!P2 LEA.HI.X R33, R13, R4, R54, 0x2, P0 ;  /* 0x000000040d21a211 */ /* 0x000fe400000f1436 */
[----:B-----5:R-:W-:Y:S02]  /*1f5f0*/  @!P6 LEA R30, P0, R17, R0, 0x2 ;  /* 0x00000000111ee211 */ /* 0x020fe400078010ff */
[----:B------:R-:W-:Y:S01]  /*1f600*/  ISETP.GE.AND P4, PT, R28, c[0x0][0x3c8], PT ;  /* 0x0000f2001c007a0c */ /* 0x000fe20003f86270 */
[----:B------:R-:W-:Y:S01]  /*1f610*/  @!P2 ST.E.64 [R32.64], R160 ;  /* 0x000000a02000a985 */ /* 0x000fe2000c101b06 */
[----:B------:R-:W-:Y:S02]  /*1f620*/  ISETP.GE.AND P2, PT, R27, c[0x0][0x3c8], PT ;  /* 0x0000f2001b007a0c */ /* 0x000fe40003f46270 */
[----:B------:R-:W-:Y:S02]  /*1f630*/  @!P6 LEA.HI.X R31, R17, R4, R56, 0x2, P0 ;  /* 0x00000004111fe211 */ /* 0x000fe400000f1438 */
[----:B------:R-:W-:-:S02]  /*1f640*/  ISETP.GE.AND P0, PT, R25, c[0x0][0x3c8], PT ;  /* 0x0000f20019007a0c */ /* 0x000fc40003f06270 */
[----:B-1----:R-:W-:-:S04]  /*1f650*/  @!P1 LEA R2, P3, R19, R0, 0x2 ;  /* 0x0000000013029211 */ /* 0x002fc800078610ff */
[----:B------:R-:W-:-:S05]  /*1f660*/  @!P1 LEA.HI.X R3, R19, R4, R55, 0x2, P3 ;  /* 0x0000000413039211 */ /* 0x000fca00018f1437 */
[----:B------:R1:W-:Y:S01]  /*1f670*/  @!P1 ST.E.64 [R2.64], R154 ;  /* 0x0000009a02009985 */ /* 0x0003e2000c101b06 */
[----:B------:R-:W-:-:S03]  /*1f680*/  ISETP.GE.AND P1, PT, R26, c[0x0][0x3c8], PT ;  /* 0x0000f2001a007a0c */ /* 0x000fc60003f26270 */
[----:B------:R3:W-:Y:S01]  /*1f690*/  @!P6 ST.E.64 [R30.64], R156 ;  /* 0x0000009c1e00e985 */ /* 0x0007e2000c101b06 */
[----:B------:R-:W-:-:S04]  /*1f6a0*/  @!P4 LEA R34, P6, R28, R0, 0x2 ;  /* 0x000000001c22c211 */ /* 0x000fc800078c10ff */
[----:B------:R-:W-:Y:S02]  /*1f6b0*/  @!P4 LEA.HI.X R35, R28, R4, R58, 0x2, P6 ;  /* 0x000000041c23c211 */ /* 0x000fe400030f143a */
[----:B-1----:R-:W-:-:S04]  /*1f6c0*/  @!P5 LEA R2, P3, R29, R0, 0x2 ;  /* 0x000000001d02d211 */ /* 0x002fc800078610ff */
[----:B------:R-:W-:Y:S02]  /*1f6d0*/  @!P5 LEA.HI.X R3, R29, R4, R57, 0x2, P3 ;  /* 0x000000041d03d211 */ /* 0x000fe400018f1439 */
[----:B------:R-:W-:-:S03]  /*1f6e0*/  @!P2 LEA R32, P3, R27, R0, 0x2 ;  /* 0x000000001b20a211 */ /* 0x000fc600078610ff */
[----:B------:R1:W-:Y:S01]  /*1f6f0*/  @!P5 ST.E.64 [R2.64], R80 ;  /* 0x000000500200d985 */ /* 0x0003e2000c101b06 */
[C---:B---3--:R-:W-:Y:S02]  /*1f700*/  @!P1 LEA R30, P5, R26.reuse, R0, 0x2 ;  /* 0x000000001a1e9211 */ /* 0x048fe400078a10ff */
        /* <DEDUP_REMOVED lines=8> */
.L_x_756:
[----:B------:R-:W-:Y:S05]  /*1f790*/  BSYNC B0 ;  /* 0x0000000000007941 */ /* 0x000fea0003800000 */
.L_x_755:
[----:B------:R-:W-:Y:S05]  /*1f7a0*/  BRA.DIV ~URZ, `(.L_x_757) ;  /* 0x000031327f007947 */ /* 0x000fea000b800000 */
[----:B---3--:R1:W3:Y:S04]  /*1f7b0*/  SHFL.IDX PT, R4, R36, 0x1, 0x1c1f ;  /* 0x003c1f0024047f89 */ /* 0x0082e800000e0000 */
[----:B------:R1:W2:Y:S02]  /*1f7c0*/  SHFL.IDX PT, R0, R38, 0x1, 0x1c1f ;  /* 0x003c1f0026007f89 */ /* 0x0002a400000e0000 */
.L_x_815:
[----:B------:R-:W-:-:S13]  /*1f7d0*/  ISETP.NE.AND P0, PT, R82, RZ, PT ;  /* 0x000000ff5200720c */ /* 0x000fda0003f05270 */
[----:B------:R-:W-:Y:S05]  /*1f7e0*/  @P0 BRA `(.L_x_752) ;  /* 0x000012f000000947 */ /* 0x000fea0003800000 */
[----:B------:R-:W-:Y:S02]  /*1f7f0*/  ISETP.GE.AND P3, PT, R24, c[0x0][0x3c8], PT ;  /* 0x0000f20018007a0c */ /* 0x000fe40003f66270 */
[----:B------:R-:W-:Y:S02]  /*1f800*/  ISETP.GE.AND P4, PT, R241, c[0x0][0x3c8], PT ;  /* 0x0000f200f1007a0c */ /* 0x000fe40003f86270 */
[----:B------:R-:W-:Y:S02]  /*1f810*/  ISETP.GE.AND P2, PT, R23, c[0x0][0x3c8], PT ;  /* 0x0000f20017007a0c */ /* 0x000fe40003f46270 */
[----:B------:R-:W-:Y:S02]  /*1f820*/  ISETP.GE.AND P1, PT, R22, c[0x0][0x3c8], PT ;  /* 0x0000f20016007a0c */ /* 0x000fe40003f26270 */
[----:B------:R-:W-:-:S05]  /*1f830*/  ISETP.GE.AND P0, PT, R21, c[0x0][0x3c8], PT ;  /* 0x0000f20015007a0c */ /* 0x000fca0003f06270 */
[CC--:B-12---:R-:W-:Y:S02]  /*1f840*/  @!P3 LEA R36, P5, R24.reuse, R0.reuse, 0x2 ;  /* 0x000000001824b211 */ /* 0x0c6fe400078a10ff */
[----:B------:R-:W-:Y:S02]  /*1f850*/  @!P4 LEA R34, P6, R241, R0, 0x2 ;  /* 0x00000000f122c211 */ /* 0x000fe400078c10ff */
[----:B---3--:R-:W-:Y:S02]  /*1f860*/  @!P3 LEA.HI.X R37, R24, R4, R37, 0x2, P5 ;  /* 0x000000041825b211 */ /* 0x008fe400028f1425 */
[----:B------:R-:W-:Y:S02]  /*1f870*/  @!P2 LEA R32, P5, R23, R0, 0x2 ;  /* 0x000000001720a211 */ /* 0x000fe400078a10ff */
[----:B------:R-:W-:Y:S02]  /*1f880*/  @!P4 LEA.HI.X R35, R241, R4, R40, 0x2, P6 ;  /* 0x00000004f123c211 */ /* 0x000fe400030f1428 */
[----:B------:R-:W-:-:S02]  /*1f890*/  @!P1 LEA R30, P6, R22, R0, 0x2 ;  /* 0x00000000161e9211 */ /* 0x000fc400078c10ff */
[----:B------:R-:W-:Y:S01]  /*1f8a0*/  @!P2 LEA.HI.X R33, R23, R4, R39, 0x2, P5 ;  /* 0x000000041721a211 */ /* 0x000fe200028f1427 */
[----:B------:R1:W-:Y:S01]  /*1f8b0*/  @!P4 ST.E.64 [R34.64], R168 ;  /* 0x000000a82200c985 */ /* 0x0003e2000c101b06 */
[C---:B------:R-:W-:Y:S02]  /*1f8c0*/  @!P0 LEA R2, P5, R21.reuse, R0, 0x2 ;  /* 0x0000000015028211 */ /* 0x040fe400078a10ff */
[-C--:B------:R-:W-:Y:S01]  /*1f8d0*/  @!P1 LEA.HI.X R31, R22, R4.reuse, R42, 0x2, P6 ;  /* 0x00000004161f9211 */ /* 0x080fe200030f142a */
[----:B------:R-:W-:Y:S01]  /*1f8e0*/  @!P3 ST.E.64 [R36.64], R166 ;  /* 0x000000a62400b985 */ /* 0x000fe2000c101b06 */
[----:B------:R-:W-:Y:S02]  /*1f8f0*/  ISETP.GE.AND P6, PT, R20, c[0x0][0x3c8], PT ;  /* 0x0000f20014007a0c */ /* 0x000fe40003fc6270 */
[----:B------:R-:W-:Y:S01]  /*1f900*/  @!P0 LEA.HI.X R3, R21, R4, R41, 0x2, P5 ;  /* 0x0000000415038211 */ /* 0x000fe200028f1429 */
[----:B------:R2:W-:Y:S01]  /*1f910*/  @!P2 ST.E.64 [R32.64], R110 ;  /* 0x0000006e2000a985 */ /* 0x0005e2000c101b06 */
[----:B------:R-:W-:-:S02]  /*1f920*/  ISETP.GE.AND P5, PT, R18, c[0x0][0x3c8], PT ;  /* 0x0000f20012007a0c */ /* 0x000fc40003fa6270 */
[----:B------:R-:W-:Y:S01]  /*1f930*/  ISETP.GE.AND P4, PT, R16, c[0x0][0x3c8], PT ;  /* 0x0000f20010007a0c */ /* 0x000fe20003f86270 */
[----:B------:R3:W-:Y:S01]  /*1f940*/  @!P1 ST.E.64 [R30.64], R88 ;  /* 0x000000581e009985 */ /* 0x0007e2000c101b06 */
[----:B------:R-:W-:Y:S02]  /*1f950*/  ISETP.GE.AND P3, PT, R15, c[0x0][0x3c8], PT ;  /* 0x0000f2000f007a0c */ /* 0x000fe40003f66270 */
[----:B------:R-:W-:Y:S01]  /*1f960*/  ISETP.GE.AND P2, PT, R14, c[0x0][0x3c8], PT ;  /* 0x0000f2000e007a0c */ /* 0x000fe20003f46270 */
[----:B------:R5:W-:Y:S02]  /*1f970*/  @!P0 ST.E.64 [R2.64], R72 ;  /* 0x0000004802008985 */ /* 0x000be4000c101b06 */
[----:B-1----:R-:W-:-:S04]  /*1f980*/  @!P6 LEA R34, P0, R20, R0, 0x2 ;  /* 0x000000001422e211 */ /* 0x002fc800078010ff */
[----:B------:R-:W-:Y:S02]  /*1f990*/  @!P6 LEA.HI.X R35, R20, R4, R43, 0x2, P0 ;  /* 0x000000041423e211 */ /* 0x000fe400000f142b */
[----:B--2---:R-:W-:-:S03]  /*1f9a0*/  @!P5 LEA R32, P1, R18, R0, 0x2 ;  /* 0x000000001220d211 */ /* 0x004fc600078210ff */
[----:B------:R-:W-:Y:S01]  /*1f9b0*/  @!P6 ST.E.64 [R34.64], R176 ;  /* 0x000000b02200e985 */ /* 0x000fe2000c101b06 */
[----:B------:R-:W-:Y:S02]  /*1f9c0*/  ISETP.GE.AND P6, PT, R11, c[0x0][0x3c8], PT ;  /* 0x0000f2000b007a0c */ /* 0x000fe40003fc6270 */
[----:B---3--:R-:W-:Y:S02]  /*1f9d0*/  @!P4 LEA R30, P0, R16, R0, 0x2 ;  /* 0x00000000101ec211 */ /* 0x008fe400078010ff */
[-C--:B------:R-:W-:Y:S02]  /*1f9e0*/  @!P5 LEA.HI.X R33, R18, R4.reuse, R45, 0x2, P1 ;  /* 0x000000041221d211 */ /* 0x080fe400008f142d */
[----:B------:R-:W-:Y:S02]  /*1f9f0*/  ISETP.GE.AND P1, PT, R12, c[0x0][0x3c8], PT ;  /* 0x0000f2000c007a0c */ /* 0x000fe40003f26270 */
[----:B------:R-:W-:Y:S01]  /*1fa00*/  @!P4 LEA.HI.X R31, R16, R4, R44, 0x2, P0 ;  /* 0x00000004101fc211 */ /* 0x000fe200000f142c */
[----:B------:R-:W-:Y:S01]  /*1fa10*/  @!P5 ST.E.64 [R32.64], R170 ;  /* 0x000000aa2000d985 */ /* 0x000fe2000c101b06 */
[----:B------:R-:W-:-:S02]  /*1fa20*/  @!P3 LEA R22, P0, R15, R0, 0x2 ;  /* 0x000000000f16b211 */ /* 0x000fc400078010ff */
[----:B------:R-:W-:Y:S01]  /*1fa30*/  ISETP.GE.AND P5, PT, R10, c[0x0][0x3c8], PT ;  /* 0x0000f2000a007a0c */ /* 0x000fe20003fa6270 */
[----:B------:R-:W-:Y:S01]  /*1fa40*/  @!P4 ST.E.64 [R30.64], R122 ;  /* 0x0000007a1e00c985 */ /* 0x000fe2000c101b06 */
[----:B------:R-:W-:Y:S02]  /*1fa50*/  @!P3 LEA.HI.X R23, R15, R4, R46, 0x2, P0 ;  /* 0x000000040f17b211 */ /* 0x000fe400000f142e */
[----:B------:R-:W-:Y:S02]  /*1fa60*/  @!P2 LEA R20, P0, R14, R0, 0x2 ;  /* 0x000000000e14a211 */ /* 0x000fe400078010ff */
[----:B------:R-:W-:Y:S01]  /*1fa70*/  ISETP.GE.AND P4, PT, R8, c[0x0][0x3c8], PT ;  /* 0x0000f20008007a0c */ /* 0x000fe20003f86270 */
[----:B------:R1:W-:Y:S01]  /*1fa80*/  @!P3 ST.E.64 [R22.64], R114 ;  /* 0x000000721600b985 */ /* 0x0003e2000c101b06 */
[----:B------:R-:W-:Y:S02]  /*1fa90*/  @!P2 LEA.HI.X R21, R14, R4, R47, 0x2, P0 ;  /* 0x000000040e15a211 */ /* 0x000fe400000f142f */
[----:B-----5:R-:W-:-:S02]  /*1faa0*/  @!P1 LEA R2, P0, R12, R0, 0x2 ;  /* 0x000000000c029211 */ /* 0x020fc400078010ff */
[----:B------:R-:W-:Y:S01]  /*1fab0*/  ISETP.GE.AND P3, PT, R7, c[0x0][0x3c8], PT ;  /* 0x0000f20007007a0c */ /* 0x000fe20003f66270 */
[----:B------:R2:W-:Y:S01]  /*1fac0*/  @!P2 ST.E.64 [R20.64], R92 ;  /* 0x0000005c1400a985 */ /* 0x0005e2000c101b06 */
[----:B------:R-:W-:Y:S02]  /*1fad0*/  @!P1 LEA.HI.X R3, R12, R4, R48, 0x2, P0 ;  /* 0x000000040c039211 */ /* 0x000fe400000f1430 */
[----:B------:R-:W-:-:S03]  /*1fae0*/  ISETP.GE.AND P2, PT, R6, c[0x0][0x3c8], PT ;  /* 0x0000f20006007a0c */ /* 0x000fc60003f46270 */
[----:B------:R3:W-:Y:S01]  /*1faf0*/  @!P1 ST.E.64 [R2.64], R76 ;  /* 0x0000004c02009985 */ /* 0x0007e2000c101b06 */
[----:B-1----:R-:W-:-:S04]  /*1fb00*/  @!P6 LEA R22, P0, R11, R0, 0x2 ;  /* 0x000000000b16e211 */ /* 0x002fc800078010ff */
[----:B------:R-:W-:Y:S02]  /*1fb10*/  @!P6 LEA.HI.X R23, R11, R4, R49, 0x2, P0 ;  /* 0x000000040b17e211 */ /* 0x000fe400000f1431 */
[-C--:B--2---:R-:W-:Y:S02]  /*1fb20*/  @!P5 LEA R20, P1, R10, R0.reuse, 0x2 ;  /* 0x000000000a14d211 */ /* 0x084fe400078210ff */
[----:B------:R-:W-:Y:S01]  /*1fb30*/  @!P4 LEA R14, P0, R8, R0, 0x2 ;  /* 0x00000000080ec211 */ /* 0x000fe200078010ff */
[----:B------:R-:W-:Y:S01]  /*1fb40*/  @!P6 ST.E.64 [R22.64], R178 ;  /* 0x000000b21600e985 */ /* 0x000fe2000c101b06 */
[-C--:B------:R-:W-:Y:S02]  /*1fb50*/  @!P5 LEA.HI.X R21, R10, R4.reuse, R51, 0x2, P1 ;  /* 0x000000040a15d211 */ /* 0x080fe400008f1433 */
[----:B------:R-:W-:Y:S02]  /*1fb60*/  ISETP.GE.AND P1, PT, R13, c[0x0][0x3c8], PT ;  /* 0x0000f2000d007a0c */ /* 0x000fe40003f26270 */
[----:B------:R-:W-:Y:S01]  /*1fb70*/  @!P4 LEA.HI.X R15, R8, R4, R50, 0x2, P0 ;  /* 0x00000004080fc211 */ /* 0x000fe200000f1432 */
[----:B------:R-:W-:Y:S01]  /*1fb80*/  @!P5 ST.E.64 [R20.64], R172 ;  /* 0x000000ac1400d985 */ /* 0x000fe2000c101b06 */
[----:B------:R-:W-:-:S02]  /*1fb90*/  @!P3 LEA R10, P0, R7, R0, 0x2 ;  /* 0x00000000070ab211 */ /* 0x000fc400078010ff */
[----:B------:R-:W-:Y:S01]  /*1fba0*/  ISETP.GE.AND P6, PT, R19, c[0x0][0x3c8], PT ;  /* 0x0000f20013007a0c */ /* 0x000fe20003fc6270 */
[----:B------:R1:W-:Y:S01]  /*1fbb0*/  @!P4 ST.E.64 [R14.64], R126 ;  /* 0x0000007e0e00c985 */ /* 0x0003e2000c101b06 */
[----:B------:R-:W-:Y:S02]  /*1fbc0*/  @!P3 LEA.HI.X R11, R7, R4, R52, 0x2, P0 ;  /* 0x00000004070bb211 */ /* 0x000fe400000f1434 */
[C---:B------:R-:W-:Y:S02]  /*1fbd0*/  @!P2 LEA R8, P0, R6.reuse, R0, 0x2 ;  /* 0x000000000608a211 */ /* 0x040fe400078010ff */
[----:B------:R-:W-:Y:S01]  /*1fbe0*/  ISETP.GE.AND P5, PT, R17, c[0x0][0x3c8], PT ;  /* 0x0000f20011007a0c */ /* 0x000fe20003fa6270 */
[----:B------:R2:W-:Y:S01]  /*1fbf0*/  @!P3 ST.E.64 [R10.64], R118 ;  /* 0x000000760a00b985 */ /* 0x0005e2000c101b06 */
[----:B------:R-:W-:Y:S02]  /*1fc00*/  @!P2 LEA.HI.X R9, R6, R4, R53, 0x2, P0 ;  /* 0x000000040609a211 */ /* 0x000fe400000f1435 */
[----:B---3--:R-:W-:-:S02]  /*1fc10*/  @!P1 LEA R2, P0, R13, R0, 0x2 ;  /* 0x000000000d029211 */ /* 0x008fc400078010ff */
[----:B------:R-:W-:Y:S01]  /*1fc20*/  ISETP.GE.AND P4, PT, R29, c[0x0][0x3c8], PT ;  /* 0x0000f2001d007a0c */ /* 0x000fe20003f86270 */
[----:B------:R3:W-:Y:S01]  /*1fc30*/  @!P2 ST.E.64 [R8.64], R96 ;  /* 0x000000600800a985 */ /* 0x0007e2000c101b06 */
[----:B------:R-:W-:Y:S02]  /*1fc40*/  @!P1 LEA.HI.X R3, R13, R4, R54, 0x2, P0 ;  /* 0x000000040d039211 */ /* 0x000fe400000f1436 */
[----:B------:R-:W-:Y:S02]  /*1fc50*/  ISETP.GE.AND P3, PT, R28, c[0x0][0x3c8], PT ;  /* 0x0000f2001c007a0c */ /* 0x000fe40003f66270 */
[----:B------:R-:W-:Y:S01]  /*1fc60*/  ISETP.GE.AND P2, PT, R27, c[0x0][0x3c8], PT ;  /* 0x0000f2001b007a0c */ /* 0x000fe20003f46270 */
[----:B------:R5:W-:Y:S01]  /*1fc70*/  @!P1 ST.E.64 [R2.64], R66 ;  /* 0x0000004202009985 */ /* 0x000be2000c101b06 */
[----:B------:R-:W-:-:S04]  /*1fc80*/  @!P5 LEA R12, P1, R17, R0, 0x2 ;  /* 0x00000000110cd211 */ /* 0x000fc800078210ff */
[----:B------:R-:W-:Y:S02]  /*1fc90*/  @!P5 LEA.HI.X R13, R17, R4, R56, 0x2, P1 ;  /* 0x00000004110dd211 */ /* 0x000fe400008f1438 */
[----:B------:R-:W-:Y:S02]  /*1fca0*/  ISETP.GE.AND P1, PT, R26, c[0x0][0x3c8], PT ;  /* 0x0000f2001a007a0c */ /* 0x000fe40003f26270 */
[----:B-1----:R-:W-:-:S04]  /*1fcb0*/  @!P6 LEA R14, P0, R19, R0, 0x2 ;  /* 0x00000000130ee211 */ /* 0x002fc800078010ff */
[----:B------:R-:W-:Y:S02]  /*1fcc0*/  @!P6 LEA.HI.X R15, R19, R4, R55, 0x2, P0 ;  /* 0x00000004130fe211 */ /* 0x000fe400000f1437 */
[----:B--2---:R-:W-:-:S03]  /*1fcd0*/  @!P4 LEA R10, P0, R29, R0, 0x2 ;  /* 0x000000001d0ac211 */ /* 0x004fc600078010ff */
[----:B------:R1:W-:Y:S01]  /*1fce0*/  @!P6 ST.E.64 [R14.64], R174 ;  /* 0x000000ae0e00e985 */ /* 0x0003e2000c101b06 */
[----:B------:R-:W-:Y:S02]  /*1fcf0*/  @!P4 LEA.HI.X R11, R29, R4, R57, 0x2, P0 ;  /* 0x000000041d0bc211 */ /* 0x000fe400000f1439 */
[C---:B---3--:R-:W-:Y:S01]  /*1fd00*/  @!P3 LEA R8, P0, R28.reuse, R0, 0x2 ;  /* 0x000000001c08b211 */ /* 0x048fe200078010ff */
[----:B------:R1:W-:Y:S03]  /*1fd10*/  @!P5 ST.E.64 [R12.64], R130 ;  /* 0x000000820c00d985 */ /* 0x0003e6000c101b06 */
[----:B------:R-:W-:Y:S01]  /*1fd20*/  @!P3 LEA.HI.X R9, R28, R4, R58, 0x2, P0 ;  /* 0x000000041c09b211 */ /* 0x000fe200000f143a */
[----:B------:R1:W-:Y:S01]  /*1fd30*/  @!P4 ST.E.64 [R10.64], R78 ;  /* 0x0000004e0a00c985 */ /* 0x0003e2000c101b06 */
[----:B------:R-:W-:-:S03]  /*1fd40*/  @!P2 LEA R6, P0, R27, R0, 0x2 ;  /* 0x000000001b06a211 */ /* 0x000fc600078010ff */
[----:B------:R1:W-:Y:S01]  /*1fd50*/  @!P3 ST.E.64 [R8.64], R74 ;  /* 0x0000004a0800b985 */ /* 0x0003e2000c101b06 */
[----:B------:R-:W-:Y:S02]  /*1fd60*/  @!P2 LEA.HI.X R7, R27, R4, R59, 0x2, P0 ;  /* 0x000000041b07a211 */ /* 0x000fe400000f143b */
[----:B-----5:R-:W-:-:S03]  /*1fd70*/  @!P1 LEA R2, P0, R26, R0, 0x2 ;  /* 0x000000001a029211 */ /* 0x020fc600078010ff */
        /* <DEDUP_REMOVED lines=9> */
.L_x_737:
[----:B------:R-:W2:Y:S04]  /*1fe10*/  LDL.LU R3, [R1+0x30] ;  /* 0x0000300001037983 */ /* 0x000ea80000300800 */
[----:B------:R-:W3:Y:S01]  /*1fe20*/  LDL R5, [R1+0xc] ;  /* 0x00000c0001057983 */ /* 0x000ee20000100800 */
[----:B------:R-:W-:Y:S01]  /*1fe30*/  ISETP.NE.U32.AND P0, PT, RZ, c[0x0][0x508], PT ;  /* 0x00014200ff007a0c */ /* 0x000fe20003f05070 */
[----:B------:R-:W-:Y:S01]  /*1fe40*/  IMAD.MOV.U32 R8, RZ, RZ, 0x4 ;  /* 0x00000004ff087424 */ /* 0x000fe200078e00ff */
[----:B------:R-:W-:Y:S01]  /*1fe50*/  ISETP.NE.U32.AND P2, PT, RZ, c[0x0][0x500], PT ;  /* 0x00014000ff007a0c */ /* 0x000fe20003f45070 */
[----:B------:R-:W-:Y:S01]  /*1fe60*/  IMAD.MOV.U32 R15, RZ, RZ, c[0x0][0x388] ;  /* 0x0000e200ff0f7624 */ /* 0x000fe200078e00ff */
[----:B------:R-:W-:Y:S01]  /*1fe70*/  ISETP.NE.AND.EX P0, PT, RZ, c[0x0][0x50c], PT, P0 ;  /* 0x00014300ff007a0c */ /* 0x000fe20003f05300 */
[----:B------:R-:W-:Y:S01]  /*1fe80*/  IMAD.MOV.U32 R2, RZ, RZ, RZ ;  /* 0x000000ffff027224 */ /* 0x000fe200078e00ff */
[----:B------:R-:W-:Y:S01]  /*1fe90*/  ISETP.NE.AND.EX P2, PT, RZ, c[0x0][0x504], PT, P2 ;  /* 0x00014100ff007a0c */ /* 0x000fe20003f45320 */
[----:B---3--:R-:W-:-:S10]  /*1fea0*/  IMAD.WIDE R6, R5, R8, c[0x0][0x500] ;  /* 0x0001400005067625 */ /* 0x008fd400078e0208 */
[----:B------:R-:W-:Y:S02]  /*1feb0*/  @P0 IMAD.WIDE R8, R5, R8, c[0x0][0x508] ;  /* 0x0001420005080625 */ /* 0x000fe400078e0208 */
[----:B------:R3:W5:Y:S04]  /*1fec0*/  @P2 LDG.E R2, [R6.64] ;  /* 0x0000000606022981 */ /* 0x000768000c1e1900 */
[----:B------:R3:W5:Y:S01]  /*1fed0*/  @P0 LDG.E R15, [R8.64] ;  /* 0x00000006080f0981 */ /* 0x000762000c1e1900 */
[----:B--2---:R-:W-:-:S04]  /*1fee0*/  ISETP.NE.AND P1, PT, R3, RZ, PT ;  /* 0x000000ff0300720c */ /* 0x004fc80003f25270 */
[----:B------:R-:W-:Y:S01]  /*1fef0*/  SEL R19, R3, c[0x0][0x3d4], P1 ;  /* 0x0000f50003137a07 */ /* 0x000fe20000800000 */
[----:B------:R-:W-:Y:S05]  /*1ff00*/  @P0 BRA `(.L_x_758) ;  /* 0x0000004000000947 */ /* 0x000fea0003800000 */
[----:B------:R-:W-:Y:S05]  /*1ff10*/  @!P2 BRA `(.L_x_758) ;  /* 0x000000300000a947 */ /* 0x000fea0003800000 */
[----:B-----5:R2:W4:Y:S04]  /*1ff20*/  LDG.E R15, [R6.64] ;  /* 0x00000006060f7981 */ /* 0x020528000c1e1900 */
[----:B--23--:R-:W4:Y:S02]  /*1ff30*/  LDG.E R6, [R6.64+0x4] ;  /* 0x0000040606067981 */ /* 0x00cf24000c1e1900 */
[----:B----4-:R-:W-:Y:S02]  /*1ff40*/  IADD3 R15, -R15, R6, RZ ;  /* 0x000000060f0f7210 */ /* 0x010fe40007ffe1ff */
.L_x_758:
[----:B---3--:R-:W2:Y:S01]  /*1ff50*/  S2R R6, SR_TID.X ;  /* 0x0000000000067919 */ /* 0x008ea20000002100 */
[----:B------:R-:W-:Y:S01]  /*1ff60*/  SHF.R.S32.HI R3, RZ, 0x1f, R5 ;  /* 0x0000001fff037819 */ /* 0x000fe20000011405 */
[----:B------:R-:W-:Y:S01]  /*1ff70*/  BSSY B0, `(.L_x_759) ;  /* 0x0000037000007945 */ /* 0x000fe20003800000 */
[----:B-----5:R-:W-:-:S02]  /*1ff80*/  SHF.R.S32.HI R18, RZ, 0x1f, R2 ;  /* 0x0000001fff127819 */ /* 0x020fc40000011402 */
[----:B------:R-:W-:Y:S02]  /*1ff90*/  SEL R5, R5, RZ, !P2 ;  /* 0x000000ff05057207 */ /* 0x000fe40005000000 */
[----:B------:R-:W-:Y:S02]  /*1ffa0*/  SEL R22, R3, RZ, !P2 ;  /* 0x000000ff03167207 */ /* 0x000fe40005000000 */
[----:B--2---:R-:W-:-:S13]  /*1ffb0*/  ISETP.GT.AND P0, PT, R6, 0x7f, PT ;  /* 0x0000007f0600780c */ /* 0x004fda0003f04270 */
[----:B------:R-:W-:Y:S05]  /*1ffc0*/  @P0 BRA `(.L_x_760) ;  /* 0x0000031000000947 */ /* 0x000fea0003800000 */
[----:B------:R-:W-:Y:S01]  /*1ffd0*/  IMAD R3, R15, c[0x0][0x4e8], RZ ;  /* 0x00013a000f037a24 */ /* 0x000fe200078e02ff */
[----:B------:R-:W-:-:S04]  /*1ffe0*/  IADD3 R14, R246, R6, RZ ;  /* 0x00000006f60e7210 */ /* 0x000fc80007ffe0ff */
[----:B------:R-:W-:-:S13]  /*1fff0*/  ISETP.GE.AND P0, PT, R14, R3, PT ;  /* 0x000000030e00720c */ /* 0x000fda0003f06270 */
[----:B------:R-:W-:Y:S05]  /*20000*/  @P0 BRA `(.L_x_760) ;  /* 0x000002d000000947 */ /* 0x000fea0003800000 */
[----:B------:R-:W2:Y:S04]  /*20010*/  LDL R6, [R1+0x18] ;  /* 0x0000180001067983 */ /* 0x000ea80000100800 */
        /* <DEDUP_REMOVED lines=44> */
.L_x_760:
[----:B------:R-:W-:Y:S05]  /*202e0*/  BSYNC B0 ;  /* 0x0000000000007941 */ /* 0x000fea0003800000 */
.L_x_759:
[----:B------:R-:W-:-:S13]  /*202f0*/  ISETP.GT.AND P0, PT, R19, 0x1, PT ;  /* 0x000000011300780c */ /* 0x000fda0003f04270 */
[----:B------:R-:W-:Y:S05]  /*20300*/  @P0 BRA `(.L_x_752) ;  /* 0x000007d000000947 */ /* 0x000fea0003800000 */
[----:B-1----:R-:W2:Y:S04]  /*20310*/  LDL.LU R3, [R1+0x18] ;  /* 0x0000180001037983 */ /* 0x002ea80000300800 */
[----:B------:R-:W3:Y:S01]  /*20320*/  LDL R8, [R1+0x48] ;  /* 0x0000480001087983 */ /* 0x000ee20000100800 */
[----:B------:R-:W-:-:S03]  /*20330*/  MOV R6, c[0x0][0x4e8] ;  /* 0x00013a0000067a02 */ /* 0x000fc60000000f00 */
[----:B------:R-:W1:Y:S01]  /*20340*/  S2R R11, SR_TID.X ;  /* 0x00000000000b7919 */ /* 0x000e620000002100 */
[----:B------:R-:W-:Y:S01]  /*20350*/  ISETP.NE.AND P0, PT, R6, 0x1, PT ;  /* 0x000000010600780c */ /* 0x000fe20003f05270 */
[----:B------:R-:W-:Y:S01]  /*20360*/  IMAD.WIDE.U32 R6, R2, c[0x0][0x3a0], RZ ;  /* 0x0000e80002067a25 */ /* 0x000fe200078e00ff */
[----:B--2---:R-:W-:-:S03]  /*20370*/  MOV R10, R3 ;  /* 0x00000003000a7202 */ /* 0x004fc60000000f00 */
[----:B------:R-:W-:-:S04]  /*20380*/  IMAD R3, R18, c[0x0][0x3a0], RZ ;  /* 0x0000e80012037a24 */ /* 0x000fc800078e02ff */
[----:B------:R-:W-:Y:S01]  /*20390*/  IMAD R2, R2, c[0x0][0x3a4], R3 ;  /* 0x0000e90002027a24 */ /* 0x000fe200078e0203 */
[----:B---3--:R-:W-:Y:S01]  /*203a0*/  IADD3 R3, R8, R246, RZ ;  /* 0x000000f608037210 */ /* 0x008fe20007ffe0ff */
[----:B------:R-:W-:-:S03]  /*203b0*/  IMAD R8, R22, c[0x0][0x3f0], RZ ;  /* 0x0000fc0016087a24 */ /* 0x000fc600078e02ff */
[----:B------:R-:W-:Y:S01]  /*203c0*/  IADD3 R7, R7, R2, RZ ;  /* 0x0000000207077210 */ /* 0x000fe20007ffe0ff */
[----:B------:R-:W-:Y:S01]  /*203d0*/  @P0 IMAD.HI.U32 R9, R3, c[0x0][0x4ec], RZ ;  /* 0x00013b0003090a27 */ /* 0x000fe200078e00ff */
[----:B------:R-:W-:-:S03]  /*203e0*/  MOV R2, R3 ;  /* 0x0000000300027202 */ /* 0x000fc60000000f00 */
[----:B------:R-:W-:Y:S01]  /*203f0*/  IMAD.WIDE.U32 R6, R10, c[0x0][0x3e8], R6 ;  /* 0x0000fa000a067a25 */ /* 0x000fe200078e0006 */
[----:B------:R-:W-:-:S03]  /*20400*/  @P0 SHF.R.U32.HI R2, RZ, c[0x0][0x4f0], R9 ;  /* 0x00013c00ff020a19 */ /* 0x000fc60000011609 */
[----:B------:R-:W-:Y:S01]  /*20410*/  IMAD R7, R10, c[0x0][0x3ec], R7 ;  /* 0x0000fb000a077a24 */ /* 0x000fe200078e0207 */
[----:B-1----:R-:W-:Y:S01]  /*20420*/  SHF.R.S32.HI R10, RZ, 0x1f, R11 ;  /* 0x0000001fff0a7819 */ /* 0x002fe2000001140b */
[C---:B------:R-:W-:Y:S01]  /*20430*/  IMAD R9, R5.reuse, c[0x0][0x3f4], R8 ;  /* 0x0000fd0005097a24 */ /* 0x040fe200078e0208 */
[----:B------:R-:W-:Y:S01]  /*20440*/  SHF.R.S32.HI R8, RZ, 0x1f, R2 ;  /* 0x0000001fff087819 */ /* 0x000fe20000011402 */
[----:B------:R-:W-:Y:S01]  /*20450*/  IMAD.WIDE.U32 R6, R5, c[0x0][0x3f0], R6 ;  /* 0x0000fc0005067a25 */ /* 0x000fe200078e0006 */
[----:B------:R-:W-:Y:S02]  /*20460*/  IADD3 R5, -R2, RZ, RZ ;  /* 0x000000ff02057210 */ /* 0x000fe40007ffe1ff */
[----:B------:R-:W-:Y:S01]  /*20470*/  LEA.HI R10, R10, R11, RZ, 0x3 ;  /* 0x0000000b0a0a7211 */ /* 0x000fe200078f18ff */
[----:B------:R-:W-:Y:S01]  /*20480*/  IMAD R8, R8, c[0x0][0x3e0], RZ ;  /* 0x0000f80008087a24 */ /* 0x000fe200078e02ff */
[----:B------:R-:W-:Y:S01]  /*20490*/  IADD3 R7, R7, R9, RZ ;  /* 0x0000000907077210 */ /* 0x000fe20007ffe0ff */
[----:B------:R-:W-:Y:S01]  /*204a0*/  IMAD R5, R5, c[0x0][0x4e8], R3 ;  /* 0x00013a0005057a24 */ /* 0x000fe200078e0203 */
[----:B------:R-:W-:Y:S01]  /*204b0*/  SHF.R.S32.HI R10, RZ, 0x3, R10 ;  /* 0x00000003ff0a7819 */ /* 0x000fe2000001140a */
[----:B------:R-:W-:-:S02]  /*204c0*/  IMAD R8, R2, c[0x0][0x3e4], R8 ;  /* 0x0000f90002087a24 */ /* 0x000fc400078e0208 */
[----:B------:R-:W-:Y:S01]  /*204d0*/  IMAD.WIDE.U32 R2, R2, c[0x0][0x3e0], R6 ;  /* 0x0000f80002027a25 */ /* 0x000fe200078e0006 */
[----:B------:R-:W-:Y:S02]  /*204e0*/  SHF.R.S32.HI R6, RZ, 0x1f, R5 ;  /* 0x0000001fff067819 */ /* 0x000fe40000011405 */
[----:B------:R-:W-:Y:S02]  /*204f0*/  IADD3 R13, R10, R246, RZ ;  /* 0x000000f60a0d7210 */ /* 0x000fe40007ffe0ff */
        /* <DEDUP_REMOVED lines=9> */
.L_x_816:
[----:B------:R-:W-:Y:S05]  /*20590*/  BRA.DIV ~URZ, `(.L_x_762) ;  /* 0x000024827f007947 */ /* 0x000fea000b800000 */
[----:B------:R3:W4:Y:S02]  /*205a0*/  SHFL.IDX PT, R2, R14, RZ, 0x181f ;  /* 0x00181fff0e027589 */ /* 0x00072400000e0000 */
.L_x_817:
[----:B------:R-:W5:Y:S01]  /*205b0*/  LDL.64 R18, [R1+0x10] ;  /* 0x0000100001127983 */ /* 0x000f620000100a00 */
[----:B------:R-:W-:Y:S01]  /*205c0*/  IMAD R12, R15, c[0x0][0x4e8], RZ ;  /* 0x00013a000f0c7a24 */ /* 0x000fe200078e02ff */
[----:B------:R-:W-:Y:S01]  /*205d0*/  BSSY B0, `(.L_x_763) ;  /* 0x0000012000007945 */ /* 0x000fe20003800000 */
[----:B------:R-:W-:Y:S02]  /*205e0*/  SHF.R.S32.HI R17, RZ, 0x1f, R4 ;  /* 0x0000001fff117819 */ /* 0x000fe40000011404 */
[----:B------:R-:W-:Y:S02]  /*205f0*/  SHF.R.S32.HI R15, RZ, 0x1f, R0 ;  /* 0x0000001fff0f7819 */ /* 0x000fe40000011400 */
[----:B------:R-:W-:Y:S02]  /*20600*/  ISETP.GE.AND P0, PT, R13, R12, PT ;  /* 0x0000000c0d00720c */ /* 0x000fe40003f06270 */
[----:B-----5:R-:W-:-:S11]  /*20610*/  SHF.R.S32.HI R16, RZ, 0x1f, R18 ;  /* 0x0000001fff107819 */ /* 0x020fd60000011412 */
        /* <DEDUP_REMOVED lines=10> */
[----:B------:R2:W-:Y:S04]  /*206c0*/  @!P2 ST.E.128 [R8.64], RZ ;  /* 0x000000ff0800a985 */ /* 0x0005e8000c101d06 */
[----:B------:R2:W-:Y:S04]  /*206d0*/  @!P1 ST.E.128 [R6.64], RZ ;  /* 0x000000ff06009985 */ /* 0x0005e8000c101d06 */
[----:B------:R2:W-:Y:S02]  /*206e0*/  @!P0 ST.E.128 [R2.64], RZ ;  /* 0x000000ff02008985 */ /* 0x0005e4000c101d06 */
.L_x_764:
[----:B------:R-:W-:Y:S05]  /*206f0*/  BSYNC B0 ;  /* 0x0000000000007941 */ /* 0x000fea0003800000 */
.L_x_763:
[----:B------:R-:W-:Y:S05]  /*20700*/  BRA.DIV ~URZ, `(.L_x_765) ;  /* 0x000023827f007947 */ /* 0x000fea000b800000 */
[----:B--2---:R2:W1:Y:S04]  /*20710*/  SHFL.IDX PT, R10, R11, 0x1, 0x181f ;  /* 0x00381f000b0a7f89 */ /* 0x00446800000e0000 */
[----:B----4-:R2:W4:Y:S02]  /*20720*/  SHFL.IDX PT, R2, R14, 0x1, 0x181f ;  /* 0x00381f000e027f89 */ /* 0x01052400000e0000 */
.L_x_818:
        /* <DEDUP_REMOVED lines=14> */
[----:B------:R1:W-:Y:S04]  /*20810*/  @!P2 ST.E.128 [R8.64], RZ ;  /* 0x000000ff0800a985 */ /* 0x0003e8000c101d06 */
[----:B------:R1:W-:Y:S04]  /*20820*/  @!P1 ST.E.128 [R6.64], RZ ;  /* 0x000000ff06009985 */ /* 0x0003e8000c101d06 */
[----:B------:R1:W-:Y:S02]  /*20830*/  @!P0 ST.E.128 [R2.64], RZ ;  /* 0x000000ff02008985 */ /* 0x0003e4000c101d06 */
.L_x_767:
[----:B------:R-:W-:Y:S05]  /*20840*/  BSYNC B0 ;  /* 0x0000000000007941 */ /* 0x000fea0003800000 */
.L_x_766:
[----:B------:R-:W-:Y:S05]  /*20850*/  BRA.DIV ~URZ, `(.L_x_768) ;  /* 0x000023027f007947 */ /* 0x000fea000b800000 */
[----:B-1----:R1:W2:Y:S02]  /*20860*/  SHFL.IDX PT, R10, R11, 0x2, 0x181f ;  /* 0x00581f000b0a7f89 */ /* 0x0022a400000e0000 */
.L_x_819:
[----:B------:R-:W-:Y:S05]  /*20870*/  BRA.DIV ~URZ, `(.L_x_769) ;  /* 0x000023527f007947 */ /* 0x000fea000b800000 */
[----:B----4-:R4:W1:Y:S02]  /*20880*/  SHFL.IDX PT, R2, R14, 0x2, 0x181f ;  /* 0x00581f000e027f89 */ /* 0x01086400000e0000 */
.L_x_820:
        /* <DEDUP_REMOVED lines=17> */
.L_x_771:
[----:B------:R-:W-:Y:S05]  /*209a0*/  BSYNC B0 ;  /* 0x0000000000007941 */ /* 0x000fea0003800000 */
.L_x_770:
[----:B------:R-:W-:Y:S05]  /*209b0*/  BRA.DIV ~URZ, `(.L_x_772) ;  /* 0x000022827f007947 */ /* 0x000fea000b800000 */
[----:B--2---:R2:W3:Y:S04]  /*209c0*/  SHFL.IDX PT, R10, R11, 0x3, 0x181f ;  /* 0x00781f000b0a7f89 */ /* 0x0044e800000e0000 */
[----:B-1----:R2:W1:Y:S02]  /*209d0*/  SHFL.IDX PT, R2, R14, 0x3, 0x181f ;  /* 0x00781f000e027f89 */ /* 0x00246400000e0000 */
.L_x_821:
[----:B------:R-:W-:-:S04]  /*209e0*/  IADD3 R13, R13, 0x60, RZ ;  /* 0x000000600d0d7810 */ /* 0x000fc80007ffe0ff */
[----:B------:R-:W-:-:S13]  /*209f0*/  ISETP.GE.AND P0, PT, R13, R12, PT ;  /* 0x0000000c0d00720c */ /* 0x000fda0003f06270 */
[----:B------:R-:W-:Y:S05]  /*20a00*/  @P0 BRA `(.L_x_752) ;  /* 0x000000d000000947 */ /* 0x000fea0003800000 */
[----:B------:R-:W5:Y:S01]  /*20a10*/  LDL.64 R18, [R1+0x10] ;  /* 0x0000100001127983 */ /* 0x000f620000100a00 */
[----:B------:R-:W-:Y:S02]  /*20a20*/  ISETP.GE.AND P1, PT, R4, c[0x0][0x3c8], PT ;  /* 0x0000f20004007a0c */ /* 0x000fe40003f26270 */
[----:B------:R-:W-:-:S11]  /*20a30*/  ISETP.GE.AND P0, PT, R0, c[0x0][0x3c8], PT ;  /* 0x0000f20000007a0c */ /* 0x000fd60003f06270 */
[----:B-1----:R-:W-:-:S04]  /*20a40*/  @!P1 LEA R6, P4, R4, R2, 0x1 ;  /* 0x0000000204069211 */ /* 0x002fc800078808ff */
[----:B---3--:R-:W-:Y:S02]  /*20a50*/  @!P1 LEA.HI.X R7, R4, R10, R17, 0x1, P4 ;  /* 0x0000000a04079211 */ /* 0x008fe400020f0c11 */
        /* <DEDUP_REMOVED lines=8> */
.L_x_752:
[----:B------:R-:W-:Y:S05]  /*20ae0*/  BSYNC B1 ;  /* 0x0000000000017941 */ /* 0x000fea0003800000 */
.L_x_736:
[----:B--2---:R-:W2:Y:S02]  /*20af0*/  LDL R0, [R1+0x4c] ;  /* 0x00004c0001007983 */ /* 0x004ea40000100800 */
[----:B--2---:R-:W-:-:S13]  /*20b00*/  ISETP.NE.AND P0, PT, R0, RZ, PT ;  /* 0x000000ff0000720c */ /* 0x004fda0003f05270 */
[----:B------:R-:W-:Y:S01]  /*20b10*/  @P0 WARPSYNC 0xffffffff ;  /* 0xffffffff00000948 */ /* 0x000fe20003800000 */
[----:B------:R-:W-:Y:S06]  /*20b20*/  @P0 BAR.SYNC.DEFER_BLOCKING 0x5, 0x100 ;  /* 0x0144000000000b1d */ /* 0x000fec0000010000 */
[----:B-1-3--:R-:W1:Y:S04]  /*20b30*/  @P0 LDS.128 R4, [0x18100] ;  /* 0x01810000ff040984 */ /* 0x00ae680000000c00 */
[----:B-1----:R1:W-:Y:S04]  /*20b40*/  @P0 STL.64 [R1], R4 ;  /* 0x0000000401000387 */ /* 0x0023e80000100a00 */
[----:B------:R1:W-:Y:S04]  /*20b50*/  @P0 STL.64 [R1+0x8], R6 ;  /* 0x0000080601000387 */ /* 0x0003e80000100a00 */
[----:B------:R-:W-:Y:S06]  /*20b60*/  @P0 BAR.ARV 0x4, 0x100 ;  /* 0x0104000000000b1d */ /* 0x000fec0000002000 */
[----:B------:R-:W-:Y:S05]  /*20b70*/  @P0 BRA `(.L_x_773) ;  /* 0x0000103000000947 */ /* 0x000fea0003800000 */
[----:B------:R-:W2:Y:S01]  /*20b80*/  S2R R0, SR_TID.X ;  /* 0x0000000000007919 */ /* 0x000ea20000002100 */
[----:B-1----:R-:W-:Y:S01]  /*20b90*/  IMAD.MOV.U32 R7, RZ, RZ, RZ ;  /* 0x000000ffff077224 */ /* 0x002fe200078e00ff */
[----:B--2---:R-:W-:-:S04]  /*20ba0*/  LOP3.LUT R13, R0, 0x1f, RZ, 0xc0, !PT ;  /* 0x0000001f000d7812 */ /* 0x004fc800078ec0ff */
[----:B------:R-:W-:Y:S01]  /*20bb0*/  ISETP.NE.AND P6, PT, R13, 0x1f, PT ;  /* 0x0000001f0d00780c */ /* 0x000fe20003fc5270 */
[----:B------:R-:W-:Y:S10]  /*20bc0*/  BRA.DIV ~URZ, `(.L_x_774) ;  /* 0x000021427f007947 */ /* 0x000ff4000b800000 */
[----:B------:R1:W2:Y:S02]  /*20bd0*/  SHFL.IDX PT, R10, R83, RZ, 0x1f ;  /* 0x00001fff530a7589 */ /* 0x0002a400000e0000 */
.L_x_822:
[----:B------:R-:W-:Y:S05]  /*20be0*/  BRA.DIV ~URZ, `(.L_x_775) ;  /* 0x000021927f007947 */ /* 0x000fea000b800000 */
[----:B------:R3:W1:Y:S02]  /*20bf0*/  SHFL.IDX PT, R8, R83, 0x1, 0x1f ;  /* 0x00201f0053087f89 */ /* 0x00066400000e0000 */
.L_x_823:
[----:B------:R-:W5:Y:S01]  /*20c00*/  LDL R0, [R1+0xc] ;  /* 0x00000c0001007983 */ /* 0x000f620000100800 */
[----:B------:R-:W-:Y:S02]  /*20c10*/  IMAD.MOV.U32 R6, RZ, RZ, RZ ;  /* 0x000000ffff067224 */ /* 0x000fe400078e00ff */
[----:B-----5:R-:W-:-:S05]  /*20c20*/  IMAD.IADD R0, R0, 0x1, R13 ;  /* 0x0000000100007824 */ /* 0x020fca00078e020d */
[----:B------:R-:W-:-:S13]  /*20c30*/  ISETP.GE.OR P0, PT, R0, c[0x0][0x53c], !P6 ;  /* 0x00014f0000007a0c */ /* 0x000fda0007706670 */
[----:B----4-:R-:W-:Y:S01]  /*20c40*/  @!P0 MOV R2, 0x4 ;  /* 0x0000000400028802 */ /* 0x010fe20000000f00 */
[----:B------:R-:W-:-:S04]  /*20c50*/  @!P0 IMAD.MOV.U32 R4, RZ, RZ, 0x4 ;  /* 0x00000004ff048424 */ /* 0x000fc800078e00ff */
[----:B------:R-:W-:-:S04]  /*20c60*/  @!P0 IMAD.WIDE R4, R0, R4, c[0x0][0x580] ;  /* 0x0001600000048625 */ /* 0x000fc800078e0204 */
[----:B------:R-:W-:Y:S01]  /*20c70*/  @!P0 IMAD.WIDE R2, R0, R2, c[0x0][0x578] ;  /* 0x00015e0000028625 */ /* 0x000fe200078e0202 */
[----:B------:R-:W4:Y:S04]  /*20c80*/  @!P0 LDG.E R6, [R4.64] ;  /* 0x0000000604068981 */ /* 0x000f28000c1e1900 */
[----:B------:R-:W4:Y:S01]  /*20c90*/  @!P0 LDG.E R7, [R2.64] ;  /* 0x0000000602078981 */ /* 0x000f22000c1e1900 */
[C---:B------:R-:W-:Y:S02]  /*20ca0*/  ISETP.GE.U32.AND P4, PT, R13.reuse, 0x10, PT ;  /* 0x000000100d00780c */ /* 0x040fe40003f86070 */
[C---:B------:R-:W-:Y:S02]  /*20cb0*/  ISETP.GE.U32.AND P3, PT, R13.reuse, 0x8, PT ;  /* 0x000000080d00780c */ /* 0x040fe40003f66070 */
[----:B------:R-:W-:-:S02]  /*20cc0*/  ISETP.GE.U32.AND P2, PT, R13, 0x4, PT ;  /* 0x000000040d00780c */ /* 0x000fc40003f46070 */
[C---:B------:R-:W-:Y:S02]  /*20cd0*/  ISETP.GE.U32.AND P1, PT, R13.reuse, 0x2, PT ;  /* 0x000000020d00780c */ /* 0x040fe40003f26070 */
[----:B------:R-:W-:Y:S02]  /*20ce0*/  ISETP.NE.AND P5, PT, R13, RZ, PT ;  /* 0x000000ff0d00720c */ /* 0x000fe40003fa5270 */
[----:B------:R-:W-:Y:S01]  /*20cf0*/  MOV R12, RZ ;  /* 0x000000ff000c7202 */ /* 0x000fe20000000f00 */
[----:B----4-:R-:W-:Y:S01]  /*20d00*/  IMAD R4, R7, R6, RZ ;  /* 0x0000000607047224 */ /* 0x010fe200078e02ff */
[----:B------:R-:W-:Y:S07]  /*20d10*/  BRA.DIV ~URZ, `(.L_x_776) ;  /* 0x000020d27f007947 */ /* 0x000fee000b800000 */
[----:B------:R4:W3:Y:S02]  /*20d20*/  SHFL.UP PT, R5, R4, 0x1, RZ ;  /* 0x0420000004057989 */ /* 0x0008e400000e00ff */
.L_x_824:
[----:B---3--:R-:W-:-:S04]  /*20d30*/  SEL R5, R5, RZ, P5 ;  /* 0x000000ff05057207 */ /* 0x008fc80002800000 */
[----:B----4-:R-:W-:Y:S01]  /*20d40*/  IADD3 R4, R4, R5, RZ ;  /* 0x0000000504047210 */ /* 0x010fe20007ffe0ff */
[----:B------:R-:W-:Y:S05]  /*20d50*/  BRA.DIV ~URZ, `(.L_x_777) ;  /* 0x000020e27f007947 */ /* 0x000fea000b800000 */
        /* <DEDUP_REMOVED lines=12> */
[----:B------:R3:W4:Y:S02]  /*20e20*/  SHFL.IDX PT, R0, R4, 0x1f, 0x1f ;  /* 0x03e01f0004007f89 */ /* 0x00072400000e0000 */
.L_x_825:
[----:B----4-:R-:W-:Y:S01]  /*20e30*/  IMAD R0, R0, c[0x0][0x538], RZ ;  /* 0x00014e0000007a24 */ /* 0x010fe200078e02ff */
[----:B------:R-:W-:Y:S04]  /*20e40*/  BSSY B1, `(.L_x_778) ;  /* 0x00000cd000017945 */ /* 0x000fe80003800000 */
[----:B-1----:R-:W-:-:S04]  /*20e50*/  IADD3 R8, R0, R8, RZ ;  /* 0x0000000800087210 */ /* 0x002fc80007ffe0ff */
[----:B--2---:R-:W-:-:S13]  /*20e60*/  ISETP.GT.AND P0, PT, R8, R10, PT ;  /* 0x0000000a0800720c */ /* 0x004fda0003f04270 */
[----:B------:R-:W-:Y:S05]  /*20e70*/  @P0 BRA `(.L_x_779) ;  /* 0x0000025000000947 */ /* 0x000fea0003800000 */
.L_x_783:
[----:B------:R-:W2:Y:S02]  /*20e80*/  LDL.LU R0, [R1+0xc] ;  /* 0x00000c0001007983 */ /* 0x000ea40000300800 */
[----:B--2---:R-:W-:-:S04]  /*20e90*/  IADD3 R0, R0, 0x1f, RZ ;  /* 0x0000001f00007810 */ /* 0x004fc80007ffe0ff */
[----:B------:R-:W-:-:S13]  /*20ea0*/  ISETP.GE.AND P0, PT, R0, c[0x0][0x53c], PT ;  /* 0x00014f0000007a0c */ /* 0x000fda0003f06270 */
[----:B------:R-:W-:Y:S05]  /*20eb0*/  @P0 BRA `(.L_x_780) ;  /* 0x00000c0000000947 */ /* 0x000fea0003800000 */
[----:B------:R1:W-:Y:S01]  /*20ec0*/  STL [R1+0xc], R0 ;  /* 0x00000c0001007387 */ /* 0x0003e20000100800 */
[----:B------:R-:W-:Y:S01]  /*20ed0*/  CS2R R6, SRZ ;  /* 0x0000000000067805 */ /* 0x000fe2000001ff00 */
[----:B-1----:R-:W-:-:S04]  /*20ee0*/  IADD3 R0, R0, R13, RZ ;  /* 0x0000000d00007210 */ /* 0x002fc80007ffe0ff */
[----:B------:R-:W-:-:S13]  /*20ef0*/  ISETP.GE.OR P0, PT, R0, c[0x0][0x53c], !P6 ;  /* 0x00014f0000007a0c */ /* 0x000fda0007706670 */
[----:B---3--:R-:W-:Y:S02]  /*20f00*/  @!P0 MOV R4, 0x4 ;  /* 0x0000000400048802 */ /* 0x008fe40000000f00 */
        /* <DEDUP_REMOVED lines=8> */
.L_x_826:
        /* <DEDUP_REMOVED lines=16> */
.L_x_827:
[----:B--2---:R-:W-:-:S05]  /*21090*/  IMAD R0, R0, c[0x0][0x538], RZ ;  /* 0x00014e0000007a24 */ /* 0x004fca00078e02ff */
[----:B------:R-:W-:-:S04]  /*210a0*/  IADD3 R8, R0, R8, RZ ;  /* 0x0000000800087210 */ /* 0x000fc80007ffe0ff */
[----:B------:R-:W-:-:S13]  /*210b0*/  ISETP.GT.AND P0, PT, R8, R10, PT ;  /* 0x0000000a0800720c */ /* 0x000fda0003f04270 */
[----:B-1----:R-:W-:Y:S05]  /*210c0*/  @!P0 BRA `(.L_x_783) ;  /* 0xfffffdb000008947 */ /* 0x002fea000383ffff */
.L_x_779:
[----:B------:R-:W-:-:S05]  /*210d0*/  IADD3 R8, -R0, R8, RZ ;  /* 0x0000000800087210 */ /* 0x000fca0007ffe1ff */
[----:B------:R-:W-:-:S05]  /*210e0*/  IMAD R0, R4, c[0x0][0x538], R8 ;  /* 0x00014e0004007a24 */ /* 0x000fca00078e0208 */
[----:B------:R-:W-:Y:S01]  /*210f0*/  ISETP.GT.AND P0, PT, R0, R10, PT ;  /* 0x0000000a0000720c */ /* 0x000fe20003f04270 */
[----:B------:R-:W-:-:S12]  /*21100*/  BRA.DIV ~URZ, `(.L_x_784) ;  /* 0x000021427f007947 */ /* 0x000fd8000b800000 */
[----:B------:R-:W-:-:S03]  /*21110*/  VOTE.ANY R11, PT, !P0 ;  /* 0x00000000000b7806 */ /* 0x000fc600040e0100 */
.L_x_828:
[----:B------:R-:W2:Y:S01]  /*21120*/  LDL.LU R2, [R1+0xc] ;  /* 0x00000c0001027983 */ /* 0x000ea20000300800 */
[----:B------:R-:W2:Y:S02]  /*21130*/  POPC R0, R11 ;  /* 0x0000000b00007309 */ /* 0x000ea40000000000 */
[----:B--2---:R-:W-:-:S05]  /*21140*/  IADD3 R2, R0, R2, RZ ;  /* 0x0000000200027210 */ /* 0x004fca0007ffe0ff */
[----:B------:R1:W-:Y:S01]  /*21150*/  STL [R1+0xc], R2 ;  /* 0x00000c0201007387 */ /* 0x0003e20000100800 */
[----:B------:R-:W-:Y:S05]  /*21160*/  BRA.DIV ~URZ, `(.L_x_785) ;  /* 0x000021327f007947 */ /* 0x000fea000b800000 */
[----:B------:R2:W4:Y:S04]  /*21170*/  SHFL.IDX PT, R6, R6, R0, 0x1f ;  /* 0x00001f0006067589 */ /* 0x00052800000e0000 */
[----:B------:R2:W1:Y:S02]  /*21180*/  SHFL.IDX PT, R7, R7, R0, 0x1f ;  /* 0x00001f0007077589 */ /* 0x00046400000e0000 */
.L_x_829:
[----:B------:R-:W-:Y:S01]  /*21190*/  ISETP.NE.AND P0, PT, R11, RZ, PT ;  /* 0x000000ff0b00720c */ /* 0x000fe20003f05270 */
[----:B------:R-:W-:-:S12]  /*211a0*/  BSSY B0, `(.L_x_786) ;  /* 0x0000005000007945 */ /* 0x000fd80003800000 */
[----:B------:R-:W-:Y:S05]  /*211b0*/  @!P0 BRA `(.L_x_787) ;  /* 0x0000003000008947 */ /* 0x000fea0003800000 */
[----:B--2---:R-:W-:Y:S01]  /*211c0*/  IADD3 R0, R0, -0x1, RZ ;  /* 0xffffffff00007810 */ /* 0x004fe20007ffe0ff */
[----:B------:R-:W-:Y:S05]  /*211d0*/  BRA.DIV ~URZ, `(.L_x_788) ;  /* 0x000021927f007947 */ /* 0x000fea000b800000 */
[----:B------:R2:W3:Y:S02]  /*211e0*/  SHFL.IDX PT, R12, R4, R0, 0x1f ;  /* 0x00001f00040c7589 */ /* 0x0004e400000e0000 */
.L_x_787:
[----:B------:R-:W-:Y:S05]  /*211f0*/  BSYNC B0 ;  /* 0x0000000000007941 */ /* 0x000fea0003800000 */
.L_x_786:
[----:B--23--:R-:W-:Y:S01]  /*21200*/  IMAD R0, R12, c[0x0][0x538], R8 ;  /* 0x00014e000c007a24 */ /* 0x00cfe200078e0208 */
[----:B-1----:R-:W-:Y:S01]  /*21210*/  ISETP.NE.AND P0, PT, R7, 0x1, PT ;  /* 0x000000010700780c */ /* 0x002fe20003f05270 */
[----:B------:R-:W-:Y:S03]  /*21220*/  BSSY B0, `(.L_x_789) ;  /* 0x0000085000007945 */ /* 0x000fe60003800000 */
[----:B------:R1:W-:Y:S01]  /*21230*/  STL [R1], R0 ;  /* 0x0000000001007387 */ /* 0x0003e20000100800 */
[----:B------:R-:W-:-:S08]  /*21240*/  IADD3 R3, -R0, R10, RZ ;  /* 0x0000000a00037210 */ /* 0x000fd00007ffe1ff */
[----:B------:R-:W-:Y:S05]  /*21250*/  @!P0 BRA `(.L_x_790) ;  /* 0x000003f000008947 */ /* 0x000fea0003800000 */
[-C--:B----4-:R-:W-:Y:S01]  /*21260*/  IABS R2, R6.reuse ;  /* 0x0000000600027213 */ /* 0x090fe20000000000 */
[----:B------:R-:W-:Y:S01]  /*21270*/  IMAD.MOV.U32 R8, RZ, RZ, RZ ;  /* 0x000000ffff087224 */ /* 0x000fe200078e00ff */
[----:B------:R-:W-:Y:S02]  /*21280*/  IABS R10, R6 ;  /* 0x00000006000a7213 */ /* 0x000fe40000000000 */
[----:B-1----:R-:W1:Y:S08]  /*21290*/  I2F.RP R0, R2 ;  /* 0x0000000200007306 */ /* 0x002e700000209400 */
[----:B-1----:R-:W1:Y:S02]  /*212a0*/  MUFU.RCP R0, R0 ;  /* 0x0000000000007308 */ /* 0x002e640000001000 */
[----:B-1----:R-:W-:-:S06]  /*212b0*/  IADD3 R0, R0, 0xffffffe, RZ ;  /* 0x0ffffffe00007810 */ /* 0x002fcc0007ffe0ff */
[----:B------:R-:W1:Y:S02]  /*212c0*/  F2I.FTZ.U32.TRUNC.NTZ R9, R0 ;  /* 0x0000000000097305 */ /* 0x000e64000021f000 */
[----:B-1----:R-:W-:Y:S01]  /*212d0*/  IMAD.MOV R4, RZ, RZ, -R9 ;  /* 0x000000ffff047224 */ /* 0x002fe200078e0a09 */
[----:B------:R-:W-:-:S03]  /*212e0*/  IABS R0, R7 ;  /* 0x0000000700007213 */ /* 0x000fc60000000000 */
[----:B------:R-:W-:Y:S02]  /*212f0*/  IMAD.MOV.U32 R5, RZ, RZ, R4 ;  /* 0x000000ffff057224 */ /* 0x000fe400078e0004 */
[----:B------:R-:W-:Y:S01]  /*21300*/  IMAD.MOV.U32 R4, RZ, RZ, R0 ;  /* 0x000000ffff047224 */ /* 0x000fe200078e0000 */
[----:B------:R-:W-:Y:S01]  /*21310*/  IABS R0, R3 ;  /* 0x0000000300007213 */ /* 0x000fe20000000000 */
[----:B------:R-:W-:Y:S02]  /*21320*/  IMAD R5, R5, R2, RZ ;  /* 0x0000000205057224 */ /* 0x000fe400078e02ff */
[----:B------:R-:W1:Y:S02]  /*21330*/  I2F.RP R11, R4 ;  /* 0x00000004000b7306 */ /* 0x000e640000209400 */
[----:B------:R-:W-:Y:S01]  /*21340*/  IMAD.HI.U32 R9, R9, R5, R8 ;  /* 0x0000000509097227 */ /* 0x000fe200078e0008 */
[----:B------:R-:W-:-:S03]  /*21350*/  MOV R5, R0 ;  /* 0x0000000000057202 */ /* 0x000fc60000000f00 */
[----:B------:R-:W-:-:S04]  /*21360*/  IMAD.MOV R0, RZ, RZ, -R10 ;  /* 0x000000ffff007224 */ /* 0x000fc800078e0a0a */
[----:B------:R-:W-:Y:S02]  /*21370*/  IMAD.MOV.U32 R8, RZ, RZ, R0 ;  /* 0x000000ffff087224 */ /* 0x000fe400078e0000 */
[----:B------:R-:W-:-:S04]  /*21380*/  IMAD.HI.U32 R0, R9, R5, RZ ;  /* 0x0000000509007227 */ /* 0x000fc800078e00ff */
[----:B------:R-:W-:Y:S02]  /*21390*/  IMAD R5, R0, R8, R5 ;  /* 0x0000000800057224 */ /* 0x000fe400078e0205 */
[----:B-1----:R-:W1:Y:S03]  /*213a0*/  MUFU.RCP R8, R11 ;  /* 0x0000000b00087308 */ /* 0x002e660000001000 */
[----:B------:R-:W-:Y:S02]  /*213b0*/  ISETP.GT.U32.AND P0, PT, R2, R5, PT ;  /* 0x000000050200720c */ /* 0x000fe40003f04070 */
[----:B-1----:R-:W-:-:S11]  /*213c0*/  IADD3 R8, R8, 0xffffffe, RZ ;  /* 0x0ffffffe08087810 */ /* 0x002fd60007ffe0ff */
[----:B------:R-:W-:Y:S01]  /*213d0*/  @!P0 IMAD.IADD R5, R5, 0x1, -R2 ;  /* 0x0000000105058824 */ /* 0x000fe200078e0a02 */
[----:B------:R-:W-:Y:S01]  /*213e0*/  @!P0 IADD3 R0, R0, 0x1, RZ ;  /* 0x0000000100008810 */ /* 0x000fe20007ffe0ff */
[----:B------:R-:W1:Y:S01]  /*213f0*/  F2I.FTZ.U32.TRUNC.NTZ R9, R8 ;  /* 0x0000000800097305 */ /* 0x000e62000021f000 */
[----:B------:R-:W-:Y:S02]  /*21400*/  ISETP.NE.AND P0, PT, R6, RZ, PT ;  /* 0x000000ff0600720c */ /* 0x000fe40003f05270 */
[----:B------:R-:W-:Y:S02]  /*21410*/  ISETP.GE.U32.AND P2, PT, R5, R2, PT ;  /* 0x000000020500720c */ /* 0x000fe40003f46070 */
[----:B------:R-:W-:-:S04]  /*21420*/  LOP3.LUT R2, R3, R6, RZ, 0x3c, !PT ;  /* 0x0000000603027212 */ /* 0x000fc800078e3cff */
[----:B------:R-:W-:-:S07]  /*21430*/  ISETP.GE.AND P1, PT, R2, RZ, PT ;  /* 0x000000ff0200720c */ /* 0x000fce0003f26270 */
[----:B------:R-:W-:Y:S02]  /*21440*/  @P2 IADD3 R0, R0, 0x1, RZ ;  /* 0x0000000100002810 */ /* 0x000fe40007ffe0ff */
[----:B-1----:R-:W-:Y:S02]  /*21450*/  IADD3 R2, RZ, -R9, RZ ;  /* 0x80000009ff027210 */ /* 0x002fe40007ffe0ff */
[----:B------:R-:W-:Y:S02]  /*21460*/  MOV R8, RZ ;  /* 0x000000ff00087202 */ /* 0x000fe40000000f00 */
[----:B------:R-:W-:Y:S01]  /*21470*/  @!P1 IMAD.MOV R0, RZ, RZ, -R0 ;  /* 0x000000ffff009224 */ /* 0x000fe200078e0a00 */
[----:B------:R-:W-:Y:S01]  /*21480*/  @!P0 LOP3.LUT R0, RZ, R6, RZ, 0x33, !PT ;  /* 0x00000006ff008212 */ /* 0x000fe200078e33ff */
[----:B------:R-:W-:Y:S01]  /*21490*/  IMAD.MOV.U32 R5, RZ, RZ, R2 ;  /* 0x000000ffff057224 */ /* 0x000fe200078e0002 */
[----:B------:R-:W-:Y:S02]  /*214a0*/  IABS R2, R7 ;  /* 0x0000000700027213 */ /* 0x000fe40000000000 */
[----:B------:R-:W-:Y:S01]  /*214b0*/  IABS R11, R0 ;  /* 0x00000000000b7213 */ /* 0x000fe20000000000 */
[----:B------:R-:W-:-:S02]  /*214c0*/  IMAD R5, R5, R4, RZ ;  /* 0x0000000405057224 */ /* 0x000fc400078e02ff */
        /* <DEDUP_REMOVED lines=10> */
[----:B------:R-:W-:Y:S01]  /*21570*/  ISETP.GE.U32.AND P2, PT, R5, R4, PT ;  /* 0x000000040500720c */ /* 0x000fe20003f46070 */
[----:B------:R-:W-:Y:S01]  /*21580*/  IMAD.MOV R5, RZ, RZ, -R0 ;  /* 0x000000ffff057224 */ /* 0x000fe200078e0a00 */
        /* <DEDUP_REMOVED lines=12> */
.L_x_790:
[----:B-1----:R-:W2:Y:S01]  /*21650*/  LDL R0, [R1+0xc] ;  /* 0x00000c0001007983 */ /* 0x002ea20000100800 */
[----:B------:R-:W-:-:S04]  /*21660*/  IMAD.MOV.U32 R4, RZ, RZ, 0x4 ;  /* 0x00000004ff047424 */ /* 0x000fc800078e00ff */
[----:B--2---:R-:W-:-:S05]  /*21670*/  IMAD.WIDE R4, R0, R4, c[0x0][0x590] ;  /* 0x0001640000047625 */ /* 0x004fca00078e0204 */
[----:B------:R1:W2:Y:S01]  /*21680*/  LDG.E R7, [R4.64] ;  /* 0x0000000604077981 */ /* 0x0002a2000c1e1900 */
[----:B------:R-:W-:Y:S01]  /*21690*/  IABS R2, R3 ;  /* 0x0000000300027213 */ /* 0x000fe20000000000 */
[----:B-1----:R-:W-:Y:S02]  /*216a0*/  IMAD.MOV.U32 R4, RZ, RZ, RZ ;  /* 0x000000ffff047224 */ /* 0x002fe400078e00ff */
[----:B--2-4-:R-:W-:-:S05]  /*216b0*/  IMAD R11, R7, R6, RZ ;  /* 0x00000006070b7224 */ /* 0x014fca00078e02ff */
        /* <DEDUP_REMOVED lines=8> */
[----:B------:R-:W-:-:S04]  /*21740*/  IMAD R0, R0, R8, RZ ;  /* 0x0000000800007224 */ /* 0x000fc800078e02ff */
[----:B------:R-:W-:-:S04]  /*21750*/  IMAD.HI.U32 R0, R5, R0, R4 ;  /* 0x0000000005007227 */ /* 0x000fc800078e0004 */
[----:B------:R-:W-:Y:S02]  /*21760*/  IMAD.MOV R4, RZ, RZ, -R9 ;  /* 0x000000ffff047224 */ /* 0x000fe400078e0a09 */
[----:B------:R-:W-:-:S04]  /*21770*/  IMAD.HI.U32 R0, R0, R2, RZ ;  /* 0x0000000200007227 */ /* 0x000fc800078e00ff */
[----:B------:R-:W-:-:S05]  /*21780*/  IMAD R2, R0, R4, R2 ;  /* 0x0000000400027224 */ /* 0x000fca00078e0202 */
[----:B------:R-:W-:-:S13]  /*21790*/  ISETP.GT.U32.AND P0, PT, R8, R2, PT ;  /* 0x000000020800720c */ /* 0x000fda0003f04070 */
[-C--:B------:R-:W-:Y:S02]  /*217a0*/  @!P0 IADD3 R2, R2, -R8.reuse, RZ ;  /* 0x8000000802028210 */ /* 0x080fe40007ffe0ff */
[----:B------:R-:W-:Y:S02]  /*217b0*/  @!P0 IADD3 R0, R0, 0x1, RZ ;  /* 0x0000000100008810 */ /* 0x000fe40007ffe0ff */
[----:B------:R-:W-:Y:S01]  /*217c0*/  ISETP.GE.U32.AND P2, PT, R2, R8, PT ;  /* 0x000000080200720c */ /* 0x000fe20003f46070 */
[----:B------:R-:W-:Y:S01]  /*217d0*/  IMAD.MOV.U32 R8, RZ, RZ, RZ ;  /* 0x000000ffff087224 */ /* 0x000fe200078e00ff */
[----:B------:R-:W-:Y:S02]  /*217e0*/  LOP3.LUT R2, R3, R11, RZ, 0x3c, !PT ;  /* 0x0000000b03027212 */ /* 0x000fe400078e3cff */
[----:B------:R-:W-:Y:S02]  /*217f0*/  ISETP.NE.AND P0, PT, R11, RZ, PT ;  /* 0x000000ff0b00720c */ /* 0x000fe40003f05270 */
[----:B------:R-:W-:-:S07]  /*21800*/  ISETP.GE.AND P1, PT, R2, RZ, PT ;  /* 0x000000ff0200720c */ /* 0x000fce0003f26270 */
[----:B------:R-:W-:-:S05]  /*21810*/  @P2 IADD3 R0, R0, 0x1, RZ ;  /* 0x0000000100002810 */ /* 0x000fca0007ffe0ff */
[----:B------:R-:W-:-:S04]  /*21820*/  IMAD.MOV.U32 R2, RZ, RZ, R0 ;  /* 0x000000ffff027224 */ /* 0x000fc800078e0000 */
[----:B------:R-:W-:Y:S01]  /*21830*/  @!P1 IMAD.MOV R2, RZ, RZ, -R2 ;  /* 0x000000ffff029224 */ /* 0x000fe200078e0a02 */
[----:B------:R-:W-:-:S05]  /*21840*/  @!P0 LOP3.LUT R2, RZ, R11, RZ, 0x33, !PT ;  /* 0x0000000bff028212 */ /* 0x000fca00078e33ff */
[----:B------:R-:W-:Y:S02]  /*21850*/  IMAD R10, R7, R2, RZ ;  /* 0x00000002070a7224 */ /* 0x000fe400078e02ff */
[----:B------:R-:W-:-:S03]  /*21860*/  IMAD.MOV R2, RZ, RZ, -R2 ;  /* 0x000000ffff027224 */ /* 0x000fc600078e0a02 */
[----:B------:R-:W-:-:S04]  /*21870*/  IADD3 R0, -R10, c[0x0][0x538], RZ ;  /* 0x00014e000a007a10 */ /* 0x000fc80007ffe1ff */
[----:B------:R-:W-:-:S04]  /*21880*/  IMNMX R0, R7, R0, PT ;  /* 0x0000000007007217 */ /* 0x000fc80003800200 */
[----:B------:R-:W-:-:S04]  /*21890*/  IABS R4, R0 ;  /* 0x0000000000047213 */ /* 0x000fc80000000000 */
[----:B------:R-:W1:Y:S08]  /*218a0*/  I2F.RP R5, R4 ;  /* 0x0000000400057306 */ /* 0x000e700000209400 */
[----:B-1----:R-:W1:Y:S02]  /*218b0*/  MUFU.RCP R5, R5 ;  /* 0x0000000500057308 */ /* 0x002e640000001000 */
[----:B-1----:R-:W-:-:S06]  /*218c0*/  IADD3 R5, R5, 0xffffffe, RZ ;  /* 0x0ffffffe05057810 */ /* 0x002fcc0007ffe0ff */
[----:B------:R-:W1:Y:S02]  /*218d0*/  F2I.FTZ.U32.TRUNC.NTZ R9, R5 ;  /* 0x0000000500097305 */ /* 0x000e64000021f000 */
[----:B-1----:R-:W-:Y:S02]  /*218e0*/  IMAD.MOV R7, RZ, RZ, -R9 ;  /* 0x000000ffff077224 */ /* 0x002fe400078e0a09 */
[----:B------:R-:W-:-:S03]  /*218f0*/  IMAD R5, R11, R2, R3 ;  /* 0x000000020b057224 */ /* 0x000fc600078e0203 */
[----:B------:R-:W-:Y:S02]  /*21900*/  MOV R2, R7 ;  /* 0x0000000700027202 */ /* 0x000fe40000000f00 */
[----:B------:R-:W-:Y:S02]  /*21910*/  IABS R7, R0 ;  /* 0x0000000000077213 */ /* 0x000fe40000000000 */
[----:B------:R-:W-:Y:S01]  /*21920*/  IABS R3, R5 ;  /* 0x0000000500037213 */ /* 0x000fe20000000000 */
[----:B------:R-:W-:-:S04]  /*21930*/  IMAD R2, R2, R4, RZ ;  /* 0x0000000402027224 */ /* 0x000fc800078e02ff */
[----:B------:R-:W-:-:S04]  /*21940*/  IMAD.HI.U32 R8, R9, R2, R8 ;  /* 0x0000000209087227 */ /* 0x000fc800078e0008 */
[----:B------:R-:W-:-:S04]  /*21950*/  IMAD.MOV R2, RZ, RZ, -R7 ;  /* 0x000000ffff027224 */ /* 0x000fc800078e0a07 */
        /* <DEDUP_REMOVED lines=15> */
[----:B------:R-:W-:-:S05]  /*21a50*/  IMAD R0, R2, R3, R5 ;  /* 0x0000000302007224 */ /* 0x000fca00078e0205 */
[----:B------:R1:W-:Y:S02]  /*21a60*/  STL [R1+0x8], R0 ;  /* 0x0000080001007387 */ /* 0x0003e40000100800 */
.L_x_791:
[----:B------:R-:W-:Y:S05]  /*21a70*/  BSYNC B0 ;  /* 0x0000000000007941 */ /* 0x000fea0003800000 */
.L_x_789:
[----:B------:R-:W-:-:S04]  /*21a80*/  LOP3.LUT R2, RZ, R2, RZ, 0x33, !PT ;  /* 0x00000002ff027212 */ /* 0x000fc800078e33ff */
[----:B-1----:R-:W-:-:S05]  /*21a90*/  IADD3 R0, R2, R6, RZ ;  /* 0x0000000602007210 */ /* 0x002fca0007ffe0ff */
[----:B------:R1:W-:Y:S01]  /*21aa0*/  STL [R1+0x4], R0 ;  /* 0x0000040001007387 */ /* 0x0003e20000100800 */
[----:B------:R-:W-:Y:S05]  /*21ab0*/  BRA `(.L_x_792) ;  /* 0x0000005000007947 */ /* 0x000fea0003800000 */
.L_x_780:
[----:B------:R-:W-:Y:S01]  /*21ac0*/  MOV R0, c[0x0][0x53c] ;  /* 0x00014f0000007a02 */ /* 0x000fe20000000f00 */
[----:B------:R1:W-:Y:S04]  /*21ad0*/  STL [R1], R10 ;  /* 0x0000000a01007387 */ /* 0x0003e80000100800 */
[----:B------:R1:W-:Y:S04]  /*21ae0*/  STL [R1+0x4], RZ ;  /* 0x000004ff01007387 */ /* 0x0003e80000100800 */
[----:B------:R1:W-:Y:S04]  /*21af0*/  STL [R1+0x8], RZ ;  /* 0x000008ff01007387 */ /* 0x0003e80000100800 */
[----:B------:R1:W-:Y:S02]  /*21b00*/  STL [R1+0xc], R0 ;  /* 0x00000c0001007387 */ /* 0x0003e40000100800 */
.L_x_792:
[----:B------:R-:W-:Y:S05]  /*21b10*/  BSYNC B1 ;  /* 0x0000000000017941 */ /* 0x000fea0003800000 */
.L_x_778:
[----:B---3--:R-:W2:Y:S04]  /*21b20*/  LDL R4, [R1] ;  /* 0x0000000001047983 */ /* 0x008ea80000100800 */
[----:B------:R-:W2:Y:S04]  /*21b30*/  LDL R5, [R1+0x4] ;  /* 0x0000040001057983 */ /* 0x000ea80000100800 */
[----:B------:R-:W2:Y:S04]  /*21b40*/  LDL R6, [R1+0x8] ;  /* 0x0000080001067983 */ /* 0x000ea80000100800 */
[----:B------:R-:W2:Y:S01]  /*21b50*/  LDL R7, [R1+0xc] ;  /* 0x00000c0001077983 */ /* 0x000ea20000100800 */
[----:B------:R-:W-:Y:S03]  /*21b60*/  WARPSYNC 0xffffffff ;  /* 0xffffffff00007948 */ /* 0x000fe60003800000 */
[----:B------:R-:W-:Y:S01]  /*21b70*/  BAR.SYNC.DEFER_BLOCKING 0x4, 0x100 ;  /* 0x0104000000007b1d */ /* 0x000fe20000010000 */
[----:B------:R-:W-:-:S13]  /*21b80*/  ISETP.NE.AND P0, PT, R13, RZ, PT ;  /* 0x000000ff0d00720c */ /* 0x000fda0003f05270 */
[----:B--2---:R2:W-:Y:S04]  /*21b90*/  @!P0 STS.128 [0x18100], R4 ;  /* 0x01810004ff008388 */ /* 0x0045e80000000c00 */
[----:B------:R-:W-:Y:S06]  /*21ba0*/  BAR.ARV 0x5, 0x100 ;  /* 0x0144000000007b1d */ /* 0x000fec0000002000 */
.L_x_773:
[----:B-1----:R-:W3:Y:S02]  /*21bb0*/  LDL R0, [R1+0xc] ;  /* 0x00000c0001007983 */ /* 0x002ee40000100800 */
[----:B---3--:R-:W-:-:S13]  /*21bc0*/  ISETP.GE.AND P0, PT, R0, c[0x0][0x53c], PT ;  /* 0x00014f0000007a0c */ /* 0x008fda0003f06270 */
[----:B--2-4-:R-:W-:Y:S01]  /*21bd0*/  @P0 CALL.REL.NOINC `(.L_x_793) ;  /* 0x0000001000000944 */ /* 0x014fe20003c00000 */
[----:B------:R-:W-:Y:S05]  /*21be0*/  BRA `(.L_x_794) ;  /* 0xfffdfe4000007947 */ /* 0x000fea000383ffff */
.L_x_793:
[----:B------:R-:W-:Y:S05]  /*21bf0*/  EXIT ;  /* 0x000000000000794d */ /* 0x000fea0003800000 */
.L_x_574:
[----:B------:R-:W-:Y:S01]  /*21c00*/  IMAD.MOV.U32 R0, RZ, RZ, R4 ;  /* 0x000000ffff007224 */ /* 0x000fe200078e0004 */
[----:B------:R-:W-:Y:S02]  /*21c10*/  MOV R2, 0x1 ;  /* 0x0000000100027802 */ /* 0x000fe40000000f00 */
[----:B------:R-:W-:Y:S02]  /*21c20*/  MOV R3, 0x21c40 ;  /* 0x00021c4000037802 */ /* 0x000fe40000000f00 */
[----:B------:R-:W-:Y:S05]  /*21c30*/  CALL.REL.NOINC `($__internal_14_$__cuda_sm70_shflsync_up_p) ;  /* 0x0000184000007944 */ /* 0x000fea0003c00000 */
[----:B------:R-:W-:Y:S01]  /*21c40*/  MOV R0, R5 ;  /* 0x0000000500007202 */ /* 0x000fe20000000f00 */
[----:B------:R-:W-:Y:S05]  /*21c50*/  BRA `(.L_x_795) ;  /* 0xfffde82000007947 */ /* 0x000fea000383ffff */
.L_x_575:
[----:B------:R-:W-:Y:S01]  /*21c60*/  IMAD.MOV.U32 R0, RZ, RZ, R4 ;  /* 0x000000ffff007224 */ /* 0x000fe200078e0004 */
[----:B------:R-:W-:Y:S02]  /*21c70*/  MOV R2, 0x2 ;  /* 0x0000000200027802 */ /* 0x000fe40000000f00 */
[----:B------:R-:W-:Y:S02]  /*21c80*/  MOV R3, 0x21ca0 ;  /* 0x00021ca000037802 */ /* 0x000fe40000000f00 */
[----:B------:R-:W-:Y:S05]  /*21c90*/  CALL.REL.NOINC `($__internal_14_$__cuda_sm70_shflsync_up_p) ;  /* 0x000017e000007944 */ /* 0x000fea0003c00000 */
[----:B------:R-:W-:Y:S02]  /*21ca0*/  SEL R5, R5, RZ, P4 ;  /* 0x000000ff05057207 */ /* 0x000fe40002000000 */
[----:B------:R-:W-:Y:S02]  /*21cb0*/  MOV R2, 0x4 ;  /* 0x0000000400027802 */ /* 0x000fe40000000f00 */
[----:B------:R-:W-:Y:S01]  /*21cc0*/  MOV R3, 0x21d00 ;  /* 0x00021d0000037802 */ /* 0x000fe20000000f00 */
[----:B------:R-:W-:-:S04]  /*21cd0*/  IMAD.IADD R4, R4, 0x1, R5 ;  /* 0x0000000104047824 */ /* 0x000fc800078e0205 */
[----:B------:R-:W-:Y:S02]  /*21ce0*/  IMAD.MOV.U32 R0, RZ, RZ, R4 ;  /* 0x000000ffff007224 */ /* 0x000fe400078e0004 */
        /* <DEDUP_REMOVED lines=16> */
[----:B------:R-:W-:Y:S02]  /*21df0*/  IMAD.IADD R4, R4, 0x1, R5 ;  /* 0x0000000104047824 */ /* 0x000fe400078e0205 */
[----:B------:R-:W-:Y:S02]  /*21e00*/  IMAD.MOV.U32 R5, RZ, RZ, 0x1f ;  /* 0x0000001fff057424 */ /* 0x000fe400078e00ff */
[----:B------:R-:W-:Y:S02]  /*21e10*/  IMAD.MOV.U32 R9, RZ, RZ, R4 ;  /* 0x000000ffff097224 */ /* 0x000fe400078e0004 */
[----:B------:R-:W-:Y:S05]  /*21e20*/  CALL.REL.NOINC `($__internal_13_$__cuda_sm70_shflsync_idx_p) ;  /* 0x0000160000007944 */ /* 0x000fea0003c00000 */
[----:B------:R-:W-:Y:S01]  /*21e30*/  MOV R0, R5 ;  /* 0x0000000500007202 */ /* 0x000fe20000000f00 */
[----:B------:R-:W-:Y:S05]  /*21e40*/  BRA `(.L_x_796) ;  /* 0xfffde73000007947 */ /* 0x000fea000383ffff */
.L_x_577:
[----:B------:R-:W-:Y:S02]  /*21e50*/  SEL R0, RZ, 0x1, P0 ;  /* 0x00000001ff007807 */ /* 0x000fe40000000000 */
[----:B------:R-:W-:-:S02]  /*21e60*/  MOV R2, 0x21e80 ;  /* 0x00021e8000027802 */ /* 0x000fc40000000f00 */
[----:B------:R-:W-:Y:S05]  /*21e70*/  CALL.REL.NOINC `($__internal_15_$__cuda_sm70_votesync_ballot) ;  /* 0x0000167000007944 */ /* 0x000fea0003c00000 */
[----:B------:R-:W-:Y:S01]  /*21e80*/  MOV R7, R0 ;  /* 0x0000000000077202 */ /* 0x000fe20000000f00 */
[----:B------:R-:W-:Y:S05]  /*21e90*/  BRA `(.L_x_797) ;  /* 0xfffde77000007947 */ /* 0x000fea000383ffff */
.L_x_578:
[----:B------:R-:W-:Y:S01]  /*21ea0*/  IMAD.MOV.U32 R9, RZ, RZ, R10 ;  /* 0x000000ffff097224 */ /* 0x000fe200078e000a */
[----:B------:R-:W-:Y:S01]  /*21eb0*/  MOV R5, R0 ;  /* 0x0000000000057202 */ /* 0x000fe20000000f00 */
[----:B------:R-:W-:Y:S01]  /*21ec0*/  IMAD.MOV.U32 R3, RZ, RZ, 0x1f ;  /* 0x0000001fff037424 */ /* 0x000fe200078e00ff */
[----:B-1----:R-:W-:-:S02]  /*21ed0*/  MOV R2, 0x21ef0 ;  /* 0x00021ef000027802 */ /* 0x002fc40000000f00 */
[----:B------:R-:W-:Y:S05]  /*21ee0*/  CALL.REL.NOINC `($__internal_13_$__cuda_sm70_shflsync_idx_p) ;  /* 0x0000154000007944 */ /* 0x000fea0003c00000 */
[----:B------:R-:W-:Y:S01]  /*21ef0*/  IMAD.MOV.U32 R12, RZ, RZ, R5 ;  /* 0x000000ffff0c7224 */ /* 0x000fe200078e0005 */
[----:B------:R-:W-:Y:S01]  /*21f00*/  MOV R9, R8 ;  /* 0x0000000800097202 */ /* 0x000fe20000000f00 */
[----:B------:R-:W-:Y:S01]  /*21f10*/  IMAD.MOV.U32 R6, RZ, RZ, RZ ;  /* 0x000000ffff067224 */ /* 0x000fe200078e00ff */
[----:B------:R-:W-:Y:S01]  /*21f20*/  MOV R5, R0 ;  /* 0x0000000000057202 */ /* 0x000fe20000000f00 */
[----:B------:R-:W-:Y:S01]  /*21f30*/  IMAD.MOV.U32 R3, RZ, RZ, 0x1f ;  /* 0x0000001fff037424 */ /* 0x000fe200078e00ff */
[----:B------:R-:W-:-:S02]  /*21f40*/  MOV R2, 0x21f60 ;  /* 0x00021f6000027802 */ /* 0x000fc40000000f00 */
[----:B------:R-:W-:Y:S05]  /*21f50*/  CALL.REL.NOINC `($__internal_13_$__cuda_sm70_shflsync_idx_p) ;  /* 0x000014d000007944 */ /* 0x000fea0003c00000 */
[----:B------:R-:W-:Y:S01]  /*21f60*/  MOV R10, R5 ;  /* 0x00000005000a7202 */ /* 0x000fe20000000f00 */
[----:B------:R-:W-:Y:S05]  /*21f70*/  BRA `(.L_x_798) ;  /* 0xfffde70000007947 */ /* 0x000fea000383ffff */
.L_x_581:
[----:B------:R-:W-:Y:S01]  /*21f80*/  IMAD.MOV.U32 R9, RZ, RZ, R4 ;  /* 0x000000ffff097224 */ /* 0x000fe200078e0004 */
[----:B------:R-:W-:-:S02]  /*21f90*/  MOV R3, 0x1f ;  /* 0x0000001f00037802 */ /* 0x000fc40000000f00 */
[----:B-1----:R-:W-:Y:S02]  /*21fa0*/  MOV R2, 0x21fc0 ;  /* 0x00021fc000027802 */ /* 0x002fe40000000f00 */
[----:B--234-:R-:W-:Y:S05]  /*21fb0*/  CALL.REL.NOINC `($__internal_13_$__cuda_sm70_shflsync_idx_p) ;  /* 0x0000147000007944 */ /* 0x01cfea0003c00000 */
[----:B------:R-:W-:Y:S01]  /*21fc0*/  MOV R6, R5 ;  /* 0x0000000500067202 */ /* 0x000fe20000000f00 */
[----:B------:R-:W-:Y:S05]  /*21fd0*/  BRA `(.L_x_580) ;  /* 0xfffde70000007947 */ /* 0x000fea000383ffff */
.L_x_636:
[----:B------:R-:W-:Y:S01]  /*21fe0*/  IMAD.MOV.U32 R9, RZ, RZ, R12 ;  /* 0x000000ffff097224 */ /* 0x000fe200078e000c */
[----:B------:R-:W-:Y:S01]  /*21ff0*/  MOV R5, RZ ;  /* 0x000000ff00057202 */ /* 0x000fe20000000f00 */
[----:B------:R-:W-:Y:S01]  /*22000*/  IMAD.MOV.U32 R3, RZ, RZ, 0x181f ;  /* 0x0000181fff037424 */ /* 0x000fe200078e00ff */
[----:B------:R-:W-:Y:S02]  /*22010*/  MOV R2, 0x22030 ;  /* 0x0002203000027802 */ /* 0x000fe40000000f00 */
[----:B-1---5:R-:W-:Y:S05]  /*22020*/  CALL.REL.NOINC `($__internal_13_$__cuda_sm70_shflsync_idx_p) ;  /* 0x0000140000007944 */ /* 0x022fea0003c00000 */
[----:B------:R-:W-:Y:S01]  /*22030*/  MOV R10, R5 ;  /* 0x00000005000a7202 */ /* 0x000fe20000000f00 */
[----:B------:R-:W-:Y:S05]  /*22040*/  BRA `(.L_x_799) ;  /* 0xfffe655000007947 */ /* 0x000fea000383ffff */
.L_x_637:
[----:B------:R-:W-:Y:S01]  /*22050*/  IMAD.MOV.U32 R9, RZ, RZ, R15 ;  /* 0x000000ffff097224 */ /* 0x000fe200078e000f */
[----:B------:R-:W-:Y:S01]  /*22060*/  MOV R5, RZ ;  /* 0x000000ff00057202 */ /* 0x000fe20000000f00 */
[----:B------:R-:W-:Y:S01]  /*22070*/  IMAD.MOV.U32 R3, RZ, RZ, 0x181f ;  /* 0x0000181fff037424 */ /* 0x000fe200078e00ff */
[----:B------:R-:W-:Y:S02]  /*22080*/  MOV R2, 0x220a0 ;  /* 0x000220a000027802 */ /* 0x000fe40000000f00 */
[----:B-123-5:R-:W-:Y:S05]  /*22090*/  CALL.REL.NOINC `($__internal_13_$__cuda_sm70_shflsync_idx_p) ;  /* 0x0000139000007944 */ /* 0x02efea0003c00000 */
[----:B------:R-:W-:Y:S01]  /*220a0*/  MOV R0, R5 ;  /* 0x0000000500007202 */ /* 0x000fe20000000f00 */
[----:B------:R-:W-:Y:S05]  /*220b0*/  BRA `(.L_x_800) ;  /* 0xfffe650000007947 */ /* 0x000fea000383ffff */
.L_x_640:
[----:B-1----:R-:W-:Y:S01]  /*220c0*/  IMAD.MOV.U32 R9, RZ, RZ, R12 ;  /* 0x000000ffff097224 */ /* 0x002fe200078e000c */
[----:B------:R-:W-:Y:S01]  /*220d0*/  MOV R5, 0x1 ;  /* 0x0000000100057802 */ /* 0x000fe20000000f00 */
[----:B------:R-:W-:Y:S01]  /*220e0*/  IMAD.MOV.U32 R3, RZ, RZ, 0x181f ;  /* 0x0000181fff037424 */ /* 0x000fe200078e00ff */
[----:B------:R-:W-:-:S02]  /*220f0*/  MOV R2, 0x22110 ;  /* 0x0002211000027802 */ /* 0x000fc40000000f00 */
[----:B--2345:R-:W-:Y:S05]  /*22100*/  CALL.REL.NOINC `($__internal_13_$__cuda_sm70_shflsync_idx_p) ;  /* 0x0000132000007944 */ /* 0x03cfea0003c00000 */
[----:B------:R-:W-:Y:S01]  /*22110*/  IMAD.MOV.U32 R10, RZ, RZ, R5 ;  /* 0x000000ffff0a7224 */ /* 0x000fe200078e0005 */
[----:B------:R-:W-:Y:S01]  /*22120*/  MOV R5, 0x1 ;  /* 0x0000000100057802 */ /* 0x000fe20000000f00 */
[----:B------:R-:W-:Y:S01]  /*22130*/  IMAD.MOV.U32 R9, RZ, RZ, R15 ;  /* 0x000000ffff097224 */ /* 0x000fe200078e000f */
[----:B------:R-:W-:-:S02]  /*22140*/  MOV R3, 0x181f ;  /* 0x0000181f00037802 */ /* 0x000fc40000000f00 */
[----:B------:R-:W-:Y:S02]  /*22150*/  MOV R2, 0x22170 ;  /* 0x0002217000027802 */ /* 0x000fe40000000f00 */
[----:B------:R-:W-:Y:S05]  /*22160*/  CALL.REL.NOINC `($__internal_13_$__cuda_sm70_shflsync_idx_p) ;  /* 0x000012c000007944 */ /* 0x000fea0003c00000 */
[----:B------:R-:W-:Y:S01]  /*22170*/  MOV R0, R5 ;  /* 0x0000000500007202 */ /* 0x000fe20000000f00 */
[----:B------:R-:W-:Y:S05]  /*22180*/  BRA `(.L_x_801) ;  /* 0xfffe65c000007947 */ /* 0x000fea000383ffff */
.L_x_643:
[----:B-1----:R-:W-:Y:S01]  /*22190*/  IMAD.MOV.U32 R9, RZ, RZ, R12 ;  /* 0x000000ffff097224 */ /* 0x002fe200078e000c */
[----:B------:R-:W-:Y:S01]  /*221a0*/  MOV R5, 0x2 ;  /* 0x0000000200057802 */ /* 0x000fe20000000f00 */
[----:B------:R-:W-:Y:S01]  /*221b0*/  IMAD.MOV.U32 R3, RZ, RZ, 0x181f ;  /* 0x0000181fff037424 */ /* 0x000fe200078e00ff */
[----:B------:R-:W-:Y:S02]  /*221c0*/  MOV R2, 0x221e0 ;  /* 0x000221e000027802 */ /* 0x000fe40000000f00 */
[----:B--2345:R-:W-:Y:S05]  /*221d0*/  CALL.REL.NOINC `($__internal_13_$__cuda_sm70_shflsync_idx_p) ;  /* 0x0000125000007944 */ /* 0x03cfea0003c00000 */
[----:B------:R-:W-:Y:S01]  /*221e0*/  MOV R10, R5 ;  /* 0x00000005000a7202 */ /* 0x000fe20000000f00 */
[----:B------:R-:W-:Y:S05]  /*221f0*/  BRA `(.L_x_802) ;  /* 0xfffe66b000007947 */ /* 0x000fea000383ffff */
.L_x_644:
[----:B-1----:R-:W-:Y:S01]  /*22200*/  IMAD.MOV.U32 R9, RZ, RZ, R15 ;  /* 0x000000ffff097224 */ /* 0x002fe200078e000f */
[----:B------:R-:W-:Y:S01]  /*22210*/  MOV R5, 0x2 ;  /* 0x0000000200057802 */ /* 0x000fe20000000f00 */
[----:B------:R-:W-:Y:S01]  /*22220*/  IMAD.MOV.U32 R3, RZ, RZ, 0x181f ;  /* 0x0000181fff037424 */ /* 0x000fe200078e00ff */
[----:B------:R-:W-:Y:S02]  /*22230*/  MOV R2, 0x22250 ;  /* 0x0002225000027802 */ /* 0x000fe40000000f00 */
[----:B--2345:R-:W-:Y:S05]  /*22240*/  CALL.REL.NOINC `($__internal_13_$__cuda_sm70_shflsync_idx_p) ;  /* 0x000011e000007944 */ /* 0x03cfea0003c00000 */
[----:B------:R-:W-:Y:S01]  /*22250*/  MOV R0, R5 ;  /* 0x0000000500007202 */ /* 0x000fe20000000f00 */
[----:B------:R-:W-:Y:S05]  /*22260*/  BRA `(.L_x_803) ;  /* 0xfffe666000007947 */ /* 0x000fea000383ffff */
.L_x_647:
[----:B--2---:R-:W-:Y:S01]  /*22270*/  IMAD.MOV.U32 R9, RZ, RZ, R12 ;  /* 0x000000ffff097224 */ /* 0x004fe200078e000c */
[----:B------:R-:W-:Y:S01]  /*22280*/  MOV R5, 0x3 ;  /* 0x0000000300057802 */ /* 0x000fe20000000f00 */
[----:B------:R-:W-:Y:S01]  /*22290*/  IMAD.MOV.U32 R3, RZ, RZ, 0x181f ;  /* 0x0000181fff037424 */ /* 0x000fe200078e00ff */
[----:B------:R-:W-:-:S02]  /*222a0*/  MOV R2, 0x222c0 ;  /* 0x000222c000027802 */ /* 0x000fc40000000f00 */
[----:B-1-345:R-:W-:Y:S05]  /*222b0*/  CALL.REL.NOINC `($__internal_13_$__cuda_sm70_shflsync_idx_p) ;  /* 0x0000117000007944 */ /* 0x03afea0003c00000 */
        /* <DEDUP_REMOVED lines=8> */
.L_x_732:
[----:B------:R-:W-:Y:S01]  /*22340*/  IMAD.MOV.U32 R2, RZ, RZ, R237 ;  /* 0x000000ffff027224 */ /* 0x000fe200078e00ed */
[----:B------:R-:W-:Y:S02]  /*22350*/  MOV R5, 0x2 ;  /* 0x0000000200057802 */ /* 0x000fe40000000f00 */
[----:B------:R-:W-:Y:S02]  /*22360*/  MOV R3, 0x22380 ;  /* 0x0002238000037802 */ /* 0x000fe40000000f00 */
[----:B------:R-:W-:Y:S05]  /*22370*/  CALL.REL.NOINC `($__internal_12_$__cuda_sm70_shflsync_bfly_p) ;  /* 0x0000106000007944 */ /* 0x000fea0003c00000 */
[----:B------:R-:W-:Y:S01]  /*22380*/  MOV R0, R5 ;  /* 0x0000000500007202 */ /* 0x000fe20000000f00 */
[----:B------:R-:W-:Y:S05]  /*22390*/  BRA `(.L_x_805) ;  /* 0xffffa98000007947 */ /* 0x000fea000383ffff */
.L_x_733:
[----:B------:R-:W-:Y:S01]  /*223a0*/  IMAD.MOV.U32 R2, RZ, RZ, R0 ;  /* 0x000000ffff027224 */ /* 0x000fe200078e0000 */
[----:B------:R-:W-:Y:S02]  /*223b0*/  MOV R5, 0x1 ;  /* 0x0000000100057802 */ /* 0x000fe40000000f00 */
[----:B------:R-:W-:Y:S02]  /*223c0*/  MOV R3, 0x223e0 ;  /* 0x000223e000037802 */ /* 0x000fe40000000f00 */
[----:B-1----:R-:W-:Y:S05]  /*223d0*/  CALL.REL.NOINC `($__internal_12_$__cuda_sm70_shflsync_bfly_p) ;  /* 0x0000100000007944 */ /* 0x002fea0003c00000 */
[----:B------:R-:W-:Y:S01]  /*223e0*/  FADD.FTZ R0, R0, R5 ;  /* 0x0000000500007221 */ /* 0x000fe20000010000 */
[----:B------:R-:W-:Y:S02]  /*223f0*/  MOV R2, R238 ;  /* 0x000000ee00027202 */ /* 0x000fe40000000f00 */
[----:B------:R-:W-:-:S02]  /*22400*/  MOV R5, 0x2 ;  /* 0x0000000200057802 */ /* 0x000fc40000000f00 */
[----:B------:R-:W-:Y:S02]  /*22410*/  MOV R3, 0x22430 ;  /* 0x0002243000037802 */ /* 0x000fe40000000f00 */
[----:B------:R-:W-:Y:S05]  /*22420*/  CALL.REL.NOINC `($__internal_12_$__cuda_sm70_shflsync_bfly_p) ;  /* 0x00000fb000007944 */ /* 0x000fea0003c00000 */
[----:B------:R-:W-:Y:S01]  /*22430*/  FADD.FTZ R4, R238, R5 ;  /* 0x00000005ee047221 */ /* 0x000fe20000010000 */
[----:B------:R-:W-:Y:S02]  /*22440*/  MOV R5, 0x1 ;  /* 0x0000000100057802 */ /* 0x000fe40000000f00 */
[----:B------:R-:W-:Y:S02]  /*22450*/  MOV R3, 0x22480 ;  /* 0x0002248000037802 */ /* 0x000fe40000000f00 */
[----:B------:R-:W-:Y:S02]  /*22460*/  MOV R2, R4 ;  /* 0x0000000400027202 */ /* 0x000fe40000000f00 */
[----:B------:R-:W-:Y:S05]  /*22470*/  CALL.REL.NOINC `($__internal_12_$__cuda_sm70_shflsync_bfly_p) ;  /* 0x00000f6000007944 */ /* 0x000fea0003c00000 */
[----:B------:R-:W-:Y:S01]  /*22480*/  MOV R3, R5 ;  /* 0x0000000500037202 */ /* 0x000fe20000000f00 */
[----:B------:R-:W-:Y:S05]  /*22490*/  BRA `(.L_x_806) ;  /* 0xffffa8f000007947 */ /* 0x000fea000383ffff */
.L_x_740:
[----:B-1-34-:R-:W-:Y:S01]  /*224a0*/  IMAD.MOV.U32 R9, RZ, RZ, R13 ;  /* 0x000000ffff097224 */ /* 0x01afe200078e000d */
[----:B------:R-:W-:Y:S01]  /*224b0*/  MOV R5, RZ ;  /* 0x000000ff00057202 */ /* 0x000fe20000000f00 */
[----:B------:R-:W-:Y:S01]  /*224c0*/  IMAD.MOV.U32 R3, RZ, RZ, 0x181f ;  /* 0x0000181fff037424 */ /* 0x000fe200078e00ff */
[----:B------:R-:W-:Y:S02]  /*224d0*/  MOV R2, 0x224f0 ;  /* 0x000224f000027802 */ /* 0x000fe40000000f00 */
[----:B------:R-:W-:Y:S05]  /*224e0*/  CALL.REL.NOINC `($__internal_13_$__cuda_sm70_shflsync_idx_p) ;  /* 0x00000f4000007944 */ /* 0x000fea0003c00000 */
[----:B------:R-:W-:Y:S01]  /*224f0*/  MOV R7, R5 ;  /* 0x0000000500077202 */ /* 0x000fe20000000f00 */
[----:B------:R-:W-:Y:S05]  /*22500*/  BRA `(.L_x_807) ;  /* 0xffffc1d000007947 */ /* 0x000fea000383ffff */
.L_x_741:
[----:B------:R-:W-:Y:S01]  /*22510*/  IMAD.MOV.U32 R9, RZ, RZ, R14 ;  /* 0x000000ffff097224 */ /* 0x000fe200078e000e */
[----:B------:R-:W-:Y:S01]  /*22520*/  MOV R5, RZ ;  /* 0x000000ff00057202 */ /* 0x000fe20000000f00 */
[----:B------:R-:W-:Y:S01]  /*22530*/  IMAD.MOV.U32 R3, RZ, RZ, 0x181f ;  /* 0x0000181fff037424 */ /* 0x000fe200078e00ff */
[----:B------:R-:W-:-:S02]  /*22540*/  MOV R2, 0x22560 ;  /* 0x0002256000027802 */ /* 0x000fc40000000f00 */
[----:B-12---:R-:W-:Y:S05]  /*22550*/  CALL.REL.NOINC `($__internal_13_$__cuda_sm70_shflsync_idx_p) ;  /* 0x00000ed000007944 */ /* 0x006fea0003c00000 */
[----:B------:R-:W-:Y:S01]  /*22560*/  MOV R2, R5 ;  /* 0x0000000500027202 */ /* 0x000fe20000000f00 */
[----:B------:R-:W-:Y:S05]  /*22570*/  BRA `(.L_x_808) ;  /* 0xffffc18000007947 */ /* 0x000fea000383ffff */
.L_x_744:
[----:B--2---:R-:W-:Y:S01]  /*22580*/  IMAD.MOV.U32 R9, RZ, RZ, R13 ;  /* 0x000000ffff097224 */ /* 0x004fe200078e000d */
[----:B------:R-:W-:Y:S01]  /*22590*/  MOV R5, 0x1 ;  /* 0x0000000100057802 */ /* 0x000fe20000000f00 */
[----:B------:R-:W-:Y:S01]  /*225a0*/  IMAD.MOV.U32 R3, RZ, RZ, 0x181f ;  /* 0x0000181fff037424 */ /* 0x000fe200078e00ff */
[----:B----4-:R-:W-:-:S02]  /*225b0*/  MOV R2, 0x225d0 ;  /* 0x000225d000027802 */ /* 0x010fc40000000f00 */
[----:B-1-3--:R-:W-:Y:S05]  /*225c0*/  CALL.REL.NOINC `($__internal_13_$__cuda_sm70_shflsync_idx_p) ;  /* 0x00000e6000007944 */ /* 0x00afea0003c00000 */
        /* <DEDUP_REMOVED lines=8> */
.L_x_747:
[----:B-1----:R-:W-:Y:S01]  /*22650*/  IMAD.MOV.U32 R9, RZ, RZ, R13 ;  /* 0x000000ffff097224 */ /* 0x002fe200078e000d */
[----:B------:R-:W-:Y:S01]  /*22660*/  MOV R5, 0x2 ;  /* 0x0000000200057802 */ /* 0x000fe20000000f00 */
[----:B------:R-:W-:Y:S01]  /*22670*/  IMAD.MOV.U32 R3, RZ, RZ, 0x181f ;  /* 0x0000181fff037424 */ /* 0x000fe200078e00ff */
[----:B----4-:R-:W-:Y:S02]  /*22680*/  MOV R2, 0x226a0 ;  /* 0x000226a000027802 */ /* 0x010fe40000000f00 */
[----:B--23--:R-:W-:Y:S05]  /*22690*/  CALL.REL.NOINC `($__internal_13_$__cuda_sm70_shflsync_idx_p) ;  /* 0x00000d9000007944 */ /* 0x00cfea0003c00000 */
[----:B------:R-:W-:Y:S01]  /*226a0*/  MOV R7, R5 ;  /* 0x0000000500077202 */ /* 0x000fe20000000f00 */
[----:B------:R-:W-:Y:S05]  /*226b0*/  BRA `(.L_x_810) ;  /* 0xffffc2f000007947 */ /* 0x000fea000383ffff */
.L_x_748:
[----:B------:R-:W-:Y:S01]  /*226c0*/  IMAD.MOV.U32 R9, RZ, RZ, R14 ;  /* 0x000000ffff097224 */ /* 0x000fe200078e000e */
[----:B------:R-:W-:Y:S01]  /*226d0*/  MOV R5, 0x2 ;  /* 0x0000000200057802 */ /* 0x000fe20000000f00 */
[----:B------:R-:W-:Y:S01]  /*226e0*/  IMAD.MOV.U32 R3, RZ, RZ, 0x181f ;  /* 0x0000181fff037424 */ /* 0x000fe200078e00ff */
[----:B----4-:R-:W-:Y:S02]  /*226f0*/  MOV R2, 0x22710 ;  /* 0x0002271000027802 */ /* 0x010fe40000000f00 */
[----:B-123--:R-:W-:Y:S05]  /*22700*/  CALL.REL.NOINC `($__internal_13_$__cuda_sm70_shflsync_idx_p) ;  /* 0x00000d2000007944 */ /* 0x00efea0003c00000 */
[----:B------:R-:W-:Y:S01]  /*22710*/  MOV R2, R5 ;  /* 0x0000000500027202 */ /* 0x000fe20000000f00 */
[----:B------:R-:W-:Y:S05]  /*22720*/  BRA `(.L_x_811) ;  /* 0xffffc2a000007947 */ /* 0x000fea000383ffff */
.L_x_751:
[----:B-1----:R-:W-:Y:S01]  /*22730*/  IMAD.MOV.U32 R9, RZ, RZ, R13 ;  /* 0x000000ffff097224 */ /* 0x002fe200078e000d */
[----:B------:R-:W-:Y:S01]  /*22740*/  MOV R5, 0x3 ;  /* 0x0000000300057802 */ /* 0x000fe20000000f00 */
[----:B------:R-:W-:Y:S01]  /*22750*/  IMAD.MOV.U32 R3, RZ, RZ, 0x181f ;  /* 0x0000181fff037424 */ /* 0x000fe200078e00ff */
[----:B------:R-:W-:-:S02]  /*22760*/  MOV R2, 0x22780 ;  /* 0x0002278000027802 */ /* 0x000fc40000000f00 */
[----:B--234-:R-:W-:Y:S05]  /*22770*/  CALL.REL.NOINC `($__internal_13_$__cuda_sm70_shflsync_idx_p) ;  /* 0x00000cb000007944 */ /* 0x01cfea0003c00000 */
        /* <DEDUP_REMOVED lines=8> */
.L_x_753:
[----:B------:R-:W-:Y:S01]  /*22800*/  IMAD.MOV.U32 R9, RZ, RZ, R36 ;  /* 0x000000ffff097224 */ /* 0x000fe200078e0024 */
[----:B------:R-:W-:Y:S01]  /*22810*/  MOV R5, RZ ;  /* 0x000000ff00057202 */ /* 0x000fe20000000f00 */
[----:B------:R-:W-:Y:S01]  /*22820*/  IMAD.MOV.U32 R3, RZ, RZ, 0x1c1f ;  /* 0x00001c1fff037424 */ /* 0x000fe200078e00ff */
[----:B------:R-:W-:Y:S02]  /*22830*/  MOV R2, 0x22850 ;  /* 0x0002285000027802 */ /* 0x000fe40000000f00 */
[----:B-1----:R-:W-:Y:S05]  /*22840*/  CALL.REL.NOINC `($__internal_13_$__cuda_sm70_shflsync_idx_p) ;  /* 0x00000be000007944 */ /* 0x002fea0003c00000 */
[----:B------:R-:W-:Y:S01]  /*22850*/  MOV R4, R5 ;  /* 0x0000000500047202 */ /* 0x000fe20000000f00 */
[----:B------:R-:W-:Y:S05]  /*22860*/  BRA `(.L_x_813) ;  /* 0xffffc5f000007947 */ /* 0x000fea000383ffff */
.L_x_754:
[----:B------:R-:W-:Y:S01]  /*22870*/  IMAD.MOV.U32 R9, RZ, RZ, R38 ;  /* 0x000000ffff097224 */ /* 0x000fe200078e0026 */
[----:B------:R-:W-:Y:S01]  /*22880*/  MOV R5, RZ ;  /* 0x000000ff00057202 */ /* 0x000fe20000000f00 */
[----:B------:R-:W-:Y:S01]  /*22890*/  IMAD.MOV.U32 R3, RZ, RZ, 0x1c1f ;  /* 0x00001c1fff037424 */ /* 0x000fe200078e00ff */
[----:B------:R-:W-:Y:S02]  /*228a0*/  MOV R2, 0x228c0 ;  /* 0x000228c000027802 */ /* 0x000fe40000000f00 */
[----:B-123--:R-:W-:Y:S05]  /*228b0*/  CALL.REL.NOINC `($__internal_13_$__cuda_sm70_shflsync_idx_p) ;  /* 0x00000b7000007944 */ /* 0x00efea0003c00000 */
[----:B------:R-:W-:Y:S01]  /*228c0*/  MOV R0, R5 ;  /* 0x0000000500007202 */ /* 0x000fe20000000f00 */
[----:B------:R-:W-:Y:S05]  /*228d0*/  BRA `(.L_x_814) ;  /* 0xffffc5a000007947 */ /* 0x000fea000383ffff */
.L_x_757:
[----:B------:R-:W-:Y:S01]  /*228e0*/  IMAD.MOV.U32 R9, RZ, RZ, R36 ;  /* 0x000000ffff097224 */ /* 0x000fe200078e0024 */
[----:B------:R-:W-:Y:S01]  /*228f0*/  MOV R5, 0x1 ;  /* 0x0000000100057802 */ /* 0x000fe20000000f00 */
[----:B---3--:R-:W-:Y:S01]  /*22900*/  IMAD.MOV.U32 R3, RZ, RZ, 0x1c1f ;  /* 0x00001c1fff037424 */ /* 0x008fe200078e00ff */
[----:B------:R-:W-:-:S02]  /*22910*/  MOV R2, 0x22930 ;  /* 0x0002293000027802 */ /* 0x000fc40000000f00 */
[----:B--2-4-:R-:W-:Y:S05]  /*22920*/  CALL.REL.NOINC `($__internal_13_$__cuda_sm70_shflsync_idx_p) ;  /* 0x00000b0000007944 */ /* 0x014fea0003c00000 */
        /* <DEDUP_REMOVED lines=8> */
.L_x_761:
[----:B------:R-:W-:Y:S01]  /*229b0*/  IMAD.MOV.U32 R9, RZ, RZ, R11 ;  /* 0x000000ffff097224 */ /* 0x000fe200078e000b */
[----:B------:R-:W-:Y:S01]  /*229c0*/  MOV R5, RZ ;  /* 0x000000ff00057202 */ /* 0x000fe20000000f00 */
[----:B------:R-:W-:Y:S01]  /*229d0*/  IMAD.MOV.U32 R3, RZ, RZ, 0x181f ;  /* 0x0000181fff037424 */ /* 0x000fe200078e00ff */
[----:B------:R-:W-:Y:S02]  /*229e0*/  MOV R2, 0x22a00 ;  /* 0x00022a0000027802 */ /* 0x000fe40000000f00 */
[----:B------:R-:W-:Y:S05]  /*229f0*/  CALL.REL.NOINC `($__internal_13_$__cuda_sm70_shflsync_idx_p) ;  /* 0x00000a3000007944 */ /* 0x000fea0003c00000 */
[----:B------:R-:W-:Y:S01]  /*22a00*/  MOV R10, R5 ;  /* 0x00000005000a7202 */ /* 0x000fe20000000f00 */
[----:B------:R-:W-:Y:S05]  /*22a10*/  BRA `(.L_x_816) ;  /* 0xffffdb7000007947 */ /* 0x000fea000383ffff */
.L_x_762:
[----:B------:R-:W-:Y:S01]  /*22a20*/  IMAD.MOV.U32 R9, RZ, RZ, R14 ;  /* 0x000000ffff097224 */ /* 0x000fe200078e000e */
[----:B------:R-:W-:Y:S01]  /*22a30*/  MOV R5, RZ ;  /* 0x000000ff00057202 */ /* 0x000fe20000000f00 */
[----:B------:R-:W-:Y:S01]  /*22a40*/  IMAD.MOV.U32 R3, RZ, RZ, 0x181f ;  /* 0x0000181fff037424 */ /* 0x000fe200078e00ff */
[----:B------:R-:W-:Y:S02]  /*22a50*/  MOV R2, 0x22a70 ;  /* 0x00022a7000027802 */ /* 0x000fe40000000f00 */
[----:B-12---:R-:W-:Y:S05]  /*22a60*/  CALL.REL.NOINC `($__internal_13_$__cuda_sm70_shflsync_idx_p) ;  /* 0x000009c000007944 */ /* 0x006fea0003c00000 */
[----:B------:R-:W-:Y:S01]  /*22a70*/  MOV R2, R5 ;  /* 0x0000000500027202 */ /* 0x000fe20000000f00 */
[----:B------:R-:W-:Y:S05]  /*22a80*/  BRA `(.L_x_817) ;  /* 0xffffdb2000007947 */ /* 0x000fea000383ffff */
.L_x_765:
        /* <DEDUP_REMOVED lines=13> */
.L_x_768:
[----:B-1----:R-:W-:Y:S01]  /*22b60*/  IMAD.MOV.U32 R9, RZ, RZ, R11 ;  /* 0x000000ffff097224 */ /* 0x002fe200078e000b */
[----:B------:R-:W-:Y:S01]  /*22b70*/  MOV R5, 0x2 ;  /* 0x0000000200057802 */ /* 0x000fe20000000f00 */
[----:B------:R-:W-:Y:S01]  /*22b80*/  IMAD.MOV.U32 R3, RZ, RZ, 0x181f ;  /* 0x0000181fff037424 */ /* 0x000fe200078e00ff */
[----:B----4-:R-:W-:Y:S02]  /*22b90*/  MOV R2, 0x22bb0 ;  /* 0x00022bb000027802 */ /* 0x010fe40000000f00 */
[----:B--23--:R-:W-:Y:S05]  /*22ba0*/  CALL.REL.NOINC `($__internal_13_$__cuda_sm70_shflsync_idx_p) ;  /* 0x0000088000007944 */ /* 0x00cfea0003c00000 */
[----:B------:R-:W-:Y:S01]  /*22bb0*/  MOV R10, R5 ;  /* 0x00000005000a7202 */ /* 0x000fe20000000f00 */
[----:B------:R-:W-:Y:S05]  /*22bc0*/  BRA `(.L_x_819) ;  /* 0xffffdca000007947 */ /* 0x000fea000383ffff */
.L_x_769:
[----:B------:R-:W-:Y:S01]  /*22bd0*/  IMAD.MOV.U32 R9, RZ, RZ, R14 ;  /* 0x000000ffff097224 */ /* 0x000fe200078e000e */
[----:B------:R-:W-:Y:S01]  /*22be0*/  MOV R5, 0x2 ;  /* 0x0000000200057802 */ /* 0x000fe20000000f00 */
[----:B------:R-:W-:Y:S01]  /*22bf0*/  IMAD.MOV.U32 R3, RZ, RZ, 0x181f ;  /* 0x0000181fff037424 */ /* 0x000fe200078e00ff */
[----:B----4-:R-:W-:Y:S02]  /*22c00*/  MOV R2, 0x22c20 ;  /* 0x00022c2000027802 */ /* 0x010fe40000000f00 */
[----:B-123--:R-:W-:Y:S05]  /*22c10*/  CALL.REL.NOINC `($__internal_13_$__cuda_sm70_shflsync_idx_p) ;  /* 0x0000081000007944 */ /* 0x00efea0003c00000 */
[----:B------:R-:W-:Y:S01]  /*22c20*/  MOV R2, R5 ;  /* 0x0000000500027202 */ /* 0x000fe20000000f00 */
[----:B------:R-:W-:Y:S05]  /*22c30*/  BRA `(.L_x_820) ;  /* 0xffffdc5000007947 */ /* 0x000fea000383ffff */
.L_x_772:
        /* <DEDUP_REMOVED lines=13> */
.L_x_774:
[----:B------:R-:W-:Y:S01]  /*22d10*/  IMAD.MOV.U32 R9, RZ, RZ, R83 ;  /* 0x000000ffff097224 */ /* 0x000fe200078e0053 */
[----:B------:R-:W-:Y:S01]  /*22d20*/  MOV R5, RZ ;  /* 0x000000ff00057202 */ /* 0x000fe20000000f00 */
[----:B------:R-:W-:Y:S01]  /*22d30*/  IMAD.MOV.U32 R3, RZ, RZ, 0x1f ;  /* 0x0000001fff037424 */ /* 0x000fe200078e00ff */
[----:B----4-:R-:W-:Y:S02]  /*22d40*/  MOV R2, 0x22d60 ;  /* 0x00022d6000027802 */ /* 0x010fe40000000f00 */
[----:B------:R-:W-:Y:S05]  /*22d50*/  CALL.REL.NOINC `($__internal_13_$__cuda_sm70_shflsync_idx_p) ;  /* 0x000006d000007944 */ /* 0x000fea0003c00000 */
[----:B------:R-:W-:Y:S01]  /*22d60*/  MOV R10, R5 ;  /* 0x00000005000a7202 */ /* 0x000fe20000000f00 */
[----:B------:R-:W-:Y:S05]  /*22d70*/  BRA `(.L_x_822) ;  /* 0xffffde6000007947 */ /* 0x000fea000383ffff */
.L_x_775:
[----:B------:R-:W-:Y:S01]  /*22d80*/  IMAD.MOV.U32 R9, RZ, RZ, R83 ;  /* 0x000000ffff097224 */ /* 0x000fe200078e0053 */
[----:B------:R-:W-:Y:S01]  /*22d90*/  MOV R5, 0x1 ;  /* 0x0000000100057802 */ /* 0x000fe20000000f00 */
[----:B------:R-:W-:Y:S01]  /*22da0*/  IMAD.MOV.U32 R3, RZ, RZ, 0x1f ;  /* 0x0000001fff037424 */ /* 0x000fe200078e00ff */
[----:B----4-:R-:W-:Y:S02]  /*22db0*/  MOV R2, 0x22dd0 ;  /* 0x00022dd000027802 */ /* 0x010fe40000000f00 */
[----:B-12---:R-:W-:Y:S05]  /*22dc0*/  CALL.REL.NOINC `($__internal_13_$__cuda_sm70_shflsync_idx_p) ;  /* 0x0000066000007944 */ /* 0x006fea0003c00000 */
[----:B------:R-:W-:Y:S01]  /*22dd0*/  MOV R8, R5 ;  /* 0x0000000500087202 */ /* 0x000fe20000000f00 */
[----:B------:R-:W-:Y:S05]  /*22de0*/  BRA `(.L_x_823) ;  /* 0xffffde1000007947 */ /* 0x000fea000383ffff */
.L_x_776:
[----:B------:R-:W-:Y:S01]  /*22df0*/  IMAD.MOV.U32 R0, RZ, RZ, R4 ;  /* 0x000000ffff007224 */ /* 0x000fe200078e0004 */
[----:B------:R-:W-:-:S02]  /*22e00*/  MOV R2, 0x1 ;  /* 0x0000000100027802 */ /* 0x000fc40000000f00 */
[----:B------:R-:W-:Y:S02]  /*22e10*/  MOV R3, 0x22e30 ;  /* 0x00022e3000037802 */ /* 0x000fe40000000f00 */
[----:B-123--:R-:W-:Y:S05]  /*22e20*/  CALL.REL.NOINC `($__internal_14_$__cuda_sm70_shflsync_up_p) ;  /* 0x0000065000007944 */ /* 0x00efea0003c00000 */
[----:B------:R-:W-:Y:S05]  /*22e30*/  BRA `(.L_x_824) ;  /* 0xffffdef000007947 */ /* 0x000fea000383ffff */
.L_x_777:
[----:B------:R-:W-:Y:S01]  /*22e40*/  IMAD.MOV.U32 R0, RZ, RZ, R4 ;  /* 0x000000ffff007224 */ /* 0x000fe200078e0004 */
[----:B------:R-:W-:Y:S02]  /*22e50*/  MOV R2, 0x2 ;  /* 0x0000000200027802 */ /* 0x000fe40000000f00 */
[----:B------:R-:W-:Y:S02]  /*22e60*/  MOV R3, 0x22e80 ;  /* 0x00022e8000037802 */ /* 0x000fe40000000f00 */
[----:B-12---:R-:W-:Y:S05]  /*22e70*/  CALL.REL.NOINC `($__internal_14_$__cuda_sm70_shflsync_up_p) ;  /* 0x0000060000007944 */ /* 0x006fea0003c00000 */
        /* <DEDUP_REMOVED lines=27> */
.L_x_781:
[----:B------:R-:W-:Y:S02]  /*23030*/  MOV R2, 0x1 ;  /* 0x0000000100027802 */ /* 0x000fe40000000f00 */
[----:B------:R-:W-:-:S02]  /*23040*/  MOV R3, 0x23060 ;  /* 0x0002306000037802 */ /* 0x000fc40000000f00 */
[----:B------:R-:W-:Y:S05]  /*23050*/  CALL.REL.NOINC `($__internal_14_$__cuda_sm70_shflsync_up_p) ;  /* 0x0000042000007944 */ /* 0x000fea0003c00000 */
[----:B------:R-:W-:Y:S01]  /*23060*/  MOV R2, R5 ;  /* 0x0000000500027202 */ /* 0x000fe20000000f00 */
[----:B------:R-:W-:Y:S05]  /*23070*/  BRA `(.L_x_826) ;  /* 0xffffdf1000007947 */ /* 0x000fea000383ffff */
.L_x_782:
[----:B------:R-:W-:Y:S02]  /*23080*/  MOV R2, 0x2 ;  /* 0x0000000200027802 */ /* 0x000fe40000000f00 */
[----:B------:R-:W-:-:S02]  /*23090*/  MOV R3, 0x230b0 ;  /* 0x000230b000037802 */ /* 0x000fc40000000f00 */
[----:B------:R-:W-:Y:S05]  /*230a0*/  CALL.REL.NOINC `($__internal_14_$__cuda_sm70_shflsync_up_p) ;  /* 0x000003d000007944 */ /* 0x000fea0003c00000 */
[----:B------:R-:W-:Y:S01]  /*230b0*/  SEL R5, R5, RZ, P1 ;  /* 0x000000ff05057207 */ /* 0x000fe20000800000 */
[----:B------:R-:W-:Y:S01]  /*230c0*/  IMAD.MOV.U32 R2, RZ, RZ, 0x4 ;  /* 0x00000004ff027424 */ /* 0x000fe200078e00ff */
[----:B------:R-:W-:-:S03]  /*230d0*/  MOV R3, 0x23100 ;  /* 0x0002310000037802 */ /* 0x000fc60000000f00 */
[----:B------:R-:W-:Y:S02]  /*230e0*/  IMAD.IADD R0, R0, 0x1, R5 ;  /* 0x0000000100007824 */ /* 0x000fe400078e0205 */
        /* <DEDUP_REMOVED lines=22> */
.L_x_784:
[----:B------:R-:W-:Y:S02]  /*23250*/  SEL R0, RZ, 0x1, P0 ;  /* 0x00000001ff007807 */ /* 0x000fe40000000000 */
[----:B------:R-:W-:-:S02]  /*23260*/  MOV R2, 0x23280 ;  /* 0x0002328000027802 */ /* 0x000fc40000000f00 */
[----:B---3--:R-:W-:Y:S05]  /*23270*/  CALL.REL.NOINC `($__internal_15_$__cuda_sm70_votesync_ballot) ;  /* 0x0000027000007944 */ /* 0x008fea0003c00000 */
[----:B------:R-:W-:Y:S01]  /*23280*/  MOV R11, R0 ;  /* 0x00000000000b7202 */ /* 0x000fe20000000f00 */
[----:B------:R-:W-:Y:S05]  /*23290*/  BRA `(.L_x_828) ;  /* 0xffffde8000007947 */ /* 0x000fea000383ffff */
.L_x_785:
[----:B------:R-:W-:Y:S01]  /*232a0*/  IMAD.MOV.U32 R9, RZ, RZ, R6 ;  /* 0x000000ffff097224 */ /* 0x000fe200078e0006 */
[----:B------:R-:W-:Y:S01]  /*232b0*/  MOV R5, R0 ;  /* 0x0000000000057202 */ /* 0x000fe20000000f00 */
[----:B------:R-:W-:Y:S01]  /*232c0*/  IMAD.MOV.U32 R3, RZ, RZ, 0x1f ;  /* 0x0000001fff037424 */ /* 0x000fe200078e00ff */
[----:B-1----:R-:W-:-:S02]  /*232d0*/  MOV R2, 0x232f0 ;  /* 0x000232f000027802 */ /* 0x002fc40000000f00 */
[----:B---3--:R-:W-:Y:S05]  /*232e0*/  CALL.REL.NOINC `($__internal_13_$__cuda_sm70_shflsync_idx_p) ;  /* 0x0000014000007944 */ /* 0x008fea0003c00000 */
[----:B------:R-:W-:Y:S01]  /*232f0*/  IMAD.MOV.U32 R6, RZ, RZ, R5 ;  /* 0x000000ffff067224 */ /* 0x000fe200078e0005 */
[----:B------:R-:W-:Y:S01]  /*23300*/  MOV R5, R0 ;  /* 0x0000000000057202 */ /* 0x000fe20000000f00 */
[----:B------:R-:W-:Y:S01]  /*23310*/  IMAD.MOV.U32 R9, RZ, RZ, R7 ;  /* 0x000000ffff097224 */ /* 0x000fe200078e0007 */
[----:B------:R-:W-:-:S02]  /*23320*/  MOV R3, 0x1f ;  /* 0x0000001f00037802 */ /* 0x000fc40000000f00 */
[----:B------:R-:W-:Y:S02]  /*23330*/  MOV R2, 0x23350 ;  /* 0x0002335000027802 */ /* 0x000fe40000000f00 */
[----:B------:R-:W-:Y:S05]  /*23340*/  CALL.REL.NOINC `($__internal_13_$__cuda_sm70_shflsync_idx_p) ;  /* 0x000000e000007944 */ /* 0x000fea0003c00000 */
[----:B------:R-:W-:Y:S01]  /*23350*/  MOV R7, R5 ;  /* 0x0000000500077202 */ /* 0x000fe20000000f00 */
[----:B------:R-:W-:Y:S05]  /*23360*/  BRA `(.L_x_829) ;  /* 0xffffde2000007947 */ /* 0x000fea000383ffff */
.L_x_788:
[----:B------:R-:W-:Y:S01]  /*23370*/  IMAD.MOV.U32 R9, RZ, RZ, R4 ;  /* 0x000000ffff097224 */ /* 0x000fe200078e0004 */
[----:B------:R-:W-:Y:S01]  /*23380*/  MOV R5, R0 ;  /* 0x0000000000057202 */ /* 0x000fe20000000f00 */
[----:B------:R-:W-:Y:S01]  /*23390*/  IMAD.MOV.U32 R3, RZ, RZ, 0x1f ;  /* 0x0000001fff037424 */ /* 0x000fe200078e00ff */
[----:B-1----:R-:W-:Y:S02]  /*233a0*/  MOV R2, 0x233c0 ;  /* 0x000233c000027802 */ /* 0x002fe40000000f00 */
[----:B---34-:R-:W-:Y:S05]  /*233b0*/  CALL.REL.NOINC `($__internal_13_$__cuda_sm70_shflsync_idx_p) ;  /* 0x0000007000007944 */ /* 0x018fea0003c00000 */
[----:B------:R-:W-:Y:S01]  /*233c0*/  MOV R12, R5 ;  /* 0x00000005000c7202 */ /* 0x000fe20000000f00 */
[----:B------:R-:W-:Y:S05]  /*233d0*/  BRA `(.L_x_787) ;  /* 0xffffde1000007947 */ /* 0x000fea000383ffff */
        .weak           $__internal_12_$__cuda_sm70_shflsync_bfly_p
        .type           $__internal_12_$__cuda_sm70_shflsync_bfly_p,@function
        .size           $__internal_12_$__cuda_sm70_shflsync_bfly_p,($__internal_13_$__cuda_sm70_shflsync_idx_p - $__internal_12_$__cuda_sm70_shflsync_bfly_p)
$__internal_12_$__cuda_sm70_shflsync_bfly_p:
[----:B------:R-:W-:Y:S04]  /*233e0*/  WARPSYNC R6 ;  /* 0x0000000600007348 */ /* 0x000fe80003800000 */
[----:B------:R1:W2:Y:S02]  /*233f0*/  SHFL.BFLY PT, R5, R2, R5, R7 ;  /* 0x0c00000502057389 */ /* 0x0002a400000e0007 */
[----:B-1----:R-:W-:-:S02]  /*23400*/  MOV R2, R3 ;  /* 0x0000000300027202 */ /* 0x002fc40000000f00 */
[----:B------:R-:W-:-:S04]  /*23410*/  MOV R3, 0x0 ;  /* 0x0000000000037802 */ /* 0x000fc80000000f00 */
[----:B--2---:R-:W-:Y:S05]  /*23420*/  RET.REL.NODEC R2 `(_ZN7cutlass13device_kernelIN5flash19enable_sm80_to_sm89INS1_16FlashAttnFwdSm80INS1_25CollectiveMainloopFwdSm80ILi8ELi1ELb0EN4cute5tupleIJNS5_1CILi128EEENS7_ILi64EEENS7_ILi192EEEEEELi192ENS_6half_tEfNS_4arch4Sm80ELb0ELb1ELb1ELb1ELb0ELb1ELb1ELb1EEENS1_21CollectiveEpilogueFwdINS6_IJS8_SA_S9_EEENS6_IJNS7_ILi1EEESI_SI_EEESC_SE_Li256ELb1ELb1ELb1ELb0EEENS1_36VarlenDynamicPersistentTileSchedulerILi128ELi64ELi256ELi256ELb1ELb1ELb0ELb1ELb0ELb1EEEEEEEEEvNT_6ParamsE) ;  /* 0xfffdcbd002007950 */ /* 0x004fea0003c3ffff */
        .weak           $__internal_13_$__cuda_sm70_shflsync_idx_p
        .type           $__internal_13_$__cuda_sm70_shflsync_idx_p,@function
        .size           $__internal_13_$__cuda_sm70_shflsync_idx_p,($__internal_14_$__cuda_sm70_shflsync_up_p - $__internal_13_$__cuda_sm70_shflsync_idx_p)
$__internal_13_$__cuda_sm70_shflsync_idx_p:
[----:B------:R-:W-:-:S04]  /*23430*/  MOV R86, 0xffffffff ;  /* 0xffffffff00567802 */ /* 0x000fc80000000f00 */
[----:B------:R-:W-:Y:S04]  /*23440*/  WARPSYNC R86 ;  /* 0x0000005600007348 */ /* 0x000fe80003800000 */
[----:B------:R1:W2:Y:S02]  /*23450*/  SHFL.IDX PT, R5, R9, R5, R3 ;  /* 0x0000000509057389 */ /* 0x0002a400000e0003 */
[----:B-1----:R-:W-:-:S04]  /*23460*/  MOV R3, 0x0 ;  /* 0x0000000000037802 */ /* 0x002fc80000000f00 */
[----:B--2---:R-:W-:Y:S05]  /*23470*/  RET.REL.NODEC R2 `(_ZN7cutlass13device_kernelIN5flash19enable_sm80_to_sm89INS1_16FlashAttnFwdSm80INS1_25CollectiveMainloopFwdSm80ILi8ELi1ELb0EN4cute5tupleIJNS5_1CILi128EEENS7_ILi64EEENS7_ILi192EEEEEELi192ENS_6half_tEfNS_4arch4Sm80ELb0ELb1ELb1ELb1ELb0ELb1ELb1ELb1EEENS1_21CollectiveEpilogueFwdINS6_IJS8_SA_S9_EEENS6_IJNS7_ILi1EEESI_SI_EEESC_SE_Li256ELb1ELb1ELb1ELb0EEENS1_36VarlenDynamicPersistentTileSchedulerILi128ELi64ELi256ELi256ELb1ELb1ELb0ELb1ELb0ELb1EEEEEEEEEvNT_6ParamsE) ;  /* 0xfffdcb8002007950 */ /* 0x004fea0003c3ffff */
        .weak           $__internal_14_$__cuda_sm70_shflsync_up_p
        .type           $__internal_14_$__cuda_sm70_shflsync_up_p,@function
        .size           $__internal_14_$__cuda_sm70_shflsync_up_p,($__internal_15_$__cuda_sm70_votesync_ballot - $__internal_14_$__cuda_sm70_shflsync_up_p)
$__internal_14_$__cuda_sm70_shflsync_up_p:
[----:B------:R-:W-:Y:S02]  /*23480*/  IMAD.MOV.U32 R5, RZ, RZ, RZ ;  /* 0x000000ffff057224 */ /* 0x000fe400078e00ff */
[----:B------:R-:W-:-:S04]  /*23490*/  IMAD.MOV.U32 R9, RZ, RZ, -0x1 ;  /* 0xffffffffff097424 */ /* 0x000fc800078e00ff */
[----:B------:R-:W-:Y:S04]  /*234a0*/  WARPSYNC R9 ;  /* 0x0000000900007348 */ /* 0x000fe80003800000 */
[----:B------:R1:W2:Y:S02]  /*234b0*/  SHFL.UP PT, R5, R0, R2, R5 ;  /* 0x0400000200057389 */ /* 0x0002a400000e0005 */
[----:B-1----:R-:W-:Y:S02]  /*234c0*/  MOV R2, R3 ;  /* 0x0000000300027202 */ /* 0x002fe40000000f00 */
[----:B------:R-:W-:-:S04]  /*234d0*/  MOV R3, 0x0 ;  /* 0x0000000000037802 */ /* 0x000fc80000000f00 */
[----:B--2---:R-:W-:Y:S05]  /*234e0*/  RET.REL.NODEC R2 `(_ZN7cutlass13device_kernelIN5flash19enable_sm80_to_sm89INS1_16FlashAttnFwdSm80INS1_25CollectiveMainloopFwdSm80ILi8ELi1ELb0EN4cute5tupleIJNS5_1CILi128EEENS7_ILi64EEENS7_ILi192EEEEEELi192ENS_6half_tEfNS_4arch4Sm80ELb0ELb1ELb1ELb1ELb0ELb1ELb1ELb1EEENS1_21CollectiveEpilogueFwdINS6_IJS8_SA_S9_EEENS6_IJNS7_ILi1EEESI_SI_EEESC_SE_Li256ELb1ELb1ELb1ELb0EEENS1_36VarlenDynamicPersistentTileSchedulerILi128ELi64ELi256ELi256ELb1ELb1ELb0ELb1ELb0ELb1EEEEEEEEEvNT_6ParamsE) ;  /* 0xfffdcb1002007950 */ /* 0x004fea0003c3ffff */
        .weak           $__internal_15_$__cuda_sm70_votesync_ballot
        .type           $__internal_15_$__cuda_sm70_votesync_ballot,@function
        .size           $__internal_15_$__cuda_sm70_votesync_ballot,(.L_x_2469 - $__internal_15_$__cuda_sm70_votesync_ballot)
$__internal_15_$__cuda_sm70_votesync_ballot:
[----:B------:R-:W-:Y:S01]  /*234f0*/  ISETP.NE.U32.AND P0, PT, R0, 0x1, PT ;  /* 0x000000010000780c */ /* 0x000fe20003f05070 */
[----:B------:R-:W-:-:S04]  /*23500*/  IMAD.MOV.U32 R3, RZ, RZ, -0x1 ;  /* 0xffffffffff037424 */ /* 0x000fc800078e00ff */
[----:B------:R-:W-:Y:S08]  /*23510*/  WARPSYNC R3 ;  /* 0x0000000300007348 */ /* 0x000ff00003800000 */
[----:B------:R-:W-:-:S04]  /*23520*/  VOTE.ANY R0, PT, !P0 ;  /* 0x0000000000007806 */ /* 0x000fc800040e0100 */
[----:B------:R-:W-:Y:S01]  /*23530*/  LOP3.LUT R0, R0, R3, RZ, 0xc0, !PT ;  /* 0x0000000300007212 */ /* 0x000fe200078ec0ff */
[----:B------:R-:W-:-:S04]  /*23540*/  IMAD.MOV.U32 R3, RZ, RZ, 0x0 ;  /* 0x00000000ff037424 */ /* 0x000fc800078e00ff */
[----:B------:R-:W-:Y:S05]  /*23550*/  RET.REL.NODEC R2 `(_ZN7cutlass13device_kernelIN5flash19enable_sm80_to_sm89INS1_16FlashAttnFwdSm80INS1_25CollectiveMainloopFwdSm80ILi8ELi1ELb0EN4cute5tupleIJNS5_1CILi128EEENS7_ILi64EEENS7_ILi192EEEEEELi192ENS_6half_tEfNS_4arch4Sm80ELb0ELb1ELb1ELb1ELb0ELb1ELb1ELb1EEENS1_21CollectiveEpilogueFwdINS6_IJS8_SA_S9_EEENS6_IJNS7_ILi1EEESI_SI_EEESC_SE_Li256ELb1ELb1ELb1ELb0EEENS1_36VarlenDynamicPersistentTileSchedulerILi128ELi64ELi256ELi256ELb1ELb1ELb0ELb1ELb0ELb1EEEEEEEEEvNT_6ParamsE) ;  /* 0xfffdcaa002007950 */ /* 0x000fea0003c3ffff */
.L_x_830:
        /* <DEDUP_REMOVED lines=10> */
.L_x_2469:


//--------------------- .text._ZN7cutlass13device_kernelIN5flash19enable_sm80_to_sm89INS1_16FlashAttnFwdSm80INS1_25CollectiveMainloopFwdSm80ILi8ELi1ELb1EN4cute5tupleIJNS5_1CILi128EEENS7_ILi96EEENS7_ILi192EEEEEELi192ENS_6half_tEfNS_4arch4Sm80ELb1ELb0ELb1ELb0ELb0ELb0ELb1ELb1EEENS1_21CollectiveEpilogueFwdINS6_IJS8_SA_S9_EEENS6_IJNS7_ILi1EEESI_SI_EEESC_SE_Li256ELb0ELb1ELb1ELb0EEENS1_30DynamicPersistentTileSchedulerILi256ELi256ELb1ELb1ELb0EEEEEEEEEvNT_6ParamsE --------------------------
	.section	.text._ZN7cutlass13device_kernelIN5flash19enable_sm80_to_sm89INS1_16FlashAttnFwdSm80INS1_25CollectiveMainloopFwdSm80ILi8ELi1ELb1EN4cute5tupleIJNS5_1CILi128EEENS7_ILi96EEENS7_ILi192EEEEEELi192ENS_6half_tEfNS_4arch4Sm80ELb1ELb0ELb1ELb0ELb0ELb0ELb1ELb1EEENS1_21CollectiveEpilogueFwdINS6_IJS8_SA_S9_EEENS6_IJNS7_ILi1EEESI_SI_EEESC_SE_Li256ELb0ELb1ELb1ELb0EEENS1_30DynamicPersistentTileSchedulerILi256ELi256ELb1ELb1ELb0EEEEEEEEEvNT_6ParamsE,"ax",@progbits
	.sectioninfo	@"SHI_REGISTERS=255"
	.align	128
.text._ZN7cutlass13device_kernelIN5flash19enable_sm80_to_sm89INS1_16FlashAttnFwdSm80INS1_25CollectiveMainloopFwdSm80ILi8ELi1ELb1EN4cute5tupleIJNS5_1CILi128EEENS7_ILi96EEENS7_ILi192EEEEEELi192ENS_6half_tEfNS_4arch4Sm80ELb1ELb0ELb1ELb0ELb0ELb0ELb1ELb1EEENS1_21CollectiveEpilogueFwdINS6_IJS8_SA_S9_EEENS6_IJNS7_ILi1EEESI_SI_EEESC_SE_Li256ELb0ELb1ELb1ELb0EEENS1_30DynamicPersistentTileSchedulerILi256ELi256ELb1ELb1ELb0EEEEEEEEEvNT_6ParamsE:
        .type           _ZN7cutlass13device_kernelIN5flash19enable_sm80_to_sm89INS1_16FlashAttnFwdSm80INS1_25CollectiveMainloopFwdSm80ILi8ELi1ELb1EN4cute5tupleIJNS5_1CILi128EEENS7_ILi96EEENS7_ILi192EEEEEELi192ENS_6half_tEfNS_4arch4Sm80ELb1ELb0ELb1ELb0ELb0ELb0ELb1ELb1EEENS1_21CollectiveEpilogueFwdINS6_IJS8_SA_S9_EEENS6_IJNS7_ILi1EEESI_SI_EEESC_SE_Li256ELb0ELb1ELb1ELb0EEENS1_30DynamicPersistentTileSchedulerILi256ELi256ELb1ELb1ELb0EEEEEEEEEvNT_6ParamsE,@function
        .size           _ZN7cutlass13device_kernelIN5flash19enable_sm80_to_sm89INS1_16FlashAttnFwdSm80INS1_25CollectiveMainloopFwdSm80ILi8ELi1ELb1EN4cute5tupleIJNS5_1CILi128EEENS7_ILi96EEENS7_ILi192EEEEEELi192ENS_6half_tEfNS_4arch4Sm80ELb1ELb0ELb1ELb0ELb0ELb0ELb1ELb1EEENS1_21CollectiveEpilogueFwdINS6_IJS8_SA_S9_EEENS6_IJNS7_ILi1EEESI_SI_EEESC_SE_Li256ELb0ELb1ELb1ELb0EEENS1_30DynamicPersistentTileSchedulerILi256ELi256ELb1ELb1ELb0EEEEEEEEEvNT_6ParamsE,(.L_x_2474 - _ZN7cutlass13device_kernelIN5flash19enable_sm80_to_sm89INS1_16FlashAttnFwdSm80INS1_25CollectiveMainloopFwdSm80ILi8ELi1ELb1EN4cute5tupleIJNS5_1CILi128EEENS7_ILi96EEENS7_ILi192EEEEEELi192ENS_6half_tEfNS_4arch4Sm80ELb1ELb0ELb1ELb0ELb0ELb0ELb1ELb1EEENS1_21CollectiveEpilogueFwdINS6_IJS8_SA_S9_EEENS6_IJNS7_ILi1EEESI_SI_EEESC_SE_Li256ELb0ELb1ELb1ELb0EEENS1_30DynamicPersistentTileSchedulerILi256ELi256ELb1ELb1ELb0EEEEEEEEEvNT_6ParamsE)
        .other          _ZN7cutlass13device_kernelIN5flash19enable_sm80_to_sm89INS1_16FlashAttnFwdSm80INS1_25CollectiveMainloopFwdSm80ILi8ELi1ELb1EN4cute5tupleIJNS5_1CILi128EEENS7_ILi96EEENS7_ILi192EEEEEELi192ENS_6half_tEfNS_4arch4Sm80ELb1ELb0ELb1ELb0ELb0ELb0ELb1ELb1EEENS1_21CollectiveEpilogueFwdINS6_IJS8_SA_S9_EEENS6_IJNS7_ILi1EEESI_SI_EEESC_SE_Li256ELb0ELb1ELb1ELb0EEENS1_30DynamicPersistentTileSchedulerILi256ELi256ELb1ELb1ELb0EEEEEEEEEvNT_6ParamsE,@"STO_CUDA_ENTRY STV_DEFAULT"
_ZN7cutlass13device_kernelIN5flash19enable_sm80_to_sm89INS1_16FlashAttnFwdSm80INS1_25CollectiveMainloopFwdSm80ILi8ELi1ELb1EN4cute5tupleIJNS5_1CILi128EEENS7_ILi96EEENS7_ILi192EEEEEELi192ENS_6half_tEfNS_4arch4Sm80ELb1ELb0ELb1ELb0ELb0ELb0ELb1ELb1EEENS1_21CollectiveEpilogueFwdINS6_IJS8_SA_S9_EEENS6_IJNS7_ILi1EEESI_SI_EEESC_SE_Li256ELb0ELb1ELb1ELb0EEENS1_30DynamicPersistentTileSchedulerILi256ELi256ELb1ELb1ELb0EEEEEEEEEvNT_6ParamsE:
[----:B------:R-:W-:-:S03]  /*0000*/  MOV R1, c[0x0][0x28] ;  /* 0x00000a0000017a02 */ /* 0x000fc60000000f00 */
[----:B------:R-:W1:Y:S01]  /*0010*/  S2R R14, SR_TID.X ;  /* 0x00000000000e7919 */ /* 0x000e620000002100 */
[----:B------:R-:W-:-:S03]  /*0020*/  IADD3 R1, R1, -0xa8, RZ ;  /* 0xffffff5801017810 */ /* 0x000fc60007ffe0ff */
[----:B------:R-:W2:Y:S01]  /*0030*/  S2R R13, SR_CTAID.X ;  /* 0x00000000000d7919 */ /* 0x000ea20000002500 */
[----:B-1----:R-:W-:-:S05]  /*0040*/  SHF.R.U32.HI R0, RZ, 0x5, R14 ;  /* 0x00000005ff007819 */ /* 0x002fca000001160e */
[----:B------:R-:W1:Y:S04]  /*0050*/  SHFL.IDX PT, R2, R0, RZ, 0x1f ;  /* 0x00001fff00027589 */ /* 0x000e6800000e0000 */
[----:B------:R-:W3:Y:S01]  /*0060*/  SHFL.IDX PT, R0, R0, RZ, 0x1f ;  /* 0x00001fff00007589 */ /* 0x000ee200000e0000 */
[----:B-1----:R-:W-:Y:S01]  /*0070*/  ISETP.GE.AND P0, PT, R2, 0x1, PT ;  /* 0x000000010200780c */ /* 0x002fe20003f06270 */
[----:B---3--:R1:W3:-:S12]  /*0080*/  R2UR UR6, R0 ;  /* 0x00000000000673c2 */ /* 0x0082d800000e0000 */
[----:B------:R-:W-:Y:S06]  /*0090*/  @P0 BAR.ARV 0x4, 0x100 ;  /* 0x0104000000000b1d */ /* 0x000fec0000002000 */
[----:B--2---:R-:W-:-:S13]  /*00a0*/  ISETP.GE.AND P0, PT, R13, c[0x0][0x538], PT ;  /* 0x00014e000d007a0c */ /* 0x004fda0003f06270 */
[----:B------:R-:W-:Y:S05]  /*00b0*/  @P0 EXIT ;  /* 0x000000000000094d */ /* 0x000fea0003800000 */
[----:B-1-3--:R-:W-:Y:S01]  /*00c0*/  SHF.R.S32.HI R11, RZ, 0x1f, R14 ;  /* 0x0000001fff0b7819 */ /* 0x00afe2000001140e */
[----:B------:R-:W-:Y:S01]  /*00d0*/  IMAD.MOV.U32 R249, RZ, RZ, 0x10 ;  /* 0x00000010fff97424 */ /* 0x000fe200078e00ff */
[----:B------:R-:W-:Y:S01]  /*00e0*/  ULDC.64 UR8, c[0x0][0x118] ;  /* 0x0000460000087ab9 */ /* 0x000fe20000000a00 */
[----:B------:R-:W-:Y:S01]  /*00f0*/  IMAD.MOV.U32 R230, RZ, RZ, 0x20 ;  /* 0x00000020ffe67424 */ /* 0x000fe200078e00ff */
[CC--:B------:R-:W-:Y:S02]  /*0100*/  LEA.HI R2, R11.reuse, R14.reuse, RZ, 0x4 ;  /* 0x0000000e0b027211 */ /* 0x0c0fe400078f20ff */
[CC--:B------:R-:W-:Y:S02]  /*0110*/  LEA.HI R0, R11.reuse, R14.reuse, RZ, 0x2 ;  /* 0x0000000e0b007211 */ /* 0x0c0fe400078f10ff */
[----:B------:R-:W-:Y:S02]  /*0120*/  SHF.R.S32.HI R3, RZ, 0x4, R2 ;  /* 0x00000004ff037819 */ /* 0x000fe40000011402 */
[----:B------:R-:W-:-:S02]  /*0130*/  LEA.HI R10, R11, R14, RZ, 0x3 ;  /* 0x0000000e0b0a7211 */ /* 0x000fc400078f18ff */
[----:B------:R-:W-:Y:S02]  /*0140*/  LOP3.LUT R4, R0, 0xfffffffc, RZ, 0xc0, !PT ;  /* 0xfffffffc00047812 */ /* 0x000fe400078ec0ff */
[C---:B------:R-:W-:Y:S02]  /*0150*/  LOP3.LUT R0, R2.reuse, 0xfffffff0, RZ, 0xc0, !PT ;  /* 0xfffffff002007812 */ /* 0x040fe400078ec0ff */
[----:B------:R-:W-:Y:S01]  /*0160*/  LEA.HI R2, R2, R3, RZ, 0x1 ;  /* 0x0000000302027211 */ /* 0x000fe200078f08ff */
[C---:B------:R-:W-:Y:S01]  /*0170*/  IMAD.IADD R4, R14.reuse, 0x1, -R4 ;  /* 0x000000010e047824 */ /* 0x040fe200078e0a04 */
[----:B------:R-:W-:Y:S01]  /*0180*/  SHF.R.S32.HI R15, RZ, 0x3, R10 ;  /* 0x00000003ff0f7819 */ /* 0x000fe2000001140a */
[----:B------:R-:W-:Y:S01]  /*0190*/  IMAD.IADD R5, R14, 0x1, -R0 ;  /* 0x000000010e057824 */ /* 0x000fe200078e0a00 */
[----:B------:R-:W-:Y:S02]  /*01a0*/  LOP3.LUT R6, R10, 0xfffffff8, RZ, 0xc0, !PT ;  /* 0xfffffff80a067812 */ /* 0x000fe400078ec0ff */
[----:B------:R-:W-:Y:S01]  /*01b0*/  LOP3.LUT R0, R2, 0xfffffffe, RZ, 0xc0, !PT ;  /* 0xfffffffe02007812 */ /* 0x000fe200078ec0ff */
[----:B------:R-:W-:-:S02]  /*01c0*/  IMAD.SHL.U32 R7, R15, 0x40, RZ ;  /* 0x000000400f077824 */ /* 0x000fc400078e00ff */
[----:B------:R-:W-:Y:S02]  /*01d0*/  IMAD.IADD R6, R14, 0x1, -R6 ;  /* 0x000000010e067824 */ /* 0x000fe400078e0a06 */
[----:B------:R-:W-:Y:S01]  /*01e0*/  IMAD.IADD R9, R3, 0x1, -R0 ;  /* 0x0000000103097824 */ /* 0x000fe200078e0a00 */
[----:B------:R-:W-:Y:S01]  /*01f0*/  LEA.HI R0, R4, R4, RZ, 0x1 ;  /* 0x0000000404007211 */ /* 0x000fe200078f08ff */
[C---:B------:R-:W-:Y:S01]  /*0200*/  IMAD.SHL.U32 R16, R6.reuse, 0x8, RZ ;  /* 0x0000000806107824 */ /* 0x040fe200078e00ff */
[----:B------:R-:W-:Y:S01]  /*0210*/  LOP3.LUT R2, R7, 0x1c0, RZ, 0xc0, !PT ;  /* 0x000001c007027812 */ /* 0x000fe200078ec0ff */
[----:B------:R-:W-:Y:S01]  /*0220*/  IMAD.SHL.U32 R8, R6, 0x40, RZ ;  /* 0x0000004006087824 */ /* 0x000fe200078e00ff */
[----:B------:R-:W-:Y:S02]  /*0230*/  SHF.R.S32.HI R7, RZ, 0x1f, R5 ;  /* 0x0000001fff077819 */ /* 0x000fe40000011405 */
[----:B------:R-:W-:Y:S01]  /*0240*/  LOP3.LUT R0, R0, 0x1ffffffe, RZ, 0xc0, !PT ;  /* 0x1ffffffe00007812 */ /* 0x000fe200078ec0ff */
[----:B------:R-:W-:Y:S01]  /*0250*/  STL [R1+0x50], R16 ;  /* 0x0000501001007387 */ /* 0x000fe20000100800 */
[----:B------:R-:W-:-:S02]  /*0260*/  LOP3.LUT R3, R2, 0x38, R16, 0xf8, !PT ;  /* 0x0000003802037812 */ /* 0x000fc400078ef810 */
[----:B------:R-:W-:Y:S01]  /*0270*/  SHF.R.U32.HI R2, RZ, 0x3, R2 ;  /* 0x00000003ff027819 */ /* 0x000fe20000011602 */
[----:B------:R-:W-:Y:S01]  /*0280*/  IMAD.IADD R12, R4, 0x1, -R0 ;  /* 0x00000001040c7824 */ /* 0x000fe200078e0a00 */
[----:B------:R-:W-:Y:S02]  /*0290*/  LEA.HI R224, R7, R5, RZ, 0x3 ;  /* 0x0000000507e07211 */ /* 0x000fe400078f18ff */
[----:B------:R-:W-:Y:S02]  /*02a0*/  LOP3.LUT R7, R3, R2, RZ, 0x3c, !PT ;  /* 0x0000000203077212 */ /* 0x000fe400078e3cff */
[C---:B------:R-:W-:Y:S01]  /*02b0*/  LOP3.LUT R0, R224.reuse, 0xfffffff8, RZ, 0xc0, !PT ;  /* 0xfffffff8e0007812 */ /* 0x040fe200078ec0ff */
[----:B------:R-:W-:Y:S01]  /*02c0*/  IMAD.SHL.U32 R224, R224, 0x40, RZ ;  /* 0x00000040e0e07824 */ /* 0x000fe200078e00ff */
[----:B------:R-:W-:Y:S02]  /*02d0*/  LOP3.LUT R2, R8, 0x1c0, RZ, 0xc0, !PT ;  /* 0x000001c008027812 */ /* 0x000fe400078ec0ff */
[----:B------:R-:W-:Y:S01]  /*02e0*/  LEA.HI R4, R11, R14, RZ, 0x6 ;  /* 0x0000000e0b047211 */ /* 0x000fe200078f30ff */
[----:B------:R-:W-:Y:S01]  /*02f0*/  IMAD.IADD R5, R5, 0x1, -R0 ;  /* 0x0000000105057824 */ /* 0x000fe200078e0a00 */
[----:B------:R-:W-:-:S02]  /*0300*/  LOP3.LUT R3, R2, 0x8, R10, 0xf8, !PT ;  /* 0x0000000802037812 */ /* 0x000fc400078ef80a */
[----:B------:R-:W-:Y:S01]  /*0310*/  SHF.R.U32.HI R2, RZ, 0x3, R2 ;  /* 0x00000003ff027819 */ /* 0x000fe20000011602 */
[----:B------:R-:W-:Y:S01]  /*0320*/  IMAD.SHL.U32 R0, R4, 0x8, RZ ;  /* 0x0000000804007824 */ /* 0x000fe200078e00ff */
[----:B------:R-:W-:Y:S01]  /*0330*/  LEA.HI R8, R11, R14, RZ, 0x5 ;  /* 0x0000000e0b087211 */ /* 0x000fe200078f28ff */
[----:B------:R-:W-:Y:S01]  /*0340*/  IMAD.SHL.U32 R4, R5, 0x40, RZ ;  /* 0x0000004005047824 */ /* 0x000fe200078e00ff */
[----:B------:R-:W-:Y:S01]  /*0350*/  LOP3.LUT R225, R3, R2, RZ, 0x3c, !PT ;  /* 0x0000000203e17212 */ /* 0x000fe200078e3cff */
[----:B------:R-:W-:Y:S01]  /*0360*/  IMAD.SHL.U32 R3, R9, 0x8, RZ ;  /* 0x0000000809037824 */ /* 0x000fe200078e00ff */
[----:B------:R-:W-:Y:S02]  /*0370*/  LOP3.LUT R2, R8, 0xffffffe0, RZ, 0xc0, !PT ;  /* 0xffffffe008027812 */ /* 0x000fe400078ec0ff */
[----:B------:R-:W-:Y:S01]  /*0380*/  LOP3.LUT R10, R7, 0x7ffffe00, R0, 0xf8, !PT ;  /* 0x7ffffe00070a7812 */ /* 0x000fe200078ef800 */
[----:B------:R-:W-:Y:S01]  /*0390*/  IMAD R225, R9, 0x200, R225 ;  /* 0x0000020009e17824 */ /* 0x000fe200078e02e1 */
[----:B------:R-:W-:Y:S01]  /*03a0*/  LOP3.LUT R0, R4, 0x1c0, RZ, 0xc0, !PT ;  /* 0x000001c004007812 */ /* 0x000fe200078ec0ff */
[----:B------:R-:W-:Y:S01]  /*03b0*/  IMAD.IADD R14, R14, 0x1, -R2 ;  /* 0x000000010e0e7824 */ /* 0x000fe200078e0a02 */
[----:B------:R-:W-:-:S02]  /*03c0*/  SHF.R.S32.HI R250, RZ, 0x5, R8 ;  /* 0x00000005fffa7819 */ /* 0x000fc40000011408 */
[----:B------:R-:W-:Y:S02]  /*03d0*/  SHF.R.S32.HI R4, RZ, 0x1f, R8 ;  /* 0x0000001fff047819 */ /* 0x000fe40000011408 */
[----:B------:R-:W-:Y:S02]  /*03e0*/  LOP3.LUT R3, R0, 0x8, R3, 0xf8, !PT ;  /* 0x0000000800037812 */ /* 0x000fe400078ef803 */
[----:B------:R-:W-:Y:S02]  /*03f0*/  SHF.R.U32.HI R2, RZ, 0x3, R0 ;  /* 0x00000003ff027819 */ /* 0x000fe40000011600 */
[----:B------:R-:W-:Y:S02]  /*0400*/  LEA.HI R0, R4, R250, RZ, 0x3 ;  /* 0x000000fa04007211 */ /* 0x000fe400078f18ff */
[----:B------:R-:W-:Y:S02]  /*0410*/  SHF.R.S32.HI R7, RZ, 0x1f, R14 ;  /* 0x0000001fff077819 */ /* 0x000fe4000001140e */
[----:B------:R-:W-:-:S02]  /*0420*/  LOP3.LUT R0, R0, 0xffffff8, RZ, 0xc0, !PT ;  /* 0x0ffffff800007812 */ /* 0x000fc400078ec0ff */
[----:B------:R-:W-:Y:S02]  /*0430*/  LOP3.LUT R4, R3, R2, RZ, 0x3c, !PT ;  /* 0x0000000203047212 */ /* 0x000fe400078e3cff */
[----:B------:R-:W-:Y:S01]  /*0440*/  LEA.HI R3, R7, R14, RZ, 0x2 ;  /* 0x0000000e07037211 */ /* 0x000fe200078f10ff */
[----:B------:R-:W-:Y:S01]  /*0450*/  IMAD.IADD R2, R250, 0x1, -R0 ;  /* 0x00000001fa027824 */ /* 0x000fe200078e0a00 */
[----:B------:R-:W-:Y:S02]  /*0460*/  R2P PR, R5, 0x6 ;  /* 0x0000000605007804 */ /* 0x000fe40000000000 */
[----:B------:R-:W-:Y:S02]  /*0470*/  SHF.R.S32.HI R0, RZ, 0x2, R3 ;  /* 0x00000002ff007819 */ /* 0x000fe40000011403 */
[----:B------:R-:W-:Y:S02]  /*0480*/  LOP3.LUT R3, R3, 0x7ffffffc, RZ, 0xc0, !PT ;  /* 0x7ffffffc03037812 */ /* 0x000fe400078ec0ff */
[----:B------:R-:W-:Y:S01]  /*0490*/  SEL R249, R249, 0xfffffff0, !P1 ;  /* 0xfffffff0f9f97807 */ /* 0x000fe20004800000 */
[----:B------:R-:W-:Y:S01]  /*04a0*/  IMAD R8, R2, 0x10, R0 ;  /* 0x0000001002087824 */ /* 0x000fe200078e0200 */
[----:B------:R-:W-:Y:S01]  /*04b0*/  IADD3 R2, R16, 0x40, RZ ;  /* 0x0000004010027810 */ /* 0x000fe20007ffe0ff */
[----:B------:R-:W-:Y:S01]  /*04c0*/  IMAD R0, R6, 0x20, R15 ;  /* 0x0000002006007824 */ /* 0x000fe200078e020f */
[----:B------:R-:W-:Y:S01]  /*04d0*/  SEL R5, R230, 0xffffffe0, !P2 ;  /* 0xffffffe0e6057807 */ /* 0x000fe20005000000 */
[----:B------:R-:W-:Y:S01]  /*04e0*/  IMAD.IADD R3, R14, 0x1, -R3 ;  /* 0x000000010e037824 */ /* 0x000fe200078e0a03 */
[----:B------:R-:W-:Y:S01]  /*04f0*/  STL [R1+0x6c], R8 ;  /* 0x00006c0801007387 */ /* 0x000fe20000100800 */
[----:B------:R-:W-:-:S02]  /*0500*/  SHF.R.S32.HI R2, RZ, 0x1f, R2 ;  /* 0x0000001fff027819 */ /* 0x000fc40000011402 */
[----:B------:R-:W-:Y:S01]  /*0510*/  IMAD.IADD R249, R249, 0x1, R5 ;  /* 0x00000001f9f97824 */ /* 0x000fe200078e0205 */
[----:B------:R-:W-:Y:S01]  /*0520*/  STL [R1+0x5c], R13 ;  /* 0x00005c0d01007387 */ /* 0x000fe20000100800 */
[----:B------:R-:W-:Y:S01]  /*0530*/  LOP3.LUT R224, R4, 0x7ffffe00, R224, 0xf8, !PT ;  /* 0x7ffffe0004e07812 */ /* 0x000fe200078ef8e0 */
[----:B------:R-:W-:Y:S01]  /*0540*/  IMAD.SHL.U32 R5, R10, 0x2, RZ ;  /* 0x000000020a057824 */ /* 0x000fe200078e00ff */
[----:B------:R-:W-:Y:S01]  /*0550*/  LOP3.LUT P3, RZ, R6, 0x2, RZ, 0xc0, !PT ;  /* 0x0000000206ff7812 */ /* 0x000fe2000786c0ff */
[----:B------:R1:W-:Y:S01]  /*0560*/  STL [R1+0x70], R0 ;  /* 0x0000700001007387 */ /* 0x0003e20000100800 */
[----:B------:R-:W-:Y:S01]  /*0570*/  IMAD.MOV.U32 R4, RZ, RZ, 0x40 ;  /* 0x00000040ff047424 */ /* 0x000fe200078e00ff */
[----:B------:R-:W-:Y:S02]  /*0580*/  LEA R224, R224, 0x100, 0x1 ;  /* 0x00000100e0e07811 */ /* 0x000fe400078e08ff */
[----:B------:R2:W-:Y:S01]  /*0590*/  STL [R1+0x64], R2 ;  /* 0x0000640201007387 */ /* 0x0005e20000100800 */
[----:B------:R-:W-:-:S02]  /*05a0*/  LOP3.LUT P0, RZ, R6, 0x4, RZ, 0xc0, !PT ;  /* 0x0000000406ff7812 */ /* 0x000fc4000780c0ff */
[--C-:B------:R-:W-:Y:S01]  /*05b0*/  IMAD R250, R250, 0x800, R224.reuse ;  /* 0x00000800fafa7824 */ /* 0x100fe200078e02e0 */
[----:B------:R-:W-:Y:S01]  /*05c0*/  LEA R225, R225, 0xc100, 0x1 ;  /* 0x0000c100e1e17811 */ /* 0x000fe200078e08ff */
[----:B------:R-:W-:Y:S01]  /*05d0*/  IMAD R249, R249, 0x2, R224 ;  /* 0x00000002f9f97824 */ /* 0x000fe200078e02e0 */
[----:B------:R-:W-:Y:S02]  /*05e0*/  SEL R230, R230, 0xffffffe0, !P1 ;  /* 0xffffffe0e6e67807 */ /* 0x000fe40004800000 */
[----:B------:R-:W-:Y:S02]  /*05f0*/  SEL R226, R4, 0xffffffc0, !P0 ;  /* 0xffffffc004e27807 */ /* 0x000fe40004000000 */
[C---:B------:R-:W-:Y:S01]  /*0600*/  IADD3 R231, R225.reuse, 0x20, RZ ;  /* 0x00000020e1e77810 */ /* 0x040fe20007ffe0ff */
[----:B------:R-:W-:Y:S01]  /*0610*/  IMAD.IADD R251, R230, 0x1, R250 ;  /* 0x00000001e6fb7824 */ /* 0x000fe200078e02fa */
[C---:B------:R-:W-:Y:S01]  /*0620*/  @P3 IADD3 R231, R225.reuse, -0x20, RZ ;  /* 0xffffffe0e1e73810 */ /* 0x040fe20007ffe0ff */
[----:B------:R-:W-:-:S02]  /*0630*/  IMAD.IADD R229, R225, 0x1, R226 ;  /* 0x00000001e1e57824 */ /* 0x000fc400078e02e2 */
[----:B------:R-:W-:Y:S01]  /*0640*/  IMAD.IADD R228, R224, 0x1, R230 ;  /* 0x00000001e0e47824 */ /* 0x000fe200078e02e6 */
[C---:B------:R-:W-:Y:S01]  /*0650*/  IADD3 R248, R231.reuse, 0x800, RZ ;  /* 0x00000800e7f87810 */ /* 0x040fe20007ffe0ff */
[----:B------:R-:W-:Y:S01]  /*0660*/  IMAD.IADD R226, R226, 0x1, R231 ;  /* 0x00000001e2e27824 */ /* 0x000fe200078e02e7 */
[C---:B------:R-:W-:Y:S02]  /*0670*/  IADD3 R247, R231.reuse, 0x1000, RZ ;  /* 0x00001000e7f77810 */ /* 0x040fe40007ffe0ff */
[C---:B------:R-:W-:Y:S02]  /*0680*/  IADD3 R246, R231.reuse, 0x1800, RZ ;  /* 0x00001800e7f67810 */ /* 0x040fe40007ffe0ff */
[----:B-1----:R-:W-:Y:S02]  /*0690*/  IADD3 R0, R16, 0x80, RZ ;  /* 0x0000008010007810 */ /* 0x002fe40007ffe0ff */
[----:B------:R-:W-:Y:S01]  /*06a0*/  IADD3 R245, R231, 0x2000, RZ ;  /* 0x00002000e7f57810 */ /* 0x000fe20007ffe0ff */
[----:B--2---:R-:W-:Y:S01]  /*06b0*/  IMAD.SHL.U32 R2, R3, 0x2, RZ ;  /* 0x0000000203027824 */ /* 0x004fe200078e00ff */
[----:B------:R-:W-:-:S02]  /*06c0*/  SHF.R.S32.HI R0, RZ, 0x1f, R0 ;  /* 0x0000001fff007819 */ /* 0x000fc40000011400 */
[C---:B------:R-:W-:Y:S02]  /*06d0*/  IADD3 R244, R231.reuse, 0x2800, RZ ;  /* 0x00002800e7f47810 */ /* 0x040fe40007ffe0ff */
[C---:B------:R-:W-:Y:S01]  /*06e0*/  IADD3 R243, R231.reuse, 0x3000, RZ ;  /* 0x00003000e7f37810 */ /* 0x040fe20007ffe0ff */
[----:B------:R1:W-:Y:S01]  /*06f0*/  STL [R1+0x60], R0 ;  /* 0x0000600001007387 */ /* 0x0003e20000100800 */
[C---:B------:R-:W-:Y:S02]  /*0700*/  IADD3 R242, R231.reuse, 0x3800, RZ ;  /* 0x00003800e7f27810 */ /* 0x040fe40007ffe0ff */
[C---:B------:R-:W-:Y:S01]  /*0710*/  IADD3 R241, R231.reuse, 0x4000, RZ ;  /* 0x00004000e7f17810 */ /* 0x040fe20007ffe0ff */
[----:B------:R-:W-:Y:S01]  /*0720*/  STL [R1+0x4], R5 ;  /* 0x0000040501007387 */ /* 0x000fe20000100800 */
[C---:B------:R-:W-:Y:S02]  /*0730*/  IADD3 R240, R231.reuse, 0x4800, RZ ;  /* 0x00004800e7f07810 */ /* 0x040fe40007ffe0ff */
[C---:B------:R-:W-:Y:S01]  /*0740*/  IADD3 R239, R231.reuse, 0x5000, RZ ;  /* 0x00005000e7ef7810 */ /* 0x040fe20007ffe0ff */
[----:B------:R-:W-:Y:S01]  /*0750*/  STL [R1+0x24], R2 ;  /* 0x0000240201007387 */ /* 0x000fe20000100800 */
[----:B------:R-:W-:-:S02]  /*0760*/  IADD3 R238, R231, 0x5800, RZ ;  /* 0x00005800e7ee7810 */ /* 0x000fc40007ffe0ff */
[C---:B------:R-:W-:Y:S02]  /*0770*/  IADD3 R237, R231.reuse, 0x6000, RZ ;  /* 0x00006000e7ed7810 */ /* 0x040fe40007ffe0ff */
[C---:B------:R-:W-:Y:S02]  /*0780*/  IADD3 R236, R231.reuse, 0x6800, RZ ;  /* 0x00006800e7ec7810 */ /* 0x040fe40007ffe0ff */
[C---:B------:R-:W-:Y:S02]  /*0790*/  IADD3 R235, R231.reuse, 0x7000, RZ ;  /* 0x00007000e7eb7810 */ /* 0x040fe40007ffe0ff */
[C---:B------:R-:W-:Y:S02]  /*07a0*/  IADD3 R234, R231.reuse, 0x7800, RZ ;  /* 0x00007800e7ea7810 */ /* 0x040fe40007ffe0ff */
[C---:B------:R-:W-:Y:S02]  /*07b0*/  IADD3 R233, R231.reuse, 0x8000, RZ ;  /* 0x00008000e7e97810 */ /* 0x040fe40007ffe0ff */
[----:B------:R-:W-:Y:S01]  /*07c0*/  IADD3 R232, R231, 0x8800, RZ ;  /* 0x00008800e7e87810 */ /* 0x000fe20007ffe0ff */
[----:B-1----:R-:W-:-:S05]  /*07d0*/  IMAD R0, R12, 0x8, R8 ;  /* 0x000000080c007824 */ /* 0x002fca00078e0208 */
[----:B------:R1:W-:Y:S02]  /*07e0*/  STL [R1+0x68], R0 ;  /* 0x0000680001007387 */ /* 0x0003e40000100800 */
[----:B-1----:R-:W-:-:S04]  /*07f0*/  SEL R0, R4, 0xffffffc0, !P2 ;  /* 0xffffffc004007807 */ /* 0x002fc80005000000 */
[C---:B------:R-:W-:Y:S01]  /*0800*/  IADD3 R230, R0.reuse, R224, R230 ;  /* 0x000000e000e67210 */ /* 0x040fe20007ffe0e6 */
[----:B------:R-:W-:Y:S02]  /*0810*/  IMAD.IADD R2, R0, 0x1, R250 ;  /* 0x0000000100027824 */ /* 0x000fe400078e02fa */
[----:B------:R-:W-:Y:S02]  /*0820*/  IMAD.IADD R227, R224, 0x1, R0 ;  /* 0x00000001e0e37824 */ /* 0x000fe400078e0200 */
[----:B------:R-:W-:Y:S01]  /*0830*/  IMAD.IADD R252, R0, 0x1, R251 ;  /* 0x0000000100fc7824 */ /* 0x000fe200078e02fb */
[----:B------:R1:W-:Y:S04]  /*0840*/  STL [R1], R2 ;  /* 0x0000000201007387 */ /* 0x0003e80000100800 */
.L_x_856:
[----:B------:R-:W2:Y:S01]  /*0850*/  LDL R4, [R1+0x5c] ;  /* 0x00005c0001047983 */ /* 0x000ea20000100800 */
[----:B------:R-:W-:Y:S01]  /*0860*/  IMAD.MOV.U32 R0, RZ, RZ, c[0x0][0x560] ;  /* 0x00015800ff007624 */ /* 0x000fe200078e00ff */
[----:B------:R-:W-:Y:S01]  /*0870*/  YIELD ;  /* 0x0000000000007946 */ /* 0x000fe20003800000 */
[----:B------:R-:W-:Y:S03]  /*0880*/  BSSY B0, `(.L_x_831) ;  /* 0x0000016000007945 */ /* 0x000fe60003800000 */
[----:B------:R-:W-:-:S13]  /*0890*/  ISETP.NE.AND P0, PT, R0, 0x1, PT ;  /* 0x000000010000780c */ /* 0x000fda0003f05270 */
[----:B--2---:R-:W-:Y:S01]  /*08a0*/  @P0 IMAD.HI.U32 R0, R4, c[0x0][0x564], RZ ;  /* 0x0001590004000a27 */ /* 0x004fe200078e00ff */
[----:B------:R-:W-:-:S04]  /*08b0*/  MOV R3, R4 ;  /* 0x0000000400037202 */ /* 0x000fc80000000f00 */
[----:B------:R-:W-:-:S04]  /*08c0*/  @P0 SHF.R.U32.HI R3, RZ, c[0x0][0x568], R0 ;  /* 0x00015a00ff030a19 */ /* 0x000fc80000011600 */
[----:B------:R-:W-:Y:S01]  /*08d0*/  ISETP.GE.AND P0, PT, R3, c[0x0][0x578], PT ;  /* 0x00015e0003007a0c */ /* 0x000fe20003f06270 */
[----:B-1----:R-:W-:-:S04]  /*08e0*/  IMAD.MOV R2, RZ, RZ, -R3 ;  /* 0x000000ffff027224 */ /* 0x002fc800078e0a03 */
[----:B------:R-:W-:-:S08]  /*08f0*/  IMAD R2, R2, c[0x0][0x560], R4 ;  /* 0x0001580002027a24 */ /* 0x000fd000078e0204 */
[----:B------:R-:W-:Y:S05]  /*0900*/  @!P0 BRA `(.L_x_832) ;  /* 0x0000007000008947 */ /* 0x000fea0003800000 */
[----:B------:R-:W-:-:S04]  /*0910*/  MOV R0, c[0x0][0x56c] ;  /* 0x00015b0000007a02 */ /* 0x000fc80000000f00 */
[----:B------:R-:W-:Y:S02]  /*0920*/  ISETP.NE.AND P0, PT, R0, 0x1, PT ;  /* 0x000000010000780c */ /* 0x000fe40003f05270 */
[----:B------:R-:W-:-:S11]  /*0930*/  MOV R0, R2 ;  /* 0x0000000200007202 */ /* 0x000fd60000000f00 */
[----:B------:R-:W-:-:S05]  /*0940*/  @P0 IMAD.HI.U32 R4, R2, c[0x0][0x570], RZ ;  /* 0x00015c0002040a27 */ /* 0x000fca00078e00ff */
[----:B------:R-:W-:-:S05]  /*0950*/  @P0 SHF.R.U32.HI R0, RZ, c[0x0][0x574], R4 ;  /* 0x00015d00ff000a19 */ /* 0x000fca0000011604 */
[----:B------:R-:W-:Y:S01]  /*0960*/  IMAD R4, R0, c[0x0][0x56c], RZ ;  /* 0x00015b0000047a24 */ /* 0x000fe200078e02ff */
[----:B------:R-:W-:Y:S05]  /*0970*/  BRA `(.L_x_833) ;  /* 0x0000006000007947 */ /* 0x000fea0003800000 */
.L_x_832:
[----:B------:R-:W-:-:S04]  /*0980*/  MOV R0, c[0x0][0x554] ;  /* 0x0001550000007a02 */ /* 0x000fc80000000f00 */
[----:B------:R-:W-:Y:S02]  /*0990*/  ISETP.NE.AND P0, PT, R0, 0x1, PT ;  /* 0x000000010000780c */ /* 0x000fe40003f05270 */
[----:B------:R-:W-:-:S11]  /*09a0*/  MOV R0, R2 ;  /* 0x0000000200007202 */ /* 0x000fd60000000f00 */
[----:B------:R-:W-:-:S05]  /*09b0*/  @P0 IMAD.HI.U32 R4, R2, c[0x0][0x558], RZ ;  /* 0x0001560002040a27 */ /* 0x000fca00078e00ff */
[----:B------:R-:W-:-:S05]  /*09c0*/  @P0 SHF.R.U32.HI R0, RZ, c[0x0][0x55c], R4 ;  /* 0x00015700ff000a19 */ /* 0x000fca0000011604 */
[----:B------:R-:W-:Y:S02]  /*09d0*/  IMAD R4, R0, c[0x0][0x554], RZ ;  /* 0x0001550000047a24 */ /* 0x000fe400078e02ff */
.L_x_833:
[----:B------:R-:W-:Y:S05]  /*09e0*/  BSYNC B0 ;  /* 0x0000000000007941 */ /* 0x000fea0003800000 */
.L_x_831:
[----:B------:R-:W-:Y:S01]  /*09f0*/  IMAD.MOV.U32 R5, RZ, RZ, c[0x0][0x53c] ;  /* 0x00014f00ff057624 */ /* 0x000fe200078e00ff */
[----:B------:R-:W-:Y:S01]  /*0a00*/  ULDC UR4, c[0x0][0x1d0] ;  /* 0x0000740000047ab9 */ /* 0x000fe20000000800 */
[----:B------:R-:W-:Y:S01]  /*0a10*/  IMAD.MOV.U32 R11, RZ, RZ, R0 ;  /* 0x000000ffff0b7224 */ /* 0x000fe200078e0000 */
[----:B------:R-:W-:Y:S01]  /*0a20*/  UIADD3 UR4, UR4, 0x5f, URZ ;  /* 0x0000005f04047890 */ /* 0x000fe2000fffe03f */
[----:B------:R-:W-:Y:S01]  /*0a30*/  IMAD.MOV.U32 R24, RZ, RZ, c[0x0][0x2c4] ;  /* 0x0000b100ff187624 */ /* 0x000fe200078e00ff */
[----:B------:R-:W-:Y:S01]  /*0a40*/  ISETP.NE.AND P0, PT, R5, 0x1, PT ;  /* 0x000000010500780c */ /* 0x000fe20003f05270 */
[----:B------:R-:W-:Y:S01]  /*0a50*/  IMAD.MOV.U32 R7, RZ, RZ, c[0x0][0x168] ;  /* 0x00005a00ff077624 */ /* 0x000fe200078e00ff */
[----:B------:R-:W-:Y:S01]  /*0a60*/  LOP3.LUT R5, RZ, R0, RZ, 0x33, !PT ;  /* 0x00000000ff057212 */ /* 0x000fe200078e33ff */
[----:B------:R-:W-:Y:S01]  /*0a70*/  UIMAD.WIDE UR4, UR4, 0x2aaaaaab, URZ ;  /* 0x2aaaaaab040478a5 */ /* 0x000fe2000f8e023f */
[----:B------:R-:W-:Y:S01]  /*0a80*/  ISETP.NE.AND P1, PT, R24, 0x1, PT ;  /* 0x000000011800780c */ /* 0x000fe20003f25270 */
[----:B------:R-:W-:Y:S02]  /*0a90*/  BSSY B0, `(.L_x_834) ;  /* 0x0000040000007945 */ /* 0x000fe40003800000 */
[----:B------:R-:W-:-:S04]  /*0aa0*/  USHF.R.U32.HI UR4, URZ, 0x1f, UR5 ;  /* 0x0000001f3f047899 */ /* 0x000fc80008011605 */
[----:B------:R-:W-:Y:S02]  /*0ab0*/  ULEA.HI.SX32 UR4, UR5, UR4, 0x1c ;  /* 0x0000000405047291 */ /* 0x000fe4000f8fe23f */
[----:B------:R-:W-:Y:S01]  /*0ac0*/  @P0 IMAD.HI.U32 R6, R0, c[0x0][0x540], RZ ;  /* 0x0001500000060a27 */ /* 0x000fe200078e00ff */
[----:B------:R-:W-:-:S04]  /*0ad0*/  IADD3 R0, R5, c[0x0][0x53c], RZ ;  /* 0x00014f0005007a10 */ /* 0x000fc80007ffe0ff */
[----:B------:R-:W-:Y:S02]  /*0ae0*/  @P0 SHF.R.U32.HI R11, RZ, c[0x0][0x544], R6 ;  /* 0x00015100ff0b0a19 */ /* 0x000fe40000011606 */
[----:B------:R-:W-:-:S03]  /*0af0*/  MOV R6, c[0x0][0x548] ;  /* 0x0001520000067a02 */ /* 0x000fc60000000f00 */
[----:B------:R-:W-:Y:S01]  /*0b00*/  IMAD R0, R11, c[0x0][0x53c], R0 ;  /* 0x00014f000b007a24 */ /* 0x000fe200078e0200 */
[----:B------:R-:W-:Y:S01]  /*0b10*/  ISETP.NE.AND P0, PT, R6, 0x1, PT ;  /* 0x000000010600780c */ /* 0x000fe20003f05270 */
[----:B------:R1:W-:Y:S02]  /*0b20*/  STL [R1+0x4c], R11 ;  /* 0x00004c0b01007387 */ /* 0x0003e40000100800 */
[----:B------:R-:W-:-:S05]  /*0b30*/  IMAD.SHL.U32 R164, R0, 0x80, RZ ;  /* 0x0000008000a47824 */ /* 0x000fca00078e00ff */
[----:B------:R-:W-:Y:S01]  /*0b40*/  IADD3 R0, R164, 0x7f, RZ ;  /* 0x0000007fa4007810 */ /* 0x000fe20007ffe0ff */
[----:B------:R1:W-:Y:S04]  /*0b50*/  STL [R1+0x58], R164 ;  /* 0x000058a401007387 */ /* 0x0003e80000100800 */
[----:B------:R-:W-:-:S05]  /*0b60*/  @P1 IMAD.HI.U32 R5, R0, c[0x0][0x2c8], RZ ;  /* 0x0000b20000051a27 */ /* 0x000fca00078e00ff */
[----:B------:R-:W-:Y:S02]  /*0b70*/  @P1 SHF.R.U32.HI R0, RZ, c[0x0][0x2cc], R5 ;  /* 0x0000b300ff001a19 */ /* 0x000fe40000011605 */
[----:B------:R-:W-:-:S04]  /*0b80*/  IADD3 R5, -R7, 0x60, RZ ;  /* 0x0000006007057810 */ /* 0x000fc80007ffe1ff */
[----:B------:R-:W-:Y:S01]  /*0b90*/  IADD3 R5, R0, c[0x0][0x1d0], R5 ;  /* 0x0000740000057a10 */ /* 0x000fe20007ffe005 */
[----:B------:R-:W-:-:S04]  /*0ba0*/  IMAD.IADD R0, R2, 0x1, -R4 ;  /* 0x0000000102007824 */ /* 0x000fc800078e0a04 */
[----:B------:R-:W-:Y:S02]  /*0bb0*/  IMAD R0, R3, c[0x0][0x554], R0 ;  /* 0x0001550003007a24 */ /* 0x000fe400078e0200 */
[----:B------:R-:W-:-:S04]  /*0bc0*/  IMAD.HI R5, R5, 0x2aaaaaab, RZ ;  /* 0x2aaaaaab05057827 */ /* 0x000fc800078e02ff */
[----:B------:R-:W-:Y:S01]  /*0bd0*/  @P0 IMAD.HI.U32 R2, R0, c[0x0][0x54c], RZ ;  /* 0x0001530000020a27 */ /* 0x000fe200078e00ff */
[----:B------:R-:W-:-:S03]  /*0be0*/  SHF.R.U32.HI R6, RZ, 0x1f, R5 ;  /* 0x0000001fff067819 */ /* 0x000fc60000011605 */
[----:B------:R-:W-:Y:S01]  /*0bf0*/  IMAD.MOV.U32 R14, RZ, RZ, R0 ;  /* 0x000000ffff0e7224 */ /* 0x000fe200078e0000 */
[----:B------:R-:W-:Y:S01]  /*0c00*/  @P0 SHF.R.U32.HI R14, RZ, c[0x0][0x550], R2 ;  /* 0x00015400ff0e0a19 */ /* 0x000fe20000011602 */
[----:B------:R-:W-:Y:S01]  /*0c10*/  IMAD.MOV.U32 R2, RZ, RZ, RZ ;  /* 0x000000ffff027224 */ /* 0x000fe200078e00ff */
[----:B------:R-:W-:Y:S02]  /*0c20*/  LEA.HI.SX32 R6, R5, R6, 0x1c ;  /* 0x0000000605067211 */ /* 0x000fe400078fe2ff */
[----:B------:R-:W-:Y:S01]  /*0c30*/  IADD3 R3, -R14, RZ, RZ ;  /* 0x000000ff0e037210 */ /* 0x000fe20007ffe1ff */
[----:B------:R1:W-:Y:S01]  /*0c40*/  STL [R1+0x48], R14 ;  /* 0x0000480e01007387 */ /* 0x0003e20000100800 */
[----:B------:R-:W-:-:S03]  /*0c50*/  IMNMX R6, R6, UR4, PT ;  /* 0x0000000406067c17 */ /* 0x000fc6000b800200 */
[----:B------:R-:W-:Y:S01]  /*0c60*/  IMAD R17, R3, c[0x0][0x548], R0 ;  /* 0x0001520003117a24 */ /* 0x000fe200078e0200 */
[----:B------:R-:W-:-:S04]  /*0c70*/  ISETP.GE.AND P0, PT, R6, 0x1, PT ;  /* 0x000000010600780c */ /* 0x000fc80003f06270 */
[----:B------:R1:W-:Y:S09]  /*0c80*/  STL [R1+0x44], R17 ;  /* 0x0000441101007387 */ /* 0x0003f20000100800 */
[----:B------:R-:W-:Y:S05]  /*0c90*/  @!P0 BRA `(.L_x_835) ;  /* 0x000001f000008947 */ /* 0x000fea0003800000 */
[----:B------:R-:W-:-:S04]  /*0ca0*/  SHF.R.U32.HI R0, RZ, 0x10, R11 ;  /* 0x00000010ff007819 */ /* 0x000fc8000001160b */
[----:B------:R-:W-:-:S04]  /*0cb0*/  ISETP.NE.AND P0, PT, R0, RZ, PT ;  /* 0x000000ff0000720c */ /* 0x000fc80003f05270 */
[----:B------:R-:W-:-:S04]  /*0cc0*/  SEL R0, R0, c[0x0][0x338], P0 ;  /* 0x0000ce0000007a07 */ /* 0x000fc80000000000 */
[-C--:B------:R-:W-:Y:S02]  /*0cd0*/  IABS R3, R0.reuse ;  /* 0x0000000000037213 */ /* 0x080fe40000000000 */
[----:B------:R-:W-:Y:S02]  /*0ce0*/  IADD3 R7, R0, -0x1, R6 ;  /* 0xffffffff00077810 */ /* 0x000fe40007ffe006 */
[----:B------:R-:W2:Y:S02]  /*0cf0*/  I2F.RP R4, R3 ;  /* 0x0000000300047306 */ /* 0x000ea40000209400 */
[----:B------:R-:W-:Y:S02]  /*0d00*/  IABS R10, R7 ;  /* 0x00000007000a7213 */ /* 0x000fe40000000000 */
[----:B------:R-:W-:-:S04]  /*0d10*/  LOP3.LUT R7, R7, R0, RZ, 0x3c, !PT ;  /* 0x0000000007077212 */ /* 0x000fc800078e3cff */
[----:B------:R-:W-:Y:S01]  /*0d20*/  ISETP.GE.AND P0, PT, R7, RZ, PT ;  /* 0x000000ff0700720c */ /* 0x000fe20003f06270 */
[----:B--2---:R-:W2:Y:S02]  /*0d30*/  MUFU.RCP R4, R4 ;  /* 0x0000000400047308 */ /* 0x004ea40000001000 */
[----:B--2---:R-:W-:-:S06]  /*0d40*/  IADD3 R4, R4, 0xffffffe, RZ ;  /* 0x0ffffffe04047810 */ /* 0x004fcc0007ffe0ff */
[----:B------:R-:W2:Y:S02]  /*0d50*/  F2I.FTZ.U32.TRUNC.NTZ R5, R4 ;  /* 0x0000000400057305 */ /* 0x000ea4000021f000 */
[----:B--2---:R-:W-:Y:S02]  /*0d60*/  IMAD.MOV R2, RZ, RZ, -R5 ;  /* 0x000000ffff027224 */ /* 0x004fe400078e0a05 */
[----:B------:R-:W-:Y:S02]  /*0d70*/  IMAD.MOV.U32 R4, RZ, RZ, RZ ;  /* 0x000000ffff047224 */ /* 0x000fe400078e00ff */
        /* <DEDUP_REMOVED lines=13> */
[----:B------:R-:W-:-:S13]  /*0e50*/  ISETP.GE.U32.AND P3, PT, R4, R3, PT ;  /* 0x000000030400720c */ /* 0x000fda0003f66070 */
[----:B------:R-:W-:-:S05]  /*0e60*/  @P3 IADD3 R2, R2, 0x1, RZ ;  /* 0x0000000102023810 */ /* 0x000fca0007ffe0ff */
[----:B------:R-:W-:Y:S01]  /*0e70*/  @!P0 IMAD.MOV R2, RZ, RZ, -R2 ;  /* 0x000000ffff028224 */ /* 0x000fe200078e0a02 */
[----:B------:R-:W-:Y:S02]  /*0e80*/  @!P2 LOP3.LUT R2, RZ, R0, RZ, 0x33, !PT ;  /* 0x00000000ff02a212 */ /* 0x000fe400078e33ff */
.L_x_835:
[----:B------:R-:W-:Y:S05]  /*0e90*/  BSYNC B0 ;  /* 0x0000000000007941 */ /* 0x000fea0003800000 */
.L_x_834:
[----:B------:R-:W-:Y:S01]  /*0ea0*/  LOP3.LUT R0, R11, 0xffff, RZ, 0xc0, !PT ;  /* 0x0000ffff0b007812 */ /* 0x000fe200078ec0ff */
[----:B------:R-:W-:Y:S01]  /*0eb0*/  IMAD.MOV.U32 R15, RZ, RZ, RZ ;  /* 0x000000ffff0f7224 */ /* 0x000fe200078e00ff */
[----:B------:R-:W-:Y:S01]  /*0ec0*/  CS2R R98, SRZ ;  /* 0x0000000000627805 */ /* 0x000fe2000001ff00 */
[----:B------:R-:W-:Y:S01]  /*0ed0*/  IMAD.MOV.U32 R16, RZ, RZ, RZ ;  /* 0x000000ffff107224 */ /* 0x000fe200078e00ff */
[----:B------:R-:W-:Y:S01]  /*0ee0*/  CS2R R96, SRZ ;  /* 0x0000000000607805 */ /* 0x000fe2000001ff00 */
[----:B------:R-:W-:Y:S01]  /*0ef0*/  IMAD R25, R0, R2, RZ ;  /* 0x0000000200197224 */ /* 0x000fe200078e02ff */
[----:B------:R-:W-:Y:S01]  /*0f00*/  PRMT R0, RZ, 0x7610, R0 ;  /* 0x00007610ff007816 */ /* 0x000fe20000000000 */
[----:B------:R-:W-:Y:S01]  /*0f10*/  CS2R R94, SRZ ;  /* 0x00000000005e7805 */ /* 0x000fe2000001ff00 */
[----:B------:R-:W-:Y:S01]  /*0f20*/  CS2R R92, SRZ ;  /* 0x00000000005c7805 */ /* 0x000fe2000001ff00 */
[----:B------:R-:W-:Y:S01]  /*0f30*/  IMAD.IADD R2, R25, 0x1, R2 ;  /* 0x0000000119027824 */ /* 0x000fe200078e0202 */
[----:B------:R2:W-:Y:S01]  /*0f40*/  STL [R1+0x20], R25 ;  /* 0x0000201901007387 */ /* 0x0005e20000100800 */
        /* <DEDUP_REMOVED lines=47> */
[----:B--2---:R-:W2:Y:S04]  /*1240*/  S2R R3, SR_TID.X ;  /* 0x0000000000037919 */ /* 0x004ea80000002100 */
[----:B------:R-:W3:Y:S04]  /*1250*/  LDL.64 R4, [R1+0x50] ;  /* 0x0000500001047983 */ /* 0x000ee80000100a00 */
[----:B------:R4:W3:Y:S01]  /*1260*/  LDL.64 R34, [R1+0x50] ;  /* 0x0000500001227983 */ /* 0x0008e20000100a00 */
[----:B------:R-:W-:-:S04]  /*1270*/  ISETP.NE.U32.AND P0, PT, RZ, c[0x0][0x340], PT ;  /* 0x0000d000ff007a0c */ /* 0x000fc80003f05070 */
[----:B------:R-:W-:Y:S02]  /*1280*/  ISETP.NE.AND.EX P0, PT, RZ, c[0x0][0x344], PT, P0 ;  /* 0x0000d100ff007a0c */ /* 0x000fe40003f05300 */
[----:B--2---:R-:W-:-:S11]  /*1290*/  SHF.R.S32.HI R33, RZ, 0x1f, R3 ;  /* 0x0000001fff217819 */ /* 0x004fd60000011403 */
[----:B------:R-:W-:Y:S01]  /*12a0*/  @P0 IMAD.MOV.U32 R2, RZ, RZ, 0x4 ;  /* 0x00000004ff020424 */ /* 0x000fe200078e00ff */
[----:B------:R-:W-:-:S03]  /*12b0*/  LEA.HI R33, R33, R3, RZ, 0x3 ;  /* 0x0000000321217211 */ /* 0x000fc600078f18ff */
[----:B------:R-:W-:Y:S01]  /*12c0*/  @P0 IMAD.WIDE R2, R14, R2, c[0x0][0x340] ;  /* 0x0000d0000e020625 */ /* 0x000fe200078e0202 */
[----:B------:R-:W-:-:S04]  /*12d0*/  SHF.R.S32.HI R33, RZ, 0x3, R33 ;  /* 0x00000003ff217819 */ /* 0x000fc80000011421 */
[----:B------:R2:W5:Y:S01]  /*12e0*/  @P0 LDG.E R9, [R2.64] ;  /* 0x0000000802090981 */ /* 0x000562000c1e1900 */
[----:B------:R-:W-:Y:S01]  /*12f0*/  SHF.R.S32.HI R0, RZ, 0x1f, R33 ;  /* 0x0000001fff007819 */ /* 0x000fe20000011421 */
[----:B------:R-:W-:Y:S01]  /*1300*/  WARPSYNC 0xffffffff ;  /* 0xffffffff00007948 */ /* 0x000fe20003800000 */
[----:B-1----:R-:W-:-:S05]  /*1310*/  SHF.R.S32.HI R11, RZ, 0x1f, R17 ;  /* 0x0000001fff0b7819 */ /* 0x002fca0000011411 */
[----:B------:R-:W-:-:S04]  /*1320*/  IMAD R8, R11, c[0x0][0x210], RZ ;  /* 0x000084000b087a24 */ /* 0x000fc800078e02ff */
[----:B------:R-:W-:Y:S02]  /*1330*/  IMAD R8, R17, c[0x0][0x214], R8 ;  /* 0x0000850011087a24 */ /* 0x000fe400078e0208 */
[C---:B--2---:R-:W-:Y:S02]  /*1340*/  IMAD R2, R0.reuse, c[0x0][0x1e0], RZ ;  /* 0x0000780000027a24 */ /* 0x044fe400078e02ff */
[----:B------:R-:W-:Y:S02]  /*1350*/  IMAD R0, R0, c[0x0][0x208], RZ ;  /* 0x0000820000007a24 */ /* 0x000fe400078e02ff */
[C---:B------:R-:W-:Y:S02]  /*1360*/  IMAD R6, R33.reuse, c[0x0][0x1e4], R2 ;  /* 0x0000790021067a24 */ /* 0x040fe400078e0202 */
[----:B------:R-:W-:Y:S02]  /*1370*/  IMAD R0, R33, c[0x0][0x20c], R0 ;  /* 0x0000830021007a24 */ /* 0x000fe400078e0200 */
[----:B---3--:R-:W-:-:S05]  /*1380*/  IMAD.MOV.U32 R34, RZ, RZ, R4 ;  /* 0x000000ffff227224 */ /* 0x008fca00078e0004 */
[--C-:B------:R-:W-:Y:S02]  /*1390*/  SHF.R.S32.HI R35, RZ, 0x1f, R34.reuse ;  /* 0x0000001fff237819 */ /* 0x100fe40000011422 */
[C---:B------:R-:W-:Y:S02]  /*13a0*/  IADD3 R19, R34.reuse, 0x40, RZ ;  /* 0x0000004022137810 */ /* 0x040fe40007ffe0ff */
[----:B------:R-:W-:Y:S01]  /*13b0*/  ISETP.GE.AND P4, PT, R34, c[0x0][0x1d4], PT ;  /* 0x0000750022007a0c */ /* 0x000fe20003f86270 */
[--C-:B------:R-:W-:Y:S01]  /*13c0*/  IMAD.WIDE.U32 R4, R33, c[0x0][0x1e0], R34.reuse ;  /* 0x0000780021047a25 */ /* 0x100fe200078e0022 */
[----:B------:R-:W-:Y:S01]  /*13d0*/  ISETP.GE.AND P3, PT, R19, c[0x0][0x1d4], PT ;  /* 0x0000750013007a0c */ /* 0x000fe20003f66270 */
[----:B------:R4:W-:Y:S01]  /*13e0*/  STL [R1+0x54], R35 ;  /* 0x0000542301007387 */ /* 0x0009e20000100800 */
[----:B------:R-:W-:Y:S01]  /*13f0*/  SEL R7, RZ, 0x1, P4 ;  /* 0x00000001ff077807 */ /* 0x000fe20002000000 */
[----:B------:R-:W-:Y:S01]  /*1400*/  IMAD.WIDE.U32 R2, R33, c[0x0][0x208], R34 ;  /* 0x0000820021027a25 */ /* 0x000fe200078e0022 */
[----:B------:R-:W-:-:S02]  /*1410*/  IADD3 R5, R5, R6, RZ ;  /* 0x0000000605057210 */ /* 0x000fc40007ffe0ff */
[----:B------:R-:W-:Y:S01]  /*1420*/  IADD3 R23, R34, 0x80, RZ ;  /* 0x0000008022177810 */ /* 0x000fe20007ffe0ff */
[----:B------:R-:W-:Y:S01]  /*1430*/  IMAD.IADD R3, R3, 0x1, R0 ;  /* 0x0000000103037824 */ /* 0x000fe200078e0200 */
[----:B------:R-:W-:Y:S01]  /*1440*/  SEL R0, RZ, 0xffffffff, P3 ;  /* 0xffffffffff007807 */ /* 0x000fe20001800000 */
[----:B------:R-:W-:Y:S01]  /*1450*/  IMAD R6, R11, c[0x0][0x1e8], RZ ;  /* 0x00007a000b067a24 */ /* 0x000fe200078e02ff */
[----:B------:R-:W-:Y:S01]  /*1460*/  ISETP.GE.AND P2, PT, R23, c[0x0][0x1d4], PT ;  /* 0x0000750017007a0c */ /* 0x000fe20003f46270 */
[C---:B------:R-:W-:Y:S01]  /*1470*/  IMAD.WIDE.U32 R4, R17.reuse, c[0x0][0x1e8], R4 ;  /* 0x00007a0011047a25 */ /* 0x040fe200078e0004 */
[----:B------:R-:W-:Y:S02]  /*1480*/  SHF.L.U32 R0, R0, 0x1, RZ ;  /* 0x0000000100007819 */ /* 0x000fe400000006ff */
[----:B------:R-:W-:Y:S01]  /*1490*/  SEL R10, RZ, 0x4, P2 ;  /* 0x00000004ff0a7807 */ /* 0x000fe20001000000 */
[C---:B------:R-:W-:Y:S01]  /*14a0*/  IMAD R6, R17.reuse, c[0x0][0x1ec], R6 ;  /* 0x00007b0011067a24 */ /* 0x040fe200078e0206 */
[----:B------:R-:W-:Y:S01]  /*14b0*/  LOP3.LUT R12, R0, 0x2, R7, 0xe2, !PT ;  /* 0x00000002000c7812 */ /* 0x000fe200078ee207 */
[----:B------:R-:W-:-:S03]  /*14c0*/  IMAD.WIDE.U32 R2, R17, c[0x0][0x210], R2 ;  /* 0x0000840011027a25 */ /* 0x000fc600078e0002 */
[----:B------:R-:W-:Y:S01]  /*14d0*/  LOP3.LUT R20, R12, R10, RZ, 0xfc, !PT ;  /* 0x0000000a0c147212 */ /* 0x000fe200078efcff */
[----:B------:R-:W-:Y:S01]  /*14e0*/  IMAD.IADD R7, R5, 0x1, R6 ;  /* 0x0000000105077824 */ /* 0x000fe200078e0206 */
[----:B------:R-:W-:Y:S01]  /*14f0*/  IADD3 R5, R3, R8, RZ ;  /* 0x0000000803057210 */ /* 0x000fe20007ffe0ff */
[----:B------:R-:W-:Y:S01]  /*1500*/  IMAD.MOV.U32 R6, RZ, RZ, R4 ;  /* 0x000000ffff067224 */ /* 0x000fe200078e0004 */
[----:B------:R-:W-:Y:S02]  /*1510*/  SHF.R.S32.HI R8, RZ, 0x1f, R14 ;  /* 0x0000001fff087819 */ /* 0x000fe4000001140e */
[--C-:B-----5:R-:W-:Y:S02]  /*1520*/  @P0 SHF.R.S32.HI R3, RZ, 0x1f, R9.reuse ;  /* 0x0000001fff030819 */ /* 0x120fe40000011409 */
[----:B------:R-:W-:Y:S01]  /*1530*/  MOV R4, R2 ;  /* 0x0000000200047202 */ /* 0x000fe20000000f00 */
[----:B------:R-:W-:Y:S02]  /*1540*/  @!P0 IMAD.MOV.U32 R3, RZ, RZ, R8 ;  /* 0x000000ffff038224 */ /* 0x000fe400078e0008 */
[----:B------:R-:W-:Y:S01]  /*1550*/  @P0 IMAD.MOV.U32 R2, RZ, RZ, R9 ;  /* 0x000000ffff020224 */ /* 0x000fe200078e0009 */
[----:B------:R-:W-:Y:S01]  /*1560*/  @!P0 MOV R2, R14 ;  /* 0x0000000e00028202 */ /* 0x000fe20000000f00 */
[----:B------:R-:W-:-:S02]  /*1570*/  IMAD R0, R3, c[0x0][0x1f0], RZ ;  /* 0x00007c0003007a24 */ /* 0x000fc400078e02ff */
[----:B------:R-:W-:Y:S02]  /*1580*/  IMAD R3, R3, c[0x0][0x218], RZ ;  /* 0x0000860003037a24 */ /* 0x000fe400078e02ff */
[----:B------:R-:W-:-:S04]  /*1590*/  IMAD.WIDE.U32 R30, R2, c[0x0][0x1f0], R6 ;  /* 0x00007c00021e7a25 */ /* 0x000fc800078e0006 */
[C---:B------:R-:W-:Y:S01]  /*15a0*/  IMAD.WIDE.U32 R26, R2.reuse, c[0x0][0x218], R4 ;  /* 0x00008600021a7a25 */ /* 0x040fe200078e0004 */
[----:B------:R4:W-:Y:S03]  /*15b0*/  STL.64 [R1+0x30], R30 ;  /* 0x0000301e01007387 */ /* 0x0009e60000100a00 */
[C---:B------:R-:W-:Y:S01]  /*15c0*/  IMAD R0, R2.reuse, c[0x0][0x1f4], R0 ;  /* 0x00007d0002007a24 */ /* 0x040fe200078e0200 */
[----:B------:R4:W-:Y:S01]  /*15d0*/  STL.64 [R1+0x38], R26 ;  /* 0x0000381a01007387 */ /* 0x0009e20000100a00 */
[----:B------:R-:W-:-:S03]  /*15e0*/  IMAD R2, R2, c[0x0][0x21c], R3 ;  /* 0x0000870002027a24 */ /* 0x000fc600078e0203 */
[----:B------:R-:W-:Y:S02]  /*15f0*/  IADD3 R29, R31, R0, RZ ;  /* 0x000000001f1d7210 */ /* 0x000fe40007ffe0ff */
[----:B------:R-:W-:-:S05]  /*1600*/  IADD3 R28, R27, R2, RZ ;  /* 0x000000021b1c7210 */ /* 0x000fca0007ffe0ff */
[----:B------:R4:W-:Y:S04]  /*1610*/  STL [R1+0x40], R28 ;  /* 0x0000401c01007387 */ /* 0x0009e80000100800 */
[----:B------:R4:W-:Y:S02]  /*1620*/  STL [R1+0x28], R29 ;  /* 0x0000281d01007387 */ /* 0x0009e40000100800 */
[----:B------:R-:W2:Y:S01]  /*1630*/  LDL R15, [R1+0x70] ;  /* 0x00007000010f7983 */ /* 0x000ea20000100800 */
[----:B------:R-:W-:Y:S01]  /*1640*/  IMAD R5, R11, c[0x0][0x1b8], RZ ;  /* 0x00006e000b057a24 */ /* 0x000fe200078e02ff */
[----:B------:R-:W-:Y:S01]  /*1650*/  P2R R22, PR, RZ, 0x8 ;  /* 0x00000008ff167803 */ /* 0x000fe20000000000 */
[C---:B------:R-:W-:Y:S01]  /*1660*/  IMAD.WIDE.U32 R2, R17.reuse, c[0x0][0x1b8], RZ ;  /* 0x00006e0011027a25 */ /* 0x040fe200078e00ff */
[----:B------:R-:W3:Y:S01]  /*1670*/  LDL R36, [R1+0x64] ;  /* 0x0000640001247983 */ /* 0x000ee20000100800 */
[----:B------:R-:W-:Y:S02]  /*1680*/  P2R R21, PR, RZ, 0x4 ;  /* 0x00000004ff157803 */ /* 0x000fe40000000000 */
[----:B------:R-:W-:Y:S01]  /*1690*/  IMAD R5, R17, c[0x0][0x1bc], R5 ;  /* 0x00006f0011057a24 */ /* 0x000fe200078e0205 */
[----:B------:R-:W5:Y:S01]  /*16a0*/  LDL R32, [R1+0x60] ;  /* 0x0000600001207983 */ /* 0x000f620000100800 */
[----:B------:R-:W-:Y:S01]  /*16b0*/  IMAD R8, R8, c[0x0][0x1c0], RZ ;  /* 0x0000700008087a24 */ /* 0x000fe200078e02ff */
[----:B------:R-:W-:-:S02]  /*16c0*/  P2R R18, PR, RZ, 0x10 ;  /* 0x00000010ff127803 */ /* 0x000fc40000000000 */
[----:B----4-:R-:W4:Y:S01]  /*16d0*/  LDL R136, [R1+0x4] ;  /* 0x0000040001887983 */ /* 0x010f220000100800 */
[----:B------:R-:W-:Y:S01]  /*16e0*/  IADD3 R3, R3, R5, RZ ;  /* 0x0000000503037210 */ /* 0x000fe20007ffe0ff */
[----:B------:R-:W-:-:S04]  /*16f0*/  IMAD R8, R14, c[0x0][0x1c4], R8 ;  /* 0x000071000e087a24 */ /* 0x000fc800078e0208 */
[----:B------:R-:W-:-:S04]  /*1700*/  IMAD.WIDE.U32 R2, R14, c[0x0][0x1c0], R2 ;  /* 0x000070000e027a25 */ /* 0x000fc800078e0002 */
[----:B------:R-:W-:Y:S01]  /*1710*/  IMAD.IADD R3, R3, 0x1, R8 ;  /* 0x0000000103037824 */ /* 0x000fe200078e0208 */
[----:B------:R-:W-:Y:S01]  /*1720*/  IADD3 R9, R33, R164, RZ ;  /* 0x000000a421097210 */ /* 0x000fe20007ffe0ff */
[----:B------:R-:W-:Y:S01]  /*1730*/  IMAD R24, R24, c[0x0][0x168], RZ ;  /* 0x00005a0018187a24 */ /* 0x000fe200078e02ff */
[----:B------:R-:W-:Y:S02]  /*1740*/  ISETP.GE.AND P3, PT, R34, c[0x0][0x198], PT ;  /* 0x0000660022007a0c */ /* 0x000fe40003f66270 */
[----:B------:R-:W-:Y:S02]  /*1750*/  MOV R135, R13 ;  /* 0x0000000d00877202 */ /* 0x000fe40000000f00 */
[----:B------:R-:W-:Y:S02]  /*1760*/  ISETP.GE.AND P2, PT, R19, c[0x0][0x198], PT ;  /* 0x0000660013007a0c */ /* 0x000fe40003f46270 */
[----:B------:R-:W-:-:S04]  /*1770*/  IADD3 R16, R9, 0x40, RZ ;  /* 0x0000004009107810 */ /* 0x000fc80007ffe0ff */
[----:B------:R-:W-:Y:S01]  /*1780*/  ISETP.GE.AND P6, PT, R16, R24, PT ;  /* 0x000000181000720c */ /* 0x000fe20003fc6270 */
[----:B------:R-:W-:Y:S01]  /*1790*/  BAR.SYNC.DEFER_BLOCKING 0x0 ;  /* 0x0000000000007b1d */ /* 0x000fe20000010000 */
[----:B--2---:R-:W-:-:S04]  /*17a0*/  IMAD.IADD R4, R15, 0x1, R164 ;  /* 0x000000010f047824 */ /* 0x004fc800078e02a4 */
[----:B------:R-:W-:-:S04]  /*17b0*/  @P1 IMAD.HI.U32 R6, R4, c[0x0][0x2c8], RZ ;  /* 0x0000b20004061a27 */ /* 0x000fc800078e00ff */
[----:B------:R-:W-:Y:S01]  /*17c0*/  IMAD.MOV.U32 R0, RZ, RZ, R4 ;  /* 0x000000ffff007224 */ /* 0x000fe200078e0004 */
[----:B------:R-:W-:-:S04]  /*17d0*/  @P1 SHF.R.U32.HI R0, RZ, c[0x0][0x2cc], R6 ;  /* 0x0000b300ff001a19 */ /* 0x000fc80000011606 */
[--C-:B------:R-:W-:Y:S01]  /*17e0*/  SHF.R.S32.HI R6, RZ, 0x1f, R0.reuse ;  /* 0x0000001fff067819 */ /* 0x100fe20000011400 */
[----:B------:R-:W-:-:S04]  /*17f0*/  IMAD.MOV R5, RZ, RZ, -R0 ;  /* 0x000000ffff057224 */ /* 0x000fc800078e0a00 */
[----:B------:R-:W-:Y:S02]  /*1800*/  IMAD R4, R5, c[0x0][0x2c4], R4 ;  /* 0x0000b10005047a24 */ /* 0x000fe400078e0204 */
[----:B------:R-:W-:Y:S02]  /*1810*/  IMAD R5, R6, c[0x0][0x1b0], RZ ;  /* 0x00006c0006057a24 */ /* 0x000fe400078e02ff */
[----:B------:R-:W-:-:S04]  /*1820*/  IMAD.WIDE.U32 R2, R0, c[0x0][0x1b0], R2 ;  /* 0x00006c0000027a25 */ /* 0x000fc800078e0002 */
[----:B------:R-:W-:Y:S01]  /*1830*/  IMAD R6, R0, c[0x0][0x1b4], R5 ;  /* 0x00006d0000067a24 */ /* 0x000fe200078e0205 */
[----:B------:R-:W-:-:S04]  /*1840*/  SHF.R.S32.HI R5, RZ, 0x1f, R4 ;  /* 0x0000001fff057819 */ /* 0x000fc80000011404 */
[----:B------:R-:W-:Y:S01]  /*1850*/  IADD3 R3, R3, R6, RZ ;  /* 0x0000000603037210 */ /* 0x000fe20007ffe0ff */
[----:B------:R-:W-:-:S04]  /*1860*/  IMAD R0, R5, c[0x0][0x1a8], RZ ;  /* 0x00006a0005007a24 */ /* 0x000fc800078e02ff */
[C---:B------:R-:W-:Y:S02]  /*1870*/  IMAD R0, R4.reuse, c[0x0][0x1ac], R0 ;  /* 0x00006b0004007a24 */ /* 0x040fe400078e0200 */
[----:B------:R-:W-:-:S04]  /*1880*/  IMAD.WIDE.U32 R2, R4, c[0x0][0x1a8], R2 ;  /* 0x00006a0004027a25 */ /* 0x000fc800078e0002 */
[----:B------:R-:W-:Y:S01]  /*1890*/  IMAD.IADD R8, R3, 0x1, R0 ;  /* 0x0000000103087824 */ /* 0x000fe200078e0200 */
[----:B------:R-:W-:-:S04]  /*18a0*/  LEA R0, P0, R2, c[0x0][0x160], 0x1 ;  /* 0x0000580002007a11 */ /* 0x000fc800078008ff */
[----:B------:R-:W-:Y:S02]  /*18b0*/  LEA.HI.X R8, R2, c[0x0][0x164], R8, 0x1, P0 ;  /* 0x0000590002087a11 */ /* 0x000fe400000f0c08 */
[----:B------:R-:W1:Y:S04]  /*18c0*/  SHFL.IDX PT, R2, R0, RZ, 0x181f ;  /* 0x00181fff00027589 */ /* 0x000e6800000e0000 */
[----:B------:R-:W3:Y:S01]  /*18d0*/  SHFL.IDX PT, R3, R8, RZ, 0x181f ;  /* 0x00181fff08037589 */ /* 0x000ee200000e0000 */
[----:B------:R-:W-:-:S13]  /*18e0*/  ISETP.GE.AND P0, PT, R9, R24, PT ;  /* 0x000000180900720c */ /* 0x000fda0003f06270 */
[----:B-1----:R-:W-:-:S04]  /*18f0*/  @!P0 LEA R12, P5, R19, R2, 0x1 ;  /* 0x00000002130c8211 */ /* 0x002fc800078a08ff */
[----:B---3--:R-:W-:Y:S02]  /*1900*/  @!P0 LEA.HI.X R13, R19, R3, R36, 0x1, P5 ;  /* 0x00000003130d8211 */ /* 0x008fe400028f0c24 */
[----:B------:R-:W-:-:S04]  /*1910*/  @!P0 LEA R10, P5, R23, R2, 0x1 ;  /* 0x00000002170a8211 */ /* 0x000fc800078a08ff */
[----:B-----5:R-:W-:Y:S01]  /*1920*/  @!P0 LEA.HI.X R11, R23, R3, R32, 0x1, P5 ;  /* 0x00000003170b8211 */ /* 0x020fe200028f0c20 */
[----:B------:R-:W-:-:S05]  /*1930*/  @!P0 IMAD.WIDE R2, R34, 0x2, R2 ;  /* 0x0000000222028825 */ /* 0x000fca00078e0202 */
[----:B------:R-:W-:Y:S01]  /*1940*/  @!PT LDS RZ, [RZ] ;  /* 0x00000000fffff984 */ /* 0x000fe20000000800 */
[----:B----4-:R1:W-:Y:S04]  /*1950*/  @!P0 LDGSTS.E.BYPASS.LTC128B.128 [R136+0x100], [R2.64], !P3 ;  /* 0x0010000002888fae */ /* 0x0103e8000d901d48 */
[----:B------:R2:W-:Y:S04]  /*1960*/  @!P0 LDGSTS.E.BYPASS.LTC128B.128 [R136+0x4100], [R12.64], !P2 ;  /* 0x041000000c888fae */ /* 0x0005e8000d101d48 */
[----:B--2---:R-:W2:Y:S01]  /*1970*/  LDL R13, [R1] ;  /* 0x00000000010d7983 */ /* 0x004ea20000100800 */
[----:B------:R-:W-:-:S03]  /*1980*/  IADD3 R4, R9, 0x20, RZ ;  /* 0x0000002009047810 */ /* 0x000fc60007ffe0ff */
[----:B------:R-:W3:Y:S01]  /*1990*/  SHFL.IDX PT, R6, R0, 0x1, 0x181f ;  /* 0x00381f0000067f89 */ /* 0x000ee200000e0000 */
[----:B------:R-:W-:-:S03]  /*19a0*/  ISETP.GE.AND P4, PT, R4, R24, PT ;  /* 0x000000180400720c */ /* 0x000fc60003f86270 */
[----:B------:R-:W4:Y:S04]  /*19b0*/  SHFL.IDX PT, R7, R8, 0x1, 0x181f ;  /* 0x00381f0008077f89 */ /* 0x000f2800000e0000 */
[----:B------:R-:W5:Y:S04]  /*19c0*/  SHFL.IDX PT, R4, R0, 0x2, 0x181f ;  /* 0x00581f0000047f89 */ /* 0x000f6800000e0000 */
[----:B------:R-:W5:Y:S04]  /*19d0*/  SHFL.IDX PT, R5, R8, 0x2, 0x181f ;  /* 0x00581f0008057f89 */ /* 0x000f6800000e0000 */
[----:B-1----:R-:W1:Y:S01]  /*19e0*/  SHFL.IDX PT, R2, R0, 0x3, 0x181f ;  /* 0x00781f0000027f89 */ /* 0x002e6200000e0000 */
[----:B------:R-:W-:-:S03]  /*19f0*/  IADD3 R9, R9, 0x60, RZ ;  /* 0x0000006009097810 */ /* 0x000fc60007ffe0ff */
[----:B------:R-:W1:Y:S01]  /*1a00*/  SHFL.IDX PT, R3, R8, 0x3, 0x181f ;  /* 0x00781f0008037f89 */ /* 0x000e6200000e0000 */
[----:B---3--:R-:W-:-:S04]  /*1a10*/  @!P4 LEA R14, P5, R19, R6, 0x1 ;  /* 0x00000006130ec211 */ /* 0x008fc800078a08ff */
[C-C-:B----4-:R-:W-:Y:S02]  /*1a20*/  @!P4 LEA.HI.X R15, R19.reuse, R7, R36.reuse, 0x1, P5 ;  /* 0x00000007130fc211 */ /* 0x150fe400028f0c24 */
[----:B-----5:R-:W-:Y:S02]  /*1a30*/  @!P6 LEA R16, P5, R19, R4, 0x1 ;  /* 0x000000041310e211 */ /* 0x020fe400078a08ff */
[----:B------:R-:W-:Y:S02]  /*1a40*/  ISETP.GE.AND P2, PT, R23, c[0x0][0x198], PT ;  /* 0x0000660017007a0c */ /* 0x000fe40003f46270 */
[----:B------:R-:W-:Y:S02]  /*1a50*/  @!P6 LEA.HI.X R17, R19, R5, R36, 0x1, P5 ;  /* 0x000000051311e211 */ /* 0x000fe400028f0c24 */
[----:B------:R-:W-:-:S09]  /*1a60*/  ISETP.GE.AND P5, PT, R9, R24, PT ;  /* 0x000000180900720c */ /* 0x000fd20003fa6270 */
[----:B------:R1:W-:Y:S04]  /*1a70*/  @!P0 LDGSTS.E.BYPASS.LTC128B.128 [R136+0x8100], [R10.64], !P2 ;  /* 0x081000000a888fae */ /* 0x0003e8000d101d48 */
[----:B-1----:R-:W-:-:S04]  /*1a80*/  @!P5 LEA R10, P0, R19, R2, 0x1 ;  /* 0x00000002130ad211 */ /* 0x002fc800078008ff */
[----:B------:R-:W-:Y:S02]  /*1a90*/  @!P5 LEA.HI.X R11, R19, R3, R36, 0x1, P0 ;  /* 0x00000003130bd211 */ /* 0x000fe400000f0c24 */
[----:B------:R-:W-:-:S04]  /*1aa0*/  @!P4 LEA R8, P0, R23, R6, 0x1 ;  /* 0x000000061708c211 */ /* 0x000fc800078008ff */
[----:B------:R-:W-:Y:S02]  /*1ab0*/  @!P4 LEA.HI.X R9, R23, R7, R32, 0x1, P0 ;  /* 0x000000071709c211 */ /* 0x000fe400000f0c20 */
[----:B------:R-:W-:Y:S01]  /*1ac0*/  ISETP.GE.AND P0, PT, R19, c[0x0][0x198], PT ;  /* 0x0000660013007a0c */ /* 0x000fe20003f06270 */
[----:B------:R-:W-:-:S05]  /*1ad0*/  @!P4 IMAD.WIDE R6, R34, 0x2, R6 ;  /* 0x000000022206c825 */ /* 0x000fca00078e0206 */
[----:B------:R1:W-:Y:S07]  /*1ae0*/  @!P4 LDGSTS.E.BYPASS.LTC128B.128 [R136+0x1100], [R6.64], !P3 ;  /* 0x011000000688cfae */ /* 0x0003ee000d901d48 */
[----:B------:R3:W-:Y:S04]  /*1af0*/  @!P4 LDGSTS.E.BYPASS.LTC128B.128 [R136+0x5100], [R14.64], !P0 ;  /* 0x051000000e88cfae */ /* 0x0007e8000c101d48 */
[----:B------:R4:W-:Y:S01]  /*1b00*/  @!P4 LDGSTS.E.BYPASS.LTC128B.128 [R136+0x9100], [R8.64], !P2 ;  /* 0x091000000888cfae */ /* 0x0009e2000d101d48 */
[----:B-1----:R-:W-:-:S04]  /*1b10*/  @!P6 LEA R6, P0, R23, R4, 0x1 ;  /* 0x000000041706e211 */ /* 0x002fc800078008ff */
[----:B------:R-:W-:Y:S02]  /*1b20*/  @!P6 LEA.HI.X R7, R23, R5, R32, 0x1, P0 ;  /* 0x000000051707e211 */ /* 0x000fe400000f0c20 */
[----:B------:R-:W-:Y:S01]  /*1b30*/  ISETP.GE.AND P0, PT, R19, c[0x0][0x198], PT ;  /* 0x0000660013007a0c */ /* 0x000fe20003f06270 */
[----:B------:R-:W-:-:S05]  /*1b40*/  @!P6 IMAD.WIDE R4, R34, 0x2, R4 ;  /* 0x000000022204e825 */ /* 0x000fca00078e0204 */
[----:B------:R1:W-:Y:S07]  /*1b50*/  @!P6 LDGSTS.E.BYPASS.LTC128B.128 [R136+0x2100], [R4.64], !P3 ;  /* 0x021000000488efae */ /* 0x0003ee000d901d48 */
[----:B------:R5:W-:Y:S04]  /*1b60*/  @!P6 LDGSTS.E.BYPASS.LTC128B.128 [R136+0x6100], [R16.64], !P0 ;  /* 0x061000001088efae */ /* 0x000be8000c101d48 */
[----:B------:R3:W-:Y:S01]  /*1b70*/  @!P6 LDGSTS.E.BYPASS.LTC128B.128 [R136+0xa100], [R6.64], !P2 ;  /* 0x0a1000000688efae */ /* 0x0007e2000d101d48 */
[----:B------:R-:W-:-:S02]  /*1b80*/  ISETP.GE.AND P6, PT, R34, c[0x0][0x198], PT ;  /* 0x0000660022007a0c */ /* 0x000fc40003fc6270 */
[----:B------:R-:W-:Y:S01]  /*1b90*/  IADD3 R129, R135, -0x1, RZ ;  /* 0xffffffff87817810 */ /* 0x000fe20007ffe0ff */
[----:B------:R-:W-:-:S03]  /*1ba0*/  IMAD.MOV.U32 R128, RZ, RZ, -0x60 ;  /* 0xffffffa0ff807424 */ /* 0x000fc600078e00ff */
[----:B------:R-:W-:Y:S01]  /*1bb0*/  SHF.R.S32.HI R12, RZ, 0x1f, R129 ;  /* 0x0000001fff0c7819 */ /* 0x000fe20000011481 */
[----:B------:R-:W-:Y:S02]  /*1bc0*/  IMAD R128, R135, R128, 0x60 ;  /* 0x0000006087807424 */ /* 0x000fe400078e0280 */
[----:B-1----:R-:W-:-:S05]  /*1bd0*/  @!P5 IMAD.WIDE R4, R34, 0x2, R2 ;  /* 0x000000022204d825 */ /* 0x002fca00078e0202 */
[----:B------:R1:W-:Y:S01]  /*1be0*/  @!P5 LDGSTS.E.BYPASS.LTC128B.128 [R136+0x3100], [R4.64], !P6 ;  /* 0x031000000488dfae */ /* 0x0003e2000f101d48 */
[----:B------:R-:W-:-:S03]  /*1bf0*/  IMAD R0, R12, c[0x0][0x1e0], RZ ;  /* 0x000078000c007a24 */ /* 0x000fc600078e02ff */
[----:B------:R2:W-:Y:S01]  /*1c00*/  @!P5 LDGSTS.E.BYPASS.LTC128B.128 [R136+0x7100], [R10.64], !P0 ;  /* 0x071000000a88dfae */ /* 0x0005e2000c101d48 */
[----:B----4-:R-:W-:Y:S01]  /*1c10*/  IADD3 R8, R128, c[0x0][0x1d0], -R33 ;  /* 0x0000740080087a10 */ /* 0x010fe20007ffe821 */
[----:B------:R-:W-:Y:S01]  /*1c20*/  IMAD R0, R129, c[0x0][0x1e4], R0 ;  /* 0x0000790081007a24 */ /* 0x000fe200078e0200 */
[C---:B------:R-:W-:Y:S01]  /*1c30*/  ISETP.GE.AND P6, PT, R23.reuse, c[0x0][0x198], PT ;  /* 0x0000660017007a0c */ /* 0x040fe20003fc6270 */
[----:B------:R-:W-:Y:S01]  /*1c40*/  IMAD.MOV.U32 R130, RZ, RZ, R30 ;  /* 0x000000ffff827224 */ /* 0x000fe200078e001e */
[----:B------:R-:W-:Y:S02]  /*1c50*/  MOV R131, R29 ;  /* 0x0000001d00837202 */ /* 0x000fe40000000f00 */
[----:B------:R-:W-:Y:S02]  /*1c60*/  ISETP.NE.AND P4, PT, R18, RZ, PT ;  /* 0x000000ff1200720c */ /* 0x000fe40003f85270 */
[----:B-1----:R-:W-:-:S04]  /*1c70*/  @!P5 LEA R4, P0, R23, R2, 0x1 ;  /* 0x000000021704d211 */ /* 0x002fc800078008ff */
[----:B------:R-:W-:Y:S01]  /*1c80*/  @!P5 LEA.HI.X R5, R23, R3, R32, 0x1, P0 ;  /* 0x000000031705d211 */ /* 0x000fe200000f0c20 */
[----:B------:R-:W-:Y:S01]  /*1c90*/  IMAD.WIDE.U32 R2, R129, c[0x0][0x1e0], RZ ;  /* 0x0000780081027a25 */ /* 0x000fe200078e00ff */
[----:B------:R-:W-:Y:S02]  /*1ca0*/  ISETP.GE.AND P0, PT, R8, 0x1, PT ;  /* 0x000000010800780c */ /* 0x000fe40003f06270 */
[----:B------:R-:W-:Y:S01]  /*1cb0*/  ISETP.NE.AND P3, PT, R22, RZ, PT ;  /* 0x000000ff1600720c */ /* 0x000fe20003f65270 */
[----:B------:R1:W-:Y:S01]  /*1cc0*/  @!P5 LDGSTS.E.BYPASS.LTC128B.128 [R136+0xb100], [R4.64], !P6 ;  /* 0x0b1000000488dfae */ /* 0x0003e2000f101d48 */
[----:B------:R-:W-:Y:S01]  /*1cd0*/  IADD3 R0, R3, R0, RZ ;  /* 0x0000000003007210 */ /* 0x000fe20007ffe0ff */
[----:B------:R-:W-:Y:S01]  /*1ce0*/  IMAD.WIDE.U32 R2, R2, 0x60, R130 ;  /* 0x0000006002027825 */ /* 0x000fe200078e0082 */
[----:B------:R-:W-:Y:S01]  /*1cf0*/  ISETP.NE.AND P2, PT, R21, RZ, PT ;  /* 0x000000ff1500720c */ /* 0x000fe20003f45270 */
[----:B------:R-:W0:Y:S02]  /*1d00*/  LDGDEPBAR ;  /* 0x00000000000079af */ /* 0x000e240000000000 */
[----:B------:R-:W-:Y:S01]  /*1d10*/  IMAD R0, R0, 0x60, RZ ;  /* 0x0000006000007824 */ /* 0x000fe200078e02ff */
[----:B------:R-:W-:-:S03]  /*1d20*/  ISETP.GE.AND P6, PT, R8, 0x21, PT ;  /* 0x000000210800780c */ /* 0x000fc60003fc6270 */
[----:B------:R-:W-:Y:S01]  /*1d30*/  IMAD.IADD R0, R3, 0x1, R0 ;  /* 0x0000000103007824 */ /* 0x000fe200078e0200 */
[----:B------:R-:W-:Y:S01]  /*1d40*/  MOV R132, c[0x0][0x1e0] ;  /* 0x0000780000847a02 */ /* 0x000fe20000000f00 */
[----:B------:R-:W-:Y:S01]  /*1d50*/  IMAD.MOV.U32 R133, RZ, RZ, c[0x0][0x1e4] ;  /* 0x00007900ff857624 */ /* 0x000fe200078e00ff */
[----:B-1----:R-:W-:-:S04]  /*1d60*/  @P0 LEA R4, P5, R2, c[0x0][0x1c8], 0x1 ;  /* 0x0000720002040a11 */ /* 0x002fc800078a08ff */
[----:B------:R-:W-:Y:S02]  /*1d70*/  @P0 LEA.HI.X R5, R2, c[0x0][0x1cc], R0, 0x1, P5 ;  /* 0x0000730002050a11 */ /* 0x000fe400028f0c00 */
[----:B------:R-:W-:-:S03]  /*1d80*/  ISETP.GE.AND P5, PT, R8, 0x41, PT ;  /* 0x000000410800780c */ /* 0x000fc60003fa6270 */
[----:B------:R1:W-:Y:S04]  /*1d90*/  @P0 LDGSTS.E.BYPASS.LTC128B.128 [R136+0xc100], [R4.64], !P4 ;  /* 0x0c10000004880fae */ /* 0x0003e8000e101d48 */
[----:B------:R1:W-:Y:S04]  /*1da0*/  @P0 LDGSTS.E.BYPASS.LTC128B.128 [R136+0xf100], [R4.64+0x80], !P3 ;  /* 0x0f10008004880fae */ /* 0x0003e8000d901d48 */
[----:B------:R1:W-:Y:S01]  /*1db0*/  @P0 LDGSTS.E.BYPASS.LTC128B.128 [R136+0x12100], [R4.64+0x100], !P2 ;  /* 0x1210010004880fae */ /* 0x0003e2000d101d48 */
[C---:B------:R-:W-:Y:S01]  /*1dc0*/  @P6 LEA R3, P0, R132.reuse, R2, 0x5 ;  /* 0x0000000284036211 */ /* 0x040fe200078028ff */
[----:B---3--:R-:W-:Y:S01]  /*1dd0*/  IMAD.WIDE.U32 R6, R132, 0x40, RZ ;  /* 0x0000004084067825 */ /* 0x008fe200078e00ff */
[----:B------:R-:W-:-:S02]  /*1de0*/  SHF.L.U32 R9, R133, 0x6, RZ ;  /* 0x0000000685097819 */ /* 0x000fc400000006ff */
[----:B-1----:R-:W-:Y:S02]  /*1df0*/  @P6 LEA.HI.X R5, R132, R0, R133, 0x5, P0 ;  /* 0x0000000084056211 */ /* 0x002fe400000f2c85 */
[----:B------:R-:W-:-:S04]  /*1e00*/  @P6 LEA R4, P0, R3, c[0x0][0x1c8], 0x1 ;  /* 0x0000720003046a11 */ /* 0x000fc800078008ff */
[----:B------:R-:W-:Y:S02]  /*1e10*/  @P6 LEA.HI.X R5, R3, c[0x0][0x1cc], R5, 0x1, P0 ;  /* 0x0000730003056a11 */ /* 0x000fe400000f0c05 */
[----:B------:R-:W-:-:S03]  /*1e20*/  @P5 IADD3 R3, P0, R2, R6, RZ ;  /* 0x0000000602035210 */ /* 0x000fc60007f1e0ff */
[----:B------:R1:W-:Y:S01]  /*1e30*/  @P6 LDGSTS.E.BYPASS.LTC128B.128 [R136+0xd100], [R4.64], !P4 ;  /* 0x0d10000004886fae */ /* 0x0003e2000e101d48 */
[----:B------:R-:W-:Y:S02]  /*1e40*/  @P5 IADD3.X R9, R0, R7, R9, P0, !PT ;  /* 0x0000000700095210 */ /* 0x000fe400007fe409 */
[C---:B------:R-:W-:Y:S01]  /*1e50*/  @P5 LEA R2, P0, R3.reuse, c[0x0][0x1c8], 0x1 ;  /* 0x0000720003025a11 */ /* 0x040fe200078008ff */
[----:B------:R1:W-:Y:S03]  /*1e60*/  @P6 LDGSTS.E.BYPASS.LTC128B.128 [R136+0x10100], [R4.64+0x80], !P3 ;  /* 0x1010008004886fae */ /* 0x0003e6000d901d48 */
[----:B------:R-:W-:Y:S01]  /*1e70*/  @P5 LEA.HI.X R3, R3, c[0x0][0x1cc], R9, 0x1, P0 ;  /* 0x0000730003035a11 */ /* 0x000fe200000f0c09 */
[----:B------:R1:W-:Y:S04]  /*1e80*/  @P6 LDGSTS.E.BYPASS.LTC128B.128 [R136+0x13100], [R4.64+0x100], !P2 ;  /* 0x1310010004886fae */ /* 0x0003e8000d101d48 */
[----:B------:R3:W-:Y:S04]  /*1e90*/  @P5 LDGSTS.E.BYPASS.LTC128B.128 [R136+0xe100], [R2.64], !P4 ;  /* 0x0e10000002885fae */ /* 0x0007e8000e101d48 */
[----:B------:R3:W-:Y:S04]  /*1ea0*/  @P5 LDGSTS.E.BYPASS.LTC128B.128 [R136+0x11100], [R2.64+0x80], !P3 ;  /* 0x1110008002885fae */ /* 0x0007e8000d901d48 */
[----:B------:R3:W-:Y:S04]  /*1eb0*/  @P5 LDGSTS.E.BYPASS.LTC128B.128 [R136+0x14100], [R2.64+0x100], !P2 ;  /* 0x1410010002885fae */ /* 0x0007e8000d101d48 */
[----:B------:R-:W0:Y:S01]  /*1ec0*/  LDGDEPBAR ;  /* 0x00000000000079af */ /* 0x000e220000000000 */
[----:B------:R-:W-:-:S04]  /*1ed0*/  DEPBAR.LE SB0, 0x1 ;  /* 0x000080400000791a */ /* 0x000fc80000000000 */
[----:B------:R-:W-:Y:S01]  /*1ee0*/  BAR.SYNC.DEFER_BLOCKING 0x0 ;  /* 0x0000000000007b1d */ /* 0x000fe20000010000 */
[----:B------:R-:W-:Y:S02]  /*1ef0*/  IMAD R12, R12, c[0x0][0x208], RZ ;  /* 0x000082000c0c7a24 */ /* 0x000fe400078e02ff */
[----:B--2---:R-:W-:Y:S01]  /*1f00*/  IMAD.WIDE.U32 R10, R129, c[0x0][0x208], RZ ;  /* 0x00008200810a7a25 */ /* 0x004fe200078e00ff */
[----:B------:R-:W-:-:S03]  /*1f10*/  MOV R7, R28 ;  /* 0x0000001c00077202 */ /* 0x000fc60000000f00 */
[----:B------:R-:W-:Y:S02]  /*1f20*/  IMAD R12, R129, c[0x0][0x20c], R12 ;  /* 0x00008300810c7a24 */ /* 0x000fe400078e020c */
[----:B------:R-:W-:Y:S02]  /*1f30*/  IMAD.MOV.U32 R6, RZ, RZ, R26 ;  /* 0x000000ffff067224 */ /* 0x000fe400078e001a */
[----:B------:R-:W-:Y:S01]  /*1f40*/  IMAD.IADD R0, R11, 0x1, R12 ;  /* 0x000000010b007824 */ /* 0x000fe200078e020c */
[----:B------:R-:W-:Y:S04]  /*1f50*/  LDSM.16.M88.4 R156, [R250] ;  /* 0x00000000fa9c783b */ /* 0x000fe80000000200 */
[----:B------:R-:W-:Y:S04]  /*1f60*/  LDSM.16.M88.4 R160, [R251] ;  /* 0x00000000fba0783b */ /* 0x000fe80000000200 */
[----:B------:R-:W-:Y:S04]  /*1f70*/  LDSM.16.M88.4 R168, [R13] ;  /* 0x000000000da8783b */ /* 0x000fe80000000200 */
[----:B------:R-:W-:Y:S04]  /*1f80*/  LDSM.16.M88.4 R172, [R252] ;  /* 0x00000000fcac783b */ /* 0x000fe80000000200 */
[----:B------:R-:W-:Y:S04]  /*1f90*/  LDSM.16.M88.4 R176, [R250+0x4000] ;  /* 0x00400000fab0783b */ /* 0x000fe80000000200 */
[----:B------:R-:W-:Y:S04]  /*1fa0*/  LDSM.16.M88.4 R180, [R251+0x4000] ;  /* 0x00400000fbb4783b */ /* 0x000fe80000000200 */
[----:B------:R-:W-:Y:S04]  /*1fb0*/  LDSM.16.M88.4 R184, [R13+0x4000] ;  /* 0x004000000db8783b */ /* 0x000fe80000000200 */
[----:B------:R-:W-:Y:S04]  /*1fc0*/  LDSM.16.M88.4 R188, [R252+0x4000] ;  /* 0x00400000fcbc783b */ /* 0x000fe80000000200 */
[----:B------:R-:W-:Y:S04]  /*1fd0*/  LDSM.16.M88.4 R192, [R250+0x8000] ;  /* 0x00800000fac0783b */ /* 0x000fe80000000200 */
[----:B------:R-:W-:Y:S04]  /*1fe0*/  LDSM.16.M88.4 R196, [R251+0x8000] ;  /* 0x00800000fbc4783b */ /* 0x000fe80000000200 */
[----:B------:R-:W-:Y:S04]  /*1ff0*/  LDSM.16.M88.4 R200, [R13+0x8000] ;  /* 0x008000000dc8783b */ /* 0x000fe80000000200 */
[----:B------:R-:W-:Y:S04]  /*2000*/  LDSM.16.M88.4 R204, [R252+0x8000] ;  /* 0x00800000fccc783b */ /* 0x000fe80000000200 */
[----:B------:R-:W-:Y:S01]  /*2010*/  BAR.SYNC.DEFER_BLOCKING 0x0 ;  /* 0x0000000000007b1d */ /* 0x000fe20000010000 */
[----:B------:R-:W-:Y:S01]  /*2020*/  IMAD.WIDE.U32 R6, R10, 0x60, R6 ;  /* 0x000000600a067825 */ /* 0x000fe200078e0006 */
[----:B-1----:R-:W-:-:S03]  /*2030*/  MOV R5, c[0x0][0x208] ;  /* 0x0000820000057a02 */ /* 0x002fc60000000f00 */
[----:B------:R-:W-:Y:S02]  /*2040*/  IMAD R0, R0, 0x60, RZ ;  /* 0x0000006000007824 */ /* 0x000fe400078e02ff */
[----:B---3--:R-:W-:Y:S01]  /*2050*/  IMAD.MOV.U32 R3, RZ, RZ, 0x6 ;  /* 0x00000006ff037424 */ /* 0x008fe200078e00ff */
[C---:B------:R-:W-:Y:S01]  /*2060*/  LEA R2, P0, R6.reuse, c[0x0][0x1f8], 0x1 ;  /* 0x00007e0006027a11 */ /* 0x040fe200078008ff */
[----:B------:R-:W-:Y:S01]  /*2070*/  IMAD.SHL.U32 R4, R5, 0x40, RZ ;  /* 0x0000004005047824 */ /* 0x000fe200078e00ff */
[----:B------:R-:W-:Y:S02]  /*2080*/  IADD3 R0, R7, R0, RZ ;  /* 0x0000000007007210 */ /* 0x000fe40007ffe0ff */
[----:B------:R-:W-:Y:S02]  /*2090*/  SHF.L.U64.HI R5, R5, R3, c[0x0][0x20c] ;  /* 0x0000830005057619 */ /* 0x000fe40000010203 */
[----:B------:R-:W-:Y:S02]  /*20a0*/  LEA.HI.X R3, R6, c[0x0][0x1fc], R0, 0x1, P0 ;  /* 0x00007f0006037a11 */ /* 0x000fe400000f0c00 */
[----:B------:R-:W-:-:S02]  /*20b0*/  IADD3 R10, P5, P0, R4, 0x80, R2 ;  /* 0x00000080040a7810 */ /* 0x000fc400078be002 */
[----:B------:R-:W-:Y:S02]  /*20c0*/  LOP3.LUT R0, R20, 0x1, RZ, 0xc0, !PT ;  /* 0x0000000114007812 */ /* 0x000fe400078ec0ff */
[----:B------:R-:W-:Y:S01]  /*20d0*/  IADD3.X R11, R5, RZ, R3, P5, P0 ;  /* 0x000000ff050b7210 */ /* 0x000fe20002fe0403 */
[----:B------:R-:W-:-:S04]  /*20e0*/  DEPBAR.LE SB0, 0x0 ;  /* 0x000080000000791a */ /* 0x000fc80000000000 */
[----:B------:R-:W-:Y:S01]  /*20f0*/  BAR.SYNC.DEFER_BLOCKING 0x0 ;  /* 0x0000000000007b1d */ /* 0x000fe20000010000 */
[----:B------:R-:W-:-:S04]  /*2100*/  IADD3 R6, P5, P0, R4, 0x100, R2 ;  /* 0x0000010004067810 */ /* 0x000fc800078be002 */
[----:B------:R-:W-:Y:S02]  /*2110*/  IADD3.X R7, R5, RZ, R3, P5, P0 ;  /* 0x000000ff05077210 */ /* 0x000fe40002fe0403 */
[----:B------:R-:W-:-:S04]  /*2120*/  ISETP.NE.U32.AND P0, PT, R0, 0x1, PT ;  /* 0x000000010000780c */ /* 0x000fc80003f05070 */
[----:B------:R-:W-:Y:S02]  /*2130*/  ISETP.LT.OR P0, PT, R8, 0x1, P0 ;  /* 0x000000010800780c */ /* 0x000fe40000701670 */
[----:B------:R-:W-:Y:S01]  /*2140*/  LOP3.LUT P6, RZ, R20, 0x2, RZ, 0xc0, !PT ;  /* 0x0000000214ff7812 */ /* 0x000fe200078cc0ff */
[----:B-----5:R-:W1:Y:S04]  /*2150*/  LDSM.16.M88.4 R16, [R225] ;  /* 0x00000000e110783b */ /* 0x020e680000000200 */
[----:B------:R-:W2:Y:S04]  /*2160*/  LDSM.16.M88.4 R12, [R225+0x800] ;  /* 0x00080000e10c783b */ /* 0x000ea80000000200 */
[----:B------:R-:W-:Y:S04]  /*2170*/  LDSM.16.M88.4 R40, [R225+0x1000] ;  /* 0x00100000e128783b */ /* 0x000fe80000000200 */
[----:B------:R-:W3:Y:S04]  /*2180*/  LDSM.16.M88.4 R56, [R225+0x1800] ;  /* 0x00180000e138783b */ /* 0x000ee80000000200 */
[----:B------:R-:W-:Y:S04]  /*2190*/  LDSM.16.M88.4 R60, [R225+0x2000] ;  /* 0x00200000e13c783b */ /* 0x000fe80000000200 */
[----:B------:R-:W-:Y:S04]  /*21a0*/  LDSM.16.M88.4 R72, [R225+0x2800] ;  /* 0x00280000e148783b */ /* 0x000fe80000000200 */
[----:B------:R-:W4:Y:S04]  /*21b0*/  LDSM.16.M88.4 R48, [R231] ;  /* 0x00000000e730783b */ /* 0x000f280000000200 */
[----:B------:R-:W-:Y:S04]  /*21c0*/  LDSM.16.M88.4 R44, [R248] ;  /* 0x00000000f82c783b */ /* 0x000fe80000000200 */
[----:B------:R-:W-:Y:S04]  /*21d0*/  LDSM.16.M88.4 R52, [R247] ;  /* 0x00000000f734783b */ /* 0x000fe80000000200 */
[----:B------:R-:W5:Y:S04]  /*21e0*/  LDSM.16.M88.4 R64, [R246] ;  /* 0x00000000f640783b */ /* 0x000f680000000200 */
[----:B------:R-:W-:Y:S04]  /*21f0*/  LDSM.16.M88.4 R80, [R245] ;  /* 0x00000000f550783b */ /* 0x000fe80000000200 */
[----:B------:R-:W-:Y:S04]  /*2200*/  LDSM.16.M88.4 R108, [R244] ;  /* 0x00000000f46c783b */ /* 0x000fe80000000200 */
[----:B------:R-:W-:Y:S01]  /*2210*/  @!PT LDS RZ, [RZ] ;  /* 0x00000000fffff984 */ /* 0x000fe20000000800 */
[----:B------:R-:W-:Y:S01]  /*2220*/  @!PT LDS RZ, [RZ] ;  /* 0x00000000fffff984 */ /* 0x000fe20000000800 */
[----:B------:R-:W-:Y:S01]  /*2230*/  @!PT LDS RZ, [RZ] ;  /* 0x00000000fffff984 */ /* 0x000fe20000000800 */
[----:B------:R1:W-:Y:S01]  /*2240*/  LDGSTS.E.BYPASS.LTC128B.128 [R136+0x100], [R2.64], !P0 ;  /* 0x0010000002887fae */ /* 0x0003e2000c101d48 */
[----:B------:R-:W-:-:S02]  /*2250*/  ISETP.LT.OR P0, PT, R8, 0x1, !P6 ;  /* 0x000000010800780c */ /* 0x000fc40007701670 */
[----:B------:R-:W-:-:S11]  /*2260*/  LOP3.LUT P5, RZ, R20, 0x4, RZ, 0xc0, !PT ;  /* 0x0000000414ff7812 */ /* 0x000fd600078ac0ff */
[----:B------:R1:W-:Y:S01]  /*2270*/  LDGSTS.E.BYPASS.LTC128B.128 [R136+0x3100], [R2.64+0x80], !P0 ;  /* 0x0310008002887fae */ /* 0x0003e2000c101d48 */
[----:B------:R-:W-:-:S13]  /*2280*/  ISETP.LT.OR P0, PT, R8, 0x1, !P5 ;  /* 0x000000010800780c */ /* 0x000fda0006f01670 */
[----:B------:R1:W-:Y:S02]  /*2290*/  LDGSTS.E.BYPASS.LTC128B.128 [R136+0x6100], [R2.64+0x100], !P0 ;  /* 0x0610010002887fae */ /* 0x0003e4000c101d48 */
[----:B-1----:R-:W-:-:S05]  /*22a0*/  IADD3 R2, P0, R4, R2, RZ ;  /* 0x0000000204027210 */ /* 0x002fca0007f1e0ff */
[----:B------:R-:W-:Y:S01]  /*22b0*/  IMAD.X R3, R5, 0x1, R3, P0 ;  /* 0x0000000105037824 */ /* 0x000fe200000e0603 */
[----:B------:R-:W-:-:S04]  /*22c0*/  IADD3 R4, P0, R2, R4, RZ ;  /* 0x0000000402047210 */ /* 0x000fc80007f1e0ff */
[----:B------:R-:W-:Y:S02]  /*22d0*/  IADD3.X R5, R3, R5, RZ, P0, !PT ;  /* 0x0000000503057210 */ /* 0x000fe400007fe4ff */
[----:B------:R-:W-:-:S04]  /*22e0*/  ISETP.NE.U32.AND P0, PT, R0, 0x1, PT ;  /* 0x000000010000780c */ /* 0x000fc80003f05070 */
[----:B------:R-:W-:-:S13]  /*22f0*/  ISETP.LT.OR P0, PT, R8, 0x21, P0 ;  /* 0x000000210800780c */ /* 0x000fda0000701670 */
[----:B------:R1:W-:Y:S01]  /*2300*/  LDGSTS.E.BYPASS.LTC128B.128 [R136+0x1100], [R2.64], !P0 ;  /* 0x0110000002887fae */ /* 0x0003e2000c101d48 */
[----:B------:R-:W-:Y:S01]  /*2310*/  ISETP.LT.OR P0, PT, R8, 0x21, !P6 ;  /* 0x000000210800780c */ /* 0x000fe20007701670 */
[----:B------:R-:W-:Y:S01]  /*2320*/  HMMA.16816.F32 R36, R156, R16, RZ ;  /* 0x000000109c24723c */ /* 0x000fe200000018ff */
[----:B------:R-:W-:-:S11]  /*2330*/  MOV R134, R25 ;  /* 0x0000001900867202 */ /* 0x000fd60000000f00 */
[----:B------:R1:W-:Y:S01]  /*2340*/  LDGSTS.E.BYPASS.LTC128B.128 [R136+0x4100], [R10.64], !P0 ;  /* 0x041000000a887fae */ /* 0x0003e2000c101d48 */
[----:B------:R-:W-:Y:S01]  /*2350*/  ISETP.LT.OR P0, PT, R8, 0x21, !P5 ;  /* 0x000000210800780c */ /* 0x000fe20006f01670 */
[C---:B------:R-:W-:Y:S08]  /*2360*/  HMMA.16816.F32 R32, R156.reuse, R18, RZ ;  /* 0x000000129c20723c */ /* 0x040ff000000018ff */
[C---:B--2---:R-:W-:Y:S04]  /*2370*/  HMMA.16816.F32 R28, R156.reuse, R12, RZ ;  /* 0x0000000c9c1c723c */ /* 0x044fe800000018ff */
[----:B------:R2:W-:Y:S04]  /*2380*/  LDGSTS.E.BYPASS.LTC128B.128 [R136+0x7100], [R6.64], !P0 ;  /* 0x0710000006887fae */ /* 0x0005e8000c101d48 */
[----:B------:R-:W-:Y:S01]  /*2390*/  HMMA.16816.F32 R24, R156, R14, RZ ;  /* 0x0000000e9c18723c */ /* 0x000fe200000018ff */
[----:B------:R-:W-:-:S07]  /*23a0*/  ISETP.NE.U32.AND P0, PT, R0, 0x1, PT ;  /* 0x000000010000780c */ /* 0x000fce0003f05070 */
[----:B---3--:R-:W-:Y:S01]  /*23b0*/  HMMA.16816.F32 R12, R156, R56, RZ ;  /* 0x000000389c0c723c */ /* 0x008fe200000018ff */
[C---:B------:R-:W-:Y:S02]  /*23c0*/  ISETP.LT.OR P0, PT, R8.reuse, 0x41, P0 ;  /* 0x000000410800780c */ /* 0x040fe40000701670 */
[C---:B------:R-:W-:Y:S02]  /*23d0*/  ISETP.LT.OR P6, PT, R8.reuse, 0x41, !P6 ;  /* 0x000000410800780c */ /* 0x040fe400077c1670 */
[----:B------:R-:W-:-:S03]  /*23e0*/  ISETP.LT.OR P5, PT, R8, 0x41, !P5 ;  /* 0x000000410800780c */ /* 0x000fc60006fa1670 */
[C---:B------:R-:W-:Y:S06]  /*23f0*/  HMMA.16816.F32 R20, R156.reuse, R40, RZ ;  /* 0x000000289c14723c */ /* 0x040fec00000018ff */
[----:B------:R2:W-:Y:S02]  /*2400*/  LDGSTS.E.BYPASS.LTC128B.128 [R136+0x2100], [R4.64], !P0 ;  /* 0x0210000004887fae */ /* 0x0005e4000c101d48 */
[----:B------:R-:W-:Y:S02]  /*2410*/  HMMA.16816.F32 R16, R156, R42, RZ ;  /* 0x0000002a9c10723c */ /* 0x000fe400000018ff */
[----:B------:R2:W-:Y:S04]  /*2420*/  LDGSTS.E.BYPASS.LTC128B.128 [R136+0x5100], [R4.64+0x80], !P6 ;  /* 0x0510008004887fae */ /* 0x0005e8000f101d48 */
[----:B------:R2:W-:Y:S02]  /*2430*/  LDGSTS.E.BYPASS.LTC128B.128 [R136+0x8100], [R4.64+0x100], !P5 ;  /* 0x0810010004887fae */ /* 0x0005e4000e901d48 */
[C---:B----4-:R-:W-:Y:S02]  /*2440*/  HMMA.16816.F32 R104, R160.reuse, R48, R36 ;  /* 0x00000030a068723c */ /* 0x050fe40000001824 */
[----:B-1----:R-:W-:Y:S04]  /*2450*/  LDSM.16.M88.4 R8, [R229+0x800] ;  /* 0x00080000e508783b */ /* 0x002fe80000000200 */
[----:B------:R-:W-:Y:S02]  /*2460*/  LDSM.16.M88.4 R40, [R229+0x1800] ;  /* 0x00180000e528783b */ /* 0x000fe40000000200 */
[C---:B------:R-:W-:Y:S02]  /*2470*/  HMMA.16816.F32 R96, R160.reuse, R50, R32 ;  /* 0x00000032a060723c */ /* 0x040fe40000001820 */
[----:B------:R-:W-:Y:S04]  /*2480*/  LDSM.16.M88.4 R88, [R226] ;  /* 0x00000000e258783b */ /* 0x000fe80000000200 */
[----:B------:R-:W-:Y:S02]  /*2490*/  LDSM.16.M88.4 R92, [R229+0x2800] ;  /* 0x00280000e55c783b */ /* 0x000fe40000000200 */
[----:B-----5:R-:W-:Y:S02]  /*24a0*/  HMMA.16816.F32 R36, R160, R64, R12 ;  /* 0x00000040a024723c */ /* 0x020fe4000000180c */
[----:B------:R-:W1:Y:S04]  /*24b0*/  LDSM.16.M88.4 R12, [R229] ;  /* 0x00000000e50c783b */ /* 0x000e680000000200 */
[----:B------:R-:W-:Y:S02]  /*24c0*/  LDSM.16.M88.4 R100, [R229+0x2000] ;  /* 0x00200000e564783b */ /* 0x000fe40000000200 */
[----:B------:R-:W-:Y:S02]  /*24d0*/  HMMA.16816.F32 R32, R156, R58, RZ ;  /* 0x0000003a9c20723c */ /* 0x000fe400000018ff */
[----:B--2---:R-:W2:Y:S04]  /*24e0*/  LDSM.16.M88.4 R4, [R229+0x1000] ;  /* 0x00100000e504783b */ /* 0x004ea80000000200 */
[----:B------:R-:W-:Y:S02]  /*24f0*/  LDSM.16.M88.4 R112, [R242] ;  /* 0x00000000f270783b */ /* 0x000fe40000000200 */
[C---:B------:R-:W-:Y:S02]  /*2500*/  HMMA.16816.F32 R68, R160.reuse, R44, R28 ;  /* 0x0000002ca044723c */ /* 0x040fe4000000181c */
[----:B------:R-:W-:Y:S04]  /*2510*/  LDSM.16.M88.4 R120, [R226+0x3000] ;  /* 0x00300000e278783b */ /* 0x000fe80000000200 */
[----:B------:R-:W-:Y:S02]  /*2520*/  LDSM.16.M88.4 R116, [R225+0x6000] ;  /* 0x00600000e174783b */ /* 0x000fe40000000200 */
[C---:B------:R-:W-:Y:S02]  /*2530*/  HMMA.16816.F32 R84, R160.reuse, R46, R24 ;  /* 0x0000002ea054723c */ /* 0x040fe40000001818 */
[----:B------:R-:W-:Y:S04]  /*2540*/  LDSM.16.M88.4 R124, [R229+0x6000] ;  /* 0x00600000e57c783b */ /* 0x000fe80000000200 */
[----:B------:R-:W0:Y:S02]  /*2550*/  LDGDEPBAR ;  /* 0x00000000000079af */ /* 0x000e240000000000 */
[C---:B------:R-:W-:Y:S08]  /*2560*/  HMMA.16816.F32 R48, R160.reuse, R52, R20 ;  /* 0x00000034a030723c */ /* 0x040ff00000001814 */
[----:B------:R-:W-:Y:S08]  /*2570*/  HMMA.16816.F32 R44, R160, R54, R16 ;  /* 0x00000036a02c723c */ /* 0x000ff00000001810 */
[C---:B------:R-:W-:Y:S08]  /*2580*/  HMMA.16816.F32 R20, R156.reuse, R72, RZ ;  /* 0x000000489c14723c */ /* 0x040ff000000018ff */
[----:B------:R-:W-:Y:S08]  /*2590*/  HMMA.16816.F32 R16, R156, R74, RZ ;  /* 0x0000004a9c10723c */ /* 0x000ff000000018ff */
[----:B------:R-:W-:Y:S08]  /*25a0*/  HMMA.16816.F32 R32, R160, R66, R32 ;  /* 0x00000042a020723c */ /* 0x000ff00000001820 */
[C---:B------:R-:W-:Y:S08]  /*25b0*/  HMMA.16816.F32 R28, R156.reuse, R60, RZ ;  /* 0x0000003c9c1c723c */ /* 0x040ff000000018ff */
[----:B------:R-:W-:Y:S08]  /*25c0*/  HMMA.16816.F32 R24, R156, R62, RZ ;  /* 0x0000003e9c18723c */ /* 0x000ff000000018ff */
[C---:B-1----:R-:W-:Y:S01]  /*25d0*/  HMMA.16816.F32 R52, R168.reuse, R12, R104 ;  /* 0x0000000ca834723c */ /* 0x042fe20000001868 */
[----:B------:R-:W-:Y:S07]  /*25e0*/  LDSM.16.M88.4 R104, [R229+0x3800] ;  /* 0x00380000e568783b */ /* 0x000fee0000000200 */
[C---:B------:R-:W-:Y:S08]  /*25f0*/  HMMA.16816.F32 R68, R168.reuse, R8, R68 ;  /* 0x00000008a844723c */ /* 0x040ff00000001844 */
[----:B------:R-:W-:Y:S08]  /*2600*/  HMMA.16816.F32 R56, R168, R10, R84 ;  /* 0x0000000aa838723c */ /* 0x000ff00000001854 */
[C---:B------:R-:W-:Y:S01]  /*2610*/  HMMA.16816.F32 R76, R160.reuse, R108, R20 ;  /* 0x0000006ca04c723c */ /* 0x040fe20000001814 */
[----:B------:R-:W-:Y:S07]  /*2620*/  LDSM.16.M88.4 R20, [R226+0x1800] ;  /* 0x00180000e214783b */ /* 0x000fee0000000200 */
[----:B------:R-:W-:Y:S01]  /*2630*/  HMMA.16816.F32 R72, R160, R110, R16 ;  /* 0x0000006ea048723c */ /* 0x000fe20000001810 */
[----:B------:R-:W-:Y:S07]  /*2640*/  LDSM.16.M88.4 R108, [R226+0x3800] ;  /* 0x00380000e26c783b */ /* 0x000fee0000000200 */
[----:B------:R-:W-:Y:S01]  /*2650*/  HMMA.16816.F32 R8, R168, R42, R32 ;  /* 0x0000002aa808723c */ /* 0x000fe20000001820 */
[----:B------:R-:W1:Y:S07]  /*2660*/  LDSM.16.M88.4 R32, [R225+0x3000] ;  /* 0x00300000e120783b */ /* 0x000e6e0000000200 */
[C---:B------:R-:W-:Y:S01]  /*2670*/  HMMA.16816.F32 R64, R160.reuse, R80, R28 ;  /* 0x00000050a040723c */ /* 0x040fe2000000181c */
[----:B------:R-:W3:Y:S07]  /*2680*/  LDSM.16.M88.4 R28, [R226+0x800] ;  /* 0x00080000e21c783b */ /* 0x000eee0000000200 */
[----:B------:R-:W-:Y:S01]  /*2690*/  HMMA.16816.F32 R80, R160, R82, R24 ;  /* 0x00000052a050723c */ /* 0x000fe20000001818 */
[----:B------:R-:W4:Y:S07]  /*26a0*/  LDSM.16.M88.4 R24, [R226+0x1000] ;  /* 0x00100000e218783b */ /* 0x000f2e0000000200 */
[C---:B--2---:R-:W-:Y:S08]  /*26b0*/  HMMA.16816.F32 R48, R168.reuse, R4, R48 ;  /* 0x00000004a830723c */ /* 0x044ff00000001830 */
[----:B------:R-:W-:Y:S01]  /*26c0*/  HMMA.16816.F32 R16, R168, R6, R44 ;  /* 0x00000006a810723c */ /* 0x000fe2000000182c */
[----:B------:R-:W-:Y:S07]  /*26d0*/  LDSM.16.M88.4 R44, [R225+0x5000] ;  /* 0x00500000e12c783b */ /* 0x000fee0000000200 */
[----:B------:R-:W-:Y:S01]  /*26e0*/  HMMA.16816.F32 R4, R172, R88, R52 ;  /* 0x00000058ac04723c */ /* 0x000fe20000001834 */
[----:B------:R-:W-:Y:S07]  /*26f0*/  LDSM.16.M88.4 R52, [R225+0x5800] ;  /* 0x00580000e134783b */ /* 0x000fee0000000200 */
[C---:B------:R-:W-:Y:S08]  /*2700*/  HMMA.16816.F32 R60, R168.reuse, R14, R96 ;  /* 0x0000000ea83c723c */ /* 0x040ff00000001860 */
[C---:B------:R-:W-:Y:S08]  /*2710*/  HMMA.16816.F32 R12, R168.reuse, R40, R36 ;  /* 0x00000028a80c723c */ /* 0x040ff00000001824 */
[C---:B------:R-:W-:Y:S08]  /*2720*/  HMMA.16816.F32 R96, R168.reuse, R92, R76 ;  /* 0x0000005ca860723c */ /* 0x040ff0000000184c */
[C---:B------:R-:W-:Y:S01]  /*2730*/  HMMA.16816.F32 R72, R168.reuse, R94, R72 ;  /* 0x0000005ea848723c */ /* 0x040fe20000001848 */
[----:B------:R-:W2:Y:S07]  /*2740*/  LDSM.16.M88.4 R92, [R243] ;  /* 0x00000000f35c783b */ /* 0x000eae0000000200 */
[----:B------:R-:W-:Y:S01]  /*2750*/  HMMA.16816.F32 R40, R168, R100, R64 ;  /* 0x00000064a828723c */ /* 0x000fe20000001840 */
[----:B------:R-:W-:Y:S07]  /*2760*/  LDSM.16.M88.4 R64, [R226+0x2000] ;  /* 0x00200000e240783b */ /* 0x000fee0000000200 */
[----:B-1----:R-:W-:Y:S08]  /*2770*/  HMMA.16816.F32 R4, R176, R32, R4 ;  /* 0x00000020b004723c */ /* 0x002ff00000001804 */
[----:B------:R-:W-:Y:S08]  /*2780*/  HMMA.16816.F32 R100, R168, R102, R80 ;  /* 0x00000066a864723c */ /* 0x000ff00000001850 */
[C---:B------:R-:W-:Y:S01]  /*2790*/  HMMA.16816.F32 R36, R172.reuse, R90, R60 ;  /* 0x0000005aac24723c */ /* 0x040fe2000000183c */
[----:B------:R-:W-:Y:S07]  /*27a0*/  LDSM.16.M88.4 R60, [R229+0x3000] ;  /* 0x00300000e53c783b */ /* 0x000fee0000000200 */
[C---:B---3--:R-:W-:Y:S08]  /*27b0*/  HMMA.16816.F32 R80, R172.reuse, R30, R56 ;  /* 0x0000001eac50723c */ /* 0x048ff00000001838 */
[C---:B----4-:R-:W-:Y:S08]  /*27c0*/  HMMA.16816.F32 R56, R172.reuse, R24, R48 ;  /* 0x00000018ac38723c */ /* 0x050ff00000001830 */
[C---:B------:R-:W-:Y:S01]  /*27d0*/  HMMA.16816.F32 R24, R172.reuse, R26, R16 ;  /* 0x0000001aac18723c */ /* 0x040fe20000001810 */
[----:B------:R-:W1:Y:S07]  /*27e0*/  LDSM.16.M88.4 R16, [R225+0x3800] ;  /* 0x00380000e110783b */ /* 0x000e6e0000000200 */
[C---:B------:R-:W-:Y:S01]  /*27f0*/  HMMA.16816.F32 R88, R172.reuse, R20, R12 ;  /* 0x00000014ac58723c */ /* 0x040fe2000000180c */
[----:B------:R-:W-:Y:S07]  /*2800*/  LDSM.16.M88.4 R12, [R225+0x4000] ;  /* 0x00400000e10c783b */ /* 0x000fee0000000200 */
[C---:B------:R-:W-:Y:S01]  /*2810*/  HMMA.16816.F32 R84, R172.reuse, R22, R8 ;  /* 0x00000016ac54723c */ /* 0x040fe20000001808 */
[----:B------:R-:W3:Y:S07]  /*2820*/  LDSM.16.M88.4 R20, [R226+0x2800] ;  /* 0x00280000e214783b */ /* 0x000eee0000000200 */
[----:B------:R-:W-:Y:S08]  /*2830*/  HMMA.16816.F32 R68, R172, R28, R68 ;  /* 0x0000001cac44723c */ /* 0x000ff00000001844 */
[----:B--2---:R-:W-:Y:S08]  /*2840*/  HMMA.16816.F32 R4, R180, R92, R4 ;  /* 0x0000005cb404723c */ /* 0x004ff00000001804 */
[C---:B------:R-:W-:Y:S01]  /*2850*/  HMMA.16816.F32 R8, R176.reuse, R34, R36 ;  /* 0x00000022b008723c */ /* 0x040fe20000001824 */
[----:B------:R-:W2:Y:S07]  /*2860*/  LDSM.16.M88.4 R32, [R225+0x4800] ;  /* 0x00480000e120783b */ /* 0x000eae0000000200 */
[----:B-1----:R-:W-:Y:S08]  /*2870*/  HMMA.16816.F32 R28, R176, R16, R68 ;  /* 0x00000010b01c723c */ /* 0x002ff00000001844 */
[----:B------:R-:W-:Y:S08]  /*2880*/  HMMA.16816.F32 R4, R184, R60, R4 ;  /* 0x0000003cb804723c */ /* 0x000ff00000001804 */
[----:B---3--:R-:W-:Y:S08]  /*2890*/  HMMA.16816.F32 R36, R172, R22, R72 ;  /* 0x00000016ac24723c */ /* 0x008ff00000001848 */
[----:B------:R-:W-:Y:S08]  /*28a0*/  HMMA.16816.F32 R8, R180, R94, R8 ;  /* 0x0000005eb408723c */ /* 0x000ff00000001808 */
[C---:B------:R-:W-:Y:S08]  /*28b0*/  HMMA.16816.F32 R76, R172.reuse, R64, R40 ;  /* 0x00000040ac4c723c */ /* 0x040ff00000001828 */
[----:B------:R-:W-:Y:S01]  /*28c0*/  HMMA.16816.F32 R40, R172, R20, R96 ;  /* 0x00000014ac28723c */ /* 0x000fe20000001860 */
[----:B------:R-:W-:Y:S07]  /*28d0*/  LDSM.16.M88.4 R96, [R229+0x5800] ;  /* 0x00580000e560783b */ /* 0x000fee0000000200 */
[----:B------:R-:W-:Y:S08]  /*28e0*/  HMMA.16816.F32 R80, R176, R18, R80 ;  /* 0x00000012b050723c */ /* 0x000ff00000001850 */
[----:B------:R-:W-:Y:S01]  /*28f0*/  HMMA.16816.F32 R48, R172, R66, R100 ;  /* 0x00000042ac30723c */ /* 0x000fe20000001864 */
[----:B------:R-:W-:Y:S04]  /*2900*/  LDSM.16.M88.4 R64, [R240] ;  /* 0x00000000f040783b */ /* 0x000fe80000000200 */
[----:B------:R-:W-:Y:S03]  /*2910*/  LDSM.16.M88.4 R100, [R239] ;  /* 0x00000000ef64783b */ /* 0x000fe60000000200 */
[C---:B------:R-:W-:Y:S01]  /*2920*/  HMMA.16816.F32 R72, R176.reuse, R12, R56 ;  /* 0x0000000cb048723c */ /* 0x040fe20000001838 */
[----:B------:R-:W1:Y:S07]  /*2930*/  LDSM.16.M88.4 R56, [R241] ;  /* 0x00000000f138783b */ /* 0x000e6e0000000200 */
[----:B------:R-:W-:Y:S08]  /*2940*/  HMMA.16816.F32 R68, R176, R14, R24 ;  /* 0x0000000eb044723c */ /* 0x000ff00000001818 */
[----:B------:R-:W-:Y:S01]  /*2950*/  HMMA.16816.F32 R12, R180, R112, R28 ;  /* 0x00000070b40c723c */ /* 0x000fe2000000181c */
[----:B------:R-:W-:Y:S07]  /*2960*/  LDSM.16.M88.4 R28, [R229+0x5000] ;  /* 0x00500000e51c783b */ /* 0x000fee0000000200 */
[C---:B--2---:R-:W-:Y:S08]  /*2970*/  HMMA.16816.F32 R20, R176.reuse, R34, R84 ;  /* 0x00000022b014723c */ /* 0x044ff00000001854 */
[----:B------:R-:W-:Y:S01]  /*2980*/  HMMA.16816.F32 R84, R176, R54, R36 ;  /* 0x00000036b054723c */ /* 0x000fe20000001824 */
[----:B------:R-:W2:Y:S07]  /*2990*/  LDSM.16.M88.4 R36, [R238] ;  /* 0x00000000ee24783b */ /* 0x000eae0000000200 */
[----:B------:R-:W-:Y:S08]  /*29a0*/  HMMA.16816.F32 R4, R188, R120, R4 ;  /* 0x00000078bc04723c */ /* 0x000ff00000001804 */
[----:B------:R-:W-:Y:S08]  /*29b0*/  HMMA.16816.F32 R8, R184, R62, R8 ;  /* 0x0000003eb808723c */ /* 0x000ff00000001808 */
[C---:B------:R-:W-:Y:S01]  /*29c0*/  HMMA.16816.F32 R24, R176.reuse, R32, R88 ;  /* 0x00000020b018723c */ /* 0x040fe20000001858 */
[----:B------:R-:W-:Y:S07]  /*29d0*/  LDSM.16.M88.4 R32, [R229+0x4800] ;  /* 0x00480000e520783b */ /* 0x000fee0000000200 */
[----:B------:R-:W-:Y:S08]  /*29e0*/  HMMA.16816.F32 R88, R176, R52, R40 ;  /* 0x00000034b058723c */ /* 0x000ff00000001828 */
[----:B------:R-:W-:Y:S01]  /*29f0*/  HMMA.16816.F32 R40, R180, R114, R80 ;  /* 0x00000072b428723c */ /* 0x000fe20000001850 */
[----:B------:R-:W3:Y:S07]  /*2a00*/  LDSM.16.M88.4 R112, [R237] ;  /* 0x00000000ed70783b */ /* 0x000eee0000000200 */
[C---:B------:R-:W-:Y:S01]  /*2a10*/  HMMA.16816.F32 R16, R176.reuse, R44, R76 ;  /* 0x0000002cb010723c */ /* 0x040fe2000000184c */
[----:B------:R-:W4:Y:S07]  /*2a20*/  LDSM.16.M88.4 R76, [R229+0x4000] ;  /* 0x00400000e54c783b */ /* 0x000f2e0000000200 */
[----:B------:R-:W-:Y:S08]  /*2a30*/  HMMA.16816.F32 R92, R176, R46, R48 ;  /* 0x0000002eb05c723c */ /* 0x000ff00000001830 */
[----:B------:R-:W-:Y:S08]  /*2a40*/  HMMA.16816.F32 R12, R184, R104, R12 ;  /* 0x00000068b80c723c */ /* 0x000ff0000000180c */
[----:B------:R-:W-:Y:S08]  /*2a50*/  HMMA.16816.F32 R4, R192, R116, R4 ;  /* 0x00000074c004723c */ /* 0x000ff00000001804 */
[----:B------:R-:W-:Y:S01]  /*2a60*/  HMMA.16816.F32 R8, R188, R122, R8 ;  /* 0x0000007abc08723c */ /* 0x000fe20000001808 */
[----:B------:R-:W5:Y:S07]  /*2a70*/  LDSM.16.M88.4 R120, [R225+0x6800] ;  /* 0x00680000e178783b */ /* 0x000f6e0000000200 */
[C---:B-1----:R-:W-:Y:S01]  /*2a80*/  HMMA.16816.F32 R48, R180.reuse, R56, R72 ;  /* 0x00000038b430723c */ /* 0x042fe20000001848 */
[----:B------:R-:W-:Y:S07]  /*2a90*/  LDSM.16.M88.4 R72, [R226+0x4800] ;  /* 0x00480000e248783b */ /* 0x000fee0000000200 */
[C---:B------:R-:W-:Y:S08]  /*2aa0*/  HMMA.16816.F32 R52, R180.reuse, R66, R20 ;  /* 0x00000042b434723c */ /* 0x040ff00000001814 */
[C---:B------:R-:W-:Y:S08]  /*2ab0*/  HMMA.16816.F32 R44, R180.reuse, R100, R16 ;  /* 0x00000064b42c723c */ /* 0x040ff00000001810 */
[----:B--2---:R-:W-:Y:S08]  /*2ac0*/  HMMA.16816.F32 R20, R180, R36, R88 ;  /* 0x00000024b414723c */ /* 0x004ff00000001858 */
[----:B------:R-:W-:Y:S01]  /*2ad0*/  HMMA.16816.F32 R16, R184, R106, R40 ;  /* 0x0000006ab810723c */ /* 0x000fe20000001828 */
[----:B------:R-:W-:Y:S07]  /*2ae0*/  LDSM.16.M88.4 R104, [R226+0x6000] ;  /* 0x00600000e268783b */ /* 0x000fee0000000200 */
[C---:B------:R-:W-:Y:S01]  /*2af0*/  HMMA.16816.F32 R60, R180.reuse, R58, R68 ;  /* 0x0000003ab43c723c */ /* 0x040fe20000001844 */
[----:B------:R-:W-:Y:S07]  /*2b00*/  LDSM.16.M88.4 R68, [R225+0x7800] ;  /* 0x00780000e144783b */ /* 0x000fee0000000200 */
[C---:B------:R-:W-:Y:S01]  /*2b10*/  HMMA.16816.F32 R56, R180.reuse, R64, R24 ;  /* 0x00000040b438723c */ /* 0x040fe20000001818 */
[----:B------:R-:W1:Y:S07]  /*2b20*/  LDSM.16.M88.4 R64, [R226+0x4000] ;  /* 0x00400000e240783b */ /* 0x000e6e0000000200 */
[----:B------:R-:W-:Y:S01]  /*2b30*/  HMMA.16816.F32 R24, R180, R102, R92 ;  /* 0x00000066b418723c */ /* 0x000fe2000000185c */
[----:B------:R-:W-:Y:S04]  /*2b40*/  LDSM.16.M88.4 R100, [R236] ;  /* 0x00000000ec64783b */ /* 0x000fe80000000200 */
[----:B------:R-:W-:Y:S03]  /*2b50*/  LDSM.16.M88.4 R92, [R226+0x5800] ;  /* 0x00580000e25c783b */ /* 0x000fe60000000200 */
[----:B------:R-:W-:Y:S08]  /*2b60*/  HMMA.16816.F32 R12, R188, R108, R12 ;  /* 0x0000006cbc0c723c */ /* 0x000ff0000000180c */
[----:B---3--:R-:W-:Y:S08]  /*2b70*/  HMMA.16816.F32 R4, R196, R112, R4 ;  /* 0x00000070c404723c */ /* 0x008ff00000001804 */
[----:B------:R-:W-:Y:S08]  /*2b80*/  HMMA.16816.F32 R8, R192, R118, R8 ;  /* 0x00000076c008723c */ /* 0x000ff00000001808 */
[----:B------:R-:W-:Y:S01]  /*2b90*/  HMMA.16816.F32 R88, R180, R38, R84 ;  /* 0x00000026b458723c */ /* 0x000fe20000001854 */
[----:B------:R-:W2:Y:S07]  /*2ba0*/  LDSM.16.M88.4 R84, [R226+0x5000] ;  /* 0x00500000e254783b */ /* 0x000eae0000000200 */
[C---:B----4-:R-:W-:Y:S08]  /*2bb0*/  HMMA.16816.F32 R80, R184.reuse, R76, R48 ;  /* 0x0000004cb850723c */ /* 0x050ff00000001830 */
[----:B------:R-:W-:Y:S08]  /*2bc0*/  HMMA.16816.F32 R36, R184, R96, R20 ;  /* 0x00000060b824723c */ /* 0x000ff00000001814 */
[----:B------:R-:W-:Y:S08]  /*2bd0*/  HMMA.16816.F32 R20, R188, R110, R16 ;  /* 0x0000006ebc14723c */ /* 0x000ff00000001810 */
[C---:B------:R-:W-:Y:S01]  /*2be0*/  HMMA.16816.F32 R60, R184.reuse, R78, R60 ;  /* 0x0000004eb83c723c */ /* 0x040fe2000000183c */
[----:B------:R-:W-:Y:S07]  /*2bf0*/  LDSM.16.M88.4 R76, [R229+0x6800] ;  /* 0x00680000e54c783b */ /* 0x000fee0000000200 */
[C---:B------:R-:W-:Y:S08]  /*2c00*/  HMMA.16816.F32 R48, R184.reuse, R28, R44 ;  /* 0x0000001cb830723c */ /* 0x040ff0000000182c */
[----:B------:R-:W-:Y:S01]  /*2c10*/  HMMA.16816.F32 R40, R184, R30, R24 ;  /* 0x0000001eb828723c */ /* 0x000fe20000001818 */
[----:B------:R-:W3:Y:S07]  /*2c20*/  LDSM.16.M88.4 R28, [R225+0x7000] ;  /* 0x00700000e11c783b */ /* 0x000eee0000000200 */
[----:B-----5:R-:W-:Y:S08]  /*2c30*/  HMMA.16816.F32 R16, R192, R120, R12 ;  /* 0x00000078c010723c */ /* 0x020ff0000000180c */
[C---:B------:R-:W-:Y:S08]  /*2c40*/  HMMA.16816.F32 R56, R184.reuse, R32, R56 ;  /* 0x00000020b838723c */ /* 0x040ff00000001838 */
[----:B------:R-:W-:Y:S08]  /*2c50*/  HMMA.16816.F32 R52, R184, R34, R52 ;  /* 0x00000022b834723c */ /* 0x000ff00000001834 */
[----:B------:R-:W-:Y:S08]  /*2c60*/  HMMA.16816.F32 R4, R200, R124, R4 ;  /* 0x0000007cc804723c */ /* 0x000ff00000001804 */
[----:B------:R-:W-:Y:S08]  /*2c70*/  HMMA.16816.F32 R8, R196, R114, R8 ;  /* 0x00000072c408723c */ /* 0x000ff00000001808 */
[----:B-1----:R-:W-:Y:S08]  /*2c80*/  HMMA.16816.F32 R12, R188, R64, R80 ;  /* 0x00000040bc0c723c */ /* 0x002ff00000001850 */
[----:B------:R-:W-:Y:S08]  /*2c90*/  HMMA.16816.F32 R20, R192, R122, R20 ;  /* 0x0000007ac014723c */ /* 0x000ff00000001814 */
[C---:B------:R-:W-:Y:S08]  /*2ca0*/  HMMA.16816.F32 R32, R188.reuse, R66, R60 ;  /* 0x00000042bc20723c */ /* 0x040ff0000000183c */
[C---:B--2---:R-:W-:Y:S01]  /*2cb0*/  HMMA.16816.F32 R64, R188.reuse, R84, R48 ;  /* 0x00000054bc40723c */ /* 0x044fe20000001830 */
[----:B------:R-:W-:Y:S07]  /*2cc0*/  LDSM.16.M88.4 R48, [R225+0x8000] ;  /* 0x00800000e130783b */ /* 0x000fee0000000200 */
[----:B------:R-:W-:Y:S01]  /*2cd0*/  HMMA.16816.F32 R84, R188, R86, R40 ;  /* 0x00000056bc54723c */ /* 0x000fe20000001828 */
[----:B------:R-:W1:Y:S07]  /*2ce0*/  LDSM.16.M88.4 R40, [R235] ;  /* 0x00000000eb28783b */ /* 0x000e6e0000000200 */
[----:B------:R-:W-:Y:S08]  /*2cf0*/  HMMA.16816.F32 R16, R196, R100, R16 ;  /* 0x00000064c410723c */ /* 0x000ff00000001810 */
[C---:B------:R-:W-:Y:S08]  /*2d00*/  HMMA.16816.F32 R44, R188.reuse, R72, R56 ;  /* 0x00000048bc2c723c */ /* 0x040ff00000001838 */
[C---:B------:R-:W-:Y:S01]  /*2d10*/  HMMA.16816.F32 R60, R188.reuse, R74, R52 ;  /* 0x0000004abc3c723c */ /* 0x040fe20000001834 */
[----:B------:R-:W2:Y:S07]  /*2d20*/  LDSM.16.M88.4 R52, [R226+0x6800] ;  /* 0x00680000e234783b */ /* 0x000eae0000000200 */
[----:B------:R-:W-:Y:S08]  /*2d30*/  HMMA.16816.F32 R72, R188, R92, R36 ;  /* 0x0000005cbc48723c */ /* 0x000ff00000001824 */
[----:B------:R-:W-:Y:S08]  /*2d40*/  HMMA.16816.F32 R36, R204, R104, R4 ;  /* 0x00000068cc24723c */ /* 0x000ff00000001804 */
[----:B------:R-:W-:Y:S08]  /*2d50*/  HMMA.16816.F32 R4, R200, R126, R8 ;  /* 0x0000007ec804723c */ /* 0x000ff00000001808 */
[----:B---3--:R-:W-:Y:S08]  /*2d60*/  HMMA.16816.F32 R8, R192, R28, R12 ;  /* 0x0000001cc008723c */ /* 0x008ff0000000180c */
[----:B------:R-:W-:Y:S08]  /*2d70*/  HMMA.16816.F32 R20, R196, R102, R20 ;  /* 0x00000066c414723c */ /* 0x000ff00000001814 */
[----:B------:R-:W-:Y:S08]  /*2d80*/  HMMA.16816.F32 R24, R184, R98, R88 ;  /* 0x00000062b818723c */ /* 0x000ff00000001858 */
[----:B------:R-:W-:Y:S01]  /*2d90*/  HMMA.16816.F32 R32, R192, R30, R32 ;  /* 0x0000001ec020723c */ /* 0x000fe20000001820 */
[----:B------:R-:W3:Y:S07]  /*2da0*/  LDSM.16.M88.4 R28, [R229+0x7000] ;  /* 0x00700000e51c783b */ /* 0x000eee0000000200 */
[----:B------:R-:W-:Y:S01]  /*2db0*/  HMMA.16816.F32 R16, R200, R76, R16 ;  /* 0x0000004cc810723c */ /* 0x000fe20000001810 */
[----:B------:R-:W-:-:S07]  /*2dc0*/  FMUL.FTZ R0, R36, c[0x0][0x320] ;  /* 0x0000c80024007a20 */ /* 0x000fce0000410000 */
[----:B------:R-:W-:Y:S01]  /*2dd0*/  HMMA.16816.F32 R12, R204, R106, R4 ;  /* 0x0000006acc0c723c */ /* 0x000fe20000001804 */
[----:B------:R4:W2:Y:S07]  /*2de0*/  MUFU.TANH R91, R0 ;  /* 0x00000000005b7308 */ /* 0x0008ae0000002400 */
[----:B-1----:R-:W-:Y:S01]  /*2df0*/  HMMA.16816.F32 R8, R196, R40, R8 ;  /* 0x00000028c408723c */ /* 0x002fe20000001808 */
[----:B----4-:R-:W-:-:S07]  /*2e00*/  FMUL.FTZ R0, R37, c[0x0][0x320] ;  /* 0x0000c80025007a20 */ /* 0x010fce0000410000 */
[----:B------:R-:W-:Y:S01]  /*2e10*/  HMMA.16816.F32 R4, R200, R78, R20 ;  /* 0x0000004ec804723c */ /* 0x000fe20000001814 */
[----:B------:R1:W4:Y:S07]  /*2e20*/  MUFU.TANH R89, R0 ;  /* 0x0000000000597308 */ /* 0x00032e0000002400 */
[----:B------:R-:W-:Y:S01]  /*2e30*/  HMMA.16816.F32 R92, R188, R94, R24 ;  /* 0x0000005ebc5c723c */ /* 0x000fe20000001818 */
[----:B-1----:R-:W-:-:S07]  /*2e40*/  FMUL.FTZ R0, R38, c[0x0][0x320] ;  /* 0x0000c80026007a20 */ /* 0x002fce0000410000 */
[----:B------:R-:W-:Y:S01]  /*2e50*/  HMMA.16816.F32 R56, R192, R68, R44 ;  /* 0x00000044c038723c */ /* 0x000fe2000000182c */
[----:B------:R-:W-:Y:S01]  /*2e60*/  LDSM.16.M88.4 R44, [R226+0x7000] ;  /* 0x00700000e22c783b */ /* 0x000fe20000000200 */
[----:B------:R1:W1:Y:S06]  /*2e70*/  MUFU.TANH R96, R0 ;  /* 0x0000000000607308 */ /* 0x00026c0000002400 */
[----:B--2---:R-:W-:Y:S01]  /*2e80*/  HMMA.16816.F32 R24, R204, R52, R16 ;  /* 0x00000034cc18723c */ /* 0x004fe20000001810 */
[----:B-1----:R-:W-:Y:S02]  /*2e90*/  FMUL.FTZ R0, R39, c[0x0][0x320] ;  /* 0x0000c80027007a20 */ /* 0x002fe40000410000 */
[----:B------:R-:W1:Y:S02]  /*2ea0*/  LDSM.16.M88.4 R36, [R234] ;  /* 0x00000000ea24783b */ /* 0x000e640000000200 */
[----:B------:R2:W1:Y:S03]  /*2eb0*/  MUFU.TANH R90, R0 ;  /* 0x00000000005a7308 */ /* 0x0004660000002400 */
[----:B------:R-:W-:Y:S01]  /*2ec0*/  HMMA.16816.F32 R20, R196, R42, R32 ;  /* 0x0000002ac414723c */ /* 0x000fe20000001820 */
[----:B------:R-:W5:Y:S01]  /*2ed0*/  LDSM.16.M88.4 R40, [R229+0x7800] ;  /* 0x00780000e528783b */ /* 0x000f620000000200 */
[----:B--2---:R-:W-:-:S04]  /*2ee0*/  FMUL.FTZ R0, R12, c[0x0][0x320] ;  /* 0x0000c8000c007a20 */ /* 0x004fc80000410000 */
[----:B------:R2:W1:Y:S02]  /*2ef0*/  MUFU.TANH R82, R0 ;  /* 0x0000000000527308 */ /* 0x0004640000002400 */
[----:B---3--:R-:W-:Y:S01]  /*2f00*/  HMMA.16816.F32 R16, R200, R28, R8 ;  /* 0x0000001cc810723c */ /* 0x008fe20000001808 */
[----:B--2---:R-:W-:-:S05]  /*2f10*/  FMUL.FTZ R0, R13, c[0x0][0x320] ;  /* 0x0000c8000d007a20 */ /* 0x004fca0000410000 */
[----:B------:R2:W3:Y:S02]  /*2f20*/  MUFU.TANH R78, R0 ;  /* 0x00000000004e7308 */ /* 0x0004e40000002400 */
[----:B------:R-:W-:Y:S01]  /*2f30*/  HMMA.16816.F32 R4, R204, R54, R4 ;  /* 0x00000036cc04723c */ /* 0x000fe20000001804 */
[----:B--2---:R-:W-:-:S05]  /*2f40*/  FMUL.FTZ R0, R14, c[0x0][0x320] ;  /* 0x0000c8000e007a20 */ /* 0x004fca0000410000 */
[----:B------:R2:W1:Y:S02]  /*2f50*/  MUFU.TANH R88, R0 ;  /* 0x0000000000587308 */ /* 0x0004640000002400 */
[----:B--2---:R-:W-:-:S06]  /*2f60*/  FMUL.FTZ R0, R15, c[0x0][0x320] ;  /* 0x0000c8000f007a20 */ /* 0x004fcc0000410000 */
[----:B------:R2:W1:Y:S01]  /*2f70*/  MUFU.TANH R83, R0 ;  /* 0x0000000000537308 */ /* 0x0004620000002400 */
[----:B------:R-:W-:Y:S01]  /*2f80*/  HMMA.16816.F32 R8, R200, R30, R20 ;  /* 0x0000001ec808723c */ /* 0x000fe20000001814 */
[----:B------:R-:W3:Y:S01]  /*2f90*/  LDSM.16.M88.4 R28, [R233] ;  /* 0x00000000e91c783b */ /* 0x000ee20000000200 */
[----:B--2---:R-:W-:-:S05]  /*2fa0*/  FMUL.FTZ R0, R24, c[0x0][0x320] ;  /* 0x0000c80018007a20 */ /* 0x004fca0000410000 */
[----:B------:R2:W1:Y:S01]  /*2fb0*/  MUFU.TANH R77, R0 ;  /* 0x00000000004d7308 */ /* 0x0004620000002400 */
[----:B------:R-:W-:Y:S01]  /*2fc0*/  HMMA.16816.F32 R60, R192, R70, R60 ;  /* 0x00000046c03c723c */ /* 0x000fe2000000183c */
[----:B--2---:R-:W-:-:S06]  /*2fd0*/  FMUL.FTZ R0, R25, c[0x0][0x320] ;  /* 0x0000c80019007a20 */ /* 0x004fcc0000410000 */
[----:B------:R2:W2:Y:S01]  /*2fe0*/  MUFU.TANH R76, R0 ;  /* 0x00000000004c7308 */ /* 0x0004a20000002400 */
[----:B-1----:R-:W-:Y:S01]  /*2ff0*/  HMMA.16816.F32 R12, R196, R36, R56 ;  /* 0x00000024c40c723c */ /* 0x002fe20000001838 */
[----:B------:R-:W1:Y:S01]  /*3000*/  LDSM.16.M88.4 R56, [R225+0x8800] ;  /* 0x00880000e138783b */ /* 0x000e620000000200 */
[----:B--2---:R-:W-:-:S05]  /*3010*/  FMUL.FTZ R0, R26, c[0x0][0x320] ;  /* 0x0000c8001a007a20 */ /* 0x004fca0000410000 */
[----:B------:R2:W1:Y:S01]  /*3020*/  MUFU.TANH R81, R0 ;  /* 0x0000000000517308 */ /* 0x0004620000002400 */
[----:B------:R-:W-:Y:S01]  /*3030*/  HMMA.16816.F32 R64, R192, R48, R64 ;  /* 0x00000030c040723c */ /* 0x000fe20000001840 */
[----:B--2---:R-:W-:-:S07]  /*3040*/  FMUL.FTZ R0, R27, c[0x0][0x320] ;  /* 0x0000c8001b007a20 */ /* 0x004fce0000410000 */
[----:B------:R-:W-:Y:S01]  /*3050*/  HMMA.16816.F32 R24, R204, R44, R16 ;  /* 0x0000002ccc18723c */ /* 0x000fe20000001810 */
[----:B------:R2:W1:Y:S02]  /*3060*/  MUFU.TANH R80, R0 ;  /* 0x0000000000507308 */ /* 0x0004640000002400 */
[----:B--2---:R-:W-:-:S06]  /*3070*/  FMUL.FTZ R0, R4, c[0x0][0x320] ;  /* 0x0000c80004007a20 */ /* 0x004fcc0000410000 */
[----:B------:R2:W1:Y:S02]  /*3080*/  MUFU.TANH R69, R0 ;  /* 0x0000000000457308 */ /* 0x0004640000002400 */
[----:B--2---:R-:W-:-:S06]  /*3090*/  FMUL.FTZ R0, R5, c[0x0][0x320] ;  /* 0x0000c80005007a20 */ /* 0x004fcc0000410000 */
[----:B------:R2:W1:Y:S01]  /*30a0*/  MUFU.TANH R68, R0 ;  /* 0x0000000000447308 */ /* 0x0004620000002400 */
[----:B------:R-:W-:Y:S01]  /*30b0*/  HMMA.16816.F32 R20, R196, R38, R60 ;  /* 0x00000026c414723c */ /* 0x000fe2000000183c */
[----:B------:R-:W-:Y:S01]  /*30c0*/  LDSM.16.M88.4 R36, [R226+0x7800] ;  /* 0x00780000e224783b */ /* 0x000fe20000000200 */
[----:B--2---:R-:W-:-:S05]  /*30d0*/  FMUL.FTZ R0, R6, c[0x0][0x320] ;  /* 0x0000c80006007a20 */ /* 0x004fca0000410000 */
[----:B------:R2:W1:Y:S02]  /*30e0*/  MUFU.TANH R71, R0 ;  /* 0x0000000000477308 */ /* 0x0004640000002400 */
[----:B--2---:R-:W-:Y:S02]  /*30f0*/  FMUL.FTZ R0, R7, c[0x0][0x320] ;  /* 0x0000c80007007a20 */ /* 0x004fe40000410000 */
[----:B------:R-:W-:Y:S01]  /*3100*/  HMMA.16816.F32 R4, R204, R46, R8 ;  /* 0x0000002ecc04723c */ /* 0x000fe20000001808 */
[----:B------:R-:W2:Y:S03]  /*3110*/  LDSM.16.M88.4 R44, [R229+0x8000] ;  /* 0x00800000e52c783b */ /* 0x000ea60000000200 */
[----:B------:R1:W1:Y:S02]  /*3120*/  MUFU.TANH R70, R0 ;  /* 0x0000000000467308 */ /* 0x0002640000002400 */
[----:B-1----:R-:W-:-:S06]  /*3130*/  FMUL.FTZ R0, R24, c[0x0][0x320] ;  /* 0x0000c80018007a20 */ /* 0x002fcc0000410000 */
[----:B------:R1:W1:Y:S01]  /*3140*/  MUFU.TANH R62, R0 ;  /* 0x00000000003e7308 */ /* 0x0002620000002400 */
[----:B-----5:R-:W-:Y:S01]  /*3150*/  HMMA.16816.F32 R16, R200, R40, R12 ;  /* 0x00000028c810723c */ /* 0x020fe2000000180c */
[----:B-1----:R-:W-:-:S06]  /*3160*/  FMUL.FTZ R0, R25, c[0x0][0x320] ;  /* 0x0000c80019007a20 */ /* 0x002fcc0000410000 */
[----:B------:R1:W1:Y:S01]  /*3170*/  MUFU.TANH R61, R0 ;  /* 0x00000000003d7308 */ /* 0x0002620000002400 */
[----:B---3--:R-:W-:Y:S01]  /*3180*/  HMMA.16816.F32 R12, R196, R28, R64 ;  /* 0x0000001cc40c723c */ /* 0x008fe20000001840 */
[----:B-1----:R-:W-:-:S06]  /*3190*/  FMUL.FTZ R0, R26, c[0x0][0x320] ;  /* 0x0000c8001a007a20 */ /* 0x002fcc0000410000 */
[----:B------:R1:W3:Y:S01]  /*31a0*/  MUFU.TANH R65, R0 ;  /* 0x0000000000417308 */ /* 0x0002e20000002400 */
[----:B------:R-:W-:Y:S01]  /*31b0*/  HMMA.16816.F32 R32, R192, R50, R84 ;  /* 0x00000032c020723c */ /* 0x000fe20000001854 */
[----:B------:R-:W5:Y:S01]  /*31c0*/  LDSM.16.M88.4 R48, [R232] ;  /* 0x00000000e830783b */ /* 0x000f620000000200 */
[----:B-1----:R-:W-:-:S05]  /*31d0*/  FMUL.FTZ R0, R27, c[0x0][0x320] ;  /* 0x0000c8001b007a20 */ /* 0x002fca0000410000 */
[----:B------:R1:W1:Y:S01]  /*31e0*/  MUFU.TANH R64, R0 ;  /* 0x0000000000407308 */ /* 0x0002620000002400 */
[----:B------:R-:W-:Y:S01]  /*31f0*/  HMMA.16816.F32 R52, R192, R56, R72 ;  /* 0x00000038c034723c */ /* 0x000fe20000001848 */
[----:B-1----:R-:W-:-:S06]  /*3200*/  FMUL.FTZ R0, R4, c[0x0][0x320] ;  /* 0x0000c80004007a20 */ /* 0x002fcc0000410000 */
[----:B------:R1:W1:Y:S02]  /*3210*/  MUFU.TANH R57, R0 ;  /* 0x0000000000397308 */ /* 0x0002640000002400 */
[----:B-1----:R-:W-:-:S06]  /*3220*/  FMUL.FTZ R0, R5, c[0x0][0x320] ;  /* 0x0000c80005007a20 */ /* 0x002fcc0000410000 */
[----:B------:R1:W1:Y:S01]  /*3230*/  MUFU.TANH R56, R0 ;  /* 0x0000000000387308 */ /* 0x0002620000002400 */
[----:B------:R-:W-:Y:S01]  /*3240*/  HMMA.16816.F32 R24, R196, R30, R32 ;  /* 0x0000001ec418723c */ /* 0x000fe20000001820 */
[----:B------:R-:W2:Y:S04]  /*3250*/  LDSM.16.M88.4 R32, [R229+0x8800] ;  /* 0x00880000e520783b */ /* 0x000ea80000000200 */
[----:B------:R-:W2:Y:S01]  /*3260*/  LDSM.16.M88.4 R28, [R226+0x8800] ;  /* 0x00880000e21c783b */ /* 0x000ea20000000200 */
[----:B-1----:R-:W-:-:S04]  /*3270*/  FMUL.FTZ R0, R6, c[0x0][0x320] ;  /* 0x0000c80006007a20 */ /* 0x002fc80000410000 */
[----:B------:R1:W1:Y:S02]  /*3280*/  MUFU.TANH R63, R0 ;  /* 0x00000000003f7308 */ /* 0x0002640000002400 */
[----:B-1----:R-:W-:Y:S02]  /*3290*/  FMUL.FTZ R0, R7, c[0x0][0x320] ;  /* 0x0000c80007007a20 */ /* 0x002fe40000410000 */
[----:B------:R-:W-:Y:S08]  /*32a0*/  HMMA.16816.F32 R4, R192, R58, R92 ;  /* 0x0000003ac004723c */ /* 0x000ff0000000185c */
[C---:B------:R-:W-:Y:S01]  /*32b0*/  HMMA.16816.F32 R8, R200.reuse, R42, R20 ;  /* 0x0000002ac808723c */ /* 0x040fe20000001814 */
[----:B------:R-:W1:Y:S07]  /*32c0*/  LDSM.16.M88.4 R40, [R226+0x8000] ;  /* 0x00800000e228783b */ /* 0x000e6e0000000200 */
[----:B--2---:R-:W-:Y:S01]  /*32d0*/  HMMA.16816.F32 R24, R200, R46, R24 ;  /* 0x0000002ec818723c */ /* 0x004fe20000001818 */
[----:B------:R2:W1:Y:S01]  /*32e0*/  MUFU.TANH R60, R0 ;  /* 0x00000000003c7308 */ /* 0x0004620000002400 */
[----:B------:R-:W-:Y:S01]  /*32f0*/  ISETP.GT.AND P0, PT, R129, R134, PT ;  /* 0x000000868100720c */ /* 0x000fe20003f04270 */
[----:B------:R-:W-:-:S05]  /*3300*/  DEPBAR.LE SB0, 0x0 ;  /* 0x000080000000791a */ /* 0x000fca0000000000 */
[----:B------:R-:W-:Y:S08]  /*3310*/  HMMA.16816.F32 R20, R204, R36, R16 ;  /* 0x00000024cc14723c */ /* 0x000ff00000001810 */
[----:B------:R-:W-:Y:S08]  /*3320*/  HMMA.16816.F32 R16, R200, R44, R12 ;  /* 0x0000002cc810723c */ /* 0x000ff0000000180c */
[C---:B-----5:R-:W-:Y:S08]  /*3330*/  HMMA.16816.F32 R12, R196.reuse, R48, R52 ;  /* 0x00000030c40c723c */ /* 0x060ff00000001834 */
[----:B------:R-:W-:Y:S08]  /*3340*/  HMMA.16816.F32 R4, R196, R50, R4 ;  /* 0x00000032c404723c */ /* 0x000ff00000001804 */
[----:B------:R-:W-:Y:S08]  /*3350*/  HMMA.16816.F32 R8, R204, R38, R8 ;  /* 0x00000026cc08723c */ /* 0x000ff00000001808 */
[C---:B------:R-:W-:Y:S08]  /*3360*/  HMMA.16816.F32 R12, R200.reuse, R32, R12 ;  /* 0x00000020c80c723c */ /* 0x040ff0000000180c */
[----:B------:R-:W-:Y:S01]  /*3370*/  HMMA.16816.F32 R4, R200, R34, R4 ;  /* 0x00000022c804723c */ /* 0x000fe20000001804 */
[----:B------:R-:W-:-:S02]  /*3380*/  FMUL.FTZ R21, R21, c[0x0][0x320] ;  /* 0x0000c80015157a20 */ /* 0x000fc40000410000 */
[----:B------:R-:W-:Y:S02]  /*3390*/  FMUL.FTZ R22, R22, c[0x0][0x320] ;  /* 0x0000c80016167a20 */ /* 0x000fe40000410000 */
[----:B------:R-:W-:Y:S01]  /*33a0*/  FMUL.FTZ R23, R23, c[0x0][0x320] ;  /* 0x0000c80017177a20 */ /* 0x000fe20000410000 */
[----:B------:R-:W1:Y:S01]  /*33b0*/  MUFU.TANH R39, R21 ;  /* 0x0000001500277308 */ /* 0x000e620000002400 */
[----:B--2---:R-:W-:Y:S02]  /*33c0*/  FMUL.FTZ R0, R20, c[0x0][0x320] ;  /* 0x0000c80014007a20 */ /* 0x004fe40000410000 */
[----:B------:R-:W-:Y:S02]  /*33d0*/  FMUL.FTZ R8, R8, c[0x0][0x320] ;  /* 0x0000c80008087a20 */ /* 0x000fe40000410000 */
[----:B------:R-:W-:Y:S02]  /*33e0*/  FMUL.FTZ R9, R9, c[0x0][0x320] ;  /* 0x0000c80009097a20 */ /* 0x000fe40000410000 */
[----:B------:R-:W-:Y:S01]  /*33f0*/  FMUL.FTZ R10, R10, c[0x0][0x320] ;  /* 0x0000c8000a0a7a20 */ /* 0x000fe20000410000 */
[----:B------:R-:W2:Y:S01]  /*3400*/  MUFU.TANH R48, R22 ;  /* 0x0000001600307308 */ /* 0x000ea20000002400 */
[----:B------:R-:W-:-:S07]  /*3410*/  FMUL.FTZ R11, R11, c[0x0][0x320] ;  /* 0x0000c8000b0b7a20 */ /* 0x000fce0000410000 */
[----:B------:R1:W1:Y:S02]  /*3420*/  MUFU.TANH R45, R23 ;  /* 0x00000017002d7308 */ /* 0x0002640000002400 */
[C---:B------:R-:W-:Y:S06]  /*3430*/  HMMA.16816.F32 R4, R204.reuse, R30, R4 ;  /* 0x0000001ecc04723c */ /* 0x040fec0000001804 */
[----:B------:R-:W2:Y:S02]  /*3440*/  MUFU.TANH R37, R8 ;  /* 0x0000000800257308 */ /* 0x000ea40000002400 */
[C---:B-1----:R-:W-:Y:S06]  /*3450*/  HMMA.16816.F32 R20, R204.reuse, R40, R16 ;  /* 0x00000028cc14723c */ /* 0x042fec0000001810 */
[----:B------:R-:W1:Y:S02]  /*3460*/  MUFU.TANH R36, R9 ;  /* 0x0000000900247308 */ /* 0x000e640000002400 */
[C---:B------:R-:W-:Y:S06]  /*3470*/  HMMA.16816.F32 R16, R204.reuse, R42, R24 ;  /* 0x0000002acc10723c */ /* 0x040fec0000001818 */
[----:B------:R-:W1:Y:S08]  /*3480*/  MUFU.TANH R40, R10 ;  /* 0x0000000a00287308 */ /* 0x000e700000002400 */
[----:B------:R5:W1:Y:S02]  /*3490*/  MUFU.TANH R38, R11 ;  /* 0x0000000b00267308 */ /* 0x000a640000002400 */
[----:B-----5:R-:W-:Y:S01]  /*34a0*/  HMMA.16816.F32 R8, R204, R28, R12 ;  /* 0x0000001ccc08723c */ /* 0x020fe2000000180c */
[----:B------:R-:W-:-:S02]  /*34b0*/  FMUL.FTZ R21, R21, c[0x0][0x320] ;  /* 0x0000c80015157a20 */ /* 0x000fc40000410000 */
[----:B------:R-:W-:Y:S02]  /*34c0*/  FMUL.FTZ R20, R20, c[0x0][0x320] ;  /* 0x0000c80014147a20 */ /* 0x000fe40000410000 */
[----:B------:R-:W-:Y:S02]  /*34d0*/  FMUL.FTZ R22, R22, c[0x0][0x320] ;  /* 0x0000c80016167a20 */ /* 0x000fe40000410000 */
[----:B------:R-:W-:Y:S02]  /*34e0*/  FMUL.FTZ R23, R23, c[0x0][0x320] ;  /* 0x0000c80017177a20 */ /* 0x000fe40000410000 */
[----:B------:R-:W-:Y:S02]  /*34f0*/  FMUL.FTZ R16, R16, c[0x0][0x320] ;  /* 0x0000c80010107a20 */ /* 0x000fe40000410000 */
[----:B------:R-:W-:Y:S02]  /*3500*/  FMUL.FTZ R17, R17, c[0x0][0x320] ;  /* 0x0000c80011117a20 */ /* 0x000fe40000410000 */
        /* <DEDUP_REMOVED lines=9> */
[----:B------:R-:W-:Y:S01]  /*35a0*/  FMUL.FTZ R11, R11, c[0x0][0x320] ;  /* 0x0000c8000b0b7a20 */ /* 0x000fe20000410000 */
        /* <DEDUP_REMOVED lines=17> */
[----:B------:R-:W-:Y:S01]  /*36c0*/  BSSY B0, `(.L_x_837) ;  /* 0x0000024000007945 */ /* 0x000fe20003800000 */
[----:B------:R-:W-:Y:S06]  /*36d0*/  BAR.SYNC.DEFER_BLOCKING 0x0 ;  /* 0x0000000000007b1d */ /* 0x000fec0000010000 */
[----:B------:R-:W-:Y:S05]  /*36e0*/  @!P0 BRA `(.L_x_838) ;  /* 0x0000021000008947 */ /* 0x000fea0003800000 */
[----:B-1234-:R-:W-:Y:S01]  /*36f0*/  IADD3 R0, R135, -0x2, RZ ;  /* 0xfffffffe87007810 */ /* 0x01efe20007ffe0ff */
[C---:B------:R-:W-:Y:S01]  /*3700*/  IMAD.SHL.U32 R6, R132.reuse, 0x40, RZ ;  /* 0x0000004084067824 */ /* 0x040fe200078e00ff */
[----:B------:R-:W-:-:S02]  /*3710*/  SHF.L.U64.HI R7, R132, 0x6, R133 ;  /* 0x0000000684077819 */ /* 0x000fc40000010285 */
[----:B------:R-:W-:Y:S01]  /*3720*/  SHF.R.S32.HI R2, RZ, 0x1f, R0 ;  /* 0x0000001fff027819 */ /* 0x000fe20000011400 */
[----:B------:R-:W-:-:S04]  /*3730*/  IMAD.WIDE.U32 R4, R0, c[0x0][0x1e0], RZ ;  /* 0x0000780000047a25 */ /* 0x000fc800078e00ff */
[----:B------:R-:W-:-:S04]  /*3740*/  IMAD R2, R2, c[0x0][0x1e0], RZ ;  /* 0x0000780002027a24 */ /* 0x000fc800078e02ff */
[----:B------:R-:W-:-:S04]  /*3750*/  IMAD R0, R0, c[0x0][0x1e4], R2 ;  /* 0x0000790000007a24 */ /* 0x000fc800078e0202 */
[----:B------:R-:W-:Y:S02]  /*3760*/  IMAD.IADD R0, R5, 0x1, R0 ;  /* 0x0000000105007824 */ /* 0x000fe400078e0200 */
[----:B------:R-:W-:-:S04]  /*3770*/  IMAD.WIDE.U32 R4, R4, 0x60, R130 ;  /* 0x0000006004047825 */ /* 0x000fc800078e0082 */
[----:B------:R-:W-:Y:S01]  /*3780*/  IMAD R0, R0, 0x60, RZ ;  /* 0x0000006000007824 */ /* 0x000fe200078e02ff */
[----:B------:R-:W-:-:S03]  /*3790*/  LEA R2, P0, R4, c[0x0][0x1c8], 0x1 ;  /* 0x0000720004027a11 */ /* 0x000fc600078008ff */
[----:B------:R-:W-:Y:S01]  /*37a0*/  IMAD.IADD R0, R5, 0x1, R0 ;  /* 0x0000000105007824 */ /* 0x000fe200078e0200 */
[----:B------:R-:W-:-:S04]  /*37b0*/  IADD3 R10, P6, P5, R6, 0x80, R2 ;  /* 0x00000080060a7810 */ /* 0x000fc80007dde002 */
        /* <DEDUP_REMOVED lines=20> */
.L_x_838:
[----:B--234-:R-:W-:Y:S05]  /*3900*/  BSYNC B0 ;  /* 0x0000000000007941 */ /* 0x01cfea0003800000 */
.L_x_837:
[----:B-1----:R-:W2:Y:S04]  /*3910*/  LDL R0, [R1+0x68] ;  /* 0x0000680001007983 */ /* 0x002ea80000100800 */
[----:B------:R-:W3:Y:S01]  /*3920*/  LDL R5, [R1+0x24] ;  /* 0x0000240001057983 */ /* 0x000ee20000100800 */
[----:B------:R-:W-:-:S03]  /*3930*/  IMAD.MOV.U32 R98, RZ, RZ, R164 ;  /* 0x000000ffff627224 */ /* 0x000fc600078e00a4 */
[----:B------:R-:W-:Y:S04]  /*3940*/  STL [R1+0x80], R159 ;  /* 0x0000809f01007387 */ /* 0x000fe80000100800 */
[----:B------:R-:W-:Y:S04]  /*3950*/  STL [R1+0x7c], R158 ;  /* 0x00007c9e01007387 */ /* 0x000fe80000100800 */
[----:B------:R-:W-:Y:S04]  /*3960*/  STL [R1+0x78], R157 ;  /* 0x0000789d01007387 */ /* 0x000fe80000100800 */
[----:B------:R-:W-:Y:S04]  /*3970*/  STL [R1+0x74], R156 ;  /* 0x0000749c01007387 */ /* 0x000fe80000100800 */
[----:B------:R-:W0:Y:S01]  /*3980*/  LDGDEPBAR ;  /* 0x00000000000079af */ /* 0x000e220000000000 */
[----:B--2---:R-:W-:-:S04]  /*3990*/  IMAD.IADD R0, R0, 0x1, R98 ;  /* 0x0000000100007824 */ /* 0x004fc800078e0262 */
[----:B------:R-:W-:Y:S01]  /*39a0*/  @P1 IMAD.HI.U32 R2, R0, c[0x0][0x2c8], RZ ;  /* 0x0000b20000021a27 */ /* 0x000fe200078e00ff */
[----:B------:R1:W-:Y:S04]  /*39b0*/  STL [R1+0x14], R0 ;  /* 0x0000140001007387 */ /* 0x0003e80000100800 */
[----:B-1----:R-:W-:-:S05]  /*39c0*/  @P1 SHF.R.U32.HI R0, RZ, c[0x0][0x2cc], R2 ;  /* 0x0000b300ff001a19 */ /* 0x002fca0000011602 */
[----:B------:R-:W1:Y:S04]  /*39d0*/  SHFL.IDX PT, R2, R0, RZ, 0x1c1f ;  /* 0x001c1fff00027589 */ /* 0x000e6800000e0000 */
[----:B------:R2:W4:Y:S02]  /*39e0*/  SHFL.IDX PT, R4, R0, 0x1, 0x1c1f ;  /* 0x003c1f0000047f89 */ /* 0x00052400000e0000 */
[----:B--2---:R-:W-:-:S04]  /*39f0*/  IADD3 R0, R128, c[0x0][0x1d0], RZ ;  /* 0x0000740080007a10 */ /* 0x004fc80007ffe0ff */
[C---:B---3--:R-:W-:Y:S02]  /*3a00*/  IADD3 R3, -R5.reuse, 0x1, R0 ;  /* 0x0000000105037810 */ /* 0x048fe40007ffe100 */
[----:B------:R-:W-:Y:S02]  /*3a10*/  IADD3 R0, -R5, R0, RZ ;  /* 0x0000000005007210 */ /* 0x000fe40007ffe1ff */
[----:B------:R-:W-:-:S05]  /*3a20*/  IADD3 R3, R3, -c[0x0][0x168], RZ ;  /* 0x80005a0003037a10 */ /* 0x000fca0007ffe0ff */
[C---:B-1----:R-:W-:Y:S02]  /*3a30*/  IMAD.IADD R2, R3.reuse, 0x1, R2 ;  /* 0x0000000103027824 */ /* 0x042fe400078e0202 */
[----:B----4-:R-:W-:-:S03]  /*3a40*/  IMAD.IADD R3, R3, 0x1, R4 ;  /* 0x0000000103037824 */ /* 0x010fc600078e0204 */
[C---:B------:R-:W-:Y:S02]  /*3a50*/  IMNMX R2, R0.reuse, R2, PT ;  /* 0x0000000200027217 */ /* 0x040fe40003800200 */
[----:B------:R-:W-:Y:S02]  /*3a60*/  IMNMX R0, R0, R3, PT ;  /* 0x0000000300007217 */ /* 0x000fe40003800200 */
[C---:B------:R-:W-:Y:S02]  /*3a70*/  ISETP.GT.AND P6, PT, R2.reuse, RZ, PT ;  /* 0x000000ff0200720c */ /* 0x040fe40003fc4270 */
[C---:B------:R-:W-:Y:S02]  /*3a80*/  ISETP.GT.AND P5, PT, R2.reuse, 0x1, PT ;  /* 0x000000010200780c */ /* 0x040fe40003fa4270 */
[----:B------:R-:W-:Y:S02]  /*3a90*/  ISETP.GT.AND P0, PT, R2, 0x8, PT ;  /* 0x000000080200780c */ /* 0x000fe40003f04270 */
[----:B------:R-:W-:-:S02]  /*3aa0*/  FSEL R4, R91, -INF , P6 ;  /* 0xff8000005b047808 */ /* 0x000fc40003000000 */
[----:B------:R-:W-:Y:S02]  /*3ab0*/  FSEL R5, R89, -INF , P5 ;  /* 0xff80000059057808 */ /* 0x000fe40002800000 */
[C---:B------:R-:W-:Y:S02]  /*3ac0*/  ISETP.GT.AND P6, PT, R2.reuse, 0x9, PT ;  /* 0x000000090200780c */ /* 0x040fe40003fc4270 */
[----:B------:R-:W-:Y:S02]  /*3ad0*/  ISETP.GT.AND P5, PT, R2, 0x10, PT ;  /* 0x000000100200780c */ /* 0x000fe40003fa4270 */
[----:B------:R-:W-:Y:S02]  /*3ae0*/  FSEL R7, R82, -INF , P0 ;  /* 0xff80000052077808 */ /* 0x000fe40000000000 */
[----:B------:R-:W-:Y:S02]  /*3af0*/  FMNMX.FTZ R101, R4, R5, !PT ;  /* 0x0000000504657209 */ /* 0x000fe40007810000 */
[----:B------:R-:W-:-:S02]  /*3b00*/  ISETP.GT.AND P0, PT, R2, 0x11, PT ;  /* 0x000000110200780c */ /* 0x000fc40003f04270 */
[----:B------:R-:W-:Y:S02]  /*3b10*/  FSEL R8, R78, -INF , P6 ;  /* 0xff8000004e087808 */ /* 0x000fe40003000000 */
[----:B------:R-:W-:Y:S02]  /*3b20*/  FSEL R9, R77, -INF , P5 ;  /* 0xff8000004d097808 */ /* 0x000fe40002800000 */
[C---:B------:R-:W-:Y:S02]  /*3b30*/  ISETP.GT.AND P6, PT, R2.reuse, 0x18, PT ;  /* 0x000000180200780c */ /* 0x040fe40003fc4270 */
[----:B------:R-:W-:Y:S02]  /*3b40*/  ISETP.GT.AND P5, PT, R2, 0x19, PT ;  /* 0x000000190200780c */ /* 0x000fe40003fa4270 */
[----:B------:R-:W-:Y:S02]  /*3b50*/  FMNMX.FTZ R101, R7, R101, !PT ;  /* 0x0000006507657209 */ /* 0x000fe40007810000 */
[----:B------:R-:W-:-:S02]  /*3b60*/  FSEL R12, R76, -INF , P0 ;  /* 0xff8000004c0c7808 */ /* 0x000fc40000000000 */
[----:B------:R-:W-:Y:S02]  /*3b70*/  ISETP.GT.AND P0, PT, R2, 0x20, PT ;  /* 0x000000200200780c */ /* 0x000fe40003f04270 */
[----:B------:R-:W-:Y:S02]  /*3b80*/  FSEL R17, R69, -INF , P6 ;  /* 0xff80000045117808 */ /* 0x000fe40003000000 */
[----:B------:R-:W-:Y:S02]  /*3b90*/  FSEL R18, R68, -INF , P5 ;  /* 0xff80000044127808 */ /* 0x000fe40002800000 */
[C---:B------:R-:W-:Y:S02]  /*3ba0*/  ISETP.GT.AND P6, PT, R2.reuse, 0x21, PT ;  /* 0x000000210200780c */ /* 0x040fe40003fc4270 */
[----:B------:R-:W-:Y:S02]  /*3bb0*/  ISETP.GT.AND P5, PT, R2, 0x28, PT ;  /* 0x000000280200780c */ /* 0x000fe40003fa4270 */
[----:B------:R-:W-:-:S02]  /*3bc0*/  FMNMX.FTZ R101, R8, R101, !PT ;  /* 0x0000006508657209 */ /* 0x000fc40007810000 */
[----:B------:R-:W-:Y:S02]  /*3bd0*/  FSEL R76, R62, -INF , P0 ;  /* 0xff8000003e4c7808 */ /* 0x000fe40000000000 */
[C---:B------:R-:W-:Y:S02]  /*3be0*/  ISETP.GT.AND P0, PT, R2.reuse, 0x29, PT ;  /* 0x000000290200780c */ /* 0x040fe40003f04270 */
[----:B------:R-:W-:Y:S02]  /*3bf0*/  FSEL R78, R61, -INF , P6 ;  /* 0xff8000003d4e7808 */ /* 0x000fe40003000000 */
[----:B------:R-:W-:Y:S02]  /*3c00*/  FSEL R84, R57, -INF , P5 ;  /* 0xff80000039547808 */ /* 0x000fe40002800000 */
[C---:B------:R-:W-:Y:S02]  /*3c10*/  ISETP.GT.AND P6, PT, R2.reuse, 0x30, PT ;  /* 0x000000300200780c */ /* 0x040fe40003fc4270 */
[----:B------:R-:W-:-:S02]  /*3c20*/  ISETP.GT.AND P5, PT, R2, 0x31, PT ;  /* 0x000000310200780c */ /* 0x000fc40003fa4270 */
[----:B------:R-:W-:Y:S02]  /*3c30*/  FMNMX.FTZ R101, R9, R101, !PT ;  /* 0x0000006509657209 */ /* 0x000fe40007810000 */
[----:B------:R-:W-:Y:S02]  /*3c40*/  FSEL R79, R56, -INF , P0 ;  /* 0xff800000384f7808 */ /* 0x000fe40000000000 */
[----:B------:R-:W-:Y:S01]  /*3c50*/  ISETP.GT.AND P0, PT, R2, 0x38, PT ;  /* 0x000000380200780c */ /* 0x000fe20003f04270 */
[----:B------:R-:W-:Y:S01]  /*3c60*/  LDSM.16.MT88.4 R56, [R249] ;  /* 0x00000000f938783b */ /* 0x000fe20000004200 */
[----:B------:R-:W-:Y:S02]  /*3c70*/  FSEL R105, R44, -INF , P6 ;  /* 0xff8000002c697808 */ /* 0x000fe40003000000 */
[----:B------:R-:W-:Y:S02]  /*3c80*/  FSEL R85, R39, -INF , P5 ;  /* 0xff80000027557808 */ /* 0x000fe40002800000 */
[----:B------:R-:W-:-:S02]  /*3c90*/  FMNMX.FTZ R101, R12, R101, !PT ;  /* 0x000000650c657209 */ /* 0x000fc40007810000 */
[C---:B------:R-:W-:Y:S02]  /*3ca0*/  ISETP.GT.AND P6, PT, R2.reuse, 0x39, PT ;  /* 0x000000390200780c */ /* 0x040fe40003fc4270 */
[C---:B------:R-:W-:Y:S02]  /*3cb0*/  ISETP.GT.AND P5, PT, R2.reuse, 0x40, PT ;  /* 0x000000400200780c */ /* 0x040fe40003fa4270 */
[----:B------:R-:W-:Y:S02]  /*3cc0*/  FSEL R93, R37, -INF , P0 ;  /* 0xff800000255d7808 */ /* 0x000fe40000000000 */
[----:B------:R-:W-:Y:S02]  /*3cd0*/  FMNMX.FTZ R101, R17, R101, !PT ;  /* 0x0000006511657209 */ /* 0x000fe40007810000 */
[----:B------:R-:W-:Y:S02]  /*3ce0*/  ISETP.GT.AND P0, PT, R2, 0x41, PT ;  /* 0x000000410200780c */ /* 0x000fe40003f04270 */
[----:B------:R-:W-:-:S02]  /*3cf0*/  FSEL R86, R36, -INF , P6 ;  /* 0xff80000024567808 */ /* 0x000fc40003000000 */
[----:B------:R-:W-:Y:S02]  /*3d00*/  FSEL R92, R25, -INF , P5 ;  /* 0xff800000195c7808 */ /* 0x000fe40002800000 */
[C---:B------:R-:W-:Y:S02]  /*3d10*/  ISETP.GT.AND P6, PT, R2.reuse, 0x48, PT ;  /* 0x000000480200780c */ /* 0x040fe40003fc4270 */
[----:B------:R-:W-:Y:S02]  /*3d20*/  ISETP.GT.AND P5, PT, R2, 0x49, PT ;  /* 0x000000490200780c */ /* 0x000fe40003fa4270 */
[----:B------:R-:W-:Y:S02]  /*3d30*/  FMNMX.FTZ R101, R18, R101, !PT ;  /* 0x0000006512657209 */ /* 0x000fe40007810000 */
[----:B------:R-:W-:Y:S02]  /*3d40*/  FSEL R89, R24, -INF , P0 ;  /* 0xff80000018597808 */ /* 0x000fe40000000000 */
        /* <DEDUP_REMOVED lines=10> */
[C---:B------:R-:W-:Y:S02]  /*3df0*/  ISETP.GT.AND P6, PT, R0.reuse, RZ, PT ;  /* 0x000000ff0000720c */ /* 0x040fe40003fc4270 */
[----:B------:R-:W-:Y:S02]  /*3e00*/  ISETP.GT.AND P5, PT, R0, 0x1, PT ;  /* 0x000000010000780c */ /* 0x000fe40003fa4270 */
[----:B------:R-:W-:-:S02]  /*3e10*/  FMNMX.FTZ R101, R78, R101, !PT ;  /* 0x000000654e657209 */ /* 0x000fc40007810000 */
[----:B------:R-:W-:Y:S02]  /*3e20*/  FSEL R156, R13, -INF , P0 ;  /* 0xff8000000d9c7808 */ /* 0x000fe40000000000 */
[----:B------:R-:W-:Y:S02]  /*3e30*/  ISETP.GT.AND P0, PT, R0, 0x8, PT ;  /* 0x000000080000780c */ /* 0x000fe40003f04270 */
[----:B------:R-:W-:Y:S02]  /*3e40*/  FSEL R6, R96, -INF , P6 ;  /* 0xff80000060067808 */ /* 0x000fe40003000000 */
[----:B------:R-:W-:Y:S02]  /*3e50*/  FSEL R15, R90, -INF , P5 ;  /* 0xff8000005a0f7808 */ /* 0x000fe40002800000 */
[----:B------:R-:W-:Y:S02]  /*3e60*/  FMNMX.FTZ R101, R84, R101, !PT ;  /* 0x0000006554657209 */ /* 0x000fe40007810000 */
[----:B------:R-:W-:-:S02]  /*3e70*/  ISETP.GT.AND P5, PT, R0, 0x9, PT ;  /* 0x000000090000780c */ /* 0x000fc40003fa4270 */
[----:B------:R-:W-:Y:S02]  /*3e80*/  FSEL R14, R88, -INF , P0 ;  /* 0xff800000580e7808 */ /* 0x000fe40000000000 */
[----:B------:R-:W-:Y:S02]  /*3e90*/  FMNMX.FTZ R2, R6, R15, !PT ;  /* 0x0000000f06027209 */ /* 0x000fe40007810000 */
[----:B------:R-:W-:Y:S02]  /*3ea0*/  FMNMX.FTZ R101, R79, R101, !PT ;  /* 0x000000654f657209 */ /* 0x000fe40007810000 */
[----:B------:R-:W-:Y:S02]  /*3eb0*/  ISETP.GT.AND P0, PT, R0, 0x10, PT ;  /* 0x000000100000780c */ /* 0x000fe40003f04270 */
[----:B------:R-:W-:Y:S02]  /*3ec0*/  FSEL R13, R83, -INF , P5 ;  /* 0xff800000530d7808 */ /* 0x000fe40002800000 */
[----:B------:R-:W-:-:S02]  /*3ed0*/  FMNMX.FTZ R2, R14, R2, !PT ;  /* 0x000000020e027209 */ /* 0x000fc40007810000 */
[----:B------:R-:W-:Y:S02]  /*3ee0*/  FMNMX.FTZ R101, R105, R101, !PT ;  /* 0x0000006569657209 */ /* 0x000fe40007810000 */
[----:B------:R-:W-:Y:S02]  /*3ef0*/  ISETP.GT.AND P5, PT, R0, 0x11, PT ;  /* 0x000000110000780c */ /* 0x000fe40003fa4270 */
[----:B------:R-:W-:Y:S02]  /*3f00*/  FSEL R11, R81, -INF , P0 ;  /* 0xff800000510b7808 */ /* 0x000fe40000000000 */
[----:B------:R-:W-:Y:S02]  /*3f10*/  FMNMX.FTZ R2, R13, R2, !PT ;  /* 0x000000020d027209 */ /* 0x000fe40007810000 */
[----:B------:R-:W-:Y:S02]  /*3f20*/  FMNMX.FTZ R101, R85, R101, !PT ;  /* 0x0000006555657209 */ /* 0x000fe40007810000 */
[----:B------:R-:W-:-:S02]  /*3f30*/  MOV R83, R10 ;  /* 0x0000000a00537202 */ /* 0x000fc40000000f00 */
[----:B------:R-:W-:Y:S02]  /*3f40*/  ISETP.GT.AND P0, PT, R0, 0x18, PT ;  /* 0x000000180000780c */ /* 0x000fe40003f04270 */
[----:B------:R-:W-:Y:S01]  /*3f50*/  FSEL R10, R80, -INF , P5 ;  /* 0xff800000500a7808 */ /* 0x000fe20002800000 */
[----:B------:R-:W-:Y:S01]  /*3f60*/  IMAD.MOV.U32 R80, RZ, RZ, R19 ;  /* 0x000000ffff507224 */ /* 0x000fe200078e0013 */
        /* <DEDUP_REMOVED lines=10> */
[C---:B------:R-:W-:Y:S02]  /*4010*/  ISETP.GT.AND P5, PT, R0.reuse, 0x21, PT ;  /* 0x000000210000780c */ /* 0x040fe40003fa4270 */
[----:B------:R-:W-:Y:S02]  /*4020*/  FSEL R77, R65, -INF , P0 ;  /* 0xff800000414d7808 */ /* 0x000fe40000000000 */
[----:B------:R-:W-:Y:S02]  /*4030*/  FMNMX.FTZ R2, R19, R2, !PT ;  /* 0x0000000213027209 */ /* 0x000fe40007810000 */
[----:B------:R-:W-:Y:S02]  /*4040*/  FMNMX.FTZ R101, R89, R101, !PT ;  /* 0x0000006559657209 */ /* 0x000fe40007810000 */
[----:B------:R-:W-:Y:S02]  /*4050*/  ISETP.GT.AND P0, PT, R0, 0x28, PT ;  /* 0x000000280000780c */ /* 0x000fe40003f04270 */
[----:B------:R-:W-:-:S02]  /*4060*/  FSEL R71, R64, -INF , P5 ;  /* 0xff80000040477808 */ /* 0x000fc40002800000 */
[----:B------:R-:W-:Y:S01]  /*4070*/  FMNMX.FTZ R2, R77, R2, !PT ;  /* 0x000000024d027209 */ /* 0x000fe20007810000 */
[----:B------:R-:W-:Y:S01]  /*4080*/  LDSM.16.MT88.4 R64, [R227+0x3000] ;  /* 0x00300000e340783b */ /* 0x000fe20000004200 */
[----:B------:R-:W-:Y:S02]  /*4090*/  FMNMX.FTZ R101, R91, R101, !PT ;  /* 0x000000655b657209 */ /* 0x000fe40007810000 */
[----:B------:R-:W-:Y:S02]  /*40a0*/  ISETP.GT.AND P5, PT, R0, 0x29, PT ;  /* 0x000000290000780c */ /* 0x000fe40003fa4270 */
[----:B------:R-:W-:Y:S02]  /*40b0*/  FSEL R70, R63, -INF , P0 ;  /* 0xff8000003f467808 */ /* 0x000fe40000000000 */
[----:B------:R-:W-:Y:S02]  /*40c0*/  FMNMX.FTZ R2, R71, R2, !PT ;  /* 0x0000000247027209 */ /* 0x000fe40007810000 */
[----:B------:R-:W-:-:S02]  /*40d0*/  FMNMX.FTZ R101, R80, R101, !PT ;  /* 0x0000006550657209 */ /* 0x000fc40007810000 */
[----:B------:R-:W-:Y:S02]  /*40e0*/  ISETP.GT.AND P0, PT, R0, 0x30, PT ;  /* 0x000000300000780c */ /* 0x000fe40003f04270 */
        /* <DEDUP_REMOVED lines=10> */
[----:B------:R-:W-:Y:S01]  /*4190*/  FMNMX.FTZ R2, R215, R2, !PT ;  /* 0x00000002d7027209 */ /* 0x000fe20007810000 */
[----:B------:R-:W-:Y:S01]  /*41a0*/  LDSM.16.MT88.4 R44, [R227] ;  /* 0x00000000e32c783b */ /* 0x000fe20000004200 */
[----:B------:R-:W-:-:S02]  /*41b0*/  FMNMX.FTZ R101, R83, R101, !PT ;  /* 0x0000006553657209 */ /* 0x000fc40007810000 */
[----:B------:R-:W-:Y:S02]  /*41c0*/  ISETP.GT.AND P5, PT, R0, 0x39, PT ;  /* 0x000000390000780c */ /* 0x000fe40003fa4270 */
[----:B------:R-:W-:Y:S02]  /*41d0*/  FSEL R90, R40, -INF , P0 ;  /* 0xff800000285a7808 */ /* 0x000fe40000000000 */
[----:B------:R-:W-:Y:S01]  /*41e0*/  FMNMX.FTZ R2, R96, R2, !PT ;  /* 0x0000000260027209 */ /* 0x000fe20007810000 */
[----:B------:R-:W-:Y:S01]  /*41f0*/  LDSM.16.MT88.4 R40, [R227+0x800] ;  /* 0x00080000e328783b */ /* 0x000fe20000004200 */
[----:B------:R-:W-:Y:S02]  /*4200*/  FMNMX.FTZ R101, R156, R101, !PT ;  /* 0x000000659c657209 */ /* 0x000fe40007810000 */
[----:B------:R-:W-:Y:S02]  /*4210*/  ISETP.GT.AND P0, PT, R0, 0x40, PT ;  /* 0x000000400000780c */ /* 0x000fe40003f04270 */
[----:B------:R-:W-:Y:S01]  /*4220*/  FSEL R95, R38, -INF , P5 ;  /* 0xff800000265f7808 */ /* 0x000fe20002800000 */
[----:B------:R-:W1:Y:S01]  /*4230*/  SHFL.BFLY PT, R3, R101, 0x2, 0x1f ;  /* 0x0c401f0065037f89 */ /* 0x000e6200000e0000 */
[----:B------:R-:W-:-:S02]  /*4240*/  FMNMX.FTZ R2, R90, R2, !PT ;  /* 0x000000025a027209 */ /* 0x000fc40007810000 */
[C---:B------:R-:W-:Y:S01]  /*4250*/  ISETP.GT.AND P5, PT, R0.reuse, 0x41, PT ;  /* 0x000000410000780c */ /* 0x040fe20003fa4270 */
[----:B------:R-:W-:Y:S01]  /*4260*/  LDSM.16.MT88.4 R36, [R224+0x3000] ;  /* 0x00300000e024783b */ /* 0x000fe20000004200 */
[----:B------:R-:W-:Y:S02]  /*4270*/  FSEL R104, R33, -INF , P0 ;  /* 0xff80000021687808 */ /* 0x000fe40000000000 */
[----:B------:R-:W-:Y:S02]  /*4280*/  FMNMX.FTZ R2, R95, R2, !PT ;  /* 0x000000025f027209 */ /* 0x000fe40007810000 */
[----:B------:R-:W-:Y:S02]  /*4290*/  ISETP.GT.AND P0, PT, R0, 0x48, PT ;  /* 0x000000480000780c */ /* 0x000fe40003f04270 */
[----:B------:R-:W-:Y:S02]  /*42a0*/  FSEL R106, R32, -INF , P5 ;  /* 0xff800000206a7808 */ /* 0x000fe40002800000 */
[----:B------:R-:W-:Y:S01]  /*42b0*/  FMNMX.FTZ R2, R104, R2, !PT ;  /* 0x0000000268027209 */ /* 0x000fe20007810000 */
[----:B------:R-:W-:Y:S01]  /*42c0*/  LDSM.16.MT88.4 R32, [R230+0x800] ;  /* 0x00080000e620783b */ /* 0x000fe20000004200 */
[----:B------:R-:W-:-:S02]  /*42d0*/  ISETP.GT.AND P5, PT, R0, 0x49, PT ;  /* 0x000000490000780c */ /* 0x000fc40003fa4270 */
[----:B------:R-:W-:Y:S02]  /*42e0*/  FSEL R87, R29, -INF , P0 ;  /* 0xff8000001d577808 */ /* 0x000fe40000000000 */
[----:B------:R-:W-:Y:S02]  /*42f0*/  FMNMX.FTZ R2, R106, R2, !PT ;  /* 0x000000026a027209 */ /* 0x000fe40007810000 */
[----:B------:R-:W-:Y:S02]  /*4300*/  ISETP.GT.AND P0, PT, R0, 0x50, PT ;  /* 0x000000500000780c */ /* 0x000fe40003f04270 */
[----:B------:R-:W-:Y:S02]  /*4310*/  FSEL R99, R28, -INF , P5 ;  /* 0xff8000001c637808 */ /* 0x000fe40002800000 */
[----:B------:R-:W-:Y:S01]  /*4320*/  FMNMX.FTZ R2, R87, R2, !PT ;  /* 0x0000000257027209 */ /* 0x000fe20007810000 */
[----:B------:R-:W-:Y:S01]  /*4330*/  LDSM.16.MT88.4 R28, [R228] ;  /* 0x00000000e41c783b */ /* 0x000fe20000004200 */
[----:B------:R-:W-:-:S02]  /*4340*/  ISETP.GT.AND P5, PT, R0, 0x51, PT ;  /* 0x000000510000780c */ /* 0x000fc40003fa4270 */
[----:B------:R-:W-:Y:S02]  /*4350*/  FSEL R94, R27, -INF , P0 ;  /* 0xff8000001b5e7808 */ /* 0x000fe40000000000 */
[----:B------:R-:W-:Y:S02]  /*4360*/  FMNMX.FTZ R2, R99, R2, !PT ;  /* 0x0000000263027209 */ /* 0x000fe40007810000 */
[----:B------:R-:W-:Y:S02]  /*4370*/  ISETP.GT.AND P0, PT, R0, 0x58, PT ;  /* 0x000000580000780c */ /* 0x000fe40003f04270 */
[----:B------:R-:W-:Y:S02]  /*4380*/  FSEL R88, R26, -INF , P5 ;  /* 0xff8000001a587808 */ /* 0x000fe40002800000 */
[----:B------:R-:W-:Y:S01]  /*4390*/  FMNMX.FTZ R2, R94, R2, !PT ;  /* 0x000000025e027209 */ /* 0x000fe20007810000 */
[----:B------:R-:W-:Y:S01]  /*43a0*/  LDSM.16.MT88.4 R24, [R224+0x800] ;  /* 0x00080000e018783b */ /* 0x000fe20000004200 */
[----:B-1----:R-:W-:-:S02]  /*43b0*/  FMNMX.FTZ R101, R101, R3, !PT ;  /* 0x0000000365657209 */ /* 0x002fc40007810000 */
[----:B------:R-:W-:Y:S02]  /*43c0*/  ISETP.GT.AND P5, PT, R0, 0x59, PT ;  /* 0x000000590000780c */ /* 0x000fe40003fa4270 */
[----:B------:R-:W-:Y:S01]  /*43d0*/  FSEL R157, R23, -INF , P0 ;  /* 0xff800000179d7808 */ /* 0x000fe20000000000 */
[----:B------:R-:W1:Y:S01]  /*43e0*/  SHFL.BFLY PT, R0, R101, 0x1, 0x1f ;  /* 0x0c201f0065007f89 */ /* 0x000e6200000e0000 */
[----:B------:R-:W-:Y:S02]  /*43f0*/  FMNMX.FTZ R100, R88, R2, !PT ;  /* 0x0000000258647209 */ /* 0x000fe40007810000 */
[----:B------:R-:W-:Y:S02]  /*4400*/  FSEL R158, R22, -INF , P5 ;  /* 0xff800000169e7808 */ /* 0x000fe40002800000 */
[----:B------:R-:W-:-:S04]  /*4410*/  FMNMX.FTZ R100, R157, R100, !PT ;  /* 0x000000649d647209 */ /* 0x000fc80007810000 */
[----:B------:R-:W-:-:S05]  /*4420*/  FMNMX.FTZ R100, R158, R100, !PT ;  /* 0x000000649e647209 */ /* 0x000fca0007810000 */
[----:B------:R-:W2:Y:S01]  /*4430*/  SHFL.BFLY PT, R2, R100, 0x2, 0x1f ;  /* 0x0c401f0064027f89 */ /* 0x000ea200000e0000 */
[----:B-1----:R-:W-:-:S04]  /*4440*/  FMNMX.FTZ R101, R101, R0, !PT ;  /* 0x0000000065657209 */ /* 0x002fc80007810000 */
[C---:B------:R-:W-:Y:S01]  /*4450*/  FSETP.NEU.FTZ.AND P0, PT, R101.reuse, -INF , PT ;  /* 0xff8000006500780b */ /* 0x040fe20003f1d000 */
[----:B------:R-:W-:-:S05]  /*4460*/  FMUL.FTZ R0, R101, c[0x0][0x2d0] ;  /* 0x0000b40065007a20 */ /* 0x000fca0000410000 */
[----:B------:R-:W-:Y:S02]  /*4470*/  FSEL R0, R0, RZ, P0 ;  /* 0x000000ff00007208 */ /* 0x000fe40000000000 */
[----:B--2---:R-:W-:-:S03]  /*4480*/  FMNMX.FTZ R100, R100, R2, !PT ;  /* 0x0000000264647209 */ /* 0x004fc60007810000 */
[--C-:B------:R-:W-:Y:S02]  /*4490*/  FFMA.FTZ R2, R4, c[0x0][0x2d0], -R0.reuse ;  /* 0x0000b40004027a23 */ /* 0x100fe40000010800 */
[----:B------:R-:W1:Y:S02]  /*44a0*/  SHFL.BFLY PT, R3, R100, 0x1, 0x1f ;  /* 0x0c201f0064037f89 */ /* 0x000e6400000e0000 */
[----:B------:R2:W-:Y:S02]  /*44b0*/  MUFU.EX2 R63, R2 ;  /* 0x00000002003f7308 */ /* 0x0005e40000000800 */
[----:B--2---:R-:W-:-:S06]  /*44c0*/  FFMA.FTZ R2, R5, c[0x0][0x2d0], -R0 ;  /* 0x0000b40005027a23 */ /* 0x004fcc0000010800 */
[----:B------:R2:W3:Y:S01]  /*44d0*/  MUFU.EX2 R62, R2 ;  /* 0x00000002003e7308 */ /* 0x0004e20000000800 */
[----:B-1----:R-:W-:Y:S01]  /*44e0*/  FMNMX.FTZ R100, R100, R3, !PT ;  /* 0x0000000364647209 */ /* 0x002fe20007810000 */
[----:B------:R-:W-:-:S03]  /*44f0*/  FFMA.FTZ R3, R17, c[0x0][0x2d0], -R0 ;  /* 0x0000b40011037a23 */ /* 0x000fc60000010800 */
[----:B------:R-:W-:-:S03]  /*4500*/  FSETP.NEU.FTZ.AND P0, PT, R100, -INF , PT ;  /* 0xff8000006400780b */ /* 0x000fc60003f1d000 */
[----:B------:R1:W-:Y:S01]  /*4510*/  MUFU.EX2 R97, R3 ;  /* 0x0000000300617308 */ /* 0x0003e20000000800 */
[----:B--2---:R-:W-:-:S07]  /*4520*/  FFMA.FTZ R2, R7, c[0x0][0x2d0], -R0 ;  /* 0x0000b40007027a23 */ /* 0x004fce0000010800 */
[----:B------:R2:W-:Y:S01]  /*4530*/  MUFU.EX2 R68, R2 ;  /* 0x0000000200447308 */ /* 0x0005e20000000800 */
[----:B-1----:R-:W-:-:S07]  /*4540*/  FFMA.FTZ R3, R18, c[0x0][0x2d0], -R0 ;  /* 0x0000b40012037a23 */ /* 0x002fce0000010800 */
[----:B------:R-:W-:Y:S01]  /*4550*/  MUFU.EX2 R81, R3 ;  /* 0x0000000300517308 */ /* 0x000fe20000000800 */
[----:B--2---:R-:W-:Y:S01]  /*4560*/  FFMA.FTZ R2, R8, c[0x0][0x2d0], -R0 ;  /* 0x0000b40008027a23 */ /* 0x004fe20000010800 */
[----:B---3--:R-:W-:-:S06]  /*4570*/  F2FP.PACK_AB R8, R62, R63 ;  /* 0x0000003f3e08723e */ /* 0x008fcc00000000ff */
[----:B------:R1:W-:Y:S02]  /*4580*/  MUFU.EX2 R150, R2 ;  /* 0x0000000200967308 */ /* 0x0003e40000000800 */
[----:B-1----:R-:W-:-:S06]  /*4590*/  FFMA.FTZ R2, R9, c[0x0][0x2d0], -R0 ;  /* 0x0000b40009027a23 */ /* 0x002fcc0000010800 */
[----:B------:R1:W-:Y:S02]  /*45a0*/  MUFU.EX2 R151, R2 ;  /* 0x0000000200977308 */ /* 0x0003e40000000800 */
[----:B-1----:R-:W-:-:S06]  /*45b0*/  FFMA.FTZ R2, R12, c[0x0][0x2d0], -R0 ;  /* 0x0000b4000c027a23 */ /* 0x002fcc0000010800 */
[----:B------:R1:W-:Y:S02]  /*45c0*/  MUFU.EX2 R214, R2 ;  /* 0x0000000200d67308 */ /* 0x0003e40000000800 */
[----:B-1----:R-:W-:-:S05]  /*45d0*/  FMUL.FTZ R2, R100, c[0x0][0x2d0] ;  /* 0x0000b40064027a20 */ /* 0x002fca0000410000 */
[----:B------:R-:W-:-:S05]  /*45e0*/  FSEL R2, R2, RZ, P0 ;  /* 0x000000ff02027208 */ /* 0x000fca0000000000 */
[--C-:B------:R-:W-:Y:S02]  /*45f0*/  FFMA.FTZ R3, R6, c[0x0][0x2d0], -R2.reuse ;  /* 0x0000b40006037a23 */ /* 0x100fe40000010802 */
[----:B------:R-:W1:Y:S02]  /*4600*/  LDSM.16.MT88.4 R4, [R224] ;  /* 0x00000000e004783b */ /* 0x000e640000004200 */
[----:B------:R2:W-:Y:S02]  /*4610*/  MUFU.EX2 R61, R3 ;  /* 0x00000003003d7308 */ /* 0x0005e40000000800 */
[----:B--2---:R-:W-:-:S06]  /*4620*/  FFMA.FTZ R3, R15, c[0x0][0x2d0], -R2 ;  /* 0x0000b4000f037a23 */ /* 0x004fcc0000010802 */
        /* <DEDUP_REMOVED lines=9> */
[----:B--2---:R-:W-:Y:S01]  /*46c0*/  FFMA.FTZ R3, R10, c[0x0][0x2d0], -R2 ;  /* 0x0000b4000a037a23 */ /* 0x004fe20000010802 */
[----:B------:R-:W-:-:S05]  /*46d0*/  F2FP.PACK_AB R10, R150, R68 ;  /* 0x00000044960a723e */ /* 0x000fca00000000ff */
[----:B------:R2:W3:Y:S02]  /*46e0*/  MUFU.EX2 R149, R3 ;  /* 0x0000000300957308 */ /* 0x0004e40000000800 */
[C---:B-1----:R-:W-:Y:S07]  /*46f0*/  HMMA.16816.F32 R20, R8.reuse, R4, RZ ;  /* 0x000000040814723c */ /* 0x042fee00000018ff */
[----:B------:R-:W-:Y:S01]  /*4700*/  F2FP.PACK_AB R4, R214, R151 ;  /* 0x00000097d604723e */ /* 0x000fe200000000ff */
[----:B------:R-:W-:Y:S01]  /*4710*/  HMMA.16816.F32 R12, R8, R28, RZ ;  /* 0x0000001c080c723c */ /* 0x000fe200000018ff */
[----:B--2---:R-:W-:Y:S01]  /*4720*/  FFMA.FTZ R3, R16, c[0x0][0x2d0], -R2 ;  /* 0x0000b40010037a23 */ /* 0x004fe20000010802 */
[----:B---3--:R-:W-:-:S03]  /*4730*/  F2FP.PACK_AB R5, R149, R148 ;  /* 0x000000949505723e */ /* 0x008fc600000000ff */
[----:B------:R1:W-:Y:S03]  /*4740*/  MUFU.EX2 R159, R3 ;  /* 0x00000003009f7308 */ /* 0x0003e60000000800 */
[----:B------:R-:W-:Y:S01]  /*4750*/  HMMA.16816.F32 R28, R8, R30, RZ ;  /* 0x0000001e081c723c */ /* 0x000fe200000018ff */
[----:B-1----:R-:W-:-:S07]  /*4760*/  FFMA.FTZ R3, R19, c[0x0][0x2d0], -R2 ;  /* 0x0000b40013037a23 */ /* 0x002fce0000010802 */
[----:B------:R-:W-:Y:S01]  /*4770*/  HMMA.16816.F32 R16, R8, R6, RZ ;  /* 0x000000060810723c */ /* 0x000fe200000018ff */
[----:B------:R-:W1:Y:S06]  /*4780*/  MUFU.EX2 R212, R3 ;  /* 0x0000000300d47308 */ /* 0x000e6c0000000800 */
[----:B------:R-:W-:Y:S02]  /*4790*/  F2FP.PACK_AB R6, R81, R97 ;  /* 0x000000615106723e */ /* 0x000fe400000000ff */
[----:B-1----:R-:W-:Y:S01]  /*47a0*/  F2FP.PACK_AB R7, R212, R159 ;  /* 0x0000009fd407723e */ /* 0x002fe200000000ff */
[----:B------:R-:W-:-:S06]  /*47b0*/  FADD.FTZ R3, R63, R62 ;  /* 0x0000003e3f037221 */ /* 0x000fcc0000010000 */
[C---:B------:R-:W-:Y:S08]  /*47c0*/  HMMA.16816.F32 R52, R4.reuse, R24, R20 ;  /* 0x000000180434723c */ /* 0x040ff00000001814 */
[----:B------:R-:W-:Y:S08]  /*47d0*/  HMMA.16816.F32 R216, R4, R26, R16 ;  /* 0x0000001a04d8723c */ /* 0x000ff00000001810 */
[----:B------:R-:W-:Y:S08]  /*47e0*/  HMMA.16816.F32 R24, R8, R44, RZ ;  /* 0x0000002c0818723c */ /* 0x000ff000000018ff */
[----:B------:R-:W-:Y:S01]  /*47f0*/  IMAD.MOV.U32 R75, RZ, RZ, R52 ;  /* 0x000000ffff4b7224 */ /* 0x000fe200078e0034 */
[----:B------:R-:W-:Y:S01]  /*4800*/  MOV R74, R53 ;  /* 0x00000035004a7202 */ /* 0x000fe20000000f00 */
[----:B------:R-:W-:Y:S01]  /*4810*/  IMAD.MOV.U32 R73, RZ, RZ, R54 ;  /* 0x000000ffff497224 */ /* 0x000fe200078e0036 */
[----:B------:R-:W-:Y:S01]  /*4820*/  HMMA.16816.F32 R220, R4, R48, R12 ;  /* 0x0000003004dc723c */ /* 0x000fe2000000180c */
[----:B------:R-:W-:-:S02]  /*4830*/  IMAD.MOV.U32 R72, RZ, RZ, R55 ;  /* 0x000000ffff487224 */ /* 0x000fc400078e0037 */
[----:B------:R-:W1:Y:S05]  /*4840*/  LDSM.16.MT88.4 R52, [R228+0x3000] ;  /* 0x00300000e434783b */ /* 0x000e6a0000004200 */
[----:B------:R-:W-:Y:S01]  /*4850*/  HMMA.16816.F32 R152, R4, R50, R28 ;  /* 0x000000320498723c */ /* 0x000fe2000000181c */
[----:B------:R-:W2:Y:S07]  /*4860*/  LDSM.16.MT88.4 R48, [R224+0x3800] ;  /* 0x00380000e030783b */ /* 0x000eae0000004200 */
[C---:B------:R-:W-:Y:S01]  /*4870*/  HMMA.16816.F32 R20, R8.reuse, R46, RZ ;  /* 0x0000002e0814723c */ /* 0x040fe200000018ff */
[----:B------:R-:W3:Y:S07]  /*4880*/  LDSM.16.MT88.4 R44, [R228+0x3800] ;  /* 0x00380000e42c783b */ /* 0x000eee0000004200 */
[----:B------:R-:W-:Y:S08]  /*4890*/  HMMA.16816.F32 R16, R8, R56, RZ ;  /* 0x000000380810723c */ /* 0x000ff000000018ff */
[----:B------:R-:W-:Y:S08]  /*48a0*/  HMMA.16816.F32 R208, R4, R40, R24 ;  /* 0x0000002804d0723c */ /* 0x000ff00000001818 */
[C---:B------:R-:W-:Y:S08]  /*48b0*/  HMMA.16816.F32 R28, R8.reuse, R36, RZ ;  /* 0x00000024081c723c */ /* 0x040ff000000018ff */
[C---:B------:R-:W-:Y:S01]  /*48c0*/  HMMA.16816.F32 R24, R8.reuse, R38, RZ ;  /* 0x000000260818723c */ /* 0x040fe200000018ff */
[----:B------:R-:W4:Y:S07]  /*48d0*/  LDSM.16.MT88.4 R36, [R230+0x3000] ;  /* 0x00300000e624783b */ /* 0x000f2e0000004200 */
[----:B------:R-:W-:Y:S01]  /*48e0*/  HMMA.16816.F32 R12, R8, R58, RZ ;  /* 0x0000003a080c723c */ /* 0x000fe200000018ff */
[----:B------:R-:W3:Y:S07]  /*48f0*/  LDSM.16.MT88.4 R56, [R227+0x3800] ;  /* 0x00380000e338783b */ /* 0x000eee0000004200 */
[C---:B------:R-:W-:Y:S01]  /*4900*/  HMMA.16816.F32 R144, R4.reuse, R42, R20 ;  /* 0x0000002a0490723c */ /* 0x040fe20000001814 */
[----:B------:R-:W3:Y:S07]  /*4910*/  LDSM.16.MT88.4 R40, [R224+0x6000] ;  /* 0x00600000e028783b */ /* 0x000eee0000004200 */
[----:B------:R-:W-:Y:S08]  /*4920*/  HMMA.16816.F32 R164, R4, R32, R16 ;  /* 0x0000002004a4723c */ /* 0x000ff00000001810 */
[C---:B-1----:R-:W-:Y:S07]  /*4930*/  HMMA.16816.F32 R20, R8.reuse, R52, RZ ;  /* 0x000000340814723c */ /* 0x042fee00000018ff */
[----:B------:R-:W-:Y:S01]  /*4940*/  MOV R53, R106 ;  /* 0x0000006a00357202 */ /* 0x000fe20000000f00 */
[----:B------:R-:W-:Y:S01]  /*4950*/  HMMA.16816.F32 R16, R8, R54, RZ ;  /* 0x000000360810723c */ /* 0x000fe200000018ff */
[----:B------:R-:W-:-:S06]  /*4960*/  IMAD.MOV.U32 R52, RZ, RZ, R105 ;  /* 0x000000ffff347224 */ /* 0x000fcc00078e0069 */
[----:B------:R-:W-:Y:S01]  /*4970*/  IMAD.MOV.U32 R55, RZ, RZ, R104 ;  /* 0x000000ffff377224 */ /* 0x000fe200078e0068 */
[----:B--2---:R-:W-:Y:S01]  /*4980*/  HMMA.16816.F32 R136, R4, R48, R28 ;  /* 0x000000300488723c */ /* 0x004fe2000000181c */
[----:B------:R-:W1:Y:S01]  /*4990*/  LDSM.16.MT88.4 R28, [R230+0x3800] ;  /* 0x00380000e61c783b */ /* 0x000e620000004200 */
[----:B------:R-:W-:-:S05]  /*49a0*/  MOV R54, R99 ;  /* 0x0000006300367202 */ /* 0x000fca0000000f00 */
[----:B------:R-:W-:Y:S01]  /*49b0*/  IMAD.MOV.U32 R48, RZ, RZ, R82 ;  /* 0x000000ffff307224 */ /* 0x000fe200078e0052 */
[----:B------:R-:W-:Y:S01]  /*49c0*/  HMMA.16816.F32 R140, R4, R34, R12 ;  /* 0x00000022048c723c */ /* 0x000fe2000000180c */
[----:B------:R-:W2:Y:S01]  /*49d0*/  LDSM.16.MT88.4 R32, [R224+0x6800] ;  /* 0x00680000e020783b */ /* 0x000ea20000004200 */
[----:B------:R-:W-:Y:S01]  /*49e0*/  MOV R49, R213 ;  /* 0x000000d500317202 */ /* 0x000fe20000000f00 */
[----:B------:R-:W-:-:S05]  /*49f0*/  FADD.FTZ R213, R61, R60 ;  /* 0x0000003c3dd57221 */ /* 0x000fca0000010000 */
[----:B------:R-:W-:Y:S07]  /*4a00*/  HMMA.16816.F32 R12, R8, R64, RZ ;  /* 0x00000040080c723c */ /* 0x000fee00000018ff */
[----:B------:R-:W-:Y:S01]  /*4a10*/  MOV R65, R93 ;  /* 0x0000005d00417202 */ /* 0x000fe20000000f00 */
[----:B---3--:R-:W-:Y:S01]  /*4a20*/  HMMA.16816.F32 R124, R4, R44, R20 ;  /* 0x0000002c047c723c */ /* 0x008fe20000001814 */
[----:B------:R-:W-:-:S06]  /*4a30*/  IMAD.MOV.U32 R64, RZ, RZ, R97 ;  /* 0x000000ffff407224 */ /* 0x000fcc00078e0061 */
[----:B------:R-:W-:Y:S01]  /*4a40*/  IMAD.MOV.U32 R44, RZ, RZ, R135 ;  /* 0x000000ffff2c7224 */ /* 0x000fe200078e0087 */
[----:B------:R-:W-:Y:S01]  /*4a50*/  HMMA.16816.F32 R116, R4, R46, R16 ;  /* 0x0000002e0474723c */ /* 0x000fe20000001810 */
[----:B------:R-:W-:-:S06]  /*4a60*/  IMAD.MOV.U32 R45, RZ, RZ, R98 ;  /* 0x000000ffff2d7224 */ /* 0x000fcc00078e0062 */
[----:B------:R-:W-:Y:S01]  /*4a70*/  MOV R47, R134 ;  /* 0x00000086002f7202 */ /* 0x000fe20000000f00 */
[----:B----4-:R-:W-:Y:S01]  /*4a80*/  HMMA.16816.F32 R20, R8, R36, RZ ;  /* 0x000000240814723c */ /* 0x010fe200000018ff */
[----:B------:R-:W-:-:S07]  /*4a90*/  IMAD.MOV.U32 R46, RZ, RZ, R96 ;  /* 0x000000ffff2e7224 */ /* 0x000fce00078e0060 */
[----:B------:R-:W-:Y:S01]  /*4aa0*/  HMMA.16816.F32 R16, R8, R38, RZ ;  /* 0x000000260810723c */ /* 0x000fe200000018ff */
[----:B------:R-:W3:Y:S07]  /*4ab0*/  LDSM.16.MT88.4 R36, [R228+0x6000] ;  /* 0x00600000e424783b */ /* 0x000eee0000004200 */
[----:B------:R-:W-:Y:S07]  /*4ac0*/  HMMA.16816.F32 R132, R4, R56, R12 ;  /* 0x000000380484723c */ /* 0x000fee000000180c */
[----:B------:R-:W-:Y:S01]  /*4ad0*/  IMAD.MOV.U32 R57, RZ, RZ, R212 ;  /* 0x000000ffff397224 */ /* 0x000fe200078e00d4 */
[----:B------:R-:W-:Y:S01]  /*4ae0*/  HMMA.16816.F32 R12, R8, R40, RZ ;  /* 0x00000028080c723c */ /* 0x000fe200000018ff */
[----:B------:R-:W-:-:S02]  /*4af0*/  FADD.FTZ R212, R68, R3 ;  /* 0x0000000344d47221 */ /* 0x000fc40000010000 */
[----:B------:R-:W-:Y:S02]  /*4b00*/  FFMA.FTZ R3, R76, c[0x0][0x2d0], -R0 ;  /* 0x0000b4004c037a23 */ /* 0x000fe40000010800 */
[----:B------:R-:W-:Y:S02]  /*4b10*/  IMAD.MOV.U32 R56, RZ, RZ, R156 ;  /* 0x000000ffff387224 */ /* 0x000fe400078e009c */
[----:B------:R-:W-:Y:S01]  /*4b20*/  IMAD.MOV.U32 R41, RZ, RZ, R90 ;  /* 0x000000ffff297224 */ /* 0x000fe200078e005a */
[C---:B-1----:R-:W-:Y:S01]  /*4b30*/  HMMA.16816.F32 R128, R4.reuse, R28, R20 ;  /* 0x0000001c0480723c */ /* 0x042fe20000001814 */
[----:B------:R-:W1:Y:S01]  /*4b40*/  LDSM.16.MT88.4 R20, [R228+0x6800] ;  /* 0x00680000e414783b */ /* 0x000e620000004200 */
[----:B------:R4:W-:Y:S05]  /*4b50*/  MUFU.EX2 R76, R3 ;  /* 0x00000003004c7308 */ /* 0x0009ea0000000800 */
[----:B------:R-:W-:Y:S01]  /*4b60*/  IMAD.MOV.U32 R28, RZ, RZ, R75 ;  /* 0x000000ffff1c7224 */ /* 0x000fe200078e004b */
[----:B------:R-:W-:Y:S01]  /*4b70*/  HMMA.16816.F32 R120, R4, R50, R24 ;  /* 0x000000320478723c */ /* 0x000fe20000001818 */
[----:B------:R-:W-:-:S06]  /*4b80*/  IMAD.MOV.U32 R29, RZ, RZ, R74 ;  /* 0x000000ffff1d7224 */ /* 0x000fcc00078e004a */
[----:B------:R-:W-:Y:S01]  /*4b90*/  IMAD.MOV.U32 R51, RZ, RZ, R83 ;  /* 0x000000ffff337224 */ /* 0x000fe200078e0053 */
[----:B------:R-:W-:Y:S01]  /*4ba0*/  HMMA.16816.F32 R24, R8, R66, RZ ;  /* 0x000000420818723c */ /* 0x000fe200000018ff */
[----:B----4-:R-:W-:-:S04]  /*4bb0*/  FFMA.FTZ R3, R78, c[0x0][0x2d0], -R0 ;  /* 0x0000b4004e037a23 */ /* 0x010fc80000010800 */
[----:B------:R4:W1:Y:S02]  /*4bc0*/  MUFU.EX2 R78, R3 ;  /* 0x00000003004e7308 */ /* 0x0008640000000800 */
[----:B------:R-:W-:Y:S01]  /*4bd0*/  MOV R67, R95 ;  /* 0x0000005f00437202 */ /* 0x000fe20000000f00 */
[----:B--2---:R-:W-:Y:S01]  /*4be0*/  HMMA.16816.F32 R108, R4, R32, R12 ;  /* 0x00000020046c723c */ /* 0x004fe2000000180c */
[----:B------:R-:W-:-:S05]  /*4bf0*/  IMAD.MOV.U32 R66, RZ, RZ, R94 ;  /* 0x000000ffff427224 */ /* 0x000fca00078e005e */
[----:B------:R-:W-:Y:S01]  /*4c00*/  MOV R68, R66 ;  /* 0x0000004200447202 */ /* 0x000fe20000000f00 */
[----:B------:R-:W-:Y:S01]  /*4c10*/  IMAD.MOV.U32 R66, RZ, RZ, R44 ;  /* 0x000000ffff427224 */ /* 0x000fe200078e002c */
[----:B---3--:R-:W-:Y:S01]  /*4c20*/  HMMA.16816.F32 R12, R8, R36, RZ ;  /* 0x00000024080c723c */ /* 0x008fe200000018ff */
[----:B------:R-:W-:Y:S02]  /*4c30*/  IMAD.MOV.U32 R44, RZ, RZ, R52 ;  /* 0x000000ffff2c7224 */ /* 0x000fe400078e0034 */
[----:B----4-:R-:W-:-:S05]  /*4c40*/  FFMA.FTZ R3, R84, c[0x0][0x2d0], -R0 ;  /* 0x0000b40054037a23 */ /* 0x010fca0000010800 */
[C---:B------:R-:W-:Y:S07]  /*4c50*/  HMMA.16816.F32 R104, R4.reuse, R30, R16 ;  /* 0x0000001e0468723c */ /* 0x040fee0000001810 */
[----:B------:R-:W-:Y:S01]  /*4c60*/  MOV R30, R73 ;  /* 0x00000049001e7202 */ /* 0x000fe20000000f00 */
[----:B------:R-:W-:Y:S01]  /*4c70*/  HMMA.16816.F32 R112, R4, R58, R24 ;  /* 0x0000003a0470723c */ /* 0x000fe20000001818 */
[----:B------:R-:W2:Y:S01]  /*4c80*/  LDSM.16.MT88.4 R24, [R227+0x6000] ;  /* 0x00600000e318783b */ /* 0x000ea20000004200 */
[----:B------:R-:W-:-:S05]  /*4c90*/  IMAD.MOV.U32 R31, RZ, RZ, R72 ;  /* 0x000000ffff1f7224 */ /* 0x000fca00078e0048 */
[----:B------:R-:W-:Y:S01]  /*4ca0*/  MOV R59, R87 ;  /* 0x00000057003b7202 */ /* 0x000fe20000000f00 */
[----:B------:R-:W-:Y:S07]  /*4cb0*/  HMMA.16816.F32 R16, R8, R42, RZ ;  /* 0x0000002a0810723c */ /* 0x000fee00000018ff */
[----:B------:R-:W-:Y:S02]  /*4cc0*/  IMAD.MOV.U32 R42, RZ, RZ, R92 ;  /* 0x000000ffff2a7224 */ /* 0x000fe400078e005c */
[----:B-1----:R-:W-:Y:S01]  /*4cd0*/  HMMA.16816.F32 R92, R4, R20, R12 ;  /* 0x00000014045c723c */ /* 0x002fe2000000180c */
[----:B------:R-:W-:-:S06]  /*4ce0*/  IMAD.MOV.U32 R43, RZ, RZ, R88 ;  /* 0x000000ffff2b7224 */ /* 0x000fcc00078e0058 */
[----:B------:R-:W-:Y:S01]  /*4cf0*/  MOV R21, R89 ;  /* 0x0000005900157202 */ /* 0x000fe20000000f00 */
[----:B------:R-:W-:Y:S01]  /*4d00*/  HMMA.16816.F32 R12, R8, R38, RZ ;  /* 0x00000026080c723c */ /* 0x000fe200000018ff */
[----:B------:R-:W-:-:S07]  /*4d10*/  IMAD.MOV.U32 R20, RZ, RZ, R91 ;  /* 0x000000ffff147224 */ /* 0x000fce00078e005b */
[C---:B------:R-:W-:Y:S01]  /*4d20*/  HMMA.16816.F32 R96, R4.reuse, R34, R16 ;  /* 0x000000220460723c */ /* 0x040fe20000001810 */
[----:B------:R-:W1:Y:S11]  /*4d30*/  LDSM.16.MT88.4 R16, [R227+0x6800] ;  /* 0x00680000e310783b */ /* 0x000e760000004200 */
[----:B------:R-:W-:Y:S04]  /*4d40*/  @!UPT UIADD3 URZ, URZ, URZ, URZ ;  /* 0x0000003f3f3ff290 */ /* 0x000fe8000fffe03f */
[----:B------:R-:W-:Y:S07]  /*4d50*/  HMMA.16816.F32 R88, R4, R22, R12 ;  /* 0x000000160458723c */ /* 0x000fee000000180c */
[----:B------:R-:W-:Y:S01]  /*4d60*/  IMAD.MOV.U32 R23, RZ, RZ, R80 ;  /* 0x000000ffff177224 */ /* 0x000fe200078e0050 */
[----:B--2---:R-:W-:Y:S01]  /*4d70*/  HMMA.16816.F32 R12, R8, R24, RZ ;  /* 0x00000018080c723c */ /* 0x004fe200000018ff */
[----:B------:R-:W-:Y:S01]  /*4d80*/  MOV R22, R81 ;  /* 0x0000005100167202 */ /* 0x000fe20000000f00 */
[----:B------:R2:W-:Y:S05]  /*4d90*/  MUFU.EX2 R25, R3 ;  /* 0x0000000300197308 */ /* 0x0005ea0000000800 */
[----:B------:R-:W-:-:S02]  /*4da0*/  IMAD.MOV.U32 R24, RZ, RZ, R57 ;  /* 0x000000ffff187224 */ /* 0x000fc400078e0039 */
[----:B--2---:R-:W-:-:S04]  /*4db0*/  FFMA.FTZ R3, R79, c[0x0][0x2d0], -R0 ;  /* 0x0000b4004f037a23 */ /* 0x004fc80000010800 */
[----:B------:R2:W-:Y:S11]  /*4dc0*/  MUFU.EX2 R156, R3 ;  /* 0x00000003009c7308 */ /* 0x0005f60000000800 */
[----:B-1----:R-:W-:Y:S08]  /*4dd0*/  HMMA.16816.F32 R80, R4, R16, R12 ;  /* 0x000000100450723c */ /* 0x002ff0000000180c */
[----:B------:R-:W-:Y:S01]  /*4de0*/  HMMA.16816.F32 R12, R8, R26, RZ ;  /* 0x0000001a080c723c */ /* 0x000fe200000018ff */
[----:B--2---:R-:W-:-:S06]  /*4df0*/  FFMA.FTZ R3, R77, c[0x0][0x2d0], -R2 ;  /* 0x0000b4004d037a23 */ /* 0x004fcc0000010802 */
[----:B------:R-:W-:Y:S01]  /*4e00*/  MOV R27, R56 ;  /* 0x00000038001b7202 */ /* 0x000fe20000000f00 */
[----:B------:R-:W-:Y:S01]  /*4e10*/  IMAD.MOV.U32 R26, RZ, RZ, R59 ;  /* 0x000000ffff1a7224 */ /* 0x000fe200078e003b */
[----:B------:R1:W-:Y:S11]  /*4e20*/  MUFU.EX2 R77, R3 ;  /* 0x00000003004d7308 */ /* 0x0003f60000000800 */
[----:B------:R-:W-:Y:S04]  /*4e30*/  @!UPT UIADD3 URZ, URZ, URZ, URZ ;  /* 0x0000003f3f3ff290 */ /* 0x000fe8000fffe03f */
[----:B------:R-:W-:Y:S01]  /*4e40*/  HMMA.16816.F32 R72, R4, R18, R12 ;  /* 0x000000120448723c */ /* 0x000fe2000000180c */
[----:B------:R-:W2:Y:S01]  /*4e50*/  LDSM.16.MT88.4 R12, [R230+0x6000] ;  /* 0x00600000e60c783b */ /* 0x000ea20000004200 */
[----:B-1----:R-:W-:-:S04]  /*4e60*/  FFMA.FTZ R3, R71, c[0x0][0x2d0], -R2 ;  /* 0x0000b40047037a23 */ /* 0x002fc80000010802 */
[----:B------:R1:W3:Y:S02]  /*4e70*/  MUFU.EX2 R50, R3 ;  /* 0x0000000300327308 */ /* 0x0002e40000000800 */
[----:B-1----:R-:W-:-:S06]  /*4e80*/  FFMA.FTZ R3, R70, c[0x0][0x2d0], -R2 ;  /* 0x0000b40046037a23 */ /* 0x002fcc0000010802 */
[----:B------:R1:W-:Y:S01]  /*4e90*/  MUFU.EX2 R87, R3 ;  /* 0x0000000300577308 */ /* 0x0003e20000000800 */
[----:B--2---:R-:W-:Y:S01]  /*4ea0*/  HMMA.16816.F32 R16, R8, R12, RZ ;  /* 0x0000000c0810723c */ /* 0x004fe200000018ff */
[----:B-1----:R-:W-:-:S06]  /*4eb0*/  FFMA.FTZ R3, R69, c[0x0][0x2d0], -R2 ;  /* 0x0000b40045037a23 */ /* 0x002fcc0000010802 */
[----:B------:R1:W2:Y:S01]  /*4ec0*/  MUFU.EX2 R40, R3 ;  /* 0x0000000300287308 */ /* 0x0002a20000000800 */
[----:B------:R-:W-:Y:S01]  /*4ed0*/  HMMA.16816.F32 R8, R8, R14, RZ ;  /* 0x0000000e0808723c */ /* 0x000fe200000018ff */
[----:B------:R-:W4:Y:S01]  /*4ee0*/  LDSM.16.MT88.4 R12, [R230+0x6800] ;  /* 0x00680000e60c783b */ /* 0x000f220000004200 */
[----:B-1----:R-:W-:-:S05]  /*4ef0*/  MOV R3, R44 ;  /* 0x0000002c00037202 */ /* 0x002fca0000000f00 */
[----:B------:R-:W-:-:S09]  /*4f00*/  FFMA.FTZ R3, R3, c[0x0][0x2d0], -R0 ;  /* 0x0000b40003037a23 */ /* 0x000fd20000010800 */
[C---:B----4-:R-:W-:Y:S07]  /*4f10*/  HMMA.16816.F32 R36, R4.reuse, R12, R16 ;  /* 0x0000000c0424723c */ /* 0x050fee0000001810 */
[----:B------:R-:W-:Y:S01]  /*4f20*/  MOV R18, R23 ;  /* 0x0000001700127202 */ /* 0x000fe20000000f00 */
[----:B------:R-:W-:Y:S01]  /*4f30*/  HMMA.16816.F32 R12, R4, R14, R8 ;  /* 0x0000000e040c723c */ /* 0x000fe20000001808 */
[----:B------:R-:W1:Y:S01]  /*4f40*/  LDSM.16.MT88.4 R8, [R224+0x1000] ;  /* 0x00100000e008783b */ /* 0x000e620000004200 */
[----:B------:R-:W-:-:S02]  /*4f50*/  IMAD.MOV.U32 R23, RZ, RZ, R21 ;  /* 0x000000ffff177224 */ /* 0x000fc400078e0015 */
[----:B------:R-:W-:Y:S02]  /*4f60*/  IMAD.MOV.U32 R21, RZ, RZ, R43 ;  /* 0x000000ffff157224 */ /* 0x000fe400078e002b */
[----:B------:R-:W-:Y:S01]  /*4f70*/  IMAD.MOV.U32 R19, RZ, RZ, R41 ;  /* 0x000000ffff137224 */ /* 0x000fe200078e0029 */
[----:B------:R-:W-:Y:S01]  /*4f80*/  F2FP.PACK_AB R4, R78, R76 ;  /* 0x0000004c4e04723e */ /* 0x000fe200000000ff */
[----:B------:R-:W-:Y:S01]  /*4f90*/  IMAD.MOV.U32 R43, RZ, RZ, R46 ;  /* 0x000000ffff2b7224 */ /* 0x000fe200078e002e */
[----:B---3--:R-:W-:Y:S01]  /*4fa0*/  F2FP.PACK_AB R5, R50, R77 ;  /* 0x0000004d3205723e */ /* 0x008fe200000000ff */
[----:B------:R-:W-:Y:S01]  /*4fb0*/  IMAD.MOV.U32 R79, RZ, RZ, R23 ;  /* 0x000000ffff4f7224 */ /* 0x000fe200078e0017 */
[----:B------:R-:W-:Y:S02]  /*4fc0*/  F2FP.PACK_AB R6, R156, R25 ;  /* 0x000000199c06723e */ /* 0x000fe400000000ff */
[----:B--2---:R-:W-:Y:S02]  /*4fd0*/  F2FP.PACK_AB R7, R40, R87 ;  /* 0x000000572807723e */ /* 0x004fe400000000ff */
[----:B------:R-:W-:Y:S01]  /*4fe0*/  MOV R41, R47 ;  /* 0x0000002f00297202 */ /* 0x000fe20000000f00 */
[----:B------:R-:W-:Y:S01]  /*4ff0*/  IMAD.MOV.U32 R47, RZ, RZ, R55 ;  /* 0x000000ffff2f7224 */ /* 0x000fe200078e0037 */
[----:B------:R-:W-:-:S03]  /*5000*/  MOV R46, R54 ;  /* 0x00000036002e7202 */ /* 0x000fc60000000f00 */
[C---:B-1----:R-:W-:Y:S08]  /*5010*/  HMMA.16816.F32 R60, R4.reuse, R8, R28 ;  /* 0x00000008043c723c */ /* 0x042ff0000000181c */
[----:B------:R-:W-:Y:S01]  /*5020*/  HMMA.16816.F32 R32, R4, R10, R216 ;  /* 0x0000000a0420723c */ /* 0x000fe200000018d8 */
[----:B------:R-:W1:Y:S06]  /*5030*/  LDSM.16.MT88.4 R8, [R228+0x1000] ;  /* 0x00100000e408783b */ /* 0x000e6c0000004200 */
[----:B------:R-:W-:Y:S01]  /*5040*/  IMAD.MOV.U32 R219, RZ, RZ, R21 ;  /* 0x000000ffffdb7224 */ /* 0x000fe200078e0015 */
[----:B------:R-:W-:Y:S01]  /*5050*/  MOV R218, R68 ;  /* 0x0000004400da7202 */ /* 0x000fe20000000f00 */
[----:B------:R-:W-:-:S02]  /*5060*/  IMAD.MOV.U32 R216, RZ, RZ, R46 ;  /* 0x000000ffffd87224 */ /* 0x000fc400078e002e */
[----:B------:R-:W-:Y:S01]  /*5070*/  IMAD.MOV.U32 R217, RZ, RZ, R47 ;  /* 0x000000ffffd97224 */ /* 0x000fe200078e002f */
[C---:B-1----:R-:W-:Y:S07]  /*5080*/  HMMA.16816.F32 R56, R4.reuse, R8, R220 ;  /* 0x000000080438723c */ /* 0x042fee00000018dc */
[----:B------:R-:W-:Y:S01]  /*5090*/  MOV R221, R40 ;  /* 0x0000002800dd7202 */ /* 0x000fe20000000f00 */
[----:B------:R-:W-:Y:S01]  /*50a0*/  HMMA.16816.F32 R28, R4, R10, R152 ;  /* 0x0000000a041c723c */ /* 0x000fe20000001898 */
[----:B------:R-:W1:Y:S01]  /*50b0*/  LDSM.16.MT88.4 R8, [R227+0x1000] ;  /* 0x00100000e308783b */ /* 0x000e620000004200 */
[----:B------:R-:W-:-:S02]  /*50c0*/  IMAD.MOV.U32 R220, RZ, RZ, R41 ;  /* 0x000000ffffdc7224 */ /* 0x000fc400078e0029 */
[----:B------:R-:W-:Y:S02]  /*50d0*/  IMAD.MOV.U32 R222, RZ, RZ, R64 ;  /* 0x000000ffffde7224 */ /* 0x000fe400078e0040 */
[----:B------:R-:W-:Y:S02]  /*50e0*/  IMAD.MOV.U32 R223, RZ, RZ, R87 ;  /* 0x000000ffffdf7224 */ /* 0x000fe400078e0057 */
[----:B------:R-:W-:Y:S02]  /*50f0*/  IMAD.MOV.U32 R152, RZ, RZ, R22 ;  /* 0x000000ffff987224 */ /* 0x000fe400078e0016 */
[----:B------:R-:W-:Y:S01]  /*5100*/  IMAD.MOV.U32 R22, RZ, RZ, R20 ;  /* 0x000000ffff167224 */ /* 0x000fe200078e0014 */
[----:B------:R-:W-:Y:S01]  /*5110*/  MOV R20, R42 ;  /* 0x0000002a00147202 */ /* 0x000fe20000000f00 */
[----:B------:R-:W-:Y:S02]  /*5120*/  IMAD.MOV.U32 R42, RZ, RZ, R67 ;  /* 0x000000ffff2a7224 */ /* 0x000fe400078e0043 */
[----:B------:R-:W-:Y:S01]  /*5130*/  IMAD.MOV.U32 R67, RZ, RZ, R45 ;  /* 0x000000ffff437224 */ /* 0x000fe200078e002d */
[----:B------:R-:W-:Y:S01]  /*5140*/  MOV R45, R53 ;  /* 0x00000035002d7202 */ /* 0x000fe20000000f00 */
[----:B------:R-:W-:-:S03]  /*5150*/  IMAD.MOV.U32 R154, RZ, RZ, R66 ;  /* 0x000000ffff9a7224 */ /* 0x000fc600078e0042 */
[----:B------:R-:W-:Y:S01]  /*5160*/  MOV R155, R67 ;  /* 0x00000043009b7202 */ /* 0x000fe20000000f00 */
[----:B------:R-:W-:Y:S01]  /*5170*/  IMAD.MOV.U32 R153, RZ, RZ, R45 ;  /* 0x000000ffff997224 */ /* 0x000fe200078e002d */
[----:B-1----:R-:W-:Y:S07]  /*5180*/  HMMA.16816.F32 R52, R4, R8, R208 ;  /* 0x000000080434723c */ /* 0x002fee00000018d0 */
[----:B------:R-:W-:Y:S01]  /*5190*/  IMAD.MOV.U32 R211, RZ, RZ, R26 ;  /* 0x000000ffffd37224 */ /* 0x000fe200078e001a */
[----:B------:R-:W-:Y:S01]  /*51a0*/  MOV R209, R24 ;  /* 0x0000001800d17202 */ /* 0x000fe20000000f00 */
[----:B------:R-:W-:-:S02]  /*51b0*/  IMAD.MOV.U32 R210, RZ, RZ, R27 ;  /* 0x000000ffffd27224 */ /* 0x000fc400078e001b */
[----:B------:R-:W-:Y:S02]  /*51c0*/  IMAD.MOV.U32 R208, RZ, RZ, R25 ;  /* 0x000000ffffd07224 */ /* 0x000fe400078e0019 */
[----:B------:R-:W-:Y:S01]  /*51d0*/  HMMA.16816.F32 R24, R4, R10, R144 ;  /* 0x0000000a0418723c */ /* 0x000fe20000001890 */
[----:B------:R-:W1:Y:S06]  /*51e0*/  LDSM.16.MT88.4 R8, [R230+0x1000] ;  /* 0x00100000e608783b */ /* 0x000e6c0000004200 */
[----:B------:R-:W-:Y:S01]  /*51f0*/  IMAD.MOV.U32 R147, RZ, RZ, R50 ;  /* 0x000000ffff937224 */ /* 0x000fe200078e0032 */
[----:B------:R-:W-:Y:S01]  /*5200*/  MOV R146, R51 ;  /* 0x0000003300927202 */ /* 0x000fe20000000f00 */
[----:B------:R-:W-:-:S02]  /*5210*/  IMAD.MOV.U32 R145, RZ, RZ, R48 ;  /* 0x000000ffff917224 */ /* 0x000fc400078e0030 */
[----:B------:R-:W-:Y:S02]  /*5220*/  IMAD.MOV.U32 R144, RZ, RZ, R49 ;  /* 0x000000ffff907224 */ /* 0x000fe400078e0031 */
[C---:B-1----:R-:W-:Y:S07]  /*5230*/  HMMA.16816.F32 R48, R4.reuse, R8, R164 ;  /* 0x000000080430723c */ /* 0x042fee00000018a4 */
[----:B------:R-:W-:Y:S01]  /*5240*/  IMAD.MOV.U32 R166, RZ, RZ, R22 ;  /* 0x000000ffffa67224 */ /* 0x000fe200078e0016 */
[----:B------:R-:W-:Y:S01]  /*5250*/  MOV R164, R20 ;  /* 0x0000001400a47202 */ /* 0x000fe20000000f00 */
[----:B------:R-:W-:Y:S01]  /*5260*/  IMAD.MOV.U32 R165, RZ, RZ, R42 ;  /* 0x000000ffffa57224 */ /* 0x000fe200078e002a */
[----:B------:R-:W-:Y:S01]  /*5270*/  HMMA.16816.F32 R20, R4, R10, R140 ;  /* 0x0000000a0414723c */ /* 0x000fe2000000188c */
[----:B------:R-:W1:Y:S01]  /*5280*/  LDSM.16.MT88.4 R8, [R224+0x4000] ;  /* 0x00400000e008783b */ /* 0x000e620000004200 */
[----:B------:R-:W-:-:S05]  /*5290*/  MOV R167, R18 ;  /* 0x0000001200a77202 */ /* 0x000fca0000000f00 */
[----:B------:R-:W-:Y:S01]  /*52a0*/  IMAD.MOV.U32 R143, RZ, RZ, R19 ;  /* 0x000000ffff8f7224 */ /* 0x000fe200078e0013 */
[----:B------:R-:W-:Y:S01]  /*52b0*/  MOV R140, R65 ;  /* 0x00000041008c7202 */ /* 0x000fe20000000f00 */
[----:B------:R-:W-:Y:S02]  /*52c0*/  IMAD.MOV.U32 R142, RZ, RZ, R43 ;  /* 0x000000ffff8e7224 */ /* 0x000fe400078e002b */
[----:B------:R-:W-:Y:S01]  /*52d0*/  IMAD.MOV.U32 R141, RZ, RZ, R86 ;  /* 0x000000ffff8d7224 */ /* 0x000fe200078e0056 */
[C---:B-1----:R-:W-:Y:S07]  /*52e0*/  HMMA.16816.F32 R40, R4.reuse, R8, R136 ;  /* 0x000000080428723c */ /* 0x042fee0000001888 */
[----:B------:R-:W-:Y:S01]  /*52f0*/  MOV R139, R85 ;  /* 0x00000055008b7202 */ /* 0x000fe20000000f00 */
[----:B------:R-:W-:Y:S01]  /*5300*/  HMMA.16816.F32 R16, R4, R10, R120 ;  /* 0x0000000a0410723c */ /* 0x000fe20000001878 */
[----:B------:R-:W1:Y:S03]  /*5310*/  LDSM.16.MT88.4 R8, [R228+0x4000] ;  /* 0x00400000e408783b */ /* 0x000e660000004200 */
[----:B------:R-:W-:-:S02]  /*5320*/  IMAD.MOV.U32 R138, RZ, RZ, R139 ;  /* 0x000000ffff8a7224 */ /* 0x000fc400078e008b */
[----:B------:R-:W-:Y:S01]  /*5330*/  IMAD.MOV.U32 R139, RZ, RZ, R140 ;  /* 0x000000ffff8b7224 */ /* 0x000fe200078e008c */
[----:B------:R-:W-:Y:S01]  /*5340*/  MOV R140, R141 ;  /* 0x0000008d008c7202 */ /* 0x000fe20000000f00 */
[----:B------:R-:W-:Y:S02]  /*5350*/  IMAD.MOV.U32 R141, RZ, RZ, R142 ;  /* 0x000000ffff8d7224 */ /* 0x000fe400078e008e */
[----:B------:R-:W-:Y:S01]  /*5360*/  IMAD.MOV.U32 R142, RZ, RZ, R143 ;  /* 0x000000ffff8e7224 */ /* 0x000fe200078e008f */
[----:B------:R-:W-:Y:S01]  /*5370*/  MOV R143, R164 ;  /* 0x000000a4008f7202 */ /* 0x000fe20000000f00 */
[----:B------:R-:W-:Y:S02]  /*5380*/  IMAD.MOV.U32 R164, RZ, RZ, R166 ;  /* 0x000000ffffa47224 */ /* 0x000fe400078e00a6 */
[----:B------:R-:W-:Y:S01]  /*5390*/  IMAD.MOV.U32 R166, RZ, RZ, R167 ;  /* 0x000000ffffa67224 */ /* 0x000fe200078e00a7 */
[----:B------:R-:W-:Y:S01]  /*53a0*/  MOV R167, R144 ;  /* 0x0000009000a77202 */ /* 0x000fe20000000f00 */
        /* <DEDUP_REMOVED lines=9> */
[--C-:B------:R-:W-:Y:S01]  /*5440*/  FFMA.FTZ R79, R79, c[0x0][0x2d0], -R0.reuse ;  /* 0x0000b4004f4f7a23 */ /* 0x100fe20000010800 */
[----:B------:R2:W5:Y:S01]  /*5450*/  LDL.LU R159, [R1+0x80] ;  /* 0x00008000019f7983 */ /* 0x0005620000300800 */
[C---:B-1----:R-:W-:Y:S08]  /*5460*/  HMMA.16816.F32 R44, R4.reuse, R8, R124 ;  /* 0x00000008042c723c */ /* 0x042ff0000000187c */
[C---:B------:R-:W-:Y:S01]  /*5470*/  HMMA.16816.F32 R64, R4.reuse, R10, R116 ;  /* 0x0000000a0440723c */ /* 0x040fe20000001874 */
[----:B------:R-:W1:Y:S07]  /*5480*/  LDSM.16.MT88.4 R8, [R227+0x4000] ;  /* 0x00400000e308783b */ /* 0x000e6e0000004200 */
        /* <DEDUP_REMOVED lines=13> */
[----:B------:R-:W-:Y:S01]  /*5560*/  HMMA.16816.F32 R104, R4, R10, R72 ;  /* 0x0000000a0468723c */ /* 0x000fe20000001848 */
[----:B------:R-:W1:Y:S01]  /*5570*/  LDSM.16.MT88.4 R8, [R230+0x7000] ;  /* 0x00700000e608783b */ /* 0x000e620000004200 */
[----:B------:R3:W-:Y:S02]  /*5580*/  MUFU.EX2 R82, R3 ;  /* 0x0000000300527308 */ /* 0x0007e40000000800 */
[----:B---3--:R-:W-:-:S02]  /*5590*/  FFMA.FTZ R3, R138, c[0x0][0x2d0], -R0 ;  /* 0x0000b4008a037a23 */ /* 0x008fc40000010800 */
[----:B------:R-:W-:Y:S02]  /*55a0*/  IMAD.MOV.U32 R138, RZ, RZ, R139 ;  /* 0x000000ffff8a7224 */ /* 0x000fe400078e008b */
[----:B------:R-:W-:Y:S02]  /*55b0*/  IMAD.MOV.U32 R139, RZ, RZ, R140 ;  /* 0x000000ffff8b7224 */ /* 0x000fe400078e008c */
[----:B------:R3:W4:Y:S01]  /*55c0*/  MUFU.EX2 R81, R3 ;  /* 0x0000000300517308 */ /* 0x0007220000000800 */
[----:B------:R-:W-:Y:S01]  /*55d0*/  MOV R140, R141 ;  /* 0x0000008d008c7202 */ /* 0x000fe20000000f00 */
[----:B------:R-:W-:Y:S02]  /*55e0*/  IMAD.MOV.U32 R141, RZ, RZ, R142 ;  /* 0x000000ffff8d7224 */ /* 0x000fe400078e008e */
[----:B------:R-:W-:Y:S01]  /*55f0*/  IMAD.MOV.U32 R142, RZ, RZ, R143 ;  /* 0x000000ffff8e7224 */ /* 0x000fe200078e008f */
[----:B------:R-:W-:Y:S01]  /*5600*/  MOV R143, R164 ;  /* 0x000000a4008f7202 */ /* 0x000fe20000000f00 */
[----:B------:R-:W-:-:S02]  /*5610*/  IMAD.MOV.U32 R164, RZ, RZ, R166 ;  /* 0x000000ffffa47224 */ /* 0x000fc400078e00a6 */
[----:B------:R-:W-:Y:S01]  /*5620*/  IMAD.MOV.U32 R166, RZ, RZ, R167 ;  /* 0x000000ffffa67224 */ /* 0x000fe200078e00a7 */
[----:B------:R-:W-:Y:S01]  /*5630*/  MOV R167, R144 ;  /* 0x0000009000a77202 */ /* 0x000fe20000000f00 */
[----:B---3--:R-:W-:Y:S02]  /*5640*/  FFMA.FTZ R3, R138, c[0x0][0x2d0], -R0 ;  /* 0x0000b4008a037a23 */ /* 0x008fe40000010800 */
[----:B------:R-:W-:Y:S01]  /*5650*/  IMAD.MOV.U32 R138, RZ, RZ, R139 ;  /* 0x000000ffff8a7224 */ /* 0x000fe200078e008b */
[----:B------:R-:W-:Y:S01]  /*5660*/  MOV R139, R140 ;  /* 0x0000008c008b7202 */ /* 0x000fe20000000f00 */
[----:B------:R3:W-:Y:S01]  /*5670*/  MUFU.EX2 R89, R3 ;  /* 0x0000000300597308 */ /* 0x0007e20000000800 */
[----:B------:R-:W-:Y:S01]  /*5680*/  IMAD.MOV.U32 R140, RZ, RZ, R141 ;  /* 0x000000ffff8c7224 */ /* 0x000fe200078e008d */
[----:B-1----:R-:W-:Y:S01]  /*5690*/  HMMA.16816.F32 R36, R4, R8, R36 ;  /* 0x000000080424723c */ /* 0x002fe20000001824 */
[----:B------:R-:W-:Y:S01]  /*56a0*/  IMAD.MOV.U32 R141, RZ, RZ, R142 ;  /* 0x000000ffff8d7224 */ /* 0x000fe200078e008e */
[----:B------:R-:W-:Y:S01]  /*56b0*/  MOV R142, R143 ;  /* 0x0000008f008e7202 */ /* 0x000fe20000000f00 */
[----:B------:R-:W-:-:S02]  /*56c0*/  IMAD.MOV.U32 R144, RZ, RZ, R145 ;  /* 0x000000ffff907224 */ /* 0x000fc400078e0091 */
[----:B------:R-:W-:Y:S02]  /*56d0*/  IMAD.MOV.U32 R143, RZ, RZ, R164 ;  /* 0x000000ffff8f7224 */ /* 0x000fe400078e00a4 */
[----:B------:R-:W-:Y:S01]  /*56e0*/  IMAD.MOV.U32 R164, RZ, RZ, R166 ;  /* 0x000000ffffa47224 */ /* 0x000fe200078e00a6 */
[----:B------:R-:W-:Y:S01]  /*56f0*/  MOV R166, R167 ;  /* 0x000000a700a67202 */ /* 0x000fe20000000f00 */
[----:B------:R-:W-:Y:S01]  /*5700*/  HMMA.16816.F32 R92, R4, R10, R12 ;  /* 0x0000000a045c723c */ /* 0x000fe2000000180c */
[----:B---3--:R-:W-:Y:S01]  /*5710*/  FFMA.FTZ R3, R138, c[0x0][0x2d0], -R0 ;  /* 0x0000b4008a037a23 */ /* 0x008fe20000010800 */
[----:B------:R-:W1:Y:S01]  /*5720*/  LDSM.16.MT88.4 R8, [R224+0x1800] ;  /* 0x00180000e008783b */ /* 0x000e620000004200 */
[----:B------:R-:W-:Y:S02]  /*5730*/  IMAD.MOV.U32 R138, RZ, RZ, R139 ;  /* 0x000000ffff8a7224 */ /* 0x000fe400078e008b */
[----:B------:R3:W-:Y:S01]  /*5740*/  MUFU.EX2 R75, R3 ;  /* 0x00000003004b7308 */ /* 0x0007e20000000800 */
[----:B------:R-:W-:Y:S01]  /*5750*/  IMAD.MOV.U32 R139, RZ, RZ, R140 ;  /* 0x000000ffff8b7224 */ /* 0x000fe200078e008c */
[----:B------:R-:W-:Y:S01]  /*5760*/  MOV R140, R141 ;  /* 0x0000008d008c7202 */ /* 0x000fe20000000f00 */
[----:B------:R-:W-:-:S02]  /*5770*/  IMAD.MOV.U32 R167, RZ, RZ, R144 ;  /* 0x000000ffffa77224 */ /* 0x000fc400078e0090 */
[----:B------:R-:W-:Y:S02]  /*5780*/  IMAD.MOV.U32 R141, RZ, RZ, R142 ;  /* 0x000000ffff8d7224 */ /* 0x000fe400078e008e */
[----:B------:R-:W-:Y:S01]  /*5790*/  IMAD.MOV.U32 R142, RZ, RZ, R143 ;  /* 0x000000ffff8e7224 */ /* 0x000fe200078e008f */
[----:B------:R-:W-:Y:S01]  /*57a0*/  MOV R143, R164 ;  /* 0x000000a4008f7202 */ /* 0x000fe20000000f00 */
[----:B------:R-:W-:Y:S02]  /*57b0*/  IMAD.MOV.U32 R164, RZ, RZ, R166 ;  /* 0x000000ffffa47224 */ /* 0x000fe400078e00a6 */
[----:B---3--:R-:W-:-:S04]  /*57c0*/  FADD.FTZ R3, R102, R213 ;  /* 0x000000d566037221 */ /* 0x008fc80000010000 */
[----:B------:R-:W-:Y:S02]  /*57d0*/  FADD.FTZ R6, R103, R3 ;  /* 0x0000000367067221 */ /* 0x000fe40000010000 */
[----:B------:R-:W-:Y:S01]  /*57e0*/  FFMA.FTZ R3, R138, c[0x0][0x2d0], -R2 ;  /* 0x0000b4008a037a23 */ /* 0x000fe20000010802 */
[----:B------:R-:W-:Y:S01]  /*57f0*/  MOV R138, R139 ;  /* 0x0000008b008a7202 */ /* 0x000fe20000000f00 */
[----:B------:R-:W-:Y:S02]  /*5800*/  IMAD.MOV.U32 R145, RZ, RZ, R146 ;  /* 0x000000ffff917224 */ /* 0x000fe400078e0092 */
[----:B------:R-:W-:Y:S02]  /*5810*/  IMAD.MOV.U32 R166, RZ, RZ, R167 ;  /* 0x000000ffffa67224 */ /* 0x000fe400078e00a7 */
[----:B------:R-:W-:Y:S02]  /*5820*/  IMAD.MOV.U32 R139, RZ, RZ, R140 ;  /* 0x000000ffff8b7224 */ /* 0x000fe400078e008c */
[----:B------:R-:W-:Y:S01]  /*5830*/  IMAD.MOV.U32 R140, RZ, RZ, R141 ;  /* 0x000000ffff8c7224 */ /* 0x000fe200078e008d */
[----:B------:R-:W-:Y:S01]  /*5840*/  MOV R141, R142 ;  /* 0x0000008e008d7202 */ /* 0x000fe20000000f00 */
[----:B------:R-:W-:-:S02]  /*5850*/  IMAD.MOV.U32 R142, RZ, RZ, R143 ;  /* 0x000000ffff8e7224 */ /* 0x000fc400078e008f */
[----:B------:R-:W-:Y:S02]  /*5860*/  IMAD.MOV.U32 R144, RZ, RZ, R145 ;  /* 0x000000ffff907224 */ /* 0x000fe400078e0091 */
[----:B------:R-:W-:Y:S01]  /*5870*/  IMAD.MOV.U32 R143, RZ, RZ, R164 ;  /* 0x000000ffff8f7224 */ /* 0x000fe200078e00a4 */
[----:B------:R-:W-:Y:S01]  /*5880*/  MOV R164, R166 ;  /* 0x000000a600a47202 */ /* 0x000fe20000000f00 */
[----:B------:R-:W-:Y:S01]  /*5890*/  FFMA.FTZ R4, R215, c[0x0][0x2d0], -R2 ;  /* 0x0000b400d7047a23 */ /* 0x000fe20000010802 */
[----:B------:R3:W-:Y:S01]  /*58a0*/  MUFU.EX2 R166, R3 ;  /* 0x0000000300a67308 */ /* 0x0007e20000000800 */
[----:B------:R-:W-:Y:S02]  /*58b0*/  MOV R167, R144 ;  /* 0x0000009000a77202 */ /* 0x000fe40000000f00 */
[----:B------:R-:W-:Y:S01]  /*58c0*/  MOV R146, R147 ;  /* 0x0000009300927202 */ /* 0x000fe20000000f00 */
[----:B------:R-:W-:-:S04]  /*58d0*/  IMAD.MOV.U32 R147, RZ, RZ, R208 ;  /* 0x000000ffff937224 */ /* 0x000fc800078e00d0 */
[----:B------:R1:W-:Y:S01]  /*58e0*/  MUFU.EX2 R80, R4 ;  /* 0x0000000400507308 */ /* 0x0003e20000000800 */
[----:B------:R-:W-:Y:S02]  /*58f0*/  IMAD.MOV.U32 R208, RZ, RZ, R209 ;  /* 0x000000ffffd07224 */ /* 0x000fe400078e00d1 */
[----:B---3--:R-:W-:Y:S02]  /*5900*/  FFMA.FTZ R3, R138, c[0x0][0x2d0], -R2 ;  /* 0x0000b4008a037a23 */ /* 0x008fe40000010802 */
[----:B------:R-:W-:Y:S02]  /*5910*/  IMAD.MOV.U32 R138, RZ, RZ, R139 ;  /* 0x000000ffff8a7224 */ /* 0x000fe400078e008b */
[----:B------:R-:W-:Y:S01]  /*5920*/  IMAD.MOV.U32 R139, RZ, RZ, R140 ;  /* 0x000000ffff8b7224 */ /* 0x000fe200078e008c */
[----:B------:R-:W-:Y:S01]  /*5930*/  MOV R140, R141 ;  /* 0x0000008d008c7202 */ /* 0x000fe20000000f00 */
[----:B------:R-:W-:Y:S02]  /*5940*/  IMAD.MOV.U32 R141, RZ, RZ, R142 ;  /* 0x000000ffff8d7224 */ /* 0x000fe400078e008e */
[----:B-1----:R-:W-:-:S02]  /*5950*/  FFMA.FTZ R4, R165, c[0x0][0x2d0], -R2 ;  /* 0x0000b400a5047a23 */ /* 0x002fc40000010802 */
[----:B------:R-:W-:Y:S01]  /*5960*/  IMAD.MOV.U32 R142, RZ, RZ, R143 ;  /* 0x000000ffff8e7224 */ /* 0x000fe200078e008f */
[----:B------:R-:W-:Y:S01]  /*5970*/  MOV R143, R164 ;  /* 0x000000a4008f7202 */ /* 0x000fe20000000f00 */
[----:B------:R-:W-:Y:S01]  /*5980*/  IMAD.MOV.U32 R164, RZ, RZ, R167 ;  /* 0x000000ffffa47224 */ /* 0x000fe200078e00a7 */
[----:B------:R-:W-:Y:S01]  /*5990*/  MOV R209, R210 ;  /* 0x000000d200d17202 */ /* 0x000fe20000000f00 */
[----:B------:R-:W-:Y:S01]  /*59a0*/  MUFU.EX2 R167, R3 ;  /* 0x0000000300a77308 */ /* 0x000fe20000000800 */
[----:B------:R-:W-:Y:S01]  /*59b0*/  IMAD.MOV.U32 R210, RZ, RZ, R211 ;  /* 0x000000ffffd27224 */ /* 0x000fe200078e00d3 */
[----:B------:R-:W-:Y:S01]  /*59c0*/  MOV R145, R146 ;  /* 0x0000009200917202 */ /* 0x000fe20000000f00 */
[----:B------:R-:W-:Y:S01]  /*59d0*/  IMAD.MOV.U32 R211, RZ, RZ, R152 ;  /* 0x000000ffffd37224 */ /* 0x000fe200078e0098 */
[----:B------:R-:W-:Y:S01]  /*59e0*/  MOV R152, R153 ;  /* 0x0000009900987202 */ /* 0x000fe20000000f00 */
[----:B------:R-:W-:-:S03]  /*59f0*/  IMAD.MOV.U32 R146, RZ, RZ, R147 ;  /* 0x000000ffff927224 */ /* 0x000fc600078e0093 */
[----:B------:R4:W1:Y:S01]  /*5a00*/  MUFU.EX2 R165, R4 ;  /* 0x0000000400a57308 */ /* 0x0008620000000800 */
[----:B------:R-:W-:Y:S01]  /*5a10*/  IMAD.MOV.U32 R147, RZ, RZ, R208 ;  /* 0x000000ffff937224 */ /* 0x000fe200078e00d0 */
[----:B------:R-:W-:Y:S01]  /*5a20*/  MOV R208, R209 ;  /* 0x000000d100d07202 */ /* 0x000fe20000000f00 */
[----:B------:R-:W-:Y:S02]  /*5a30*/  IMAD.MOV.U32 R153, RZ, RZ, R158 ;  /* 0x000000ffff997224 */ /* 0x000fe400078e009e */
[----:B------:R-:W-:Y:S01]  /*5a40*/  IMAD.MOV.U32 R209, RZ, RZ, R210 ;  /* 0x000000ffffd17224 */ /* 0x000fe200078e00d2 */
[----:B------:R2:W5:Y:S01]  /*5a50*/  LDL.LU R158, [R1+0x7c] ;  /* 0x00007c00019e7983 */ /* 0x0005620000300800 */
[----:B------:R-:W-:Y:S01]  /*5a60*/  IMAD.MOV.U32 R210, RZ, RZ, R211 ;  /* 0x000000ffffd27224 */ /* 0x000fe200078e00d3 */
[----:B------:R-:W-:Y:S01]  /*5a70*/  MOV R211, R152 ;  /* 0x0000009800d37202 */ /* 0x000fe20000000f00 */
[----:B------:R-:W-:Y:S02]  /*5a80*/  IMAD.MOV.U32 R144, RZ, RZ, R145 ;  /* 0x000000ffff907224 */ /* 0x000fe400078e0091 */
[----:B------:R-:W-:Y:S01]  /*5a90*/  IMAD.MOV.U32 R145, RZ, RZ, R146 ;  /* 0x000000ffff917224 */ /* 0x000fe200078e0092 */
[----:B------:R-:W-:Y:S01]  /*5aa0*/  MOV R146, R147 ;  /* 0x0000009300927202 */ /* 0x000fe20000000f00 */
[----:B------:R-:W-:-:S02]  /*5ab0*/  FADD.FTZ R5, R150, R212 ;  /* 0x000000d496057221 */ /* 0x000fc40000010000 */
[----:B------:R-:W-:Y:S02]  /*5ac0*/  IMAD.MOV.U32 R152, RZ, RZ, R153 ;  /* 0x000000ffff987224 */ /* 0x000fe400078e0099 */
[----:B------:R-:W-:Y:S02]  /*5ad0*/  IMAD.MOV.U32 R153, RZ, RZ, R222 ;  /* 0x000000ffff997224 */ /* 0x000fe400078e00de */
[----:B------:R-:W-:Y:S01]  /*5ae0*/  IMAD.MOV.U32 R147, RZ, RZ, R208 ;  /* 0x000000ffff937224 */ /* 0x000fe200078e00d0 */
[----:B------:R-:W-:Y:S01]  /*5af0*/  MOV R222, R157 ;  /* 0x0000009d00de7202 */ /* 0x000fe20000000f00 */
[----:B------:R-:W-:Y:S01]  /*5b00*/  IMAD.MOV.U32 R208, RZ, RZ, R209 ;  /* 0x000000ffffd07224 */ /* 0x000fe200078e00d1 */
[----:B------:R-:W-:Y:S01]  /*5b10*/  MOV R209, R210 ;  /* 0x000000d200d17202 */ /* 0x000fe20000000f00 */
[----:B------:R-:W-:Y:S01]  /*5b20*/  FADD.FTZ R5, R151, R5 ;  /* 0x0000000597057221 */ /* 0x000fe20000010000 */
[----:B----4-:R-:W-:Y:S01]  /*5b30*/  F2FP.PACK_AB R4, R81, R82 ;  /* 0x000000525104723e */ /* 0x010fe200000000ff */
[----:B------:R-:W-:Y:S01]  /*5b40*/  IMAD.MOV.U32 R210, RZ, RZ, R211 ;  /* 0x000000ffffd27224 */ /* 0x000fe200078e00d3 */
[----:B-1----:R-:W-:Y:S01]  /*5b50*/  F2FP.PACK_AB R7, R165, R167 ;  /* 0x000000a7a507723e */ /* 0x002fe200000000ff */
[----:B------:R-:W-:Y:S01]  /*5b60*/  IMAD.MOV.U32 R211, RZ, RZ, R152 ;  /* 0x000000ffffd37224 */ /* 0x000fe200078e0098 */
[----:B------:R-:W-:Y:S01]  /*5b70*/  MOV R152, R153 ;  /* 0x0000009900987202 */ /* 0x000fe20000000f00 */
[----:B------:R-:W-:Y:S01]  /*5b80*/  FADD.FTZ R3, R148, R6 ;  /* 0x0000000694037221 */ /* 0x000fe20000010000 */
[----:B------:R-:W-:Y:S01]  /*5b90*/  F2FP.PACK_AB R6, R75, R89 ;  /* 0x000000594b06723e */ /* 0x000fe200000000ff */
[----:B------:R-:W-:Y:S01]  /*5ba0*/  FADD.FTZ R12, R214, R5 ;  /* 0x00000005d60c7221 */ /* 0x000fe20000010000 */
[----:B------:R-:W-:Y:S01]  /*5bb0*/  F2FP.PACK_AB R5, R166, R80 ;  /* 0x00000050a605723e */ /* 0x000fe200000000ff */
[----:B------:R-:W-:Y:S01]  /*5bc0*/  IMAD.MOV.U32 R153, RZ, RZ, R222 ;  /* 0x000000ffff997224 */ /* 0x000fe200078e00de */
[----:B------:R2:W5:Y:S01]  /*5bd0*/  LDL.LU R157, [R1+0x78] ;  /* 0x00007800019d7983 */ /* 0x0005620000300800 */
[--C-:B------:R-:W-:Y:S01]  /*5be0*/  FFMA.FTZ R83, R138, c[0x0][0x2d0], -R0.reuse ;  /* 0x0000b4008a537a23 */ /* 0x100fe20000010800 */
[----:B------:R-:W-:Y:S01]  /*5bf0*/  MOV R138, R144 ;  /* 0x00000090008a7202 */ /* 0x000fe20000000f00 */
[----:B------:R-:W-:-:S02]  /*5c00*/  FFMA.FTZ R14, R140, c[0x0][0x2d0], -R0 ;  /* 0x0000b4008c0e7a23 */ /* 0x000fc40000010800 */
[----:B------:R-:W-:Y:S02]  /*5c10*/  IMAD.MOV.U32 R144, RZ, RZ, R152 ;  /* 0x000000ffff907224 */ /* 0x000fe400078e0098 */
[--C-:B------:R-:W-:Y:S02]  /*5c20*/  FFMA.FTZ R15, R139, c[0x0][0x2d0], -R0.reuse ;  /* 0x0000b4008b0f7a23 */ /* 0x100fe40000010800 */
[----:B------:R-:W-:Y:S02]  /*5c30*/  IMAD.MOV.U32 R140, RZ, RZ, R147 ;  /* 0x000000ffff8c7224 */ /* 0x000fe400078e0093 */
[----:B------:R-:W-:Y:S01]  /*5c40*/  IMAD.MOV.U32 R152, RZ, RZ, R153 ;  /* 0x000000ffff987224 */ /* 0x000fe200078e0099 */
[----:B------:R-:W-:Y:S01]  /*5c50*/  MOV R153, R154 ;  /* 0x0000009a00997202 */ /* 0x000fe20000000f00 */
[----:B------:R-:W-:Y:S02]  /*5c60*/  IMAD.MOV.U32 R139, RZ, RZ, R145 ;  /* 0x000000ffff8b7224 */ /* 0x000fe400078e0091 */
[----:B------:R-:W-:-:S02]  /*5c70*/  FFMA.FTZ R88, R146, c[0x0][0x2d0], -R0 ;  /* 0x0000b40092587a23 */ /* 0x000fc40000010800 */
[----:B------:R-:W-:Y:S01]  /*5c80*/  IMAD.MOV.U32 R147, RZ, RZ, R155 ;  /* 0x000000ffff937224 */ /* 0x000fe200078e009b */
[----:B------:R-:W-:Y:S01]  /*5c90*/  MOV R155, R217 ;  /* 0x000000d9009b7202 */ /* 0x000fe20000000f00 */
[----:B------:R-:W-:Y:S01]  /*5ca0*/  IMAD.MOV.U32 R154, RZ, RZ, R216 ;  /* 0x000000ffff9a7224 */ /* 0x000fe200078e00d8 */
[----:B------:R-:W-:Y:S01]  /*5cb0*/  HMMA.16816.F32 R212, R4, R10, R32 ;  /* 0x0000000a04d4723c */ /* 0x000fe20000001820 */
[----:B------:R-:W-:Y:S02]  /*5cc0*/  IMAD.MOV.U32 R146, RZ, RZ, R218 ;  /* 0x000000ffff927224 */ /* 0x000fe400078e00da */
[----:B------:R-:W-:-:S05]  /*5cd0*/  IMAD.MOV.U32 R145, RZ, RZ, R219 ;  /* 0x000000ffff917224 */ /* 0x000fca00078e00db */
[----:B------:R-:W-:Y:S01]  /*5ce0*/  HMMA.16816.F32 R216, R4, R8, R60 ;  /* 0x0000000804d8723c */ /* 0x000fe2000000183c */
[----:B------:R-:W1:Y:S01]  /*5cf0*/  LDSM.16.MT88.4 R8, [R228+0x1800] ;  /* 0x00180000e408783b */ /* 0x000e620000004200 */
[----:B------:R-:W-:Y:S01]  /*5d00*/  IMAD.MOV.U32 R137, RZ, RZ, R164 ;  /* 0x000000ffff897224 */ /* 0x000fe200078e00a4 */
[----:B------:R-:W-:Y:S01]  /*5d10*/  MOV R164, R211 ;  /* 0x000000d300a47202 */ /* 0x000fe20000000f00 */
[--C-:B------:R-:W-:Y:S01]  /*5d20*/  FFMA.FTZ R74, R141, c[0x0][0x2d0], -R0.reuse ;  /* 0x0000b4008d4a7a23 */ /* 0x100fe20000010800 */
[----:B------:R-:W-:Y:S01]  /*5d30*/  MOV R141, R208 ;  /* 0x000000d0008d7202 */ /* 0x000fe20000000f00 */
[--C-:B------:R-:W-:Y:S02]  /*5d40*/  FFMA.FTZ R73, R142, c[0x0][0x2d0], -R0.reuse ;  /* 0x0000b4008e497a23 */ /* 0x100fe40000010800 */
[----:B------:R-:W-:Y:S02]  /*5d50*/  FFMA.FTZ R72, R143, c[0x0][0x2d0], -R0 ;  /* 0x0000b4008f487a23 */ /* 0x000fe40000010800 */
[----:B------:R-:W-:-:S02]  /*5d60*/  IMAD.MOV.U32 R61, RZ, RZ, R164 ;  /* 0x000000ffff3d7224 */ /* 0x000fc400078e00a4 */
[----:B------:R-:W-:Y:S02]  /*5d70*/  IMAD.MOV.U32 R142, RZ, RZ, R209 ;  /* 0x000000ffff8e7224 */ /* 0x000fe400078e00d1 */
[----:B------:R-:W-:Y:S02]  /*5d80*/  IMAD.MOV.U32 R143, RZ, RZ, R210 ;  /* 0x000000ffff8f7224 */ /* 0x000fe400078e00d2 */
[----:B------:R-:W-:Y:S02]  /*5d90*/  IMAD.MOV.U32 R164, RZ, RZ, R152 ;  /* 0x000000ffffa47224 */ /* 0x000fe400078e0098 */
[----:B------:R-:W-:Y:S02]  /*5da0*/  IMAD.MOV.U32 R62, RZ, RZ, R153 ;  /* 0x000000ffff3e7224 */ /* 0x000fe400078e0099 */
[----:B------:R-:W-:Y:S02]  /*5db0*/  IMAD.MOV.U32 R103, RZ, RZ, R154 ;  /* 0x000000ffff677224 */ /* 0x000fe400078e009a */
[----:B------:R-:W-:Y:S01]  /*5dc0*/  IMAD.MOV.U32 R0, RZ, RZ, R155 ;  /* 0x000000ffff007224 */ /* 0x000fe200078e009b */
[C---:B-1----:R-:W-:Y:S08]  /*5dd0*/  HMMA.16816.F32 R208, R4.reuse, R8, R56 ;  /* 0x0000000804d0723c */ /* 0x042ff00000001838 */
[----:B------:R-:W-:Y:S01]  /*5de0*/  HMMA.16816.F32 R152, R4, R10, R28 ;  /* 0x0000000a0498723c */ /* 0x000fe2000000181c */
[----:B------:R-:W1:Y:S01]  /*5df0*/  LDSM.16.MT88.4 R8, [R227+0x1800] ;  /* 0x00180000e308783b */ /* 0x000e620000004200 */
[----:B------:R-:W-:Y:S01]  /*5e00*/  FADD.FTZ R13, R149, R3 ;  /* 0x00000003950d7221 */ /* 0x000fe20000010000 */
[----:B------:R-:W-:Y:S01]  /*5e10*/  MOV R102, R142 ;  /* 0x0000008e00667202 */ /* 0x000fe20000000f00 */
[----:B------:R-:W-:-:S02]  /*5e20*/  IMAD.MOV.U32 R35, RZ, RZ, R140 ;  /* 0x000000ffff237224 */ /* 0x000fc400078e008c */
[----:B------:R-:W-:Y:S02]  /*5e30*/  IMAD.MOV.U32 R60, RZ, RZ, R141 ;  /* 0x000000ffff3c7224 */ /* 0x000fe400078e008d */
[----:B------:R-:W-:Y:S01]  /*5e40*/  IMAD.MOV.U32 R3, RZ, RZ, R143 ;  /* 0x000000ffff037224 */ /* 0x000fe200078e008f */
[C---:B-1----:R-:W-:Y:S08]  /*5e50*/  HMMA.16816.F32 R148, R4.reuse, R8, R52 ;  /* 0x000000080494723c */ /* 0x042ff00000001834 */
[----:B------:R-:W-:Y:S01]  /*5e60*/  HMMA.16816.F32 R140, R4, R10, R24 ;  /* 0x0000000a048c723c */ /* 0x000fe20000001818 */
[----:B------:R-:W1:Y:S01]  /*5e70*/  LDSM.16.MT88.4 R8, [R230+0x1800] ;  /* 0x00180000e608783b */ /* 0x000e620000004200 */
[----:B------:R-:W-:Y:S01]  /*5e80*/  MOV R34, R75 ;  /* 0x0000004b00227202 */ /* 0x000fe20000000f00 */
[----:B------:R-:W-:Y:S01]  /*5e90*/  IMAD.MOV.U32 R57, RZ, RZ, R138 ;  /* 0x000000ffff397224 */ /* 0x000fe200078e008a */
[----:B------:R-:W-:Y:S01]  /*5ea0*/  MOV R58, R137 ;  /* 0x00000089003a7202 */ /* 0x000fe20000000f00 */
[----:B------:R-:W-:Y:S01]  /*5eb0*/  IMAD.MOV.U32 R33, RZ, RZ, R139 ;  /* 0x000000ffff217224 */ /* 0x000fe200078e008b */
[----:B------:R-:W-:Y:S01]  /*5ec0*/  MOV R75, R144 ;  /* 0x00000090004b7202 */ /* 0x000fe20000000f00 */
[----:B------:R-:W-:Y:S01]  /*5ed0*/  IMAD.MOV.U32 R31, RZ, RZ, R145 ;  /* 0x000000ffff1f7224 */ /* 0x000fe200078e0091 */
[----:B------:R-:W-:Y:S01]  /*5ee0*/  MOV R29, R147 ;  /* 0x00000093001d7202 */ /* 0x000fe20000000f00 */
[----:B------:R-:W-:-:S02]  /*5ef0*/  IMAD.MOV.U32 R30, RZ, RZ, R146 ;  /* 0x000000ffff1e7224 */ /* 0x000fc400078e0092 */
[C---:B-1----:R-:W-:Y:S08]  /*5f00*/  HMMA.16816.F32 R144, R4.reuse, R8, R48 ;  /* 0x000000080490723c */ /* 0x042ff00000001830 */
[----:B------:R-:W-:Y:S01]  /*5f10*/  HMMA.16816.F32 R136, R4, R10, R20 ;  /* 0x0000000a0488723c */ /* 0x000fe20000001814 */
[----:B------:R-:W1:Y:S01]  /*5f20*/  LDSM.16.MT88.4 R8, [R224+0x4800] ;  /* 0x00480000e008783b */ /* 0x000e620000004200 */
[----:B------:R-:W-:-:S02]  /*5f30*/  MOV R63, R89 ;  /* 0x00000059003f7202 */ /* 0x000fc40000000f00 */
[----:B------:R-:W-:-:S04]  /*5f40*/  MOV R56, R88 ;  /* 0x0000005800387202 */ /* 0x000fc80000000f00 */
[C---:B-1----:R-:W-:Y:S08]  /*5f50*/  HMMA.16816.F32 R96, R4.reuse, R8, R40 ;  /* 0x000000080460723c */ /* 0x042ff00000001828 */
[----:B------:R-:W-:Y:S01]  /*5f60*/  HMMA.16816.F32 R88, R4, R10, R16 ;  /* 0x0000000a0458723c */ /* 0x000fe20000001810 */
[----:B------:R-:W1:Y:S01]  /*5f70*/  LDSM.16.MT88.4 R8, [R228+0x4800] ;  /* 0x00480000e408783b */ /* 0x000e620000004200 */
[----:B------:R-:W-:-:S05]  /*5f80*/  IMAD.MOV.U32 R59, RZ, RZ, R34 ;  /* 0x000000ffff3b7224 */ /* 0x000fca00078e0022 */
[----:B------:R-:W-:Y:S01]  /*5f90*/  IMAD.MOV.U32 R19, RZ, RZ, R33 ;  /* 0x000000ffff137224 */ /* 0x000fe200078e0021 */
[----:B------:R-:W-:Y:S01]  /*5fa0*/  MOV R18, R35 ;  /* 0x0000002300127202 */ /* 0x000fe20000000f00 */
[C---:B-1----:R-:W-:Y:S08]  /*5fb0*/  HMMA.16816.F32 R44, R4.reuse, R8, R44 ;  /* 0x00000008042c723c */ /* 0x042ff0000000182c */
[C---:B------:R-:W-:Y:S01]  /*5fc0*/  HMMA.16816.F32 R32, R4.reuse, R10, R64 ;  /* 0x0000000a0420723c */ /* 0x040fe20000001840 */
[----:B------:R-:W1:Y:S07]  /*5fd0*/  LDSM.16.MT88.4 R8, [R227+0x4800] ;  /* 0x00480000e308783b */ /* 0x000e6e0000004200 */
[C---:B-1----:R-:W-:Y:S08]  /*5fe0*/  HMMA.16816.F32 R132, R4.reuse, R8, R132 ;  /* 0x000000080484723c */ /* 0x042ff00000001884 */
[----:B------:R-:W-:Y:S01]  /*5ff0*/  HMMA.16816.F32 R68, R4, R10, R68 ;  /* 0x0000000a0444723c */ /* 0x000fe20000001844 */
[----:B------:R-:W1:Y:S01]  /*6000*/  LDSM.16.MT88.4 R8, [R230+0x4800] ;  /* 0x00480000e608783b */ /* 0x000e620000004200 */
[----:B------:R-:W-:Y:S01]  /*6010*/  IMAD.MOV.U32 R17, RZ, RZ, R60 ;  /* 0x000000ffff117224 */ /* 0x000fe200078e003c */
[----:B------:R-:W-:Y:S01]  /*6020*/  MOV R22, R62 ;  /* 0x0000003e00167202 */ /* 0x000fe20000000f00 */
[----:B------:R-:W-:-:S02]  /*6030*/  IMAD.MOV.U32 R23, RZ, RZ, R61 ;  /* 0x000000ffff177224 */ /* 0x000fc400078e003d */
[----:B------:R-:W-:Y:S02]  /*6040*/  IMAD.MOV.U32 R16, RZ, RZ, R63 ;  /* 0x000000ffff107224 */ /* 0x000fe400078e003f */
[C---:B-1----:R-:W-:Y:S08]  /*6050*/  HMMA.16816.F32 R60, R4.reuse, R8, R128 ;  /* 0x00000008043c723c */ /* 0x042ff00000001880 */
[----:B------:R-:W-:Y:S01]  /*6060*/  HMMA.16816.F32 R52, R4, R10, R84 ;  /* 0x0000000a0434723c */ /* 0x000fe20000001854 */
[----:B------:R-:W1:Y:S01]  /*6070*/  LDSM.16.MT88.4 R8, [R224+0x7800] ;  /* 0x00780000e008783b */ /* 0x000e620000004200 */
[----:B------:R-:W-:Y:S01]  /*6080*/  IMAD.MOV.U32 R131, RZ, RZ, R29 ;  /* 0x000000ffff837224 */ /* 0x000fe200078e001d */
[----:B------:R-:W-:Y:S01]  /*6090*/  MOV R21, R30 ;  /* 0x0000001e00157202 */ /* 0x000fe20000000f00 */
[----:B------:R-:W-:-:S04]  /*60a0*/  IMAD.MOV.U32 R20, RZ, RZ, R31 ;  /* 0x000000ffff147224 */ /* 0x000fc800078e001f */
[C---:B-1----:R-:W-:Y:S08]  /*60b0*/  HMMA.16816.F32 R40, R4.reuse, R8, R124 ;  /* 0x000000080428723c */ /* 0x042ff0000000187c */
[----:B------:R-:W-:Y:S01]  /*60c0*/  HMMA.16816.F32 R28, R4, R10, R112 ;  /* 0x0000000a041c723c */ /* 0x000fe20000001870 */
[----:B------:R-:W1:Y:S01]  /*60d0*/  LDSM.16.MT88.4 R8, [R228+0x7800] ;  /* 0x00780000e408783b */ /* 0x000e620000004200 */
[----:B------:R-:W-:Y:S01]  /*60e0*/  MOV R85, R74 ;  /* 0x0000004a00557202 */ /* 0x000fe20000000f00 */
[----:B------:R-:W-:Y:S01]  /*60f0*/  IMAD.MOV.U32 R86, RZ, RZ, R73 ;  /* 0x000000ffff567224 */ /* 0x000fe200078e0049 */
[----:B------:R-:W-:Y:S01]  /*6100*/  MOV R126, R75 ;  /* 0x0000004b007e7202 */ /* 0x000fe20000000f00 */
[----:B------:R-:W-:-:S03]  /*6110*/  IMAD.MOV.U32 R87, RZ, RZ, R72 ;  /* 0x000000ffff577224 */ /* 0x000fc600078e0048 */
[C---:B-1----:R-:W-:Y:S08]  /*6120*/  HMMA.16816.F32 R72, R4.reuse, R8, R120 ;  /* 0x000000080448723c */ /* 0x042ff00000001878 */
[----:B------:R-:W-:Y:S01]  /*6130*/  HMMA.16816.F32 R64, R4, R10, R108 ;  /* 0x0000000a0440723c */ /* 0x000fe2000000186c */
[----:B------:R-:W1:Y:S01]  /*6140*/  LDSM.16.MT88.4 R8, [R227+0x7800] ;  /* 0x00780000e308783b */ /* 0x000e620000004200 */
[----:B------:R-:W-:Y:S01]  /*6150*/  IMAD.MOV.U32 R128, RZ, RZ, R56 ;  /* 0x000000ffff807224 */ /* 0x000fe200078e0038 */
[----:B------:R-:W-:Y:S01]  /*6160*/  MOV R129, R57 ;  /* 0x0000003900817202 */ /* 0x000fe20000000f00 */
[----:B------:R-:W-:-:S02]  /*6170*/  IMAD.MOV.U32 R130, RZ, RZ, R58 ;  /* 0x000000ffff827224 */ /* 0x000fc400078e003a */
[----:B------:R-:W-:Y:S02]  /*6180*/  IMAD.MOV.U32 R84, RZ, RZ, R59 ;  /* 0x000000ffff547224 */ /* 0x000fe400078e003b */
[----:B------:R-:W-:Y:S01]  /*6190*/  FFMA.FTZ R0, R0, c[0x0][0x2d0], -R2 ;  /* 0x0000b40000007a23 */ /* 0x000fe20000010802 */
[C---:B-1----:R-:W-:Y:S08]  /*61a0*/  HMMA.16816.F32 R56, R4.reuse, R8, R116 ;  /* 0x000000080438723c */ /* 0x042ff00000001874 */
[----:B------:R-:W-:Y:S01]  /*61b0*/  HMMA.16816.F32 R48, R4, R10, R104 ;  /* 0x0000000a0430723c */ /* 0x000fe20000001868 */
[----:B------:R-:W1:Y:S01]  /*61c0*/  LDSM.16.MT88.4 R8, [R230+0x7800] ;  /* 0x00780000e608783b */ /* 0x000e620000004200 */
[----:B------:R-:W-:-:S02]  /*61d0*/  IMAD.MOV.U32 R127, RZ, RZ, R164 ;  /* 0x000000ffff7f7224 */ /* 0x000fc400078e00a4 */
[----:B------:R-:W-:Y:S02]  /*61e0*/  IMAD.MOV.U32 R125, RZ, RZ, R103 ;  /* 0x000000ffff7d7224 */ /* 0x000fe400078e0067 */
[----:B------:R3:W-:Y:S01]  /*61f0*/  MUFU.EX2 R103, R0 ;  /* 0x0000000000677308 */ /* 0x0007e20000000800 */
[----:B------:R-:W-:Y:S02]  /*6200*/  FFMA.FTZ R3, R3, c[0x0][0x2d0], -R2 ;  /* 0x0000b40003037a23 */ /* 0x000fe40000010802 */
[----:B---3--:R-:W-:Y:S01]  /*6210*/  FADD.FTZ R0, R126, R12 ;  /* 0x0000000c7e007221 */ /* 0x008fe20000010000 */
        /* <DEDUP_REMOVED lines=10> */
[C---:B-1----:R-:W-:Y:S01]  /*62c0*/  HMMA.16816.F32 R36, R4.reuse, R8, R36 ;  /* 0x000000080424723c */ /* 0x042fe20000001824 */
[----:B------:R-:W-:Y:S07]  /*62d0*/  MUFU.EX2 R107, R15 ;  /* 0x0000000f006b7308 */ /* 0x000fee0000000800 */
[----:B------:R-:W-:Y:S01]  /*62e0*/  HMMA.16816.F32 R24, R4, R10, R92 ;  /* 0x0000000a0418723c */ /* 0x000fe2000000185c */
[----:B------:R1:W-:Y:S01]  /*62f0*/  MUFU.EX2 R164, R14 ;  /* 0x0000000e00a47308 */ /* 0x0003e20000000800 */
[----:B------:R-:W-:Y:S05]  /*6300*/  LDSM.16.MT88.4 R8, [R227+0x2000] ;  /* 0x00200000e308783b */ /* 0x000fea0000004200 */
[----:B------:R-:W-:-:S02]  /*6310*/  FADD.FTZ R4, R102, R13 ;  /* 0x0000000d66047221 */ /* 0x000fc40000010000 */
[----:B------:R3:W4:Y:S02]  /*6320*/  MUFU.EX2 R102, R3 ;  /* 0x0000000300667308 */ /* 0x0007240000000800 */
[----:B------:R-:W-:Y:S01]  /*6330*/  FADD.FTZ R4, R19, R4 ;  /* 0x0000000413047221 */ /* 0x000fe20000010000 */
[----:B-1----:R-:W-:Y:S01]  /*6340*/  LDSM.16.MT88.4 R12, [R228+0x2000] ;  /* 0x00200000e40c783b */ /* 0x002fe20000004200 */
[----:B---3--:R-:W-:Y:S02]  /*6350*/  FADD.FTZ R3, R17, R0 ;  /* 0x0000000011037221 */ /* 0x008fe40000010000 */
[--C-:B------:R-:W-:Y:S02]  /*6360*/  FFMA.FTZ R0, R18, c[0x0][0x2d0], -R2.reuse ;  /* 0x0000b40012007a23 */ /* 0x100fe40000010802 */
[----:B------:R-:W1:Y:S02]  /*6370*/  LDSM.16.MT88.4 R16, [R224+0x2000] ;  /* 0x00200000e010783b */ /* 0x000e640000004200 */
[----:B------:R3:W-:Y:S08]  /*6380*/  MUFU.EX2 R104, R0 ;  /* 0x0000000000687308 */ /* 0x0007f00000000800 */
[----:B------:R-:W-:Y:S01]  /*6390*/  MUFU.EX2 R92, R83 ;  /* 0x00000053005c7308 */ /* 0x000fe20000000800 */
[----:B---3--:R-:W-:-:S07]  /*63a0*/  FFMA.FTZ R0, R125, c[0x0][0x2d0], -R2 ;  /* 0x0000b4007d007a23 */ /* 0x008fce0000010802 */
[----:B------:R-:W3:Y:S08]  /*63b0*/  MUFU.EX2 R106, R79 ;  /* 0x0000004f006a7308 */ /* 0x000ef00000000800 */
[----:B------:R-:W1:Y:S01]  /*63c0*/  MUFU.EX2 R105, R0 ;  /* 0x0000000000697308 */ /* 0x000e620000000800 */
[----:B------:R-:W-:Y:S01]  /*63d0*/  MOV R122, R128 ;  /* 0x00000080007a7202 */ /* 0x000fe20000000f00 */
[----:B------:R-:W-:-:S02]  /*63e0*/  IMAD.MOV.U32 R128, RZ, RZ, R129 ;  /* 0x000000ffff807224 */ /* 0x000fc400078e0081 */
[----:B------:R-:W-:Y:S01]  /*63f0*/  IMAD.MOV.U32 R129, RZ, RZ, R130 ;  /* 0x000000ffff817224 */ /* 0x000fe200078e0082 */
[----:B------:R-:W-:Y:S01]  /*6400*/  MOV R130, R131 ;  /* 0x0000008300827202 */ /* 0x000fe20000000f00 */
[----:B------:R-:W-:Y:S01]  /*6410*/  IMAD.MOV.U32 R131, RZ, RZ, R22 ;  /* 0x000000ffff837224 */ /* 0x000fe200078e0016 */
[----:B----4-:R-:W-:Y:S01]  /*6420*/  F2FP.PACK_AB R5, R102, R103 ;  /* 0x000000676605723e */ /* 0x010fe200000000ff */
[----:B------:R-:W-:Y:S01]  /*6430*/  FADD.FTZ R22, R77, R4 ;  /* 0x000000044d167221 */ /* 0x000fe20000010000 */
[----:B---3--:R-:W-:Y:S02]  /*6440*/  F2FP.PACK_AB R4, R106, R92 ;  /* 0x0000005c6a04723e */ /* 0x008fe400000000ff */
[----:B------:R-:W-:Y:S02]  /*6450*/  F2FP.PACK_AB R6, R164, R107 ;  /* 0x0000006ba406723e */ /* 0x000fe400000000ff */
[----:B-1----:R-:W-:Y:S01]  /*6460*/  F2FP.PACK_AB R7, R105, R104 ;  /* 0x000000686907723e */ /* 0x002fe200000000ff */
[----:B------:R-:W-:-:S02]  /*6470*/  FADD.FTZ R0, R76, R3 ;  /* 0x000000034c007221 */ /* 0x000fc40000010000 */
[--C-:B------:R-:W-:Y:S02]  /*6480*/  FFMA.FTZ R21, R21, c[0x0][0x2d0], -R2.reuse ;  /* 0x0000b40015157a23 */ /* 0x100fe40000010802 */
[--C-:B------:R-:W-:Y:S02]  /*6490*/  FFMA.FTZ R20, R20, c[0x0][0x2d0], -R2.reuse ;  /* 0x0000b40014147a23 */ /* 0x100fe40000010802 */
[--C-:B------:R-:W-:Y:S02]  /*64a0*/  FFMA.FTZ R3, R126, c[0x0][0x2d0], -R2.reuse ;  /* 0x0000b4007e037a23 */ /* 0x100fe40000010802 */
[----:B------:R-:W-:Y:S01]  /*64b0*/  FFMA.FTZ R23, R23, c[0x0][0x2d0], -R2 ;  /* 0x0000b40017177a23 */ /* 0x000fe20000010802 */
[----:B------:R-:W-:Y:S01]  /*64c0*/  MOV R113, R85 ;  /* 0x0000005500717202 */ /* 0x000fe20000000f00 */
[----:B------:R-:W-:Y:S01]  /*64d0*/  FADD.FTZ R2, R78, R0 ;  /* 0x000000004e027221 */ /* 0x000fe20000010000 */
[----:B------:R-:W-:Y:S01]  /*64e0*/  HMMA.16816.F32 R108, R4, R16, R216 ;  /* 0x00000010046c723c */ /* 0x000fe200000018d8 */
[----:B------:R-:W-:-:S02]  /*64f0*/  IMAD.MOV.U32 R112, RZ, RZ, R84 ;  /* 0x000000ffff707224 */ /* 0x000fc400078e0054 */
[----:B------:R-:W-:Y:S02]  /*6500*/  IMAD.MOV.U32 R114, RZ, RZ, R86 ;  /* 0x000000ffff727224 */ /* 0x000fe400078e0056 */
[----:B------:R-:W-:-:S03]  /*6510*/  IMAD.MOV.U32 R115, RZ, RZ, R87 ;  /* 0x000000ffff737224 */ /* 0x000fc600078e0057 */
[C---:B------:R-:W-:Y:S01]  /*6520*/  HMMA.16816.F32 R76, R4.reuse, R18, R212 ;  /* 0x00000012044c723c */ /* 0x040fe200000018d4 */
[----:B------:R-:W1:Y:S07]  /*6530*/  LDSM.16.MT88.4 R16, [R230+0x2000] ;  /* 0x00200000e610783b */ /* 0x000e6e0000004200 */
[C---:B------:R-:W-:Y:S08]  /*6540*/  HMMA.16816.F32 R116, R4.reuse, R12, R208 ;  /* 0x0000000c0474723c */ /* 0x040ff000000018d0 */
[C---:B------:R-:W-:Y:S01]  /*6550*/  HMMA.16816.F32 R84, R4.reuse, R14, R152 ;  /* 0x0000000e0454723c */ /* 0x040fe20000001898 */
[----:B------:R-:W3:Y:S07]  /*6560*/  LDSM.16.MT88.4 R12, [R224+0x5000] ;  /* 0x00500000e00c783b */ /* 0x000eee0000004200 */
[----:B------:R-:W-:Y:S01]  /*6570*/  HMMA.16816.F32 R140, R4, R10, R140 ;  /* 0x0000000a048c723c */ /* 0x000fe2000000188c */
[----:B------:R-:W-:-:S07]  /*6580*/  IMAD.MOV.U32 R123, RZ, RZ, R127 ;  /* 0x000000ffff7b7224 */ /* 0x000fce00078e007f */
[C---:B------:R-:W-:Y:S01]  /*6590*/  HMMA.16816.F32 R124, R4.reuse, R8, R148 ;  /* 0x00000008047c723c */ /* 0x040fe20000001894 */
[----:B------:R-:W4:Y:S01]  /*65a0*/  LDSM.16.MT88.4 R8, [R228+0x5000] ;  /* 0x00500000e408783b */ /* 0x000f220000004200 */
[----:B------:R-:W-:Y:S02]  /*65b0*/  IMAD.MOV.U32 R222, RZ, RZ, R156 ;  /* 0x000000ffffde7224 */ /* 0x000fe400078e009c */
[----:B------:R-:W-:Y:S01]  /*65c0*/  IMAD.MOV.U32 R95, RZ, RZ, R128 ;  /* 0x000000ffff5f7224 */ /* 0x000fe200078e0080 */
[----:B------:R-:W-:Y:S01]  /*65d0*/  MOV R128, R129 ;  /* 0x0000008100807202 */ /* 0x000fe20000000f00 */
[----:B------:R-:W-:Y:S01]  /*65e0*/  IMAD.MOV.U32 R129, RZ, RZ, R130 ;  /* 0x000000ffff817224 */ /* 0x000fe200078e0082 */
[----:B------:R-:W-:Y:S01]  /*65f0*/  MOV R0, R122 ;  /* 0x0000007a00007202 */ /* 0x000fe20000000f00 */
[----:B------:R-:W-:Y:S01]  /*6600*/  IMAD.MOV.U32 R121, RZ, RZ, R222 ;  /* 0x000000ffff797224 */ /* 0x000fe200078e00de */
[----:B------:R-:W-:Y:S01]  /*6610*/  MOV R130, R131 ;  /* 0x0000008300827202 */ /* 0x000fe20000000f00 */
[----:B------:R-:W-:Y:S01]  /*6620*/  IMAD.MOV.U32 R131, RZ, RZ, R220 ;  /* 0x000000ffff837224 */ /* 0x000fe200078e00dc */
[----:B------:R-:W-:Y:S01]  /*6630*/  MOV R122, R221 ;  /* 0x000000dd007a7202 */ /* 0x000fe20000000f00 */
[C---:B-1----:R-:W-:Y:S01]  /*6640*/  HMMA.16816.F32 R216, R4.reuse, R18, R136 ;  /* 0x0000001204d8723c */ /* 0x042fe20000001888 */
[----:B------:R-:W-:Y:S01]  /*6650*/  MOV R120, R223 ;  /* 0x000000df00787202 */ /* 0x000fe20000000f00 */
[----:B------:R-:W-:Y:S02]  /*6660*/  LDSM.16.MT88.4 R136, [R230+0x2800] ;  /* 0x00280000e688783b */ /* 0x000fe40000004200 */
[----:B------:R-:W-:Y:S01]  /*6670*/  MOV R153, R140 ;  /* 0x0000008c00997202 */ /* 0x000fe20000000f00 */
[----:B------:R-:W-:Y:S01]  /*6680*/  IMAD.MOV.U32 R152, RZ, RZ, R141 ;  /* 0x000000ffff987224 */ /* 0x000fe200078e008d */
[----:B------:R-:W-:Y:S01]  /*6690*/  MOV R94, R142 ;  /* 0x0000008e005e7202 */ /* 0x000fe20000000f00 */
[----:B------:R-:W-:Y:S01]  /*66a0*/  IMAD.MOV.U32 R93, RZ, RZ, R143 ;  /* 0x000000ffff5d7224 */ /* 0x000fe200078e008f */
[C---:B------:R-:W-:Y:S01]  /*66b0*/  HMMA.16816.F32 R220, R4.reuse, R16, R144 ;  /* 0x0000001004dc723c */ /* 0x040fe20000001890 */
[----:B------:R-:W1:Y:S04]  /*66c0*/  LDSM.16.MT88.4 R16, [R227+0x5000] ;  /* 0x00500000e310783b */ /* 0x000e680000004200 */
[----:B------:R2:W5:Y:S03]  /*66d0*/  LDL.LU R156, [R1+0x74] ;  /* 0x00007400019c7983 */ /* 0x0005660000300800 */
[C---:B---3--:R-:W-:Y:S08]  /*66e0*/  HMMA.16816.F32 R140, R4.reuse, R12, R96 ;  /* 0x0000000c048c723c */ /* 0x048ff00000001860 */
[C---:B------:R-:W-:Y:S01]  /*66f0*/  HMMA.16816.F32 R88, R4.reuse, R14, R88 ;  /* 0x0000000e0458723c */ /* 0x040fe20000001858 */
[----:B------:R-:W3:Y:S07]  /*6700*/  LDSM.16.MT88.4 R12, [R230+0x5000] ;  /* 0x00500000e60c783b */ /* 0x000eee0000004200 */
[C---:B----4-:R-:W-:Y:S08]  /*6710*/  HMMA.16816.F32 R148, R4.reuse, R8, R44 ;  /* 0x000000080494723c */ /* 0x050ff0000000182c */
[C---:B------:R-:W-:Y:S01]  /*6720*/  HMMA.16816.F32 R32, R4.reuse, R10, R32 ;  /* 0x0000000a0420723c */ /* 0x040fe20000001820 */
[----:B------:R-:W4:Y:S07]  /*6730*/  LDSM.16.MT88.4 R8, [R224+0x8000] ;  /* 0x00800000e008783b */ /* 0x000f2e0000004200 */
[C---:B-1----:R-:W-:Y:S08]  /*6740*/  HMMA.16816.F32 R44, R4.reuse, R16, R132 ;  /* 0x00000010042c723c */ /* 0x042ff00000001884 */
[C---:B------:R-:W-:Y:S08]  /*6750*/  HMMA.16816.F32 R68, R4.reuse, R18, R68 ;  /* 0x000000120444723c */ /* 0x040ff00000001844 */
[C---:B---3--:R-:W-:Y:S08]  /*6760*/  HMMA.16816.F32 R16, R4.reuse, R14, R52 ;  /* 0x0000000e0410723c */ /* 0x048ff00000001834 */
[C---:B------:R-:W-:Y:S01]  /*6770*/  HMMA.16816.F32 R60, R4.reuse, R12, R60 ;  /* 0x0000000c043c723c */ /* 0x040fe2000000183c */
[----:B------:R-:W1:Y:S07]  /*6780*/  LDSM.16.MT88.4 R12, [R227+0x8000] ;  /* 0x00800000e30c783b */ /* 0x000e6e0000004200 */
[----:B------:R-:W-:Y:S01]  /*6790*/  IMAD.MOV.U32 R98, RZ, RZ, R68 ;  /* 0x000000ffff627224 */ /* 0x000fe200078e0044 */
[----:B------:R-:W-:Y:S01]  /*67a0*/  MOV R97, R69 ;  /* 0x0000004500617202 */ /* 0x000fe20000000f00 */
[----:B------:R-:W-:Y:S01]  /*67b0*/  IMAD.MOV.U32 R96, RZ, RZ, R70 ;  /* 0x000000ffff607224 */ /* 0x000fe200078e0046 */
[----:B------:R-:W-:Y:S01]  /*67c0*/  MOV R83, R71 ;  /* 0x0000004700537202 */ /* 0x000fe20000000f00 */
[C---:B----4-:R-:W-:Y:S04]  /*67d0*/  HMMA.16816.F32 R212, R4.reuse, R10, R28 ;  /* 0x0000000a04d4723c */ /* 0x050fe8000000181c */
[----:B------:R-:W-:Y:S01]  /*67e0*/  IMAD.MOV.U32 R55, RZ, RZ, R16 ;  /* 0x000000ffff377224 */ /* 0x000fe200078e0010 */
[----:B------:R-:W-:Y:S01]  /*67f0*/  MOV R54, R17 ;  /* 0x0000001100367202 */ /* 0x000fe20000000f00 */
[----:B------:R-:W-:Y:S01]  /*6800*/  IMAD.MOV.U32 R53, RZ, RZ, R18 ;  /* 0x000000ffff357224 */ /* 0x000fe200078e0012 */
[----:B------:R-:W-:Y:S01]  /*6810*/  MOV R52, R19 ;  /* 0x0000001300347202 */ /* 0x000fe20000000f00 */
[----:B------:R-:W-:Y:S01]  /*6820*/  HMMA.16816.F32 R68, R4, R8, R40 ;  /* 0x000000080444723c */ /* 0x000fe20000001828 */
[----:B------:R-:W3:Y:S04]  /*6830*/  LDSM.16.MT88.4 R16, [R228+0x8000] ;  /* 0x00800000e410783b */ /* 0x000ee80000004200 */
[----:B------:R-:W4:Y:S01]  /*6840*/  LDSM.16.MT88.4 R8, [R230+0x8000] ;  /* 0x00800000e608783b */ /* 0x000f220000004200 */
[----:B------:R-:W-:Y:S01]  /*6850*/  IMAD.MOV.U32 R146, RZ, RZ, R0 ;  /* 0x000000ffff927224 */ /* 0x000fe200078e0000 */
[----:B------:R-:W-:Y:S01]  /*6860*/  MOV R0, R95 ;  /* 0x0000005f00007202 */ /* 0x000fe20000000f00 */
[----:B------:R-:W-:-:S04]  /*6870*/  IMAD.MOV.U32 R147, RZ, RZ, R120 ;  /* 0x000000ffff937224 */ /* 0x000fc800078e0078 */
[----:B------:R-:W-:-:S04]  /*6880*/  FADD.FTZ R0, R0, R22 ;  /* 0x0000001600007221 */ /* 0x000fc80000010000 */
[----:B------:R-:W-:Y:S01]  /*6890*/  FADD.FTZ R0, R147, R0 ;  /* 0x0000000093007221 */ /* 0x000fe20000010000 */
[C---:B-1----:R-:W-:Y:S01]  /*68a0*/  HMMA.16816.F32 R28, R4.reuse, R12, R56 ;  /* 0x0000000c041c723c */ /* 0x042fe20000001838 */
[----:B------:R-:W-:Y:S07]  /*68b0*/  LDSM.16.MT88.4 R56, [R227+0x5800] ;  /* 0x00580000e338783b */ /* 0x000fee0000004200 */
[C---:B------:R-:W-:Y:S08]  /*68c0*/  HMMA.16816.F32 R48, R4.reuse, R14, R48 ;  /* 0x0000000e0430723c */ /* 0x040ff00000001830 */
[C---:B---3--:R-:W-:Y:S08]  /*68d0*/  HMMA.16816.F32 R208, R4.reuse, R16, R72 ;  /* 0x0000001004d0723c */ /* 0x048ff00000001848 */
[C---:B------:R-:W-:Y:S08]  /*68e0*/  HMMA.16816.F32 R40, R4.reuse, R18, R64 ;  /* 0x000000120428723c */ /* 0x040ff00000001840 */
[C---:B----4-:R-:W-:Y:S08]  /*68f0*/  HMMA.16816.F32 R36, R4.reuse, R8, R36 ;  /* 0x000000080424723c */ /* 0x050ff00000001824 */
[----:B------:R-:W-:Y:S01]  /*6900*/  HMMA.16816.F32 R24, R4, R10, R24 ;  /* 0x0000000a0418723c */ /* 0x000fe20000001818 */
[----:B------:R1:W-:Y:S01]  /*6910*/  MUFU.EX2 R4, R3 ;  /* 0x0000000300047308 */ /* 0x0003e20000000800 */
[----:B------:R-:W-:Y:S01]  /*6920*/  MOV R154, R121 ;  /* 0x00000079009a7202 */ /* 0x000fe20000000f00 */
        /* <DEDUP_REMOVED lines=13> */
[----:B------:R-:W-:Y:S01]  /*6a00*/  LDSM.16.MT88.4 R64, [R230+0x5800] ;  /* 0x00580000e640783b */ /* 0x000fe20000004200 */
[----:B-1----:R-:W-:-:S03]  /*6a10*/  FADD.FTZ R3, R146, R2 ;  /* 0x0000000292037221 */ /* 0x002fc60000010000 */
[----:B------:R-:W1:Y:S01]  /*6a20*/  LDSM.16.MT88.4 R144, [R224+0x5800] ;  /* 0x00580000e090783b */ /* 0x000e620000004200 */
[----:B------:R-:W-:Y:S02]  /*6a30*/  FADD.FTZ R2, R155, R0 ;  /* 0x000000009b027221 */ /* 0x000fe40000010000 */
[----:B------:R-:W-:Y:S01]  /*6a40*/  FADD.FTZ R3, R154, R3 ;  /* 0x000000039a037221 */ /* 0x000fe20000010000 */
[----:B------:R-:W-:Y:S01]  /*6a50*/  MUFU.EX2 R8, R112 ;  /* 0x0000007000087308 */ /* 0x000fe20000000800 */
[----:B------:R-:W-:Y:S01]  /*6a60*/  FADD.FTZ R2, R80, R2 ;  /* 0x0000000250027221 */ /* 0x000fe20000010000 */
[----:B------:R-:W-:Y:S01]  /*6a70*/  MOV R93, R129 ;  /* 0x00000081005d7202 */ /* 0x000fe20000000f00 */
[----:B------:R-:W-:Y:S01]  /*6a80*/  FADD.FTZ R0, R82, R3 ;  /* 0x0000000352007221 */ /* 0x000fe20000010000 */
[----:B------:R-:W-:Y:S04]  /*6a90*/  LDSM.16.MT88.4 R72, [R224+0x8800] ;  /* 0x00880000e048783b */ /* 0x000fe80000004200 */
[----:B------:R-:W3:Y:S01]  /*6aa0*/  MUFU.EX2 R11, R113 ;  /* 0x00000071000b7308 */ /* 0x000ee20000000800 */
[----:B------:R-:W-:-:S07]  /*6ab0*/  FADD.FTZ R2, R166, R2 ;  /* 0x00000002a6027221 */ /* 0x000fce0000010000 */
[----:B------:R-:W-:Y:S01]  /*6ac0*/  MUFU.EX2 R10, R114 ;  /* 0x00000072000a7308 */ /* 0x000fe20000000800 */
[----:B------:R-:W-:-:S07]  /*6ad0*/  IMAD.MOV.U32 R94, RZ, RZ, R128 ;  /* 0x000000ffff5e7224 */ /* 0x000fce00078e0080 */
[----:B------:R-:W4:Y:S01]  /*6ae0*/  MUFU.EX2 R9, R115 ;  /* 0x0000007300097308 */ /* 0x000f220000000800 */
[----:B------:R-:W-:-:S07]  /*6af0*/  FADD.FTZ R0, R81, R0 ;  /* 0x0000000051007221 */ /* 0x000fce0000010000 */
[----:B------:R-:W-:Y:S08]  /*6b00*/  MUFU.EX2 R7, R21 ;  /* 0x0000001500077308 */ /* 0x000ff00000000800 */
[----:B------:R-:W1:Y:S08]  /*6b10*/  MUFU.EX2 R6, R20 ;  /* 0x0000001400067308 */ /* 0x000e700000000800 */
[----:B------:R-:W1:Y:S01]  /*6b20*/  MUFU.EX2 R5, R23 ;  /* 0x0000001700057308 */ /* 0x000e620000000800 */
[----:B------:R-:W-:Y:S01]  /*6b30*/  IMAD.MOV.U32 R15, RZ, RZ, R12 ;  /* 0x000000ffff0f7224 */ /* 0x000fe200078e000c */
[----:B------:R-:W-:Y:S01]  /*6b40*/  MOV R14, R13 ;  /* 0x0000000d000e7202 */ /* 0x000fe20000000f00 */
[----:B------:R-:W-:Y:S01]  /*6b50*/  FADD.FTZ R3, R167, R2 ;  /* 0x00000002a7037221 */ /* 0x000fe20000010000 */
[----:B---3--:R-:W-:Y:S01]  /*6b60*/  F2FP.PACK_AB R96, R11, R8 ;  /* 0x000000080b60723e */ /* 0x008fe200000000ff */
[----:B------:R-:W-:Y:S01]  /*6b70*/  FADD.FTZ R12, R93, R0 ;  /* 0x000000005d0c7221 */ /* 0x000fe20000010000 */
[----:B----4-:R-:W-:Y:S01]  /*6b80*/  F2FP.PACK_AB R98, R9, R10 ;  /* 0x0000000a0962723e */ /* 0x010fe200000000ff */
[----:B------:R-:W-:Y:S01]  /*6b90*/  @P1 IMAD.HI.U32 R13, R94, c[0x0][0x2c8], RZ ;  /* 0x0000b2005e0d1a27 */ /* 0x000fe200078e00ff */
[----:B------:R-:W3:Y:S03]  /*6ba0*/  LDSM.16.MT88.4 R112, [R224+0x2800] ;  /* 0x00280000e070783b */ /* 0x000ee60000004200 */
[----:B------:R-:W-:Y:S01]  /*6bb0*/  FADD.FTZ R3, R165, R3 ;  /* 0x00000003a5037221 */ /* 0x000fe20000010000 */
[----:B------:R-:W4:Y:S01]  /*6bc0*/  LDSM.16.MT88.4 R120, [R228+0x2800] ;  /* 0x00280000e478783b */ /* 0x000f220000004200 */
[----:B------:R-:W-:Y:S01]  /*6bd0*/  IMAD.MOV.U32 R0, RZ, RZ, R94 ;  /* 0x000000ffff007224 */ /* 0x000fe200078e005e */
[----:B------:R-:W-:Y:S01]  /*6be0*/  @P1 SHF.R.U32.HI R0, RZ, c[0x0][0x2cc], R13 ;  /* 0x0000b300ff001a19 */ /* 0x000fe2000001160d */
[----:B------:R-:W-:Y:S01]  /*6bf0*/  FADD.FTZ R2, R95, R12 ;  /* 0x0000000c5f027221 */ /* 0x000fe20000010000 */
[----:B------:R-:W-:Y:S01]  /*6c00*/  MOV R95, c[0x0][0x168] ;  /* 0x00005a00005f7a02 */ /* 0x000fe20000000f00 */
[----:B------:R-:W-:Y:S01]  /*6c10*/  FADD.FTZ R3, R103, R3 ;  /* 0x0000000367037221 */ /* 0x000fe20000010000 */
[----:B-1----:R-:W-:Y:S01]  /*6c20*/  F2FP.PACK_AB R97, R6, R7 ;  /* 0x000000070661723e */ /* 0x002fe200000000ff */
[----:B------:R-:W-:Y:S01]  /*6c30*/  FADD.FTZ R2, R92, R2 ;  /* 0x000000025c027221 */ /* 0x000fe20000010000 */
[----:B------:R-:W-:Y:S01]  /*6c40*/  F2FP.PACK_AB R99, R5, R4 ;  /* 0x000000040563723e */ /* 0x000fe200000000ff */
[----:B------:R-:W1:Y:S01]  /*6c50*/  LDSM.16.MT88.4 R128, [R227+0x2800] ;  /* 0x00280000e380783b */ /* 0x000e620000004200 */
[----:B------:R-:W-:Y:S01]  /*6c60*/  IADD3 R0, R0, c[0x0][0x1d0], -R95 ;  /* 0x0000740000007a10 */ /* 0x000fe20007ffe85f */
[----:B------:R-:W-:-:S02]  /*6c70*/  FADD.FTZ R3, R102, R3 ;  /* 0x0000000366037221 */ /* 0x000fc40000010000 */
[----:B------:R-:W-:Y:S01]  /*6c80*/  FADD.FTZ R2, R106, R2 ;  /* 0x000000026a027221 */ /* 0x000fe20000010000 */
[----:B------:R-:W-:Y:S01]  /*6c90*/  MOV R21, R54 ;  /* 0x0000003600157202 */ /* 0x000fe20000000f00 */
[----:B------:R-:W-:Y:S01]  /*6ca0*/  IMAD.MOV.U32 R20, RZ, RZ, R55 ;  /* 0x000000ffff147224 */ /* 0x000fe200078e0037 */
[----:B------:R-:W-:Y:S01]  /*6cb0*/  MOV R23, R52 ;  /* 0x0000003400177202 */ /* 0x000fe20000000f00 */
[C---:B------:R-:W-:Y:S01]  /*6cc0*/  HMMA.16816.F32 R140, R96.reuse, R144, R140 ;  /* 0x00000090608c723c */ /* 0x040fe2000000188c */
[----:B------:R-:W-:Y:S01]  /*6cd0*/  IMAD.HI R12, R0, 0x2aaaaaab, RZ ;  /* 0x2aaaaaab000c7827 */ /* 0x000fe200078e02ff */
[----:B------:R-:W1:Y:S03]  /*6ce0*/  LDSM.16.MT88.4 R152, [R228+0x5800] ;  /* 0x00580000e498783b */ /* 0x000e660000004200 */
[----:B------:R-:W-:Y:S01]  /*6cf0*/  FADD.FTZ R0, R104, R3 ;  /* 0x0000000368007221 */ /* 0x000fe20000010000 */
[----:B------:R-:W1:Y:S01]  /*6d00*/  LDSM.16.MT88.4 R80, [R228+0x8800] ;  /* 0x00880000e450783b */ /* 0x000e620000004200 */
[----:B------:R-:W-:Y:S01]  /*6d10*/  FADD.FTZ R2, R107, R2 ;  /* 0x000000026b027221 */ /* 0x000fe20000010000 */
[----:B------:R-:W-:Y:S02]  /*6d20*/  HMMA.16816.F32 R144, R96, R146, R88 ;  /* 0x000000926090723c */ /* 0x000fe40000001858 */
[----:B------:R-:W1:Y:S01]  /*6d30*/  LDSM.16.MT88.4 R88, [R227+0x8800] ;  /* 0x00880000e358783b */ /* 0x000e620000004200 */
[----:B------:R-:W-:-:S05]  /*6d40*/  FADD.FTZ R0, R105, R0 ;  /* 0x0000000069007221 */ /* 0x000fca0000010000 */
[----:B------:R-:W-:Y:S01]  /*6d50*/  HMMA.16816.F32 R52, R96, R56, R44 ;  /* 0x000000386034723c */ /* 0x000fe2000000182c */
[----:B------:R-:W-:Y:S01]  /*6d60*/  FADD.FTZ R2, R164, R2 ;  /* 0x00000002a4027221 */ /* 0x000fe20000010000 */
[----:B------:R-:W-:-:S06]  /*6d70*/  SHF.R.U32.HI R3, RZ, 0x1f, R12 ;  /* 0x0000001fff037819 */ /* 0x000fcc000001160c */
[----:B------:R-:W-:Y:S01]  /*6d80*/  HMMA.16816.F32 R56, R96, R58, R16 ;  /* 0x0000003a6038723c */ /* 0x000fe20000001810 */
[----:B------:R-:W1:Y:S01]  /*6d90*/  LDSM.16.MT88.4 R16, [R230+0x8800] ;  /* 0x00880000e610783b */ /* 0x000e620000004200 */
[----:B------:R-:W-:Y:S01]  /*6da0*/  FADD.FTZ R7, R7, R0 ;  /* 0x0000000007077221 */ /* 0x000fe20000010000 */
[----:B------:R-:W-:Y:S01]  /*6db0*/  LEA.HI.SX32 R3, R12, R3, 0x1c ;  /* 0x000000030c037211 */ /* 0x000fe200078fe2ff */
[----:B------:R-:W-:Y:S01]  /*6dc0*/  FADD.FTZ R8, R8, R2 ;  /* 0x0000000208087221 */ /* 0x000fe20000010000 */
[----:B------:R-:W-:Y:S01]  /*6dd0*/  IADD3 R13, R14, -0x2, RZ ;  /* 0xfffffffe0e0d7810 */ /* 0x000fe20007ffe0ff */
[----:B------:R-:W-:Y:S01]  /*6de0*/  FADD.FTZ R6, R6, R7 ;  /* 0x0000000706067221 */ /* 0x000fe20000010000 */
[----:B------:R-:W-:Y:S01]  /*6df0*/  IMNMX R0, R15, R3, !PT ;  /* 0x000000030f007217 */ /* 0x000fe20007800200 */
[----:B------:R-:W-:Y:S02]  /*6e00*/  FADD.FTZ R11, R11, R8 ;  /* 0x000000080b0b7221 */ /* 0x000fe40000010000 */
[----:B------:R-:W-:Y:S01]  /*6e10*/  FADD.FTZ R4, R4, R6 ;  /* 0x0000000604047221 */ /* 0x000fe20000010000 */
[----:B------:R-:W-:Y:S01]  /*6e20*/  STL [R1+0x8], R13 ;  /* 0x0000080d01007387 */ /* 0x000fe20000100800 */
[----:B------:R-:W-:Y:S01]  /*6e30*/  FADD.FTZ R10, R10, R11 ;  /* 0x0000000b0a0a7221 */ /* 0x000fe20000010000 */
[----:B------:R-:W-:-:S02]  /*6e40*/  ISETP.GE.AND P0, PT, R13, R0, PT ;  /* 0x000000000d00720c */ /* 0x000fc40003f06270 */
[----:B------:R2:W-:Y:S01]  /*6e50*/  STL [R1+0xc], R0 ;  /* 0x00000c0001007387 */ /* 0x0005e20000100800 */
[----:B------:R-:W-:Y:S01]  /*6e60*/  FADD.FTZ R2, R9, R10 ;  /* 0x0000000a09027221 */ /* 0x000fe20000010000 */
[----:B---3--:R-:W-:Y:S01]  /*6e70*/  HMMA.16816.F32 R108, R96, R112, R108 ;  /* 0x00000070606c723c */ /* 0x008fe2000000186c */
[----:B--2---:R-:W-:-:S05]  /*6e80*/  FADD.FTZ R0, R5, R4 ;  /* 0x0000000405007221 */ /* 0x004fca0000010000 */
[----:B------:R2:W-:Y:S04]  /*6e90*/  STL [R1+0x1c], R0 ;  /* 0x00001c0001007387 */ /* 0x0005e80000100800 */
[----:B------:R2:W-:Y:S01]  /*6ea0*/  STL [R1+0x18], R2 ;  /* 0x0000180201007387 */ /* 0x0005e20000100800 */
[C---:B----4-:R-:W-:Y:S08]  /*6eb0*/  HMMA.16816.F32 R116, R96.reuse, R120, R116 ;  /* 0x000000786074723c */ /* 0x050ff00000001874 */
[C---:B-1----:R-:W-:Y:S08]  /*6ec0*/  HMMA.16816.F32 R124, R96.reuse, R128, R124 ;  /* 0x00000080607c723c */ /* 0x042ff0000000187c */
        /* <DEDUP_REMOVED lines=18> */
[----:B--2---:R-:W2:Y:S01]  /*6ff0*/  LDL R15, [R1+0x14] ;  /* 0x00001400010f7983 */ /* 0x004ea20000100800 */
[----:B------:R-:W-:-:S02]  /*7000*/  MOV R104, R100 ;  /* 0x0000006400687202 */ /* 0x000fc40000000f00 */
[----:B------:R-:W-:Y:S02]  /*7010*/  MOV R103, R101 ;  /* 0x0000006500677202 */ /* 0x000fe40000000f00 */
[----:B------:R-:W-:Y:S01]  /*7020*/  MOV R218, R13 ;  /* 0x0000000d00da7202 */ /* 0x000fe20000000f00 */
[----:B--2---:R-:W-:-:S05]  /*7030*/  @P1 IMAD.HI.U32 R0, R15, c[0x0][0x2c8], RZ ;  /* 0x0000b2000f001a27 */ /* 0x004fca00078e00ff */
[----:B------:R-:W-:-:S05]  /*7040*/  @P1 SHF.R.U32.HI R0, RZ, c[0x0][0x2cc], R0 ;  /* 0x0000b300ff001a19 */ /* 0x000fca0000011600 */
[----:B------:R1:W-:Y:S02]  /*7050*/  @P1 STL [R1+0x10], R0 ;  /* 0x0000100001001387 */ /* 0x0003e40000100800 */
.L_x_840:
[----:B------:R-:W-:Y:S04]  /*7060*/  DEPBAR.LE SB0, 0x0 ;  /* 0x000080000000791a */ /* 0x000fe80000000000 */
[----:B------:R-:W-:Y:S01]  /*7070*/  WARPSYNC 0xffffffff ;  /* 0xffffffff00007948 */ /* 0x000fe20003800000 */
[----:B------:R-:W-:Y:S08]  /*7080*/  BAR.SYNC.DEFER_BLOCKING 0x0 ;  /* 0x0000000000007b1d */ /* 0x000ff00000010000 */
[----:B------:R-:W2:Y:S08]  /*7090*/  LDSM.16.M88.4 R8, [R225] ;  /* 0x00000000e108783b */ /* 0x000eb00000000200 */
[----:B------:R-:W3:Y:S04]  /*70a0*/  LDL R208, [R1+0x20] ;  /* 0x0000200001d07983 */ /* 0x000ee80000100800 */
[----:B------:R-:W4:Y:S08]  /*70b0*/  LDSM.16.M88.4 R16, [R225+0x800] ;  /* 0x00080000e110783b */ /* 0x000f300000000200 */
[----:B------:R-:W3:Y:S06]  /*70c0*/  LDL.64 R2, [R1+0x38] ;  /* 0x0000380001027983 */ /* 0x000eec0000100a00 */
[----:B------:R-:W3:Y:S04]  /*70d0*/  LDL R102, [R1+0x40] ;  /* 0x0000400001667983 */ /* 0x000ee80000100800 */
[----:B------:R-:W1:Y:S08]  /*70e0*/  LDSM.16.M88.4 R24, [R225+0x1000] ;  /* 0x00100000e118783b */ /* 0x000e700000000200 */
[----:B------:R-:W3:Y:S01]  /*70f0*/  LDL R209, [R1+0x4] ;  /* 0x0000040001d17983 */ /* 0x000ee20000100800 */
[C---:B--2--5:R-:W-:Y:S03]  /*7100*/  HMMA.16816.F32 R4, R156.reuse, R8, RZ ;  /* 0x000000089c04723c */ /* 0x064fe600000018ff */
[----:B------:R-:W2:Y:S05]  /*7110*/  LDSM.16.M88.4 R32, [R225+0x1800] ;  /* 0x00180000e120783b */ /* 0x000eaa0000000200 */
[C---:B------:R-:W-:Y:S03]  /*7120*/  HMMA.16816.F32 R8, R156.reuse, R10, RZ ;  /* 0x0000000a9c08723c */ /* 0x040fe600000018ff */
[----:B------:R-:W2:Y:S05]  /*7130*/  LDSM.16.M88.4 R40, [R225+0x2000] ;  /* 0x00200000e128783b */ /* 0x000eaa0000000200 */
[C---:B----4-:R-:W-:Y:S03]  /*7140*/  HMMA.16816.F32 R12, R156.reuse, R16, RZ ;  /* 0x000000109c0c723c */ /* 0x050fe600000018ff */
[----:B------:R-:W4:Y:S05]  /*7150*/  LDSM.16.M88.4 R48, [R225+0x2800] ;  /* 0x00280000e130783b */ /* 0x000f2a0000000200 */
[C---:B------:R-:W-:Y:S03]  /*7160*/  HMMA.16816.F32 R16, R156.reuse, R18, RZ ;  /* 0x000000129c10723c */ /* 0x040fe600000018ff */
[----:B------:R-:W4:Y:S05]  /*7170*/  LDSM.16.M88.4 R164, [R231] ;  /* 0x00000000e7a4783b */ /* 0x000f2a0000000200 */
[C---:B-1----:R-:W-:Y:S03]  /*7180*/  HMMA.16816.F32 R20, R156.reuse, R24, RZ ;  /* 0x000000189c14723c */ /* 0x042fe600000018ff */
[----:B------:R-:W3:Y:S04]  /*7190*/  LDL R213, [R1+0x10] ;  /* 0x0000100001d57983 */ /* 0x000ee80000100800 */
[----:B------:R-:W3:Y:S01]  /*71a0*/  LDL R212, [R1+0x24] ;  /* 0x0000240001d47983 */ /* 0x000ee20000100800 */
[C---:B------:R-:W-:Y:S08]  /*71b0*/  HMMA.16816.F32 R24, R156.reuse, R26, RZ ;  /* 0x0000001a9c18723c */ /* 0x040ff000000018ff */
[C---:B--2---:R-:W-:Y:S08]  /*71c0*/  HMMA.16816.F32 R28, R156.reuse, R32, RZ ;  /* 0x000000209c1c723c */ /* 0x044ff000000018ff */
[C---:B------:R-:W-:Y:S08]  /*71d0*/  HMMA.16816.F32 R32, R156.reuse, R34, RZ ;  /* 0x000000229c20723c */ /* 0x040ff000000018ff */
[C---:B------:R-:W-:Y:S08]  /*71e0*/  HMMA.16816.F32 R36, R156.reuse, R40, RZ ;  /* 0x000000289c24723c */ /* 0x040ff000000018ff */
[C---:B------:R-:W-:Y:S08]  /*71f0*/  HMMA.16816.F32 R40, R156.reuse, R42, RZ ;  /* 0x0000002a9c28723c */ /* 0x040ff000000018ff */
[C---:B----4-:R-:W-:Y:S08]  /*7200*/  HMMA.16816.F32 R44, R156.reuse, R48, RZ ;  /* 0x000000309c2c723c */ /* 0x050ff000000018ff */
[----:B------:R-:W-:Y:S08]  /*7210*/  HMMA.16816.F32 R48, R156, R50, RZ ;  /* 0x000000329c30723c */ /* 0x000ff000000018ff */
[C---:B------:R-:W-:Y:S08]  /*7220*/  HMMA.16816.F32 R4, R160.reuse, R164, R4 ;  /* 0x000000a4a004723c */ /* 0x040ff00000001804 */
[C---:B------:R-:W-:Y:S01]  /*7230*/  HMMA.16816.F32 R8, R160.reuse, R166, R8 ;  /* 0x000000a6a008723c */ /* 0x040fe20000001808 */
[----:B------:R-:W1:Y:S07]  /*7240*/  LDSM.16.M88.4 R164, [R248] ;  /* 0x00000000f8a4783b */ /* 0x000e6e0000000200 */
[C---:B-1----:R-:W-:Y:S08]  /*7250*/  HMMA.16816.F32 R12, R160.reuse, R164, R12 ;  /* 0x000000a4a00c723c */ /* 0x042ff0000000180c */
[C---:B------:R-:W-:Y:S01]  /*7260*/  HMMA.16816.F32 R16, R160.reuse, R166, R16 ;  /* 0x000000a6a010723c */ /* 0x040fe20000001810 */
[----:B------:R-:W1:Y:S07]  /*7270*/  LDSM.16.M88.4 R164, [R247] ;  /* 0x00000000f7a4783b */ /* 0x000e6e0000000200 */
[C---:B-1----:R-:W-:Y:S08]  /*7280*/  HMMA.16816.F32 R20, R160.reuse, R164, R20 ;  /* 0x000000a4a014723c */ /* 0x042ff00000001814 */
[C---:B------:R-:W-:Y:S01]  /*7290*/  HMMA.16816.F32 R24, R160.reuse, R166, R24 ;  /* 0x000000a6a018723c */ /* 0x040fe20000001818 */
[----:B------:R-:W1:Y:S07]  /*72a0*/  LDSM.16.M88.4 R164, [R246] ;  /* 0x00000000f6a4783b */ /* 0x000e6e0000000200 */
[C---:B-1----:R-:W-:Y:S08]  /*72b0*/  HMMA.16816.F32 R28, R160.reuse, R164, R28 ;  /* 0x000000a4a01c723c */ /* 0x042ff0000000181c */
[C---:B------:R-:W-:Y:S01]  /*72c0*/  HMMA.16816.F32 R32, R160.reuse, R166, R32 ;  /* 0x000000a6a020723c */ /* 0x040fe20000001820 */
[----:B------:R-:W1:Y:S02]  /*72d0*/  LDSM.16.M88.4 R164, [R245] ;  /* 0x00000000f5a4783b */ /* 0x000e640000000200 */
[----:B---3--:R-:W-:Y:S11]  /*72e0*/  ISETP.GT.AND P6, PT, R208, R218, PT ;  /* 0x000000dad000720c */ /* 0x008ff60003fc4270 */
[----:B------:R-:W-:Y:S02]  /*72f0*/  @!UPT UIADD3 URZ, URZ, URZ, URZ ;  /* 0x0000003f3f3ff290 */ /* 0x000fe4000fffe03f */
[----:B------:R-:W-:Y:S01]  /*7300*/  @!P6 SHF.R.S32.HI R0, RZ, 0x1f, R218 ;  /* 0x0000001fff00e819 */ /* 0x000fe200000114da */
[----:B------:R-:W-:Y:S04]  /*7310*/  @!P6 IMAD.WIDE.U32 R100, R218, c[0x0][0x208], RZ ;  /* 0x00008200da64ea25 */ /* 0x000fe800078e00ff */
[----:B------:R-:W-:Y:S02]  /*7320*/  @!P6 IMAD R0, R0, c[0x0][0x208], RZ ;  /* 0x000082000000ea24 */ /* 0x000fe400078e02ff */
[----:B------:R-:W-:Y:S02]  /*7330*/  @!P6 IMAD.MOV.U32 R3, RZ, RZ, R102 ;  /* 0x000000ffff03e224 */ /* 0x000fe400078e0066 */
[----:B------:R-:W-:Y:S01]  /*7340*/  @!P6 IMAD R0, R218, c[0x0][0x20c], R0 ;  /* 0x00008300da00ea24 */ /* 0x000fe200078e0200 */
[C---:B-1----:R-:W-:Y:S04]  /*7350*/  HMMA.16816.F32 R36, R160.reuse, R164, R36 ;  /* 0x000000a4a024723c */ /* 0x042fe80000001824 */
[----:B------:R-:W-:Y:S01]  /*7360*/  @!P6 IADD3 R0, R101, R0, RZ ;  /* 0x000000006500e210 */ /* 0x000fe20007ffe0ff */
[----:B------:R-:W-:Y:S03]  /*7370*/  @!P6 IMAD.WIDE.U32 R2, R100, 0x60, R2 ;  /* 0x000000606402e825 */ /* 0x000fe600078e0002 */
[C---:B------:R-:W-:Y:S01]  /*7380*/  HMMA.16816.F32 R40, R160.reuse, R166, R40 ;  /* 0x000000a6a028723c */ /* 0x040fe20000001828 */
[----:B------:R-:W1:Y:S03]  /*7390*/  LDSM.16.M88.4 R164, [R244] ;  /* 0x00000000f4a4783b */ /* 0x000e660000000200 */
[----:B------:R-:W-:Y:S05]  /*73a0*/  @!P6 IMAD R0, R0, 0x60, RZ ;  /* 0x000000600000e824 */ /* 0x000fea00078e02ff */
[----:B------:R-:W-:Y:S04]  /*73b0*/  @!P6 IADD3 R0, R3, R0, RZ ;  /* 0x000000000300e210 */ /* 0x000fe80007ffe0ff */
[C---:B------:R-:W-:Y:S01]  /*73c0*/  @!P6 SHF.L.U64.HI R100, R2.reuse, 0x1, R0 ;  /* 0x000000010264e819 */ /* 0x040fe20000010200 */
[----:B------:R-:W-:Y:S05]  /*73d0*/  @!P6 IMAD.SHL.U32 R0, R2, 0x2, RZ ;  /* 0x000000020200e824 */ /* 0x000fea00078e00ff */
[C---:B------:R-:W-:Y:S02]  /*73e0*/  @!P6 IADD3 R2, P0, R0.reuse, c[0x0][0x1f8], RZ ;  /* 0x00007e000002ea10 */ /* 0x040fe40007f1e0ff */
[----:B------:R-:W-:Y:S02]  /*73f0*/  @!P6 IADD3 R106, P5, R0, 0x80, RZ ;  /* 0x00000080006ae810 */ /* 0x000fe40007fbe0ff */
[----:B------:R-:W-:Y:S02]  /*7400*/  @!P6 IADD3.X R3, R100, c[0x0][0x1fc], RZ, P0, !PT ;  /* 0x00007f006403ea10 */ /* 0x000fe400007fe4ff */
[----:B------:R-:W-:Y:S03]  /*7410*/  @!P6 IADD3 R106, P0, R106, c[0x0][0x1f8], RZ ;  /* 0x00007e006a6aea10 */ /* 0x000fe60007f1e0ff */
[----:B------:R-:W-:Y:S01]  /*7420*/  @!PT LDS RZ, [RZ] ;  /* 0x00000000fffff984 */ /* 0x000fe20000000800 */
[----:B------:R-:W-:Y:S01]  /*7430*/  @!PT LDS RZ, [RZ] ;  /* 0x00000000fffff984 */ /* 0x000fe20000000800 */
[----:B------:R-:W-:Y:S01]  /*7440*/  @!PT LDS RZ, [RZ] ;  /* 0x00000000fffff984 */ /* 0x000fe20000000800 */
[----:B------:R2:W-:Y:S01]  /*7450*/  @!P6 LDGSTS.E.BYPASS.LTC128B.128 [R209+0x100], [R2.64], !P4 ;  /* 0x0010000002d1efae */ /* 0x0005e2000e101d48 */
[--C-:B------:R-:W-:Y:S02]  /*7460*/  @!P6 IADD3.X R107, RZ, c[0x0][0x1fc], R100.reuse, P0, P5 ;  /* 0x00007f00ff6bea10 */ /* 0x100fe400007ea464 */
[----:B------:R-:W-:Y:S05]  /*7470*/  @!P6 IADD3 R0, P5, R0, 0x100, RZ ;  /* 0x000001000000e810 */ /* 0x000fea0007fbe0ff */
[----:B------:R3:W-:Y:S01]  /*7480*/  @!P6 LDGSTS.E.BYPASS.LTC128B.128 [R209+0x3100], [R106.64], !P3 ;  /* 0x031000006ad1efae */ /* 0x0007e2000d901d48 */
[C---:B-1----:R-:W-:Y:S08]  /*7490*/  HMMA.16816.F32 R44, R160.reuse, R164, R44 ;  /* 0x000000a4a02c723c */ /* 0x042ff0000000182c */
[----:B------:R-:W-:Y:S04]  /*74a0*/  HMMA.16816.F32 R48, R160, R166, R48 ;  /* 0x000000a6a030723c */ /* 0x000fe80000001830 */
[----:B---3--:R-:W-:Y:S01]  /*74b0*/  @!P6 IADD3 R106, P0, R0, c[0x0][0x1f8], RZ ;  /* 0x00007e00006aea10 */ /* 0x008fe20007f1e0ff */
[----:B------:R-:W-:Y:S03]  /*74c0*/  @!P6 IMAD.MOV.U32 R0, RZ, RZ, 0x6 ;  /* 0x00000006ff00e424 */ /* 0x000fe600078e00ff */
[----:B------:R-:W-:Y:S04]  /*74d0*/  @!P6 IADD3.X R107, RZ, c[0x0][0x1fc], R100, P0, P5 ;  /* 0x00007f00ff6bea10 */ /* 0x000fe800007ea464 */
[----:B------:R-:W-:Y:S01]  /*74e0*/  @!P6 MOV R100, c[0x0][0x208] ;  /* 0x000082000064ea02 */ /* 0x000fe20000000f00 */
[----:B------:R1:W-:Y:S03]  /*74f0*/  @!P6 LDGSTS.E.BYPASS.LTC128B.128 [R209+0x6100], [R106.64], !P2 ;  /* 0x061000006ad1efae */ /* 0x0003e6000d101d48 */
[C---:B------:R-:W-:Y:S02]  /*7500*/  @!P6 SHF.L.U64.HI R0, R100.reuse, R0, c[0x0][0x20c] ;  /* 0x000083006400e619 */ /* 0x040fe40000010200 */
[----:B------:R-:W-:Y:S04]  /*7510*/  @!P6 SHF.L.U32 R100, R100, 0x6, RZ ;  /* 0x000000066464e819 */ /* 0x000fe800000006ff */
[----:B--2---:R-:W-:Y:S04]  /*7520*/  @!P6 IADD3 R2, P0, R2, R100, RZ ;  /* 0x000000640202e210 */ /* 0x004fe80007f1e0ff */
[----:B------:R-:W-:Y:S02]  /*7530*/  @!P6 IADD3.X R3, R3, R0, RZ, P0, !PT ;  /* 0x000000000303e210 */ /* 0x000fe400007fe4ff */
[----:B------:R-:W-:Y:S03]  /*7540*/  @!P6 IADD3 R100, P0, R100, R2, RZ ;  /* 0x000000026464e210 */ /* 0x000fe60007f1e0ff */
[----:B------:R2:W-:Y:S02]  /*7550*/  @!P6 LDGSTS.E.BYPASS.LTC128B.128 [R209+0x1100], [R2.64], !P4 ;  /* 0x0110000002d1efae */ /* 0x0005e4000e101d48 */
[----:B------:R-:W-:Y:S06]  /*7560*/  @!P6 IMAD.X R101, R0, 0x1, R3, P0 ;  /* 0x000000010065e824 */ /* 0x000fec00000e0603 */
[----:B------:R2:W-:Y:S08]  /*7570*/  @!P6 LDGSTS.E.BYPASS.LTC128B.128 [R209+0x4100], [R2.64+0x80], !P3 ;  /* 0x0410008002d1efae */ /* 0x0005f0000d901d48 */
[----:B------:R2:W-:Y:S08]  /*7580*/  @!P6 LDGSTS.E.BYPASS.LTC128B.128 [R209+0x7100], [R2.64+0x100], !P2 ;  /* 0x0710010002d1efae */ /* 0x0005f0000d101d48 */
[----:B------:R3:W-:Y:S08]  /*7590*/  @!P6 LDGSTS.E.BYPASS.LTC128B.128 [R209+0x2100], [R100.64], !P4 ;  /* 0x0210000064d1efae */ /* 0x0007f0000e101d48 */
[----:B------:R3:W-:Y:S08]  /*75a0*/  @!P6 LDGSTS.E.BYPASS.LTC128B.128 [R209+0x5100], [R100.64+0x80], !P3 ;  /* 0x0510008064d1efae */ /* 0x0007f0000d901d48 */
[----:B------:R3:W-:Y:S01]  /*75b0*/  @!P6 LDGSTS.E.BYPASS.LTC128B.128 [R209+0x8100], [R100.64+0x100], !P2 ;  /* 0x0810010064d1efae */ /* 0x0007e2000d101d48 */
[----:B--2---:R-:W-:Y:S07]  /*75c0*/  IMAD R3, R218, -0x60, RZ ;  /* 0xffffffa0da037824 */ /* 0x004fee00078e02ff */
[----:B------:R-:W2:Y:S01]  /*75d0*/  LDSM.16.M88.4 R164, [R229] ;  /* 0x00000000e5a4783b */ /* 0x000ea20000000200 */
[----:B------:R-:W-:Y:S04]  /*75e0*/  IADD3 R3, -R212, 0x1, R3 ;  /* 0x00000001d4037810 */ /* 0x000fe80007ffe103 */
[----:B------:R-:W-:Y:S03]  /*75f0*/  IADD3 R3, R3, c[0x0][0x1d0], RZ ;  /* 0x0000740003037a10 */ /* 0x000fe60007ffe0ff */
[----:B------:R-:W0:Y:S01]  /*7600*/  LDGDEPBAR ;  /* 0x00000000000079af */ /* 0x000e220000000000 */
[----:B------:R-:W-:Y:S07]  /*7610*/  IADD3 R3, R3, -c[0x0][0x168], RZ ;  /* 0x80005a0003037a10 */ /* 0x000fee0007ffe0ff */
[----:B------:R4:W3:Y:S01]  /*7620*/  LDL R2, [R1+0x14] ;  /* 0x0000140001027983 */ /* 0x0008e20000100800 */
[C---:B--2---:R-:W-:Y:S08]  /*7630*/  HMMA.16816.F32 R4, R168.reuse, R164, R4 ;  /* 0x000000a4a804723c */ /* 0x044ff00000001804 */
[C---:B------:R-:W-:Y:S01]  /*7640*/  HMMA.16816.F32 R8, R168.reuse, R166, R8 ;  /* 0x000000a6a808723c */ /* 0x040fe20000001808 */
[----:B------:R-:W2:Y:S07]  /*7650*/  LDSM.16.M88.4 R164, [R229+0x800] ;  /* 0x00080000e5a4783b */ /* 0x000eae0000000200 */
        /* <DEDUP_REMOVED lines=13> */
[----:B------:R-:W-:Y:S01]  /*7730*/  HMMA.16816.F32 R48, R168, R166, R48 ;  /* 0x000000a6a830723c */ /* 0x000fe20000001830 */
[----:B------:R-:W2:Y:S03]  /*7740*/  LDSM.16.M88.4 R164, [R226] ;  /* 0x00000000e2a4783b */ /* 0x000ea60000000200 */
[----:B---3--:R-:W-:Y:S05]  /*7750*/  @P1 MOV R2, R213 ;  /* 0x000000d500021202 */ /* 0x008fea0000000f00 */
[----:B------:R-:W3:Y:S04]  /*7760*/  LDL.LU R213, [R1+0x18] ;  /* 0x0000180001d57983 */ /* 0x000ee80000300800 */
[----:B------:R-:W1:Y:S01]  /*7770*/  SHFL.IDX PT, R0, R2, RZ, 0x1c1f ;  /* 0x001c1fff02007589 */ /* 0x000e6200000e0000 */
[C---:B--2---:R-:W-:Y:S08]  /*7780*/  HMMA.16816.F32 R4, R172.reuse, R164, R4 ;  /* 0x000000a4ac04723c */ /* 0x044ff00000001804 */
[C---:B------:R-:W-:Y:S01]  /*7790*/  HMMA.16816.F32 R8, R172.reuse, R166, R8 ;  /* 0x000000a6ac08723c */ /* 0x040fe20000001808 */
[----:B------:R-:W2:Y:S03]  /*77a0*/  LDSM.16.M88.4 R164, [R226+0x800] ;  /* 0x00080000e2a4783b */ /* 0x000ea60000000200 */
[----:B-1----:R-:W-:Y:S04]  /*77b0*/  IADD3 R0, R3, R0, RZ ;  /* 0x0000000003007210 */ /* 0x002fe80007ffe0ff */
[C---:B------:R-:W-:Y:S02]  /*77c0*/  ISETP.GT.AND P0, PT, R0.reuse, 0x8, PT ;  /* 0x000000080000780c */ /* 0x040fe40003f04270 */
[C---:B------:R-:W-:Y:S02]  /*77d0*/  ISETP.GT.AND P6, PT, R0.reuse, RZ, PT ;  /* 0x000000ff0000720c */ /* 0x040fe40003fc4270 */
[----:B------:R-:W-:Y:S01]  /*77e0*/  ISETP.GT.AND P5, PT, R0, 0x1, PT ;  /* 0x000000010000780c */ /* 0x000fe20003fa4270 */
[C---:B--2---:R-:W-:Y:S08]  /*77f0*/  HMMA.16816.F32 R12, R172.reuse, R164, R12 ;  /* 0x000000a4ac0c723c */ /* 0x044ff0000000180c */
[C---:B------:R-:W-:Y:S01]  /*7800*/  HMMA.16816.F32 R16, R172.reuse, R166, R16 ;  /* 0x000000a6ac10723c */ /* 0x040fe20000001810 */
[----:B------:R-:W1:Y:S07]  /*7810*/  LDSM.16.M88.4 R164, [R226+0x1000] ;  /* 0x00100000e2a4783b */ /* 0x000e6e0000000200 */
[C---:B-1----:R-:W-:Y:S08]  /*7820*/  HMMA.16816.F32 R20, R172.reuse, R164, R20 ;  /* 0x000000a4ac14723c */ /* 0x042ff00000001814 */
        /* <DEDUP_REMOVED lines=9> */
[----:B------:R-:W-:Y:S01]  /*78c0*/  HMMA.16816.F32 R48, R172, R166, R48 ;  /* 0x000000a6ac30723c */ /* 0x000fe20000001830 */
        /* <DEDUP_REMOVED lines=129> */
[----:B------:R-:W1:Y:S11]  /*80e0*/  LDSM.16.M88.4 R164, [R226+0x6800] ;  /* 0x00680000e2a4783b */ /* 0x000e760000000200 */
[----:B------:R-:W-:Y:S04]  /*80f0*/  @!UPT UIADD3 URZ, URZ, URZ, URZ ;  /* 0x0000003f3f3ff290 */ /* 0x000fe8000fffe03f */
        /* <DEDUP_REMOVED lines=9> */
[----:B------:R-:W2:Y:S01]  /*8190*/  MUFU.TANH R210, R5 ;  /* 0x0000000500d27308 */ /* 0x000ea20000002400 */
[C---:B-1----:R-:W-:Y:S09]  /*81a0*/  HMMA.16816.F32 R12, R204.reuse, R164, R12 ;  /* 0x000000a4cc0c723c */ /* 0x042ff2000000180c */
[----:B------:R-:W-:Y:S01]  /*81b0*/  MUFU.TANH R105, R6 ;  /* 0x0000000600697308 */ /* 0x000fe20000002400 */
[C---:B------:R-:W-:Y:S01]  /*81c0*/  HMMA.16816.F32 R16, R204.reuse, R166, R16 ;  /* 0x000000a6cc10723c */ /* 0x040fe20000001810 */
[----:B------:R-:W1:Y:S08]  /*81d0*/  LDSM.16.M88.4 R164, [R226+0x7000] ;  /* 0x00700000e2a4783b */ /* 0x000e700000000200 */
[----:B------:R3:W-:Y:S03]  /*81e0*/  MUFU.TANH R102, R7 ;  /* 0x0000000700667308 */ /* 0x0007e60000002400 */
[----:B--2---:R-:W-:Y:S02]  /*81f0*/  FSEL R210, R210, -INF , P5 ;  /* 0xff800000d2d27808 */ /* 0x004fe40002800000 */
[----:B------:R-:W-:Y:S05]  /*8200*/  ISETP.GT.AND P5, PT, R0, 0x10, PT ;  /* 0x000000100000780c */ /* 0x000fea0003fa4270 */
[----:B------:R-:W-:Y:S01]  /*8210*/  MUFU.TANH R11, R11 ;  /* 0x0000000b000b7308 */ /* 0x000fe20000002400 */
[----:B------:R-:W-:Y:S02]  /*8220*/  FMUL.FTZ R12, R12, c[0x0][0x320] ;  /* 0x0000c8000c0c7a20 */ /* 0x000fe40000410000 */
[----:B------:R-:W-:Y:S02]  /*8230*/  FMUL.FTZ R14, R14, c[0x0][0x320] ;  /* 0x0000c8000e0e7a20 */ /* 0x000fe40000410000 */
[----:B------:R-:W-:Y:S02]  /*8240*/  FMUL.FTZ R15, R15, c[0x0][0x320] ;  /* 0x0000c8000f0f7a20 */ /* 0x000fe40000410000 */
[----:B------:R-:W-:Y:S03]  /*8250*/  FMUL.FTZ R13, R13, c[0x0][0x320] ;  /* 0x0000c8000d0d7a20 */ /* 0x000fe60000410000 */
[----:B------:R-:W2:Y:S01]  /*8260*/  MUFU.TANH R211, R8 ;  /* 0x0000000800d37308 */ /* 0x000ea20000002400 */
[----:B------:R-:W-:Y:S02]  /*8270*/  FMUL.FTZ R16, R16, c[0x0][0x320] ;  /* 0x0000c80010107a20 */ /* 0x000fe40000410000 */
[----:B------:R-:W-:Y:S01]  /*8280*/  FMUL.FTZ R17, R17, c[0x0][0x320] ;  /* 0x0000c80011117a20 */ /* 0x000fe20000410000 */
[----:B---3--:R-:W-:Y:S01]  /*8290*/  LDSM.16.M88.4 R4, [R226+0x8800] ;  /* 0x00880000e204783b */ /* 0x008fe20000000200 */
[----:B------:R-:W-:Y:S02]  /*82a0*/  FMUL.FTZ R18, R18, c[0x0][0x320] ;  /* 0x0000c80012127a20 */ /* 0x000fe40000410000 */
[----:B------:R-:W-:Y:S03]  /*82b0*/  FMUL.FTZ R19, R19, c[0x0][0x320] ;  /* 0x0000c80013137a20 */ /* 0x000fe60000410000 */
[----:B------:R-:W3:Y:S01]  /*82c0*/  MUFU.TANH R12, R12 ;  /* 0x0000000c000c7308 */ /* 0x000ee20000002400 */
[C---:B-1----:R-:W-:Y:S09]  /*82d0*/  HMMA.16816.F32 R20, R204.reuse, R164, R20 ;  /* 0x000000a4cc14723c */ /* 0x042ff20000001814 */
[----:B------:R-:W-:Y:S03]  /*82e0*/  MUFU.TANH R16, R16 ;  /* 0x0000001000107308 */ /* 0x000fe60000002400 */
[----:B--2---:R-:W-:Y:S01]  /*82f0*/  FSEL R211, R211, -INF , P0 ;  /* 0xff800000d3d37808 */ /* 0x004fe20000000000 */
[C---:B------:R-:W-:Y:S01]  /*8300*/  HMMA.16816.F32 R24, R204.reuse, R166, R24 ;  /* 0x000000a6cc18723c */ /* 0x040fe20000001818 */
[----:B------:R-:W1:Y:S02]  /*8310*/  LDSM.16.M88.4 R164, [R226+0x7800] ;  /* 0x00780000e2a4783b */ /* 0x000e640000000200 */
[----:B------:R-:W-:Y:S03]  /*8320*/  ISETP.GT.AND P0, PT, R0, 0x11, PT ;  /* 0x000000110000780c */ /* 0x000fe60003f04270 */
[----:B------:R-:W2:Y:S01]  /*8330*/  MUFU.TANH R17, R17 ;  /* 0x0000001100117308 */ /* 0x000ea20000002400 */
[----:B---3--:R-:W-:Y:S02]  /*8340*/  FSEL R219, R12, -INF , P5 ;  /* 0xff8000000cdb7808 */ /* 0x008fe40002800000 */
[----:B------:R-:W-:Y:S07]  /*8350*/  ISETP.GT.AND P5, PT, R0, 0x19, PT ;  /* 0x000000190000780c */ /* 0x000fee0003fa4270 */
[----:B------:R-:W-:Y:S01]  /*8360*/  MUFU.TANH R10, R10 ;  /* 0x0000000a000a7308 */ /* 0x000fe20000002400 */
[----:B------:R-:W-:Y:S02]  /*8370*/  FMUL.FTZ R22, R22, c[0x0][0x320] ;  /* 0x0000c80016167a20 */ /* 0x000fe40000410000 */
[----:B------:R-:W-:Y:S02]  /*8380*/  FMUL.FTZ R23, R23, c[0x0][0x320] ;  /* 0x0000c80017177a20 */ /* 0x000fe40000410000 */
[----:B------:R-:W-:Y:S02]  /*8390*/  FMUL.FTZ R20, R20, c[0x0][0x320] ;  /* 0x0000c80014147a20 */ /* 0x000fe40000410000 */
[----:B------:R-:W-:Y:S03]  /*83a0*/  FMUL.FTZ R21, R21, c[0x0][0x320] ;  /* 0x0000c80015157a20 */ /* 0x000fe60000410000 */
[----:B------:R-:W-:Y:S01]  /*83b0*/  MUFU.TANH R22, R22 ;  /* 0x0000001600167308 */ /* 0x000fe20000002400 */
[----:B------:R-:W-:Y:S02]  /*83c0*/  FMUL.FTZ R27, R27, c[0x0][0x320] ;  /* 0x0000c8001b1b7a20 */ /* 0x000fe40000410000 */
[----:B------:R-:W-:Y:S01]  /*83d0*/  FMUL.FTZ R26, R26, c[0x0][0x320] ;  /* 0x0000c8001a1a7a20 */ /* 0x000fe20000410000 */
[----:B--2---:R-:W-:Y:S01]  /*83e0*/  FSEL R222, R17, -INF , P5 ;  /* 0xff80000011de7808 */ /* 0x004fe20002800000 */
[----:B------:R-:W-:Y:S01]  /*83f0*/  FMUL.FTZ R24, R24, c[0x0][0x320] ;  /* 0x0000c80018187a20 */ /* 0x000fe20000410000 */
[----:B------:R-:W-:Y:S01]  /*8400*/  ISETP.GT.AND P5, PT, R0, 0x28, PT ;  /* 0x000000280000780c */ /* 0x000fe20003fa4270 */
[----:B------:R-:W-:Y:S03]  /*8410*/  FMUL.FTZ R25, R25, c[0x0][0x320] ;  /* 0x0000c80019197a20 */ /* 0x000fe60000410000 */
[----:B------:R-:W-:Y:S01]  /*8420*/  MUFU.TANH R23, R23 ;  /* 0x0000001700177308 */ /* 0x000fe20000002400 */
[C---:B-1----:R-:W-:Y:S09]  /*8430*/  HMMA.16816.F32 R28, R204.reuse, R164, R28 ;  /* 0x000000a4cc1c723c */ /* 0x042ff2000000181c */
[----:B------:R-:W-:Y:S01]  /*8440*/  MUFU.TANH R27, R27 ;  /* 0x0000001b001b7308 */ /* 0x000fe20000002400 */
[C---:B------:R-:W-:Y:S01]  /*8450*/  HMMA.16816.F32 R32, R204.reuse, R166, R32 ;  /* 0x000000a6cc20723c */ /* 0x040fe20000001820 */
[----:B------:R-:W1:Y:S01]  /*8460*/  LDSM.16.M88.4 R164, [R226+0x8000] ;  /* 0x00800000e2a4783b */ /* 0x000e620000000200 */
[----:B------:R-:W-:Y:S07]  /*8470*/  DEPBAR.LE SB0, 0x0 ;  /* 0x000080000000791a */ /* 0x000fee0000000000 */
[----:B------:R-:W-:Y:S01]  /*8480*/  MUFU.TANH R14, R14 ;  /* 0x0000000e000e7308 */ /* 0x000fe20000002400 */
[----:B------:R-:W-:Y:S04]  /*8490*/  BAR.SYNC.DEFER_BLOCKING 0x0 ;  /* 0x0000000000007b1d */ /* 0x000fe80000010000 */
[----:B------:R-:W-:Y:S02]  /*84a0*/  FMUL.FTZ R30, R30, c[0x0][0x320] ;  /* 0x0000c8001e1e7a20 */ /* 0x000fe40000410000 */
[----:B------:R-:W-:Y:S02]  /*84b0*/  FMUL.FTZ R28, R28, c[0x0][0x320] ;  /* 0x0000c8001c1c7a20 */ /* 0x000fe40000410000 */
[----:B------:R-:W-:Y:S02]  /*84c0*/  FMUL.FTZ R29, R29, c[0x0][0x320] ;  /* 0x0000c8001d1d7a20 */ /* 0x000fe40000410000 */
[----:B------:R-:W-:Y:S04]  /*84d0*/  FMUL.FTZ R31, R31, c[0x0][0x320] ;  /* 0x0000c8001f1f7a20 */ /* 0x000fe80000410000 */
[----:B------:R-:W-:Y:S02]  /*84e0*/  FMUL.FTZ R35, R35, c[0x0][0x320] ;  /* 0x0000c80023237a20 */ /* 0x000fe40000410000 */
[----:B------:R-:W-:Y:S02]  /*84f0*/  FMUL.FTZ R32, R32, c[0x0][0x320] ;  /* 0x0000c80020207a20 */ /* 0x000fe40000410000 */
[----:B------:R-:W-:Y:S02]  /*8500*/  FMUL.FTZ R33, R33, c[0x0][0x320] ;  /* 0x0000c80021217a20 */ /* 0x000fe40000410000 */
[----:B------:R-:W-:Y:S04]  /*8510*/  FMUL.FTZ R34, R34, c[0x0][0x320] ;  /* 0x0000c80022227a20 */ /* 0x000fe80000410000 */
[----:B------:R-:W-:Y:S01]  /*8520*/  MUFU.TANH R33, R33 ;  /* 0x0000002100217308 */ /* 0x000fe20000002400 */
[C---:B-1----:R-:W-:Y:S09]  /*8530*/  HMMA.16816.F32 R36, R204.reuse, R164, R36 ;  /* 0x000000a4cc24723c */ /* 0x042ff20000001824 */
[----:B------:R-:W-:Y:S01]  /*8540*/  MUFU.TANH R35, R35 ;  /* 0x0000002300237308 */ /* 0x000fe20000002400 */
[C---:B------:R-:W-:Y:S09]  /*8550*/  HMMA.16816.F32 R40, R204.reuse, R166, R40 ;  /* 0x000000a6cc28723c */ /* 0x040ff20000001828 */
[----:B------:R-:W1:Y:S01]  /*8560*/  MUFU.TANH R9, R9 ;  /* 0x0000000900097308 */ /* 0x000e620000002400 */
[C---:B------:R-:W-:Y:S09]  /*8570*/  HMMA.16816.F32 R44, R204.reuse, R4, R44 ;  /* 0x00000004cc2c723c */ /* 0x040ff2000000182c */
[----:B------:R-:W2:Y:S01]  /*8580*/  MUFU.TANH R13, R13 ;  /* 0x0000000d000d7308 */ /* 0x000ea20000002400 */
[----:B------:R-:W-:Y:S03]  /*8590*/  HMMA.16816.F32 R48, R204, R6, R48 ;  /* 0x00000006cc30723c */ /* 0x000fe60000001830 */
[----:B------:R-:W-:Y:S01]  /*85a0*/  FSEL R5, R100, -INF , P6 ;  /* 0xff80000064057808 */ /* 0x000fe20003000000 */
[----:B------:R-:W-:Y:S01]  /*85b0*/  FMUL.FTZ R8, R37, c[0x0][0x320] ;  /* 0x0000c80025087a20 */ /* 0x000fe20000410000 */
[----:B------:R-:W-:Y:S01]  /*85c0*/  ISETP.GT.AND P6, PT, R0, 0x9, PT ;  /* 0x000000090000780c */ /* 0x000fe20003fc4270 */
[----:B------:R-:W-:Y:S01]  /*85d0*/  FMUL.FTZ R36, R36, c[0x0][0x320] ;  /* 0x0000c80024247a20 */ /* 0x000fe20000410000 */
[----:B------:R-:W-:Y:S02]  /*85e0*/  FMNMX.FTZ R101, R5, R103, !PT ;  /* 0x0000006705657209 */ /* 0x000fe40007810000 */
[----:B------:R-:W3:Y:S03]  /*85f0*/  MUFU.TANH R20, R20 ;  /* 0x0000001400147308 */ /* 0x000ee60000002400 */
[----:B------:R-:W-:Y:S01]  /*8600*/  FMNMX.FTZ R101, R210, R101, !PT ;  /* 0x00000065d2657209 */ /* 0x000fe20007810000 */
[----:B------:R-:W-:Y:S01]  /*8610*/  FMUL.FTZ R7, R40, c[0x0][0x320] ;  /* 0x0000c80028077a20 */ /* 0x000fe20000410000 */
[----:B-1----:R-:W-:Y:S01]  /*8620*/  FSEL R212, R9, -INF , P6 ;  /* 0xff80000009d47808 */ /* 0x002fe20003000000 */
[----:B------:R-:W-:Y:S01]  /*8630*/  FMUL.FTZ R6, R41, c[0x0][0x320] ;  /* 0x0000c80029067a20 */ /* 0x000fe20000410000 */
[----:B------:R-:W-:Y:S01]  /*8640*/  FMNMX.FTZ R101, R211, R101, !PT ;  /* 0x00000065d3657209 */ /* 0x000fe20007810000 */
[----:B------:R-:W-:Y:S01]  /*8650*/  FMUL.FTZ R4, R44, c[0x0][0x320] ;  /* 0x0000c8002c047a20 */ /* 0x000fe20000410000 */
[----:B------:R-:W-:Y:S01]  /*8660*/  ISETP.GT.AND P6, PT, R0, 0x18, PT ;  /* 0x000000180000780c */ /* 0x000fe20003fc4270 */
[----:B------:R-:W1:Y:S01]  /*8670*/  MUFU.TANH R21, R21 ;  /* 0x0000001500157308 */ /* 0x000e620000002400 */
[----:B------:R-:W-:Y:S01]  /*8680*/  FMNMX.FTZ R101, R212, R101, !PT ;  /* 0x00000065d4657209 */ /* 0x000fe20007810000 */
[----:B------:R-:W-:Y:S01]  /*8690*/  FMUL.FTZ R45, R45, c[0x0][0x320] ;  /* 0x0000c8002d2d7a20 */ /* 0x000fe20000410000 */
[----:B------:R-:W-:Y:S01]  /*86a0*/  FSEL R221, R16, -INF , P6 ;  /* 0xff80000010dd7808 */ /* 0x000fe20003000000 */
[----:B------:R-:W-:Y:S01]  /*86b0*/  FMUL.FTZ R42, R42, c[0x0][0x320] ;  /* 0x0000c8002a2a7a20 */ /* 0x000fe20000410000 */
[----:B--2---:R-:W-:Y:S01]  /*86c0*/  FSEL R220, R13, -INF , P0 ;  /* 0xff8000000ddc7808 */ /* 0x004fe20000000000 */
[----:B------:R-:W-:Y:S01]  /*86d0*/  FMUL.FTZ R48, R48, c[0x0][0x320] ;  /* 0x0000c80030307a20 */ /* 0x000fe20000410000 */
[----:B------:R-:W-:Y:S01]  /*86e0*/  FMNMX.FTZ R101, R219, R101, !PT ;  /* 0x00000065db657209 */ /* 0x000fe20007810000 */
[----:B------:R-:W-:Y:S01]  /*86f0*/  IMAD.MOV.U32 R40, RZ, RZ, R209 ;  /* 0x000000ffff287224 */ /* 0x000fe200078e00d1 */
[----:B------:R-:W-:Y:S01]  /*8700*/  ISETP.GT.AND P0, PT, R0, 0x20, PT ;  /* 0x000000200000780c */ /* 0x000fe20003f04270 */
[----:B------:R-:W2:Y:S01]  /*8710*/  MUFU.TANH R24, R24 ;  /* 0x0000001800187308 */ /* 0x000ea20000002400 */
[----:B------:R-:W-:Y:S01]  /*8720*/  FMNMX.FTZ R101, R220, R101, !PT ;  /* 0x00000065dc657209 */ /* 0x000fe20007810000 */
[----:B------:R-:W-:Y:S01]  /*8730*/  FMUL.FTZ R38, R38, c[0x0][0x320] ;  /* 0x0000c80026267a20 */ /* 0x000fe20000410000 */
[----:B------:R-:W-:Y:S01]  /*8740*/  ISETP.GT.AND P6, PT, R0, 0x21, PT ;  /* 0x000000210000780c */ /* 0x000fe20003fc4270 */
[----:B------:R-:W-:Y:S01]  /*8750*/  FMUL.FTZ R39, R39, c[0x0][0x320] ;  /* 0x0000c80027277a20 */ /* 0x000fe20000410000 */
[----:B------:R-:W-:Y:S01]  /*8760*/  FMNMX.FTZ R101, R221, R101, !PT ;  /* 0x00000065dd657209 */ /* 0x000fe20007810000 */
[----:B------:R-:W-:Y:S01]  /*8770*/  FMUL.FTZ R43, R43, c[0x0][0x320] ;  /* 0x0000c8002b2b7a20 */ /* 0x000fe20000410000 */
[----:B---3--:R-:W-:Y:S01]  /*8780*/  FSEL R20, R20, -INF , P0 ;  /* 0xff80000014147808 */ /* 0x008fe20000000000 */
[----:B------:R-:W-:Y:S01]  /*8790*/  FMUL.FTZ R51, R51, c[0x0][0x320] ;  /* 0x0000c80033337a20 */ /* 0x000fe20000410000 */
[----:B------:R-:W-:Y:S01]  /*87a0*/  FMNMX.FTZ R101, R222, R101, !PT ;  /* 0x00000065de657209 */ /* 0x000fe20007810000 */
[----:B------:R-:W3:Y:S01]  /*87b0*/  MUFU.TANH R25, R25 ;  /* 0x0000001900197308 */ /* 0x000ee20000002400 */
[----:B------:R-:W-:Y:S02]  /*87c0*/  ISETP.GT.AND P0, PT, R0, 0x29, PT ;  /* 0x000000290000780c */ /* 0x000fe40003f04270 */
[----:B------:R-:W-:Y:S02]  /*87d0*/  FMNMX.FTZ R101, R20, R101, !PT ;  /* 0x0000006514657209 */ /* 0x000fe40007810000 */
[----:B-1----:R-:W-:Y:S02]  /*87e0*/  FSEL R21, R21, -INF , P6 ;  /* 0xff80000015157808 */ /* 0x002fe40003000000 */
[----:B------:R-:W-:Y:S02]  /*87f0*/  ISETP.GT.AND P6, PT, R0, 0x30, PT ;  /* 0x000000300000780c */ /* 0x000fe40003fc4270 */
[----:B------:R-:W-:Y:S01]  /*8800*/  FMNMX.FTZ R101, R21, R101, !PT ;  /* 0x0000006515657209 */ /* 0x000fe20007810000 */
[----:B------:R-:W1:Y:S01]  /*8810*/  MUFU.TANH R28, R28 ;  /* 0x0000001c001c7308 */ /* 0x000e620000002400 */
[----:B--2---:R-:W-:Y:S02]  /*8820*/  FSEL R24, R24, -INF , P5 ;  /* 0xff80000018187808 */ /* 0x004fe40002800000 */
[----:B------:R-:W-:Y:S02]  /*8830*/  ISETP.GT.AND P5, PT, R0, 0x31, PT ;  /* 0x000000310000780c */ /* 0x000fe40003fa4270 */
[----:B------:R-:W-:Y:S05]  /*8840*/  FMNMX.FTZ R101, R24, R101, !PT ;  /* 0x0000006518657209 */ /* 0x000fea0007810000 */
[----:B------:R-:W2:Y:S01]  /*8850*/  MUFU.TANH R29, R29 ;  /* 0x0000001d001d7308 */ /* 0x000ea20000002400 */
[----:B---3--:R-:W-:Y:S02]  /*8860*/  FSEL R25, R25, -INF , P0 ;  /* 0xff80000019197808 */ /* 0x008fe40000000000 */
[----:B------:R-:W-:Y:S02]  /*8870*/  ISETP.GT.AND P0, PT, R0, 0x38, PT ;  /* 0x000000380000780c */ /* 0x000fe40003f04270 */
[----:B------:R-:W-:Y:S05]  /*8880*/  FMNMX.FTZ R101, R25, R101, !PT ;  /* 0x0000006519657209 */ /* 0x000fea0007810000 */
[----:B------:R-:W3:Y:S01]  /*8890*/  MUFU.TANH R32, R32 ;  /* 0x0000002000207308 */ /* 0x000ee20000002400 */
[----:B-1----:R-:W-:Y:S02]  /*88a0*/  FSEL R28, R28, -INF , P6 ;  /* 0xff8000001c1c7808 */ /* 0x002fe40003000000 */
[----:B------:R-:W-:Y:S02]  /*88b0*/  ISETP.GT.AND P6, PT, R0, 0x39, PT ;  /* 0x000000390000780c */ /* 0x000fe40003fc4270 */
[----:B------:R-:W-:Y:S05]  /*88c0*/  FMNMX.FTZ R101, R28, R101, !PT ;  /* 0x000000651c657209 */ /* 0x000fea0007810000 */
[----:B------:R-:W1:Y:S01]  /*88d0*/  MUFU.TANH R8, R8 ;  /* 0x0000000800087308 */ /* 0x000e620000002400 */
[----:B------:R-:W-:Y:S02]  /*88e0*/  FSEL R33, R33, -INF , P6 ;  /* 0xff80000021217808 */ /* 0x000fe40003000000 */
[C---:B------:R-:W-:Y:S02]  /*88f0*/  ISETP.GT.AND P6, PT, R0.reuse, 0x48, PT ;  /* 0x000000480000780c */ /* 0x040fe40003fc4270 */
[----:B--2---:R-:W-:Y:S02]  /*8900*/  FSEL R29, R29, -INF , P5 ;  /* 0xff8000001d1d7808 */ /* 0x004fe40002800000 */
[----:B------:R-:W-:Y:S02]  /*8910*/  ISETP.GT.AND P5, PT, R0, 0x40, PT ;  /* 0x000000400000780c */ /* 0x000fe40003fa4270 */
[----:B------:R-:W-:Y:S01]  /*8920*/  FMNMX.FTZ R101, R29, R101, !PT ;  /* 0x000000651d657209 */ /* 0x000fe20007810000 */
[----:B------:R-:W2:Y:S01]  /*8930*/  MUFU.TANH R36, R36 ;  /* 0x0000002400247308 */ /* 0x000ea20000002400 */
[----:B---3--:R-:W-:Y:S02]  /*8940*/  FSEL R32, R32, -INF , P0 ;  /* 0xff80000020207808 */ /* 0x008fe40000000000 */
[----:B------:R-:W-:Y:S02]  /*8950*/  ISETP.GT.AND P0, PT, R0, 0x41, PT ;  /* 0x000000410000780c */ /* 0x000fe40003f04270 */
[----:B------:R-:W-:Y:S05]  /*8960*/  FMNMX.FTZ R101, R32, R101, !PT ;  /* 0x0000006520657209 */ /* 0x000fea0007810000 */
[----:B------:R-:W3:Y:S01]  /*8970*/  MUFU.TANH R4, R4 ;  /* 0x0000000400047308 */ /* 0x000ee20000002400 */
[----:B------:R-:W-:Y:S02]  /*8980*/  FMNMX.FTZ R101, R33, R101, !PT ;  /* 0x0000006521657209 */ /* 0x000fe40007810000 */
[----:B-1----:R-:W-:Y:S02]  /*8990*/  FSEL R8, R8, -INF , P0 ;  /* 0xff80000008087808 */ /* 0x002fe40000000000 */
[----:B------:R-:W-:Y:S05]  /*89a0*/  ISETP.GT.AND P0, PT, R0, 0x50, PT ;  /* 0x000000500000780c */ /* 0x000fea0003f04270 */
[----:B------:R-:W1:Y:S01]  /*89b0*/  MUFU.TANH R7, R7 ;  /* 0x0000000700077308 */ /* 0x000e620000002400 */
[----:B--2---:R-:W-:Y:S02]  /*89c0*/  FSEL R36, R36, -INF , P5 ;  /* 0xff80000024247808 */ /* 0x004fe40002800000 */
[----:B------:R-:W-:Y:S02]  /*89d0*/  ISETP.GT.AND P5, PT, R0, 0x49, PT ;  /* 0x000000490000780c */ /* 0x000fe40003fa4270 */
[----:B------:R-:W-:Y:S05]  /*89e0*/  FMNMX.FTZ R101, R36, R101, !PT ;  /* 0x0000006524657209 */ /* 0x000fea0007810000 */
[----:B------:R-:W2:Y:S01]  /*89f0*/  MUFU.TANH R6, R6 ;  /* 0x0000000600067308 */ /* 0x000ea20000002400 */
[----:B------:R-:W-:Y:S02]  /*8a00*/  FMNMX.FTZ R101, R8, R101, !PT ;  /* 0x0000006508657209 */ /* 0x000fe40007810000 */
[----:B---3--:R-:W-:Y:S01]  /*8a10*/  FSEL R37, R4, -INF , P0 ;  /* 0xff80000004257808 */ /* 0x008fe20000000000 */
[----:B------:R-:W-:Y:S01]  /*8a20*/  FMUL.FTZ R4, R49, c[0x0][0x320] ;  /* 0x0000c80031047a20 */ /* 0x000fe20000410000 */
[----:B------:R-:W-:Y:S02]  /*8a30*/  ISETP.GT.AND P0, PT, R0, 0x59, PT ;  /* 0x000000590000780c */ /* 0x000fe40003f04270 */
[----:B------:R-:W-:Y:S03]  /*8a40*/  MOV R49, R37 ;  /* 0x0000002500317202 */ /* 0x000fe60000000f00 */
[----:B------:R-:W3:Y:S01]  /*8a50*/  MUFU.TANH R45, R45 ;  /* 0x0000002d002d7308 */ /* 0x000ee20000002400 */
[----:B------:R-:W-:Y:S02]  /*8a60*/  MOV R37, R208 ;  /* 0x000000d000257202 */ /* 0x000fe40000000f00 */
[----:B-1----:R-:W-:Y:S01]  /*8a70*/  FSEL R44, R7, -INF , P6 ;  /* 0xff800000072c7808 */ /* 0x002fe20003000000 */
[----:B------:R-:W-:Y:S01]  /*8a80*/  FMUL.FTZ R7, R46, c[0x0][0x320] ;  /* 0x0000c8002e077a20 */ /* 0x000fe20000410000 */
[----:B------:R-:W-:Y:S02]  /*8a90*/  ISETP.GT.AND P6, PT, R0, 0x51, PT ;  /* 0x000000510000780c */ /* 0x000fe40003fc4270 */
[----:B------:R-:W-:Y:S03]  /*8aa0*/  FMNMX.FTZ R101, R44, R101, !PT ;  /* 0x000000652c657209 */ /* 0x000fe60007810000 */
[----:B------:R-:W1:Y:S01]  /*8ab0*/  MUFU.TANH R48, R48 ;  /* 0x0000003000307308 */ /* 0x000e620000002400 */
[----:B--2---:R-:W-:Y:S02]  /*8ac0*/  FSEL R17, R6, -INF , P5 ;  /* 0xff80000006117808 */ /* 0x004fe40002800000 */
[----:B------:R-:W-:Y:S02]  /*8ad0*/  ISETP.GT.AND P5, PT, R0, 0x58, PT ;  /* 0x000000580000780c */ /* 0x000fe40003fa4270 */
[----:B------:R-:W2:Y:S01]  /*8ae0*/  SHFL.IDX PT, R0, R2, 0x1, 0x1c1f ;  /* 0x003c1f0002007f89 */ /* 0x000ea200000e0000 */
[----:B------:R-:W-:Y:S04]  /*8af0*/  FMNMX.FTZ R101, R17, R101, !PT ;  /* 0x0000006511657209 */ /* 0x000fe80007810000 */
[----:B------:R-:W4:Y:S01]  /*8b00*/  MUFU.TANH R4, R4 ;  /* 0x0000000400047308 */ /* 0x000f220000002400 */
[----:B------:R-:W-:Y:S02]  /*8b10*/  FMNMX.FTZ R101, R49, R101, !PT ;  /* 0x0000006531657209 */ /* 0x000fe40007810000 */
[----:B---3--:R-:W-:Y:S04]  /*8b20*/  FSEL R45, R45, -INF , P6 ;  /* 0xff8000002d2d7808 */ /* 0x008fe80003000000 */
[----:B------:R-:W-:Y:S03]  /*8b30*/  FMNMX.FTZ R101, R45, R101, !PT ;  /* 0x000000652d657209 */ /* 0x000fe60007810000 */
[----:B------:R-:W-:Y:S01]  /*8b40*/  MUFU.TANH R18, R18 ;  /* 0x0000001200127308 */ /* 0x000fe20000002400 */
[----:B-1----:R-:W-:Y:S04]  /*8b50*/  FSEL R48, R48, -INF , P5 ;  /* 0xff80000030307808 */ /* 0x002fe80002800000 */
[----:B------:R-:W-:Y:S05]  /*8b60*/  FMNMX.FTZ R101, R48, R101, !PT ;  /* 0x0000006530657209 */ /* 0x000fea0007810000 */
[----:B------:R-:W1:Y:S01]  /*8b70*/  MUFU.TANH R42, R42 ;  /* 0x0000002a002a7308 */ /* 0x000e620000002400 */
[----:B--2---:R-:W-:Y:S01]  /*8b80*/  IADD3 R0, R3, R0, RZ ;  /* 0x0000000003007210 */ /* 0x004fe20007ffe0ff */
[----:B------:R-:W-:Y:S01]  /*8b90*/  FMUL.FTZ R3, R50, c[0x0][0x320] ;  /* 0x0000c80032037a20 */ /* 0x000fe20000410000 */
[----:B----4-:R-:W-:Y:S02]  /*8ba0*/  FSEL R6, R4, -INF , P0 ;  /* 0xff80000004067808 */ /* 0x010fe40000000000 */
[----:B------:R-:W-:Y:S02]  /*8bb0*/  ISETP.GT.AND P0, PT, R0, RZ, PT ;  /* 0x000000ff0000720c */ /* 0x000fe40003f04270 */
[----:B------:R-:W-:Y:S02]  /*8bc0*/  FMNMX.FTZ R101, R6, R101, !PT ;  /* 0x0000006506657209 */ /* 0x000fe40007810000 */
[----:B------:R-:W-:Y:S01]  /*8bd0*/  FSEL R4, R105, -INF , P0 ;  /* 0xff80000069047808 */ /* 0x000fe20000000000 */
[----:B------:R-:W-:Y:S01]  /*8be0*/  IMAD.MOV.U32 R105, RZ, RZ, R6 ;  /* 0x000000ffff697224 */ /* 0x000fe200078e0006 */
[C---:B------:R-:W-:Y:S01]  /*8bf0*/  ISETP.GT.AND P6, PT, R0.reuse, 0x29, PT ;  /* 0x000000290000780c */ /* 0x040fe20003fc4270 */
[----:B------:R-:W-:Y:S01]  /*8c00*/  FMUL.FTZ R6, R47, c[0x0][0x320] ;  /* 0x0000c8002f067a20 */ /* 0x000fe20000410000 */
[----:B------:R-:W-:Y:S01]  /*8c10*/  ISETP.GT.AND P0, PT, R0, 0x8, PT ;  /* 0x000000080000780c */ /* 0x000fe20003f04270 */
[----:B------:R-:W2:Y:S01]  /*8c20*/  SHFL.BFLY PT, R2, R101, 0x2, 0x1f ;  /* 0x0c401f0065027f89 */ /* 0x000ea200000e0000 */
[----:B------:R-:W-:Y:S01]  /*8c30*/  FSEL R16, R27, -INF , P6 ;  /* 0xff8000001b107808 */ /* 0x000fe20003000000 */
[----:B------:R-:W-:Y:S01]  /*8c40*/  MUFU.TANH R15, R15 ;  /* 0x0000000f000f7308 */ /* 0x000fe20000002400 */
[----:B------:R-:W-:Y:S02]  /*8c50*/  FSEL R208, R10, -INF , P0 ;  /* 0xff8000000ad07808 */ /* 0x000fe40000000000 */
[C---:B------:R-:W-:Y:S02]  /*8c60*/  ISETP.GT.AND P6, PT, R0.reuse, 0x39, PT ;  /* 0x000000390000780c */ /* 0x040fe40003fc4270 */
[----:B------:R-:W-:Y:S02]  /*8c70*/  ISETP.GT.AND P0, PT, R0, 0x10, PT ;  /* 0x000000100000780c */ /* 0x000fe40003f04270 */
[----:B------:R-:W-:Y:S02]  /*8c80*/  FSEL R107, R35, -INF , P6 ;  /* 0xff800000236b7808 */ /* 0x000fe40003000000 */
[----:B------:R-:W-:Y:S01]  /*8c90*/  FSEL R215, R14, -INF , P0 ;  /* 0xff8000000ed77808 */ /* 0x000fe20000000000 */
[----:B------:R-:W3:Y:S01]  /*8ca0*/  MUFU.TANH R6, R6 ;  /* 0x0000000600067308 */ /* 0x000ee20000002400 */
[C---:B------:R-:W-:Y:S02]  /*8cb0*/  ISETP.GT.AND P6, PT, R0.reuse, 0x48, PT ;  /* 0x000000480000780c */ /* 0x040fe40003fc4270 */
[----:B------:R-:W-:Y:S02]  /*8cc0*/  ISETP.GT.AND P0, PT, R0, 0x18, PT ;  /* 0x000000180000780c */ /* 0x000fe40003f04270 */
[----:B-1----:R-:W-:Y:S02]  /*8cd0*/  FSEL R42, R42, -INF , P6 ;  /* 0xff8000002a2a7808 */ /* 0x002fe40003000000 */
[----:B------:R-:W-:Y:S02]  /*8ce0*/  ISETP.GT.AND P6, PT, R0, 0x51, PT ;  /* 0x000000510000780c */ /* 0x000fe40003fc4270 */
[----:B------:R-:W-:Y:S01]  /*8cf0*/  FSEL R216, R18, -INF , P0 ;  /* 0xff80000012d87808 */ /* 0x000fe20000000000 */
[----:B------:R-:W1:Y:S01]  /*8d00*/  MUFU.TANH R19, R19 ;  /* 0x0000001300137308 */ /* 0x000e620000002400 */
[C---:B------:R-:W-:Y:S02]  /*8d10*/  ISETP.GT.AND P0, PT, R0.reuse, 0x20, PT ;  /* 0x000000200000780c */ /* 0x040fe40003f04270 */
[----:B------:R-:W-:Y:S02]  /*8d20*/  ISETP.GT.AND P5, PT, R0, 0x1, PT ;  /* 0x000000010000780c */ /* 0x000fe40003fa4270 */
[----:B------:R-:W-:Y:S02]  /*8d30*/  FSEL R12, R22, -INF , P0 ;  /* 0xff800000160c7808 */ /* 0x000fe40000000000 */
[----:B------:R-:W-:Y:S02]  /*8d40*/  FSEL R167, R102, -INF , P5 ;  /* 0xff80000066a77808 */ /* 0x000fe40002800000 */
[----:B--2---:R-:W-:Y:S01]  /*8d50*/  FMNMX.FTZ R101, R101, R2, !PT ;  /* 0x0000000265657209 */ /* 0x004fe20007810000 */
[----:B------:R-:W2:Y:S01]  /*8d60*/  MUFU.TANH R26, R26 ;  /* 0x0000001a001a7308 */ /* 0x000ea20000002400 */
[----:B------:R-:W-:Y:S02]  /*8d70*/  FMNMX.FTZ R2, R4, R104, !PT ;  /* 0x0000006804027209 */ /* 0x000fe40007810000 */
[----:B------:R-:W-:Y:S02]  /*8d80*/  ISETP.GT.AND P5, PT, R0, 0x9, PT ;  /* 0x000000090000780c */ /* 0x000fe40003fa4270 */
[----:B---3--:R-:W-:Y:S02]  /*8d90*/  FSEL R22, R6, -INF , P6 ;  /* 0xff80000006167808 */ /* 0x008fe40003000000 */
[----:B------:R-:W3:Y:S01]  /*8da0*/  LDL.LU R6, [R1+0x1c] ;  /* 0x00001c0001067983 */ /* 0x000ee20000300800 */
[----:B------:R-:W-:Y:S02]  /*8db0*/  FMNMX.FTZ R2, R167, R2, !PT ;  /* 0x00000002a7027209 */ /* 0x000fe40007810000 */
[----:B------:R-:W-:Y:S01]  /*8dc0*/  FSEL R209, R11, -INF , P5 ;  /* 0xff8000000bd17808 */ /* 0x000fe20002800000 */
[----:B------:R-:W4:Y:S01]  /*8dd0*/  MUFU.TANH R30, R30 ;  /* 0x0000001e001e7308 */ /* 0x000f220000002400 */
[----:B------:R-:W-:Y:S01]  /*8de0*/  FMNMX.FTZ R2, R208, R2, !PT ;  /* 0x00000002d0027209 */ /* 0x000fe20007810000 */
[----:B------:R-:W-:Y:S01]  /*8df0*/  IMAD.MOV.U32 R11, RZ, RZ, R37 ;  /* 0x000000ffff0b7224 */ /* 0x000fe200078e0025 */
[C---:B------:R-:W-:Y:S02]  /*8e00*/  ISETP.GT.AND P5, PT, R0.reuse, 0x11, PT ;  /* 0x000000110000780c */ /* 0x040fe40003fa4270 */
[----:B------:R-:W-:Y:S02]  /*8e10*/  FMNMX.FTZ R2, R209, R2, !PT ;  /* 0x00000002d1027209 */ /* 0x000fe40007810000 */
[----:B------:R-:W-:Y:S02]  /*8e20*/  FSEL R214, R15, -INF , P5 ;  /* 0xff8000000fd67808 */ /* 0x000fe40002800000 */
[----:B------:R-:W-:Y:S01]  /*8e30*/  FMNMX.FTZ R2, R215, R2, !PT ;  /* 0x00000002d7027209 */ /* 0x000fe20007810000 */
[----:B------:R-:W4:Y:S01]  /*8e40*/  MUFU.TANH R31, R31 ;  /* 0x0000001f001f7308 */ /* 0x000f220000002400 */
[----:B------:R-:W-:Y:S02]  /*8e50*/  ISETP.GT.AND P5, PT, R0, 0x19, PT ;  /* 0x000000190000780c */ /* 0x000fe40003fa4270 */
[----:B------:R-:W-:Y:S02]  /*8e60*/  FMNMX.FTZ R2, R214, R2, !PT ;  /* 0x00000002d6027209 */ /* 0x000fe40007810000 */
[----:B-1----:R-:W-:Y:S02]  /*8e70*/  FSEL R217, R19, -INF , P5 ;  /* 0xff80000013d97808 */ /* 0x002fe40002800000 */
[----:B------:R-:W-:Y:S02]  /*8e80*/  FMNMX.FTZ R2, R216, R2, !PT ;  /* 0x00000002d8027209 */ /* 0x000fe40007810000 */
[----:B------:R-:W-:Y:S01]  /*8e90*/  ISETP.GT.AND P5, PT, R0, 0x21, PT ;  /* 0x000000210000780c */ /* 0x000fe20003fa4270 */
[----:B------:R-:W1:Y:S01]  /*8ea0*/  MUFU.TANH R34, R34 ;  /* 0x0000002200227308 */ /* 0x000e620000002400 */
[----:B------:R-:W-:Y:S02]  /*8eb0*/  FMNMX.FTZ R2, R217, R2, !PT ;  /* 0x00000002d9027209 */ /* 0x000fe40007810000 */
[----:B------:R-:W-:Y:S01]  /*8ec0*/  FSEL R223, R23, -INF , P5 ;  /* 0xff80000017df7808 */ /* 0x000fe20002800000 */
[----:B------:R-:W-:Y:S01]  /*8ed0*/  IMAD.MOV.U32 R23, RZ, RZ, R48 ;  /* 0x000000ffff177224 */ /* 0x000fe200078e0030 */
[----:B------:R-:W-:Y:S02]  /*8ee0*/  FMNMX.FTZ R2, R12, R2, !PT ;  /* 0x000000020c027209 */ /* 0x000fe40007810000 */
[----:B------:R-:W-:Y:S02]  /*8ef0*/  ISETP.GT.AND P0, PT, R0, 0x28, PT ;  /* 0x000000280000780c */ /* 0x000fe40003f04270 */
[----:B------:R-:W-:Y:S01]  /*8f00*/  FMNMX.FTZ R2, R223, R2, !PT ;  /* 0x00000002df027209 */ /* 0x000fe20007810000 */
[----:B------:R-:W1:Y:S01]  /*8f10*/  MUFU.TANH R38, R38 ;  /* 0x0000002600267308 */ /* 0x000e620000002400 */
[----:B--2---:R-:W-:Y:S02]  /*8f20*/  FSEL R9, R26, -INF , P0 ;  /* 0xff8000001a097808 */ /* 0x004fe40000000000 */
[----:B------:R-:W-:Y:S02]  /*8f30*/  ISETP.GT.AND P0, PT, R0, 0x30, PT ;  /* 0x000000300000780c */ /* 0x000fe40003f04270 */
[----:B------:R-:W-:Y:S02]  /*8f40*/  FMNMX.FTZ R2, R9, R2, !PT ;  /* 0x0000000209027209 */ /* 0x000fe40007810000 */
[----:B----4-:R-:W-:Y:S01]  /*8f50*/  FSEL R106, R30, -INF , P0 ;  /* 0xff8000001e6a7808 */ /* 0x010fe20000000000 */
[----:B------:R-:W-:Y:S01]  /*8f60*/  IMAD.MOV.U32 R30, RZ, RZ, R17 ;  /* 0x000000ffff1e7224 */ /* 0x000fe200078e0011 */
[----:B------:R-:W-:Y:S01]  /*8f70*/  FMNMX.FTZ R2, R16, R2, !PT ;  /* 0x0000000210027209 */ /* 0x000fe20007810000 */
[----:B------:R-:W2:Y:S01]  /*8f80*/  MUFU.TANH R39, R39 ;  /* 0x0000002700277308 */ /* 0x000ea20000002400 */
[----:B------:R-:W-:Y:S02]  /*8f90*/  ISETP.GT.AND P5, PT, R0, 0x31, PT ;  /* 0x000000310000780c */ /* 0x000fe40003fa4270 */
[----:B------:R-:W-:Y:S02]  /*8fa0*/  FMNMX.FTZ R2, R106, R2, !PT ;  /* 0x000000026a027209 */ /* 0x000fe40007810000 */
[----:B------:R-:W-:Y:S02]  /*8fb0*/  FSEL R13, R31, -INF , P5 ;  /* 0xff8000001f0d7808 */ /* 0x000fe40002800000 */
[----:B------:R-:W-:Y:S02]  /*8fc0*/  ISETP.GT.AND P0, PT, R0, 0x38, PT ;  /* 0x000000380000780c */ /* 0x000fe40003f04270 */
[----:B------:R-:W-:Y:S01]  /*8fd0*/  FMNMX.FTZ R2, R13, R2, !PT ;  /* 0x000000020d027209 */ /* 0x000fe20007810000 */
[----:B------:R-:W4:Y:S01]  /*8fe0*/  MUFU.TANH R43, R43 ;  /* 0x0000002b002b7308 */ /* 0x000f220000002400 */
[----:B-1----:R-:W-:Y:S01]  /*8ff0*/  FSEL R41, R34, -INF , P0 ;  /* 0xff80000022297808 */ /* 0x002fe20000000000 */
[----:B------:R-:W-:Y:S01]  /*9000*/  IMAD.MOV.U32 R34, RZ, RZ, R36 ;  /* 0x000000ffff227224 */ /* 0x000fe200078e0024 */
[----:B------:R-:W-:Y:S02]  /*9010*/  ISETP.GT.AND P5, PT, R0, 0x40, PT ;  /* 0x000000400000780c */ /* 0x000fe40003fa4270 */
[----:B------:R-:W-:Y:S02]  /*9020*/  FMNMX.FTZ R2, R41, R2, !PT ;  /* 0x0000000229027209 */ /* 0x000fe40007810000 */
[----:B------:R-:W-:Y:S02]  /*9030*/  FSEL R38, R38, -INF , P5 ;  /* 0xff80000026267808 */ /* 0x000fe40002800000 */
[----:B------:R-:W-:Y:S01]  /*9040*/  FMNMX.FTZ R2, R107, R2, !PT ;  /* 0x000000026b027209 */ /* 0x000fe20007810000 */
[----:B------:R-:W1:Y:S01]  /*9050*/  MUFU.TANH R7, R7 ;  /* 0x0000000700077308 */ /* 0x000e620000002400 */
[----:B------:R-:W-:Y:S02]  /*9060*/  ISETP.GT.AND P0, PT, R0, 0x41, PT ;  /* 0x000000410000780c */ /* 0x000fe40003f04270 */
[----:B------:R-:W-:Y:S02]  /*9070*/  FMNMX.FTZ R2, R38, R2, !PT ;  /* 0x0000000226027209 */ /* 0x000fe40007810000 */
[----:B--2---:R-:W-:Y:S02]  /*9080*/  FSEL R39, R39, -INF , P0 ;  /* 0xff80000027277808 */ /* 0x004fe40000000000 */
[C---:B------:R-:W-:Y:S02]  /*9090*/  ISETP.GT.AND P5, PT, R0.reuse, 0x49, PT ;  /* 0x000000490000780c */ /* 0x040fe40003fa4270 */
[----:B------:R-:W-:Y:S01]  /*90a0*/  ISETP.GT.AND P0, PT, R0, 0x50, PT ;  /* 0x000000500000780c */ /* 0x000fe20003f04270 */
[----:B------:R-:W2:Y:S01]  /*90b0*/  MUFU.TANH R3, R3 ;  /* 0x0000000300037308 */ /* 0x000ea20000002400 */
[----:B------:R-:W-:Y:S02]  /*90c0*/  FMNMX.FTZ R2, R39, R2, !PT ;  /* 0x0000000227027209 */ /* 0x000fe40007810000 */
[----:B------:R-:W-:Y:S02]  /*90d0*/  ISETP.GT.AND P6, PT, R218, R11, PT ;  /* 0x0000000bda00720c */ /* 0x000fe40003fc4270 */
[----:B----4-:R-:W-:Y:S01]  /*90e0*/  FSEL R18, R43, -INF , P5 ;  /* 0xff8000002b127808 */ /* 0x010fe20002800000 */
[----:B------:R-:W-:Y:S01]  /*90f0*/  IMAD.MOV.U32 R43, RZ, RZ, R12 ;  /* 0x000000ffff2b7224 */ /* 0x000fe200078e000c */
[C---:B------:R-:W-:Y:S02]  /*9100*/  ISETP.GT.AND P5, PT, R0.reuse, 0x58, PT ;  /* 0x000000580000780c */ /* 0x040fe40003fa4270 */
[----:B------:R-:W-:Y:S01]  /*9110*/  MOV R47, R105 ;  /* 0x00000069002f7202 */ /* 0x000fe20000000f00 */
[----:B------:R-:W4:Y:S01]  /*9120*/  MUFU.TANH R102, R51 ;  /* 0x0000003300667308 */ /* 0x000f220000002400 */
[----:B------:R-:W-:Y:S02]  /*9130*/  MOV R27, R49 ;  /* 0x00000031001b7202 */ /* 0x000fe40000000f00 */
[----:B------:R-:W-:Y:S02]  /*9140*/  MOV R31, R8 ;  /* 0x00000008001f7202 */ /* 0x000fe40000000f00 */
[----:B-1----:R-:W-:Y:S02]  /*9150*/  FSEL R19, R7, -INF , P0 ;  /* 0xff80000007137808 */ /* 0x002fe40000000000 */
[----:B------:R-:W-:Y:S02]  /*9160*/  ISETP.GT.AND P0, PT, R0, 0x59, PT ;  /* 0x000000590000780c */ /* 0x000fe40003f04270 */
[----:B------:R-:W-:Y:S02]  /*9170*/  FMNMX.FTZ R0, R42, R2, !PT ;  /* 0x000000022a007209 */ /* 0x000fe40007810000 */
[----:B------:R-:W1:Y:S01]  /*9180*/  SHFL.BFLY PT, R2, R101, 0x1, 0x1f ;  /* 0x0c201f0065027f89 */ /* 0x000e6200000e0000 */
[----:B------:R-:W-:Y:S02]  /*9190*/  MOV R35, R13 ;  /* 0x0000000d00237202 */ /* 0x000fe40000000f00 */
[----:B------:R-:W-:Y:S02]  /*91a0*/  FMNMX.FTZ R0, R18, R0, !PT ;  /* 0x0000000012007209 */ /* 0x000fe40007810000 */
[----:B--2---:R-:W-:Y:S02]  /*91b0*/  FSEL R46, R3, -INF , P5 ;  /* 0xff800000032e7808 */ /* 0x004fe40002800000 */
[----:B------:R-:W-:Y:S02]  /*91c0*/  FMNMX.FTZ R0, R19, R0, !PT ;  /* 0x0000000013007209 */ /* 0x000fe40007810000 */
[----:B------:R-:W-:Y:S02]  /*91d0*/  MOV R26, R45 ;  /* 0x0000002d001a7202 */ /* 0x000fe40000000f00 */
[----:B------:R-:W-:Y:S02]  /*91e0*/  FMNMX.FTZ R0, R22, R0, !PT ;  /* 0x0000000016007209 */ /* 0x000fe40007810000 */
[----:B----4-:R-:W-:Y:S02]  /*91f0*/  FSEL R102, R102, -INF , P0 ;  /* 0xff80000066667808 */ /* 0x010fe40000000000 */
[----:B------:R-:W-:Y:S02]  /*9200*/  FMNMX.FTZ R0, R46, R0, !PT ;  /* 0x000000002e007209 */ /* 0x000fe40007810000 */
[----:B------:R-:W-:Y:S02]  /*9210*/  MOV R51, R20 ;  /* 0x0000001400337202 */ /* 0x000fe40000000f00 */
[----:B------:R-:W-:Y:S02]  /*9220*/  FMNMX.FTZ R0, R102, R0, !PT ;  /* 0x0000000066007209 */ /* 0x000fe40007810000 */
[----:B------:R-:W-:Y:S02]  /*9230*/  MOV R50, R44 ;  /* 0x0000002c00327202 */ /* 0x000fe40000000f00 */
[----:B------:R-:W-:Y:S02]  /*9240*/  MOV R10, R33 ;  /* 0x00000021000a7202 */ /* 0x000fe40000000f00 */
[----:B-1----:R-:W-:Y:S02]  /*9250*/  FMNMX.FTZ R101, R101, R2, !PT ;  /* 0x0000000265657209 */ /* 0x002fe40007810000 */
[----:B------:R-:W1:Y:S01]  /*9260*/  SHFL.BFLY PT, R2, R0, 0x2, 0x1f ;  /* 0x0c401f0000027f89 */ /* 0x000e6200000e0000 */
[----:B------:R-:W-:Y:S02]  /*9270*/  MOV R105, R32 ;  /* 0x0000002000697202 */ /* 0x000fe40000000f00 */
[C---:B------:R-:W-:Y:S04]  /*9280*/  FSETP.NEU.FTZ.AND P0, PT, R101.reuse, -INF , PT ;  /* 0xff8000006500780b */ /* 0x040fe80003f1d000 */
[----:B------:R-:W-:Y:S02]  /*9290*/  FSEL R3, R101, RZ, P0 ;  /* 0x000000ff65037208 */ /* 0x000fe40000000000 */
[----:B-1----:R-:W-:Y:S03]  /*92a0*/  FMNMX.FTZ R0, R0, R2, !PT ;  /* 0x0000000200007209 */ /* 0x002fe60007810000 */
[----:B------:R-:W-:Y:S02]  /*92b0*/  FADD.FTZ R2, -R3, R103 ;  /* 0x0000006703027221 */ /* 0x000fe40000010100 */
[----:B------:R-:W-:Y:S01]  /*92c0*/  FMUL.FTZ R103, R101, c[0x0][0x2d0] ;  /* 0x0000b40065677a20 */ /* 0x000fe20000410000 */
[----:B------:R-:W1:Y:S04]  /*92d0*/  SHFL.BFLY PT, R3, R0, 0x1, 0x1f ;  /* 0x0c201f0000037f89 */ /* 0x000e6800000e0000 */
[----:B------:R-:W-:Y:S05]  /*92e0*/  FSEL R103, R103, RZ, P0 ;  /* 0x000000ff67677208 */ /* 0x000fea0000000000 */
[----:B------:R-:W-:Y:S04]  /*92f0*/  FFMA.FTZ R5, R5, c[0x0][0x2d0], -R103 ;  /* 0x0000b40005057a23 */ /* 0x000fe80000010867 */
[----:B------:R-:W-:Y:S01]  /*9300*/  MUFU.EX2 R166, R5 ;  /* 0x0000000500a67308 */ /* 0x000fe20000000800 */
[----:B-1----:R-:W-:Y:S01]  /*9310*/  FMNMX.FTZ R100, R0, R3, !PT ;  /* 0x0000000300647209 */ /* 0x002fe20007810000 */
[----:B------:R-:W-:Y:S03]  /*9320*/  FMUL.FTZ R0, R2, c[0x0][0x2d0] ;  /* 0x0000b40002007a20 */ /* 0x000fe60000410000 */
[C---:B------:R-:W-:Y:S05]  /*9330*/  FSETP.NEU.FTZ.AND P0, PT, R100.reuse, -INF , PT ;  /* 0xff8000006400780b */ /* 0x040fea0003f1d000 */
[----:B------:R1:W2:Y:S01]  /*9340*/  MUFU.EX2 R2, R0 ;  /* 0x0000000000027308 */ /* 0x0002a20000000800 */
[C---:B------:R-:W-:Y:S01]  /*9350*/  FMUL.FTZ R164, R100.reuse, c[0x0][0x2d0] ;  /* 0x0000b40064a47a20 */ /* 0x040fe20000410000 */
[----:B------:R-:W-:Y:S04]  /*9360*/  FSEL R3, R100, RZ, P0 ;  /* 0x000000ff64037208 */ /* 0x000fe80000000000 */
[----:B------:R-:W-:Y:S05]  /*9370*/  FSEL R164, R164, RZ, P0 ;  /* 0x000000ffa4a47208 */ /* 0x000fea0000000000 */
[----:B------:R-:W-:Y:S04]  /*9380*/  FFMA.FTZ R4, R4, c[0x0][0x2d0], -R164 ;  /* 0x0000b40004047a23 */ /* 0x000fe800000108a4 */
[----:B------:R4:W-:Y:S01]  /*9390*/  MUFU.EX2 R165, R4 ;  /* 0x0000000400a57308 */ /* 0x0009e20000000800 */
[----:B-1----:R-:W-:Y:S01]  /*93a0*/  FADD.FTZ R0, -R3, R104 ;  /* 0x0000006803007221 */ /* 0x002fe20000010100 */
[----:B------:R-:W-:Y:S01]  /*93b0*/  MOV R3, R16 ;  /* 0x0000001000037202 */ /* 0x000fe20000000f00 */
[----:B--2---:R-:W-:Y:S01]  /*93c0*/  FMUL.FTZ R5, R2, R109 ;  /* 0x0000006d02057220 */ /* 0x004fe20000410000 */
[----:B------:R-:W-:Y:S01]  /*93d0*/  MOV R109, R9 ;  /* 0x00000009006d7202 */ /* 0x000fe20000000f00 */
[----:B------:R-:W-:Y:S01]  /*93e0*/  FMUL.FTZ R0, R0, c[0x0][0x2d0] ;  /* 0x0000b40000007a20 */ /* 0x000fe20000410000 */
[----:B------:R-:W-:Y:S01]  /*93f0*/  MOV R104, R25 ;  /* 0x0000001900687202 */ /* 0x000fe20000000f00 */
[C---:B------:R-:W-:Y:S02]  /*9400*/  FMUL.FTZ R8, R2.reuse, R112 ;  /* 0x0000007002087220 */ /* 0x040fe40000410000 */
[C---:B------:R-:W-:Y:S01]  /*9410*/  FMUL.FTZ R9, R2.reuse, R113 ;  /* 0x0000007102097220 */ /* 0x040fe20000410000 */
[----:B------:R-:W-:Y:S01]  /*9420*/  MOV R113, R29 ;  /* 0x0000001d00717202 */ /* 0x000fe20000000f00 */
[----:B------:R-:W1:Y:S01]  /*9430*/  MUFU.EX2 R0, R0 ;  /* 0x0000000000007308 */ /* 0x000e620000000800 */
[C---:B------:R-:W-:Y:S02]  /*9440*/  FMUL.FTZ R13, R2.reuse, R117 ;  /* 0x00000075020d7220 */ /* 0x040fe40000410000 */
[C---:B------:R-:W-:Y:S01]  /*9450*/  FMUL.FTZ R16, R2.reuse, R120 ;  /* 0x0000007802107220 */ /* 0x040fe20000410000 */
[----:B------:R-:W-:Y:S01]  /*9460*/  MOV R120, R41 ;  /* 0x0000002900787202 */ /* 0x000fe20000000f00 */
[C---:B------:R-:W-:Y:S02]  /*9470*/  FMUL.FTZ R17, R2.reuse, R121 ;  /* 0x0000007902117220 */ /* 0x040fe40000410000 */
[----:B------:R-:W-:Y:S02]  /*9480*/  IMAD.MOV.U32 R121, RZ, RZ, R40 ;  /* 0x000000ffff797224 */ /* 0x000fe400078e0028 */
[----:B------:R-:W-:Y:S02]  /*9490*/  IMAD.MOV.U32 R112, RZ, RZ, R21 ;  /* 0x000000ffff707224 */ /* 0x000fe400078e0015 */
[----:B------:R-:W-:Y:S02]  /*94a0*/  IMAD.MOV.U32 R117, RZ, RZ, R28 ;  /* 0x000000ffff757224 */ /* 0x000fe400078e001c */
[C---:B------:R-:W-:Y:S02]  /*94b0*/  FFMA.FTZ R213, R2.reuse, R213, R166 ;  /* 0x000000d502d57223 */ /* 0x040fe400000100a6 */
[C---:B----4-:R-:W-:Y:S02]  /*94c0*/  FMUL.FTZ R4, R2.reuse, R108 ;  /* 0x0000006c02047220 */ /* 0x050fe40000410000 */
[C---:B------:R-:W-:Y:S01]  /*94d0*/  FMUL.FTZ R12, R2.reuse, R116 ;  /* 0x00000074020c7220 */ /* 0x040fe20000410000 */
[----:B------:R-:W-:Y:S01]  /*94e0*/  MOV R116, R24 ;  /* 0x0000001800747202 */ /* 0x000fe20000000f00 */
[C---:B------:R-:W-:Y:S02]  /*94f0*/  FMUL.FTZ R20, R2.reuse, R124 ;  /* 0x0000007c02147220 */ /* 0x040fe40000410000 */
[C---:B------:R-:W-:Y:S01]  /*9500*/  FMUL.FTZ R21, R2.reuse, R125 ;  /* 0x0000007d02157220 */ /* 0x040fe20000410000 */
[----:B------:R-:W-:Y:S01]  /*9510*/  MOV R125, R117 ;  /* 0x00000075007d7202 */ /* 0x000fe20000000f00 */
[----:B------:R-:W-:Y:S01]  /*9520*/  FMUL.FTZ R24, R2, R128 ;  /* 0x0000008002187220 */ /* 0x000fe20000410000 */
[----:B------:R-:W-:Y:S01]  /*9530*/  MOV R117, R109 ;  /* 0x0000006d00757202 */ /* 0x000fe20000000f00 */
[----:B-1----:R-:W-:Y:S01]  /*9540*/  FMUL.FTZ R11, R0, R115 ;  /* 0x00000073000b7220 */ /* 0x002fe20000410000 */
[----:B------:R-:W-:Y:S01]  /*9550*/  IADD3 R115, R218, -0x1, RZ ;  /* 0xffffffffda737810 */ /* 0x000fe20007ffe0ff */
[C---:B------:R-:W-:Y:S01]  /*9560*/  FMUL.FTZ R25, R2.reuse, R129 ;  /* 0x0000008102197220 */ /* 0x040fe20000410000 */
[----:B------:R-:W-:Y:S01]  /*9570*/  MOV R109, R51 ;  /* 0x00000033006d7202 */ /* 0x000fe20000000f00 */
        /* <DEDUP_REMOVED lines=8> */
[----:B------:R-:W-:Y:S01]  /*9600*/  IMAD.MOV.U32 R137, RZ, RZ, R19 ;  /* 0x000000ffff897224 */ /* 0x000fe200078e0013 */
[----:B------:R-:W-:Y:S01]  /*9610*/  MOV R124, R116 ;  /* 0x00000074007c7202 */ /* 0x000fe20000000f00 */
[C---:B------:R-:W-:Y:S02]  /*9620*/  FMUL.FTZ R36, R2.reuse, R140 ;  /* 0x0000008c02247220 */ /* 0x040fe40000410000 */
[C---:B------:R-:W-:Y:S01]  /*9630*/  FMUL.FTZ R37, R2.reuse, R141 ;  /* 0x0000008d02257220 */ /* 0x040fe20000410000 */
[----:B------:R-:W-:Y:S01]  /*9640*/  MOV R141, R10 ;  /* 0x0000000a008d7202 */ /* 0x000fe20000000f00 */
[----:B------:R-:W-:Y:S01]  /*9650*/  FMUL.FTZ R40, R2, R144 ;  /* 0x0000009002287220 */ /* 0x000fe20000410000 */
[----:B------:R-:W-:Y:S01]  /*9660*/  MOV R144, R18 ;  /* 0x0000001200907202 */ /* 0x000fe20000000f00 */
[----:B------:R-:W-:Y:S02]  /*9670*/  FMUL.FTZ R18, R0, R122 ;  /* 0x0000007a00127220 */ /* 0x000fe40000410000 */
[C---:B------:R-:W-:Y:S01]  /*9680*/  FMUL.FTZ R41, R2.reuse, R145 ;  /* 0x0000009102297220 */ /* 0x040fe20000410000 */
[----:B------:R-:W-:Y:S01]  /*9690*/  MOV R145, R42 ;  /* 0x0000002a00917202 */ /* 0x000fe20000000f00 */
[C---:B------:R-:W-:Y:S01]  /*96a0*/  FMUL.FTZ R44, R2.reuse, R148 ;  /* 0x00000094022c7220 */ /* 0x040fe20000410000 */
[----:B------:R-:W2:Y:S01]  /*96b0*/  LDL R122, [R1+0x28] ;  /* 0x00002800017a7983 */ /* 0x000ea20000100800 */
[C---:B------:R-:W-:Y:S01]  /*96c0*/  FMUL.FTZ R45, R2.reuse, R149 ;  /* 0x00000095022d7220 */ /* 0x040fe20000410000 */
[----:B------:R-:W-:Y:S01]  /*96d0*/  MOV R149, R50 ;  /* 0x0000003200957202 */ /* 0x000fe20000000f00 */
[C---:B------:R-:W-:Y:S02]  /*96e0*/  FMUL.FTZ R48, R2.reuse, R152 ;  /* 0x0000009802307220 */ /* 0x040fe40000410000 */
[----:B------:R-:W-:Y:S02]  /*96f0*/  IMAD.MOV.U32 R152, RZ, RZ, R47 ;  /* 0x000000ffff987224 */ /* 0x000fe400078e002f */
[----:B------:R-:W-:Y:S01]  /*9700*/  FMUL.FTZ R49, R2, R153 ;  /* 0x0000009902317220 */ /* 0x000fe20000410000 */
[----:B------:R-:W-:Y:S01]  /*9710*/  MOV R153, R23 ;  /* 0x0000001700997202 */ /* 0x000fe20000000f00 */
[----:B------:R-:W-:Y:S02]  /*9720*/  FMUL.FTZ R23, R0, R127 ;  /* 0x0000007f00177220 */ /* 0x000fe40000410000 */
        /* <DEDUP_REMOVED lines=12> */
[----:B------:R-:W-:Y:S02]  /*97f0*/  FMUL.FTZ R76, R2, R76 ;  /* 0x0000004c024c7220 */ /* 0x000fe40000410000 */
[----:B---3--:R-:W-:Y:S02]  /*9800*/  FFMA.FTZ R108, R0, R6, R165 ;  /* 0x00000006006c7223 */ /* 0x008fe400000100a5 */
        /* <DEDUP_REMOVED lines=11> */
[----:B------:R-:W-:Y:S01]  /*98c0*/  MOV R2, R30 ;  /* 0x0000001e00027202 */ /* 0x000fe20000000f00 */
[C---:B------:R-:W-:Y:S01]  /*98d0*/  FMUL.FTZ R6, R0.reuse, R110 ;  /* 0x0000006e00067220 */ /* 0x040fe20000410000 */
[----:B------:R-:W-:Y:S01]  /*98e0*/  MOV R110, R105 ;  /* 0x00000069006e7202 */ /* 0x000fe20000000f00 */
[C---:B------:R-:W-:Y:S01]  /*98f0*/  FMUL.FTZ R7, R0.reuse, R111 ;  /* 0x0000006f00077220 */ /* 0x040fe20000410000 */
[----:B------:R-:W-:Y:S01]  /*9900*/  MOV R111, R26 ;  /* 0x0000001a006f7202 */ /* 0x000fe20000000f00 */
[C---:B------:R-:W-:Y:S02]  /*9910*/  FMUL.FTZ R10, R0.reuse, R114 ;  /* 0x00000072000a7220 */ /* 0x040fe40000410000 */
[C---:B------:R-:W-:Y:S02]  /*9920*/  FMUL.FTZ R14, R0.reuse, R118 ;  /* 0x00000076000e7220 */ /* 0x040fe40000410000 */
[C---:B------:R-:W-:Y:S01]  /*9930*/  FMUL.FTZ R15, R0.reuse, R119 ;  /* 0x00000077000f7220 */ /* 0x040fe20000410000 */
[----:B------:R-:W-:Y:S01]  /*9940*/  MOV R119, R121 ;  /* 0x0000007900777202 */ /* 0x000fe20000000f00 */
[----:B------:R-:W-:Y:S01]  /*9950*/  IMAD.MOV.U32 R121, RZ, RZ, R113 ;  /* 0x000000ffff797224 */ /* 0x000fe200078e0071 */
[----:B------:R-:W-:Y:S01]  /*9960*/  MOV R113, R43 ;  /* 0x0000002b00717202 */ /* 0x000fe20000000f00 */
[----:B------:R-:W-:Y:S02]  /*9970*/  IMAD.MOV.U32 R133, RZ, RZ, R31 ;  /* 0x000000ffff857224 */ /* 0x000fe400078e001f */
        /* <DEDUP_REMOVED lines=8> */
[----:B------:R-:W-:Y:S01]  /*9a00*/  MOV R146, R141 ;  /* 0x0000008d00927202 */ /* 0x000fe20000000f00 */
        /* <DEDUP_REMOVED lines=29> */
[----:B------:R-:W-:Y:S01]  /*9be0*/  IMAD.MOV.U32 R140, RZ, RZ, R120 ;  /* 0x000000ffff8c7224 */ /* 0x000fe200078e0078 */
[----:B------:R-:W-:Y:S01]  /*9bf0*/  MOV R120, R112 ;  /* 0x0000007000787202 */ /* 0x000fe20000000f00 */
[----:B------:R-:W-:Y:S02]  /*9c00*/  IMAD.MOV.U32 R112, RZ, RZ, R35 ;  /* 0x000000ffff707224 */ /* 0x000fe400078e0023 */
[C---:B------:R-:W-:Y:S01]  /*9c10*/  FMUL.FTZ R35, R0.reuse, R139 ;  /* 0x0000008b00237220 */ /* 0x040fe20000410000 */
[----:B------:R-:W-:Y:S01]  /*9c20*/  MOV R154, R120 ;  /* 0x00000078009a7202 */ /* 0x000fe20000000f00 */
[----:B------:R-:W-:Y:S01]  /*9c30*/  IMAD.MOV.U32 R114, RZ, RZ, R27 ;  /* 0x000000ffff727224 */ /* 0x000fe200078e001b */
[----:B------:R-:W-:Y:S01]  /*9c40*/  MOV R126, R112 ;  /* 0x00000070007e7202 */ /* 0x000fe20000000f00 */
[C---:B------:R-:W-:Y:S02]  /*9c50*/  FMUL.FTZ R27, R0.reuse, R131 ;  /* 0x00000083001b7220 */ /* 0x040fe40000410000 */
[----:B------:R-:W-:Y:S02]  /*9c60*/  IMAD.MOV.U32 R148, RZ, RZ, R39 ;  /* 0x000000ffff947224 */ /* 0x000fe400078e0027 */
[----:B------:R-:W-:Y:S01]  /*9c70*/  FMUL.FTZ R39, R0, R143 ;  /* 0x0000008f00277220 */ /* 0x000fe20000410000 */
[----:B------:R-:W-:Y:S01]  /*9c80*/  @P6 SHF.R.S32.HI R0, RZ, 0x1f, R115 ;  /* 0x0000001fff006819 */ /* 0x000fe20000011473 */
[----:B------:R-:W-:Y:S01]  /*9c90*/  IMAD.MOV.U32 R118, RZ, RZ, R2 ;  /* 0x000000ffff767224 */ /* 0x000fe200078e0002 */
[----:B------:R-:W-:Y:S01]  /*9ca0*/  MOV R143, R110 ;  /* 0x0000006e008f7202 */ /* 0x000fe20000000f00 */
[----:B------:R-:W-:Y:S02]  /*9cb0*/  IMAD.MOV.U32 R116, RZ, RZ, R104 ;  /* 0x000000ffff747224 */ /* 0x000fe400078e0068 */
[----:B------:R-:W-:Y:S01]  /*9cc0*/  @P6 IMAD R0, R0, c[0x0][0x1e0], RZ ;  /* 0x0000780000006a24 */ /* 0x000fe200078e02ff */
[----:B------:R-:W-:Y:S01]  /*9cd0*/  MOV R139, R118 ;  /* 0x00000076008b7202 */ /* 0x000fe20000000f00 */
[C---:B------:R-:W-:Y:S01]  /*9ce0*/  @P6 IMAD.WIDE.U32 R104, R115.reuse, c[0x0][0x1e0], RZ ;  /* 0x0000780073686a25 */ /* 0x040fe200078e00ff */
[----:B------:R-:W-:Y:S03]  /*9cf0*/  MOV R141, R116 ;  /* 0x00000074008d7202 */ /* 0x000fe60000000f00 */
[----:B------:R-:W-:Y:S01]  /*9d00*/  @P6 IMAD R0, R115, c[0x0][0x1e4], R0 ;  /* 0x0000790073006a24 */ /* 0x000fe200078e0200 */
[----:B------:R-:W-:Y:S01]  /*9d10*/  MOV R115, R114 ;  /* 0x0000007200737202 */ /* 0x000fe20000000f00 */
[----:B------:R-:W-:Y:S01]  /*9d20*/  IMAD.MOV.U32 R127, RZ, RZ, R119 ;  /* 0x000000ffff7f7224 */ /* 0x000fe200078e0077 */
[----:B------:R-:W-:Y:S01]  /*9d30*/  MOV R114, R149 ;  /* 0x0000009500727202 */ /* 0x000fe20000000f00 */
[----:B------:R-:W-:Y:S01]  /*9d40*/  IMAD.MOV.U32 R123, RZ, RZ, R132 ;  /* 0x000000ffff7b7224 */ /* 0x000fe200078e0084 */
[----:B------:R-:W-:Y:S01]  /*9d50*/  MOV R149, R133 ;  /* 0x0000008500957202 */ /* 0x000fe20000000f00 */
[----:B------:R-:W-:Y:S01]  /*9d60*/  IMAD.MOV.U32 R133, RZ, RZ, R3 ;  /* 0x000000ffff857224 */ /* 0x000fe200078e0003 */
[----:B------:R-:W-:Y:S01]  /*9d70*/  @P6 IADD3 R0, R105, R0, RZ ;  /* 0x0000000069006210 */ /* 0x000fe20007ffe0ff */
[----:B------:R-:W2:Y:S01]  /*9d80*/  LDL.64 R2, [R1+0x30] ;  /* 0x0000300001027983 */ /* 0x000ea20000100a00 */
[----:B------:R-:W-:Y:S01]  /*9d90*/  IMAD.MOV.U32 R132, RZ, RZ, R107 ;  /* 0x000000ffff847224 */ /* 0x000fe200078e006b */
[----:B------:R-:W-:Y:S01]  /*9da0*/  MOV R119, R114 ;  /* 0x0000007200777202 */ /* 0x000fe20000000f00 */
[----:B------:R-:W-:Y:S01]  /*9db0*/  IMAD.MOV.U32 R134, RZ, RZ, R111 ;  /* 0x000000ffff867224 */ /* 0x000fe200078e006f */
[----:B------:R-:W-:Y:S01]  /*9dc0*/  MOV R131, R123 ;  /* 0x0000007b00837202 */ /* 0x000fe20000000f00 */
[----:B------:R-:W-:Y:S01]  /*9dd0*/  @P6 IMAD R0, R0, 0x60, RZ ;  /* 0x0000006000006824 */ /* 0x000fe200078e02ff */
[----:B------:R-:W-:Y:S01]  /*9de0*/  MOV R123, R113 ;  /* 0x00000071007b7202 */ /* 0x000fe20000000f00 */
[----:B------:R-:W-:Y:S01]  /*9df0*/  IMAD.MOV.U32 R130, RZ, RZ, R126 ;  /* 0x000000ffff827224 */ /* 0x000fe200078e007e */
[----:B------:R-:W-:Y:S01]  /*9e00*/  MOV R138, R115 ;  /* 0x00000073008a7202 */ /* 0x000fe20000000f00 */
[----:B------:R-:W-:Y:S01]  /*9e10*/  IMAD.MOV.U32 R126, RZ, RZ, R109 ;  /* 0x000000ffff7e7224 */ /* 0x000fe200078e006d */
[----:B------:R-:W-:Y:S01]  /*9e20*/  MOV R150, R133 ;  /* 0x0000008500967202 */ /* 0x000fe20000000f00 */
[----:B------:R-:W-:Y:S01]  /*9e30*/  IMAD.MOV.U32 R147, RZ, RZ, R140 ;  /* 0x000000ffff937224 */ /* 0x000fe200078e008c */
[----:B------:R-:W-:Y:S01]  /*9e40*/  MOV R140, R121 ;  /* 0x00000079008c7202 */ /* 0x000fe20000000f00 */
[----:B------:R-:W-:Y:S01]  /*9e50*/  FFMA.FTZ R112, R211, c[0x0][0x2d0], -R103 ;  /* 0x0000b400d3707a23 */ /* 0x000fe20000010867 */
[----:B------:R-:W-:Y:S01]  /*9e60*/  MOV R133, R125 ;  /* 0x0000007d00857202 */ /* 0x000fe20000000f00 */
[----:B------:R-:W-:Y:S02]  /*9e70*/  IMAD.MOV.U32 R142, RZ, RZ, R119 ;  /* 0x000000ffff8e7224 */ /* 0x000fe400078e0077 */
[----:B------:R-:W-:Y:S02]  /*9e80*/  IMAD.MOV.U32 R125, RZ, RZ, R117 ;  /* 0x000000ffff7d7224 */ /* 0x000fe400078e0075 */
[----:B------:R-:W-:Y:S01]  /*9e90*/  MUFU.EX2 R112, R112 ;  /* 0x0000007000707308 */ /* 0x000fe20000000800 */
[----:B------:R-:W-:Y:S02]  /*9ea0*/  IMAD.MOV.U32 R151, RZ, RZ, R124 ;  /* 0x000000ffff977224 */ /* 0x000fe400078e007c */
[----:B------:R-:W-:Y:S03]  /*9eb0*/  FFMA.FTZ R128, R128, c[0x0][0x2d0], -R164 ;  /* 0x0000b40080807a23 */ /* 0x000fe600000108a4 */
[----:B------:R-:W-:Y:S02]  /*9ec0*/  MOV R155, R151 ;  /* 0x00000097009b7202 */ /* 0x000fe40000000f00 */
[----:B------:R-:W-:Y:S01]  /*9ed0*/  MOV R151, R147 ;  /* 0x0000009300977202 */ /* 0x000fe20000000f00 */
[----:B------:R-:W-:Y:S01]  /*9ee0*/  IMAD.MOV.U32 R147, RZ, RZ, R143 ;  /* 0x000000ffff937224 */ /* 0x000fe200078e008f */
[----:B--2---:R-:W-:Y:S02]  /*9ef0*/  @P6 MOV R3, R122 ;  /* 0x0000007a00036202 */ /* 0x004fe40000000f00 */
[----:B------:R-:W-:Y:S02]  /*9f00*/  MOV R122, R149 ;  /* 0x00000095007a7202 */ /* 0x000fe40000000f00 */
[----:B------:R-:W-:Y:S01]  /*9f10*/  MOV R149, R129 ;  /* 0x0000008100957202 */ /* 0x000fe20000000f00 */
[----:B------:R-:W-:Y:S01]  /*9f20*/  @P6 IMAD.WIDE.U32 R2, R104, 0x60, R2 ;  /* 0x0000006068026825 */ /* 0x000fe200078e0002 */
[----:B------:R-:W-:Y:S02]  /*9f30*/  MOV R129, R106 ;  /* 0x0000006a00817202 */ /* 0x000fe40000000f00 */
[----:B------:R-:W-:Y:S02]  /*9f40*/  MOV R135, R122 ;  /* 0x0000007a00877202 */ /* 0x000fe40000000f00 */
[----:B------:R-:W-:Y:S02]  /*9f50*/  @P6 IADD3 R0, R3, R0, RZ ;  /* 0x0000000003006210 */ /* 0x000fe40007ffe0ff */
[----:B------:R-:W-:Y:S01]  /*9f60*/  MOV R143, R135 ;  /* 0x00000087008f7202 */ /* 0x000fe20000000f00 */
[----:B------:R-:W-:Y:S01]  /*9f70*/  IMAD.MOV.U32 R135, RZ, RZ, R130 ;  /* 0x000000ffff877224 */ /* 0x000fe200078e0082 */
[C---:B------:R-:W-:Y:S01]  /*9f80*/  @P6 SHF.L.U64.HI R104, R2.reuse, 0x1, R0 ;  /* 0x0000000102686819 */ /* 0x040fe20000010200 */
[----:B------:R-:W-:Y:S01]  /*9f90*/  @P6 IMAD.SHL.U32 R0, R2, 0x2, RZ ;  /* 0x0000000202006824 */ /* 0x000fe200078e00ff */
[----:B------:R-:W-:Y:S04]  /*9fa0*/  MOV R130, R125 ;  /* 0x0000007d00827202 */ /* 0x000fe80000000f00 */
[C---:B------:R-:W-:Y:S02]  /*9fb0*/  @P6 IADD3 R2, P0, R0.reuse, c[0x0][0x1c8], RZ ;  /* 0x0000720000026a10 */ /* 0x040fe40007f1e0ff */
[----:B------:R-:W-:Y:S02]  /*9fc0*/  @P6 IADD3 R106, P5, R0, 0x80, RZ ;  /* 0x00000080006a6810 */ /* 0x000fe40007fbe0ff */
[----:B------:R-:W-:Y:S02]  /*9fd0*/  @P6 IADD3.X R3, R104, c[0x0][0x1cc], RZ, P0, !PT ;  /* 0x0000730068036a10 */ /* 0x000fe400007fe4ff */
[----:B------:R-:W-:Y:S03]  /*9fe0*/  @P6 IADD3 R106, P0, R106, c[0x0][0x1c8], RZ ;  /* 0x000072006a6a6a10 */ /* 0x000fe60007f1e0ff */
[----:B------:R1:W-:Y:S01]  /*9ff0*/  @P6 LDGSTS.E.BYPASS.LTC128B.128 [R127+0xc100], [R2.64], !P4 ;  /* 0x0c100000027f6fae */ /* 0x0003e2000e101d48 */
[--C-:B------:R-:W-:Y:S02]  /*a000*/  @P6 IADD3.X R107, RZ, c[0x0][0x1cc], R104.reuse, P0, P5 ;  /* 0x00007300ff6b6a10 */ /* 0x100fe400007ea468 */
[----:B------:R-:W-:Y:S05]  /*a010*/  @P6 IADD3 R0, P5, R0, 0x100, RZ ;  /* 0x0000010000006810 */ /* 0x000fea0007fbe0ff */
[----:B------:R2:W-:Y:S02]  /*a020*/  @P6 LDGSTS.E.BYPASS.LTC128B.128 [R127+0xf100], [R106.64], !P3 ;  /* 0x0f1000006a7f6fae */ /* 0x0005e4000d901d48 */
[----:B--2---:R-:W-:Y:S01]  /*a030*/  @P6 IADD3 R106, P0, R0, c[0x0][0x1c8], RZ ;  /* 0x00007200006a6a10 */ /* 0x004fe20007f1e0ff */
[--C-:B------:R-:W-:Y:S03]  /*a040*/  FFMA.FTZ R0, R210, c[0x0][0x2d0], -R103.reuse ;  /* 0x0000b400d2007a23 */ /* 0x100fe60000010867 */
[----:B------:R-:W-:Y:S02]  /*a050*/  @P6 IADD3.X R107, RZ, c[0x0][0x1cc], R104, P0, P5 ;  /* 0x00007300ff6b6a10 */ /* 0x000fe400007ea468 */
[----:B------:R-:W-:Y:S01]  /*a060*/  @P6 MOV R104, 0x6 ;  /* 0x0000000600686802 */ /* 0x000fe20000000f00 */
[----:B------:R-:W2:Y:S02]  /*a070*/  MUFU.EX2 R0, R0 ;  /* 0x0000000000007308 */ /* 0x000ea40000000800 */
[----:B------:R3:W-:Y:S02]  /*a080*/  @P6 LDGSTS.E.BYPASS.LTC128B.128 [R127+0x12100], [R106.64], !P2 ;  /* 0x121000006a7f6fae */ /* 0x0007e4000d101d48 */
[----:B---3--:R-:W-:Y:S04]  /*a090*/  @P6 MOV R106, c[0x0][0x1e0] ;  /* 0x00007800006a6a02 */ /* 0x008fe80000000f00 */
[C---:B------:R-:W-:Y:S01]  /*a0a0*/  @P6 SHF.L.U64.HI R104, R106.reuse, R104, c[0x0][0x1e4] ;  /* 0x000079006a686619 */ /* 0x040fe20000010268 */
[----:B------:R-:W-:Y:S05]  /*a0b0*/  @P6 IMAD.SHL.U32 R106, R106, 0x40, RZ ;  /* 0x000000406a6a6824 */ /* 0x000fea00078e00ff */
[----:B-1----:R-:W-:Y:S04]  /*a0c0*/  @P6 IADD3 R2, P0, R2, R106, RZ ;  /* 0x0000006a02026210 */ /* 0x002fe80007f1e0ff */
[----:B------:R-:W-:Y:S02]  /*a0d0*/  @P6 IADD3.X R3, R104, R3, RZ, P0, !PT ;  /* 0x0000000368036210 */ /* 0x000fe400007fe4ff */
[----:B------:R-:W-:Y:S03]  /*a0e0*/  @P6 IADD3 R106, P0, R106, R2, RZ ;  /* 0x000000026a6a6210 */ /* 0x000fe60007f1e0ff */
[----:B------:R1:W-:Y:S01]  /*a0f0*/  @P6 LDGSTS.E.BYPASS.LTC128B.128 [R127+0xd100], [R2.64], !P4 ;  /* 0x0d100000027f6fae */ /* 0x0003e2000e101d48 */
[----:B------:R-:W-:Y:S02]  /*a100*/  @P6 IADD3.X R107, R104, R3, RZ, P0, !PT ;  /* 0x00000003686b6210 */ /* 0x000fe400007fe4ff */
[----:B--2---:R-:W-:Y:S01]  /*a110*/  F2FP.PACK_AB R104, R0, R166 ;  /* 0x000000a60068723e */ /* 0x004fe200000000ff */
[--C-:B------:R-:W-:Y:S04]  /*a120*/  FFMA.FTZ R166, R136, c[0x0][0x2d0], -R164.reuse ;  /* 0x0000b40088a67a23 */ /* 0x100fe800000108a4 */
[----:B------:R1:W-:Y:S02]  /*a130*/  @P6 LDGSTS.E.BYPASS.LTC128B.128 [R127+0x10100], [R2.64+0x80], !P3 ;  /* 0x10100080027f6fae */ /* 0x0003e4000d901d48 */
[----:B------:R-:W-:Y:S06]  /*a140*/  MUFU.EX2 R166, R166 ;  /* 0x000000a600a67308 */ /* 0x000fec0000000800 */
[----:B------:R1:W-:Y:S08]  /*a150*/  @P6 LDGSTS.E.BYPASS.LTC128B.128 [R127+0x13100], [R2.64+0x100], !P2 ;  /* 0x13100100027f6fae */ /* 0x0003f0000d101d48 */
[----:B------:R2:W-:Y:S08]  /*a160*/  @P6 LDGSTS.E.BYPASS.LTC128B.128 [R127+0xe100], [R106.64], !P4 ;  /* 0x0e1000006a7f6fae */ /* 0x0005f0000e101d48 */
[----:B------:R2:W-:Y:S08]  /*a170*/  @P6 LDGSTS.E.BYPASS.LTC128B.128 [R127+0x11100], [R106.64+0x80], !P3 ;  /* 0x111000806a7f6fae */ /* 0x0005f0000d901d48 */
[----:B------:R2:W-:Y:S01]  /*a180*/  @P6 LDGSTS.E.BYPASS.LTC128B.128 [R127+0x14100], [R106.64+0x100], !P2 ;  /* 0x141001006a7f6fae */ /* 0x0005e2000d101d48 */
[--C-:B-1----:R-:W-:Y:S02]  /*a190*/  FFMA.FTZ R2, R167, c[0x0][0x2d0], -R164.reuse ;  /* 0x0000b400a7027a23 */ /* 0x102fe400000108a4 */
[----:B------:R-:W-:Y:S05]  /*a1a0*/  FFMA.FTZ R3, R212, c[0x0][0x2d0], -R103 ;  /* 0x0000b400d4037a23 */ /* 0x000fea0000010867 */
[----:B------:R-:W0:Y:S01]  /*a1b0*/  LDGDEPBAR ;  /* 0x00000000000079af */ /* 0x000e220000000000 */
[----:B------:R-:W1:Y:S10]  /*a1c0*/  MUFU.EX2 R2, R2 ;  /* 0x0000000200027308 */ /* 0x000e740000000800 */
[----:B------:R3:W4:Y:S01]  /*a1d0*/  MUFU.EX2 R114, R3 ;  /* 0x0000000300727308 */ /* 0x0007220000000800 */
[----:B--2---:R-:W-:Y:S02]  /*a1e0*/  FADD.FTZ R106, R0, R213 ;  /* 0x000000d5006a7221 */ /* 0x004fe40000010000 */
[----:B------:R-:W-:Y:S02]  /*a1f0*/  FFMA.FTZ R0, R209, c[0x0][0x2d0], -R164 ;  /* 0x0000b400d1007a23 */ /* 0x000fe400000108a4 */
[----:B------:R-:W-:Y:S02]  /*a200*/  FADD.FTZ R115, R112, R106 ;  /* 0x0000006a70737221 */ /* 0x000fe40000010000 */
[C---:B-1----:R-:W-:Y:S03]  /*a210*/  FADD.FTZ R121, R2.reuse, R108 ;  /* 0x0000006c02797221 */ /* 0x042fe60000010000 */
[----:B------:R1:W-:Y:S01]  /*a220*/  MUFU.EX2 R113, R0 ;  /* 0x0000000000717308 */ /* 0x0003e20000000800 */
[----:B------:R-:W2:Y:S01]  /*a230*/  LDSM.16.MT88.4 R108, [R224] ;  /* 0x00000000e06c783b */ /* 0x000ea20000004200 */
[----:B------:R-:W-:Y:S01]  /*a240*/  F2FP.PACK_AB R105, R2, R165 ;  /* 0x000000a50269723e */ /* 0x000fe200000000ff */
[--C-:B------:R-:W-:Y:S02]  /*a250*/  FFMA.FTZ R2, R220, c[0x0][0x2d0], -R103.reuse ;  /* 0x0000b400dc027a23 */ /* 0x100fe40000010867 */
[--C-:B------:R-:W-:Y:S02]  /*a260*/  FFMA.FTZ R165, R153, c[0x0][0x2d0], -R103.reuse ;  /* 0x0000b40099a57a23 */ /* 0x100fe40000010867 */
[--C-:B---3--:R-:W-:Y:S01]  /*a270*/  FFMA.FTZ R3, R208, c[0x0][0x2d0], -R164.reuse ;  /* 0x0000b400d0037a23 */ /* 0x108fe200000108a4 */
[----:B----4-:R-:W-:Y:S02]  /*a280*/  F2FP.PACK_AB R106, R114, R112 ;  /* 0x00000070726a723e */ /* 0x010fe400000000ff */
[----:B------:R3:W-:Y:S01]  /*a290*/  MUFU.EX2 R119, R2 ;  /* 0x0000000200777308 */ /* 0x0007e20000000800 */
[--C-:B------:R-:W-:Y:S09]  /*a2a0*/  FFMA.FTZ R112, R216, c[0x0][0x2d0], -R164.reuse ;  /* 0x0000b400d8707a23 */ /* 0x100ff200000108a4 */
[----:B------:R-:W4:Y:S01]  /*a2b0*/  MUFU.EX2 R3, R3 ;  /* 0x0000000300037308 */ /* 0x000f220000000800 */
[----:B-1----:R-:W-:Y:S09]  /*a2c0*/  FFMA.FTZ R0, R219, c[0x0][0x2d0], -R103 ;  /* 0x0000b400db007a23 */ /* 0x002ff20000010867 */
[----:B------:R-:W-:Y:S01]  /*a2d0*/  MUFU.EX2 R120, R112 ;  /* 0x0000007000787308 */ /* 0x000fe20000000800 */
[--C-:B---3--:R-:W-:Y:S09]  /*a2e0*/  FFMA.FTZ R2, R215, c[0x0][0x2d0], -R164.reuse ;  /* 0x0000b400d7027a23 */ /* 0x108ff200000108a4 */
[----:B------:R1:W-:Y:S01]  /*a2f0*/  MUFU.EX2 R116, R2 ;  /* 0x0000000200747308 */ /* 0x0003e20000000800 */
[----:B----4-:R-:W-:Y:S01]  /*a300*/  F2FP.PACK_AB R107, R113, R3 ;  /* 0x00000003716b723e */ /* 0x010fe200000000ff */
[----:B------:R-:W-:Y:S04]  /*a310*/  FADD.FTZ R3, R3, R121 ;  /* 0x0000007903037221 */ /* 0x000fe80000010000 */
[----:B------:R-:W-:Y:S04]  /*a320*/  FADD.FTZ R122, R113, R3 ;  /* 0x00000003717a7221 */ /* 0x000fe80000010000 */
[----:B------:R-:W3:Y:S01]  /*a330*/  MUFU.EX2 R0, R0 ;  /* 0x0000000000007308 */ /* 0x000ee20000000800 */
[C---:B--2---:R-:W-:Y:S05]  /*a340*/  HMMA.16816.F32 R4, R104.reuse, R108, R4 ;  /* 0x0000006c6804723c */ /* 0x044fea0000001804 */
[--C-:B------:R-:W-:Y:S03]  /*a350*/  FFMA.FTZ R3, R130, c[0x0][0x2d0], -R164.reuse ;  /* 0x0000b40082037a23 */ /* 0x100fe600000108a4 */
[C---:B------:R-:W-:Y:S01]  /*a360*/  HMMA.16816.F32 R8, R104.reuse, R110, R8 ;  /* 0x0000006e6808723c */ /* 0x040fe20000001808 */
[----:B------:R-:W2:Y:S01]  /*a370*/  LDSM.16.MT88.4 R108, [R228] ;  /* 0x00000000e46c783b */ /* 0x000ea20000004200 */
[----:B------:R-:W-:Y:S02]  /*a380*/  MUFU.EX2 R130, R3 ;  /* 0x0000000300827308 */ /* 0x000fe40000000800 */
[--C-:B-1----:R-:W-:Y:S08]  /*a390*/  FFMA.FTZ R2, R214, c[0x0][0x2d0], -R164.reuse ;  /* 0x0000b400d6027a23 */ /* 0x102ff000000108a4 */
[----:B------:R1:W4:Y:S10]  /*a3a0*/  MUFU.EX2 R118, R2 ;  /* 0x0000000200767308 */ /* 0x0003340000000800 */
[----:B------:R-:W-:Y:S01]  /*a3b0*/  MUFU.EX2 R165, R165 ;  /* 0x000000a500a57308 */ /* 0x000fe20000000800 */
[--C-:B-1----:R-:W-:Y:S09]  /*a3c0*/  FFMA.FTZ R2, R221, c[0x0][0x2d0], -R103.reuse ;  /* 0x0000b400dd027a23 */ /* 0x102ff20000010867 */
[----:B------:R1:W-:Y:S01]  /*a3d0*/  MUFU.EX2 R117, R2 ;  /* 0x0000000200757308 */ /* 0x0003e20000000800 */
[C---:B--2---:R-:W-:Y:S08]  /*a3e0*/  HMMA.16816.F32 R12, R104.reuse, R108, R12 ;  /* 0x0000006c680c723c */ /* 0x044ff0000000180c */
[C---:B------:R-:W-:Y:S01]  /*a3f0*/  HMMA.16816.F32 R16, R104.reuse, R110, R16 ;  /* 0x0000006e6810723c */ /* 0x040fe20000001810 */
[----:B------:R-:W2:Y:S03]  /*a400*/  LDSM.16.MT88.4 R108, [R227] ;  /* 0x00000000e36c783b */ /* 0x000ea60000004200 */
[----:B-1----:R-:W-:Y:S01]  /*a410*/  FFMA.FTZ R2, R222, c[0x0][0x2d0], -R103 ;  /* 0x0000b400de027a23 */ /* 0x002fe20000010867 */
[----:B------:R-:W-:Y:S03]  /*a420*/  IADD3 R222, R218, -0x1, RZ ;  /* 0xffffffffdade7810 */ /* 0x000fe60007ffe0ff */
[----:B------:R1:W1:Y:S01]  /*a430*/  MUFU.EX2 R127, R2 ;  /* 0x00000002007f7308 */ /* 0x0002620000000800 */
[C---:B--2---:R-:W-:Y:S03]  /*a440*/  HMMA.16816.F32 R20, R104.reuse, R108, R20 ;  /* 0x0000006c6814723c */ /* 0x044fe60000001814 */
[----:B-1----:R-:W-:Y:S06]  /*a450*/  FFMA.FTZ R2, R217, c[0x0][0x2d0], -R164 ;  /* 0x0000b400d9027a23 */ /* 0x002fec00000108a4 */
[----:B------:R1:W2:Y:S01]  /*a460*/  MUFU.EX2 R124, R2 ;  /* 0x00000002007c7308 */ /* 0x0002a20000000800 */
[C---:B------:R-:W-:Y:S01]  /*a470*/  HMMA.16816.F32 R24, R104.reuse, R110, R24 ;  /* 0x0000006e6818723c */ /* 0x040fe20000001818 */
[----:B------:R-:W2:Y:S02]  /*a480*/  LDSM.16.MT88.4 R108, [R249] ;  /* 0x00000000f96c783b */ /* 0x000ea40000004200 */
[----:B-1----:R-:W-:Y:S06]  /*a490*/  FADD.FTZ R2, R114, R115 ;  /* 0x0000007372027221 */ /* 0x002fec0000010000 */
[----:B------:R-:W-:Y:S03]  /*a4a0*/  LDSM.16.MT88.4 R112, [R228+0x1000] ;  /* 0x00100000e470783b */ /* 0x000fe60000004200 */
[----:B---3--:R-:W-:Y:S02]  /*a4b0*/  FADD.FTZ R121, R0, R2 ;  /* 0x0000000200797221 */ /* 0x008fe40000010000 */
[----:B------:R-:W-:Y:S04]  /*a4c0*/  FADD.FTZ R2, R116, R122 ;  /* 0x0000007a74027221 */ /* 0x000fe80000010000 */
[----:B----4-:R-:W-:Y:S04]  /*a4d0*/  FADD.FTZ R2, R118, R2 ;  /* 0x0000000276027221 */ /* 0x010fe80000010000 */
[----:B------:R-:W-:Y:S01]  /*a4e0*/  FADD.FTZ R2, R120, R2 ;  /* 0x0000000278027221 */ /* 0x000fe20000010000 */
[C---:B--2---:R-:W-:Y:S08]  /*a4f0*/  HMMA.16816.F32 R28, R104.reuse, R108, R28 ;  /* 0x0000006c681c723c */ /* 0x044ff0000000181c */
        /* <DEDUP_REMOVED lines=25> */
[----:B------:R-:W1:Y:S06]  /*a690*/  LDSM.16.MT88.4 R108, [R224+0x800] ;  /* 0x00080000e06c783b */ /* 0x000e6c0000004200 */
[----:B------:R-:W-:Y:S01]  /*a6a0*/  F2FP.PACK_AB R104, R119, R0 ;  /* 0x000000007768723e */ /* 0x000fe200000000ff */
[--C-:B------:R-:W-:Y:S01]  /*a6b0*/  FFMA.FTZ R0, R126, c[0x0][0x2d0], -R103.reuse ;  /* 0x0000b4007e007a23 */ /* 0x100fe20000010867 */
[----:B------:R-:W-:Y:S03]  /*a6c0*/  F2FP.PACK_AB R105, R118, R116 ;  /* 0x000000747669723e */ /* 0x000fe600000000ff */
[----:B------:R-:W-:Y:S02]  /*a6d0*/  F2FP.PACK_AB R106, R127, R117 ;  /* 0x000000757f6a723e */ /* 0x000fe400000000ff */
[C---:B------:R-:W-:Y:S01]  /*a6e0*/  F2FP.PACK_AB R107, R124.reuse, R120 ;  /* 0x000000787c6b723e */ /* 0x040fe200000000ff */
[----:B------:R-:W-:Y:S01]  /*a6f0*/  FADD.FTZ R124, R124, R2 ;  /* 0x000000027c7c7221 */ /* 0x000fe20000010000 */
[----:B------:R-:W-:Y:S02]  /*a700*/  MOV R126, R123 ;  /* 0x0000007b007e7202 */ /* 0x000fe40000000f00 */
[----:B------:R2:W3:Y:S03]  /*a710*/  MUFU.EX2 R123, R0 ;  /* 0x00000000007b7308 */ /* 0x0004e60000000800 */
[C---:B-1----:R-:W-:Y:S03]  /*a720*/  HMMA.16816.F32 R4, R104.reuse, R108, R4 ;  /* 0x0000006c6804723c */ /* 0x042fe60000001804 */
[--C-:B--2---:R-:W-:Y:S02]  /*a730*/  FFMA.FTZ R0, R154, c[0x0][0x2d0], -R103.reuse ;  /* 0x0000b4009a007a23 */ /* 0x104fe40000010867 */
[----:B------:R-:W-:Y:S01]  /*a740*/  IMAD.MOV.U32 R154, RZ, RZ, R150 ;  /* 0x000000ffff9a7224 */ /* 0x000fe200078e0096 */
[----:B------:R-:W-:Y:S02]  /*a750*/  MOV R150, R146 ;  /* 0x0000009200967202 */ /* 0x000fe40000000f00 */
[C---:B------:R-:W-:Y:S01]  /*a760*/  HMMA.16816.F32 R8, R104.reuse, R110, R8 ;  /* 0x0000006e6808723c */ /* 0x040fe20000001808 */
[----:B------:R-:W1:Y:S03]  /*a770*/  LDSM.16.MT88.4 R108, [R228+0x800] ;  /* 0x00080000e46c783b */ /* 0x000e660000004200 */
[----:B------:R-:W-:Y:S02]  /*a780*/  MOV R146, R131 ;  /* 0x0000008300927202 */ /* 0x000fe40000000f00 */
[----:B------:R-:W-:Y:S02]  /*a790*/  MOV R131, R129 ;  /* 0x0000008100837202 */ /* 0x000fe40000000f00 */
[----:B------:R2:W4:Y:S04]  /*a7a0*/  MUFU.EX2 R129, R0 ;  /* 0x0000000000817308 */ /* 0x0005280000000800 */
[--C-:B--2---:R-:W-:Y:S06]  /*a7b0*/  FFMA.FTZ R0, R126, c[0x0][0x2d0], -R164.reuse ;  /* 0x0000b4007e007a23 */ /* 0x104fec00000108a4 */
[----:B------:R2:W-:Y:S01]  /*a7c0*/  MUFU.EX2 R125, R0 ;  /* 0x00000000007d7308 */ /* 0x0005e20000000800 */
[C---:B-1----:R-:W-:Y:S08]  /*a7d0*/  HMMA.16816.F32 R12, R104.reuse, R108, R12 ;  /* 0x0000006c680c723c */ /* 0x042ff0000000180c */
[C---:B------:R-:W-:Y:S01]  /*a7e0*/  HMMA.16816.F32 R16, R104.reuse, R110, R16 ;  /* 0x0000006e6810723c */ /* 0x040fe20000001810 */
[----:B------:R-:W1:Y:S03]  /*a7f0*/  LDSM.16.MT88.4 R108, [R227+0x800] ;  /* 0x00080000e36c783b */ /* 0x000e660000004200 */
[----:B--2---:R-:W-:Y:S05]  /*a800*/  FFMA.FTZ R0, R223, c[0x0][0x2d0], -R164 ;  /* 0x0000b400df007a23 */ /* 0x004fea00000108a4 */
[----:B------:R-:W2:Y:S01]  /*a810*/  LDL R223, [R1+0xc] ;  /* 0x00000c0001df7983 */ /* 0x000ea20000100800 */
[----:B------:R3:W-:Y:S02]  /*a820*/  MUFU.EX2 R126, R0 ;  /* 0x00000000007e7308 */ /* 0x0007e40000000800 */
[----:B---3--:R-:W-:Y:S01]  /*a830*/  FFMA.FTZ R0, R155, c[0x0][0x2d0], -R103 ;  /* 0x0000b4009b007a23 */ /* 0x008fe20000010867 */
[C---:B-1----:R-:W-:Y:S03]  /*a840*/  HMMA.16816.F32 R20, R104.reuse, R108, R20 ;  /* 0x0000006c6814723c */ /* 0x042fe60000001814 */
[----:B------:R-:W-:Y:S01]  /*a850*/  IMAD.MOV.U32 R155, RZ, RZ, R154 ;  /* 0x000000ffff9b7224 */ /* 0x000fe200078e009a */
[----:B------:R-:W-:Y:S02]  /*a860*/  MOV R154, R150 ;  /* 0x00000096009a7202 */ /* 0x000fe40000000f00 */
[----:B------:R-:W-:Y:S01]  /*a870*/  MOV R150, R147 ;  /* 0x0000009300967202 */ /* 0x000fe20000000f00 */
[----:B------:R-:W-:Y:S01]  /*a880*/  IMAD.MOV.U32 R147, RZ, RZ, R135 ;  /* 0x000000ffff937224 */ /* 0x000fe200078e0087 */
[C---:B------:R-:W-:Y:S01]  /*a890*/  HMMA.16816.F32 R24, R104.reuse, R110, R24 ;  /* 0x0000006e6818723c */ /* 0x040fe20000001818 */
[----:B------:R-:W1:Y:S03]  /*a8a0*/  LDSM.16.MT88.4 R108, [R230+0x800] ;  /* 0x00080000e66c783b */ /* 0x000e660000004200 */
[----:B------:R-:W-:Y:S02]  /*a8b0*/  MOV R135, R131 ;  /* 0x0000008300877202 */ /* 0x000fe40000000f00 */
[----:B------:R3:W1:Y:S02]  /*a8c0*/  MUFU.EX2 R131, R0 ;  /* 0x0000000000837308 */ /* 0x0006640000000800 */
[----:B---3--:R-:W-:Y:S08]  /*a8d0*/  FFMA.FTZ R0, R141, c[0x0][0x2d0], -R103 ;  /* 0x0000b4008d007a23 */ /* 0x008ff00000010867 */
[----:B------:R3:W3:Y:S01]  /*a8e0*/  MUFU.EX2 R141, R0 ;  /* 0x00000000008d7308 */ /* 0x0006e20000000800 */
[C---:B-1----:R-:W-:Y:S08]  /*a8f0*/  HMMA.16816.F32 R28, R104.reuse, R108, R28 ;  /* 0x0000006c681c723c */ /* 0x042ff0000000181c */
[C---:B------:R-:W-:Y:S01]  /*a900*/  HMMA.16816.F32 R32, R104.reuse, R110, R32 ;  /* 0x0000006e6820723c */ /* 0x040fe20000001820 */
[----:B------:R-:W1:Y:S03]  /*a910*/  LDSM.16.MT88.4 R108, [R224+0x3800] ;  /* 0x00380000e06c783b */ /* 0x000e660000004200 */
[----:B---3--:R-:W-:Y:S01]  /*a920*/  FFMA.FTZ R0, R155, c[0x0][0x2d0], -R164 ;  /* 0x0000b4009b007a23 */ /* 0x008fe200000108a4 */
[----:B------:R-:W-:Y:S01]  /*a930*/  MOV R155, R150 ;  /* 0x00000096009b7202 */ /* 0x000fe20000000f00 */
[----:B------:R-:W-:Y:S01]  /*a940*/  IMAD.MOV.U32 R150, RZ, RZ, R135 ;  /* 0x000000ffff967224 */ /* 0x000fe200078e0087 */
[----:B------:R-:W-:Y:S02]  /*a950*/  MOV R135, R140 ;  /* 0x0000008c00877202 */ /* 0x000fe40000000f00 */
[----:B------:R3:W-:Y:S03]  /*a960*/  MUFU.EX2 R140, R0 ;  /* 0x00000000008c7308 */ /* 0x0007e60000000800 */
[----:B---3--:R-:W-:Y:S01]  /*a970*/  FADD.FTZ R0, R119, R121 ;  /* 0x0000007977007221 */ /* 0x008fe20000010000 */
[C---:B-1----:R-:W-:Y:S03]  /*a980*/  HMMA.16816.F32 R36, R104.reuse, R108, R36 ;  /* 0x0000006c6824723c */ /* 0x042fe60000001824 */
[----:B------:R-:W-:Y:S02]  /*a990*/  FADD.FTZ R122, R117, R0 ;  /* 0x00000000757a7221 */ /* 0x000fe40000010000 */
[----:B------:R-:W-:Y:S01]  /*a9a0*/  LDSM.16.MT88.4 R116, [R228+0x1800] ;  /* 0x00180000e474783b */ /* 0x000fe20000004200 */
[--C-:B------:R-:W-:Y:S02]  /*a9b0*/  FFMA.FTZ R0, R133, c[0x0][0x2d0], -R103.reuse ;  /* 0x0000b40085007a23 */ /* 0x100fe40000010867 */
[C---:B------:R-:W-:Y:S02]  /*a9c0*/  HMMA.16816.F32 R40, R104.reuse, R110, R40 ;  /* 0x0000006e6828723c */ /* 0x040fe40000001828 */
[----:B------:R1:W3:Y:S02]  /*a9d0*/  MUFU.EX2 R133, R0 ;  /* 0x0000000000857308 */ /* 0x0002e40000000800 */
[----:B------:R-:W-:Y:S01]  /*a9e0*/  FADD.FTZ R122, R127, R122 ;  /* 0x0000007a7f7a7221 */ /* 0x000fe20000010000 */
[----:B------:R-:W3:Y:S03]  /*a9f0*/  LDSM.16.MT88.4 R108, [R228+0x3800] ;  /* 0x00380000e46c783b */ /* 0x000ee60000004200 */
[----:B------:R-:W-:Y:S04]  /*aa00*/  FADD.FTZ R2, R123, R122 ;  /* 0x0000007a7b027221 */ /* 0x000fe80000010000 */
[----:B----4-:R-:W-:Y:S04]  /*aa10*/  FADD.FTZ R2, R129, R2 ;  /* 0x0000000281027221 */ /* 0x010fe80000010000 */
[----:B------:R-:W-:Y:S04]  /*aa20*/  FADD.FTZ R2, R131, R2 ;  /* 0x0000000283027221 */ /* 0x000fe80000010000 */
[----:B------:R-:W-:Y:S02]  /*aa30*/  FADD.FTZ R2, R141, R2 ;  /* 0x000000028d027221 */ /* 0x000fe40000010000 */
[----:B-1----:R-:W-:Y:S02]  /*aa40*/  FFMA.FTZ R0, R135, c[0x0][0x2d0], -R103 ;  /* 0x0000b40087007a23 */ /* 0x002fe40000010867 */
[----:B---3--:R-:W-:Y:S02]  /*aa50*/  FADD.FTZ R2, R133, R2 ;  /* 0x0000000285027221 */ /* 0x008fe40000010000 */
[----:B------:R1:W3:Y:S01]  /*aa60*/  MUFU.EX2 R135, R0 ;  /* 0x0000000000877308 */ /* 0x0002e20000000800 */
[C---:B------:R-:W-:Y:S08]  /*aa70*/  HMMA.16816.F32 R44, R104.reuse, R108, R44 ;  /* 0x0000006c682c723c */ /* 0x040ff0000000182c */
[C---:B------:R-:W-:Y:S01]  /*aa80*/  HMMA.16816.F32 R48, R104.reuse, R110, R48 ;  /* 0x0000006e6830723c */ /* 0x040fe20000001830 */
[----:B------:R-:W4:Y:S03]  /*aa90*/  LDSM.16.MT88.4 R108, [R227+0x3800] ;  /* 0x00380000e36c783b */ /* 0x000f260000004200 */
[----:B-1----:R-:W-:Y:S01]  /*aaa0*/  FFMA.FTZ R0, R150, c[0x0][0x2d0], -R164 ;  /* 0x0000b40096007a23 */ /* 0x002fe200000108a4 */
[----:B------:R-:W-:Y:S01]  /*aab0*/  MOV R150, R132 ;  /* 0x0000008400967202 */ /* 0x000fe20000000f00 */
[----:B---3--:R-:W-:Y:S02]  /*aac0*/  FADD.FTZ R2, R135, R2 ;  /* 0x0000000287027221 */ /* 0x008fe40000010000 */
[----:B------:R1:W-:Y:S04]  /*aad0*/  MUFU.EX2 R132, R0 ;  /* 0x0000000000847308 */ /* 0x0003e80000000800 */
[----:B-1----:R-:W-:Y:S02]  /*aae0*/  FFMA.FTZ R0, R147, c[0x0][0x2d0], -R164 ;  /* 0x0000b40093007a23 */ /* 0x002fe400000108a4 */
[----:B------:R-:W-:Y:S01]  /*aaf0*/  IMAD.MOV.U32 R147, RZ, RZ, R146 ;  /* 0x000000ffff937224 */ /* 0x000fe200078e0092 */
[----:B------:R-:W-:Y:S02]  /*ab00*/  MOV R146, R143 ;  /* 0x0000008f00927202 */ /* 0x000fe40000000f00 */
[----:B------:R-:W-:Y:S01]  /*ab10*/  MOV R143, R142 ;  /* 0x0000008e008f7202 */ /* 0x000fe20000000f00 */
[----:B------:R-:W-:Y:S01]  /*ab20*/  IMAD.MOV.U32 R142, RZ, RZ, R139 ;  /* 0x000000ffff8e7224 */ /* 0x000fe200078e008b */
[----:B------:R-:W-:Y:S01]  /*ab30*/  MOV R139, R138 ;  /* 0x0000008a008b7202 */ /* 0x000fe20000000f00 */
[--C-:B------:R-:W-:Y:S01]  /*ab40*/  FFMA.FTZ R3, R146, c[0x0][0x2d0], -R103.reuse ;  /* 0x0000b40092037a23 */ /* 0x100fe20000010867 */
[C---:B----4-:R-:W-:Y:S03]  /*ab50*/  HMMA.16816.F32 R52, R104.reuse, R108, R52 ;  /* 0x0000006c6834723c */ /* 0x050fe60000001834 */
[----:B------:R-:W-:Y:S01]  /*ab60*/  MOV R138, R134 ;  /* 0x00000086008a7202 */ /* 0x000fe20000000f00 */
[--C-:B------:R-:W-:Y:S01]  /*ab70*/  FFMA.FTZ R120, R143, c[0x0][0x2d0], -R103.reuse ;  /* 0x0000b4008f787a23 */ /* 0x100fe20000010867 */
[----:B------:R1:W-:Y:S01]  /*ab80*/  MUFU.EX2 R134, R0 ;  /* 0x0000000000867308 */ /* 0x0003e20000000800 */
[--C-:B------:R-:W-:Y:S02]  /*ab90*/  FFMA.FTZ R121, R142, c[0x0][0x2d0], -R103.reuse ;  /* 0x0000b4008e797a23 */ /* 0x100fe40000010867 */
[C---:B------:R-:W-:Y:S01]  /*aba0*/  HMMA.16816.F32 R56, R104.reuse, R110, R56 ;  /* 0x0000006e6838723c */ /* 0x040fe20000001838 */
[----:B------:R-:W3:Y:S03]  /*abb0*/  LDSM.16.MT88.4 R108, [R230+0x3800] ;  /* 0x00380000e66c783b */ /* 0x000ee60000004200 */
[--C-:B------:R-:W-:Y:S02]  /*abc0*/  FFMA.FTZ R167, R139, c[0x0][0x2d0], -R103.reuse ;  /* 0x0000b4008ba77a23 */ /* 0x100fe40000010867 */
[--C-:B------:R-:W-:Y:S01]  /*abd0*/  FFMA.FTZ R208, R138, c[0x0][0x2d0], -R103.reuse ;  /* 0x0000b4008ad07a23 */ /* 0x100fe20000010867 */
[----:B------:R-:W-:Y:S10]  /*abe0*/  MUFU.EX2 R214, R120 ;  /* 0x0000007800d67308 */ /* 0x000ff40000000800 */
[----:B------:R-:W-:Y:S01]  /*abf0*/  MUFU.EX2 R211, R121 ;  /* 0x0000007900d37308 */ /* 0x000fe20000000800 */
[--C-:B-1----:R-:W-:Y:S09]  /*ac00*/  FFMA.FTZ R0, R155, c[0x0][0x2d0], -R103.reuse ;  /* 0x0000b4009b007a23 */ /* 0x102ff20000010867 */
[----:B------:R1:W4:Y:S10]  /*ac10*/  MUFU.EX2 R221, R0 ;  /* 0x0000000000dd7308 */ /* 0x0003340000000800 */
[----:B------:R2:W-:Y:S01]  /*ac20*/  MUFU.EX2 R215, R3 ;  /* 0x0000000300d77308 */ /* 0x0005e20000000800 */
[C---:B---3--:R-:W-:Y:S09]  /*ac30*/  HMMA.16816.F32 R60, R104.reuse, R108, R60 ;  /* 0x0000006c683c723c */ /* 0x048ff2000000183c */
[----:B------:R-:W-:Y:S01]  /*ac40*/  MUFU.EX2 R167, R167 ;  /* 0x000000a700a77308 */ /* 0x000fe20000000800 */
[C---:B------:R-:W-:Y:S01]  /*ac50*/  HMMA.16816.F32 R64, R104.reuse, R110, R64 ;  /* 0x0000006e6840723c */ /* 0x040fe20000001840 */
[----:B------:R-:W3:Y:S02]  /*ac60*/  LDSM.16.MT88.4 R108, [R224+0x6800] ;  /* 0x00680000e06c783b */ /* 0x000ee40000004200 */
[--C-:B-1----:R-:W-:Y:S02]  /*ac70*/  FFMA.FTZ R0, R154, c[0x0][0x2d0], -R103.reuse ;  /* 0x0000b4009a007a23 */ /* 0x102fe40000010867 */
[----:B----4-:R-:W-:Y:S04]  /*ac80*/  FADD.FTZ R2, R221, R2 ;  /* 0x00000002dd027221 */ /* 0x010fe80000010000 */
[----:B------:R1:W4:Y:S03]  /*ac90*/  MUFU.EX2 R220, R0 ;  /* 0x0000000000dc7308 */ /* 0x0003260000000800 */
[----:B--2---:R-:W-:Y:S02]  /*aca0*/  FFMA.FTZ R3, R137, c[0x0][0x2d0], -R164 ;  /* 0x0000b40089037a23 */ /* 0x004fe400000108a4 */
[----:B------:R-:W-:Y:S01]  /*acb0*/  LDSM.16.MT88.4 R136, [R230+0x2800] ;  /* 0x00280000e688783b */ /* 0x000fe20000004200 */
[----:B------:R-:W-:Y:S01]  /*acc0*/  ISETP.GT.AND P0, PT, R218, R223, PT ;  /* 0x000000dfda00720c */ /* 0x000fe20003f04270 */
[----:B------:R-:W-:Y:S03]  /*acd0*/  IMAD.MOV.U32 R218, RZ, RZ, R222 ;  /* 0x000000ffffda7224 */ /* 0x000fe600078e00de */
[----:B------:R-:W-:Y:S10]  /*ace0*/  MUFU.EX2 R208, R208 ;  /* 0x000000d000d07308 */ /* 0x000ff40000000800 */
[----:B------:R-:W-:Y:S01]  /*acf0*/  MUFU.EX2 R3, R3 ;  /* 0x0000000300037308 */ /* 0x000fe20000000800 */
[----:B-1----:R-:W-:Y:S02]  /*ad00*/  FFMA.FTZ R0, R151, c[0x0][0x2d0], -R164 ;  /* 0x0000b40097007a23 */ /* 0x002fe400000108a4 */
[----:B----4-:R-:W-:Y:S07]  /*ad10*/  FADD.FTZ R2, R220, R2 ;  /* 0x00000002dc027221 */ /* 0x010fee0000010000 */
[----:B------:R1:W-:Y:S01]  /*ad20*/  MUFU.EX2 R219, R0 ;  /* 0x0000000000db7308 */ /* 0x0003e20000000800 */
[C---:B---3--:R-:W-:Y:S08]  /*ad30*/  HMMA.16816.F32 R68, R104.reuse, R108, R68 ;  /* 0x0000006c6844723c */ /* 0x048ff00000001844 */
[C---:B------:R-:W-:Y:S01]  /*ad40*/  HMMA.16816.F32 R72, R104.reuse, R110, R72 ;  /* 0x0000006e6848723c */ /* 0x040fe20000001848 */
[----:B------:R-:W2:Y:S03]  /*ad50*/  LDSM.16.MT88.4 R108, [R228+0x6800] ;  /* 0x00680000e46c783b */ /* 0x000ea60000004200 */
[--C-:B-1----:R-:W-:Y:S04]  /*ad60*/  FFMA.FTZ R0, R150, c[0x0][0x2d0], -R164.reuse ;  /* 0x0000b40096007a23 */ /* 0x102fe800000108a4 */
[----:B------:R1:W-:Y:S01]  /*ad70*/  MUFU.EX2 R217, R0 ;  /* 0x0000000000d97308 */ /* 0x0003e20000000800 */
[C---:B--2---:R-:W-:Y:S03]  /*ad80*/  HMMA.16816.F32 R76, R104.reuse, R108, R76 ;  /* 0x0000006c684c723c */ /* 0x044fe6000000184c */
[--C-:B-1----:R-:W-:Y:S02]  /*ad90*/  FFMA.FTZ R0, R147, c[0x0][0x2d0], -R103.reuse ;  /* 0x0000b40093007a23 */ /* 0x102fe40000010867 */
[----:B------:R-:W-:Y:S02]  /*ada0*/  FFMA.FTZ R103, R152, c[0x0][0x2d0], -R103 ;  /* 0x0000b40098677a23 */ /* 0x000fe40000010867 */
[----:B------:R-:W-:Y:S01]  /*adb0*/  LDSM.16.MT88.4 R152, [R228+0x5800] ;  /* 0x00580000e498783b */ /* 0x000fe20000004200 */
[C---:B------:R-:W-:Y:S01]  /*adc0*/  HMMA.16816.F32 R80, R104.reuse, R110, R80 ;  /* 0x0000006e6850723c */ /* 0x040fe20000001850 */
[----:B------:R1:W2:Y:S06]  /*add0*/  MUFU.EX2 R216, R0 ;  /* 0x0000000000d87308 */ /* 0x0002ac0000000800 */
[----:B------:R-:W3:Y:S04]  /*ade0*/  LDSM.16.MT88.4 R108, [R227+0x6800] ;  /* 0x00680000e36c783b */ /* 0x000ee80000004200 */
[----:B------:R-:W-:Y:S01]  /*adf0*/  MUFU.EX2 R103, R103 ;  /* 0x0000006700677308 */ /* 0x000fe20000000800 */
[----:B-1----:R-:W-:Y:S02]  /*ae00*/  FFMA.FTZ R0, R149, c[0x0][0x2d0], -R164 ;  /* 0x0000b40095007a23 */ /* 0x002fe400000108a4 */
[----:B--2---:R-:W-:Y:S07]  /*ae10*/  FADD.FTZ R2, R216, R2 ;  /* 0x00000002d8027221 */ /* 0x004fee0000010000 */
[----:B------:R1:W2:Y:S01]  /*ae20*/  MUFU.EX2 R212, R0 ;  /* 0x0000000000d47308 */ /* 0x0002a20000000800 */
[----:B------:R-:W-:Y:S04]  /*ae30*/  FADD.FTZ R2, R215, R2 ;  /* 0x00000002d7027221 */ /* 0x000fe80000010000 */
[----:B------:R-:W-:Y:S04]  /*ae40*/  FADD.FTZ R2, R214, R2 ;  /* 0x00000002d6027221 */ /* 0x000fe80000010000 */
[----:B------:R-:W-:Y:S04]  /*ae50*/  FADD.FTZ R2, R211, R2 ;  /* 0x00000002d3027221 */ /* 0x000fe80000010000 */
[----:B------:R-:W-:Y:S01]  /*ae60*/  FADD.FTZ R2, R167, R2 ;  /* 0x00000002a7027221 */ /* 0x000fe20000010000 */
[C---:B---3--:R-:W-:Y:S03]  /*ae70*/  HMMA.16816.F32 R84, R104.reuse, R108, R84 ;  /* 0x0000006c6854723c */ /* 0x048fe60000001854 */
[--C-:B-1----:R-:W-:Y:S05]  /*ae80*/  FFMA.FTZ R0, R148, c[0x0][0x2d0], -R164.reuse ;  /* 0x0000b40094007a23 */ /* 0x102fea00000108a4 */
[C---:B------:R-:W-:Y:S01]  /*ae90*/  HMMA.16816.F32 R88, R104.reuse, R110, R88 ;  /* 0x0000006e6858723c */ /* 0x040fe20000001858 */
[----:B------:R-:W1:Y:S01]  /*aea0*/  LDSM.16.MT88.4 R108, [R230+0x6800] ;  /* 0x00680000e66c783b */ /* 0x000e620000004200 */
[----:B------:R3:W4:Y:S02]  /*aeb0*/  MUFU.EX2 R213, R0 ;  /* 0x0000000000d57308 */ /* 0x0007240000000800 */
[--C-:B---3--:R-:W-:Y:S08]  /*aec0*/  FFMA.FTZ R0, R145, c[0x0][0x2d0], -R164.reuse ;  /* 0x0000b40091007a23 */ /* 0x108ff000000108a4 */
[----:B------:R3:W2:Y:S01]  /*aed0*/  MUFU.EX2 R210, R0 ;  /* 0x0000000000d27308 */ /* 0x0006a20000000800 */
[C---:B-1----:R-:W-:Y:S08]  /*aee0*/  HMMA.16816.F32 R92, R104.reuse, R108, R92 ;  /* 0x0000006c685c723c */ /* 0x042ff0000000185c */
[----:B------:R-:W-:Y:S01]  /*aef0*/  HMMA.16816.F32 R96, R104, R110, R96 ;  /* 0x0000006e6860723c */ /* 0x000fe20000001860 */
[----:B------:R-:W1:Y:S03]  /*af00*/  LDSM.16.MT88.4 R108, [R224+0x1000] ;  /* 0x00100000e06c783b */ /* 0x000e660000004200 */
[--C-:B---3--:R-:W-:Y:S03]  /*af10*/  FFMA.FTZ R0, R144, c[0x0][0x2d0], -R164.reuse ;  /* 0x0000b40090007a23 */ /* 0x108fe600000108a4 */
[----:B------:R-:W-:Y:S01]  /*af20*/  F2FP.PACK_AB R104, R129, R123 ;  /* 0x0000007b8168723e */ /* 0x000fe200000000ff */
[----:B------:R-:W-:Y:S01]  /*af30*/  FFMA.FTZ R164, R102, c[0x0][0x2d0], -R164 ;  /* 0x0000b40066a47a23 */ /* 0x000fe200000108a4 */
[----:B------:R-:W-:Y:S01]  /*af40*/  F2FP.PACK_AB R105, R126, R125 ;  /* 0x0000007d7e69723e */ /* 0x000fe200000000ff */
[----:B------:R-:W-:Y:S01]  /*af50*/  LDSM.16.MT88.4 R120, [R227+0x2000] ;  /* 0x00200000e378783b */ /* 0x000fe20000004200 */
[----:B------:R-:W-:Y:S01]  /*af60*/  MUFU.EX2 R102, R128 ;  /* 0x0000008000667308 */ /* 0x000fe20000000800 */
[----:B------:R-:W-:Y:S02]  /*af70*/  F2FP.PACK_AB R106, R141, R131 ;  /* 0x000000838d6a723e */ /* 0x000fe400000000ff */
[----:B------:R-:W-:Y:S04]  /*af80*/  F2FP.PACK_AB R107, R140, R130 ;  /* 0x000000828c6b723e */ /* 0x000fe800000000ff */
[----:B------:R-:W-:Y:S03]  /*af90*/  LDSM.16.MT88.4 R144, [R224+0x5800] ;  /* 0x00580000e090783b */ /* 0x000fe60000004200 */
[----:B------:R3:W2:Y:S10]  /*afa0*/  MUFU.EX2 R209, R0 ;  /* 0x0000000000d17308 */ /* 0x0006b40000000800 */
[----:B------:R-:W2:Y:S01]  /*afb0*/  MUFU.EX2 R164, R164 ;  /* 0x000000a400a47308 */ /* 0x000ea20000000800 */
[C---:B-1----:R-:W-:Y:S03]  /*afc0*/  HMMA.16816.F32 R4, R104.reuse, R108, R4 ;  /* 0x0000006c6804723c */ /* 0x042fe60000001804 */
[----:B---3--:R-:W-:Y:S05]  /*afd0*/  FADD.FTZ R0, R125, R124 ;  /* 0x0000007c7d007221 */ /* 0x008fea0000010000 */
[C---:B------:R-:W-:Y:S01]  /*afe0*/  HMMA.16816.F32 R8, R104.reuse, R110, R8 ;  /* 0x0000006e6808723c */ /* 0x040fe20000001808 */
[----:B------:R-:W1:Y:S03]  /*aff0*/  LDSM.16.MT88.4 R108, [R227+0x1000] ;  /* 0x00100000e36c783b */ /* 0x000e660000004200 */
[----:B------:R-:W-:Y:S04]  /*b000*/  FADD.FTZ R0, R126, R0 ;  /* 0x000000007e007221 */ /* 0x000fe80000010000 */
[C---:B------:R-:W-:Y:S01]  /*b010*/  HMMA.16816.F32 R12, R104.reuse, R112, R12 ;  /* 0x00000070680c723c */ /* 0x040fe2000000180c */
[----:B------:R-:W-:Y:S03]  /*b020*/  LDSM.16.MT88.4 R124, [R228+0x5000] ;  /* 0x00500000e47c783b */ /* 0x000fe60000004200 */
[----:B------:R-:W-:Y:S04]  /*b030*/  FADD.FTZ R0, R130, R0 ;  /* 0x0000000082007221 */ /* 0x000fe80000010000 */
[C---:B------:R-:W-:Y:S01]  /*b040*/  HMMA.16816.F32 R16, R104.reuse, R114, R16 ;  /* 0x000000726810723c */ /* 0x040fe20000001810 */
[----:B------:R-:W3:Y:S03]  /*b050*/  LDSM.16.MT88.4 R112, [R230+0x1000] ;  /* 0x00100000e670783b */ /* 0x000ee60000004200 */
[----:B------:R-:W-:Y:S04]  /*b060*/  FADD.FTZ R0, R140, R0 ;  /* 0x000000008c007221 */ /* 0x000fe80000010000 */
[----:B------:R-:W-:Y:S01]  /*b070*/  FADD.FTZ R0, R132, R0 ;  /* 0x0000000084007221 */ /* 0x000fe20000010000 */
[----:B------:R-:W-:Y:S03]  /*b080*/  LDSM.16.MT88.4 R128, [R227+0x2800] ;  /* 0x00280000e380783b */ /* 0x000fe60000004200 */
[----:B------:R-:W-:Y:S04]  /*b090*/  FADD.FTZ R0, R134, R0 ;  /* 0x0000000086007221 */ /* 0x000fe80000010000 */
[----:B------:R-:W-:Y:S04]  /*b0a0*/  FADD.FTZ R0, R219, R0 ;  /* 0x00000000db007221 */ /* 0x000fe80000010000 */
[----:B------:R-:W-:Y:S04]  /*b0b0*/  FADD.FTZ R0, R217, R0 ;  /* 0x00000000d9007221 */ /* 0x000fe80000010000 */
[----:B--2---:R-:W-:Y:S01]  /*b0c0*/  FADD.FTZ R0, R212, R0 ;  /* 0x00000000d4007221 */ /* 0x004fe20000010000 */
[C---:B-1----:R-:W-:Y:S03]  /*b0d0*/  HMMA.16816.F32 R20, R104.reuse, R108, R20 ;  /* 0x0000006c6814723c */ /* 0x042fe60000001814 */
[----:B----4-:R-:W-:Y:S04]  /*b0e0*/  FADD.FTZ R0, R213, R0 ;  /* 0x00000000d5007221 */ /* 0x010fe80000010000 */
[----:B------:R-:W-:Y:S01]  /*b0f0*/  FADD.FTZ R0, R210, R0 ;  /* 0x00000000d2007221 */ /* 0x000fe20000010000 */
[C---:B------:R-:W-:Y:S01]  /*b100*/  HMMA.16816.F32 R24, R104.reuse, R110, R24 ;  /* 0x0000006e6818723c */ /* 0x040fe20000001818 */
[----:B------:R-:W1:Y:S03]  /*b110*/  LDSM.16.MT88.4 R108, [R224+0x4000] ;  /* 0x00400000e06c783b */ /* 0x000e660000004200 */
[----:B------:R-:W-:Y:S04]  /*b120*/  FADD.FTZ R0, R209, R0 ;  /* 0x00000000d1007221 */ /* 0x000fe80000010000 */
[C---:B---3--:R-:W-:Y:S08]  /*b130*/  HMMA.16816.F32 R28, R104.reuse, R112, R28 ;  /* 0x00000070681c723c */ /* 0x048ff0000000181c */
[C---:B------:R-:W-:Y:S01]  /*b140*/  HMMA.16816.F32 R32, R104.reuse, R114, R32 ;  /* 0x000000726820723c */ /* 0x040fe20000001820 */
[----:B------:R-:W2:Y:S07]  /*b150*/  LDSM.16.MT88.4 R112, [R228+0x4000] ;  /* 0x00400000e470783b */ /* 0x000eae0000004200 */
[C---:B-1----:R-:W-:Y:S08]  /*b160*/  HMMA.16816.F32 R36, R104.reuse, R108, R36 ;  /* 0x0000006c6824723c */ /* 0x042ff00000001824 */
[C---:B------:R-:W-:Y:S01]  /*b170*/  HMMA.16816.F32 R40, R104.reuse, R110, R40 ;  /* 0x0000006e6828723c */ /* 0x040fe20000001828 */
[----:B------:R-:W1:Y:S07]  /*b180*/  LDSM.16.MT88.4 R108, [R227+0x4000] ;  /* 0x00400000e36c783b */ /* 0x000e6e0000004200 */
[C---:B--2---:R-:W-:Y:S08]  /*b190*/  HMMA.16816.F32 R44, R104.reuse, R112, R44 ;  /* 0x00000070682c723c */ /* 0x044ff0000000182c */
        /* <DEDUP_REMOVED lines=18> */
[----:B------:R-:W-:Y:S01]  /*b2c0*/  HMMA.16816.F32 R96, R104, R114, R96 ;  /* 0x000000726860723c */ /* 0x000fe20000001860 */
[----:B------:R-:W2:Y:S06]  /*b2d0*/  LDSM.16.MT88.4 R112, [R227+0x1800] ;  /* 0x00180000e370783b */ /* 0x000eac0000004200 */
[----:B------:R-:W-:Y:S02]  /*b2e0*/  F2FP.PACK_AB R104, R135, R133 ;  /* 0x000000858768723e */ /* 0x000fe400000000ff */
[----:B------:R-:W-:Y:S03]  /*b2f0*/  F2FP.PACK_AB R105, R134, R132 ;  /* 0x000000848669723e */ /* 0x000fe600000000ff */
[----:B------:R-:W-:Y:S02]  /*b300*/  F2FP.PACK_AB R106, R220, R221 ;  /* 0x000000dddc6a723e */ /* 0x000fe400000000ff */
[----:B------:R-:W-:Y:S07]  /*b310*/  F2FP.PACK_AB R107, R217, R219 ;  /* 0x000000dbd96b723e */ /* 0x000fee00000000ff */
[C---:B-1----:R-:W-:Y:S08]  /*b320*/  HMMA.16816.F32 R4, R104.reuse, R108, R4 ;  /* 0x0000006c6804723c */ /* 0x042ff00000001804 */
[C---:B------:R-:W-:Y:S01]  /*b330*/  HMMA.16816.F32 R8, R104.reuse, R110, R8 ;  /* 0x0000006e6808723c */ /* 0x040fe20000001808 */
[----:B------:R-:W1:Y:S07]  /*b340*/  LDSM.16.MT88.4 R108, [R230+0x1800] ;  /* 0x00180000e66c783b */ /* 0x000e6e0000004200 */
[C---:B------:R-:W-:Y:S08]  /*b350*/  HMMA.16816.F32 R12, R104.reuse, R116, R12 ;  /* 0x00000074680c723c */ /* 0x040ff0000000180c */
[C---:B------:R-:W-:Y:S01]  /*b360*/  HMMA.16816.F32 R16, R104.reuse, R118, R16 ;  /* 0x000000766810723c */ /* 0x040fe20000001810 */
[----:B------:R-:W3:Y:S07]  /*b370*/  LDSM.16.MT88.4 R116, [R224+0x4800] ;  /* 0x00480000e074783b */ /* 0x000eee0000004200 */
[C---:B--2---:R-:W-:Y:S08]  /*b380*/  HMMA.16816.F32 R20, R104.reuse, R112, R20 ;  /* 0x000000706814723c */ /* 0x044ff00000001814 */
[C---:B------:R-:W-:Y:S01]  /*b390*/  HMMA.16816.F32 R24, R104.reuse, R114, R24 ;  /* 0x000000726818723c */ /* 0x040fe20000001818 */
[----:B------:R-:W2:Y:S07]  /*b3a0*/  LDSM.16.MT88.4 R112, [R228+0x4800] ;  /* 0x00480000e470783b */ /* 0x000eae0000004200 */
[C---:B-1----:R-:W-:Y:S08]  /*b3b0*/  HMMA.16816.F32 R28, R104.reuse, R108, R28 ;  /* 0x0000006c681c723c */ /* 0x042ff0000000181c */
[C---:B------:R-:W-:Y:S01]  /*b3c0*/  HMMA.16816.F32 R32, R104.reuse, R110, R32 ;  /* 0x0000006e6820723c */ /* 0x040fe20000001820 */
[----:B------:R-:W1:Y:S07]  /*b3d0*/  LDSM.16.MT88.4 R108, [R227+0x4800] ;  /* 0x00480000e36c783b */ /* 0x000e6e0000004200 */
[C---:B---3--:R-:W-:Y:S08]  /*b3e0*/  HMMA.16816.F32 R36, R104.reuse, R116, R36 ;  /* 0x000000746824723c */ /* 0x048ff00000001824 */
        /* <DEDUP_REMOVED lines=30> */
[C---:B---3--:R-:W-:Y:S08]  /*b5d0*/  HMMA.16816.F32 R12, R104.reuse, R116, R12 ;  /* 0x00000074680c723c */ /* 0x048ff0000000180c */
[C---:B------:R-:W-:Y:S01]  /*b5e0*/  HMMA.16816.F32 R16, R104.reuse, R118, R16 ;  /* 0x000000766810723c */ /* 0x040fe20000001810 */
[----:B------:R-:W3:Y:S07]  /*b5f0*/  LDSM.16.MT88.4 R116, [R227+0x5000] ;  /* 0x00500000e374783b */ /* 0x000eee0000004200 */
[C---:B------:R-:W-:Y:S08]  /*b600*/  HMMA.16816.F32 R20, R104.reuse, R120, R20 ;  /* 0x000000786814723c */ /* 0x040ff00000001814 */
[C---:B------:R-:W-:Y:S01]  /*b610*/  HMMA.16816.F32 R24, R104.reuse, R122, R24 ;  /* 0x0000007a6818723c */ /* 0x040fe20000001818 */
[----:B------:R-:W4:Y:S07]  /*b620*/  LDSM.16.MT88.4 R120, [R230+0x5000] ;  /* 0x00500000e678783b */ /* 0x000f2e0000004200 */
[C---:B--2---:R-:W-:Y:S08]  /*b630*/  HMMA.16816.F32 R28, R104.reuse, R112, R28 ;  /* 0x00000070681c723c */ /* 0x044ff0000000181c */
[C---:B------:R-:W-:Y:S01]  /*b640*/  HMMA.16816.F32 R32, R104.reuse, R114, R32 ;  /* 0x000000726820723c */ /* 0x040fe20000001820 */
[----:B------:R-:W-:Y:S07]  /*b650*/  LDSM.16.MT88.4 R112, [R228+0x8000] ;  /* 0x00800000e470783b */ /* 0x000fee0000004200 */
[C---:B-1----:R-:W-:Y:S08]  /*b660*/  HMMA.16816.F32 R36, R104.reuse, R108, R36 ;  /* 0x0000006c6824723c */ /* 0x042ff00000001824 */
        /* <DEDUP_REMOVED lines=9> */
[C---:B------:R-:W-:Y:S01]  /*b700*/  HMMA.16816.F32 R64, R104.reuse, R122, R64 ;  /* 0x0000007a6840723c */ /* 0x040fe20000001840 */
[----:B------:R-:W-:Y:S07]  /*b710*/  LDSM.16.MT88.4 R120, [R228+0x2800] ;  /* 0x00280000e478783b */ /* 0x000fee0000004200 */
[C---:B-1----:R-:W-:Y:S08]  /*b720*/  HMMA.16816.F32 R68, R104.reuse, R108, R68 ;  /* 0x0000006c6844723c */ /* 0x042ff00000001844 */
[C---:B------:R-:W-:Y:S08]  /*b730*/  HMMA.16816.F32 R72, R104.reuse, R110, R72 ;  /* 0x0000006e6848723c */ /* 0x040ff00000001848 */
[C---:B------:R-:W-:Y:S08]  /*b740*/  HMMA.16816.F32 R76, R104.reuse, R112, R76 ;  /* 0x00000070684c723c */ /* 0x040ff0000000184c */
[C---:B------:R-:W-:Y:S01]  /*b750*/  HMMA.16816.F32 R80, R104.reuse, R114, R80 ;  /* 0x000000726850723c */ /* 0x040fe20000001850 */
[----:B------:R-:W1:Y:S07]  /*b760*/  LDSM.16.MT88.4 R112, [R224+0x2800] ;  /* 0x00280000e070783b */ /* 0x000e6e0000004200 */
[C---:B--2---:R-:W-:Y:S08]  /*b770*/  HMMA.16816.F32 R84, R104.reuse, R124, R84 ;  /* 0x0000007c6854723c */ /* 0x044ff00000001854 */
[C---:B------:R-:W-:Y:S08]  /*b780*/  HMMA.16816.F32 R88, R104.reuse, R126, R88 ;  /* 0x0000007e6858723c */ /* 0x040ff00000001858 */
[C---:B---3--:R-:W-:Y:S08]  /*b790*/  HMMA.16816.F32 R92, R104.reuse, R116, R92 ;  /* 0x00000074685c723c */ /* 0x048ff0000000185c */
[----:B------:R-:W-:Y:S07]  /*b7a0*/  HMMA.16816.F32 R96, R104, R118, R96 ;  /* 0x000000766860723c */ /* 0x000fee0000001860 */
[----:B------:R-:W-:Y:S02]  /*b7b0*/  F2FP.PACK_AB R104, R208, R167 ;  /* 0x000000a7d068723e */ /* 0x000fe400000000ff */
[----:B------:R-:W-:Y:S03]  /*b7c0*/  F2FP.PACK_AB R105, R166, R3 ;  /* 0x00000003a669723e */ /* 0x000fe600000000ff */
[----:B------:R-:W-:Y:S01]  /*b7d0*/  F2FP.PACK_AB R106, R103, R165 ;  /* 0x000000a5676a723e */ /* 0x000fe200000000ff */
[----:B------:R-:W-:Y:S01]  /*b7e0*/  FADD.FTZ R3, R3, R0 ;  /* 0x0000000003037221 */ /* 0x000fe20000010000 */
[----:B------:R-:W-:Y:S01]  /*b7f0*/  F2FP.PACK_AB R107, R164, R102 ;  /* 0x00000066a46b723e */ /* 0x000fe200000000ff */
[----:B------:R-:W-:Y:S02]  /*b800*/  FADD.FTZ R0, R208, R2 ;  /* 0x00000002d0007221 */ /* 0x000fe40000010000 */
[----:B------:R-:W-:Y:S02]  /*b810*/  FADD.FTZ R3, R166, R3 ;  /* 0x00000003a6037221 */ /* 0x000fe40000010000 */
[----:B------:R-:W-:Y:S02]  /*b820*/  FADD.FTZ R2, R165, R0 ;  /* 0x00000000a5027221 */ /* 0x000fe40000010000 */
[C---:B-1----:R-:W-:Y:S01]  /*b830*/  HMMA.16816.F32 R108, R104.reuse, R112, R4 ;  /* 0x00000070686c723c */ /* 0x042fe20000001804 */
[----:B------:R-:W1:Y:S02]  /*b840*/  LDSM.16.MT88.4 R4, [R227+0x5800] ;  /* 0x00580000e304783b */ /* 0x000e640000004200 */
[----:B------:R-:W-:Y:S01]  /*b850*/  FADD.FTZ R2, R103, R2 ;  /* 0x0000000267027221 */ /* 0x000fe20000010000 */
[----:B------:R-:W-:Y:S01]  /*b860*/  MOV R103, R101 ;  /* 0x0000006500677202 */ /* 0x000fe20000000f00 */
[----:B------:R-:W-:Y:S03]  /*b870*/  FADD.FTZ R0, R102, R3 ;  /* 0x0000000366007221 */ /* 0x000fe60000010000 */
[C---:B------:R-:W-:Y:S01]  /*b880*/  HMMA.16816.F32 R112, R104.reuse, R114, R8 ;  /* 0x000000726870723c */ /* 0x040fe20000001808 */
[----:B------:R-:W2:Y:S03]  /*b890*/  LDSM.16.MT88.4 R8, [R230+0x5800] ;  /* 0x00580000e608783b */ /* 0x000ea60000004200 */
[----:B------:R-:W-:Y:S04]  /*b8a0*/  FADD.FTZ R0, R164, R0 ;  /* 0x00000000a4007221 */ /* 0x000fe80000010000 */
[C---:B------:R-:W-:Y:S01]  /*b8b0*/  HMMA.16816.F32 R116, R104.reuse, R120, R12 ;  /* 0x000000786874723c */ /* 0x040fe2000000180c */
[----:B------:R-:W3:Y:S07]  /*b8c0*/  LDSM.16.MT88.4 R12, [R224+0x8800] ;  /* 0x00880000e00c783b */ /* 0x000eee0000004200 */
[C---:B------:R-:W-:Y:S01]  /*b8d0*/  HMMA.16816.F32 R120, R104.reuse, R122, R16 ;  /* 0x0000007a6878723c */ /* 0x040fe20000001810 */
[----:B------:R-:W4:Y:S07]  /*b8e0*/  LDSM.16.MT88.4 R16, [R228+0x8800] ;  /* 0x00880000e410783b */ /* 0x000f2e0000004200 */
[C---:B------:R-:W-:Y:S01]  /*b8f0*/  HMMA.16816.F32 R124, R104.reuse, R128, R20 ;  /* 0x00000080687c723c */ /* 0x040fe20000001814 */
[----:B------:R-:W1:Y:S07]  /*b900*/  LDSM.16.MT88.4 R20, [R227+0x8800] ;  /* 0x00880000e314783b */ /* 0x000e6e0000004200 */
[C---:B------:R-:W-:Y:S01]  /*b910*/  HMMA.16816.F32 R128, R104.reuse, R130, R24 ;  /* 0x000000826880723c */ /* 0x040fe20000001818 */
[----:B------:R-:W1:Y:S07]  /*b920*/  LDSM.16.MT88.4 R24, [R230+0x8800] ;  /* 0x00880000e618783b */ /* 0x000e6e0000004200 */
[C---:B------:R-:W-:Y:S01]  /*b930*/  HMMA.16816.F32 R132, R104.reuse, R136, R28 ;  /* 0x000000886884723c */ /* 0x040fe2000000181c */
[----:B------:R1:W-:Y:S04]  /*b940*/  STL [R1+0x18], R2 ;  /* 0x0000180201007387 */ /* 0x0003e80000100800 */
[----:B------:R1:W-:Y:S03]  /*b950*/  STL [R1+0x8], R222 ;  /* 0x000008de01007387 */ /* 0x0003e60000100800 */
[C---:B------:R-:W-:Y:S01]  /*b960*/  HMMA.16816.F32 R136, R104.reuse, R138, R32 ;  /* 0x0000008a6888723c */ /* 0x040fe20000001820 */
[----:B------:R1:W-:Y:S07]  /*b970*/  STL [R1+0x1c], R0 ;  /* 0x00001c0001007387 */ /* 0x0003ee0000100800 */
[C---:B------:R-:W-:Y:S08]  /*b980*/  HMMA.16816.F32 R140, R104.reuse, R144, R36 ;  /* 0x00000090688c723c */ /* 0x040ff00000001824 */
[C---:B------:R-:W-:Y:S08]  /*b990*/  HMMA.16816.F32 R144, R104.reuse, R146, R40 ;  /* 0x000000926890723c */ /* 0x040ff00000001828 */
[C---:B------:R-:W-:Y:S08]  /*b9a0*/  HMMA.16816.F32 R148, R104.reuse, R152, R44 ;  /* 0x000000986894723c */ /* 0x040ff0000000182c */
[C---:B------:R-:W-:Y:S08]  /*b9b0*/  HMMA.16816.F32 R152, R104.reuse, R154, R48 ;  /* 0x0000009a6898723c */ /* 0x040ff00000001830 */
[C---:B-1----:R-:W-:Y:S08]  /*b9c0*/  HMMA.16816.F32 R52, R104.reuse, R4, R52 ;  /* 0x000000046834723c */ /* 0x042ff00000001834 */
[C---:B------:R-:W-:Y:S08]  /*b9d0*/  HMMA.16816.F32 R56, R104.reuse, R6, R56 ;  /* 0x000000066838723c */ /* 0x040ff00000001838 */
[C---:B--2---:R-:W-:Y:S08]  /*b9e0*/  HMMA.16816.F32 R60, R104.reuse, R8, R60 ;  /* 0x00000008683c723c */ /* 0x044ff0000000183c */
[C---:B------:R-:W-:Y:S08]  /*b9f0*/  HMMA.16816.F32 R64, R104.reuse, R10, R64 ;  /* 0x0000000a6840723c */ /* 0x040ff00000001840 */
[C---:B---3--:R-:W-:Y:S08]  /*ba00*/  HMMA.16816.F32 R68, R104.reuse, R12, R68 ;  /* 0x0000000c6844723c */ /* 0x048ff00000001844 */
[C---:B------:R-:W-:Y:S08]  /*ba10*/  HMMA.16816.F32 R72, R104.reuse, R14, R72 ;  /* 0x0000000e6848723c */ /* 0x040ff00000001848 */
[C---:B----4-:R-:W-:Y:S08]  /*ba20*/  HMMA.16816.F32 R76, R104.reuse, R16, R76 ;  /* 0x00000010684c723c */ /* 0x050ff0000000184c */
[C---:B------:R-:W-:Y:S08]  /*ba30*/  HMMA.16816.F32 R80, R104.reuse, R18, R80 ;  /* 0x000000126850723c */ /* 0x040ff00000001850 */
[C---:B------:R-:W-:Y:S08]  /*ba40*/  HMMA.16816.F32 R84, R104.reuse, R20, R84 ;  /* 0x000000146854723c */ /* 0x040ff00000001854 */
[C---:B------:R-:W-:Y:S08]  /*ba50*/  HMMA.16816.F32 R88, R104.reuse, R22, R88 ;  /* 0x000000166858723c */ /* 0x040ff00000001858 */
[C---:B------:R-:W-:Y:S08]  /*ba60*/  HMMA.16816.F32 R92, R104.reuse, R24, R92 ;  /* 0x00000018685c723c */ /* 0x040ff0000000185c */
[----:B------:R-:W-:Y:S07]  /*ba70*/  HMMA.16816.F32 R96, R104, R26, R96 ;  /* 0x0000001a6860723c */ /* 0x000fee0000001860 */
[----:B------:R-:W-:Y:S01]  /*ba80*/  MOV R104, R100 ;  /* 0x0000006400687202 */ /* 0x000fe20000000f00 */
[----:B------:R-:W-:-:S05]  /*ba90*/  @P0 BRA `(.L_x_840) ;  /* 0xffffb5c000000947 */ /* 0x000fca000383ffff */
.L_x_839:
[----:B--2---:R-:W2:Y:S04]  /*baa0*/  LDL R2, [R1+0x20] ;  /* 0x0000200001027983 */ /* 0x004ea80000100800 */
[----:B------:R-:W2:Y:S02]  /*bab0*/  LDL R0, [R1+0x8] ;  /* 0x0000080001007983 */ /* 0x000ea40000100800 */
[----:B--2---:R-:W-:-:S13]  /*bac0*/  ISETP.GE.AND P0, PT, R0, R2, PT ;  /* 0x000000020000720c */ /* 0x004fda0003f06270 */
[----:B------:R-:W-:Y:S05]  /*bad0*/  @!P0 BRA `(.L_x_841) ;  /* 0x000041b000008947 */ /* 0x000fea0003800000 */
[----:B------:R-:W-:Y:S02]  /*bae0*/  MOV R103, R100 ;  /* 0x0000006400677202 */ /* 0x000fe40000000f00 */
[----:B------:R-:W-:Y:S02]  /*baf0*/  MOV R102, R101 ;  /* 0x0000006500667202 */ /* 0x000fe40000000f00 */
.L_x_842:
[----:B-1----:R-:W2:Y:S01]  /*bb00*/  LDL.64 R2, [R1+0x38] ;  /* 0x0000380001027983 */ /* 0x002ea20000100a00 */
[----:B------:R-:W-:Y:S04]  /*bb10*/  DEPBAR.LE SB0, 0x0 ;  /* 0x000080000000791a */ /* 0x000fe80000000000 */
[----:B------:R-:W-:Y:S01]  /*bb20*/  WARPSYNC 0xffffffff ;  /* 0xffffffff00007948 */ /* 0x000fe20003800000 */
[----:B------:R-:W2:Y:S04]  /*bb30*/  LDL R22, [R1+0x40] ;  /* 0x0000400001167983 */ /* 0x000ea80000100800 */
[----:B------:R1:W-:Y:S04]  /*bb40*/  STL [R1+0xa4], R98 ;  /* 0x0000a46201007387 */ /* 0x0003e80000100800 */
[----:B------:R-:W-:Y:S08]  /*bb50*/  BAR.SYNC.DEFER_BLOCKING 0x0 ;  /* 0x0000000000007b1d */ /* 0x000ff00000010000 */
[----:B------:R-:W3:Y:S08]  /*bb60*/  LDSM.16.M88.4 R8, [R225] ;  /* 0x00000000e108783b */ /* 0x000ef00000000200 */
[----:B-1----:R-:W4:Y:S04]  /*bb70*/  LDL.LU R98, [R1+0x8] ;  /* 0x0000080001627983 */ /* 0x002f280000300800 */
[----:B------:R1:W-:Y:S04]  /*bb80*/  STL [R1+0xa0], R99 ;  /* 0x0000a06301007387 */ /* 0x0003e80000100800 */
[----:B-----5:R-:W-:Y:S04]  /*bb90*/  STL [R1+0x7c], R252 ;  /* 0x00007cfc01007387 */ /* 0x020fe80000100800 */
[----:B------:R1:W-:Y:S04]  /*bba0*/  STL [R1+0x78], R251 ;  /* 0x000078fb01007387 */ /* 0x0003e80000100800 */
[----:B------:R-:W-:Y:S04]  /*bbb0*/  STL [R1+0x74], R250 ;  /* 0x000074fa01007387 */ /* 0x000fe80000100800 */
[----:B------:R-:W1:Y:S08]  /*bbc0*/  LDSM.16.M88.4 R16, [R225+0x800] ;  /* 0x00080000e110783b */ /* 0x000e700000000200 */
[----:B------:R-:W2:Y:S01]  /*bbd0*/  LDSM.16.M88.4 R24, [R225+0x1000] ;  /* 0x00100000e118783b */ /* 0x000ea20000000200 */
[C---:B---3-5:R-:W-:Y:S07]  /*bbe0*/  HMMA.16816.F32 R4, R156.reuse, R8, RZ ;  /* 0x000000089c04723c */ /* 0x068fee00000018ff */
[----:B-1----:R-:W3:Y:S01]  /*bbf0*/  LDL R99, [R1+0x4] ;  /* 0x0000040001637983 */ /* 0x002ee20000100800 */
[----:B------:R-:W-:Y:S01]  /*bc00*/  MOV R251, 0x6 ;  /* 0x0000000600fb7802 */ /* 0x000fe20000000f00 */
[C---:B------:R-:W-:Y:S02]  /*bc10*/  HMMA.16816.F32 R8, R156.reuse, R10, RZ ;  /* 0x0000000a9c08723c */ /* 0x040fe400000018ff */
[----:B------:R-:W1:Y:S08]  /*bc20*/  LDSM.16.M88.4 R32, [R225+0x1800] ;  /* 0x00180000e120783b */ /* 0x000e700000000200 */
[----:B------:R-:W1:Y:S08]  /*bc30*/  LDSM.16.M88.4 R40, [R225+0x2000] ;  /* 0x00200000e128783b */ /* 0x000e700000000200 */
[----:B------:R-:W1:Y:S01]  /*bc40*/  LDSM.16.M88.4 R48, [R225+0x2800] ;  /* 0x00280000e130783b */ /* 0x000e620000000200 */
[C---:B------:R-:W-:Y:S07]  /*bc50*/  HMMA.16816.F32 R12, R156.reuse, R16, RZ ;  /* 0x000000109c0c723c */ /* 0x040fee00000018ff */
[----:B------:R-:W1:Y:S01]  /*bc60*/  LDSM.16.M88.4 R104, [R231] ;  /* 0x00000000e768783b */ /* 0x000e620000000200 */
[C---:B------:R-:W-:Y:S07]  /*bc70*/  HMMA.16816.F32 R16, R156.reuse, R18, RZ ;  /* 0x000000129c10723c */ /* 0x040fee00000018ff */
[----:B------:R-:W1:Y:S08]  /*bc80*/  LDSM.16.M88.4 R164, [R248] ;  /* 0x00000000f8a4783b */ /* 0x000e700000000200 */
[----:B------:R-:W1:Y:S08]  /*bc90*/  LDSM.16.M88.4 R208, [R247] ;  /* 0x00000000f7d0783b */ /* 0x000e700000000200 */
[----:B------:R-:W1:Y:S08]  /*bca0*/  LDSM.16.M88.4 R212, [R246] ;  /* 0x00000000f6d4783b */ /* 0x000e700000000200 */
[----:B------:R-:W1:Y:S08]  /*bcb0*/  LDSM.16.M88.4 R216, [R245] ;  /* 0x00000000f5d8783b */ /* 0x000e700000000200 */
[----:B------:R-:W1:Y:S08]  /*bcc0*/  LDSM.16.M88.4 R220, [R244] ;  /* 0x00000000f4dc783b */ /* 0x000e700000000200 */
[----:B------:R-:W-:Y:S04]  /*bcd0*/  STL [R1+0x80], R231 ;  /* 0x000080e701007387 */ /* 0x000fe80000100800 */
[----:B------:R-:W-:Y:S04]  /*bce0*/  STL [R1+0x84], R248 ;  /* 0x000084f801007387 */ /* 0x000fe80000100800 */
[----:B------:R-:W-:Y:S04]  /*bcf0*/  STL [R1+0x88], R247 ;  /* 0x000088f701007387 */ /* 0x000fe80000100800 */
[----:B------:R-:W-:Y:S04]  /*bd00*/  STL [R1+0x8c], R246 ;  /* 0x00008cf601007387 */ /* 0x000fe80000100800 */
[----:B------:R-:W-:Y:S04]  /*bd10*/  STL [R1+0x90], R245 ;  /* 0x000090f501007387 */ /* 0x000fe80000100800 */
[----:B------:R-:W-:Y:S04]  /*bd20*/  STL [R1+0x94], R244 ;  /* 0x000094f401007387 */ /* 0x000fe80000100800 */
[----:B------:R-:W-:Y:S04]  /*bd30*/  STL [R1+0x9c], R158 ;  /* 0x00009c9e01007387 */ /* 0x000fe80000100800 */
[----:B------:R-:W-:Y:S01]  /*bd40*/  STL [R1+0x98], R159 ;  /* 0x0000989f01007387 */ /* 0x000fe20000100800 */
[----:B--2---:R-:W-:Y:S02]  /*bd50*/  MOV R3, R22 ;  /* 0x0000001600037202 */ /* 0x004fe40000000f00 */
[----:B----4-:R-:W-:Y:S01]  /*bd60*/  SHF.R.S32.HI R0, RZ, 0x1f, R98 ;  /* 0x0000001fff007819 */ /* 0x010fe20000011462 */
[----:B------:R-:W-:Y:S04]  /*bd70*/  IMAD.WIDE.U32 R20, R98, c[0x0][0x208], RZ ;  /* 0x0000820062147a25 */ /* 0x000fe800078e00ff */
[----:B------:R-:W-:Y:S02]  /*bd80*/  IMAD R0, R0, c[0x0][0x208], RZ ;  /* 0x0000820000007a24 */ /* 0x000fe400078e02ff */
[----:B------:R-:W-:Y:S04]  /*bd90*/  IMAD.WIDE.U32 R2, R20, 0x60, R2 ;  /* 0x0000006014027825 */ /* 0x000fe800078e0002 */
[----:B------:R-:W-:Y:S05]  /*bda0*/  IMAD R0, R98, c[0x0][0x20c], R0 ;  /* 0x0000830062007a24 */ /* 0x000fea00078e0200 */
[----:B------:R-:W-:Y:S02]  /*bdb0*/  IADD3 R0, R21, R0, RZ ;  /* 0x0000000015007210 */ /* 0x000fe40007ffe0ff */
[C---:B------:R-:W-:Y:S03]  /*bdc0*/  HMMA.16816.F32 R20, R156.reuse, R24, RZ ;  /* 0x000000189c14723c */ /* 0x040fe600000018ff */
[----:B------:R-:W-:Y:S05]  /*bdd0*/  IMAD R0, R0, 0x60, RZ ;  /* 0x0000006000007824 */ /* 0x000fea00078e02ff */
[C---:B------:R-:W-:Y:S01]  /*bde0*/  HMMA.16816.F32 R24, R156.reuse, R26, RZ ;  /* 0x0000001a9c18723c */ /* 0x040fe200000018ff */
[----:B------:R-:W-:Y:S03]  /*bdf0*/  IADD3 R44, R3, R0, RZ ;  /* 0x00000000032c7210 */ /* 0x000fe60007ffe0ff */
[C---:B------:R-:W-:Y:S02]  /*be00*/  SHF.L.U32 R0, R2.reuse, 0x1, RZ ;  /* 0x0000000102007819 */ /* 0x040fe400000006ff */
[----:B------:R-:W-:Y:S02]  /*be10*/  SHF.L.U64.HI R44, R2, 0x1, R44 ;  /* 0x00000001022c7819 */ /* 0x000fe4000001022c */
[C---:B-1----:R-:W-:Y:S01]  /*be20*/  HMMA.16816.F32 R28, R156.reuse, R32, RZ ;  /* 0x000000209c1c723c */ /* 0x042fe200000018ff */
[C---:B------:R-:W-:Y:S03]  /*be30*/  IADD3 R2, P0, R0.reuse, c[0x0][0x1f8], RZ ;  /* 0x00007e0000027a10 */ /* 0x040fe60007f1e0ff */
[----:B------:R-:W-:Y:S02]  /*be40*/  IADD3 R36, P5, R0, 0x80, RZ ;  /* 0x0000008000247810 */ /* 0x000fe40007fbe0ff */
[----:B------:R-:W-:Y:S02]  /*be50*/  IADD3.X R3, R44, c[0x0][0x1fc], RZ, P0, !PT ;  /* 0x00007f002c037a10 */ /* 0x000fe400007fe4ff */
[C---:B------:R-:W-:Y:S01]  /*be60*/  HMMA.16816.F32 R32, R156.reuse, R34, RZ ;  /* 0x000000229c20723c */ /* 0x040fe200000018ff */
[----:B------:R-:W-:Y:S02]  /*be70*/  IADD3 R36, P1, R36, c[0x0][0x1f8], RZ ;  /* 0x00007e0024247a10 */ /* 0x000fe40007f3e0ff */
[----:B------:R-:W-:Y:S01]  /*be80*/  @!PT LDS RZ, [RZ] ;  /* 0x00000000fffff984 */ /* 0x000fe20000000800 */
[----:B------:R-:W-:Y:S01]  /*be90*/  @!PT LDS RZ, [RZ] ;  /* 0x00000000fffff984 */ /* 0x000fe20000000800 */
[----:B------:R-:W-:Y:S01]  /*bea0*/  @!PT LDS RZ, [RZ] ;  /* 0x00000000fffff984 */ /* 0x000fe20000000800 */
[----:B---3--:R1:W-:Y:S01]  /*beb0*/  LDGSTS.E.BYPASS.LTC128B.128 [R99+0x100], [R2.64], !P4 ;  /* 0x0010000002637fae */ /* 0x0083e2000e101d48 */
[----:B------:R-:W-:Y:S02]  /*bec0*/  IADD3 R0, P0, R0, 0x100, RZ ;  /* 0x0000010000007810 */ /* 0x000fe40007f1e0ff */
[--C-:B------:R-:W-:Y:S02]  /*bed0*/  IADD3.X R37, RZ, c[0x0][0x1fc], R44.reuse, P1, P5 ;  /* 0x00007f00ff257a10 */ /* 0x100fe40000fea42c */
[----:B------:R-:W-:Y:S03]  /*bee0*/  IADD3 R46, P1, R0, c[0x0][0x1f8], RZ ;  /* 0x00007e00002e7a10 */ /* 0x000fe60007f3e0ff */
[----:B------:R2:W-:Y:S01]  /*bef0*/  LDGSTS.E.BYPASS.LTC128B.128 [R99+0x3100], [R36.64], !P3 ;  /* 0x0310000024637fae */ /* 0x0005e2000d901d48 */
[----:B------:R-:W-:Y:S02]  /*bf00*/  IADD3.X R47, RZ, c[0x0][0x1fc], R44, P1, P0 ;  /* 0x00007f00ff2f7a10 */ /* 0x000fe40000fe042c */
[----:B------:R-:W-:Y:S04]  /*bf10*/  MOV R0, c[0x0][0x208] ;  /* 0x0000820000007a02 */ /* 0x000fe80000000f00 */
[C---:B------:R-:W-:Y:S01]  /*bf20*/  SHF.L.U32 R100, R0.reuse, 0x6, RZ ;  /* 0x0000000600647819 */ /* 0x040fe200000006ff */
[----:B------:R3:W-:Y:S01]  /*bf30*/  LDGSTS.E.BYPASS.LTC128B.128 [R99+0x6100], [R46.64], !P2 ;  /* 0x061000002e637fae */ /* 0x0007e2000d101d48 */
[----:B------:R-:W-:Y:S02]  /*bf40*/  SHF.L.U64.HI R0, R0, R251, c[0x0][0x20c] ;  /* 0x0000830000007619 */ /* 0x000fe400000102fb */
[----:B-1----:R-:W-:Y:S04]  /*bf50*/  IADD3 R2, P1, R2, R100, RZ ;  /* 0x0000006402027210 */ /* 0x002fe80007f3e0ff */
[----:B------:R-:W-:Y:S02]  /*bf60*/  IADD3.X R3, R3, R0, RZ, P1, !PT ;  /* 0x0000000003037210 */ /* 0x000fe40000ffe4ff */
[----:B------:R-:W-:Y:S01]  /*bf70*/  IADD3 R100, P0, R100, R2, RZ ;  /* 0x0000000264647210 */ /* 0x000fe20007f1e0ff */
[C---:B--2---:R-:W-:Y:S02]  /*bf80*/  HMMA.16816.F32 R36, R156.reuse, R40, RZ ;  /* 0x000000289c24723c */ /* 0x044fe400000018ff */
[----:B------:R1:W-:Y:S01]  /*bf90*/  LDGSTS.E.BYPASS.LTC128B.128 [R99+0x1100], [R2.64], !P4 ;  /* 0x0110000002637fae */ /* 0x0003e2000e101d48 */
[----:B------:R-:W-:Y:S05]  /*bfa0*/  IADD3.X R101, R0, R3, RZ, P0, !PT ;  /* 0x0000000300657210 */ /* 0x000fea00007fe4ff */
[C---:B------:R-:W-:Y:S02]  /*bfb0*/  HMMA.16816.F32 R40, R156.reuse, R42, RZ ;  /* 0x0000002a9c28723c */ /* 0x040fe400000018ff */
[----:B------:R1:W-:Y:S06]  /*bfc0*/  LDGSTS.E.BYPASS.LTC128B.128 [R99+0x4100], [R2.64+0x80], !P3 ;  /* 0x0410008002637fae */ /* 0x0003ec000d901d48 */
[C---:B---3--:R-:W-:Y:S02]  /*bfd0*/  HMMA.16816.F32 R44, R156.reuse, R48, RZ ;  /* 0x000000309c2c723c */ /* 0x048fe400000018ff */
[----:B------:R1:W-:Y:S06]  /*bfe0*/  LDGSTS.E.BYPASS.LTC128B.128 [R99+0x7100], [R2.64+0x100], !P2 ;  /* 0x0710010002637fae */ /* 0x0003ec000d101d48 */
[----:B------:R-:W-:Y:S02]  /*bff0*/  HMMA.16816.F32 R48, R156, R50, RZ ;  /* 0x000000329c30723c */ /* 0x000fe400000018ff */
[----:B------:R2:W-:Y:S06]  /*c000*/  LDGSTS.E.BYPASS.LTC128B.128 [R99+0x2100], [R100.64], !P4 ;  /* 0x0210000064637fae */ /* 0x0005ec000e101d48 */
[C---:B------:R-:W-:Y:S02]  /*c010*/  HMMA.16816.F32 R4, R160.reuse, R104, R4 ;  /* 0x00000068a004723c */ /* 0x040fe40000001804 */
[----:B------:R2:W-:Y:S06]  /*c020*/  LDGSTS.E.BYPASS.LTC128B.128 [R99+0x5100], [R100.64+0x80], !P3 ;  /* 0x0510008064637fae */ /* 0x0005ec000d901d48 */
[C---:B------:R-:W-:Y:S02]  /*c030*/  HMMA.16816.F32 R8, R160.reuse, R106, R8 ;  /* 0x0000006aa008723c */ /* 0x040fe40000001808 */
[----:B------:R2:W-:Y:S06]  /*c040*/  LDGSTS.E.BYPASS.LTC128B.128 [R99+0x8100], [R100.64+0x100], !P2 ;  /* 0x0810010064637fae */ /* 0x0005ec000d101d48 */
[C---:B------:R-:W-:Y:S02]  /*c050*/  HMMA.16816.F32 R12, R160.reuse, R164, R12 ;  /* 0x000000a4a00c723c */ /* 0x040fe4000000180c */
[----:B------:R-:W3:Y:S06]  /*c060*/  LDSM.16.M88.4 R104, [R229] ;  /* 0x00000000e568783b */ /* 0x000eec0000000200 */
[C---:B------:R-:W-:Y:S02]  /*c070*/  HMMA.16816.F32 R16, R160.reuse, R166, R16 ;  /* 0x000000a6a010723c */ /* 0x040fe40000001810 */
[----:B------:R-:W0:Y:S06]  /*c080*/  LDGDEPBAR ;  /* 0x00000000000079af */ /* 0x000e2c0000000000 */
[C---:B------:R-:W-:Y:S02]  /*c090*/  HMMA.16816.F32 R20, R160.reuse, R208, R20 ;  /* 0x000000d0a014723c */ /* 0x040fe40000001814 */
[----:B------:R-:W4:Y:S06]  /*c0a0*/  LDSM.16.M88.4 R164, [R229+0x800] ;  /* 0x00080000e5a4783b */ /* 0x000f2c0000000200 */
[C---:B------:R-:W-:Y:S02]  /*c0b0*/  HMMA.16816.F32 R24, R160.reuse, R210, R24 ;  /* 0x000000d2a018723c */ /* 0x040fe40000001818 */
[----:B------:R-:W1:Y:S06]  /*c0c0*/  LDSM.16.M88.4 R208, [R229+0x1000] ;  /* 0x00100000e5d0783b */ /* 0x000e6c0000000200 */
[C---:B------:R-:W-:Y:S08]  /*c0d0*/  HMMA.16816.F32 R28, R160.reuse, R212, R28 ;  /* 0x000000d4a01c723c */ /* 0x040ff0000000181c */
[C---:B------:R-:W-:Y:S01]  /*c0e0*/  HMMA.16816.F32 R32, R160.reuse, R214, R32 ;  /* 0x000000d6a020723c */ /* 0x040fe20000001820 */
[----:B------:R-:W1:Y:S07]  /*c0f0*/  LDSM.16.M88.4 R212, [R229+0x1800] ;  /* 0x00180000e5d4783b */ /* 0x000e6e0000000200 */
[C---:B------:R-:W-:Y:S08]  /*c100*/  HMMA.16816.F32 R36, R160.reuse, R216, R36 ;  /* 0x000000d8a024723c */ /* 0x040ff00000001824 */
[C---:B------:R-:W-:Y:S01]  /*c110*/  HMMA.16816.F32 R40, R160.reuse, R218, R40 ;  /* 0x000000daa028723c */ /* 0x040fe20000001828 */
[----:B------:R-:W1:Y:S07]  /*c120*/  LDSM.16.M88.4 R216, [R229+0x2000] ;  /* 0x00200000e5d8783b */ /* 0x000e6e0000000200 */
[C---:B------:R-:W-:Y:S08]  /*c130*/  HMMA.16816.F32 R44, R160.reuse, R220, R44 ;  /* 0x000000dca02c723c */ /* 0x040ff0000000182c */
[----:B------:R-:W-:Y:S01]  /*c140*/  HMMA.16816.F32 R48, R160, R222, R48 ;  /* 0x000000dea030723c */ /* 0x000fe20000001830 */
[----:B------:R-:W-:Y:S07]  /*c150*/  LDSM.16.M88.4 R220, [R226+0x800] ;  /* 0x00080000e2dc783b */ /* 0x000fee0000000200 */
[C---:B---3--:R-:W-:Y:S08]  /*c160*/  HMMA.16816.F32 R4, R168.reuse, R104, R4 ;  /* 0x00000068a804723c */ /* 0x048ff00000001804 */
[C---:B------:R-:W-:Y:S01]  /*c170*/  HMMA.16816.F32 R8, R168.reuse, R106, R8 ;  /* 0x0000006aa808723c */ /* 0x040fe20000001808 */
[----:B------:R-:W3:Y:S07]  /*c180*/  LDSM.16.M88.4 R104, [R229+0x2800] ;  /* 0x00280000e568783b */ /* 0x000eee0000000200 */
[C---:B----4-:R-:W-:Y:S08]  /*c190*/  HMMA.16816.F32 R12, R168.reuse, R164, R12 ;  /* 0x000000a4a80c723c */ /* 0x050ff0000000180c */
[C---:B------:R-:W-:Y:S01]  /*c1a0*/  HMMA.16816.F32 R16, R168.reuse, R166, R16 ;  /* 0x000000a6a810723c */ /* 0x040fe20000001810 */
[----:B------:R-:W4:Y:S07]  /*c1b0*/  LDSM.16.M88.4 R164, [R226] ;  /* 0x00000000e2a4783b */ /* 0x000f2e0000000200 */
[C---:B-1----:R-:W-:Y:S08]  /*c1c0*/  HMMA.16816.F32 R20, R168.reuse, R208, R20 ;  /* 0x000000d0a814723c */ /* 0x042ff00000001814 */
[C---:B------:R-:W-:Y:S01]  /*c1d0*/  HMMA.16816.F32 R24, R168.reuse, R210, R24 ;  /* 0x000000d2a818723c */ /* 0x040fe20000001818 */
[----:B------:R-:W1:Y:S07]  /*c1e0*/  LDSM.16.M88.4 R208, [R226+0x1000] ;  /* 0x00100000e2d0783b */ /* 0x000e6e0000000200 */
[C---:B------:R-:W-:Y:S08]  /*c1f0*/  HMMA.16816.F32 R28, R168.reuse, R212, R28 ;  /* 0x000000d4a81c723c */ /* 0x040ff0000000181c */
[C---:B------:R-:W-:Y:S01]  /*c200*/  HMMA.16816.F32 R32, R168.reuse, R214, R32 ;  /* 0x000000d6a820723c */ /* 0x040fe20000001820 */
[----:B------:R-:W1:Y:S07]  /*c210*/  LDSM.16.M88.4 R212, [R226+0x1800] ;  /* 0x00180000e2d4783b */ /* 0x000e6e0000000200 */
[C---:B------:R-:W-:Y:S08]  /*c220*/  HMMA.16816.F32 R36, R168.reuse, R216, R36 ;  /* 0x000000d8a824723c */ /* 0x040ff00000001824 */
[C---:B------:R-:W-:Y:S01]  /*c230*/  HMMA.16816.F32 R40, R168.reuse, R218, R40 ;  /* 0x000000daa828723c */ /* 0x040fe20000001828 */
[----:B------:R-:W1:Y:S07]  /*c240*/  LDSM.16.M88.4 R216, [R226+0x2000] ;  /* 0x00200000e2d8783b */ /* 0x000e6e0000000200 */
[C---:B---3--:R-:W-:Y:S08]  /*c250*/  HMMA.16816.F32 R44, R168.reuse, R104, R44 ;  /* 0x00000068a82c723c */ /* 0x048ff0000000182c */
[----:B------:R-:W-:Y:S01]  /*c260*/  HMMA.16816.F32 R48, R168, R106, R48 ;  /* 0x0000006aa830723c */ /* 0x000fe20000001830 */
[----:B------:R-:W3:Y:S07]  /*c270*/  LDSM.16.M88.4 R104, [R226+0x2800] ;  /* 0x00280000e268783b */ /* 0x000eee0000000200 */
[C---:B----4-:R-:W-:Y:S08]  /*c280*/  HMMA.16816.F32 R4, R172.reuse, R164, R4 ;  /* 0x000000a4ac04723c */ /* 0x050ff00000001804 */
[C---:B------:R-:W-:Y:S01]  /*c290*/  HMMA.16816.F32 R8, R172.reuse, R166, R8 ;  /* 0x000000a6ac08723c */ /* 0x040fe20000001808 */
[----:B------:R-:W4:Y:S07]  /*c2a0*/  LDSM.16.M88.4 R164, [R225+0x3000] ;  /* 0x00300000e1a4783b */ /* 0x000f2e0000000200 */
        /* <DEDUP_REMOVED lines=11> */
[----:B------:R-:W2:Y:S07]  /*c360*/  LDSM.16.M88.4 R216, [R225+0x4800] ;  /* 0x00480000e1d8783b */ /* 0x000eae0000000200 */
[C---:B---3--:R-:W-:Y:S08]  /*c370*/  HMMA.16816.F32 R44, R172.reuse, R104, R44 ;  /* 0x00000068ac2c723c */ /* 0x048ff0000000182c */
[----:B------:R-:W-:Y:S01]  /*c380*/  HMMA.16816.F32 R48, R172, R106, R48 ;  /* 0x0000006aac30723c */ /* 0x000fe20000001830 */
[----:B------:R-:W3:Y:S07]  /*c390*/  LDSM.16.M88.4 R104, [R225+0x5000] ;  /* 0x00500000e168783b */ /* 0x000eee0000000200 */
[C---:B----4-:R-:W-:Y:S08]  /*c3a0*/  HMMA.16816.F32 R4, R176.reuse, R164, R4 ;  /* 0x000000a4b004723c */ /* 0x050ff00000001804 */
        /* <DEDUP_REMOVED lines=8> */
[C---:B--2---:R-:W-:Y:S08]  /*c430*/  HMMA.16816.F32 R28, R176.reuse, R216, R28 ;  /* 0x000000d8b01c723c */ /* 0x044ff0000000181c */
[C---:B------:R-:W-:Y:S01]  /*c440*/  HMMA.16816.F32 R32, R176.reuse, R218, R32 ;  /* 0x000000dab020723c */ /* 0x040fe20000001820 */
[----:B------:R-:W-:Y:S07]  /*c450*/  LDSM.16.M88.4 R216, [R239] ;  /* 0x00000000efd8783b */ /* 0x000fee0000000200 */
[C---:B---3--:R-:W-:Y:S08]  /*c460*/  HMMA.16816.F32 R36, R176.reuse, R104, R36 ;  /* 0x00000068b024723c */ /* 0x048ff00000001824 */
[C---:B------:R-:W-:Y:S01]  /*c470*/  HMMA.16816.F32 R40, R176.reuse, R106, R40 ;  /* 0x0000006ab028723c */ /* 0x040fe20000001828 */
[----:B------:R-:W2:Y:S07]  /*c480*/  LDSM.16.M88.4 R104, [R240] ;  /* 0x00000000f068783b */ /* 0x000eae0000000200 */
[C---:B------:R-:W-:Y:S08]  /*c490*/  HMMA.16816.F32 R44, R176.reuse, R220, R44 ;  /* 0x000000dcb02c723c */ /* 0x040ff0000000182c */
[----:B------:R-:W-:Y:S01]  /*c4a0*/  HMMA.16816.F32 R48, R176, R222, R48 ;  /* 0x000000deb030723c */ /* 0x000fe20000001830 */
[----:B------:R-:W3:Y:S07]  /*c4b0*/  LDSM.16.M88.4 R220, [R238] ;  /* 0x00000000eedc783b */ /* 0x000eee0000000200 */
[C---:B----4-:R-:W-:Y:S08]  /*c4c0*/  HMMA.16816.F32 R4, R180.reuse, R164, R4 ;  /* 0x000000a4b404723c */ /* 0x050ff00000001804 */
[C---:B------:R-:W-:Y:S01]  /*c4d0*/  HMMA.16816.F32 R8, R180.reuse, R166, R8 ;  /* 0x000000a6b408723c */ /* 0x040fe20000001808 */
[----:B------:R-:W4:Y:S07]  /*c4e0*/  LDSM.16.M88.4 R164, [R229+0x3000] ;  /* 0x00300000e5a4783b */ /* 0x000f2e0000000200 */
        /* <DEDUP_REMOVED lines=11> */
[----:B------:R-:W2:Y:S07]  /*c5a0*/  LDSM.16.M88.4 R216, [R229+0x5000] ;  /* 0x00500000e5d8783b */ /* 0x000eae0000000200 */
[C---:B---3--:R-:W-:Y:S08]  /*c5b0*/  HMMA.16816.F32 R44, R180.reuse, R220, R44 ;  /* 0x000000dcb42c723c */ /* 0x048ff0000000182c */
[----:B------:R-:W-:Y:S01]  /*c5c0*/  HMMA.16816.F32 R48, R180, R222, R48 ;  /* 0x000000deb430723c */ /* 0x000fe20000001830 */
[----:B------:R-:W-:Y:S07]  /*c5d0*/  LDSM.16.M88.4 R220, [R226+0x4000] ;  /* 0x00400000e2dc783b */ /* 0x000fee0000000200 */
[C---:B----4-:R-:W-:Y:S08]  /*c5e0*/  HMMA.16816.F32 R4, R184.reuse, R164, R4 ;  /* 0x000000a4b804723c */ /* 0x050ff00000001804 */
[C---:B------:R-:W-:Y:S01]  /*c5f0*/  HMMA.16816.F32 R8, R184.reuse, R166, R8 ;  /* 0x000000a6b808723c */ /* 0x040fe20000001808 */
[----:B------:R-:W3:Y:S07]  /*c600*/  LDSM.16.M88.4 R164, [R229+0x5800] ;  /* 0x00580000e5a4783b */ /* 0x000eee0000000200 */
[C---:B-1----:R-:W-:Y:S08]  /*c610*/  HMMA.16816.F32 R12, R184.reuse, R208, R12 ;  /* 0x000000d0b80c723c */ /* 0x042ff0000000180c */
[C---:B------:R-:W-:Y:S01]  /*c620*/  HMMA.16816.F32 R16, R184.reuse, R210, R16 ;  /* 0x000000d2b810723c */ /* 0x040fe20000001810 */
        /* <DEDUP_REMOVED lines=18> */
[----:B------:R-:W3:Y:S07]  /*c750*/  LDSM.16.M88.4 R208, [R225+0x6800] ;  /* 0x00680000e1d0783b */ /* 0x000eee0000000200 */
[C---:B------:R-:W-:Y:S08]  /*c760*/  HMMA.16816.F32 R20, R188.reuse, R220, R20 ;  /* 0x000000dcbc14723c */ /* 0x040ff00000001814 */
[C---:B------:R-:W-:Y:S01]  /*c770*/  HMMA.16816.F32 R24, R188.reuse, R222, R24 ;  /* 0x000000debc18723c */ /* 0x040fe20000001818 */
[----:B------:R-:W3:Y:S07]  /*c780*/  LDSM.16.M88.4 R220, [R225+0x7000] ;  /* 0x00700000e1dc783b */ /* 0x000eee0000000200 */
[C---:B--2---:R-:W-:Y:S08]  /*c790*/  HMMA.16816.F32 R28, R188.reuse, R212, R28 ;  /* 0x000000d4bc1c723c */ /* 0x044ff0000000181c */
[C---:B------:R-:W-:Y:S01]  /*c7a0*/  HMMA.16816.F32 R32, R188.reuse, R214, R32 ;  /* 0x000000d6bc20723c */ /* 0x040fe20000001820 */
[----:B------:R-:W2:Y:S07]  /*c7b0*/  LDSM.16.M88.4 R212, [R225+0x7800] ;  /* 0x00780000e1d4783b */ /* 0x000eae0000000200 */
        /* <DEDUP_REMOVED lines=9> */
[C---:B---3--:R-:W-:Y:S08]  /*c850*/  HMMA.16816.F32 R12, R192.reuse, R208, R12 ;  /* 0x000000d0c00c723c */ /* 0x048ff0000000180c */
[C---:B------:R-:W-:Y:S01]  /*c860*/  HMMA.16816.F32 R16, R192.reuse, R210, R16 ;  /* 0x000000d2c010723c */ /* 0x040fe20000001810 */
[----:B------:R-:W3:Y:S07]  /*c870*/  LDSM.16.M88.4 R208, [R237] ;  /* 0x00000000edd0783b */ /* 0x000eee0000000200 */
[C---:B------:R-:W-:Y:S08]  /*c880*/  HMMA.16816.F32 R20, R192.reuse, R220, R20 ;  /* 0x000000dcc014723c */ /* 0x040ff00000001814 */
[C---:B------:R-:W-:Y:S01]  /*c890*/  HMMA.16816.F32 R24, R192.reuse, R222, R24 ;  /* 0x000000dec018723c */ /* 0x040fe20000001818 */
[----:B------:R-:W3:Y:S07]  /*c8a0*/  LDSM.16.M88.4 R220, [R235] ;  /* 0x00000000ebdc783b */ /* 0x000eee0000000200 */
[C---:B--2---:R-:W-:Y:S08]  /*c8b0*/  HMMA.16816.F32 R28, R192.reuse, R212, R28 ;  /* 0x000000d4c01c723c */ /* 0x044ff0000000181c */
[C---:B------:R-:W-:Y:S01]  /*c8c0*/  HMMA.16816.F32 R32, R192.reuse, R214, R32 ;  /* 0x000000d6c020723c */ /* 0x040fe20000001820 */
[----:B------:R-:W-:Y:S07]  /*c8d0*/  LDSM.16.M88.4 R212, [R229+0x6000] ;  /* 0x00600000e5d4783b */ /* 0x000fee0000000200 */
[C---:B-1----:R-:W-:Y:S08]  /*c8e0*/  HMMA.16816.F32 R36, R192.reuse, R104, R36 ;  /* 0x00000068c024723c */ /* 0x042ff00000001824 */
[C---:B------:R-:W-:Y:S01]  /*c8f0*/  HMMA.16816.F32 R40, R192.reuse, R106, R40 ;  /* 0x0000006ac028723c */ /* 0x040fe20000001828 */
[----:B------:R-:W1:Y:S07]  /*c900*/  LDSM.16.M88.4 R104, [R234] ;  /* 0x00000000ea68783b */ /* 0x000e6e0000000200 */
[C---:B----4-:R-:W-:Y:S08]  /*c910*/  HMMA.16816.F32 R44, R192.reuse, R164, R44 ;  /* 0x000000a4c02c723c */ /* 0x050ff0000000182c */
[----:B------:R-:W-:Y:S01]  /*c920*/  HMMA.16816.F32 R48, R192, R166, R48 ;  /* 0x000000a6c030723c */ /* 0x000fe20000001830 */
[----:B------:R-:W2:Y:S07]  /*c930*/  LDSM.16.M88.4 R164, [R233] ;  /* 0x00000000e9a4783b */ /* 0x000eae0000000200 */
[C---:B---3--:R-:W-:Y:S08]  /*c940*/  HMMA.16816.F32 R4, R196.reuse, R208, R4 ;  /* 0x000000d0c404723c */ /* 0x048ff00000001804 */
[C---:B------:R-:W-:Y:S01]  /*c950*/  HMMA.16816.F32 R8, R196.reuse, R210, R8 ;  /* 0x000000d2c408723c */ /* 0x040fe20000001808 */
[----:B------:R-:W3:Y:S07]  /*c960*/  LDSM.16.M88.4 R208, [R232] ;  /* 0x00000000e8d0783b */ /* 0x000eee0000000200 */
[C---:B------:R-:W-:Y:S08]  /*c970*/  HMMA.16816.F32 R12, R196.reuse, R216, R12 ;  /* 0x000000d8c40c723c */ /* 0x040ff0000000180c */
        /* <DEDUP_REMOVED lines=8> */
[C---:B--2---:R-:W-:Y:S08]  /*ca00*/  HMMA.16816.F32 R36, R196.reuse, R164, R36 ;  /* 0x000000a4c424723c */ /* 0x044ff00000001824 */
[C---:B------:R-:W-:Y:S01]  /*ca10*/  HMMA.16816.F32 R40, R196.reuse, R166, R40 ;  /* 0x000000a6c428723c */ /* 0x040fe20000001828 */
[----:B------:R-:W2:Y:S07]  /*ca20*/  LDSM.16.M88.4 R164, [R229+0x7800] ;  /* 0x00780000e5a4783b */ /* 0x000eae0000000200 */
[C---:B---3--:R-:W-:Y:S08]  /*ca30*/  HMMA.16816.F32 R44, R196.reuse, R208, R44 ;  /* 0x000000d0c42c723c */ /* 0x048ff0000000182c */
[----:B------:R-:W-:Y:S01]  /*ca40*/  HMMA.16816.F32 R48, R196, R210, R48 ;  /* 0x000000d2c430723c */ /* 0x000fe20000001830 */
[----:B------:R-:W3:Y:S07]  /*ca50*/  LDSM.16.M88.4 R208, [R229+0x8000] ;  /* 0x00800000e5d0783b */ /* 0x000eee0000000200 */
[C---:B------:R-:W-:Y:S08]  /*ca60*/  HMMA.16816.F32 R4, R200.reuse, R212, R4 ;  /* 0x000000d4c804723c */ /* 0x040ff00000001804 */
[C---:B------:R-:W-:Y:S01]  /*ca70*/  HMMA.16816.F32 R8, R200.reuse, R214, R8 ;  /* 0x000000d6c808723c */ /* 0x040fe20000001808 */
[----:B------:R-:W3:Y:S07]  /*ca80*/  LDSM.16.M88.4 R212, [R229+0x8800] ;  /* 0x00880000e5d4783b */ /* 0x000eee0000000200 */
[C---:B----4-:R-:W-:Y:S08]  /*ca90*/  HMMA.16816.F32 R12, R200.reuse, R216, R12 ;  /* 0x000000d8c80c723c */ /* 0x050ff0000000180c */
[C---:B------:R-:W-:Y:S08]  /*caa0*/  HMMA.16816.F32 R16, R200.reuse, R218, R16 ;  /* 0x000000dac810723c */ /* 0x040ff00000001810 */
[C---:B-1----:R-:W-:Y:S08]  /*cab0*/  HMMA.16816.F32 R20, R200.reuse, R104, R20 ;  /* 0x00000068c814723c */ /* 0x042ff00000001814 */
[C---:B------:R-:W-:Y:S01]  /*cac0*/  HMMA.16816.F32 R24, R200.reuse, R106, R24 ;  /* 0x0000006ac818723c */ /* 0x040fe20000001818 */
[----:B------:R-:W1:Y:S07]  /*cad0*/  LDSM.16.M88.4 R104, [R226+0x6800] ;  /* 0x00680000e268783b */ /* 0x000e6e0000000200 */
[C---:B--2---:R-:W-:Y:S08]  /*cae0*/  HMMA.16816.F32 R28, R200.reuse, R164, R28 ;  /* 0x000000a4c81c723c */ /* 0x044ff0000000181c */
[C---:B------:R-:W-:Y:S08]  /*caf0*/  HMMA.16816.F32 R32, R200.reuse, R166, R32 ;  /* 0x000000a6c820723c */ /* 0x040ff00000001820 */
[C---:B---3--:R-:W-:Y:S08]  /*cb00*/  HMMA.16816.F32 R36, R200.reuse, R208, R36 ;  /* 0x000000d0c824723c */ /* 0x048ff00000001824 */
[C---:B------:R-:W-:Y:S08]  /*cb10*/  HMMA.16816.F32 R40, R200.reuse, R210, R40 ;  /* 0x000000d2c828723c */ /* 0x040ff00000001828 */
[C---:B------:R-:W-:Y:S08]  /*cb20*/  HMMA.16816.F32 R44, R200.reuse, R212, R44 ;  /* 0x000000d4c82c723c */ /* 0x040ff0000000182c */
        /* <DEDUP_REMOVED lines=8> */
[----:B------:R-:W1:Y:S03]  /*cbb0*/  MUFU.TANH R164, R4 ;  /* 0x0000000400a47308 */ /* 0x000e660000002400 */
[----:B------:R-:W-:Y:S02]  /*cbc0*/  FMUL.FTZ R7, R7, c[0x0][0x320] ;  /* 0x0000c80007077a20 */ /* 0x000fe40000410000 */
[----:B------:R-:W-:Y:S02]  /*cbd0*/  FMUL.FTZ R8, R8, c[0x0][0x320] ;  /* 0x0000c80008087a20 */ /* 0x000fe40000410000 */
[----:B------:R-:W-:Y:S02]  /*cbe0*/  FMUL.FTZ R9, R9, c[0x0][0x320] ;  /* 0x0000c80009097a20 */ /* 0x000fe40000410000 */
[----:B------:R-:W-:Y:S01]  /*cbf0*/  FMUL.FTZ R10, R10, c[0x0][0x320] ;  /* 0x0000c8000a0a7a20 */ /* 0x000fe20000410000 */
[----:B------:R-:W2:Y:S01]  /*cc00*/  MUFU.TANH R167, R5 ;  /* 0x0000000500a77308 */ /* 0x000ea20000002400 */
[----:B------:R-:W-:Y:S02]  /*cc10*/  FMUL.FTZ R11, R11, c[0x0][0x320] ;  /* 0x0000c8000b0b7a20 */ /* 0x000fe40000410000 */
[----:B------:R-:W-:Y:S02]  /*cc20*/  FMUL.FTZ R12, R12, c[0x0][0x320] ;  /* 0x0000c8000c0c7a20 */ /* 0x000fe40000410000 */
[----:B------:R-:W-:Y:S02]  /*cc30*/  FMUL.FTZ R13, R13, c[0x0][0x320] ;  /* 0x0000c8000d0d7a20 */ /* 0x000fe40000410000 */
[----:B------:R-:W-:Y:S02]  /*cc40*/  FMUL.FTZ R14, R14, c[0x0][0x320] ;  /* 0x0000c8000e0e7a20 */ /* 0x000fe40000410000 */
[----:B------:R-:W-:Y:S01]  /*cc50*/  FMUL.FTZ R16, R16, c[0x0][0x320] ;  /* 0x0000c80010107a20 */ /* 0x000fe20000410000 */
[----:B------:R-:W3:Y:S01]  /*cc60*/  MUFU.TANH R210, R6 ;  /* 0x0000000600d27308 */ /* 0x000ee20000002400 */
[----:B------:R-:W-:Y:S02]  /*cc70*/  FMUL.FTZ R15, R15, c[0x0][0x320] ;  /* 0x0000c8000f0f7a20 */ /* 0x000fe40000410000 */
[----:B------:R-:W-:Y:S01]  /*cc80*/  FMUL.FTZ R17, R17, c[0x0][0x320] ;  /* 0x0000c80011117a20 */ /* 0x000fe20000410000 */
[----:B-1----:R-:W-:Y:S01]  /*cc90*/  FMNMX.FTZ R0, R164, R102, !PT ;  /* 0x00000066a4007209 */ /* 0x002fe20007810000 */
[----:B------:R-:W-:Y:S02]  /*cca0*/  FMUL.FTZ R18, R18, c[0x0][0x320] ;  /* 0x0000c80012127a20 */ /* 0x000fe40000410000 */
[----:B------:R-:W-:Y:S03]  /*ccb0*/  FMUL.FTZ R19, R19, c[0x0][0x320] ;  /* 0x0000c80013137a20 */ /* 0x000fe60000410000 */
[----:B------:R1:W4:Y:S01]  /*ccc0*/  MUFU.TANH R211, R7 ;  /* 0x0000000700d37308 */ /* 0x0003220000002400 */
[----:B--2---:R-:W-:Y:S09]  /*ccd0*/  FMNMX.FTZ R0, R167, R0, !PT ;  /* 0x00000000a7007209 */ /* 0x004ff20007810000 */
[----:B------:R-:W2:Y:S01]  /*cce0*/  MUFU.TANH R165, R8 ;  /* 0x0000000800a57308 */ /* 0x000ea20000002400 */
[----:B---3--:R-:W-:Y:S09]  /*ccf0*/  FMNMX.FTZ R2, R210, R103, !PT ;  /* 0x00000067d2027209 */ /* 0x008ff20007810000 */
[----:B------:R-:W3:Y:S01]  /*cd00*/  MUFU.TANH R166, R9 ;  /* 0x0000000900a67308 */ /* 0x000ee20000002400 */
[----:B-1----:R-:W1:Y:S01]  /*cd10*/  LDSM.16.M88.4 R4, [R226+0x7000] ;  /* 0x00700000e204783b */ /* 0x002e620000000200 */
[----:B----4-:R-:W-:Y:S08]  /*cd20*/  FMNMX.FTZ R2, R211, R2, !PT ;  /* 0x00000002d3027209 */ /* 0x010ff00007810000 */
[----:B------:R-:W4:Y:S01]  /*cd30*/  MUFU.TANH R208, R10 ;  /* 0x0000000a00d07308 */ /* 0x000f220000002400 */
[----:B--2---:R-:W-:Y:S09]  /*cd40*/  FMNMX.FTZ R0, R165, R0, !PT ;  /* 0x00000000a5007209 */ /* 0x004ff20007810000 */
[----:B------:R2:W1:Y:S01]  /*cd50*/  MUFU.TANH R209, R11 ;  /* 0x0000000b00d17308 */ /* 0x0004620000002400 */
[----:B---3--:R-:W-:Y:S09]  /*cd60*/  FMNMX.FTZ R0, R166, R0, !PT ;  /* 0x00000000a6007209 */ /* 0x008ff20007810000 */
[----:B------:R-:W3:Y:S01]  /*cd70*/  MUFU.TANH R106, R12 ;  /* 0x0000000c006a7308 */ /* 0x000ee20000002400 */
[----:B----4-:R-:W-:Y:S09]  /*cd80*/  FMNMX.FTZ R2, R208, R2, !PT ;  /* 0x00000002d0027209 */ /* 0x010ff20007810000 */
[----:B------:R-:W4:Y:S01]  /*cd90*/  MUFU.TANH R107, R13 ;  /* 0x0000000d006b7308 */ /* 0x000f220000002400 */
[C---:B-1----:R-:W-:Y:S01]  /*cda0*/  HMMA.16816.F32 R20, R204.reuse, R4, R20 ;  /* 0x00000004cc14723c */ /* 0x042fe20000001814 */
[----:B--2---:R-:W1:Y:S02]  /*cdb0*/  LDSM.16.M88.4 R8, [R226+0x7800] ;  /* 0x00780000e208783b */ /* 0x004e640000000200 */
[----:B------:R-:W-:Y:S06]  /*cdc0*/  FMNMX.FTZ R2, R209, R2, !PT ;  /* 0x00000002d1027209 */ /* 0x000fec0007810000 */
[----:B------:R-:W2:Y:S01]  /*cdd0*/  MUFU.TANH R212, R14 ;  /* 0x0000000e00d47308 */ /* 0x000ea20000002400 */
[C---:B------:R-:W-:Y:S01]  /*cde0*/  HMMA.16816.F32 R24, R204.reuse, R6, R24 ;  /* 0x00000006cc18723c */ /* 0x040fe20000001818 */
[----:B------:R-:W1:Y:S02]  /*cdf0*/  LDSM.16.M88.4 R4, [R226+0x8000] ;  /* 0x00800000e204783b */ /* 0x000e640000000200 */
[----:B---3--:R-:W-:Y:S06]  /*ce00*/  FMNMX.FTZ R0, R106, R0, !PT ;  /* 0x000000006a007209 */ /* 0x008fec0007810000 */
[----:B------:R-:W3:Y:S03]  /*ce10*/  MUFU.TANH R214, R16 ;  /* 0x0000001000d67308 */ /* 0x000ee60000002400 */
[----:B----4-:R-:W-:Y:S02]  /*ce20*/  FMNMX.FTZ R0, R107, R0, !PT ;  /* 0x000000006b007209 */ /* 0x010fe40007810000 */
[----:B------:R-:W-:Y:S05]  /*ce30*/  FMUL.FTZ R23, R23, c[0x0][0x320] ;  /* 0x0000c80017177a20 */ /* 0x000fea0000410000 */
[----:B------:R-:W4:Y:S01]  /*ce40*/  MUFU.TANH R213, R15 ;  /* 0x0000000f00d57308 */ /* 0x000f220000002400 */
[----:B------:R-:W-:Y:S02]  /*ce50*/  FMUL.FTZ R20, R20, c[0x0][0x320] ;  /* 0x0000c80014147a20 */ /* 0x000fe40000410000 */
[----:B------:R-:W-:Y:S01]  /*ce60*/  FMUL.FTZ R21, R21, c[0x0][0x320] ;  /* 0x0000c80015157a20 */ /* 0x000fe20000410000 */
[----:B--2---:R-:W-:Y:S01]  /*ce70*/  FMNMX.FTZ R2, R212, R2, !PT ;  /* 0x00000002d4027209 */ /* 0x004fe20007810000 */
[----:B------:R-:W-:Y:S02]  /*ce80*/  FMUL.FTZ R22, R22, c[0x0][0x320] ;  /* 0x0000c80016167a20 */ /* 0x000fe40000410000 */
[----:B------:R-:W-:Y:S02]  /*ce90*/  FMUL.FTZ R26, R26, c[0x0][0x320] ;  /* 0x0000c8001a1a7a20 */ /* 0x000fe40000410000 */
[----:B------:R-:W-:Y:S01]  /*cea0*/  FMUL.FTZ R24, R24, c[0x0][0x320] ;  /* 0x0000c80018187a20 */ /* 0x000fe20000410000 */
[----:B------:R-:W-:Y:S01]  /*ceb0*/  MUFU.TANH R222, R23 ;  /* 0x0000001700de7308 */ /* 0x000fe20000002400 */
[----:B------:R-:W-:Y:S02]  /*cec0*/  FMUL.FTZ R25, R25, c[0x0][0x320] ;  /* 0x0000c80019197a20 */ /* 0x000fe40000410000 */
[----:B------:R-:W-:Y:S01]  /*ced0*/  FMUL.FTZ R27, R27, c[0x0][0x320] ;  /* 0x0000c8001b1b7a20 */ /* 0x000fe20000410000 */
[----:B---3--:R-:W-:Y:S01]  /*cee0*/  FMNMX.FTZ R0, R214, R0, !PT ;  /* 0x00000000d6007209 */ /* 0x008fe20007810000 */
[C---:B-1----:R-:W-:Y:S05]  /*cef0*/  HMMA.16816.F32 R28, R204.reuse, R8, R28 ;  /* 0x00000008cc1c723c */ /* 0x042fea000000181c */
[----:B------:R-:W-:Y:S03]  /*cf00*/  MUFU.TANH R231, R27 ;  /* 0x0000001b00e77308 */ /* 0x000fe60000002400 */
[C---:B------:R-:W-:Y:S01]  /*cf10*/  HMMA.16816.F32 R32, R204.reuse, R10, R32 ;  /* 0x0000000acc20723c */ /* 0x040fe20000001820 */
[----:B------:R-:W1:Y:S01]  /*cf20*/  LDSM.16.M88.4 R8, [R226+0x8800] ;  /* 0x00880000e208783b */ /* 0x000e620000000200 */
[----:B------:R-:W-:Y:S04]  /*cf30*/  DEPBAR.LE SB0, 0x0 ;  /* 0x000080000000791a */ /* 0x000fe80000000000 */
[----:B----4-:R-:W-:Y:S01]  /*cf40*/  FMNMX.FTZ R2, R213, R2, !PT ;  /* 0x00000002d5027209 */ /* 0x010fe20007810000 */
[----:B------:R-:W2:Y:S01]  /*cf50*/  MUFU.TANH R216, R18 ;  /* 0x0000001200d87308 */ /* 0x000ea20000002400 */
[C---:B------:R-:W-:Y:S01]  /*cf60*/  HMMA.16816.F32 R36, R204.reuse, R4, R36 ;  /* 0x00000004cc24723c */ /* 0x040fe20000001824 */
[----:B------:R-:W3:Y:S08]  /*cf70*/  LDL R5, [R1+0x28] ;  /* 0x0000280001057983 */ /* 0x000ef00000100800 */
[----:B------:R-:W-:Y:S01]  /*cf80*/  MUFU.TANH R218, R20 ;  /* 0x0000001400da7308 */ /* 0x000fe20000002400 */
[C---:B------:R-:W-:Y:S01]  /*cf90*/  HMMA.16816.F32 R40, R204.reuse, R6, R40 ;  /* 0x00000006cc28723c */ /* 0x040fe20000001828 */
[----:B------:R-:W4:Y:S02]  /*cfa0*/  LDL R6, [R1+0x20] ;  /* 0x0000200001067983 */ /* 0x000f240000100800 */
[----:B------:R-:W-:Y:S02]  /*cfb0*/  FMUL.FTZ R28, R28, c[0x0][0x320] ;  /* 0x0000c8001c1c7a20 */ /* 0x000fe40000410000 */
[----:B------:R-:W-:Y:S02]  /*cfc0*/  FMUL.FTZ R29, R29, c[0x0][0x320] ;  /* 0x0000c8001d1d7a20 */ /* 0x000fe40000410000 */
[----:B------:R-:W-:Y:S02]  /*cfd0*/  FMUL.FTZ R30, R30, c[0x0][0x320] ;  /* 0x0000c8001e1e7a20 */ /* 0x000fe40000410000 */
[----:B------:R-:W-:Y:S01]  /*cfe0*/  MUFU.TANH R246, R28 ;  /* 0x0000001c00f67308 */ /* 0x000fe20000002400 */
[----:B------:R-:W-:Y:S02]  /*cff0*/  BAR.SYNC.DEFER_BLOCKING 0x0 ;  /* 0x0000000000007b1d */ /* 0x000fe40000010000 */
[----:B------:R-:W-:Y:S01]  /*d000*/  FMUL.FTZ R31, R31, c[0x0][0x320] ;  /* 0x0000c8001f1f7a20 */ /* 0x000fe20000410000 */
[----:B--2---:R-:W-:Y:S01]  /*d010*/  FMNMX.FTZ R2, R216, R2, !PT ;  /* 0x00000002d8027209 */ /* 0x004fe20007810000 */
[----:B------:R-:W-:Y:S02]  /*d020*/  FMUL.FTZ R36, R36, c[0x0][0x320] ;  /* 0x0000c80024247a20 */ /* 0x000fe40000410000 */
[----:B------:R-:W-:Y:S02]  /*d030*/  FMUL.FTZ R37, R37, c[0x0][0x320] ;  /* 0x0000c80025257a20 */ /* 0x000fe40000410000 */
[----:B------:R-:W-:Y:S02]  /*d040*/  FMUL.FTZ R38, R38, c[0x0][0x320] ;  /* 0x0000c80026267a20 */ /* 0x000fe40000410000 */
[----:B------:R-:W-:Y:S02]  /*d050*/  FMUL.FTZ R39, R39, c[0x0][0x320] ;  /* 0x0000c80027277a20 */ /* 0x000fe40000410000 */
[----:B------:R-:W-:Y:S01]  /*d060*/  FMUL.FTZ R33, R33, c[0x0][0x320] ;  /* 0x0000c80021217a20 */ /* 0x000fe20000410000 */
[C---:B-1----:R-:W-:Y:S03]  /*d070*/  HMMA.16816.F32 R44, R204.reuse, R8, R44 ;  /* 0x00000008cc2c723c */ /* 0x042fe6000000182c */
[----:B------:R-:W-:Y:S02]  /*d080*/  FMUL.FTZ R43, R43, c[0x0][0x320] ;  /* 0x0000c8002b2b7a20 */ /* 0x000fe40000410000 */
[----:B------:R-:W-:Y:S02]  /*d090*/  FMUL.FTZ R42, R42, c[0x0][0x320] ;  /* 0x0000c8002a2a7a20 */ /* 0x000fe40000410000 */
[----:B------:R-:W-:Y:S01]  /*d0a0*/  FMUL.FTZ R40, R40, c[0x0][0x320] ;  /* 0x0000c80028287a20 */ /* 0x000fe20000410000 */
[----:B------:R-:W-:Y:S04]  /*d0b0*/  HMMA.16816.F32 R48, R204, R10, R48 ;  /* 0x0000000acc30723c */ /* 0x000fe80000001830 */
[----:B------:R-:W-:Y:S01]  /*d0c0*/  FMUL.FTZ R35, R35, c[0x0][0x320] ;  /* 0x0000c80023237a20 */ /* 0x000fe20000410000 */
[----:B------:R-:W2:Y:S01]  /*d0d0*/  LDL.64 R8, [R1+0x30] ;  /* 0x0000300001087983 */ /* 0x000ea20000100a00 */
[----:B------:R-:W1:Y:S01]  /*d0e0*/  MUFU.TANH R215, R17 ;  /* 0x0000001100d77308 */ /* 0x000e620000002400 */
[----:B------:R-:W-:Y:S02]  /*d0f0*/  FMUL.FTZ R32, R32, c[0x0][0x320] ;  /* 0x0000c80020207a20 */ /* 0x000fe40000410000 */
[----:B------:R-:W-:Y:S03]  /*d100*/  FMUL.FTZ R34, R34, c[0x0][0x320] ;  /* 0x0000c80022227a20 */ /* 0x000fe60000410000 */
[----:B------:R-:W-:Y:S04]  /*d110*/  FMUL.FTZ R41, R41, c[0x0][0x320] ;  /* 0x0000c80029297a20 */ /* 0x000fe80000410000 */
[----:B------:R-:W1:Y:S01]  /*d120*/  MUFU.TANH R219, R21 ;  /* 0x0000001500db7308 */ /* 0x000e620000002400 */
[----:B------:R-:W-:Y:S02]  /*d130*/  FMUL.FTZ R44, R44, c[0x0][0x320] ;  /* 0x0000c8002c2c7a20 */ /* 0x000fe40000410000 */
[----:B------:R-:W-:Y:S02]  /*d140*/  FMUL.FTZ R45, R45, c[0x0][0x320] ;  /* 0x0000c8002d2d7a20 */ /* 0x000fe40000410000 */
[----:B------:R-:W-:Y:S02]  /*d150*/  FMUL.FTZ R46, R46, c[0x0][0x320] ;  /* 0x0000c8002e2e7a20 */ /* 0x000fe40000410000 */
[----:B------:R-:W-:Y:S02]  /*d160*/  FMUL.FTZ R47, R47, c[0x0][0x320] ;  /* 0x0000c8002f2f7a20 */ /* 0x000fe40000410000 */
[----:B------:R-:W-:Y:S01]  /*d170*/  FMUL.FTZ R48, R48, c[0x0][0x320] ;  /* 0x0000c80030307a20 */ /* 0x000fe20000410000 */
[----:B------:R-:W1:Y:S01]  /*d180*/  MUFU.TANH R217, R19 ;  /* 0x0000001300d97308 */ /* 0x000e620000002400 */
[----:B------:R-:W-:Y:S02]  /*d190*/  FMUL.FTZ R49, R49, c[0x0][0x320] ;  /* 0x0000c80031317a20 */ /* 0x000fe40000410000 */
[----:B------:R-:W-:Y:S01]  /*d1a0*/  FMUL.FTZ R50, R50, c[0x0][0x320] ;  /* 0x0000c80032327a20 */ /* 0x000fe20000410000 */
[----:B-1----:R-:W-:Y:S04]  /*d1b0*/  FMNMX.FTZ R0, R215, R0, !PT ;  /* 0x00000000d7007209 */ /* 0x002fe80007810000 */
[----:B------:R-:W-:Y:S02]  /*d1c0*/  FMNMX.FTZ R0, R218, R0, !PT ;  /* 0x00000000da007209 */ /* 0x000fe40007810000 */
[----:B------:R-:W1:Y:S02]  /*d1d0*/  MUFU.TANH R220, R22 ;  /* 0x0000001600dc7308 */ /* 0x000e640000002400 */
[----:B------:R-:W-:Y:S08]  /*d1e0*/  FMNMX.FTZ R0, R219, R0, !PT ;  /* 0x00000000db007209 */ /* 0x000ff00007810000 */
[----:B------:R-:W1:Y:S01]  /*d1f0*/  MUFU.TANH R221, R24 ;  /* 0x0000001800dd7308 */ /* 0x000e620000002400 */
[----:B------:R-:W-:Y:S09]  /*d200*/  FMNMX.FTZ R2, R217, R2, !PT ;  /* 0x00000002d9027209 */ /* 0x000ff20007810000 */
[----:B------:R1:W-:Y:S02]  /*d210*/  MUFU.TANH R244, R33 ;  /* 0x0000002100f47308 */ /* 0x0003e40000002400 */
[----:B-1----:R-:W-:Y:S04]  /*d220*/  FMNMX.FTZ R2, R220, R2, !PT ;  /* 0x00000002dc027209 */ /* 0x002fe80007810000 */
[----:B------:R-:W-:Y:S04]  /*d230*/  FMNMX.FTZ R2, R222, R2, !PT ;  /* 0x00000002de027209 */ /* 0x000fe80007810000 */
[----:B------:R-:W1:Y:S01]  /*d240*/  MUFU.TANH R223, R25 ;  /* 0x0000001900df7308 */ /* 0x000e620000002400 */
[----:B------:R-:W-:Y:S09]  /*d250*/  FMNMX.FTZ R0, R221, R0, !PT ;  /* 0x00000000dd007209 */ /* 0x000ff20007810000 */
[----:B------:R-:W1:Y:S01]  /*d260*/  MUFU.TANH R21, R26 ;  /* 0x0000001a00157308 */ /* 0x000e620000002400 */
[----:B------:R-:W-:Y:S09]  /*d270*/  MOV R33, R246 ;  /* 0x000000f600217202 */ /* 0x000ff20000000f00 */
[----:B------:R-:W-:Y:S01]  /*d280*/  MUFU.TANH R252, R35 ;  /* 0x0000002300fc7308 */ /* 0x000fe20000002400 */
[----:B-1----:R-:W-:Y:S04]  /*d290*/  FMNMX.FTZ R0, R223, R0, !PT ;  /* 0x00000000df007209 */ /* 0x002fe80007810000 */
[----:B------:R-:W-:Y:S05]  /*d2a0*/  FMNMX.FTZ R0, R33, R0, !PT ;  /* 0x0000000021007209 */ /* 0x000fea0007810000 */
[----:B------:R1:W-:Y:S01]  /*d2b0*/  MUFU.TANH R35, R48 ;  /* 0x0000003000237308 */ /* 0x0003e20000002400 */
[----:B------:R-:W-:Y:S09]  /*d2c0*/  FMNMX.FTZ R2, R21, R2, !PT ;  /* 0x0000000215027209 */ /* 0x000ff20007810000 */
[----:B------:R-:W1:Y:S10]  /*d2d0*/  MUFU.TANH R16, R29 ;  /* 0x0000001d00107308 */ /* 0x000e740000002400 */
[----:B------:R-:W1:Y:S02]  /*d2e0*/  MUFU.TANH R247, R30 ;  /* 0x0000001e00f77308 */ /* 0x000e640000002400 */
[----:B-1----:R-:W-:Y:S04]  /*d2f0*/  MOV R48, R231 ;  /* 0x000000e700307202 */ /* 0x002fe80000000f00 */
[----:B------:R-:W-:Y:S04]  /*d300*/  FMNMX.FTZ R2, R48, R2, !PT ;  /* 0x0000000230027209 */ /* 0x000fe80007810000 */
[----:B------:R1:W1:Y:S01]  /*d310*/  MUFU.TANH R17, R32 ;  /* 0x0000002000117308 */ /* 0x0002620000002400 */
[----:B------:R-:W-:Y:S09]  /*d320*/  FMNMX.FTZ R0, R16, R0, !PT ;  /* 0x0000000010007209 */ /* 0x000ff20007810000 */
[----:B------:R-:W1:Y:S10]  /*d330*/  MUFU.TANH R248, R31 ;  /* 0x0000001f00f87308 */ /* 0x000e740000002400 */
[----:B------:R1:W-:Y:S02]  /*d340*/  MUFU.TANH R13, R43 ;  /* 0x0000002b000d7308 */ /* 0x0003e40000002400 */
[----:B-1----:R-:W-:Y:S02]  /*d350*/  MOV R32, R247 ;  /* 0x000000f700207202 */ /* 0x002fe40000000f00 */
[----:B------:R-:W-:Y:S02]  /*d360*/  FMNMX.FTZ R0, R17, R0, !PT ;  /* 0x0000000011007209 */ /* 0x000fe40007810000 */
[----:B------:R-:W-:Y:S04]  /*d370*/  FMNMX.FTZ R2, R32, R2, !PT ;  /* 0x0000000220027209 */ /* 0x000fe80007810000 */
[----:B------:R1:W1:Y:S10]  /*d380*/  MUFU.TANH R250, R34 ;  /* 0x0000002200fa7308 */ /* 0x0002740000002400 */
[----:B------:R-:W1:Y:S01]  /*d390*/  MUFU.TANH R18, R36 ;  /* 0x0000002400127308 */ /* 0x000e620000002400 */
[----:B------:R-:W-:Y:S04]  /*d3a0*/  MOV R43, R244 ;  /* 0x000000f4002b7202 */ /* 0x000fe80000000f00 */
[----:B------:R-:W-:Y:S05]  /*d3b0*/  FMNMX.FTZ R0, R43, R0, !PT ;  /* 0x000000002b007209 */ /* 0x000fea0007810000 */
[----:B------:R-:W1:Y:S02]  /*d3c0*/  MUFU.TANH R245, R37 ;  /* 0x0000002500f57308 */ /* 0x000e640000002400 */
[----:B-1----:R-:W-:Y:S04]  /*d3d0*/  MOV R34, R248 ;  /* 0x000000f800227202 */ /* 0x002fe80000000f00 */
[----:B------:R-:W-:Y:S04]  /*d3e0*/  FMNMX.FTZ R2, R34, R2, !PT ;  /* 0x0000000222027209 */ /* 0x000fe80007810000 */
[----:B------:R1:W-:Y:S01]  /*d3f0*/  MUFU.TANH R14, R42 ;  /* 0x0000002a000e7308 */ /* 0x0003e20000002400 */
[----:B------:R-:W-:Y:S02]  /*d400*/  FMNMX.FTZ R2, R250, R2, !PT ;  /* 0x00000002fa027209 */ /* 0x000fe40007810000 */
[----:B------:R-:W-:Y:S02]  /*d410*/  FMNMX.FTZ R0, R18, R0, !PT ;  /* 0x0000000012007209 */ /* 0x000fe40007810000 */
[----:B------:R-:W-:Y:S05]  /*d420*/  FMNMX.FTZ R3, R252, R2, !PT ;  /* 0x00000002fc037209 */ /* 0x000fea0007810000 */
[----:B------:R-:W1:Y:S10]  /*d430*/  MUFU.TANH R19, R40 ;  /* 0x0000002800137308 */ /* 0x000e740000002400 */
[----:B------:R-:W1:Y:S02]  /*d440*/  MUFU.TANH R22, R38 ;  /* 0x0000002600167308 */ /* 0x000e640000002400 */
[----:B-1----:R-:W-:Y:S04]  /*d450*/  MOV R42, R245 ;  /* 0x000000f5002a7202 */ /* 0x002fe80000000f00 */
[----:B------:R-:W-:Y:S01]  /*d460*/  FMNMX.FTZ R2, R42, R0, !PT ;  /* 0x000000002a027209 */ /* 0x000fe20007810000 */
[----:B------:R-:W-:Y:S03]  /*d470*/  FMUL.FTZ R0, R51, c[0x0][0x320] ;  /* 0x0000c80033007a20 */ /* 0x000fe60000410000 */
[----:B------:R-:W1:Y:S01]  /*d480*/  MUFU.TANH R15, R41 ;  /* 0x00000029000f7308 */ /* 0x000e620000002400 */
[----:B------:R-:W-:Y:S02]  /*d490*/  MOV R51, R250 ;  /* 0x000000fa00337202 */ /* 0x000fe40000000f00 */
[----:B------:R-:W-:Y:S07]  /*d4a0*/  FMNMX.FTZ R2, R19, R2, !PT ;  /* 0x0000000213027209 */ /* 0x000fee0007810000 */
[----:B------:R1:W-:Y:S01]  /*d4b0*/  MUFU.TANH R104, R0 ;  /* 0x0000000000687308 */ /* 0x0003e20000002400 */
[----:B------:R-:W-:Y:S09]  /*d4c0*/  FMNMX.FTZ R3, R22, R3, !PT ;  /* 0x0000000316037209 */ /* 0x000ff20007810000 */
[----:B------:R-:W3:Y:S10]  /*d4d0*/  MUFU.TANH R20, R39 ;  /* 0x0000002700147308 */ /* 0x000ef40000002400 */
[----:B------:R-:W4:Y:S01]  /*d4e0*/  MUFU.TANH R41, R44 ;  /* 0x0000002c00297308 */ /* 0x000f220000002400 */
[----:B-1----:R-:W-:Y:S09]  /*d4f0*/  FMNMX.FTZ R0, R15, R2, !PT ;  /* 0x000000020f007209 */ /* 0x002ff20007810000 */
[----:B------:R-:W1:Y:S01]  /*d500*/  MUFU.TANH R40, R45 ;  /* 0x0000002d00287308 */ /* 0x000e620000002400 */
[----:B---3--:R-:W-:Y:S04]  /*d510*/  FMNMX.FTZ R3, R20, R3, !PT ;  /* 0x0000000314037209 */ /* 0x008fe80007810000 */
[----:B------:R-:W-:Y:S05]  /*d520*/  FMNMX.FTZ R2, R14, R3, !PT ;  /* 0x000000030e027209 */ /* 0x000fea0007810000 */
[----:B------:R-:W3:Y:S01]  /*d530*/  MUFU.TANH R159, R46 ;  /* 0x0000002e009f7308 */ /* 0x000ee20000002400 */
[----:B------:R-:W-:Y:S02]  /*d540*/  FMNMX.FTZ R2, R13, R2, !PT ;  /* 0x000000020d027209 */ /* 0x000fe40007810000 */
[----:B----4-:R-:W-:Y:S02]  /*d550*/  FMNMX.FTZ R0, R41, R0, !PT ;  /* 0x0000000029007209 */ /* 0x010fe40007810000 */
[C---:B------:R-:W-:Y:S02]  /*d560*/  ISETP.GT.AND P0, PT, R98.reuse, R6, PT ;  /* 0x000000066200720c */ /* 0x040fe40003f04270 */
[----:B------:R-:W-:Y:S03]  /*d570*/  IADD3 R98, R98, -0x1, RZ ;  /* 0xffffffff62627810 */ /* 0x000fe60007ffe0ff */
[----:B------:R-:W4:Y:S02]  /*d580*/  MUFU.TANH R158, R49 ;  /* 0x00000031009e7308 */ /* 0x000f240000002400 */
[----:B------:R-:W-:Y:S01]  /*d590*/  STL [R1+0x8], R98 ;  /* 0x0000086201007387 */ /* 0x000fe20000100800 */
[----:B-1----:R-:W-:Y:S04]  /*d5a0*/  FMNMX.FTZ R0, R40, R0, !PT ;  /* 0x0000000028007209 */ /* 0x002fe80007810000 */
[----:B------:R-:W-:Y:S01]  /*d5b0*/  FMNMX.FTZ R101, R35, R0, !PT ;  /* 0x0000000023657209 */ /* 0x000fe20007810000 */
[----:B------:R-:W-:Y:S02]  /*d5c0*/  @P0 IMAD.WIDE.U32 R6, R98, c[0x0][0x1e0], RZ ;  /* 0x0000780062060a25 */ /* 0x000fe400078e00ff */
[----:B------:R-:W1:Y:S01]  /*d5d0*/  MUFU.TANH R244, R47 ;  /* 0x0000002f00f47308 */ /* 0x000e620000002400 */
[----:B---3--:R-:W-:Y:S09]  /*d5e0*/  FMNMX.FTZ R2, R159, R2, !PT ;  /* 0x000000029f027209 */ /* 0x008ff20007810000 */
[----:B------:R-:W3:Y:S01]  /*d5f0*/  MUFU.TANH R105, R50 ;  /* 0x0000003200697308 */ /* 0x000ee20000002400 */
[----:B----4-:R-:W-:Y:S02]  /*d600*/  FMNMX.FTZ R101, R158, R101, !PT ;  /* 0x000000659e657209 */ /* 0x010fe40007810000 */
[----:B------:R-:W-:Y:S03]  /*d610*/  MOV R49, R21 ;  /* 0x0000001500317202 */ /* 0x000fe60000000f00 */
[----:B------:R-:W4:Y:S01]  /*d620*/  SHFL.BFLY PT, R3, R101, 0x2, 0x1f ;  /* 0x0c401f0065037f89 */ /* 0x000f2200000e0000 */
[----:B-1----:R-:W-:Y:S04]  /*d630*/  FMNMX.FTZ R0, R244, R2, !PT ;  /* 0x00000002f4007209 */ /* 0x002fe80007810000 */
[----:B---3--:R-:W-:Y:S02]  /*d640*/  FMNMX.FTZ R0, R105, R0, !PT ;  /* 0x0000000069007209 */ /* 0x008fe40007810000 */
[----:B------:R-:W-:Y:S02]  /*d650*/  MOV R50, R17 ;  /* 0x0000001100327202 */ /* 0x000fe40000000f00 */
[----:B------:R-:W-:Y:S05]  /*d660*/  FMNMX.FTZ R0, R104, R0, !PT ;  /* 0x0000000068007209 */ /* 0x000fea0007810000 */
[----:B------:R-:W1:Y:S01]  /*d670*/  SHFL.BFLY PT, R2, R0, 0x2, 0x1f ;  /* 0x0c401f0000027f89 */ /* 0x000e6200000e0000 */
[----:B----4-:R-:W-:Y:S07]  /*d680*/  FMNMX.FTZ R101, R101, R3, !PT ;  /* 0x0000000365657209 */ /* 0x010fee0007810000 */
[----:B------:R-:W3:Y:S01]  /*d690*/  SHFL.BFLY PT, R4, R101, 0x1, 0x1f ;  /* 0x0c201f0065047f89 */ /* 0x000ee200000e0000 */
[----:B-1----:R-:W-:Y:S07]  /*d6a0*/  FMNMX.FTZ R0, R0, R2, !PT ;  /* 0x0000000200007209 */ /* 0x002fee0007810000 */
[----:B------:R-:W1:Y:S01]  /*d6b0*/  SHFL.BFLY PT, R3, R0, 0x1, 0x1f ;  /* 0x0c201f0000037f89 */ /* 0x000e6200000e0000 */
[----:B---3--:R-:W-:Y:S05]  /*d6c0*/  FMNMX.FTZ R101, R101, R4, !PT ;  /* 0x0000000465657209 */ /* 0x008fea0007810000 */
[----:B------:R-:W-:Y:S01]  /*d6d0*/  FADD.FTZ R2, -R101, R102 ;  /* 0x0000006665027221 */ /* 0x000fe20000010100 */
[----:B------:R-:W-:Y:S02]  /*d6e0*/  MOV R102, R32 ;  /* 0x0000002000667202 */ /* 0x000fe40000000f00 */
[----:B-1----:R-:W-:Y:S01]  /*d6f0*/  FMNMX.FTZ R100, R0, R3, !PT ;  /* 0x0000000300647209 */ /* 0x002fe20007810000 */
[----:B------:R-:W-:Y:S01]  /*d700*/  FMUL.FTZ R0, R2, c[0x0][0x2d0] ;  /* 0x0000b40002007a20 */ /* 0x000fe20000410000 */
[----:B------:R-:W-:Y:S03]  /*d710*/  @P0 SHF.R.S32.HI R3, RZ, 0x1f, R98 ;  /* 0x0000001fff030819 */ /* 0x000fe60000011462 */
[----:B------:R1:W3:Y:S02]  /*d720*/  MUFU.EX2 R2, R0 ;  /* 0x0000000000027308 */ /* 0x0002e40000000800 */
[----:B------:R-:W-:Y:S04]  /*d730*/  @P0 IMAD R3, R3, c[0x0][0x1e0], RZ ;  /* 0x0000780003030a24 */ /* 0x000fe800078e02ff */
[----:B------:R-:W-:Y:S02]  /*d740*/  @P0 IMAD R3, R98, c[0x0][0x1e4], R3 ;  /* 0x0000790062030a24 */ /* 0x000fe400078e0203 */
[----:B------:R-:W3:Y:S03]  /*d750*/  LDL.LU R98, [R1+0xa4] ;  /* 0x0000a40001627983 */ /* 0x000ee60000300800 */
[----:B------:R-:W-:Y:S05]  /*d760*/  @P0 IADD3 R3, R7, R3, RZ ;  /* 0x0000000307030210 */ /* 0x000fea0007ffe0ff */
[----:B------:R-:W-:Y:S02]  /*d770*/  @P0 IMAD R3, R3, 0x60, RZ ;  /* 0x0000006003030824 */ /* 0x000fe400078e02ff */
[----:B-1----:R-:W-:Y:S02]  /*d780*/  FADD.FTZ R0, -R100, R103 ;  /* 0x0000006764007221 */ /* 0x002fe40000010100 */
[----:B------:R-:W-:Y:S02]  /*d790*/  FMUL.FTZ R103, R101, c[0x0][0x2d0] ;  /* 0x0000b40065677a20 */ /* 0x000fe40000410000 */
[----:B------:R-:W-:Y:S02]  /*d7a0*/  FMUL.FTZ R0, R0, c[0x0][0x2d0] ;  /* 0x0000b40000007a20 */ /* 0x000fe40000410000 */
[--C-:B------:R-:W-:Y:S01]  /*d7b0*/  FFMA.FTZ R4, R164, c[0x0][0x2d0], -R103.reuse ;  /* 0x0000b400a4047a23 */ /* 0x100fe20000010867 */
[----:B------:R-:W-:Y:S01]  /*d7c0*/  MOV R164, R22 ;  /* 0x0000001600a47202 */ /* 0x000fe20000000f00 */
[--C-:B------:R-:W-:Y:S01]  /*d7d0*/  FFMA.FTZ R7, R167, c[0x0][0x2d0], -R103.reuse ;  /* 0x0000b400a7077a23 */ /* 0x100fe20000010867 */
[----:B------:R-:W-:Y:S01]  /*d7e0*/  MOV R167, R14 ;  /* 0x0000000e00a77202 */ /* 0x000fe20000000f00 */
[----:B------:R1:W-:Y:S01]  /*d7f0*/  MUFU.EX2 R245, R4 ;  /* 0x0000000400f57308 */ /* 0x0003e20000000800 */
[----:B--2---:R-:W-:Y:S01]  /*d800*/  FFMA.FTZ R9, R166, c[0x0][0x2d0], -R103 ;  /* 0x0000b400a6097a23 */ /* 0x004fe20000010867 */
[----:B------:R-:W-:Y:S01]  /*d810*/  MOV R166, R13 ;  /* 0x0000000d00a67202 */ /* 0x000fe20000000f00 */
[C---:B---3--:R-:W-:Y:S02]  /*d820*/  FMUL.FTZ R17, R2.reuse, R121 ;  /* 0x0000007902117220 */ /* 0x048fe40000410000 */
[C---:B------:R-:W-:Y:S02]  /*d830*/  FMUL.FTZ R24, R2.reuse, R128 ;  /* 0x0000008002187220 */ /* 0x040fe40000410000 */
[C---:B------:R-:W-:Y:S01]  /*d840*/  FMUL.FTZ R25, R2.reuse, R129 ;  /* 0x0000008102197220 */ /* 0x040fe20000410000 */
[----:B------:R-:W-:Y:S01]  /*d850*/  MOV R129, R42 ;  /* 0x0000002a00817202 */ /* 0x000fe20000000f00 */
[C---:B------:R-:W-:Y:S01]  /*d860*/  FMUL.FTZ R32, R2.reuse, R136 ;  /* 0x0000008802207220 */ /* 0x040fe20000410000 */
[----:B------:R2:W-:Y:S01]  /*d870*/  MUFU.EX2 R247, R7 ;  /* 0x0000000700f77308 */ /* 0x0005e20000000800 */
[----:B------:R-:W-:Y:S01]  /*d880*/  MOV R136, R33 ;  /* 0x0000002100887202 */ /* 0x000fe20000000f00 */
[C---:B------:R-:W-:Y:S01]  /*d890*/  FMUL.FTZ R33, R2.reuse, R137 ;  /* 0x0000008902217220 */ /* 0x040fe20000410000 */
[----:B------:R-:W-:Y:S01]  /*d8a0*/  MOV R137, R43 ;  /* 0x0000002b00897202 */ /* 0x000fe20000000f00 */
[C---:B------:R-:W-:Y:S02]  /*d8b0*/  FMUL.FTZ R52, R2.reuse, R52 ;  /* 0x0000003402347220 */ /* 0x040fe40000410000 */
[C---:B------:R-:W-:Y:S02]  /*d8c0*/  FMUL.FTZ R53, R2.reuse, R53 ;  /* 0x0000003502357220 */ /* 0x040fe40000410000 */
[C---:B------:R-:W-:Y:S02]  /*d8d0*/  FMUL.FTZ R56, R2.reuse, R56 ;  /* 0x0000003802387220 */ /* 0x040fe40000410000 */
[----:B------:R-:W3:Y:S01]  /*d8e0*/  MUFU.EX2 R0, R0 ;  /* 0x0000000000007308 */ /* 0x000ee20000000800 */
[C---:B------:R-:W-:Y:S02]  /*d8f0*/  FMUL.FTZ R57, R2.reuse, R57 ;  /* 0x0000003902397220 */ /* 0x040fe40000410000 */
[C---:B------:R-:W-:Y:S01]  /*d900*/  FMUL.FTZ R60, R2.reuse, R60 ;  /* 0x0000003c023c7220 */ /* 0x040fe20000410000 */
[----:B-1----:R-:W-:Y:S01]  /*d910*/  @P0 MOV R4, R8 ;  /* 0x0000000800040202 */ /* 0x002fe20000000f00 */
[C---:B------:R-:W-:Y:S02]  /*d920*/  FMUL.FTZ R61, R2.reuse, R61 ;  /* 0x0000003d023d7220 */ /* 0x040fe40000410000 */
[----:B------:R-:W-:Y:S02]  /*d930*/  FMUL.FTZ R64, R2, R64 ;  /* 0x0000004002407220 */ /* 0x000fe40000410000 */
[----:B------:R-:W-:Y:S04]  /*d940*/  @P0 IMAD.WIDE.U32 R4, R6, 0x60, R4 ;  /* 0x0000006006040825 */ /* 0x000fe800078e0004 */
[C---:B------:R-:W-:Y:S01]  /*d950*/  FMUL.FTZ R65, R2.reuse, R65 ;  /* 0x0000004102417220 */ /* 0x040fe20000410000 */
[----:B------:R-:W-:Y:S01]  /*d960*/  @P0 IADD3 R6, R5, R3, RZ ;  /* 0x0000000305060210 */ /* 0x000fe20007ffe0ff */
[--C-:B------:R-:W-:Y:S01]  /*d970*/  FFMA.FTZ R5, R165, c[0x0][0x2d0], -R103.reuse ;  /* 0x0000b400a5057a23 */ /* 0x100fe20000010867 */
[----:B--2---:R-:W-:Y:S01]  /*d980*/  @P0 MOV R7, c[0x0][0x1e0] ;  /* 0x0000780000070a02 */ /* 0x004fe20000000f00 */
[----:B------:R-:W-:Y:S01]  /*d990*/  FMUL.FTZ R68, R2, R68 ;  /* 0x0000004402447220 */ /* 0x000fe20000410000 */
[----:B------:R-:W-:Y:S01]  /*d9a0*/  @P0 SHF.L.U32 R3, R4, 0x1, RZ ;  /* 0x0000000104030819 */ /* 0x000fe200000006ff */
[----:B------:R1:W-:Y:S01]  /*d9b0*/  MUFU.EX2 R231, R5 ;  /* 0x0000000500e77308 */ /* 0x0003e20000000800 */
[----:B------:R-:W-:Y:S01]  /*d9c0*/  @P0 SHF.L.U64.HI R12, R7, R251, c[0x0][0x1e4] ;  /* 0x00007900070c0619 */ /* 0x000fe200000102fb */
[----:B------:R-:W-:Y:S01]  /*d9d0*/  FMUL.FTZ R69, R2, R69 ;  /* 0x0000004502457220 */ /* 0x000fe20000410000 */
[----:B------:R-:W-:Y:S01]  /*d9e0*/  @P0 SHF.L.U64.HI R6, R4, 0x1, R6 ;  /* 0x0000000104060819 */ /* 0x000fe20000010206 */
[----:B------:R-:W-:Y:S01]  /*d9f0*/  FMUL.FTZ R72, R2, R72 ;  /* 0x0000004802487220 */ /* 0x000fe20000410000 */
[C---:B------:R-:W-:Y:S01]  /*da00*/  @P0 IADD3 R4, P6, R3.reuse, c[0x0][0x1c8], RZ ;  /* 0x0000720003040a10 */ /* 0x040fe20007fde0ff */
[C---:B---3--:R-:W-:Y:S01]  /*da10*/  FMUL.FTZ R26, R0.reuse, R130 ;  /* 0x00000082001a7220 */ /* 0x048fe20000410000 */
[----:B------:R-:W-:Y:S01]  /*da20*/  @P0 IADD3 R10, P5, R3, 0x80, RZ ;  /* 0x00000080030a0810 */ /* 0x000fe20007fbe0ff */
[----:B------:R-:W-:Y:S01]  /*da30*/  FMUL.FTZ R27, R0, R131 ;  /* 0x00000083001b7220 */ /* 0x000fe20000410000 */
[----:B------:R-:W-:Y:S01]  /*da40*/  @P0 SHF.L.U32 R7, R7, 0x6, RZ ;  /* 0x0000000607070819 */ /* 0x000fe200000006ff */
[----:B------:R2:W-:Y:S01]  /*da50*/  MUFU.EX2 R251, R9 ;  /* 0x0000000900fb7308 */ /* 0x0005e20000000800 */
[----:B------:R-:W-:Y:S01]  /*da60*/  @P0 IADD3 R10, P1, R10, c[0x0][0x1c8], RZ ;  /* 0x000072000a0a0a10 */ /* 0x000fe20007f3e0ff */
[C---:B------:R-:W-:Y:S01]  /*da70*/  FMUL.FTZ R42, R0.reuse, R146 ;  /* 0x00000092002a7220 */ /* 0x040fe20000410000 */
[----:B------:R-:W-:Y:S01]  /*da80*/  MOV R165, R20 ;  /* 0x0000001400a57202 */ /* 0x000fe20000000f00 */
[C---:B------:R-:W-:Y:S01]  /*da90*/  FMUL.FTZ R43, R0.reuse, R147 ;  /* 0x00000093002b7220 */ /* 0x040fe20000410000 */
[--C-:B------:R-:W-:Y:S01]  /*daa0*/  @P0 IADD3.X R11, RZ, c[0x0][0x1cc], R6.reuse, P1, P5 ;  /* 0x00007300ff0b0a10 */ /* 0x100fe20000fea406 */
[----:B------:R-:W-:Y:S01]  /*dab0*/  FMUL.FTZ R54, R0, R54 ;  /* 0x0000003600367220 */ /* 0x000fe20000410000 */
[----:B------:R-:W-:Y:S01]  /*dac0*/  MOV R146, R102 ;  /* 0x0000006600927202 */ /* 0x000fe20000000f00 */
[----:B------:R-:W-:Y:S01]  /*dad0*/  FFMA.FTZ R102, R106, c[0x0][0x2d0], -R103 ;  /* 0x0000b4006a667a23 */ /* 0x000fe20000010867 */
[----:B------:R-:W-:Y:S01]  /*dae0*/  MOV R147, R48 ;  /* 0x0000003000937202 */ /* 0x000fe20000000f00 */
[C---:B------:R-:W-:Y:S01]  /*daf0*/  FMUL.FTZ R48, R2.reuse, R152 ;  /* 0x0000009802307220 */ /* 0x040fe20000410000 */
[----:B------:R-:W-:Y:S01]  /*db00*/  MOV R152, R49 ;  /* 0x0000003100987202 */ /* 0x000fe20000000f00 */
[----:B------:R-:W-:Y:S01]  /*db10*/  FMUL.FTZ R49, R2, R153 ;  /* 0x0000009902317220 */ /* 0x000fe20000410000 */
[----:B-1----:R-:W-:Y:S01]  /*db20*/  @P0 IADD3.X R5, R6, c[0x0][0x1cc], RZ, P6, !PT ;  /* 0x0000730006050a10 */ /* 0x002fe200037fe4ff */
[C---:B------:R-:W-:Y:S01]  /*db30*/  FMUL.FTZ R55, R0.reuse, R55 ;  /* 0x0000003700377220 */ /* 0x040fe20000410000 */
[----:B------:R-:W-:Y:S01]  /*db40*/  @P0 IADD3 R3, P6, R3, 0x100, RZ ;  /* 0x0000010003030810 */ /* 0x000fe20007fde0ff */
[----:B------:R-:W-:Y:S02]  /*db50*/  FMUL.FTZ R58, R0, R58 ;  /* 0x0000003a003a7220 */ /* 0x000fe40000410000 */
[----:B------:R1:W-:Y:S01]  /*db60*/  @P0 LDGSTS.E.BYPASS.LTC128B.128 [R99+0xc100], [R4.64], !P4 ;  /* 0x0c10000004630fae */ /* 0x0003e2000e101d48 */
[----:B------:R-:W-:Y:S01]  /*db70*/  @P0 IADD3 R8, P5, R3, c[0x0][0x1c8], RZ ;  /* 0x0000720003080a10 */ /* 0x000fe20007fbe0ff */
[----:B------:R-:W-:Y:S02]  /*db80*/  FMUL.FTZ R3, R100, c[0x0][0x2d0] ;  /* 0x0000b40064037a20 */ /* 0x000fe40000410000 */
[----:B------:R-:W-:Y:S02]  /*db90*/  FMUL.FTZ R59, R0, R59 ;  /* 0x0000003b003b7220 */ /* 0x000fe40000410000 */
[--C-:B--2---:R-:W-:Y:S01]  /*dba0*/  FFMA.FTZ R9, R210, c[0x0][0x2d0], -R3.reuse ;  /* 0x0000b400d2097a23 */ /* 0x104fe20000010803 */
[----:B------:R-:W-:Y:S01]  /*dbb0*/  MOV R210, R19 ;  /* 0x0000001300d27202 */ /* 0x000fe20000000f00 */
[----:B------:R2:W-:Y:S01]  /*dbc0*/  @P0 LDGSTS.E.BYPASS.LTC128B.128 [R99+0xf100], [R10.64], !P3 ;  /* 0x0f1000000a630fae */ /* 0x0005e2000d901d48 */
[C---:B------:R-:W-:Y:S01]  /*dbd0*/  FMUL.FTZ R19, R0.reuse, R123 ;  /* 0x0000007b00137220 */ /* 0x040fe20000410000 */
[----:B------:R3:W-:Y:S01]  /*dbe0*/  MUFU.EX2 R246, R9 ;  /* 0x0000000900f67308 */ /* 0x0007e20000000800 */
[----:B------:R-:W-:Y:S01]  /*dbf0*/  MOV R128, R210 ;  /* 0x000000d200807202 */ /* 0x000fe20000000f00 */
[----:B------:R-:W-:Y:S01]  /*dc00*/  FMUL.FTZ R62, R0, R62 ;  /* 0x0000003e003e7220 */ /* 0x000fe20000410000 */
[----:B------:R-:W-:Y:S01]  /*dc10*/  MOV R210, R41 ;  /* 0x0000002900d27202 */ /* 0x000fe20000000f00 */
[----:B------:R-:W-:Y:S02]  /*dc20*/  FMUL.FTZ R41, R2, R145 ;  /* 0x0000009102297220 */ /* 0x000fe40000410000 */
[C---:B------:R-:W-:Y:S02]  /*dc30*/  FMUL.FTZ R63, R0.reuse, R63 ;  /* 0x0000003f003f7220 */ /* 0x040fe40000410000 */
[C---:B------:R-:W-:Y:S02]  /*dc40*/  FMUL.FTZ R66, R0.reuse, R66 ;  /* 0x0000004200427220 */ /* 0x040fe40000410000 */
[C---:B------:R-:W-:Y:S02]  /*dc50*/  FMUL.FTZ R67, R0.reuse, R67 ;  /* 0x0000004300437220 */ /* 0x040fe40000410000 */
[C---:B------:R-:W-:Y:S02]  /*dc60*/  FMUL.FTZ R70, R0.reuse, R70 ;  /* 0x0000004600467220 */ /* 0x040fe40000410000 */
[----:B------:R-:W-:Y:S02]  /*dc70*/  FMUL.FTZ R71, R0, R71 ;  /* 0x0000004700477220 */ /* 0x000fe40000410000 */
[----:B------:R-:W-:Y:S01]  /*dc80*/  FMUL.FTZ R73, R2, R73 ;  /* 0x0000004902497220 */ /* 0x000fe20000410000 */
[----:B-1----:R-:W-:Y:S01]  /*dc90*/  @P0 IADD3 R4, P1, R4, R7, RZ ;  /* 0x0000000704040210 */ /* 0x002fe20007f3e0ff */
[C---:B------:R-:W-:Y:S02]  /*dca0*/  FMUL.FTZ R74, R0.reuse, R74 ;  /* 0x0000004a004a7220 */ /* 0x040fe40000410000 */
[----:B------:R-:W-:Y:S01]  /*dcb0*/  FMUL.FTZ R75, R0, R75 ;  /* 0x0000004b004b7220 */ /* 0x000fe20000410000 */
[----:B------:R-:W-:Y:S01]  /*dcc0*/  @P0 IADD3.X R5, R5, R12, RZ, P1, !PT ;  /* 0x0000000c05050210 */ /* 0x000fe20000ffe4ff */
[----:B------:R-:W-:Y:S01]  /*dcd0*/  FMUL.FTZ R76, R2, R76 ;  /* 0x0000004c024c7220 */ /* 0x000fe20000410000 */
[----:B---3--:R-:W-:Y:S01]  /*dce0*/  @P0 IADD3.X R9, RZ, c[0x0][0x1cc], R6, P5, P6 ;  /* 0x00007300ff090a10 */ /* 0x008fe20002fec406 */
[--C-:B--2---:R-:W-:Y:S01]  /*dcf0*/  FFMA.FTZ R10, R211, c[0x0][0x2d0], -R3.reuse ;  /* 0x0000b400d30a7a23 */ /* 0x104fe20000010803 */
[----:B------:R-:W-:Y:S01]  /*dd00*/  @P0 IADD3 R6, P5, R7, R4, RZ ;  /* 0x0000000407060210 */ /* 0x000fe20007fbe0ff */
[----:B------:R-:W-:Y:S01]  /*dd10*/  FMUL.FTZ R11, R0, R115 ;  /* 0x00000073000b7220 */ /* 0x000fe20000410000 */
[----:B------:R-:W-:Y:S01]  /*dd20*/  MOV R211, R15 ;  /* 0x0000000f00d37202 */ /* 0x000fe20000000f00 */
[----:B------:R1:W-:Y:S01]  /*dd30*/  @P0 LDGSTS.E.BYPASS.LTC128B.128 [R99+0x12100], [R8.64], !P2 ;  /* 0x1210000008630fae */ /* 0x0003e2000d101d48 */
[----:B------:R-:W-:Y:S01]  /*dd40*/  @P0 IADD3.X R7, R12, R5, RZ, P5, !PT ;  /* 0x000000050c070210 */ /* 0x000fe20002ffe4ff */
[----:B------:R2:W3:Y:S01]  /*dd50*/  MUFU.EX2 R248, R10 ;  /* 0x0000000a00f87308 */ /* 0x0004e20000000800 */
[----:B------:R-:W-:Y:S02]  /*dd60*/  FMUL.FTZ R77, R2, R77 ;  /* 0x0000004d024d7220 */ /* 0x000fe40000410000 */
[C---:B------:R-:W-:Y:S02]  /*dd70*/  FMUL.FTZ R78, R0.reuse, R78 ;  /* 0x0000004e004e7220 */ /* 0x040fe40000410000 */
[----:B------:R-:W-:Y:S01]  /*dd80*/  FMUL.FTZ R79, R0, R79 ;  /* 0x0000004f004f7220 */ /* 0x000fe20000410000 */
[----:B------:R3:W-:Y:S01]  /*dd90*/  @P0 LDGSTS.E.BYPASS.LTC128B.128 [R99+0xd100], [R4.64], !P4 ;  /* 0x0d10000004630fae */ /* 0x0007e2000e101d48 */
        /* <DEDUP_REMOVED lines=9> */
[----:B------:R3:W-:Y:S01]  /*de30*/  @P0 LDGSTS.E.BYPASS.LTC128B.128 [R99+0x13100], [R4.64+0x100], !P2 ;  /* 0x1310010004630fae */ /* 0x0007e2000d101d48 */
[C---:B------:R-:W-:Y:S02]  /*de40*/  FMUL.FTZ R88, R2.reuse, R88 ;  /* 0x0000005802587220 */ /* 0x040fe40000410000 */
[C---:B-1----:R-:W-:Y:S02]  /*de50*/  FMUL.FTZ R8, R2.reuse, R112 ;  /* 0x0000007002087220 */ /* 0x042fe40000410000 */
[----:B------:R-:W-:Y:S02]  /*de60*/  FMUL.FTZ R9, R2, R113 ;  /* 0x0000007102097220 */ /* 0x000fe40000410000 */
[----:B--2---:R-:W-:Y:S01]  /*de70*/  FMUL.FTZ R10, R0, R114 ;  /* 0x00000072000a7220 */ /* 0x004fe20000410000 */
[----:B------:R1:W-:Y:S01]  /*de80*/  @P0 LDGSTS.E.BYPASS.LTC128B.128 [R99+0xe100], [R6.64], !P4 ;  /* 0x0e10000006630fae */ /* 0x0003e2000e101d48 */
[----:B------:R-:W-:Y:S02]  /*de90*/  FMUL.FTZ R89, R2, R89 ;  /* 0x0000005902597220 */ /* 0x000fe40000410000 */
[C---:B------:R-:W-:Y:S02]  /*dea0*/  FMUL.FTZ R90, R0.reuse, R90 ;  /* 0x0000005a005a7220 */ /* 0x040fe40000410000 */
[----:B------:R-:W-:Y:S02]  /*deb0*/  FMUL.FTZ R91, R0, R91 ;  /* 0x0000005b005b7220 */ /* 0x000fe40000410000 */
[C---:B------:R-:W-:Y:S01]  /*dec0*/  FMUL.FTZ R92, R2.reuse, R92 ;  /* 0x0000005c025c7220 */ /* 0x040fe20000410000 */
[----:B------:R1:W-:Y:S01]  /*ded0*/  @P0 LDGSTS.E.BYPASS.LTC128B.128 [R99+0x11100], [R6.64+0x80], !P3 ;  /* 0x1110008006630fae */ /* 0x0003e2000d901d48 */
[----:B------:R-:W-:Y:S02]  /*dee0*/  FMUL.FTZ R93, R2, R93 ;  /* 0x0000005d025d7220 */ /* 0x000fe40000410000 */
[C---:B------:R-:W-:Y:S02]  /*def0*/  FMUL.FTZ R94, R0.reuse, R94 ;  /* 0x0000005e005e7220 */ /* 0x040fe40000410000 */
[----:B------:R-:W-:Y:S02]  /*df00*/  FMUL.FTZ R95, R0, R95 ;  /* 0x0000005f005f7220 */ /* 0x000fe40000410000 */
[C---:B------:R-:W-:Y:S01]  /*df10*/  FMUL.FTZ R96, R2.reuse, R96 ;  /* 0x0000006002607220 */ /* 0x040fe20000410000 */
[----:B------:R1:W-:Y:S01]  /*df20*/  @P0 LDGSTS.E.BYPASS.LTC128B.128 [R99+0x14100], [R6.64+0x100], !P2 ;  /* 0x1410010006630fae */ /* 0x0003e2000d101d48 */
[----:B------:R-:W-:Y:S02]  /*df30*/  FMUL.FTZ R97, R2, R97 ;  /* 0x0000006102617220 */ /* 0x000fe40000410000 */
[--C-:B---3--:R-:W-:Y:S01]  /*df40*/  FFMA.FTZ R4, R208, c[0x0][0x2d0], -R3.reuse ;  /* 0x0000b400d0047a23 */ /* 0x108fe20000010803 */
[----:B------:R-:W-:Y:S01]  /*df50*/  MOV R208, R252 ;  /* 0x000000fc00d07202 */ /* 0x000fe20000000f00 */
[----:B------:R-:W-:Y:S01]  /*df60*/  FMUL.FTZ R5, R2, R109 ;  /* 0x0000006d02057220 */ /* 0x000fe20000410000 */
[----:B------:R-:W-:Y:S01]  /*df70*/  F2FP.PACK_AB R109, R248, R246 ;  /* 0x000000f6f86d723e */ /* 0x000fe200000000ff */
[----:B------:R2:W-:Y:S01]  /*df80*/  MUFU.EX2 R252, R4 ;  /* 0x0000000400fc7308 */ /* 0x0005e20000000800 */
[----:B------:R-:W3:Y:S01]  /*df90*/  LDSM.16.MT88.4 R12, [R224] ;  /* 0x00000000e00c783b */ /* 0x000ee20000004200 */
[----:B------:R-:W-:Y:S02]  /*dfa0*/  MOV R131, R208 ;  /* 0x000000d000837202 */ /* 0x000fe40000000f00 */
[----:B------:R-:W-:Y:S02]  /*dfb0*/  MOV R208, R165 ;  /* 0x000000a500d07202 */ /* 0x000fe40000000f00 */
[----:B------:R-:W-:Y:S01]  /*dfc0*/  MOV R165, R40 ;  /* 0x0000002800a57202 */ /* 0x000fe20000000f00 */
[----:B------:R-:W-:Y:S02]  /*dfd0*/  FMUL.FTZ R40, R2, R144 ;  /* 0x0000009002287220 */ /* 0x000fe40000410000 */
[----:B------:R-:W3:Y:S08]  /*dfe0*/  LDSM.16.MT88.4 R20, [R228] ;  /* 0x00000000e414783b */ /* 0x000ef00000004200 */
[----:B------:R-:W3:Y:S01]  /*dff0*/  LDSM.16.MT88.4 R28, [R227] ;  /* 0x00000000e31c783b */ /* 0x000ee20000004200 */
[C---:B-1----:R-:W-:Y:S01]  /*e000*/  FMUL.FTZ R6, R0.reuse, R110 ;  /* 0x0000006e00067220 */ /* 0x042fe20000410000 */
[----:B------:R-:W-:Y:S01]  /*e010*/  F2FP.PACK_AB R110, R251, R231 ;  /* 0x000000e7fb6e723e */ /* 0x000fe200000000ff */
[C---:B------:R-:W-:Y:S02]  /*e020*/  FMUL.FTZ R7, R0.reuse, R111 ;  /* 0x0000006f00077220 */ /* 0x040fe40000410000 */
[----:B--2---:R-:W-:Y:S01]  /*e030*/  FFMA.FTZ R4, R209, c[0x0][0x2d0], -R3 ;  /* 0x0000b400d1047a23 */ /* 0x004fe20000010803 */
[----:B------:R-:W-:Y:S01]  /*e040*/  MOV R209, R18 ;  /* 0x0000001200d17202 */ /* 0x000fe20000000f00 */
[C---:B------:R-:W-:Y:S01]  /*e050*/  FMUL.FTZ R18, R0.reuse, R122 ;  /* 0x0000007a00127220 */ /* 0x040fe20000410000 */
[----:B------:R-:W1:Y:S01]  /*e060*/  LDSM.16.MT88.4 R36, [R249] ;  /* 0x00000000f924783b */ /* 0x000e620000004200 */
[----:B------:R-:W2:Y:S01]  /*e070*/  MUFU.EX2 R250, R4 ;  /* 0x0000000400fa7308 */ /* 0x000ea20000000800 */
[----:B------:R-:W-:Y:S02]  /*e080*/  MOV R130, R209 ;  /* 0x000000d100827202 */ /* 0x000fe40000000f00 */
[----:B------:R-:W-:Y:S02]  /*e090*/  MOV R209, R164 ;  /* 0x000000a400d17202 */ /* 0x000fe40000000f00 */
[----:B------:R-:W-:Y:S01]  /*e0a0*/  MOV R164, R35 ;  /* 0x0000002300a47202 */ /* 0x000fe20000000f00 */
[C---:B------:R-:W-:Y:S01]  /*e0b0*/  FMUL.FTZ R35, R0.reuse, R139 ;  /* 0x0000008b00237220 */ /* 0x040fe20000410000 */
[----:B------:R-:W1:Y:S01]  /*e0c0*/  LDSM.16.MT88.4 R44, [R224+0x3000] ;  /* 0x00300000e02c783b */ /* 0x000e620000004200 */
[----:B------:R-:W-:Y:S01]  /*e0d0*/  MOV R139, R50 ;  /* 0x00000032008b7202 */ /* 0x000fe20000000f00 */
[----:B------:R-:W-:Y:S06]  /*e0e0*/  FMUL.FTZ R50, R0, R154 ;  /* 0x0000009a00327220 */ /* 0x000fec0000410000 */
[----:B------:R-:W4:Y:S04]  /*e0f0*/  LDL.LU R99, [R1+0xa0] ;  /* 0x0000a00001637983 */ /* 0x000f280000300800 */
[----:B------:R-:W1:Y:S01]  /*e100*/  LDSM.16.MT88.4 R112, [R228+0x3000] ;  /* 0x00300000e470783b */ /* 0x000e620000004200 */
[----:B--2---:R-:W-:Y:S01]  /*e110*/  F2FP.PACK_AB R111, R250, R252 ;  /* 0x000000fcfa6f723e */ /* 0x004fe200000000ff */
[C---:B------:R-:W-:Y:S01]  /*e120*/  FMUL.FTZ R4, R2.reuse, R108 ;  /* 0x0000006c02047220 */ /* 0x040fe20000410000 */
[----:B------:R-:W-:Y:S05]  /*e130*/  F2FP.PACK_AB R108, R247, R245 ;  /* 0x000000f5f76c723e */ /* 0x000fea00000000ff */
[----:B------:R-:W2:Y:S04]  /*e140*/  LDL.LU R106, [R1+0x18] ;  /* 0x00001800016a7983 */ /* 0x000ea80000300800 */
[----:B------:R-:W0:Y:S01]  /*e150*/  LDGDEPBAR ;  /* 0x00000000000079af */ /* 0x000e220000000000 */
[C---:B---3--:R-:W-:Y:S07]  /*e160*/  HMMA.16816.F32 R4, R108.reuse, R12, R4 ;  /* 0x0000000c6c04723c */ /* 0x048fee0000001804 */
[C---:B------:R-:W-:Y:S01]  /*e170*/  FMUL.FTZ R13, R2.reuse, R117 ;  /* 0x00000075020d7220 */ /* 0x040fe20000410000 */
[C---:B------:R-:W-:Y:S04]  /*e180*/  HMMA.16816.F32 R8, R108.reuse, R14, R8 ;  /* 0x0000000e6c08723c */ /* 0x040fe80000001808 */
[C---:B------:R-:W-:Y:S01]  /*e190*/  FMUL.FTZ R12, R2.reuse, R116 ;  /* 0x00000074020c7220 */ /* 0x040fe20000410000 */
[----:B------:R-:W-:Y:S01]  /*e1a0*/  MOV R116, R16 ;  /* 0x0000001000747202 */ /* 0x000fe20000000f00 */
[----:B------:R-:W-:Y:S02]  /*e1b0*/  FMUL.FTZ R16, R2, R120 ;  /* 0x0000007802107220 */ /* 0x000fe40000410000 */
[C---:B------:R-:W-:Y:S01]  /*e1c0*/  FMUL.FTZ R14, R0.reuse, R118 ;  /* 0x00000076000e7220 */ /* 0x040fe20000410000 */
[----:B------:R-:W-:Y:S03]  /*e1d0*/  LDSM.16.MT88.4 R120, [R230+0x3000] ;  /* 0x00300000e678783b */ /* 0x000fe60000004200 */
[----:B------:R-:W-:Y:S07]  /*e1e0*/  FMUL.FTZ R15, R0, R119 ;  /* 0x00000077000f7220 */ /* 0x000fee0000410000 */
[C---:B------:R-:W-:Y:S07]  /*e1f0*/  HMMA.16816.F32 R12, R108.reuse, R20, R12 ;  /* 0x000000146c0c723c */ /* 0x040fee000000180c */
[C---:B------:R-:W-:Y:S01]  /*e200*/  FMUL.FTZ R20, R2.reuse, R124 ;  /* 0x0000007c02147220 */ /* 0x040fe20000410000 */
[C---:B------:R-:W-:Y:S04]  /*e210*/  HMMA.16816.F32 R16, R108.reuse, R22, R16 ;  /* 0x000000166c10723c */ /* 0x040fe80000001810 */
[----:B------:R-:W-:Y:S03]  /*e220*/  FMUL.FTZ R21, R2, R125 ;  /* 0x0000007d02157220 */ /* 0x000fe60000410000 */
[C---:B------:R-:W-:Y:S02]  /*e230*/  FMUL.FTZ R22, R0.reuse, R126 ;  /* 0x0000007e00167220 */ /* 0x040fe40000410000 */
[C---:B------:R-:W-:Y:S02]  /*e240*/  FMUL.FTZ R23, R0.reuse, R127 ;  /* 0x0000007f00177220 */ /* 0x040fe40000410000 */
[----:B------:R-:W-:Y:S05]  /*e250*/  LDSM.16.MT88.4 R124, [R227+0x800] ;  /* 0x00080000e37c783b */ /* 0x000fea0000004200 */
[C---:B------:R-:W-:Y:S03]  /*e260*/  HMMA.16816.F32 R20, R108.reuse, R28, R20 ;  /* 0x0000001c6c14723c */ /* 0x040fe60000001814 */
[----:B------:R-:W-:Y:S04]  /*e270*/  FMUL.FTZ R98, R0, R98 ;  /* 0x0000006200627220 */ /* 0x000fe80000410000 */
[C---:B------:R-:W-:Y:S01]  /*e280*/  FMUL.FTZ R28, R2.reuse, R132 ;  /* 0x00000084021c7220 */ /* 0x040fe20000410000 */
[C---:B------:R-:W-:Y:S04]  /*e290*/  HMMA.16816.F32 R24, R108.reuse, R30, R24 ;  /* 0x0000001e6c18723c */ /* 0x040fe80000001818 */
[----:B------:R-:W-:Y:S01]  /*e2a0*/  FMUL.FTZ R29, R2, R133 ;  /* 0x00000085021d7220 */ /* 0x000fe20000410000 */
[----:B------:R-:W-:Y:S02]  /*e2b0*/  MOV R132, R221 ;  /* 0x000000dd00847202 */ /* 0x000fe40000000f00 */
[C---:B------:R-:W-:Y:S01]  /*e2c0*/  FMUL.FTZ R30, R0.reuse, R134 ;  /* 0x00000086001e7220 */ /* 0x040fe20000410000 */
[----:B------:R-:W-:Y:S01]  /*e2d0*/  MOV R134, R51 ;  /* 0x0000003300867202 */ /* 0x000fe20000000f00 */
[C---:B------:R-:W-:Y:S03]  /*e2e0*/  FMUL.FTZ R31, R0.reuse, R135 ;  /* 0x00000087001f7220 */ /* 0x040fe60000410000 */
[----:B------:R-:W-:Y:S01]  /*e2f0*/  MOV R51, R34 ;  /* 0x0000002200337202 */ /* 0x000fe20000000f00 */
[C---:B------:R-:W-:Y:S01]  /*e300*/  FMUL.FTZ R34, R0.reuse, R138 ;  /* 0x0000008a00227220 */ /* 0x040fe20000410000 */
[----:B------:R-:W-:Y:S02]  /*e310*/  MOV R138, R116 ;  /* 0x00000074008a7202 */ /* 0x000fe40000000f00 */
[C---:B-1----:R-:W-:Y:S01]  /*e320*/  HMMA.16816.F32 R28, R108.reuse, R36, R28 ;  /* 0x000000246c1c723c */ /* 0x042fe2000000181c */
[----:B------:R-:W1:Y:S02]  /*e330*/  LDSM.16.MT88.4 R116, [R227+0x3000] ;  /* 0x00300000e374783b */ /* 0x000e640000004200 */
[----:B------:R-:W-:Y:S01]  /*e340*/  MOV R145, R51 ;  /* 0x0000003300917202 */ /* 0x000fe20000000f00 */
[----:B------:R-:W-:Y:S03]  /*e350*/  FMUL.FTZ R51, R0, R155 ;  /* 0x0000009b00337220 */ /* 0x000fe60000410000 */
[C---:B------:R-:W-:Y:S01]  /*e360*/  FMUL.FTZ R36, R2.reuse, R140 ;  /* 0x0000008c02247220 */ /* 0x040fe20000410000 */
[C---:B------:R-:W-:Y:S04]  /*e370*/  HMMA.16816.F32 R32, R108.reuse, R38, R32 ;  /* 0x000000266c20723c */ /* 0x040fe80000001820 */
[----:B------:R-:W-:Y:S03]  /*e380*/  FMUL.FTZ R37, R2, R141 ;  /* 0x0000008d02257220 */ /* 0x000fe60000410000 */
[C---:B------:R-:W-:Y:S02]  /*e390*/  FMUL.FTZ R38, R0.reuse, R142 ;  /* 0x0000008e00267220 */ /* 0x040fe40000410000 */
[----:B------:R-:W-:Y:S07]  /*e3a0*/  FMUL.FTZ R39, R0, R143 ;  /* 0x0000008f00277220 */ /* 0x000fee0000410000 */
[C---:B------:R-:W-:Y:S07]  /*e3b0*/  HMMA.16816.F32 R36, R108.reuse, R44, R36 ;  /* 0x0000002c6c24723c */ /* 0x040fee0000001824 */
[C---:B------:R-:W-:Y:S01]  /*e3c0*/  FMUL.FTZ R44, R2.reuse, R148 ;  /* 0x00000094022c7220 */ /* 0x040fe20000410000 */
[C---:B------:R-:W-:Y:S01]  /*e3d0*/  HMMA.16816.F32 R40, R108.reuse, R46, R40 ;  /* 0x0000002e6c28723c */ /* 0x040fe20000001828 */
[----:B------:R3:W-:Y:S03]  /*e3e0*/  MUFU.EX2 R148, R102 ;  /* 0x0000006600947308 */ /* 0x0007e60000000800 */
[----:B------:R-:W-:Y:S03]  /*e3f0*/  FMUL.FTZ R45, R2, R149 ;  /* 0x00000095022d7220 */ /* 0x000fe60000410000 */
[C---:B------:R-:W-:Y:S02]  /*e400*/  FMUL.FTZ R47, R0.reuse, R151 ;  /* 0x00000097002f7220 */ /* 0x040fe40000410000 */
[----:B------:R-:W-:Y:S07]  /*e410*/  FMUL.FTZ R46, R0, R150 ;  /* 0x00000096002e7220 */ /* 0x000fee0000410000 */
[C---:B------:R-:W-:Y:S08]  /*e420*/  HMMA.16816.F32 R44, R108.reuse, R112, R44 ;  /* 0x000000706c2c723c */ /* 0x040ff0000000182c */
[C---:B------:R-:W-:Y:S01]  /*e430*/  HMMA.16816.F32 R48, R108.reuse, R114, R48 ;  /* 0x000000726c30723c */ /* 0x040fe20000001830 */
[----:B------:R-:W1:Y:S03]  /*e440*/  LDSM.16.MT88.4 R112, [R224+0x6000] ;  /* 0x00600000e070783b */ /* 0x000e660000004200 */
[----:B---3--:R-:W-:Y:S04]  /*e450*/  FFMA.FTZ R102, R107, c[0x0][0x2d0], -R103 ;  /* 0x0000b4006b667a23 */ /* 0x008fe80000010867 */
[C---:B-1----:R-:W-:Y:S01]  /*e460*/  HMMA.16816.F32 R52, R108.reuse, R116, R52 ;  /* 0x000000746c34723c */ /* 0x042fe20000001834 */
[----:B------:R1:W3:Y:S07]  /*e470*/  MUFU.EX2 R142, R102 ;  /* 0x00000066008e7308 */ /* 0x0002ee0000000800 */
[C---:B------:R-:W-:Y:S01]  /*e480*/  HMMA.16816.F32 R56, R108.reuse, R118, R56 ;  /* 0x000000766c38723c */ /* 0x040fe20000001838 */
[----:B------:R-:W3:Y:S07]  /*e490*/  LDSM.16.MT88.4 R116, [R228+0x6000] ;  /* 0x00600000e474783b */ /* 0x000eee0000004200 */
[C---:B------:R-:W-:Y:S08]  /*e4a0*/  HMMA.16816.F32 R60, R108.reuse, R120, R60 ;  /* 0x000000786c3c723c */ /* 0x040ff0000000183c */
[C---:B------:R-:W-:Y:S01]  /*e4b0*/  HMMA.16816.F32 R64, R108.reuse, R122, R64 ;  /* 0x0000007a6c40723c */ /* 0x040fe20000001840 */
[----:B------:R-:W3:Y:S03]  /*e4c0*/  LDSM.16.MT88.4 R120, [R227+0x6000] ;  /* 0x00600000e378783b */ /* 0x000ee60000004200 */
[--C-:B-1----:R-:W-:Y:S04]  /*e4d0*/  FFMA.FTZ R102, R212, c[0x0][0x2d0], -R3.reuse ;  /* 0x0000b400d4667a23 */ /* 0x102fe80000010803 */
[----:B------:R1:W-:Y:S01]  /*e4e0*/  MUFU.EX2 R143, R102 ;  /* 0x00000066008f7308 */ /* 0x0003e20000000800 */
[C---:B------:R-:W-:Y:S08]  /*e4f0*/  HMMA.16816.F32 R68, R108.reuse, R112, R68 ;  /* 0x000000706c44723c */ /* 0x040ff00000001844 */
[C---:B------:R-:W-:Y:S01]  /*e500*/  HMMA.16816.F32 R72, R108.reuse, R114, R72 ;  /* 0x000000726c48723c */ /* 0x040fe20000001848 */
[----:B------:R-:W3:Y:S07]  /*e510*/  LDSM.16.MT88.4 R112, [R230+0x6000] ;  /* 0x00600000e670783b */ /* 0x000eee0000004200 */
[C---:B---3--:R-:W-:Y:S04]  /*e520*/  HMMA.16816.F32 R76, R108.reuse, R116, R76 ;  /* 0x000000746c4c723c */ /* 0x048fe8000000184c */
[----:B-1----:R-:W-:Y:S04]  /*e530*/  FFMA.FTZ R102, R213, c[0x0][0x2d0], -R3 ;  /* 0x0000b400d5667a23 */ /* 0x002fe80000010803 */
[C---:B------:R-:W-:Y:S01]  /*e540*/  HMMA.16816.F32 R80, R108.reuse, R118, R80 ;  /* 0x000000766c50723c */ /* 0x040fe20000001850 */
[----:B------:R-:W1:Y:S01]  /*e550*/  LDSM.16.MT88.4 R116, [R224+0x800] ;  /* 0x00080000e074783b */ /* 0x000e620000004200 */
[----:B------:R3:W1:Y:S06]  /*e560*/  MUFU.EX2 R141, R102 ;  /* 0x00000066008d7308 */ /* 0x00066c0000000800 */
[C---:B------:R-:W-:Y:S08]  /*e570*/  HMMA.16816.F32 R84, R108.reuse, R120, R84 ;  /* 0x000000786c54723c */ /* 0x040ff00000001854 */
[C---:B------:R-:W-:Y:S01]  /*e580*/  HMMA.16816.F32 R88, R108.reuse, R122, R88 ;  /* 0x0000007a6c58723c */ /* 0x040fe20000001858 */
[----:B------:R-:W1:Y:S07]  /*e590*/  LDSM.16.MT88.4 R120, [R228+0x800] ;  /* 0x00080000e478783b */ /* 0x000e6e0000004200 */
[C---:B------:R-:W-:Y:S04]  /*e5a0*/  HMMA.16816.F32 R92, R108.reuse, R112, R92 ;  /* 0x000000706c5c723c */ /* 0x040fe8000000185c */
[--C-:B---3--:R-:W-:Y:S04]  /*e5b0*/  FFMA.FTZ R102, R214, c[0x0][0x2d0], -R103.reuse ;  /* 0x0000b400d6667a23 */ /* 0x108fe80000010867 */
[----:B------:R3:W-:Y:S04]  /*e5c0*/  MUFU.EX2 R140, R102 ;  /* 0x00000066008c7308 */ /* 0x0007e80000000800 */
[----:B---3--:R-:W-:Y:S06]  /*e5d0*/  FFMA.FTZ R102, R215, c[0x0][0x2d0], -R103 ;  /* 0x0000b400d7667a23 */ /* 0x008fec0000010867 */
[----:B------:R3:W1:Y:S02]  /*e5e0*/  MUFU.EX2 R151, R102 ;  /* 0x0000006600977308 */ /* 0x0006640000000800 */
[----:B---3--:R-:W-:Y:S02]  /*e5f0*/  FFMA.FTZ R102, R216, c[0x0][0x2d0], -R3 ;  /* 0x0000b400d8667a23 */ /* 0x008fe40000010803 */
[----:B----4-:R-:W-:Y:S06]  /*e600*/  FMUL.FTZ R99, R0, R99 ;  /* 0x0000006300637220 */ /* 0x010fec0000410000 */
[----:B------:R3:W-:Y:S01]  /*e610*/  MUFU.EX2 R144, R102 ;  /* 0x0000006600907308 */ /* 0x0007e20000000800 */
[----:B------:R-:W-:Y:S01]  /*e620*/  HMMA.16816.F32 R96, R108, R114, R96 ;  /* 0x000000726c60723c */ /* 0x000fe20000001860 */
[----:B------:R-:W4:Y:S02]  /*e630*/  LDSM.16.MT88.4 R112, [R230+0x800] ;  /* 0x00080000e670783b */ /* 0x000f240000004200 */
[----:B--2---:R-:W-:Y:S04]  /*e640*/  FFMA.FTZ R2, R2, R106, R245 ;  /* 0x0000006a02027223 */ /* 0x004fe800000100f5 */
[----:B------:R-:W-:Y:S02]  /*e650*/  F2FP.PACK_AB R108, R142, R148 ;  /* 0x000000948e6c723e */ /* 0x000fe400000000ff */
[----:B-1----:R-:W-:Y:S03]  /*e660*/  F2FP.PACK_AB R109, R141, R143 ;  /* 0x0000008f8d6d723e */ /* 0x002fe600000000ff */
[----:B------:R-:W-:Y:S01]  /*e670*/  F2FP.PACK_AB R110, R151, R140 ;  /* 0x0000008c976e723e */ /* 0x000fe200000000ff */
[----:B------:R-:W-:Y:S04]  /*e680*/  FADD.FTZ R2, R247, R2 ;  /* 0x00000002f7027221 */ /* 0x000fe80000010000 */
[----:B------:R-:W-:Y:S02]  /*e690*/  FADD.FTZ R2, R231, R2 ;  /* 0x00000002e7027221 */ /* 0x000fe40000010000 */
[----:B---3--:R-:W-:Y:S02]  /*e6a0*/  FFMA.FTZ R102, R217, c[0x0][0x2d0], -R3 ;  /* 0x0000b400d9667a23 */ /* 0x008fe40000010803 */
[----:B------:R-:W-:Y:S02]  /*e6b0*/  FADD.FTZ R2, R251, R2 ;  /* 0x00000002fb027221 */ /* 0x000fe40000010000 */
[----:B------:R1:W2:Y:S02]  /*e6c0*/  MUFU.EX2 R150, R102 ;  /* 0x0000006600967308 */ /* 0x0002a40000000800 */
[--C-:B-1----:R-:W-:Y:S01]  /*e6d0*/  FFMA.FTZ R102, R218, c[0x0][0x2d0], -R103.reuse ;  /* 0x0000b400da667a23 */ /* 0x102fe20000010867 */
[----:B--2---:R-:W-:Y:S07]  /*e6e0*/  F2FP.PACK_AB R111, R150, R144 ;  /* 0x00000090966f723e */ /* 0x004fee00000000ff */
[----:B------:R1:W-:Y:S01]  /*e6f0*/  MUFU.EX2 R149, R102 ;  /* 0x0000006600957308 */ /* 0x0003e20000000800 */
[C---:B------:R-:W-:Y:S08]  /*e700*/  HMMA.16816.F32 R4, R108.reuse, R116, R4 ;  /* 0x000000746c04723c */ /* 0x040ff00000001804 */
[C---:B------:R-:W-:Y:S01]  /*e710*/  HMMA.16816.F32 R8, R108.reuse, R118, R8 ;  /* 0x000000766c08723c */ /* 0x040fe20000001808 */
[----:B------:R-:W2:Y:S07]  /*e720*/  LDSM.16.MT88.4 R116, [R224+0x3800] ;  /* 0x00380000e074783b */ /* 0x000eae0000004200 */
[C---:B------:R-:W-:Y:S04]  /*e730*/  HMMA.16816.F32 R12, R108.reuse, R120, R12 ;  /* 0x000000786c0c723c */ /* 0x040fe8000000180c */
[----:B-1----:R-:W-:Y:S04]  /*e740*/  FFMA.FTZ R102, R219, c[0x0][0x2d0], -R103 ;  /* 0x0000b400db667a23 */ /* 0x002fe80000010867 */
[C---:B------:R-:W-:Y:S01]  /*e750*/  HMMA.16816.F32 R16, R108.reuse, R122, R16 ;  /* 0x0000007a6c10723c */ /* 0x040fe20000001810 */
[----:B------:R1:W3:Y:S01]  /*e760*/  MUFU.EX2 R135, R102 ;  /* 0x0000006600877308 */ /* 0x0002e20000000800 */
[----:B------:R-:W3:Y:S06]  /*e770*/  LDSM.16.MT88.4 R120, [R228+0x3800] ;  /* 0x00380000e478783b */ /* 0x000eec0000004200 */
[C---:B------:R-:W-:Y:S08]  /*e780*/  HMMA.16816.F32 R20, R108.reuse, R124, R20 ;  /* 0x0000007c6c14723c */ /* 0x040ff00000001814 */
[C---:B------:R-:W-:Y:S01]  /*e790*/  HMMA.16816.F32 R24, R108.reuse, R126, R24 ;  /* 0x0000007e6c18723c */ /* 0x040fe20000001818 */
[----:B------:R-:W3:Y:S07]  /*e7a0*/  LDSM.16.MT88.4 R124, [R227+0x3800] ;  /* 0x00380000e37c783b */ /* 0x000eee0000004200 */
[C---:B----4-:R-:W-:Y:S04]  /*e7b0*/  HMMA.16816.F32 R28, R108.reuse, R112, R28 ;  /* 0x000000706c1c723c */ /* 0x050fe8000000181c */
[--C-:B-1----:R-:W-:Y:S04]  /*e7c0*/  FFMA.FTZ R102, R220, c[0x0][0x2d0], -R3.reuse ;  /* 0x0000b400dc667a23 */ /* 0x102fe80000010803 */
[C---:B------:R-:W-:Y:S01]  /*e7d0*/  HMMA.16816.F32 R32, R108.reuse, R114, R32 ;  /* 0x000000726c20723c */ /* 0x040fe20000001820 */
[----:B------:R1:W-:Y:S01]  /*e7e0*/  MUFU.EX2 R221, R102 ;  /* 0x0000006600dd7308 */ /* 0x0003e20000000800 */
[----:B------:R-:W4:Y:S06]  /*e7f0*/  LDSM.16.MT88.4 R112, [R230+0x3800] ;  /* 0x00380000e670783b */ /* 0x000f2c0000004200 */
[C---:B--2---:R-:W-:Y:S08]  /*e800*/  HMMA.16816.F32 R36, R108.reuse, R116, R36 ;  /* 0x000000746c24723c */ /* 0x044ff00000001824 */
[C---:B------:R-:W-:Y:S01]  /*e810*/  HMMA.16816.F32 R40, R108.reuse, R118, R40 ;  /* 0x000000766c28723c */ /* 0x040fe20000001828 */
[----:B------:R-:W2:Y:S07]  /*e820*/  LDSM.16.MT88.4 R116, [R224+0x6800] ;  /* 0x00680000e074783b */ /* 0x000eae0000004200 */
[C---:B---3--:R-:W-:Y:S04]  /*e830*/  HMMA.16816.F32 R44, R108.reuse, R120, R44 ;  /* 0x000000786c2c723c */ /* 0x048fe8000000182c */
        /* <DEDUP_REMOVED lines=19> */
[----:B------:R-:W2:Y:S06]  /*e970*/  LDSM.16.MT88.4 R120, [R228+0x1000] ;  /* 0x00100000e478783b */ /* 0x000eac0000004200 */
[C---:B------:R-:W-:Y:S08]  /*e980*/  HMMA.16816.F32 R84, R108.reuse, R124, R84 ;  /* 0x0000007c6c54723c */ /* 0x040ff00000001854 */
[C---:B------:R-:W-:Y:S01]  /*e990*/  HMMA.16816.F32 R88, R108.reuse, R126, R88 ;  /* 0x0000007e6c58723c */ /* 0x040fe20000001858 */
[----:B------:R-:W2:Y:S07]  /*e9a0*/  LDSM.16.MT88.4 R124, [R227+0x1000] ;  /* 0x00100000e37c783b */ /* 0x000eae0000004200 */
[C---:B----4-:R-:W-:Y:S04]  /*e9b0*/  HMMA.16816.F32 R92, R108.reuse, R112, R92 ;  /* 0x000000706c5c723c */ /* 0x050fe8000000185c */
[--C-:B-1----:R-:W-:Y:S02]  /*e9c0*/  FFMA.FTZ R102, R152, c[0x0][0x2d0], -R3.reuse ;  /* 0x0000b40098667a23 */ /* 0x102fe40000010803 */
[----:B------:R-:W-:Y:S02]  /*e9d0*/  LDSM.16.MT88.4 R152, [R228+0x5800] ;  /* 0x00580000e498783b */ /* 0x000fe40000004200 */
[----:B------:R-:W-:Y:S01]  /*e9e0*/  HMMA.16816.F32 R96, R108, R114, R96 ;  /* 0x000000726c60723c */ /* 0x000fe20000001860 */
[----:B------:R1:W-:Y:S05]  /*e9f0*/  MUFU.EX2 R219, R102 ;  /* 0x0000006600db7308 */ /* 0x0003ea0000000800 */
[----:B------:R-:W4:Y:S01]  /*ea00*/  LDSM.16.MT88.4 R112, [R230+0x1000] ;  /* 0x00100000e670783b */ /* 0x000f220000004200 */
[----:B------:R-:W-:Y:S02]  /*ea10*/  F2FP.PACK_AB R108, R135, R149 ;  /* 0x00000095876c723e */ /* 0x000fe400000000ff */
[----:B------:R-:W-:Y:S03]  /*ea20*/  F2FP.PACK_AB R109, R220, R221 ;  /* 0x000000dddc6d723e */ /* 0x000fe600000000ff */
[----:B---3--:R-:W-:Y:S01]  /*ea30*/  F2FP.PACK_AB R110, R133, R132 ;  /* 0x00000084856e723e */ /* 0x008fe200000000ff */
[----:B-1----:R-:W-:Y:S04]  /*ea40*/  FFMA.FTZ R102, R147, c[0x0][0x2d0], -R3 ;  /* 0x0000b40093667a23 */ /* 0x002fe80000010803 */
[----:B------:R1:W3:Y:S02]  /*ea50*/  MUFU.EX2 R218, R102 ;  /* 0x0000006600da7308 */ /* 0x0002e40000000800 */
[--C-:B-1----:R-:W-:Y:S01]  /*ea60*/  FFMA.FTZ R102, R136, c[0x0][0x2d0], -R103.reuse ;  /* 0x0000b40088667a23 */ /* 0x102fe20000010867 */
[----:B------:R-:W-:Y:S02]  /*ea70*/  MOV R136, R134 ;  /* 0x0000008600887202 */ /* 0x000fe40000000f00 */
[----:B---3--:R-:W-:Y:S05]  /*ea80*/  F2FP.PACK_AB R111, R218, R219 ;  /* 0x000000dbda6f723e */ /* 0x008fea00000000ff */
[----:B------:R1:W-:Y:S02]  /*ea90*/  MUFU.EX2 R134, R102 ;  /* 0x0000006600867308 */ /* 0x0003e40000000800 */
[C---:B--2---:R-:W-:Y:S08]  /*eaa0*/  HMMA.16816.F32 R4, R108.reuse, R116, R4 ;  /* 0x000000746c04723c */ /* 0x044ff00000001804 */
        /* <DEDUP_REMOVED lines=43> */
[--C-:B-1----:R-:W-:Y:S04]  /*ed60*/  FFMA.FTZ R102, R136, c[0x0][0x2d0], -R3.reuse ;  /* 0x0000b40088667a23 */ /* 0x102fe80000010803 */
[----:B------:R-:W-:Y:S01]  /*ed70*/  HMMA.16816.F32 R96, R108, R114, R96 ;  /* 0x000000726c60723c */ /* 0x000fe20000001860 */
[----:B------:R1:W-:Y:S01]  /*ed80*/  MUFU.EX2 R214, R102 ;  /* 0x0000006600d67308 */ /* 0x0003e20000000800 */
[----:B------:R-:W4:Y:S05]  /*ed90*/  LDSM.16.MT88.4 R112, [R230+0x1800] ;  /* 0x00180000e670783b */ /* 0x000f2a0000004200 */
[----:B------:R-:W-:Y:S02]  /*eda0*/  F2FP.PACK_AB R108, R138, R134 ;  /* 0x000000868a6c723e */ /* 0x000fe400000000ff */
[----:B------:R-:W-:Y:S03]  /*edb0*/  F2FP.PACK_AB R109, R216, R217 ;  /* 0x000000d9d86d723e */ /* 0x000fe600000000ff */
[----:B---3--:R-:W-:Y:S01]  /*edc0*/  F2FP.PACK_AB R110, R137, R139 ;  /* 0x0000008b896e723e */ /* 0x008fe200000000ff */
[----:B-1----:R-:W-:Y:S04]  /*edd0*/  FFMA.FTZ R102, R131, c[0x0][0x2d0], -R3 ;  /* 0x0000b40083667a23 */ /* 0x002fe80000010803 */
[----:B------:R1:W3:Y:S02]  /*ede0*/  MUFU.EX2 R213, R102 ;  /* 0x0000006600d57308 */ /* 0x0002e40000000800 */
[--C-:B-1----:R-:W-:Y:S01]  /*edf0*/  FFMA.FTZ R102, R130, c[0x0][0x2d0], -R103.reuse ;  /* 0x0000b40082667a23 */ /* 0x102fe20000010867 */
[----:B---3--:R-:W-:Y:S07]  /*ee00*/  F2FP.PACK_AB R111, R213, R214 ;  /* 0x000000d6d56f723e */ /* 0x008fee00000000ff */
[----:B------:R1:W-:Y:S01]  /*ee10*/  MUFU.EX2 R136, R102 ;  /* 0x0000006600887308 */ /* 0x0003e20000000800 */
[C---:B--2---:R-:W-:Y:S08]  /*ee20*/  HMMA.16816.F32 R4, R108.reuse, R116, R4 ;  /* 0x000000746c04723c */ /* 0x044ff00000001804 */
[C---:B------:R-:W-:Y:S01]  /*ee30*/  HMMA.16816.F32 R8, R108.reuse, R118, R8 ;  /* 0x000000766c08723c */ /* 0x040fe20000001808 */
[----:B------:R-:W2:Y:S07]  /*ee40*/  LDSM.16.MT88.4 R116, [R224+0x4800] ;  /* 0x00480000e074783b */ /* 0x000eae0000004200 */
[C---:B------:R-:W-:Y:S04]  /*ee50*/  HMMA.16816.F32 R12, R108.reuse, R120, R12 ;  /* 0x000000786c0c723c */ /* 0x040fe8000000180c */
[----:B-1----:R-:W-:Y:S04]  /*ee60*/  FFMA.FTZ R102, R129, c[0x0][0x2d0], -R103 ;  /* 0x0000b40081667a23 */ /* 0x002fe80000010867 */
[C---:B------:R-:W-:Y:S01]  /*ee70*/  HMMA.16816.F32 R16, R108.reuse, R122, R16 ;  /* 0x0000007a6c10723c */ /* 0x040fe20000001810 */
[----:B------:R1:W-:Y:S01]  /*ee80*/  MUFU.EX2 R130, R102 ;  /* 0x0000006600827308 */ /* 0x0003e20000000800 */
        /* <DEDUP_REMOVED lines=21> */
[--C-:B-1----:R-:W-:Y:S02]  /*efe0*/  FFMA.FTZ R102, R128, c[0x0][0x2d0], -R103.reuse ;  /* 0x0000b40080667a23 */ /* 0x102fe40000010867 */
[----:B------:R-:W-:Y:S02]  /*eff0*/  FFMA.FTZ R128, R165, c[0x0][0x2d0], -R103 ;  /* 0x0000b400a5807a23 */ /* 0x000fe40000010867 */
[C---:B------:R-:W-:Y:S01]  /*f000*/  HMMA.16816.F32 R64, R108.reuse, R114, R64 ;  /* 0x000000726c40723c */ /* 0x040fe20000001840 */
[----:B------:R1:W-:Y:S01]  /*f010*/  MUFU.EX2 R223, R102 ;  /* 0x0000006600df7308 */ /* 0x0003e20000000800 */
[----:B------:R-:W4:Y:S02]  /*f020*/  LDSM.16.MT88.4 R112, [R230+0x7800] ;  /* 0x00780000e670783b */ /* 0x000f240000004200 */
[----:B------:R-:W-:Y:S04]  /*f030*/  FFMA.FTZ R165, R244, c[0x0][0x2d0], -R3 ;  /* 0x0000b400f4a57a23 */ /* 0x000fe80000010803 */
[C---:B--2---:R-:W-:Y:S03]  /*f040*/  HMMA.16816.F32 R68, R108.reuse, R116, R68 ;  /* 0x000000746c44723c */ /* 0x044fe60000001844 */
[----:B------:R-:W-:Y:S05]  /*f050*/  MUFU.EX2 R212, R128 ;  /* 0x0000008000d47308 */ /* 0x000fea0000000800 */
[C---:B------:R-:W-:Y:S01]  /*f060*/  HMMA.16816.F32 R72, R108.reuse, R118, R72 ;  /* 0x000000766c48723c */ /* 0x040fe20000001848 */
[----:B------:R-:W2:Y:S04]  /*f070*/  LDSM.16.MT88.4 R116, [R224+0x2000] ;  /* 0x00200000e074783b */ /* 0x000ea80000004200 */
[----:B------:R-:W-:Y:S03]  /*f080*/  MUFU.EX2 R165, R165 ;  /* 0x000000a500a57308 */ /* 0x000fe60000000800 */
[C---:B---3--:R-:W-:Y:S04]  /*f090*/  HMMA.16816.F32 R76, R108.reuse, R120, R76 ;  /* 0x000000786c4c723c */ /* 0x048fe8000000184c */
[--C-:B-1----:R-:W-:Y:S02]  /*f0a0*/  FFMA.FTZ R102, R211, c[0x0][0x2d0], -R103.reuse ;  /* 0x0000b400d3667a23 */ /* 0x102fe40000010867 */
[----:B------:R-:W-:Y:S02]  /*f0b0*/  FFMA.FTZ R211, R164, c[0x0][0x2d0], -R103 ;  /* 0x0000b400a4d37a23 */ /* 0x000fe40000010867 */
[C---:B------:R-:W-:Y:S01]  /*f0c0*/  HMMA.16816.F32 R80, R108.reuse, R122, R80 ;  /* 0x0000007a6c50723c */ /* 0x040fe20000001850 */
[----:B------:R1:W3:Y:S01]  /*f0d0*/  MUFU.EX2 R222, R102 ;  /* 0x0000006600de7308 */ /* 0x0002e20000000800 */
[----:B------:R-:W2:Y:S02]  /*f0e0*/  LDSM.16.MT88.4 R120, [R228+0x2000] ;  /* 0x00200000e478783b */ /* 0x000ea40000004200 */
[--C-:B------:R-:W-:Y:S04]  /*f0f0*/  FFMA.FTZ R164, R159, c[0x0][0x2d0], -R3.reuse ;  /* 0x0000b4009fa47a23 */ /* 0x100fe80000010803 */
[C---:B------:R-:W-:Y:S03]  /*f100*/  HMMA.16816.F32 R84, R108.reuse, R124, R84 ;  /* 0x0000007c6c54723c */ /* 0x040fe60000001854 */
[----:B------:R-:W-:Y:S05]  /*f110*/  MUFU.EX2 R164, R164 ;  /* 0x000000a400a47308 */ /* 0x000fea0000000800 */
[C---:B------:R-:W-:Y:S01]  /*f120*/  HMMA.16816.F32 R88, R108.reuse, R126, R88 ;  /* 0x0000007e6c58723c */ /* 0x040fe20000001858 */
[----:B------:R-:W2:Y:S04]  /*f130*/  LDSM.16.MT88.4 R124, [R227+0x2000] ;  /* 0x00200000e37c783b */ /* 0x000ea80000004200 */
[----:B------:R-:W-:Y:S03]  /*f140*/  MUFU.EX2 R211, R211 ;  /* 0x000000d300d37308 */ /* 0x000fe60000000800 */
[C---:B----4-:R-:W-:Y:S04]  /*f150*/  HMMA.16816.F32 R92, R108.reuse, R112, R92 ;  /* 0x000000706c5c723c */ /* 0x050fe8000000185c */
[--C-:B-1----:R-:W-:Y:S01]  /*f160*/  FFMA.FTZ R102, R167, c[0x0][0x2d0], -R3.reuse ;  /* 0x0000b400a7667a23 */ /* 0x102fe20000010803 */
[----:B---3--:R-:W-:Y:S03]  /*f170*/  F2FP.PACK_AB R106, R222, R223 ;  /* 0x000000dfde6a723e */ /* 0x008fe600000000ff */
[----:B------:R-:W-:Y:S01]  /*f180*/  HMMA.16816.F32 R96, R108, R114, R96 ;  /* 0x000000726c60723c */ /* 0x000fe20000001860 */
[----:B------:R1:W-:Y:S01]  /*f190*/  MUFU.EX2 R167, R102 ;  /* 0x0000006600a77308 */ /* 0x0003e20000000800 */
[----:B------:R-:W3:Y:S08]  /*f1a0*/  LDSM.16.MT88.4 R108, [R230+0x2000] ;  /* 0x00200000e66c783b */ /* 0x000ef00000004200 */
[----:B------:R-:W4:Y:S02]  /*f1b0*/  LDSM.16.MT88.4 R112, [R224+0x5000] ;  /* 0x00500000e070783b */ /* 0x000f240000004200 */
[----:B-1----:R-:W-:Y:S04]  /*f1c0*/  FFMA.FTZ R102, R166, c[0x0][0x2d0], -R3 ;  /* 0x0000b400a6667a23 */ /* 0x002fe80000010803 */
[----:B------:R1:W1:Y:S02]  /*f1d0*/  MUFU.EX2 R166, R102 ;  /* 0x0000006600a67308 */ /* 0x0002640000000800 */
[--C-:B-1----:R-:W-:Y:S01]  /*f1e0*/  FFMA.FTZ R102, R210, c[0x0][0x2d0], -R103.reuse ;  /* 0x0000b400d2667a23 */ /* 0x102fe20000010867 */
[----:B------:R-:W-:Y:S01]  /*f1f0*/  F2FP.PACK_AB R107, R166, R167 ;  /* 0x000000a7a66b723e */ /* 0x000fe200000000ff */
[----:B------:R-:W-:Y:S02]  /*f200*/  FFMA.FTZ R210, R158, c[0x0][0x2d0], -R103 ;  /* 0x0000b4009ed27a23 */ /* 0x000fe40000010867 */
[----:B------:R1:W5:Y:S01]  /*f210*/  LDL.LU R158, [R1+0x9c] ;  /* 0x00009c00019e7983 */ /* 0x0003620000300800 */
[--C-:B------:R-:W-:Y:S01]  /*f220*/  FFMA.FTZ R103, R105, c[0x0][0x2d0], -R3.reuse ;  /* 0x0000b40069677a23 */ /* 0x100fe20000010803 */
[----:B------:R-:W-:Y:S01]  /*f230*/  F2FP.PACK_AB R105, R208, R209 ;  /* 0x000000d1d069723e */ /* 0x000fe200000000ff */
[----:B------:R-:W-:Y:S01]  /*f240*/  FFMA.FTZ R3, R104, c[0x0][0x2d0], -R3 ;  /* 0x0000b40068037a23 */ /* 0x000fe20000010803 */
[----:B------:R1:W5:Y:S01]  /*f250*/  LDL.LU R159, [R1+0x98] ;  /* 0x00009800019f7983 */ /* 0x0003620000300800 */
[----:B------:R-:W-:Y:S01]  /*f260*/  F2FP.PACK_AB R104, R130, R136 ;  /* 0x000000888268723e */ /* 0x000fe200000000ff */
[----:B------:R-:W-:Y:S02]  /*f270*/  MUFU.EX2 R210, R210 ;  /* 0x000000d200d27308 */ /* 0x000fe40000000800 */
[----:B------:R1:W5:Y:S04]  /*f280*/  LDL.LU R244, [R1+0x94] ;  /* 0x0000940001f47983 */ /* 0x0003680000300800 */
[C---:B--2---:R-:W-:Y:S01]  /*f290*/  HMMA.16816.F32 R4, R104.reuse, R116, R4 ;  /* 0x000000746804723c */ /* 0x044fe20000001804 */
[----:B------:R1:W5:Y:S03]  /*f2a0*/  LDL.LU R245, [R1+0x90] ;  /* 0x0000900001f57983 */ /* 0x0003660000300800 */
[----:B------:R-:W3:Y:S01]  /*f2b0*/  MUFU.EX2 R215, R102 ;  /* 0x0000006600d77308 */ /* 0x000ee20000000800 */
[----:B------:R-:W2:Y:S03]  /*f2c0*/  LDL.LU R129, [R1+0x1c] ;  /* 0x00001c0001817983 */ /* 0x000ea60000300800 */
[C---:B------:R-:W-:Y:S01]  /*f2d0*/  HMMA.16816.F32 R8, R104.reuse, R118, R8 ;  /* 0x000000766808723c */ /* 0x040fe20000001808 */
[----:B------:R-:W1:Y:S05]  /*f2e0*/  LDSM.16.MT88.4 R116, [R228+0x5000] ;  /* 0x00500000e474783b */ /* 0x000e6a0000004200 */
[----:B------:R3:W-:Y:S02]  /*f2f0*/  MUFU.EX2 R102, R3 ;  /* 0x0000000300667308 */ /* 0x0007e40000000800 */
[C---:B------:R-:W-:Y:S08]  /*f300*/  HMMA.16816.F32 R12, R104.reuse, R120, R12 ;  /* 0x00000078680c723c */ /* 0x040ff0000000180c */
[C---:B------:R-:W-:Y:S01]  /*f310*/  HMMA.16816.F32 R16, R104.reuse, R122, R16 ;  /* 0x0000007a6810723c */ /* 0x040fe20000001810 */
[----:B------:R-:W1:Y:S01]  /*f320*/  LDSM.16.MT88.4 R120, [R227+0x5000] ;  /* 0x00500000e378783b */ /* 0x000e620000004200 */
[----:B------:R-:W1:Y:S06]  /*f330*/  MUFU.EX2 R103, R103 ;  /* 0x0000006700677308 */ /* 0x000e6c0000000800 */
[C---:B------:R-:W-:Y:S04]  /*f340*/  HMMA.16816.F32 R20, R104.reuse, R124, R20 ;  /* 0x0000007c6814723c */ /* 0x040fe80000001814 */
[----:B---3--:R-:W-:Y:S04]  /*f350*/  MOV R3, R130 ;  /* 0x0000008200037202 */ /* 0x008fe80000000f00 */
[C---:B------:R-:W-:Y:S01]  /*f360*/  HMMA.16816.F32 R24, R104.reuse, R126, R24 ;  /* 0x0000007e6818723c */ /* 0x040fe20000001818 */
[----:B------:R-:W3:Y:S07]  /*f370*/  LDSM.16.MT88.4 R124, [R230+0x5000] ;  /* 0x00500000e67c783b */ /* 0x000eee0000004200 */
[C---:B------:R-:W-:Y:S08]  /*f380*/  HMMA.16816.F32 R28, R104.reuse, R108, R28 ;  /* 0x0000006c681c723c */ /* 0x040ff0000000181c */
[C---:B------:R-:W-:Y:S01]  /*f390*/  HMMA.16816.F32 R32, R104.reuse, R110, R32 ;  /* 0x0000006e6820723c */ /* 0x040fe20000001820 */
[----:B------:R-:W3:Y:S07]  /*f3a0*/  LDSM.16.MT88.4 R108, [R224+0x8000] ;  /* 0x00800000e06c783b */ /* 0x000eee0000004200 */
[C---:B----4-:R-:W-:Y:S08]  /*f3b0*/  HMMA.16816.F32 R36, R104.reuse, R112, R36 ;  /* 0x000000706824723c */ /* 0x050ff00000001824 */
[C---:B------:R-:W-:Y:S01]  /*f3c0*/  HMMA.16816.F32 R40, R104.reuse, R114, R40 ;  /* 0x000000726828723c */ /* 0x040fe20000001828 */
[----:B------:R-:W4:Y:S07]  /*f3d0*/  LDSM.16.MT88.4 R112, [R228+0x8000] ;  /* 0x00800000e470783b */ /* 0x000f2e0000004200 */
[C---:B-1----:R-:W-:Y:S08]  /*f3e0*/  HMMA.16816.F32 R44, R104.reuse, R116, R44 ;  /* 0x00000074682c723c */ /* 0x042ff0000000182c */
[C---:B------:R-:W-:Y:S01]  /*f3f0*/  HMMA.16816.F32 R48, R104.reuse, R118, R48 ;  /* 0x000000766830723c */ /* 0x040fe20000001830 */
[----:B------:R-:W1:Y:S07]  /*f400*/  LDSM.16.MT88.4 R116, [R227+0x8000] ;  /* 0x00800000e374783b */ /* 0x000e6e0000004200 */
[C---:B------:R-:W-:Y:S08]  /*f410*/  HMMA.16816.F32 R52, R104.reuse, R120, R52 ;  /* 0x000000786834723c */ /* 0x040ff00000001834 */
[C---:B------:R-:W-:Y:S01]  /*f420*/  HMMA.16816.F32 R56, R104.reuse, R122, R56 ;  /* 0x0000007a6838723c */ /* 0x040fe20000001838 */
[----:B------:R-:W1:Y:S07]  /*f430*/  LDSM.16.MT88.4 R120, [R230+0x8000] ;  /* 0x00800000e678783b */ /* 0x000e6e0000004200 */
[C---:B---3--:R-:W-:Y:S08]  /*f440*/  HMMA.16816.F32 R60, R104.reuse, R124, R60 ;  /* 0x0000007c683c723c */ /* 0x048ff0000000183c */
[C---:B------:R-:W-:Y:S01]  /*f450*/  HMMA.16816.F32 R64, R104.reuse, R126, R64 ;  /* 0x0000007e6840723c */ /* 0x040fe20000001840 */
[----:B------:R-:W-:Y:S07]  /*f460*/  LDSM.16.MT88.4 R124, [R228+0x2800] ;  /* 0x00280000e47c783b */ /* 0x000fee0000004200 */
[C---:B------:R-:W-:Y:S08]  /*f470*/  HMMA.16816.F32 R68, R104.reuse, R108, R68 ;  /* 0x0000006c6844723c */ /* 0x040ff00000001844 */
[C---:B------:R-:W-:Y:S08]  /*f480*/  HMMA.16816.F32 R72, R104.reuse, R110, R72 ;  /* 0x0000006e6848723c */ /* 0x040ff00000001848 */
[C---:B----4-:R-:W-:Y:S08]  /*f490*/  HMMA.16816.F32 R76, R104.reuse, R112, R76 ;  /* 0x00000070684c723c */ /* 0x050ff0000000184c */
[C---:B------:R-:W-:Y:S01]  /*f4a0*/  HMMA.16816.F32 R80, R104.reuse, R114, R80 ;  /* 0x000000726850723c */ /* 0x040fe20000001850 */
[----:B------:R-:W3:Y:S07]  /*f4b0*/  LDSM.16.MT88.4 R112, [R224+0x2800] ;  /* 0x00280000e070783b */ /* 0x000eee0000004200 */
[C---:B-1----:R-:W-:Y:S08]  /*f4c0*/  HMMA.16816.F32 R84, R104.reuse, R116, R84 ;  /* 0x000000746854723c */ /* 0x042ff00000001854 */
[C---:B------:R-:W-:Y:S08]  /*f4d0*/  HMMA.16816.F32 R88, R104.reuse, R118, R88 ;  /* 0x000000766858723c */ /* 0x040ff00000001858 */
[C---:B------:R-:W-:Y:S07]  /*f4e0*/  HMMA.16816.F32 R92, R104.reuse, R120, R92 ;  /* 0x00000078685c723c */ /* 0x040fee000000185c */
[----:B------:R-:W-:Y:S01]  /*f4f0*/  MOV R120, R139 ;  /* 0x0000008b00787202 */ /* 0x000fe20000000f00 */
[----:B------:R-:W-:Y:S04]  /*f500*/  HMMA.16816.F32 R96, R104, R122, R96 ;  /* 0x0000007a6860723c */ /* 0x000fe80000001860 */
[----:B------:R-:W-:Y:S03]  /*f510*/  MOV R121, R138 ;  /* 0x0000008a00797202 */ /* 0x000fe60000000f00 */
[----:B------:R-:W-:Y:S02]  /*f520*/  F2FP.PACK_AB R104, R212, R215 ;  /* 0x000000d7d468723e */ /* 0x000fe400000000ff */
[----:B------:R-:W-:Y:S03]  /*f530*/  F2FP.PACK_AB R105, R165, R164 ;  /* 0x000000a4a569723e */ /* 0x000fe600000000ff */
[----:B------:R-:W-:Y:S02]  /*f540*/  F2FP.PACK_AB R106, R210, R211 ;  /* 0x000000d3d26a723e */ /* 0x000fe400000000ff */
[----:B------:R-:W-:Y:S02]  /*f550*/  F2FP.PACK_AB R107, R102, R103 ;  /* 0x00000067666b723e */ /* 0x000fe400000000ff */
[----:B------:R-:W-:Y:S02]  /*f560*/  MOV R122, R137 ;  /* 0x00000089007a7202 */ /* 0x000fe40000000f00 */
[----:B------:R-:W-:Y:S02]  /*f570*/  MOV R123, R136 ;  /* 0x00000088007b7202 */ /* 0x000fe40000000f00 */
[----:B------:R-:W-:Y:S01]  /*f580*/  LDSM.16.MT88.4 R136, [R230+0x2800] ;  /* 0x00280000e688783b */ /* 0x000fe20000004200 */
[C---:B---3--:R-:W-:Y:S07]  /*f590*/  HMMA.16816.F32 R108, R104.reuse, R112, R4 ;  /* 0x00000070686c723c */ /* 0x048fee0000001804 */
[----:B------:R-:W-:Y:S01]  /*f5a0*/  LDSM.16.MT88.4 R4, [R227+0x5800] ;  /* 0x00580000e304783b */ /* 0x000fe20000004200 */
[C---:B------:R-:W-:Y:S07]  /*f5b0*/  HMMA.16816.F32 R112, R104.reuse, R114, R8 ;  /* 0x000000726870723c */ /* 0x040fee0000001808 */
[----:B------:R-:W-:Y:S01]  /*f5c0*/  MOV R11, R144 ;  /* 0x00000090000b7202 */ /* 0x000fe20000000f00 */
[C---:B------:R-:W-:Y:S01]  /*f5d0*/  HMMA.16816.F32 R116, R104.reuse, R124, R12 ;  /* 0x0000007c6874723c */ /* 0x040fe2000000180c */
[----:B------:R-:W-:Y:S06]  /*f5e0*/  LDSM.16.MT88.4 R144, [R224+0x5800] ;  /* 0x00580000e090783b */ /* 0x000fec0000004200 */
[----:B------:R-:W-:Y:S02]  /*f5f0*/  MOV R12, R122 ;  /* 0x0000007a000c7202 */ /* 0x000fe40000000f00 */
[----:B------:R-:W-:Y:S03]  /*f600*/  MOV R13, R123 ;  /* 0x0000007b000d7202 */ /* 0x000fe60000000f00 */
[----:B------:R-:W-:Y:S02]  /*f610*/  MOV R14, R120 ;  /* 0x00000078000e7202 */ /* 0x000fe40000000f00 */
[----:B------:R-:W-:Y:S02]  /*f620*/  MOV R15, R121 ;  /* 0x00000079000f7202 */ /* 0x000fe40000000f00 */
[C---:B------:R-:W-:Y:S03]  /*f630*/  HMMA.16816.F32 R120, R104.reuse, R126, R16 ;  /* 0x0000007e6878723c */ /* 0x040fe60000001810 */
[----:B------:R-:W-:Y:S02]  /*f640*/  MOV R125, R11 ;  /* 0x0000000b007d7202 */ /* 0x000fe40000000f00 */
[----:B------:R-:W-:Y:S02]  /*f650*/  LDSM.16.MT88.4 R8, [R230+0x5800] ;  /* 0x00580000e608783b */ /* 0x000fe40000004200 */
[----:B------:R-:W-:Y:S01]  /*f660*/  MOV R19, R125 ;  /* 0x0000007d00137202 */ /* 0x000fe20000000f00 */
[----:B--2---:R-:W-:Y:S05]  /*f670*/  FFMA.FTZ R0, R0, R129, R246 ;  /* 0x0000008100007223 */ /* 0x004fea00000100f6 */
[----:B------:R1:W5:Y:S01]  /*f680*/  LDL.LU R246, [R1+0x8c] ;  /* 0x00008c0001f67983 */ /* 0x0003620000300800 */
[----:B------:R-:W-:Y:S03]  /*f690*/  FADD.FTZ R0, R248, R0 ;  /* 0x00000000f8007221 */ /* 0x000fe60000010000 */
[----:B------:R1:W5:Y:S01]  /*f6a0*/  LDL.LU R247, [R1+0x88] ;  /* 0x0000880001f77983 */ /* 0x0003620000300800 */
[----:B------:R-:W-:Y:S03]  /*f6b0*/  FADD.FTZ R0, R252, R0 ;  /* 0x00000000fc007221 */ /* 0x000fe60000010000 */
[----:B------:R1:W5:Y:S01]  /*f6c0*/  LDL.LU R248, [R1+0x84] ;  /* 0x0000840001f87983 */ /* 0x0003620000300800 */
[----:B------:R-:W-:Y:S03]  /*f6d0*/  FADD.FTZ R0, R250, R0 ;  /* 0x00000000fa007221 */ /* 0x000fe60000010000 */
[----:B------:R1:W5:Y:S04]  /*f6e0*/  LDL.LU R231, [R1+0x80] ;  /* 0x0000800001e77983 */ /* 0x0003680000300800 */
[----:B------:R1:W5:Y:S04]  /*f6f0*/  LDL.LU R252, [R1+0x7c] ;  /* 0x00007c0001fc7983 */ /* 0x0003680000300800 */
[----:B------:R1:W5:Y:S04]  /*f700*/  LDL.LU R251, [R1+0x78] ;  /* 0x0000780001fb7983 */ /* 0x0003680000300800 */
[----:B------:R1:W5:Y:S04]  /*f710*/  LDL.LU R250, [R1+0x74] ;  /* 0x0000740001fa7983 */ /* 0x0003680000300800 */
[----:B------:R-:W2:Y:S02]  /*f720*/  LDSM.16.MT88.4 R128, [R227+0x2800] ;  /* 0x00280000e380783b */ /* 0x000ea40000004200 */
[C---:B--2---:R-:W-:Y:S07]  /*f730*/  HMMA.16816.F32 R124, R104.reuse, R128, R20 ;  /* 0x00000080687c723c */ /* 0x044fee0000001814 */
[----:B------:R-:W-:Y:S01]  /*f740*/  MOV R22, R12 ;  /* 0x0000000c00167202 */ /* 0x000fe20000000f00 */
[C---:B------:R-:W-:Y:S04]  /*f750*/  HMMA.16816.F32 R128, R104.reuse, R130, R24 ;  /* 0x000000826880723c */ /* 0x040fe80000001818 */
[----:B------:R-:W-:Y:S02]  /*f760*/  MOV R23, R13 ;  /* 0x0000000d00177202 */ /* 0x000fe40000000f00 */
[----:B------:R-:W-:Y:S02]  /*f770*/  MOV R21, R14 ;  /* 0x0000000e00157202 */ /* 0x000fe40000000f00 */
[----:B------:R-:W-:Y:S04]  /*f780*/  MOV R24, R135 ;  /* 0x0000008700187202 */ /* 0x000fe80000000f00 */
[----:B------:R-:W-:Y:S02]  /*f790*/  MOV R27, R134 ;  /* 0x00000086001b7202 */ /* 0x000fe40000000f00 */
[----:B------:R-:W-:Y:S02]  /*f7a0*/  MOV R26, R133 ;  /* 0x00000085001a7202 */ /* 0x000fe40000000f00 */
[----:B------:R-:W-:Y:S02]  /*f7b0*/  MOV R25, R132 ;  /* 0x0000008400197202 */ /* 0x000fe40000000f00 */
[C---:B------:R-:W-:Y:S03]  /*f7c0*/  HMMA.16816.F32 R132, R104.reuse, R136, R28 ;  /* 0x000000886884723c */ /* 0x040fe6000000181c */
[----:B------:R-:W-:Y:S02]  /*f7d0*/  MOV R20, R15 ;  /* 0x0000000f00147202 */ /* 0x000fe40000000f00 */
[----:B------:R-:W2:Y:S02]  /*f7e0*/  LDSM.16.MT88.4 R12, [R224+0x8800] ;  /* 0x00880000e00c783b */ /* 0x000ea40000004200 */
[----:B------:R-:W-:Y:S01]  /*f7f0*/  MOV R28, R19 ;  /* 0x00000013001c7202 */ /* 0x000fe20000000f00 */
[C---:B------:R-:W-:Y:S04]  /*f800*/  HMMA.16816.F32 R136, R104.reuse, R138, R32 ;  /* 0x0000008a6888723c */ /* 0x040fe80000001820 */
[----:B------:R-:W-:Y:S01]  /*f810*/  MOV R29, R151 ;  /* 0x00000097001d7202 */ /* 0x000fe20000000f00 */
[----:B------:R-:W3:Y:S01]  /*f820*/  LDSM.16.MT88.4 R16, [R228+0x8800] ;  /* 0x00880000e410783b */ /* 0x000ee20000004200 */
[----:B------:R-:W-:Y:S02]  /*f830*/  MOV R30, R150 ;  /* 0x00000096001e7202 */ /* 0x000fe40000000f00 */
[----:B------:R-:W-:Y:S04]  /*f840*/  MOV R32, R143 ;  /* 0x0000008f00207202 */ /* 0x000fe80000000f00 */
[----:B------:R-:W-:Y:S01]  /*f850*/  MOV R33, R142 ;  /* 0x0000008e00217202 */ /* 0x000fe20000000f00 */
[----:B------:R-:W-:Y:S01]  /*f860*/  FADD.FTZ R0, R32, R0 ;  /* 0x0000000020007221 */ /* 0x000fe20000010000 */
[----:B------:R-:W-:Y:S02]  /*f870*/  MOV R34, R141 ;  /* 0x0000008d00227202 */ /* 0x000fe40000000f00 */
[----:B------:R-:W-:Y:S02]  /*f880*/  MOV R35, R140 ;  /* 0x0000008c00237202 */ /* 0x000fe40000000f00 */
[C---:B------:R-:W-:Y:S03]  /*f890*/  HMMA.16816.F32 R140, R104.reuse, R144, R36 ;  /* 0x00000090688c723c */ /* 0x040fe60000001824 */
[----:B------:R-:W-:Y:S01]  /*f8a0*/  MOV R31, R149 ;  /* 0x00000095001f7202 */ /* 0x000fe20000000f00 */
[----:B------:R-:W-:Y:S03]  /*f8b0*/  FADD.FTZ R0, R34, R0 ;  /* 0x0000000022007221 */ /* 0x000fe60000010000 */
        /* <DEDUP_REMOVED lines=13> */
[C---:B------:R-:W-:Y:S01]  /*f990*/  HMMA.16816.F32 R56, R104.reuse, R6, R56 ;  /* 0x000000066838723c */ /* 0x040fe20000001838 */
[----:B------:R-:W4:Y:S03]  /*f9a0*/  LDSM.16.MT88.4 R4, [R227+0x8800] ;  /* 0x00880000e304783b */ /* 0x000f260000004200 */
[----:B------:R-:W-:Y:S02]  /*f9b0*/  FADD.FTZ R0, R219, R0 ;  /* 0x00000000db007221 */ /* 0x000fe40000010000 */
[----:B------:R-:W-:Y:S02]  /*f9c0*/  FADD.FTZ R2, R31, R2 ;  /* 0x000000021f027221 */ /* 0x000fe40000010000 */
[C---:B------:R-:W-:Y:S04]  /*f9d0*/  HMMA.16816.F32 R60, R104.reuse, R8, R60 ;  /* 0x00000008683c723c */ /* 0x040fe8000000183c */
[----:B------:R-:W-:Y:S02]  /*f9e0*/  FADD.FTZ R2, R24, R2 ;  /* 0x0000000218027221 */ /* 0x000fe40000010000 */
[----:B------:R-:W-:Y:S02]  /*f9f0*/  FADD.FTZ R0, R218, R0 ;  /* 0x00000000da007221 */ /* 0x000fe40000010000 */
[C---:B------:R-:W-:Y:S01]  /*fa00*/  HMMA.16816.F32 R64, R104.reuse, R10, R64 ;  /* 0x0000000a6840723c */ /* 0x040fe20000001840 */
[----:B------:R-:W1:Y:S03]  /*fa10*/  LDSM.16.MT88.4 R8, [R230+0x8800] ;  /* 0x00880000e608783b */ /* 0x000e660000004200 */
[----:B------:R-:W-:Y:S02]  /*fa20*/  FADD.FTZ R2, R25, R2 ;  /* 0x0000000219027221 */ /* 0x000fe40000010000 */
[----:B------:R-:W-:Y:S02]  /*fa30*/  FADD.FTZ R0, R217, R0 ;  /* 0x00000000d9007221 */ /* 0x000fe40000010000 */
[C---:B--2---:R-:W-:Y:S04]  /*fa40*/  HMMA.16816.F32 R68, R104.reuse, R12, R68 ;  /* 0x0000000c6844723c */ /* 0x044fe80000001844 */
[----:B------:R-:W-:Y:S02]  /*fa50*/  FADD.FTZ R2, R26, R2 ;  /* 0x000000021a027221 */ /* 0x000fe40000010000 */
[----:B------:R-:W-:Y:S02]  /*fa60*/  FADD.FTZ R0, R216, R0 ;  /* 0x00000000d8007221 */ /* 0x000fe40000010000 */
[C---:B------:R-:W-:Y:S04]  /*fa70*/  HMMA.16816.F32 R72, R104.reuse, R14, R72 ;  /* 0x0000000e6848723c */ /* 0x040fe80000001848 */
[----:B------:R-:W-:Y:S02]  /*fa80*/  FADD.FTZ R2, R27, R2 ;  /* 0x000000021b027221 */ /* 0x000fe40000010000 */
[----:B------:R-:W-:Y:S02]  /*fa90*/  FADD.FTZ R0, R214, R0 ;  /* 0x00000000d6007221 */ /* 0x000fe40000010000 */
[C---:B---3--:R-:W-:Y:S04]  /*faa0*/  HMMA.16816.F32 R76, R104.reuse, R16, R76 ;  /* 0x00000010684c723c */ /* 0x048fe8000000184c */
[----:B------:R-:W-:Y:S02]  /*fab0*/  FADD.FTZ R2, R20, R2 ;  /* 0x0000000214027221 */ /* 0x000fe40000010000 */
[----:B------:R-:W-:Y:S02]  /*fac0*/  FADD.FTZ R0, R213, R0 ;  /* 0x00000000d5007221 */ /* 0x000fe40000010000 */
[C---:B------:R-:W-:Y:S04]  /*fad0*/  HMMA.16816.F32 R80, R104.reuse, R18, R80 ;  /* 0x000000126850723c */ /* 0x040fe80000001850 */
[----:B------:R-:W-:Y:S02]  /*fae0*/  FADD.FTZ R2, R21, R2 ;  /* 0x0000000215027221 */ /* 0x000fe40000010000 */
[----:B------:R-:W-:Y:S02]  /*faf0*/  FADD.FTZ R0, R209, R0 ;  /* 0x00000000d1007221 */ /* 0x000fe40000010000 */
[C---:B----4-:R-:W-:Y:S04]  /*fb00*/  HMMA.16816.F32 R84, R104.reuse, R4, R84 ;  /* 0x000000046854723c */ /* 0x050fe80000001854 */
[----:B------:R-:W-:Y:S02]  /*fb10*/  FADD.FTZ R2, R22, R2 ;  /* 0x0000000216027221 */ /* 0x000fe40000010000 */
[----:B------:R-:W-:Y:S02]  /*fb20*/  FADD.FTZ R0, R208, R0 ;  /* 0x00000000d0007221 */ /* 0x000fe40000010000 */
[----:B------:R-:W-:Y:S01]  /*fb30*/  FADD.FTZ R2, R23, R2 ;  /* 0x0000000217027221 */ /* 0x000fe20000010000 */
[C---:B------:R-:W-:Y:S03]  /*fb40*/  HMMA.16816.F32 R88, R104.reuse, R6, R88 ;  /* 0x000000066858723c */ /* 0x040fe60000001858 */
[----:B------:R-:W-:Y:S02]  /*fb50*/  FADD.FTZ R2, R3, R2 ;  /* 0x0000000203027221 */ /* 0x000fe40000010000 */
[----:B------:R-:W-:Y:S02]  /*fb60*/  FADD.FTZ R0, R167, R0 ;  /* 0x00000000a7007221 */ /* 0x000fe40000010000 */
[----:B------:R-:W-:Y:S01]  /*fb70*/  FADD.FTZ R2, R223, R2 ;  /* 0x00000002df027221 */ /* 0x000fe20000010000 */
[C---:B-1----:R-:W-:Y:S04]  /*fb80*/  HMMA.16816.F32 R92, R104.reuse, R8, R92 ;  /* 0x00000008685c723c */ /* 0x042fe8000000185c */
        /* <DEDUP_REMOVED lines=16> */
.L_x_841:
[----:B------:R-:W-:Y:S02]  /*fc90*/  MOV R7, 0x1f ;  /* 0x0000001f00077802 */ /* 0x000fe40000000f00 */
[----:B------:R-:W-:Y:S01]  /*fca0*/  MOV R6, 0xffffffff ;  /* 0xffffffff00067802 */ /* 0x000fe20000000f00 */
[----:B------:R-:W-:Y:S05]  /*fcb0*/  BRA.DIV ~URZ, `(.L_x_843) ;  /* 0x000023327f007947 */ /* 0x000fea000b800000 */
[----:B-1----:R-:W2:Y:S04]  /*fcc0*/  LDL R2, [R1+0x18] ;  /* 0x0000180001027983 */ /* 0x002ea80000100800 */
[----:B--2---:R1:W2:Y:S02]  /*fcd0*/  SHFL.BFLY PT, R0, R2, 0x2, 0x1f ;  /* 0x0c401f0002007f89 */ /* 0x0042a400000e0000 */
.L_x_857:
[----:B-1----:R-:W3:Y:S02]  /*fce0*/  LDL.LU R2, [R1+0x18] ;  /* 0x0000180001027983 */ /* 0x002ee40000300800 */
[----:B--23--:R-:W-:Y:S01]  /*fcf0*/  FADD.FTZ R0, R0, R2 ;  /* 0x0000000200007221 */ /* 0x00cfe20000010000 */
[----:B------:R-:W-:Y:S05]  /*fd00*/  BRA.DIV ~URZ, `(.L_x_844) ;  /* 0x000023427f007947 */ /* 0x000fea000b800000 */
[----:B------:R-:W2:Y:S04]  /*fd10*/  LDL.LU R5, [R1+0x1c] ;  /* 0x00001c0001057983 */ /* 0x000ea80000300800 */
[----:B------:R-:W1:Y:S02]  /*fd20*/  SHFL.BFLY PT, R2, R0, 0x1, 0x1f ;  /* 0x0c201f0000027f89 */ /* 0x000e6400000e0000 */
[----:B-1----:R-:W-:-:S02]  /*fd30*/  FADD.FTZ R0, R0, R2 ;  /* 0x0000000200007221 */ /* 0x002fc40000010000 */
[----:B--2---:R-:W1:Y:S02]  /*fd40*/  SHFL.BFLY PT, R4, R5, 0x2, 0x1f ;  /* 0x0c401f0005047f89 */ /* 0x004e6400000e0000 */
[----:B-1----:R-:W-:-:S05]  /*fd50*/  FADD.FTZ R4, R4, R5 ;  /* 0x0000000504047221 */ /* 0x002fca0000010000 */
[----:B------:R1:W2:Y:S02]  /*fd60*/  SHFL.BFLY PT, R3, R4, 0x1, 0x1f ;  /* 0x0c201f0004037f89 */ /* 0x0002a400000e0000 */
.L_x_858:
[----:B------:R-:W-:Y:S01]  /*fd70*/  FSETP.NE.FTZ.AND P1, PT, R0, RZ, PT ;  /* 0x000000ff0000720b */ /* 0x000fe20003f35000 */
[----:B--2---:R-:W-:Y:S01]  /*fd80*/  FADD.FTZ R3, R3, R4 ;  /* 0x0000000403037221 */ /* 0x004fe20000010000 */
[----:B------:R-:W-:Y:S02]  /*fd90*/  MOV R2, RZ ;  /* 0x000000ff00027202 */ /* 0x000fe40000000f00 */
[----:B------:R-:W-:Y:S02]  /*fda0*/  MOV R16, 0xff800000 ;  /* 0xff80000000107802 */ /* 0x000fe40000000f00 */
[----:B------:R-:W-:Y:S02]  /*fdb0*/  FSETP.NE.FTZ.AND P0, PT, R3, RZ, PT ;  /* 0x000000ff0300720b */ /* 0x000fe40003f15000 */
[----:B------:R-:W-:-:S05]  /*fdc0*/  MOV R15, 0xff800000 ;  /* 0xff800000000f7802 */ /* 0x000fca0000000f00 */
[----:B------:R-:W2:Y:S01]  /*fdd0*/  @P1 MUFU.RCP R2, R0 ;  /* 0x0000000000021308 */ /* 0x000ea20000001000 */
[----:B-1----:R-:W-:-:S05]  /*fde0*/  @P1 MOV R4, 0x3f317218 ;  /* 0x3f31721800041802 */ /* 0x002fca0000000f00 */
[----:B------:R-:W-:Y:S02]  /*fdf0*/  @P1 FMUL.FTZ R4, R4, c[0x0][0x2d0] ;  /* 0x0000b40004041a20 */ /* 0x000fe40000410000 */
[----:B------:R1:W3:Y:S01]  /*fe00*/  @P1 MUFU.LG2 R5, R0 ;  /* 0x0000000000051308 */ /* 0x0002e20000000c00 */
[C---:B--2---:R-:W-:Y:S02]  /*fe10*/  FMUL.FTZ R108, R2.reuse, R108 ;  /* 0x0000006c026c7220 */ /* 0x044fe40000410000 */
[C---:B------:R-:W-:Y:S02]  /*fe20*/  FMUL.FTZ R109, R2.reuse, R109 ;  /* 0x0000006d026d7220 */ /* 0x040fe40000410000 */
[C---:B------:R-:W-:Y:S02]  /*fe30*/  FMUL.FTZ R112, R2.reuse, R112 ;  /* 0x0000007002707220 */ /* 0x040fe40000410000 */
[C---:B------:R-:W-:Y:S01]  /*fe40*/  FMUL.FTZ R113, R2.reuse, R113 ;  /* 0x0000007102717220 */ /* 0x040fe20000410000 */
[----:B-1----:R-:W-:Y:S01]  /*fe50*/  MOV R0, RZ ;  /* 0x000000ff00007202 */ /* 0x002fe20000000f00 */
[----:B------:R-:W-:-:S02]  /*fe60*/  FMUL.FTZ R116, R2, R116 ;  /* 0x0000007402747220 */ /* 0x000fc40000410000 */
[C---:B------:R-:W-:Y:S02]  /*fe70*/  FMUL.FTZ R117, R2.reuse, R117 ;  /* 0x0000007502757220 */ /* 0x040fe40000410000 */
[C---:B------:R-:W-:Y:S01]  /*fe80*/  FMUL.FTZ R120, R2.reuse, R120 ;  /* 0x0000007802787220 */ /* 0x040fe20000410000 */
[----:B------:R-:W1:Y:S01]  /*fe90*/  @P0 MUFU.RCP R0, R3 ;  /* 0x0000000300000308 */ /* 0x000e620000001000 */
        /* <DEDUP_REMOVED lines=40> */
[----:B------:R-:W-:Y:S02]  /*10120*/  FMUL.FTZ R97, R2, R97 ;  /* 0x0000006102617220 */ /* 0x000fe40000410000 */
[----:B------:R2:W4:Y:S01]  /*10130*/  @P0 MUFU.LG2 R2, R3 ;  /* 0x0000000300020308 */ /* 0x0005220000000c00 */
[----:B---3--:R-:W-:Y:S02]  /*10140*/  @P1 FMUL.FTZ R5, R5, 0.69314718246459960938 ;  /* 0x3f31721805051820 */ /* 0x008fe40000410000 */
[----:B-1----:R-:W-:Y:S02]  /*10150*/  FMUL.FTZ R110, R0, R110 ;  /* 0x0000006e006e7220 */ /* 0x002fe40000410000 */
[----:B------:R-:W-:Y:S01]  /*10160*/  @P1 FFMA.FTZ R16, R4, R101, R5 ;  /* 0x0000006504101223 */ /* 0x000fe20000010005 */
[----:B------:R-:W-:Y:S01]  /*10170*/  MOV R4, 0x1 ;  /* 0x0000000100047802 */ /* 0x000fe20000000f00 */
[C---:B------:R-:W-:Y:S02]  /*10180*/  FMUL.FTZ R111, R0.reuse, R111 ;  /* 0x0000006f006f7220 */ /* 0x040fe40000410000 */
[----:B------:R-:W-:-:S02]  /*10190*/  FMUL.FTZ R114, R0, R114 ;  /* 0x0000007200727220 */ /* 0x000fc40000410000 */
[C---:B------:R-:W-:Y:S02]  /*101a0*/  FMUL.FTZ R115, R0.reuse, R115 ;  /* 0x0000007300737220 */ /* 0x040fe40000410000 */
[C---:B------:R-:W-:Y:S02]  /*101b0*/  FMUL.FTZ R118, R0.reuse, R118 ;  /* 0x0000007600767220 */ /* 0x040fe40000410000 */
[----:B------:R-:W-:Y:S01]  /*101c0*/  FMUL.FTZ R119, R0, R119 ;  /* 0x0000007700777220 */ /* 0x000fe20000410000 */
[----:B--2---:R-:W-:Y:S01]  /*101d0*/  @P0 MOV R3, 0x3f317218 ;  /* 0x3f31721800030802 */ /* 0x004fe20000000f00 */
[----:B----4-:R-:W-:Y:S02]  /*101e0*/  @P0 FMUL.FTZ R2, R2, 0.69314718246459960938 ;  /* 0x3f31721802020820 */ /* 0x010fe40000410000 */
[----:B------:R-:W-:Y:S02]  /*101f0*/  FMUL.FTZ R122, R0, R122 ;  /* 0x0000007a007a7220 */ /* 0x000fe40000410000 */
[----:B------:R-:W-:-:S02]  /*10200*/  @P0 FMUL.FTZ R3, R3, c[0x0][0x2d0] ;  /* 0x0000b40003030a20 */ /* 0x000fc40000410000 */
        /* <DEDUP_REMOVED lines=41> */
[----:B------:R-:W-:Y:S01]  /*104a0*/  PRMT R0, R4, 0x7610, R0 ;  /* 0x0000761004007816 */ /* 0x000fe20000000000 */
[----:B------:R-:W-:-:S02]  /*104b0*/  @P0 FFMA.FTZ R15, R3, R100, R2 ;  /* 0x00000064030f0223 */ /* 0x000fc40000010002 */
.L_x_836:
[----:B--2---:R2:W5:Y:S01]  /*104c0*/  LDL R7, [R1+0x5c] ;  /* 0x00005c0001077983 */ /* 0x0045620000100800 */
        /* <DEDUP_REMOVED lines=17> */
[----:B------:R2:W-:Y:S02]  /*105e0*/  STL [R1+0x5c], R7 ;  /* 0x00005c0701007387 */ /* 0x0005e40000100800 */
.L_x_846:
[----:B--2---:R-:W-:Y:S05]  /*105f0*/  BSYNC B0 ;  /* 0x0000000000007941 */ /* 0x004fea0003800000 */
.L_x_845:
[----:B------:R-:W-:Y:S01]  /*10600*/  PRMT R0, R0, 0x9910, RZ ;  /* 0x0000991000007816 */ /* 0x000fe200000000ff */
[----:B------:R-:W-:Y:S01]  /*10610*/  BSSY B1, `(.L_x_847) ;  /* 0x000018a000017945 */ /* 0x000fe20003800000 */
[----:B-----5:R-:W-:Y:S01]  /*10620*/  IMAD.MOV.U32 R57, RZ, RZ, R7 ;  /* 0x000000ffff397224 */ /* 0x020fe200078e0007 */
[----:B------:R-:W-:Y:S01]  /*10630*/  MOV R101, 0x1f ;  /* 0x0000001f00657802 */ /* 0x000fe20000000f00 */
[----:B------:R-:W-:Y:S01]  /*10640*/  IMAD.MOV.U32 R106, RZ, RZ, RZ ;  /* 0x000000ffff6a7224 */ /* 0x000fe200078e00ff */
[----:B------:R-:W-:Y:S01]  /*10650*/  ISETP.NE.AND P0, PT, R0, RZ, PT ;  /* 0x000000ff0000720c */ /* 0x000fe20003f05270 */
[----:B------:R-:W-:-:S12]  /*10660*/  IMAD.MOV.U32 R100, RZ, RZ, -0x1 ;  /* 0xffffffffff647424 */ /* 0x000fd800078e00ff */
[----:B------:R-:W-:Y:S05]  /*10670*/  @!P0 BRA `(.L_x_848) ;  /* 0x0000157000008947 */ /* 0x000fea0003800000 */
[----:B------:R-:W-:Y:S01]  /*10680*/  WARPSYNC 0xffffffff ;  /* 0xffffffff00007948 */ /* 0x000fe20003800000 */
[----:B------:R-:W-:Y:S06]  /*10690*/  BAR.SYNC.DEFER_BLOCKING 0x1, 0x100 ;  /* 0x0044000000007b1d */ /* 0x000fec0000010000 */
[----:B------:R-:W-:Y:S05]  /*106a0*/  BRA.CONV ~URZ, `(.L_x_849) ;  /* 0x000000537f007947 */ /* 0x000fea000b800000 */
[----:B------:R-:W-:Y:S02]  /*106b0*/  SHF.R.S32.HI R0, RZ, 0x1f, R6 ;  /* 0x0000001fff007819 */ /* 0x000fe40000011406 */
[----:B------:R-:W-:Y:S02]  /*106c0*/  MOV R2, 0x10700 ;  /* 0x0001070000027802 */ /* 0x000fe40000000f00 */
[----:B------:R-:W-:-:S04]  /*106d0*/  LEA.HI R0, R0, R6, RZ, 0x7 ;  /* 0x0000000600007211 */ /* 0x000fc800078f38ff */
[----:B------:R-:W-:Y:S02]  /*106e0*/  SHF.R.S32.HI R0, RZ, 0x7, R0 ;  /* 0x00000007ff007819 */ /* 0x000fe40000011400 */
[----:B-1----:R-:W-:Y:S05]  /*106f0*/  CALL.REL.NOINC `($__internal_17_$__cuda_sm70_shflsync_idx_p) ;  /* 0x00001af000007944 */ /* 0x002fea0003c00000 */
.L_x_849:
[----:B------:R-:W3:Y:S04]  /*10700*/  LDL R8, [R1+0x68] ;  /* 0x0000680001087983 */ /* 0x000ee80000100800 */
[----:B------:R-:W4:Y:S04]  /*10710*/  LDL.LU R5, [R1+0x44] ;  /* 0x0000440001057983 */ /* 0x000f280000300800 */
[----:B-1----:R-:W5:Y:S04]  /*10720*/  LDL.LU R11, [R1+0x48] ;  /* 0x00004800010b7983 */ /* 0x002f680000300800 */
[----:B--2---:R-:W2:Y:S04]  /*10730*/  LDL.LU R17, [R1+0x4c] ;  /* 0x00004c0001117983 */ /* 0x004ea80000300800 */
[----:B------:R-:W3:Y:S01]  /*10740*/  LDL.LU R19, [R1+0x58] ;  /* 0x0000580001137983 */ /* 0x000ee20000300800 */
[----:B------:R-:W-:-:S03]  /*10750*/  IMAD.MOV.U32 R3, RZ, RZ, 0x1 ;  /* 0x00000001ff037424 */ /* 0x000fc600078e00ff */
[----:B------:R-:W2:Y:S02]  /*10760*/  LDL R18, [R1+0x6c] ;  /* 0x00006c0001127983 */ /* 0x000ea40000100800 */
[----:B------:R-:W-:Y:S02]  /*10770*/  ISETP.NE.AND P1, PT, R3, c[0x0][0x4e8], PT ;  /* 0x00013a0003007a0c */ /* 0x000fe40003f25270 */
[----:B------:R-:W2:Y:S04]  /*10780*/  LDL R107, [R1+0x24] ;  /* 0x00002400016b7983 */ /* 0x000ea80000100800 */
[----:B------:R-:W1:Y:S01]  /*10790*/  S2R R20, SR_TID.X ;  /* 0x0000000000147919 */ /* 0x000e620000002100 */
[----:B------:R-:W-:Y:S02]  /*107a0*/  ULDC UR5, c[0x0][0x4e8] ;  /* 0x00013a0000057ab9 */ /* 0x000fe40000000800 */
[----:B------:R-:W-:-:S02]  /*107b0*/  ULDC UR4, c[0x0][0x388] ;  /* 0x0000e20000047ab9 */ /* 0x000fc40000000800 */
[----:B------:R-:W-:Y:S01]  /*107c0*/  UIMAD UR4, UR5, UR4, URZ ;  /* 0x00000004050472a4 */ /* 0x000fe2000f8e023f */
[----:B------:R-:W-:Y:S01]  /*107d0*/  BSSY B0, `(.L_x_850) ;  /* 0x00000dd000007945 */ /* 0x000fe20003800000 */
[----:B----4-:R-:W-:Y:S01]  /*107e0*/  SHF.R.S32.HI R0, RZ, 0x1f, R5 ;  /* 0x0000001fff007819 */ /* 0x010fe20000011405 */
[----:B------:R-:W-:-:S04]  /*107f0*/  IMAD.WIDE.U32 R6, R5, c[0x0][0x4d0], RZ ;  /* 0x0001340005067a25 */ /* 0x000fc800078e00ff */
[C---:B------:R-:W-:Y:S02]  /*10800*/  IMAD R2, R0.reuse, c[0x0][0x4d0], RZ ;  /* 0x0001340000027a24 */ /* 0x040fe400078e02ff */
[----:B------:R-:W-:Y:S02]  /*10810*/  IMAD R4, R0, c[0x0][0x438], RZ ;  /* 0x00010e0000047a24 */ /* 0x000fe400078e02ff */
[----:B------:R-:W-:Y:S01]  /*10820*/  IMAD R3, R5, c[0x0][0x4d4], R2 ;  /* 0x0001350005037a24 */ /* 0x000fe200078e0202 */
[----:B-----5:R-:W-:Y:S01]  /*10830*/  SHF.R.S32.HI R2, RZ, 0x1f, R11 ;  /* 0x0000001fff027819 */ /* 0x020fe2000001140b */
[----:B---3--:R-:W-:Y:S02]  /*10840*/  IMAD.IADD R0, R8, 0x1, R19 ;  /* 0x0000000108007824 */ /* 0x008fe400078e0213 */
[----:B------:R-:W-:Y:S02]  /*10850*/  IMAD.IADD R7, R7, 0x1, R3 ;  /* 0x0000000107077824 */ /* 0x000fe400078e0203 */
[----:B------:R-:W-:-:S02]  /*10860*/  IMAD R9, R2, c[0x0][0x4d8], RZ ;  /* 0x0001360002097a24 */ /* 0x000fc400078e02ff */
[----:B------:R-:W-:-:S04]  /*10870*/  @P1 IMAD.HI.U32 R10, R0, c[0x0][0x4ec], RZ ;  /* 0x00013b00000a1a27 */ /* 0x000fc800078e00ff */
[----:B------:R-:W-:Y:S02]  /*10880*/  IMAD R8, R5, c[0x0][0x43c], R4 ;  /* 0x00010f0005087a24 */ /* 0x000fe400078e0204 */
[----:B------:R-:W-:Y:S01]  /*10890*/  IMAD.MOV.U32 R3, RZ, RZ, R0 ;  /* 0x000000ffff037224 */ /* 0x000fe200078e0000 */
[----:B------:R-:W-:Y:S01]  /*108a0*/  @P1 SHF.R.U32.HI R3, RZ, c[0x0][0x4f0], R10 ;  /* 0x00013c00ff031a19 */ /* 0x000fe2000001160a */
[C---:B------:R-:W-:Y:S02]  /*108b0*/  IMAD R9, R11.reuse, c[0x0][0x4dc], R9 ;  /* 0x000137000b097a24 */ /* 0x040fe400078e0209 */
[----:B------:R-:W-:-:S04]  /*108c0*/  IMAD.WIDE.U32 R6, R11, c[0x0][0x4d8], R6 ;  /* 0x000136000b067a25 */ /* 0x000fc800078e0006 */
[----:B------:R-:W-:-:S04]  /*108d0*/  IMAD.WIDE.U32 R4, R5, c[0x0][0x438], RZ ;  /* 0x00010e0005047a25 */ /* 0x000fc800078e00ff */
[----:B------:R-:W-:Y:S01]  /*108e0*/  IMAD.IADD R7, R7, 0x1, R9 ;  /* 0x0000000107077824 */ /* 0x000fe200078e0209 */
[----:B--2---:R-:W-:Y:S01]  /*108f0*/  SHF.R.S32.HI R9, RZ, 0x1f, R17 ;  /* 0x0000001fff097819 */ /* 0x004fe20000011411 */
[----:B------:R-:W-:Y:S02]  /*10900*/  IMAD.IADD R5, R5, 0x1, R8 ;  /* 0x0000000105057824 */ /* 0x000fe400078e0208 */
[----:B------:R-:W-:Y:S02]  /*10910*/  IMAD.MOV R8, RZ, RZ, -R3 ;  /* 0x000000ffff087224 */ /* 0x000fe400078e0a03 */
[----:B------:R-:W-:Y:S02]  /*10920*/  IMAD R2, R2, c[0x0][0x440], RZ ;  /* 0x0001100002027a24 */ /* 0x000fe400078e02ff */
[----:B------:R-:W-:Y:S02]  /*10930*/  IMAD R10, R9, c[0x0][0x4e0], RZ ;  /* 0x00013800090a7a24 */ /* 0x000fe400078e02ff */
[----:B------:R-:W-:-:S02]  /*10940*/  IMAD R8, R8, c[0x0][0x4e8], R0 ;  /* 0x00013a0008087a24 */ /* 0x000fc400078e0200 */
[----:B------:R-:W-:Y:S01]  /*10950*/  IMAD.WIDE.U32 R6, R17, c[0x0][0x4e0], R6 ;  /* 0x0001380011067a25 */ /* 0x000fe200078e0006 */
[----:B------:R-:W-:-:S03]  /*10960*/  SHF.R.S32.HI R12, RZ, 0x1f, R3 ;  /* 0x0000001fff0c7819 */ /* 0x000fc60000011403 */
[C---:B------:R-:W-:Y:S02]  /*10970*/  IMAD R14, R11.reuse, c[0x0][0x444], R2 ;  /* 0x000111000b0e7a24 */ /* 0x040fe400078e0202 */
[----:B------:R-:W-:Y:S01]  /*10980*/  IMAD.WIDE.U32 R4, R11, c[0x0][0x440], R4 ;  /* 0x000110000b047a25 */ /* 0x000fe200078e0004 */
[----:B------:R-:W-:Y:S02]  /*10990*/  SHF.R.S32.HI R13, RZ, 0x1f, R8 ;  /* 0x0000001fff0d7819 */ /* 0x000fe40000011408 */
[----:B------:R-:W-:Y:S01]  /*109a0*/  IADD3 R6, P0, R3, R6, RZ ;  /* 0x0000000603067210 */ /* 0x000fe20007f1e0ff */
[----:B------:R-:W-:Y:S02]  /*109b0*/  IMAD R11, R17, c[0x0][0x4e4], R10 ;  /* 0x00013900110b7a24 */ /* 0x000fe400078e020a */
[----:B------:R-:W-:-:S03]  /*109c0*/  @P1 IMAD.HI.U32 R10, R0, c[0x0][0x4ec], RZ ;  /* 0x00013b00000a1a27 */ /* 0x000fc600078e00ff */
[----:B------:R-:W-:Y:S01]  /*109d0*/  IADD3.X R7, R12, R7, R11, P0, !PT ;  /* 0x000000070c077210 */ /* 0x000fe200007fe40b */
[----:B------:R-:W-:Y:S02]  /*109e0*/  IMAD R9, R9, c[0x0][0x448], RZ ;  /* 0x0001120009097a24 */ /* 0x000fe400078e02ff */
[----:B------:R-:W-:Y:S01]  /*109f0*/  IMAD.MOV.U32 R2, RZ, RZ, R0 ;  /* 0x000000ffff027224 */ /* 0x000fe200078e0000 */
[----:B------:R-:W-:Y:S01]  /*10a00*/  @P1 SHF.R.U32.HI R2, RZ, c[0x0][0x4f0], R10 ;  /* 0x00013c00ff021a19 */ /* 0x000fe2000001160a */
[----:B------:R-:W-:Y:S02]  /*10a10*/  IMAD.IADD R5, R5, 0x1, R14 ;  /* 0x0000000105057824 */ /* 0x000fe400078e020e */
[----:B------:R-:W-:Y:S02]  /*10a20*/  IMAD R3, R13, c[0x0][0x4c8], RZ ;  /* 0x000132000d037a24 */ /* 0x000fe400078e02ff */
[C---:B------:R-:W-:Y:S02]  /*10a30*/  IMAD R10, R17.reuse, c[0x0][0x44c], R9 ;  /* 0x00011300110a7a24 */ /* 0x040fe400078e0209 */
[----:B------:R-:W-:Y:S01]  /*10a40*/  IMAD.WIDE.U32 R4, R17, c[0x0][0x448], R4 ;  /* 0x0001120011047a25 */ /* 0x000fe200078e0004 */
[----:B-1----:R-:W-:-:S03]  /*10a50*/  SHF.R.S32.HI R17, RZ, 0x1f, R20 ;  /* 0x0000001fff117819 */ /* 0x002fc60000011414 */
[C---:B------:R-:W-:Y:S02]  /*10a60*/  IMAD R9, R8.reuse, c[0x0][0x4cc], R3 ;  /* 0x0001330008097a24 */ /* 0x040fe400078e0203 */
[----:B------:R-:W-:Y:S01]  /*10a70*/  IMAD.WIDE.U32 R6, R8, c[0x0][0x4c8], R6 ;  /* 0x0001320008067a25 */ /* 0x000fe200078e0006 */
[----:B------:R-:W-:-:S03]  /*10a80*/  SHF.R.S32.HI R8, RZ, 0x1f, R2 ;  /* 0x0000001fff087819 */ /* 0x000fc60000011402 */
[----:B------:R-:W-:Y:S02]  /*10a90*/  IMAD.MOV R3, RZ, RZ, -R2 ;  /* 0x000000ffff037224 */ /* 0x000fe400078e0a02 */
[----:B------:R-:W-:Y:S01]  /*10aa0*/  IMAD.IADD R5, R5, 0x1, R10 ;  /* 0x0000000105057824 */ /* 0x000fe200078e020a */
[----:B------:R-:W-:Y:S01]  /*10ab0*/  LEA R10, P0, R6, c[0x0][0x4a8], 0x2 ;  /* 0x00012a00060a7a11 */ /* 0x000fe200078010ff */
[----:B------:R-:W-:Y:S01]  /*10ac0*/  IMAD.IADD R9, R7, 0x1, R9 ;  /* 0x0000000107097824 */ /* 0x000fe200078e0209 */
[----:B------:R-:W-:Y:S01]  /*10ad0*/  LEA.HI R17, R17, R20, RZ, 0x5 ;  /* 0x0000001411117211 */ /* 0x000fe200078f28ff */
[----:B------:R-:W-:Y:S02]  /*10ae0*/  IMAD R7, R3, c[0x0][0x4e8], R0 ;  /* 0x00013a0003077a24 */ /* 0x000fe400078e0200 */
[----:B------:R-:W-:Y:S01]  /*10af0*/  IMAD R0, R8, c[0x0][0x430], RZ ;  /* 0x00010c0008007a24 */ /* 0x000fe200078e02ff */
[----:B------:R-:W-:Y:S02]  /*10b00*/  LEA.HI.X R6, R6, c[0x0][0x4ac], R9, 0x2, P0 ;  /* 0x00012b0006067a11 */ /* 0x000fe400000f1409 */
[----:B------:R-:W-:Y:S01]  /*10b10*/  LOP3.LUT R17, R17, 0xffffffe0, RZ, 0xc0, !PT ;  /* 0xffffffe011117812 */ /* 0x000fe200078ec0ff */
[----:B------:R-:W-:-:S02]  /*10b20*/  IMAD R0, R2, c[0x0][0x434], R0 ;  /* 0x00010d0002007a24 */ /* 0x000fc400078e0200 */
[----:B------:R-:W-:Y:S01]  /*10b30*/  IMAD.WIDE.U32 R2, R2, c[0x0][0x430], R4 ;  /* 0x00010c0002027a25 */ /* 0x000fe200078e0004 */
[----:B------:R-:W-:Y:S04]  /*10b40*/  SHFL.IDX PT, R8, R10, RZ, 0x1c1f ;  /* 0x001c1fff0a087589 */ /* 0x000fe800000e0000 */
[----:B------:R-:W1:Y:S01]  /*10b50*/  SHFL.IDX PT, R9, R6, RZ, 0x1c1f ;  /* 0x001c1fff06097589 */ /* 0x000e6200000e0000 */
[----:B------:R-:W-:Y:S02]  /*10b60*/  IMAD.IADD R17, R20, 0x1, -R17 ;  /* 0x0000000114117824 */ /* 0x000fe400078e0a11 */
[----:B------:R-:W-:Y:S01]  /*10b70*/  IMAD.IADD R3, R3, 0x1, R0 ;  /* 0x0000000103037824 */ /* 0x000fe200078e0200 */
[----:B------:R-:W-:Y:S01]  /*10b80*/  SHFL.IDX PT, R4, R10, 0x1, 0x1c1f ;  /* 0x003c1f000a047f89 */ /* 0x000fe200000e0000 */
[----:B------:R-:W-:-:S03]  /*10b90*/  IMAD.IADD R0, R18, 0x1, R19 ;  /* 0x0000000112007824 */ /* 0x000fc600078e0213 */
[----:B------:R2:W3:Y:S01]  /*10ba0*/  SHFL.IDX PT, R5, R6, 0x1, 0x1c1f ;  /* 0x003c1f0006057f89 */ /* 0x0004e200000e0000 */
[----:B------:R-:W-:Y:S01]  /*10bb0*/  LOP3.LUT P3, RZ, R17, 0x3, RZ, 0xc0, !PT ;  /* 0x0000000311ff7812 */ /* 0x000fe2000786c0ff */
[----:B------:R-:W-:-:S03]  /*10bc0*/  IMAD.WIDE.U32 R2, R7, c[0x0][0x428], R2 ;  /* 0x00010a0007027a25 */ /* 0x000fc600078e0002 */
[C---:B------:R-:W-:Y:S02]  /*10bd0*/  ISETP.GE.OR P4, PT, R0.reuse, UR4, P3 ;  /* 0x0000000400007c0c */ /* 0x040fe40009f86670 */
[----:B------:R-:W-:Y:S02]  /*10be0*/  ISETP.GE.AND P1, PT, R0, UR4, PT ;  /* 0x0000000400007c0c */ /* 0x000fe4000bf26270 */
[----:B--2---:R-:W-:-:S05]  /*10bf0*/  SHF.R.S32.HI R6, RZ, 0x1f, R7 ;  /* 0x0000001fff067819 */ /* 0x004fca0000011407 */
[----:B------:R-:W-:Y:S01]  /*10c00*/  IMAD R10, R6, c[0x0][0x428], RZ ;  /* 0x00010a00060a7a24 */ /* 0x000fe200078e02ff */
[----:B------:R-:W-:-:S03]  /*10c10*/  IADD3 R6, R0, 0x8, RZ ;  /* 0x0000000800067810 */ /* 0x000fc60007ffe0ff */
[----:B------:R-:W-:Y:S01]  /*10c20*/  IMAD R10, R7, c[0x0][0x42c], R10 ;  /* 0x00010b00070a7a24 */ /* 0x000fe200078e020a */
[----:B------:R-:W-:Y:S02]  /*10c30*/  ISETP.GE.OR P3, PT, R6, UR4, P3 ;  /* 0x0000000406007c0c */ /* 0x000fe40009f66670 */
[----:B------:R-:W-:Y:S01]  /*10c40*/  LEA R37, P2, R2, c[0x0][0x400], 0x2 ;  /* 0x0001000002257a11 */ /* 0x000fe200078410ff */
[----:B------:R-:W-:Y:S01]  /*10c50*/  IMAD.IADD R3, R3, 0x1, R10 ;  /* 0x0000000103037824 */ /* 0x000fe200078e020a */
[----:B-1----:R1:W-:Y:S01]  /*10c60*/  @!P4 ST.E [R8.64], R16 ;  /* 0x000000100800c985 */ /* 0x0023e2000c101908 */
[----:B------:R-:W-:-:S03]  /*10c70*/  ISETP.GE.AND P0, PT, R6, UR4, PT ;  /* 0x0000000406007c0c */ /* 0x000fc6000bf06270 */
[----:B------:R-:W-:Y:S02]  /*10c80*/  LEA.HI.X R32, R2, c[0x0][0x404], R3, 0x2, P2 ;  /* 0x0001010002207a11 */ /* 0x000fe400010f1403 */
[C---:B------:R-:W-:Y:S01]  /*10c90*/  IADD3 R25, R107.reuse, 0x8, RZ ;  /* 0x000000086b197810 */ /* 0x040fe20007ffe0ff */
[----:B------:R-:W2:Y:S01]  /*10ca0*/  SHFL.IDX PT, R2, R37, RZ, 0x1c1f ;  /* 0x001c1fff25027589 */ /* 0x000ea200000e0000 */
[C---:B------:R-:W-:Y:S02]  /*10cb0*/  IADD3 R24, R107.reuse, 0x10, RZ ;  /* 0x000000106b187810 */ /* 0x040fe40007ffe0ff */
[C---:B------:R-:W-:Y:S01]  /*10cc0*/  IADD3 R23, R107.reuse, 0x18, RZ ;  /* 0x000000186b177810 */ /* 0x040fe20007ffe0ff */
[----:B---3--:R3:W-:Y:S01]  /*10cd0*/  @!P3 ST.E [R4.64], R15 ;  /* 0x0000000f0400b985 */ /* 0x0087e2000c101908 */
[C---:B------:R-:W-:Y:S02]  /*10ce0*/  IADD3 R22, R107.reuse, 0x20, RZ ;  /* 0x000000206b167810 */ /* 0x040fe40007ffe0ff */
[C---:B------:R-:W-:Y:S01]  /*10cf0*/  IADD3 R21, R107.reuse, 0x28, RZ ;  /* 0x000000286b157810 */ /* 0x040fe20007ffe0ff */
[----:B------:R4:W2:Y:S01]  /*10d00*/  SHFL.IDX PT, R3, R32, RZ, 0x1c1f ;  /* 0x001c1fff20037589 */ /* 0x0008a200000e0000 */
[----:B------:R-:W-:-:S02]  /*10d10*/  IADD3 R20, R107, 0x30, RZ ;  /* 0x000000306b147810 */ /* 0x000fc40007ffe0ff */
[C---:B------:R-:W-:Y:S02]  /*10d20*/  IADD3 R19, R107.reuse, 0x38, RZ ;  /* 0x000000386b137810 */ /* 0x040fe40007ffe0ff */
        /* <DEDUP_REMOVED lines=9> */
[C---:B---3--:R-:W-:Y:S02]  /*10dc0*/  IADD3 R15, R107.reuse, 0x58, RZ ;  /* 0x000000586b0f7810 */ /* 0x048fe40007ffe0ff */
        /* <DEDUP_REMOVED lines=30> */
[----:B--2-4-:R-:W-:Y:S02]  /*10fb0*/  ISETP.GE.AND P5, PT, R107, c[0x0][0x3c8], PT ;  /* 0x0000f2006b007a0c */ /* 0x014fe40003fa6270 */
[----:B------:R-:W-:Y:S02]  /*10fc0*/  ISETP.GE.AND P1, PT, R25, c[0x0][0x3c8], PT ;  /* 0x0000f20019007a0c */ /* 0x000fe40003f26270 */
[----:B------:R-:W-:-:S02]  /*10fd0*/  ISETP.GE.AND P4, PT, R24, c[0x0][0x3c8], PT ;  /* 0x0000f20018007a0c */ /* 0x000fc40003f86270 */
[----:B------:R-:W-:-:S07]  /*10fe0*/  ISETP.GE.AND P2, PT, R23, c[0x0][0x3c8], PT ;  /* 0x0000f20017007a0c */ /* 0x000fce0003f46270 */
[----:B------:R-:W-:Y:S02]  /*10ff0*/  @!P5 IMAD.WIDE R28, R107, 0x4, R2 ;  /* 0x000000046b1cd825 */ /* 0x000fe400078e0202 */
[----:B------:R-:W-:-:S03]  /*11000*/  @!P1 LEA R26, P3, R25, R2, 0x2 ;  /* 0x00000002191a9211 */ /* 0x000fc600078610ff */
[----:B------:R1:W-:Y:S01]  /*11010*/  @!P5 ST.E.64 [R28.64], R108 ;  /* 0x0000006c1c00d985 */ /* 0x0003e2000c101b08 */
[----:B------:R-:W-:Y:S02]  /*11020*/  @!P1 LEA.HI.X R27, R25, R3, R33, 0x2, P3 ;  /* 0x00000003191b9211 */ /* 0x000fe400018f1421 */
[----:B------:R-:W-:-:S03]  /*11030*/  ISETP.GE.AND P5, PT, R22, c[0x0][0x3c8], PT ;  /* 0x0000f20016007a0c */ /* 0x000fc60003fa6270 */
[----:B------:R2:W-:Y:S01]  /*11040*/  @!P1 ST.E.64 [R26.64], R112 ;  /* 0x000000701a009985 */ /* 0x0005e2000c101b08 */
[----:B------:R-:W-:Y:S02]  /*11050*/  ISETP.GE.AND P1, PT, R21, c[0x0][0x3c8], PT ;  /* 0x0000f20015007a0c */ /* 0x000fe40003f26270 */
[----:B-1----:R-:W-:-:S04]  /*11060*/  @!P4 LEA R28, P3, R24, R2, 0x2 ;  /* 0x00000002181cc211 */ /* 0x002fc800078610ff */
[----:B------:R-:W-:Y:S02]  /*11070*/  @!P4 LEA.HI.X R29, R24, R3, R34, 0x2, P3 ;  /* 0x00000003181dc211 */ /* 0x000fe400018f1422 */
[----:B--2---:R-:W-:-:S03]  /*11080*/  @!P2 LEA R26, P3, R23, R2, 0x2 ;  /* 0x00000002171aa211 */ /* 0x004fc600078610ff */
        /* <DEDUP_REMOVED lines=60> */
[----:B-1----:R-:W-:-:S04]  /*11450*/  @!P3 LEA R28, P4, R8, R2, 0x2 ;  /* 0x00000002081cb211 */ /* 0x002fc800078810ff */
[-C--:B------:R-:W-:Y:S02]  /*11460*/  @!P3 LEA.HI.X R29, R8, R3.reuse, R52, 0x2, P4 ;  /* 0x00000003081db211 */ /* 0x080fe400020f1434 */
[-C--:B--2---:R-:W-:Y:S02]  /*11470*/  @!P2 LEA R26, P1, R7, R2.reuse, 0x2 ;  /* 0x00000002071aa211 */ /* 0x084fe400078210ff */
[----:B------:R-:W-:Y:S01]  /*11480*/  ISETP.GE.AND P4, PT, R5, c[0x0][0x3c8], PT ;  /* 0x0000f20005007a0c */ /* 0x000fe20003f86270 */
[----:B------:R1:W-:Y:S01]  /*11490*/  @!P3 ST.E.64 [R28.64], R76 ;  /* 0x0000004c1c00b985 */ /* 0x0003e2000c101b08 */
[----:B------:R-:W-:Y:S02]  /*114a0*/  @!P2 LEA.HI.X R27, R7, R3, R51, 0x2, P1 ;  /* 0x00000003071ba211 */ /* 0x000fe400008f1433 */
[----:B------:R-:W-:Y:S02]  /*114b0*/  ISETP.GE.AND P3, PT, R4, c[0x0][0x3c8], PT ;  /* 0x0000f20004007a0c */ /* 0x000fe40003f66270 */
[----:B------:R-:W-:Y:S01]  /*114c0*/  @!P5 LEA R30, P1, R6, R2, 0x2 ;  /* 0x00000002061ed211 */ /* 0x000fe200078210ff */
[----:B------:R2:W-:Y:S01]  /*114d0*/  @!P2 ST.E.64 [R26.64], R80 ;  /* 0x000000501a00a985 */ /* 0x0005e2000c101b08 */
[----:B------:R-:W-:-:S02]  /*114e0*/  ISETP.GE.AND P2, PT, R0, c[0x0][0x3c8], PT ;  /* 0x0000f20000007a0c */ /* 0x000fc40003f46270 */
[----:B------:R-:W-:-:S05]  /*114f0*/  @!P5 LEA.HI.X R31, R6, R3, R53, 0x2, P1 ;  /* 0x00000003061fd211 */ /* 0x000fca00008f1435 */
[----:B------:R3:W-:Y:S01]  /*11500*/  @!P5 ST.E.64 [R30.64], R84 ;  /* 0x000000541e00d985 */ /* 0x0007e2000c101b08 */
[----:B-1----:R-:W-:-:S04]  /*11510*/  @!P4 LEA R28, P1, R5, R2, 0x2 ;  /* 0x00000002051cc211 */ /* 0x002fc800078210ff */
[----:B------:R-:W-:Y:S02]  /*11520*/  @!P4 LEA.HI.X R29, R5, R3, R54, 0x2, P1 ;  /* 0x00000003051dc211 */ /* 0x000fe400008f1436 */
[----:B--2---:R-:W-:-:S03]  /*11530*/  @!P3 LEA R26, P1, R4, R2, 0x2 ;  /* 0x00000002041ab211 */ /* 0x004fc600078210ff */
[----:B------:R3:W-:Y:S01]  /*11540*/  @!P4 ST.E.64 [R28.64], R88 ;  /* 0x000000581c00c985 */ /* 0x0007e2000c101b08 */
[----:B------:R-:W-:Y:S02]  /*11550*/  @!P3 LEA.HI.X R27, R4, R3, R55, 0x2, P1 ;  /* 0x00000003041bb211 */ /* 0x000fe400008f1437 */
[----:B------:R-:W-:-:S03]  /*11560*/  @!P2 LEA R2, P1, R0, R2, 0x2 ;  /* 0x000000020002a211 */ /* 0x000fc600078210ff */
[----:B------:R3:W-:Y:S01]  /*11570*/  @!P3 ST.E.64 [R26.64], R92 ;  /* 0x0000005c1a00b985 */ /* 0x0007e2000c101b08 */
[----:B------:R-:W-:-:S05]  /*11580*/  @!P2 LEA.HI.X R3, R0, R3, R56, 0x2, P1 ;  /* 0x000000030003a211 */ /* 0x000fca00008f1438 */
[----:B------:R3:W-:Y:S04]  /*11590*/  @!P2 ST.E.64 [R2.64], R96 ;  /* 0x000000600200a985 */ /* 0x0007e8000c101b08 */
.L_x_851:
[----:B--2-4-:R-:W-:Y:S05]  /*115a0*/  BSYNC B0 ;  /* 0x0000000000007941 */ /* 0x014fea0003800000 */
.L_x_850:
[----:B---3--:R1:W2:Y:S04]  /*115b0*/  SHFL.IDX PT, R3, R32, 0x1, 0x1c1f ;  /* 0x003c1f0020037f89 */ /* 0x0082a800000e0000 */
[----:B------:R1:W3:Y:S01]  /*115c0*/  SHFL.IDX PT, R2, R37, 0x1, 0x1c1f ;  /* 0x003c1f0025027f89 */ /* 0x0002e200000e0000 */
[----:B------:R-:W-:Y:S05]  /*115d0*/  @P0 BRA `(.L_x_852) ;  /* 0x000008d000000947 */ /* 0x000fea0003800000 */
[----:B------:R-:W-:Y:S02]  /*115e0*/  ISETP.GE.AND P1, PT, R25, c[0x0][0x3c8], PT ;  /* 0x0000f20019007a0c */ /* 0x000fe40003f26270 */
[----:B------:R-:W-:Y:S02]  /*115f0*/  ISETP.GE.AND P4, PT, R107, c[0x0][0x3c8], PT ;  /* 0x0000f2006b007a0c */ /* 0x000fe40003f86270 */
[----:B------:R-:W-:Y:S02]  /*11600*/  ISETP.GE.AND P0, PT, R24, c[0x0][0x3c8], PT ;  /* 0x0000f20018007a0c */ /* 0x000fe40003f06270 */
[----:B------:R-:W-:-:S02]  /*11610*/  ISETP.GE.AND P3, PT, R23, c[0x0][0x3c8], PT ;  /* 0x0000f20017007a0c */ /* 0x000fc40003f66270 */
[----:B------:R-:W-:-:S05]  /*11620*/  ISETP.GE.AND P2, PT, R22, c[0x0][0x3c8], PT ;  /* 0x0000f20016007a0c */ /* 0x000fca0003f46270 */
[----:B---3--:R-:W-:Y:S02]  /*11630*/  @!P1 LEA R28, P5, R25, R2, 0x2 ;  /* 0x00000002191c9211 */ /* 0x008fe400078a10ff */
[----:B--2---:R-:W-:Y:S02]  /*11640*/  @!P4 IMAD.WIDE R26, R107, 0x4, R2 ;  /* 0x000000046b1ac825 */ /* 0x004fe400078e0202 */
[----:B------:R-:W-:-:S03]  /*11650*/  @!P1 LEA.HI.X R29, R25, R3, R33, 0x2, P5 ;  /* 0x00000003191d9211 */ /* 0x000fc600028f1421 */
[----:B------:R2:W-:Y:S01]  /*11660*/  @!P4 ST.E.64 [R26.64], R110 ;  /* 0x0000006e1a00c985 */ /* 0x0005e2000c101b08 */
[----:B------:R-:W-:-:S03]  /*11670*/  ISETP.GE.AND P4, PT, R21, c[0x0][0x3c8], PT ;  /* 0x0000f20015007a0c */ /* 0x000fc60003f86270 */
[----:B------:R3:W-:Y:S01]  /*11680*/  @!P1 ST.E.64 [R28.64], R114 ;  /* 0x000000721c009985 */ /* 0x0007e2000c101b08 */
[CC--:B--2---:R-:W-:Y:S02]  /*11690*/  @!P0 LEA R26, P5, R24.reuse, R2.reuse, 0x2 ;  /* 0x00000002181a8211 */ /* 0x0c4fe400078a10ff */
[CC--:B---3--:R-:W-:Y:S02]  /*116a0*/  @!P3 LEA R28, P1, R23.reuse, R2.reuse, 0x2 ;  /* 0x00000002171cb211 */ /* 0x0c8fe400078210ff */
[-C--:B------:R-:W-:Y:S02]  /*116b0*/  @!P0 LEA.HI.X R27, R24, R3.reuse, R34, 0x2, P5 ;  /* 0x00000003181b8211 */ /* 0x080fe400028f1422 */
[----:B------:R-:W-:Y:S02]  /*116c0*/  @!P3 LEA.HI.X R29, R23, R3, R36, 0x2, P1 ;  /* 0x00000003171db211 */ /* 0x000fe400008f1424 */
[----:B------:R-:W-:Y:S01]  /*116d0*/  ISETP.GE.AND P1, PT, R20, c[0x0][0x3c8], PT ;  /* 0x0000f20014007a0c */ /* 0x000fe20003f26270 */
[----:B------:R2:W-:Y:S01]  /*116e0*/  @!P0 ST.E.64 [R26.64], R118 ;  /* 0x000000761a008985 */ /* 0x0005e2000c101b08 */
[----:B------:R-:W-:-:S02]  /*116f0*/  @!P2 LEA R30, P5, R22, R2, 0x2 ;  /* 0x00000002161ea211 */ /* 0x000fc400078a10ff */
[----:B------:R-:W-:Y:S01]  /*11700*/  ISETP.GE.AND P0, PT, R19, c[0x0][0x3c8], PT ;  /* 0x0000f20013007a0c */ /* 0x000fe20003f06270 */
[----:B------:R-:W-:Y:S01]  /*11710*/  @!P3 ST.E.64 [R28.64], R122 ;  /* 0x0000007a1c00b985 */ /* 0x000fe2000c101b08 */
[----:B------:R-:W-:Y:S02]  /*11720*/  @!P2 LEA.HI.X R31, R22, R3, R35, 0x2, P5 ;  /* 0x00000003161fa211 */ /* 0x000fe400028f1423 */
[----:B------:R-:W-:-:S03]  /*11730*/  ISETP.GE.AND P3, PT, R18, c[0x0][0x3c8], PT ;  /* 0x0000f20012007a0c */ /* 0x000fc60003f66270 */
[----:B------:R-:W-:Y:S01]  /*11740*/  @!P2 ST.E.64 [R30.64], R126 ;  /* 0x0000007e1e00a985 */ /* 0x000fe2000c101b08 */
[----:B------:R-:W-:Y:S02]  /*11750*/  ISETP.GE.AND P2, PT, R17, c[0x0][0x3c8], PT ;  /* 0x0000f20011007a0c */ /* 0x000fe40003f46270 */
[----:B--2---:R-:W-:-:S04]  /*11760*/  @!P4 LEA R26, P5, R21, R2, 0x2 ;  /* 0x00000002151ac211 */ /* 0x004fc800078a10ff */
[----:B------:R-:W-:Y:S02]  /*11770*/  @!P4 LEA.HI.X R27, R21, R3, R38, 0x2, P5 ;  /* 0x00000003151bc211 */ /* 0x000fe400028f1426 */
[----:B------:R-:W-:-:S03]  /*11780*/  @!P1 LEA R24, P5, R20, R2, 0x2 ;  /* 0x0000000214189211 */ /* 0x000fc600078a10ff */
[----:B------:R-:W-:Y:S01]  /*11790*/  @!P4 ST.E.64 [R26.64], R130 ;  /* 0x000000821a00c985 */ /* 0x000fe2000c101b08 */
[-C--:B------:R-:W-:Y:S02]  /*117a0*/  @!P1 LEA.HI.X R25, R20, R3.reuse, R39, 0x2, P5 ;  /* 0x0000000314199211 */ /* 0x080fe400028f1427 */
[CC--:B------:R-:W-:Y:S02]  /*117b0*/  @!P0 LEA R20, P5, R19.reuse, R2.reuse, 0x2 ;  /* 0x0000000213148211 */ /* 0x0c0fe400078a10ff */
[----:B------:R-:W-:Y:S01]  /*117c0*/  ISETP.GE.AND P4, PT, R14, c[0x0][0x3c8], PT ;  /* 0x0000f2000e007a0c */ /* 0x000fe20003f86270 */
[----:B------:R-:W-:Y:S01]  /*117d0*/  @!P1 ST.E.64 [R24.64], R134 ;  /* 0x0000008618009985 */ /* 0x000fe2000c101b08 */
[----:B------:R-:W-:Y:S02]  /*117e0*/  @!P0 LEA.HI.X R21, R19, R3, R40, 0x2, P5 ;  /* 0x0000000313158211 */ /* 0x000fe400028f1428 */
[----:B------:R-:W-:Y:S02]  /*117f0*/  @!P3 LEA R22, P5, R18, R2, 0x2 ;  /* 0x000000021216b211 */ /* 0x000fe400078a10ff */
[----:B------:R-:W-:Y:S01]  /*11800*/  ISETP.GE.AND P1, PT, R16, c[0x0][0x3c8], PT ;  /* 0x0000f20010007a0c */ /* 0x000fe20003f26270 */
[----:B------:R2:W-:Y:S01]  /*11810*/  @!P0 ST.E.64 [R20.64], R138 ;  /* 0x0000008a14008985 */ /* 0x0005e2000c101b08 */
[----:B------:R-:W-:-:S02]  /*11820*/  ISETP.GE.AND P0, PT, R15, c[0x0][0x3c8], PT ;  /* 0x0000f2000f007a0c */ /* 0x000fc40003f06270 */
[----:B------:R-:W-:-:S05]  /*11830*/  @!P3 LEA.HI.X R23, R18, R3, R41, 0x2, P5 ;  /* 0x000000031217b211 */ /* 0x000fca00028f1429 */
[----:B------:R3:W-:Y:S01]  /*11840*/  @!P3 ST.E.64 [R22.64], R142 ;  /* 0x0000008e1600b985 */ /* 0x0007e2000c101b08 */
[----:B------:R-:W-:Y:S02]  /*11850*/  ISETP.GE.AND P3, PT, R13, c[0x0][0x3c8], PT ;  /* 0x0000f2000d007a0c */ /* 0x000fe40003f66270 */
[----:B--2---:R-:W-:-:S04]  /*11860*/  @!P2 LEA R20, P5, R17, R2, 0x2 ;  /* 0x000000021114a211 */ /* 0x004fc800078a10ff */
[----:B------:R-:W-:Y:S02]  /*11870*/  @!P2 LEA.HI.X R21, R17, R3, R42, 0x2, P5 ;  /* 0x000000031115a211 */ /* 0x000fe400028f142a */
[----:B------:R-:W-:-:S03]  /*11880*/  @!P1 LEA R18, P5, R16, R2, 0x2 ;  /* 0x0000000210129211 */ /* 0x000fc600078a10ff */
[----:B------:R2:W-:Y:S01]  /*11890*/  @!P2 ST.E.64 [R20.64], R146 ;  /* 0x000000921400a985 */ /* 0x0005e2000c101b08 */
[----:B------:R-:W-:Y:S02]  /*118a0*/  @!P1 LEA.HI.X R19, R16, R3, R43, 0x2, P5 ;  /* 0x0000000310139211 */ /* 0x000fe400028f142b */
[----:B---3--:R-:W-:-:S03]  /*118b0*/  @!P4 LEA R22, P5, R14, R2, 0x2 ;  /* 0x000000020e16c211 */ /* 0x008fc600078a10ff */
[----:B------:R3:W-:Y:S01]  /*118c0*/  @!P1 ST.E.64 [R18.64], R150 ;  /* 0x0000009612009985 */ /* 0x0007e2000c101b08 */
[----:B------:R-:W-:Y:S02]  /*118d0*/  ISETP.GE.AND P1, PT, R11, c[0x0][0x3c8], PT ;  /* 0x0000f2000b007a0c */ /* 0x000fe40003f26270 */
[----:B------:R-:W-:Y:S02]  /*118e0*/  @!P4 LEA.HI.X R23, R14, R3, R44, 0x2, P5 ;  /* 0x000000030e17c211 */ /* 0x000fe400028f142c */
[----:B--2---:R-:W-:-:S04]  /*118f0*/  @!P0 LEA R20, P2, R15, R2, 0x2 ;  /* 0x000000020f148211 */ /* 0x004fc800078410ff */
[-C--:B------:R-:W-:Y:S02]  /*11900*/  @!P0 LEA.HI.X R21, R15, R3.reuse, R45, 0x2, P2 ;  /* 0x000000030f158211 */ /* 0x080fe400010f142d */
[----:B------:R-:W-:Y:S02]  /*11910*/  ISETP.GE.AND P2, PT, R12, c[0x0][0x3c8], PT ;  /* 0x0000f2000c007a0c */ /* 0x000fe40003f46270 */
[C---:B---3--:R-:W-:Y:S01]  /*11920*/  @!P3 LEA R18, P5, R13.reuse, R2, 0x2 ;  /* 0x000000020d12b211 */ /* 0x048fe200078a10ff */
[----:B------:R-:W-:Y:S01]  /*11930*/  @!P0 ST.E.64 [R20.64], R154 ;  /* 0x0000009a14008985 */ /* 0x000fe2000c101b08 */
[----:B------:R-:W-:Y:S02]  /*11940*/  ISETP.GE.AND P0, PT, R10, c[0x0][0x3c8], PT ;  /* 0x0000f2000a007a0c */ /* 0x000fe40003f06270 */
[----:B------:R-:W-:Y:S01]  /*11950*/  @!P3 LEA.HI.X R19, R13, R3, R46, 0x2, P5 ;  /* 0x000000030d13b211 */ /* 0x000fe200028f142e */
[----:B------:R-:W-:Y:S04]  /*11960*/  @!P4 ST.E.64 [R22.64], R104 ;  /* 0x000000681600c985 */ /* 0x000fe8000c101b08 */
[----:B------:R-:W-:Y:S01]  /*11970*/  @!P3 ST.E.64 [R18.64], R58 ;  /* 0x0000003a1200b985 */ /* 0x000fe2000c101b08 */
[----:B------:R-:W-:-:S02]  /*11980*/  ISETP.GE.AND P3, PT, R7, c[0x0][0x3c8], PT ;  /* 0x0000f20007007a0c */ /* 0x000fc40003f66270 */
[----:B------:R-:W-:-:S04]  /*11990*/  @!P2 LEA R16, P5, R12, R2, 0x2 ;  /* 0x000000020c10a211 */ /* 0x000fc800078a10ff */
[-C--:B------:R-:W-:Y:S02]  /*119a0*/  @!P2 LEA.HI.X R17, R12, R3.reuse, R47, 0x2, P5 ;  /* 0x000000030c11a211 */ /* 0x080fe400028f142f */
[CC--:B------:R-:W-:Y:S02]  /*119b0*/  @!P1 LEA R14, P5, R11.reuse, R2.reuse, 0x2 ;  /* 0x000000020b0e9211 */ /* 0x0c0fe400078a10ff */
[C---:B------:R-:W-:Y:S01]  /*119c0*/  @!P0 LEA R12, P4, R10.reuse, R2, 0x2 ;  /* 0x000000020a0c8211 */ /* 0x040fe200078810ff */
[----:B------:R-:W-:Y:S01]  /*119d0*/  @!P2 ST.E.64 [R16.64], R62 ;  /* 0x0000003e1000a985 */ /* 0x000fe2000c101b08 */
[-C--:B------:R-:W-:Y:S02]  /*119e0*/  @!P1 LEA.HI.X R15, R11, R3.reuse, R48, 0x2, P5 ;  /* 0x000000030b0f9211 */ /* 0x080fe400028f1430 */
[----:B------:R-:W-:Y:S02]  /*119f0*/  ISETP.GE.AND P5, PT, R9, c[0x0][0x3c8], PT ;  /* 0x0000f20009007a0c */ /* 0x000fe40003fa6270 */
[----:B------:R-:W-:Y:S01]  /*11a00*/  @!P0 LEA.HI.X R13, R10, R3, R49, 0x2, P4 ;  /* 0x000000030a0d8211 */ /* 0x000fe200020f1431 */
[----:B------:R2:W-:Y:S01]  /*11a10*/  @!P1 ST.E.64 [R14.64], R66 ;  /* 0x000000420e009985 */ /* 0x0005e2000c101b08 */
[----:B------:R-:W-:-:S02]  /*11a20*/  ISETP.GE.AND P4, PT, R8, c[0x0][0x3c8], PT ;  /* 0x0000f20008007a0c */ /* 0x000fc40003f86270 */
[----:B------:R-:W-:Y:S01]  /*11a30*/  ISETP.GE.AND P2, PT, R6, c[0x0][0x3c8], PT ;  /* 0x0000f20006007a0c */ /* 0x000fe20003f46270 */
[----:B------:R3:W-:Y:S06]  /*11a40*/  @!P0 ST.E.64 [R12.64], R70 ;  /* 0x000000460c008985 */ /* 0x0007ec000c101b08 */
[----:B------:R-:W-:-:S04]  /*11a50*/  @!P5 LEA R10, P1, R9, R2, 0x2 ;  /* 0x00000002090ad211 */ /* 0x000fc800078210ff */
[----:B------:R-:W-:Y:S02]  /*11a60*/  @!P5 LEA.HI.X R11, R9, R3, R50, 0x2, P1 ;  /* 0x00000003090bd211 */ /* 0x000fe400008f1432 */
[----:B------:R-:W-:-:S03]  /*11a70*/  ISETP.GE.AND P1, PT, R5, c[0x0][0x3c8], PT ;  /* 0x0000f20005007a0c */ /* 0x000fc60003f26270 */
[----:B------:R4:W-:Y:S01]  /*11a80*/  @!P5 ST.E.64 [R10.64], R74 ;  /* 0x0000004a0a00d985 */ /* 0x0009e2000c101b08 */
[CC--:B--2---:R-:W-:Y:S02]  /*11a90*/  @!P4 LEA R14, P0, R8.reuse, R2.reuse, 0x2 ;  /* 0x00000002080ec211 */ /* 0x0c4fe400078010ff */
[CC--:B---3--:R-:W-:Y:S02]  /*11aa0*/  @!P3 LEA R12, P5, R7.reuse, R2.reuse, 0x2 ;  /* 0x00000002070cb211 */ /* 0x0c8fe400078a10ff */
[-C--:B------:R-:W-:Y:S02]  /*11ab0*/  @!P4 LEA.HI.X R15, R8, R3.reuse, R52, 0x2, P0 ;  /* 0x00000003080fc211 */ /* 0x080fe400000f1434 */
[----:B------:R-:W-:Y:S02]  /*11ac0*/  ISETP.GE.AND P0, PT, R4, c[0x0][0x3c8], PT ;  /* 0x0000f20004007a0c */ /* 0x000fe40003f06270 */
[----:B------:R-:W-:Y:S01]  /*11ad0*/  @!P3 LEA.HI.X R13, R7, R3, R51, 0x2, P5 ;  /* 0x00000003070db211 */ /* 0x000fe200028f1433 */
[----:B------:R2:W-:Y:S04]  /*11ae0*/  @!P4 ST.E.64 [R14.64], R78 ;  /* 0x0000004e0e00c985 */ /* 0x0005e8000c101b08 */
[----:B------:R2:W-:Y:S01]  /*11af0*/  @!P3 ST.E.64 [R12.64], R82 ;  /* 0x000000520c00b985 */ /* 0x0005e2000c101b08 */
[----:B----4-:R-:W-:-:S04]  /*11b00*/  @!P2 LEA R10, P5, R6, R2, 0x2 ;  /* 0x00000002060aa211 */ /* 0x010fc800078a10ff */
[----:B------:R-:W-:Y:S02]  /*11b10*/  @!P2 LEA.HI.X R11, R6, R3, R53, 0x2, P5 ;  /* 0x00000003060ba211 */ /* 0x000fe400028f1435 */
[----:B------:R-:W-:-:S03]  /*11b20*/  @!P1 LEA R8, P5, R5, R2, 0x2 ;  /* 0x0000000205089211 */ /* 0x000fc600078a10ff */
[----:B------:R2:W-:Y:S01]  /*11b30*/  @!P2 ST.E.64 [R10.64], R86 ;  /* 0x000000560a00a985 */ /* 0x0005e2000c101b08 */
[----:B------:R-:W-:Y:S02]  /*11b40*/  @!P1 LEA.HI.X R9, R5, R3, R54, 0x2, P5 ;  /* 0x0000000305099211 */ /* 0x000fe400028f1436 */
[----:B------:R-:W-:-:S03]  /*11b50*/  @!P0 LEA R6, P5, R4, R2, 0x2 ;  /* 0x0000000204068211 */ /* 0x000fc600078a10ff */
[----:B------:R2:W-:Y:S01]  /*11b60*/  @!P1 ST.E.64 [R8.64], R90 ;  /* 0x0000005a08009985 */ /* 0x0005e2000c101b08 */
[----:B------:R-:W-:-:S05]  /*11b70*/  @!P0 LEA.HI.X R7, R4, R3, R55, 0x2, P5 ;  /* 0x0000000304078211 */ /* 0x000fca00028f1437 */
[----:B------:R2:W-:Y:S01]  /*11b80*/  @!P0 ST.E.64 [R6.64], R94 ;  /* 0x0000005e06008985 */ /* 0x0005e2000c101b08 */
[----:B------:R-:W-:-:S13]  /*11b90*/  ISETP.GE.AND P0, PT, R0, c[0x0][0x3c8], PT ;  /* 0x0000f20000007a0c */ /* 0x000fda0003f06270 */
[----:B------:R-:W-:Y:S05]  /*11ba0*/  @P0 BRA `(.L_x_852) ;  /* 0x0000030000000947 */ /* 0x000fea0003800000 */
[----:B------:R-:W-:-:S04]  /*11bb0*/  LEA R2, P0, R0, R2, 0x2 ;  /* 0x0000000200027211 */ /* 0x000fc800078010ff */
[----:B------:R-:W-:-:S05]  /*11bc0*/  LEA.HI.X R3, R0, R3, R56, 0x2, P0 ;  /* 0x0000000300037211 */ /* 0x000fca00000f1438 */
[----:B------:R3:W-:Y:S01]  /*11bd0*/  ST.E.64 [R2.64], R98 ;  /* 0x0000006202007985 */ /* 0x0007e2000c101b08 */
[----:B------:R-:W-:Y:S05]  /*11be0*/  BRA `(.L_x_852) ;  /* 0x000002c000007947 */ /* 0x000fea0003800000 */
.L_x_848:
[----:B------:R-:W2:Y:S02]  /*11bf0*/  S2R R4, SR_TID.X ;  /* 0x0000000000047919 */ /* 0x000ea40000002100 */
[----:B--2---:R-:W-:-:S13]  /*11c00*/  ISETP.GT.AND P0, PT, R4, 0x7f, PT ;  /* 0x0000007f0400780c */ /* 0x004fda0003f04270 */
[----:B------:R-:W-:Y:S05]  /*11c10*/  @P0 BRA `(.L_x_852) ;  /* 0x0000029000000947 */ /* 0x000fea0003800000 */
[----:B------:R-:W2:Y:S01]  /*11c20*/  LDL.LU R3, [R1+0x58] ;  /* 0x0000580001037983 */ /* 0x000ea20000300800 */
[----:B------:R-:W-:-:S05]  /*11c30*/  MOV R2, c[0x0][0x4e8] ;  /* 0x00013a0000027a02 */ /* 0x000fca0000000f00 */
[----:B------:R-:W-:Y:S01]  /*11c40*/  IMAD R0, R2, c[0x0][0x388], RZ ;  /* 0x0000e20002007a24 */ /* 0x000fe200078e02ff */
[----:B--2---:R-:W-:-:S04]  /*11c50*/  IADD3 R4, R3, R4, RZ ;  /* 0x0000000403047210 */ /* 0x004fc80007ffe0ff */
[----:B------:R-:W-:-:S13]  /*11c60*/  ISETP.GE.AND P0, PT, R4, R0, PT ;  /* 0x000000000400720c */ /* 0x000fda0003f06270 */
[----:B------:R-:W-:Y:S05]  /*11c70*/  @P0 BRA `(.L_x_852) ;  /* 0x0000023000000947 */ /* 0x000fea0003800000 */
[----:B------:R-:W2:Y:S04]  /*11c80*/  LDL.LU R3, [R1+0x44] ;  /* 0x0000440001037983 */ /* 0x000ea80000300800 */
[----:B------:R-:W3:Y:S04]  /*11c90*/  LDL.LU R9, [R1+0x48] ;  /* 0x0000480001097983 */ /* 0x000ee80000300800 */
[----:B------:R-:W4:Y:S01]  /*11ca0*/  LDL.LU R8, [R1+0x4c] ;  /* 0x00004c0001087983 */ /* 0x000f220000300800 */
[----:B------:R-:W-:-:S13]  /*11cb0*/  ISETP.NE.AND P0, PT, R2, 0x1, PT ;  /* 0x000000010200780c */ /* 0x000fda0003f05270 */
[----:B------:R-:W-:Y:S01]  /*11cc0*/  @P0 IMAD.HI.U32 R7, R4, c[0x0][0x4ec], RZ ;  /* 0x00013b0004070a27 */ /* 0x000fe200078e00ff */
[----:B--2---:R-:W-:Y:S02]  /*11cd0*/  SHF.R.S32.HI R0, RZ, 0x1f, R3 ;  /* 0x0000001fff007819 */ /* 0x004fe40000011403 */
[----:B---3--:R-:W-:-:S03]  /*11ce0*/  SHF.R.S32.HI R6, RZ, 0x1f, R9 ;  /* 0x0000001fff067819 */ /* 0x008fc60000011409 */
[----:B------:R-:W-:-:S04]  /*11cf0*/  IMAD R0, R0, c[0x0][0x4d0], RZ ;  /* 0x0001340000007a24 */ /* 0x000fc800078e02ff */
[C---:B------:R-:W-:Y:S01]  /*11d00*/  IMAD R5, R3.reuse, c[0x0][0x4d4], R0 ;  /* 0x0001350003057a24 */ /* 0x040fe200078e0200 */
[----:B------:R-:W-:Y:S01]  /*11d10*/  MOV R0, R4 ;  /* 0x0000000400007202 */ /* 0x000fe20000000f00 */
[----:B------:R-:W-:Y:S01]  /*11d20*/  IMAD.WIDE.U32 R2, R3, c[0x0][0x4d0], RZ ;  /* 0x0001340003027a25 */ /* 0x000fe200078e00ff */
[----:B------:R-:W-:-:S03]  /*11d30*/  @P0 SHF.R.U32.HI R0, RZ, c[0x0][0x4f0], R7 ;  /* 0x00013c00ff000a19 */ /* 0x000fc60000011607 */
[----:B------:R-:W-:Y:S01]  /*11d40*/  IMAD R6, R6, c[0x0][0x4d8], RZ ;  /* 0x0001360006067a24 */ /* 0x000fe200078e02ff */
[----:B------:R-:W-:Y:S02]  /*11d50*/  IADD3 R3, R3, R5, RZ ;  /* 0x0000000503037210 */ /* 0x000fe40007ffe0ff */
[----:B----4-:R-:W-:Y:S01]  /*11d60*/  SHF.R.S32.HI R5, RZ, 0x1f, R8 ;  /* 0x0000001fff057819 */ /* 0x010fe20000011408 */
[C---:B------:R-:W-:Y:S01]  /*11d70*/  IMAD R7, R9.reuse, c[0x0][0x4dc], R6 ;  /* 0x0001370009077a24 */ /* 0x040fe200078e0206 */
[----:B------:R-:W-:Y:S01]  /*11d80*/  IADD3 R6, -R0, RZ, RZ ;  /* 0x000000ff00067210 */ /* 0x000fe20007ffe1ff */
[----:B------:R-:W-:-:S04]  /*11d90*/  IMAD.WIDE.U32 R2, R9, c[0x0][0x4d8], R2 ;  /* 0x0001360009027a25 */ /* 0x000fc800078e0002 */
[----:B------:R-:W-:Y:S01]  /*11da0*/  IMAD R5, R5, c[0x0][0x4e0], RZ ;  /* 0x0001380005057a24 */ /* 0x000fe200078e02ff */
[----:B------:R-:W-:Y:S01]  /*11db0*/  IADD3 R3, R3, R7, RZ ;  /* 0x0000000703037210 */ /* 0x000fe20007ffe0ff */
[----:B------:R-:W-:Y:S01]  /*11dc0*/  IMAD R4, R6, c[0x0][0x4e8], R4 ;  /* 0x00013a0006047a24 */ /* 0x000fe200078e0204 */
[----:B------:R-:W-:Y:S01]  /*11dd0*/  SHF.R.S32.HI R7, RZ, 0x1f, R0 ;  /* 0x0000001fff077819 */ /* 0x000fe20000011400 */
[C---:B------:R-:W-:Y:S02]  /*11de0*/  IMAD R6, R8.reuse, c[0x0][0x4e4], R5 ;  /* 0x0001390008067a24 */ /* 0x040fe400078e0205 */
[----:B------:R-:W-:Y:S01]  /*11df0*/  IMAD.WIDE.U32 R2, R8, c[0x0][0x4e0], R2 ;  /* 0x0001380008027a25 */ /* 0x000fe200078e0002 */
[----:B------:R-:W-:-:S04]  /*11e00*/  SHF.R.S32.HI R5, RZ, 0x1f, R4 ;  /* 0x0000001fff057819 */ /* 0x000fc80000011404 */
[----:B------:R-:W-:Y:S01]  /*11e10*/  IADD3 R2, P0, R0, R2, RZ ;  /* 0x0000000200027210 */ /* 0x000fe20007f1e0ff */
[----:B------:R-:W-:-:S03]  /*11e20*/  IMAD R0, R5, c[0x0][0x4c8], RZ ;  /* 0x0001320005007a24 */ /* 0x000fc600078e02ff */
[----:B------:R-:W-:Y:S01]  /*11e30*/  IADD3.X R3, R7, R3, R6, P0, !PT ;  /* 0x0000000307037210 */ /* 0x000fe200007fe406 */
[----:B------:R-:W-:-:S04]  /*11e40*/  IMAD R0, R4, c[0x0][0x4cc], R0 ;  /* 0x0001330004007a24 */ /* 0x000fc800078e0200 */
[----:B------:R-:W-:-:S05]  /*11e50*/  IMAD.WIDE.U32 R2, R4, c[0x0][0x4c8], R2 ;  /* 0x0001320004027a25 */ /* 0x000fca00078e0002 */
[----:B------:R-:W-:Y:S02]  /*11e60*/  IADD3 R0, R3, R0, RZ ;  /* 0x0000000003007210 */ /* 0x000fe40007ffe0ff */
[----:B------:R-:W-:-:S04]  /*11e70*/  LEA R4, P0, R2, c[0x0][0x4a8], 0x2 ;  /* 0x00012a0002047a11 */ /* 0x000fc800078010ff */
[----:B------:R-:W-:Y:S02]  /*11e80*/  LEA.HI.X R5, R2, c[0x0][0x4ac], R0, 0x2, P0 ;  /* 0x00012b0002057a11 */ /* 0x000fe400000f1400 */
[----:B------:R-:W-:-:S05]  /*11e90*/  MOV R0, 0xff800000 ;  /* 0xff80000000007802 */ /* 0x000fca0000000f00 */
[----:B------:R2:W-:Y:S02]  /*11ea0*/  STG.E [R4.64], R0 ;  /* 0x0000000004007986 */ /* 0x0005e4000c101908 */
.L_x_852:
[----:B------:R-:W-:Y:S05]  /*11eb0*/  BSYNC B1 ;  /* 0x0000000000017941 */ /* 0x000fea0003800000 */
.L_x_847:
[----:B------:R-:W-:-:S13]  /*11ec0*/  ISETP.NE.AND P0, PT, RZ, UR6, PT ;  /* 0x00000006ff007c0c */ /* 0x000fda000bf05270 */
[----:B------:R-:W-:Y:S01]  /*11ed0*/  @P0 WARPSYNC 0xffffffff ;  /* 0xffffffff00000948 */ /* 0x000fe20003800000 */
[----:B------:R-:W-:Y:S06]  /*11ee0*/  @P0 BAR.SYNC.DEFER_BLOCKING 0x5, 0x100 ;  /* 0x0144000000000b1d */ /* 0x000fec0000010000 */
[----:B--2---:R-:W2:Y:S04]  /*11ef0*/  @P0 LDS R0, [0x15100] ;  /* 0x01510000ff000984 */ /* 0x004ea80000000800 */
[----:B--2---:R2:W-:Y:S04]  /*11f00*/  @P0 STL [R1+0x5c], R0 ;  /* 0x00005c0001000387 */ /* 0x0045e80000100800 */
[----:B------:R-:W-:Y:S06]  /*11f10*/  @P0 BAR.ARV 0x4, 0x100 ;  /* 0x0104000000000b1d */ /* 0x000fec0000002000 */
[----:B------:R-:W-:Y:S05]  /*11f20*/  @P0 BRA `(.L_x_853) ;  /* 0x0000007000000947 */ /* 0x000fea0003800000 */
[----:B------:R-:W-:Y:S05]  /*11f30*/  BRA.DIV ~URZ, `(.L_x_854) ;  /* 0x000002227f007947 */ /* 0x000fea000b800000 */
[----:B--2---:R2:W4:Y:S02]  /*11f40*/  SHFL.IDX PT, R0, R57, RZ, 0x1f ;  /* 0x00001fff39007589 */ /* 0x00452400000e0000 */
.L_x_859:
[----:B------:R-:W-:Y:S01]  /*11f50*/  WARPSYNC 0xffffffff ;  /* 0xffffffff00007948 */ /* 0x000fe20003800000 */
[----:B------:R-:W-:Y:S06]  /*11f60*/  BAR.SYNC.DEFER_BLOCKING 0x4, 0x100 ;  /* 0x0104000000007b1d */ /* 0x000fec0000010000 */
[----:B----4-:R4:W-:Y:S04]  /*11f70*/  STL [R1+0x5c], R0 ;  /* 0x00005c0001007387 */ /* 0x0109e80000100800 */
[----:B------:R4:W-:Y:S04]  /*11f80*/  @!P6 STS [0x15100], R57 ;  /* 0x01510039ff00e388 */ /* 0x0009e80000000800 */
[----:B------:R-:W-:Y:S06]  /*11f90*/  BAR.ARV 0x5, 0x100 ;  /* 0x0144000000007b1d */ /* 0x000fec0000002000 */
.L_x_853:
[----:B--2-4-:R-:W2:Y:S02]  /*11fa0*/  LDL R0, [R1+0x5c] ;  /* 0x00005c0001007983 */ /* 0x014ea40000100800 */
[----:B--2---:R-:W-:-:S13]  /*11fb0*/  ISETP.GE.AND P0, PT, R0, c[0x0][0x538], PT ;  /* 0x00014e0000007a0c */ /* 0x004fda0003f06270 */
[----:B-1-3--:R-:W-:Y:S01]  /*11fc0*/  @P0 CALL.REL.NOINC `(.L_x_855) ;  /* 0x0000001000000944 */ /* 0x00afe20003c00000 */
[----:B------:R-:W-:Y:S05]  /*11fd0*/  BRA `(.L_x_856) ;  /* 0xfffee87000007947 */ /* 0x000fea000383ffff */
.L_x_855:
[----:B------:R-:W-:Y:S05]  /*11fe0*/  EXIT ;  /* 0x000000000000794d */ /* 0x000fea0003800000 */
.L_x_843:
[----:B-1----:R1:W5:Y:S01]  /*11ff0*/  LDL R2, [R1+0x18] ;  /* 0x0000180001027983 */ /* 0x0023620000100800 */
[----:B------:R-:W-:Y:S02]  /*12000*/  MOV R5, 0x2 ;  /* 0x0000000200057802 */ /* 0x000fe40000000f00 */
[----:B------:R-:W-:Y:S02]  /*12010*/  MOV R3, 0x12030 ;  /* 0x0001203000037802 */ /* 0x000fe40000000f00 */
[----:B-1---5:R-:W-:Y:S05]  /*12020*/  CALL.REL.NOINC `($__internal_16_$__cuda_sm70_shflsync_bfly_p) ;  /* 0x0000017000007944 */ /* 0x022fea0003c00000 */
[----:B------:R-:W-:Y:S01]  /*12030*/  MOV R0, R5 ;  /* 0x0000000500007202 */ /* 0x000fe20000000f00 */
[----:B------:R-:W-:Y:S05]  /*12040*/  BRA `(.L_x_857) ;  /* 0xffffdc9000007947 */ /* 0x000fea000383ffff */
.L_x_844:
[----:B------:R-:W-:Y:S01]  /*12050*/  IMAD.MOV.U32 R2, RZ, RZ, R0 ;  /* 0x000000ffff027224 */ /* 0x000fe200078e0000 */
[----:B------:R-:W-:Y:S02]  /*12060*/  MOV R5, 0x1 ;  /* 0x0000000100057802 */ /* 0x000fe40000000f00 */
[----:B------:R-:W-:Y:S02]  /*12070*/  MOV R3, 0x12090 ;  /* 0x0001209000037802 */ /* 0x000fe40000000f00 */
[----:B-----5:R-:W-:Y:S05]  /*12080*/  CALL.REL.NOINC `($__internal_16_$__cuda_sm70_shflsync_bfly_p) ;  /* 0x0000011000007944 */ /* 0x020fea0003c00000 */
[----:B------:R1:W5:Y:S01]  /*12090*/  LDL R2, [R1+0x1c] ;  /* 0x00001c0001027983 */ /* 0x0003620000100800 */
[----:B------:R-:W-:Y:S01]  /*120a0*/  FADD.FTZ R0, R0, R5 ;  /* 0x0000000500007221 */ /* 0x000fe20000010000 */
[----:B------:R-:W-:Y:S02]  /*120b0*/  MOV R5, 0x2 ;  /* 0x0000000200057802 */ /* 0x000fe40000000f00 */
[----:B------:R-:W-:-:S02]  /*120c0*/  MOV R3, 0x120e0 ;  /* 0x000120e000037802 */ /* 0x000fc40000000f00 */
[----:B-1---5:R-:W-:Y:S05]  /*120d0*/  CALL.REL.NOINC `($__internal_16_$__cuda_sm70_shflsync_bfly_p) ;  /* 0x000000c000007944 */ /* 0x022fea0003c00000 */
[----:B------:R-:W2:Y:S01]  /*120e0*/  LDL.LU R2, [R1+0x1c] ;  /* 0x00001c0001027983 */ /* 0x000ea20000300800 */
[----:B------:R-:W-:Y:S01]  /*120f0*/  MOV R3, 0x12140 ;  /* 0x0001214000037802 */ /* 0x000fe20000000f00 */
[----:B--2---:R-:W-:Y:S01]  /*12100*/  FADD.FTZ R4, R2, R5 ;  /* 0x0000000502047221 */ /* 0x004fe20000010000 */
[----:B------:R-:W-:-:S04]  /*12110*/  MOV R5, 0x1 ;  /* 0x0000000100057802 */ /* 0x000fc80000000f00 */
[----:B------:R-:W-:Y:S02]  /*12120*/  MOV R2, R4 ;  /* 0x0000000400027202 */ /* 0x000fe40000000f00 */
[----:B------:R-:W-:Y:S05]  /*12130*/  CALL.REL.NOINC `($__internal_16_$__cuda_sm70_shflsync_bfly_p) ;  /* 0x0000006000007944 */ /* 0x000fea0003c00000 */
[----:B------:R-:W-:Y:S01]  /*12140*/  MOV R3, R5 ;  /* 0x0000000500037202 */ /* 0x000fe20000000f00 */
[----:B------:R-:W-:Y:S05]  /*12150*/  BRA `(.L_x_858) ;  /* 0xffffdc1000007947 */ /* 0x000fea000383ffff */
.L_x_854:
[----:B--2---:R-:W-:Y:S02]  /*12160*/  MOV R0, R57 ;  /* 0x0000003900007202 */ /* 0x004fe40000000f00 */
[----:B---3--:R-:W-:Y:S02]  /*12170*/  MOV R2, 0x12190 ;  /* 0x0001219000027802 */ /* 0x008fe40000000f00 */
[----:B-1----:R-:W-:Y:S05]  /*12180*/  CALL.REL.NOINC `($__internal_17_$__cuda_sm70_shflsync_idx_p) ;  /* 0x0000006000007944 */ /* 0x002fea0003c00000 */
[----:B-12---:R-:W-:Y:S05]  /*12190*/  BRA `(.L_x_859) ;  /* 0xfffffdb000007947 */ /* 0x006fea000383ffff */
        .weak           $__internal_16_$__cuda_sm70_shflsync_bfly_p
        .type           $__internal_16_$__cuda_sm70_shflsync_bfly_p,@function
        .size           $__internal_16_$__cuda_sm70_shflsync_bfly_p,($__internal_17_$__cuda_sm70_shflsync_idx_p - $__internal_16_$__cuda_sm70_shflsync_bfly_p)
$__internal_16_$__cuda_sm70_shflsync_bfly_p:
[----:B------:R-:W-:Y:S04]  /*121a0*/  WARPSYNC R6 ;  /* 0x0000000600007348 */ /* 0x000fe80003800000 */
[----:B------:R1:W2:Y:S02]  /*121b0*/  SHFL.BFLY PT, R5, R2, R5, R7 ;  /* 0x0c00000502057389 */ /* 0x0002a400000e0007 */
[----:B-1----:R-:W-:Y:S02]  /*121c0*/  MOV R2, R3 ;  /* 0x0000000300027202 */ /* 0x002fe40000000f00 */
[----:B------:R-:W-:-:S04]  /*121d0*/  MOV R3, 0x0 ;  /* 0x0000000000037802 */ /* 0x000fc80000000f00 */
[----:B--2---:R-:W-:Y:S05]  /*121e0*/  RET.REL.NODEC R2 `(_ZN7cutlass13device_kernelIN5flash19enable_sm80_to_sm89INS1_16FlashAttnFwdSm80INS1_25CollectiveMainloopFwdSm80ILi8ELi1ELb1EN4cute5tupleIJNS5_1CILi128EEENS7_ILi96EEENS7_ILi192EEEEEELi192ENS_6half_tEfNS_4arch4Sm80ELb1ELb0ELb1ELb0ELb0ELb0ELb1ELb1EEENS1_21CollectiveEpilogueFwdINS6_IJS8_SA_S9_EEENS6_IJNS7_ILi1EEESI_SI_EEESC_SE_Li256ELb0ELb1ELb1ELb0EEENS1_30DynamicPersistentTileSchedulerILi256ELi256ELb1ELb1ELb0EEEEEEEEEvNT_6ParamsE) ;  /* 0xfffede1002007950 */ /* 0x004fea0003c3ffff */
        .weak           $__internal_17_$__cuda_sm70_shflsync_idx_p
        .type           $__internal_17_$__cuda_sm70_shflsync_idx_p,@function
        .size           $__internal_17_$__cuda_sm70_shflsync_idx_p,(.L_x_2474 - $__internal_17_$__cuda_sm70_shflsync_idx_p)
$__internal_17_$__cuda_sm70_shflsync_idx_p:
[----:B------:R-:W-:Y:S01]  /*121f0*/  MOV R3, 0x0 ;  /* 0x0000000000037802 */ /* 0x000fe20000000f00 */
[----:B------:R-:W-:Y:S04]  /*12200*/  WARPSYNC R100 ;  /* 0x0000006400007348 */ /* 0x000fe80003800000 */
[----:B------:R1:W2:Y:S01]  /*12210*/  SHFL.IDX PT, R0, R0, R106, R101 ;  /* 0x0000006a00007389 */ /* 0x0002a200000e0065 */
[----:B------:R-:W-:Y:S05]  /*12220*/  RET.REL.NODEC R2 `(_ZN7cutlass13device_kernelIN5flash19enable_sm80_to_sm89INS1_16FlashAttnFwdSm80INS1_25CollectiveMainloopFwdSm80ILi8ELi1ELb1EN4cute5tupleIJNS5_1CILi128EEENS7_ILi96EEENS7_ILi192EEEEEELi192ENS_6half_tEfNS_4arch4Sm80ELb1ELb0ELb1ELb0ELb0ELb0ELb1ELb1EEENS1_21CollectiveEpilogueFwdINS6_IJS8_SA_S9_EEENS6_IJNS7_ILi1EEESI_SI_EEESC_SE_Li256ELb0ELb1ELb1ELb0EEENS1_30DynamicPersistentTileSchedulerILi256ELi256ELb1ELb1ELb0EEEEEEEEEvNT_6ParamsE) ;  /* 0xfffeddd002007950 */ /* 0x000fea0003c3ffff */
.L_x_860:
        /* <DEDUP_REMOVED lines=13> */
.L_x_2474:


//--------------------- .text._ZN7cutlass13device_kernelIN5flash19enable_sm80_to_sm89INS1_16FlashAttnFwdSm80INS1_25CollectiveMainloopFwdSm80ILi8ELi1ELb0EN4cute5tupleIJNS5_1CILi128EEENS7_ILi64EEENS7_ILi192EEEEEELi192ENS_6half_tEfNS_4arch4Sm80ELb1ELb0ELb1ELb1ELb0ELb0ELb1ELb1EEENS1_21CollectiveEpilogueFwdINS6_IJS8_SA_S9_EEENS6_IJNS7_ILi1EEESI_SI_EEESC_SE_Li256ELb1ELb1ELb1ELb0EEENS1_36VarlenDynamicPersistentTileSchedulerILi128ELi64ELi256ELi256ELb1ELb1ELb0ELb1ELb1ELb1EEEEEEEEEvNT_6ParamsE --------------------------
	.section	.text._ZN7cutlass13device_kernelIN5flash19enable_sm80_to_sm89INS1_16FlashAttnFwdSm80INS1_25CollectiveMainloopFwdSm80ILi8ELi1ELb0EN4cute5tupleIJNS5_1CILi128EEENS7_ILi64EEENS7_ILi192EEEEEELi192ENS_6half_tEfNS_4arch4Sm80ELb1ELb0ELb1ELb1ELb0ELb0ELb1ELb1EEENS1_21CollectiveEpilogueFwdINS6_IJS8_SA_S9_EEENS6_IJNS7_ILi1EEESI_SI_EEESC_SE_Li256ELb1ELb1ELb1ELb0EEENS1_36VarlenDynamicPersistentTileSchedulerILi128ELi64ELi256ELi256ELb1ELb1ELb0ELb1ELb1ELb1EEEEEEEEEvNT_6ParamsE,"ax",@progbits
	.sectioninfo	@"SHI_REGISTERS=255"
	.align	128
.text._ZN7cutlass13device_kernelIN5flash19enable_sm80_to_sm89INS1_16FlashAttnFwdSm80INS1_25CollectiveMainloopFwdSm80ILi8ELi1ELb0EN4cute5tupleIJNS5_1CILi128EEENS7_ILi64EEENS7_ILi192EEEEEELi192ENS_6half_tEfNS_4arch4Sm80ELb1ELb0ELb1ELb1ELb0ELb0ELb1ELb1EEENS1_21CollectiveEpilogueFwdINS6_IJS8_SA_S9_EEENS6_IJNS7_ILi1EEESI_SI_EEESC_SE_Li256ELb1ELb1ELb1ELb0EEENS1_36VarlenDynamicPersistentTileSchedulerILi128ELi64ELi256ELi256ELb1ELb1ELb0ELb1ELb1ELb1EEEEEEEEEvNT_6ParamsE:
        .type           _ZN7cutlass13device_kernelIN5flash19enable_sm80_to_sm89INS1_16FlashAttnFwdSm80INS1_25CollectiveMainloopFwdSm80ILi8ELi1ELb0EN4cute5tupleIJNS5_1CILi128EEENS7_ILi64EEENS7_ILi192EEEEEELi192ENS_6half_tEfNS_4arch4Sm80ELb1ELb0ELb1ELb1ELb0ELb0ELb1ELb1EEENS1_21CollectiveEpilogueFwdINS6_IJS8_SA_S9_EEENS6_IJNS7_ILi1EEESI_SI_EEESC_SE_Li256ELb1ELb1ELb1ELb0EEENS1_36VarlenDynamicPersistentTileSchedulerILi128ELi64ELi256ELi256ELb1ELb1ELb0ELb1ELb1ELb1EEEEEEEEEvNT_6ParamsE,@function
        .size           _ZN7cutlass13device_kernelIN5flash19enable_sm80_to_sm89INS1_16FlashAttnFwdSm80INS1_25CollectiveMainloopFwdSm80ILi8ELi1ELb0EN4cute5tupleIJNS5_1CILi128EEENS7_ILi64EEENS7_ILi192EEEEEELi192ENS_6half_tEfNS_4arch4Sm80ELb1ELb0ELb1ELb1ELb0ELb0ELb1ELb1EEENS1_21CollectiveEpilogueFwdINS6_IJS8_SA_S9_EEENS6_IJNS7_ILi1EEESI_SI_EEESC_SE_Li256ELb1ELb1ELb1ELb0EEENS1_36VarlenDynamicPersistentTileSchedulerILi128ELi64ELi256ELi256ELb1ELb1ELb0ELb1ELb1ELb1EEEEEEEEEvNT_6ParamsE,(.L_x_2477 - _ZN7cutlass13device_kernelIN5flash19enable_sm80_to_sm89INS1_16FlashAttnFwdSm80INS1_25CollectiveMainloopFwdSm80ILi8ELi1ELb0EN4cute5tupleIJNS5_1CILi128EEENS7_ILi64EEENS7_ILi192EEEEEELi192ENS_6half_tEfNS_4arch4Sm80ELb1ELb0ELb1ELb1ELb0ELb0ELb1ELb1EEENS1_21CollectiveEpilogueFwdINS6_IJS8_SA_S9_EEENS6_IJNS7_ILi1EEESI_SI_EEESC_SE_Li256ELb1ELb1ELb1ELb0EEENS1_36VarlenDynamicPersistentTileSchedulerILi128ELi64ELi256ELi256ELb1ELb1ELb0ELb1ELb1ELb1EEEEEEEEEvNT_6ParamsE)
        .other          _ZN7cutlass13device_kernelIN5flash19enable_sm80_to_sm89INS1_16FlashAttnFwdSm80INS1_25CollectiveMainloopFwdSm80ILi8ELi1ELb0EN4cute5tupleIJNS5_1CILi128EEENS7_ILi64EEENS7_ILi192EEEEEELi192ENS_6half_tEfNS_4arch4Sm80ELb1ELb0ELb1ELb1ELb0ELb0ELb1ELb1EEENS1_21CollectiveEpilogueFwdINS6_IJS8_SA_S9_EEENS6_IJNS7_ILi1EEESI_SI_EEESC_SE_Li256ELb1ELb1ELb1ELb0EEENS1_36VarlenDynamicPersistentTileSchedulerILi128ELi64ELi256ELi256ELb1ELb1ELb0ELb1ELb1ELb1EEEEEEEEEvNT_6ParamsE,@"STO_CUDA_ENTRY STV_DEFAULT"
_ZN7cutlass13device_kernelIN5flash19enable_sm80_to_sm89INS1_16FlashAttnFwdSm80INS1_25CollectiveMainloopFwdSm80ILi8ELi1ELb0EN4cute5tupleIJNS5_1CILi128EEENS7_ILi64EEENS7_ILi192EEEEEELi192ENS_6half_tEfNS_4arch4Sm80ELb1ELb0ELb1ELb1ELb0ELb0ELb1ELb1EEENS1_21CollectiveEpilogueFwdINS6_IJS8_SA_S9_EEENS6_IJNS7_ILi1EEESI_SI_EEESC_SE_Li256ELb1ELb1ELb1ELb0EEENS1_36VarlenDynamicPersistentTileSchedulerILi128ELi64ELi256ELi256ELb1ELb1ELb0ELb1ELb1ELb1EEEEEEEEEvNT_6ParamsE:
        /* <DEDUP_REMOVED lines=52> */
.L_x_866:
        /* <DEDUP_REMOVED lines=16> */
.L_x_963:
        /* <DEDUP_REMOVED lines=16> */
.L_x_964:
[----:B---3--:R-:W-:-:S05]  /*0540*/  IMAD R0, R0, c[0x0][0x538], RZ ;  /* 0x00014e0000007a24 */ /* 0x008fca00078e02ff */
[----:B------:R-:W-:-:S04]  /*0550*/  IADD3 R7, R0, R7, RZ ;  /* 0x0000000700077210 */ /* 0x000fc80007ffe0ff */
[----:B------:R-:W-:-:S13]  /*0560*/  ISETP.GT.AND P0, PT, R7, UR4, PT ;  /* 0x0000000407007c0c */ /* 0x000fda000bf04270 */
[----:B-12---:R-:W-:Y:S05]  /*0570*/  @!P0 BRA `(.L_x_866) ;  /* 0xfffffdc000008947 */ /* 0x006fea000383ffff */
.L_x_862:
[----:B--2---:R-:W-:-:S05]  /*0580*/  IADD3 R232, -R0, R7, RZ ;  /* 0x0000000700e87210 */ /* 0x004fca0007ffe1ff */
[----:B------:R-:W-:-:S05]  /*0590*/  IMAD R0, R4, c[0x0][0x538], R232 ;  /* 0x00014e0004007a24 */ /* 0x000fca00078e02e8 */
[----:B------:R-:W-:Y:S01]  /*05a0*/  ISETP.GT.AND P0, PT, R0, UR4, PT ;  /* 0x0000000400007c0c */ /* 0x000fe2000bf04270 */
[----:B------:R-:W-:-:S12]  /*05b0*/  BRA.DIV ~URZ, `(.L_x_867) ;  /* 0x000107127f007947 */ /* 0x000fd8000b800000 */
[----:B------:R-:W-:-:S04]  /*05c0*/  VOTE.ANY R10, PT, !P0 ;  /* 0x00000000000a7806 */ /* 0x000fc800040e0100 */
.L_x_965:
[----:B------:R-:W1:Y:S02]  /*05d0*/  POPC R7, R10 ;  /* 0x0000000a00077309 */ /* 0x000e640000000000 */
[----:B-1----:R-:W-:Y:S01]  /*05e0*/  IADD3 R235, R7, R6, RZ ;  /* 0x0000000607eb7210 */ /* 0x002fe20007ffe0ff */
[----:B------:R-:W-:Y:S05]  /*05f0*/  BRA.DIV ~URZ, `(.L_x_868) ;  /* 0x000107227f007947 */ /* 0x000fea000b800000 */
[----:B------:R1:W2:Y:S01]  /*0600*/  SHFL.IDX PT, R233, R9, R7, 0x1f ;  /* 0x00001f0709e97589 */ /* 0x0002a200000e0000 */
[----:B------:R-:W-:-:S03]  /*0610*/  MOV R6, RZ ;  /* 0x000000ff00067202 */ /* 0x000fc60000000f00 */
[----:B------:R1:W3:Y:S04]  /*0620*/  SHFL.IDX PT, R9, R8, R7, 0x1f ;  /* 0x00001f0708097589 */ /* 0x0002e800000e0000 */
.L_x_966:
[----:B------:R-:W-:Y:S01]  /*0630*/  ISETP.NE.AND P0, PT, R10, RZ, PT ;  /* 0x000000ff0a00720c */ /* 0x000fe20003f05270 */
[----:B------:R-:W-:-:S12]  /*0640*/  BSSY B0, `(.L_x_869) ;  /* 0x0000005000007945 */ /* 0x000fd80003800000 */
[----:B------:R-:W-:Y:S05]  /*0650*/  @!P0 BRA `(.L_x_870) ;  /* 0x0000003000008947 */ /* 0x000fea0003800000 */
[----:B------:R-:W-:Y:S01]  /*0660*/  IADD3 R3, R7, -0x1, RZ ;  /* 0xffffffff07037810 */ /* 0x000fe20007ffe0ff */
[----:B------:R-:W-:Y:S05]  /*0670*/  BRA.DIV ~URZ, `(.L_x_871) ;  /* 0x000107827f007947 */ /* 0x000fea000b800000 */
[----:B------:R4:W1:Y:S02]  /*0680*/  SHFL.IDX PT, R6, R4, R3, 0x1f ;  /* 0x00001f0304067589 */ /* 0x00086400000e0000 */
.L_x_870:
[----:B------:R-:W-:Y:S05]  /*0690*/  BSYNC B0 ;  /* 0x0000000000007941 */ /* 0x000fea0003800000 */
.L_x_869:
        /* <DEDUP_REMOVED lines=67> */
.L_x_873:
        /* <DEDUP_REMOVED lines=68> */
.L_x_874:
[----:B------:R-:W-:Y:S05]  /*0f10*/  BSYNC B0 ;  /* 0x0000000000007941 */ /* 0x000fea0003800000 */
.L_x_872:
[----:B------:R-:W-:-:S04]  /*0f20*/  LOP3.LUT R0, RZ, R0, RZ, 0x33, !PT ;  /* 0x00000000ff007212 */ /* 0x000fc800078e33ff */
[----:B------:R-:W-:Y:S01]  /*0f30*/  IADD3 R233, R0, R233, RZ ;  /* 0x000000e900e97210 */ /* 0x000fe20007ffe0ff */
[----:B------:R-:W-:Y:S05]  /*0f40*/  BRA `(.L_x_875) ;  /* 0x0000004000007947 */ /* 0x000fea0003800000 */
.L_x_863:
[----:B--2---:R-:W-:Y:S01]  /*0f50*/  IMAD.MOV.U32 R233, RZ, RZ, RZ ;  /* 0x000000ffffe97224 */ /* 0x004fe200078e00ff */
[----:B------:R-:W-:Y:S01]  /*0f60*/  MOV R234, RZ ;  /* 0x000000ff00ea7202 */ /* 0x000fe20000000f00 */
[----:B------:R-:W-:Y:S01]  /*0f70*/  IMAD.U32 R232, RZ, RZ, UR4 ;  /* 0x00000004ffe87e24 */ /* 0x000fe2000f8e00ff */
[----:B------:R-:W-:Y:S02]  /*0f80*/  MOV R235, c[0x0][0x53c] ;  /* 0x00014f0000eb7a02 */ /* 0x000fe40000000f00 */
.L_x_875:
[----:B------:R-:W-:Y:S01]  /*0f90*/  ISETP.NE.AND P0, PT, R12, RZ, PT ;  /* 0x000000ff0c00720c */ /* 0x000fe20003f05270 */
[----:B------:R-:W-:-:S12]  /*0fa0*/  WARPSYNC 0xffffffff ;  /* 0xffffffff00007948 */ /* 0x000fd80003800000 */
[----:B------:R1:W-:Y:S04]  /*0fb0*/  @!P0 STS.128 [0x18100], R232 ;  /* 0x018100e8ff008388 */ /* 0x0003e80000000c00 */
[----:B------:R-:W-:Y:S06]  /*0fc0*/  BAR.ARV 0x5, 0x100 ;  /* 0x0144000000007b1d */ /* 0x000fec0000002000 */
.L_x_861:
        /* <DEDUP_REMOVED lines=70> */
[----:B------:R-:W-:Y:S01]  /*1430*/  IADD3 R238, R236, 0x40, RZ ;  /* 0x00000040ecee7810 */ /* 0x000fe20007ffe0ff */
[----:B------:R-:W-:Y:S01]  /*1440*/  IMAD.MOV.U32 R13, RZ, RZ, 0x20 ;  /* 0x00000020ff0d7424 */ /* 0x000fe200078e00ff */
[----:B------:R-:W-:Y:S01]  /*1450*/  LOP3.LUT R3, R3, 0xfffffe00, RZ, 0xc0, !PT ;  /* 0xfffffe0003037812 */ /* 0x000fe200078ec0ff */
[----:B------:R-:W-:Y:S01]  /*1460*/  IMAD.IADD R8, R5, 0x1, R2 ;  /* 0x0000000105087824 */ /* 0x000fe200078e0202 */
[----:B------:R-:W-:-:S02]  /*1470*/  LOP3.LUT R0, R0, 0x1ffffffe, RZ, 0xc0, !PT ;  /* 0x1ffffffe00007812 */ /* 0x000fc400078ec0ff */
        /* <DEDUP_REMOVED lines=9> */
[----:B------:R-:W-:Y:S01]  /*1510*/  IMAD R9, R9, 0x8, R16 ;  /* 0x0000000809097824 */ /* 0x000fe200078e0210 */
[----:B------:R-:W-:-:S02]  /*1520*/  SHF.R.S32.HI R7, RZ, 0x1f, R238 ;  /* 0x0000001fff077819 */ /* 0x000fc400000114ee */
[----:B------:R-:W-:Y:S02]  /*1530*/  SHF.R.S32.HI R6, RZ, 0x1f, R239 ;  /* 0x0000001fff067819 */ /* 0x000fe400000114ef */
[C---:B------:R-:W-:Y:S01]  /*1540*/  LOP3.LUT P6, RZ, R11.reuse, 0x2, RZ, 0xc0, !PT ;  /* 0x000000020bff7812 */ /* 0x040fe200078cc0ff */
[----:B------:R2:W-:Y:S01]  /*1550*/  STL [R1+0x14], R7 ;  /* 0x0000140701007387 */ /* 0x0005e20000100800 */
[----:B------:R-:W-:Y:S01]  /*1560*/  LOP3.LUT P5, RZ, R11, 0x4, RZ, 0xc0, !PT ;  /* 0x000000040bff7812 */ /* 0x000fe200078ac0ff */
[----:B------:R-:W-:Y:S01]  /*1570*/  IMAD.MOV.U32 R11, RZ, RZ, 0x40 ;  /* 0x00000040ff0b7424 */ /* 0x000fe200078e00ff */
[----:B------:R-:W-:Y:S01]  /*1580*/  LOP3.LUT P3, RZ, R10, 0x4, RZ, 0xc0, !PT ;  /* 0x000000040aff7812 */ /* 0x000fe2000786c0ff */
[----:B------:R3:W-:Y:S01]  /*1590*/  STL [R1+0x10], R6 ;  /* 0x0000100601007387 */ /* 0x0007e20000100800 */
[----:B------:R-:W-:Y:S02]  /*15a0*/  LEA R184, R0, 0x6100, 0x1 ;  /* 0x0000610000b87811 */ /* 0x000fe400078e08ff */
[C---:B------:R-:W-:Y:S01]  /*15b0*/  SEL R2, R11.reuse, 0xffffffc0, !P3 ;  /* 0xffffffc00b027807 */ /* 0x040fe20005800000 */
[----:B------:R4:W-:Y:S01]  /*15c0*/  STL [R1+0x4], R9 ;  /* 0x0000040901007387 */ /* 0x0009e20000100800 */
        /* <DEDUP_REMOVED lines=19> */
[----:B----4-:R-:W-:Y:S01]  /*1700*/  IADD3 R9, R229, 0xb8, RZ ;  /* 0x000000b8e5097810 */ /* 0x010fe20007ffe0ff */
        /* <DEDUP_REMOVED lines=33> */
.L_x_962:
        /* <DEDUP_REMOVED lines=12> */
[C---:B------:R-:W-:Y:S02]  /*19e0*/  @P2 LEA R2, P0, R243.reuse, c[0x0][0x370], 0x2 ;  /* 0x0000dc00f3022a11 */ /* 0x040fe400078010ff */
[C---:B------:R-:W-:Y:S01]  /*19f0*/  LEA R4, P4, R243.reuse, c[0x0][0x348], 0x2 ;  /* 0x0000d200f3047a11 */ /* 0x040fe200078810ff */
[----:B------:R1:W-:Y:S01]  /*1a00*/  STL [R1+0xc], R18 ;  /* 0x00000c1201007387 */ /* 0x0003e20000100800 */
[----:B------:R-:W-:Y:S02]  /*1a10*/  @P2 LEA.HI.X R3, R243, c[0x0][0x374], R18, 0x2, P0 ;  /* 0x0000dd00f3032a11 */ /* 0x000fe400000f1412 */
[----:B------:R-:W-:-:S03]  /*1a20*/  ISETP.NE.U32.AND P0, PT, RZ, c[0x0][0x350], PT ;  /* 0x0000d400ff007a0c */ /* 0x000fc60003f05070 */
[----:B------:R2:W5:Y:S01]  /*1a30*/  @P2 LDG.E R9, [R2.64] ;  /* 0x0000000602092981 */ /* 0x000562000c1e1900 */
[----:B------:R-:W-:Y:S02]  /*1a40*/  ISETP.NE.AND.EX P0, PT, RZ, c[0x0][0x354], PT, P0 ;  /* 0x0000d500ff007a0c */ /* 0x000fe40003f05300 */
[C---:B------:R-:W-:Y:S02]  /*1a50*/  @P5 LEA R6, P2, R243.reuse, c[0x0][0x360], 0x2 ;  /* 0x0000d800f3065a11 */ /* 0x040fe400078410ff */
[C-C-:B------:R-:W-:Y:S02]  /*1a60*/  LEA.HI.X R5, R243.reuse, c[0x0][0x34c], R18.reuse, 0x2, P4 ;  /* 0x0000d300f3057a11 */ /* 0x140fe400020f1412 */
[----:B------:R-:W-:-:S03]  /*1a70*/  @P5 LEA.HI.X R7, R243, c[0x0][0x364], R18, 0x2, P2 ;  /* 0x0000d900f3075a11 */ /* 0x000fc600010f1412 */
[----:B------:R1:W5:Y:S04]  /*1a80*/  @P1 LDG.E R8, [R4.64] ;  /* 0x0000000604081981 */ /* 0x000368000c1e1900 */
[----:B------:R1:W5:Y:S01]  /*1a90*/  @P5 LDG.E R231, [R6.64] ;  /* 0x0000000606e75981 */ /* 0x000362000c1e1900 */
[----:B--2---:R-:W-:-:S04]  /*1aa0*/  LEA R2, P3, R243, c[0x0][0x350], 0x2 ;  /* 0x0000d400f3027a11 */ /* 0x004fc800078610ff */
[----:B------:R-:W-:-:S05]  /*1ab0*/  LEA.HI.X R3, R243, c[0x0][0x354], R18, 0x2, P3 ;  /* 0x0000d500f3037a11 */ /* 0x000fca00018f1412 */
[----:B------:R1:W5:Y:S01]  /*1ac0*/  @P0 LDG.E R10, [R2.64] ;  /* 0x00000006020a0981 */ /* 0x000362000c1e1900 */
[----:B------:R-:W-:-:S05]  /*1ad0*/  LOP3.LUT R19, R234, 0xffff, RZ, 0xc0, !PT ;  /* 0x0000ffffea137812 */ /* 0x000fca00078ec0ff */
[----:B------:R1:W-:Y:S01]  /*1ae0*/  STL [R1], R19 ;  /* 0x0000001301007387 */ /* 0x0003e20000100800 */
[----:B------:R-:W-:Y:S01]  /*1af0*/  YIELD ;  /* 0x0000000000007946 */ /* 0x000fe20003800000 */
[----:B------:R-:W-:Y:S05]  /*1b00*/  @P5 BRA `(.L_x_876) ;  /* 0x0000005000005947 */ /* 0x000fea0003800000 */
[----:B-----5:R-:W-:Y:S01]  /*1b10*/  MOV R231, c[0x0][0x168] ;  /* 0x00005a0000e77a02 */ /* 0x020fe20000000f00 */
[----:B------:R-:W-:Y:S05]  /*1b20*/  @!P1 BRA `(.L_x_876) ;  /* 0x0000003000009947 */ /* 0x000fea0003800000 */
[----:B-1----:R-:W2:Y:S04]  /*1b30*/  LDG.E R6, [R4.64] ;  /* 0x0000000604067981 */ /* 0x002ea8000c1e1900 */
[----:B------:R-:W2:Y:S02]  /*1b40*/  LDG.E R0, [R4.64+0x4] ;  /* 0x0000040604007981 */ /* 0x000ea4000c1e1900 */
[----:B--2---:R-:W-:Y:S02]  /*1b50*/  IADD3 R231, -R6, R0, RZ ;  /* 0x0000000006e77210 */ /* 0x004fe40007ffe1ff */
.L_x_876:
[----:B------:R-:W-:-:S04]  /*1b60*/  ISETP.NE.U32.AND P2, PT, RZ, c[0x0][0x368], PT ;  /* 0x0000da00ff007a0c */ /* 0x000fc80003f45070 */
[----:B------:R-:W-:-:S13]  /*1b70*/  ISETP.NE.AND.EX P2, PT, RZ, c[0x0][0x36c], PT, P2 ;  /* 0x0000db00ff007a0c */ /* 0x000fda0003f45320 */
[----:B------:R-:W-:Y:S05]  /*1b80*/  @!P2 BRA `(.L_x_877) ;  /* 0x000000400000a947 */ /* 0x000fea0003800000 */
[----:B-1----:R-:W-:-:S04]  /*1b90*/  LEA R2, P2, R243, c[0x0][0x368], 0x2 ;  /* 0x0000da00f3027a11 */ /* 0x002fc800078410ff */
[----:B------:R-:W-:-:S05]  /*1ba0*/  LEA.HI.X R3, R243, c[0x0][0x36c], R18, 0x2, P2 ;  /* 0x0000db00f3037a11 */ /* 0x000fca00010f1412 */
[----:B------:R1:W5:Y:S01]  /*1bb0*/  LDG.E R0, [R2.64] ;  /* 0x0000000602007981 */ /* 0x000362000c1e1900 */
[----:B------:R-:W-:Y:S05]  /*1bc0*/  BRA `(.L_x_878) ;  /* 0x0000005000007947 */ /* 0x000fea0003800000 */
.L_x_877:
[----:B------:R-:W-:Y:S01]  /*1bd0*/  MOV R0, c[0x0][0x1d0] ;  /* 0x0000740000007a02 */ /* 0x000fe20000000f00 */
[----:B------:R-:W-:Y:S05]  /*1be0*/  @!P0 BRA `(.L_x_878) ;  /* 0x0000003000008947 */ /* 0x000fea0003800000 */
[----:B-1----:R-:W2:Y:S04]  /*1bf0*/  LDG.E R4, [R2.64] ;  /* 0x0000000602047981 */ /* 0x002ea8000c1e1900 */
[----:B------:R-:W2:Y:S02]  /*1c00*/  LDG.E R0, [R2.64+0x4] ;  /* 0x0000040602007981 */ /* 0x000ea4000c1e1900 */
[----:B--2---:R-:W-:Y:S02]  /*1c10*/  IADD3 R0, -R4, R0, RZ ;  /* 0x0000000004007210 */ /* 0x004fe40007ffe1ff */
.L_x_878:
[----:B-1----:R-:W-:Y:S01]  /*1c20*/  IMAD.MOV.U32 R2, RZ, RZ, c[0x0][0x2c4] ;  /* 0x0000b100ff027624 */ /* 0x002fe200078e00ff */
[----:B------:R-:W-:Y:S01]  /*1c30*/  BSSY B0, `(.L_x_879) ;  /* 0x000003c000007945 */ /* 0x000fe20003800000 */
[----:B------:R-:W-:-:S02]  /*1c40*/  IMAD.SHL.U32 R233, R233, 0x80, RZ ;  /* 0x00000080e9e97824 */ /* 0x000fc400078e00ff */
[--C-:B-----5:R-:W-:Y:S01]  /*1c50*/  IMAD.IADD R230, R0, 0x1, -R9.reuse ;  /* 0x0000000100e67824 */ /* 0x120fe200078e0a09 */
[----:B------:R-:W-:Y:S01]  /*1c60*/  ISETP.NE.AND P2, PT, R2, 0x1, PT ;  /* 0x000000010200780c */ /* 0x000fe20003f45270 */
[----:B------:R-:W-:Y:S01]  /*1c70*/  IMAD.IADD R12, R10, 0x1, R9 ;  /* 0x000000010a0c7824 */ /* 0x000fe200078e0209 */
[----:B------:R-:W-:Y:S02]  /*1c80*/  IADD3 R2, R233, 0x7f, RZ ;  /* 0x0000007fe9027810 */ /* 0x000fe40007ffe0ff */
[----:B------:R-:W-:-:S03]  /*1c90*/  IADD3 R3, R230, 0x40, -R231 ;  /* 0x00000040e6037810 */ /* 0x000fc60007ffe8e7 */
[----:B------:R-:W-:-:S06]  /*1ca0*/  IMAD.MOV.U32 R0, RZ, RZ, R2 ;  /* 0x000000ffff007224 */ /* 0x000fcc00078e0002 */
[----:B------:R-:W-:Y:S01]  /*1cb0*/  @P2 IMAD.HI.U32 R4, R2, c[0x0][0x2c8], RZ ;  /* 0x0000b20002042a27 */ /* 0x000fe200078e00ff */
[----:B------:R-:W-:-:S04]  /*1cc0*/  IADD3 R2, R230, 0x3f, RZ ;  /* 0x0000003fe6027810 */ /* 0x000fc80007ffe0ff */
[----:B------:R-:W-:-:S05]  /*1cd0*/  @P2 SHF.R.U32.HI R0, RZ, c[0x0][0x2cc], R4 ;  /* 0x0000b300ff002a19 */ /* 0x000fca0000011604 */
[----:B------:R-:W-:Y:S01]  /*1ce0*/  IMAD.IADD R0, R3, 0x1, R0 ;  /* 0x0000000103007824 */ /* 0x000fe200078e0200 */
[----:B------:R-:W-:-:S04]  /*1cf0*/  SHF.R.S32.HI R3, RZ, 0x1f, R2 ;  /* 0x0000001fff037819 */ /* 0x000fc80000011402 */
[----:B------:R-:W-:Y:S02]  /*1d00*/  SHF.R.S32.HI R4, RZ, 0x1f, R0 ;  /* 0x0000001fff047819 */ /* 0x000fe40000011400 */
[----:B------:R-:W-:Y:S02]  /*1d10*/  LEA.HI R2, R3, R2, RZ, 0x6 ;  /* 0x0000000203027211 */ /* 0x000fe400078f30ff */
[----:B------:R-:W-:Y:S02]  /*1d20*/  LEA.HI R0, R4, R0, RZ, 0x6 ;  /* 0x0000000004007211 */ /* 0x000fe400078f30ff */
[----:B------:R-:W-:Y:S02]  /*1d30*/  SHF.R.S32.HI R2, RZ, 0x6, R2 ;  /* 0x00000006ff027819 */ /* 0x000fe40000011402 */
[----:B------:R-:W-:Y:S02]  /*1d40*/  SHF.R.S32.HI R0, RZ, 0x6, R0 ;  /* 0x00000006ff007819 */ /* 0x000fe40000011400 */
[----:B------:R-:W-:-:S02]  /*1d50*/  LOP3.LUT R3, R234, 0xff000000, RZ, 0xc0, !PT ;  /* 0xff000000ea037812 */ /* 0x000fc400078ec0ff */
[----:B------:R-:W-:Y:S01]  /*1d60*/  IMNMX R6, R2, R0, PT ;  /* 0x0000000002067217 */ /* 0x000fe20003800200 */
[----:B------:R-:W-:Y:S01]  /*1d70*/  IMAD.MOV.U32 R2, RZ, RZ, RZ ;  /* 0x000000ffff027224 */ /* 0x000fe200078e00ff */
[----:B------:R-:W-:Y:S02]  /*1d80*/  LOP3.LUT R4, R234, 0xff0000, RZ, 0xc0, !PT ;  /* 0x00ff0000ea047812 */ /* 0x000fe400078ec0ff */
[----:B------:R-:W-:Y:S02]  /*1d90*/  SHF.R.U32.HI R0, RZ, 0x8, R3 ;  /* 0x00000008ff007819 */ /* 0x000fe40000011603 */
[----:B------:R-:W-:Y:S02]  /*1da0*/  ISETP.GE.AND P3, PT, R6, 0x1, PT ;  /* 0x000000010600780c */ /* 0x000fe40003f66270 */
[----:B------:R-:W-:-:S04]  /*1db0*/  LEA.HI R0, R4, R0, RZ, 0x10 ;  /* 0x0000000004007211 */ /* 0x000fc800078f80ff */
        /* <DEDUP_REMOVED lines=35> */
.L_x_880:
[----:B------:R-:W-:Y:S05]  /*1ff0*/  BSYNC B0 ;  /* 0x0000000000007941 */ /* 0x000fea0003800000 */
.L_x_879:
        /* <DEDUP_REMOVED lines=62> */
[----:B------:R-:W-:Y:S01]  /*23e0*/  SHF.R.S32.HI R6, RZ, 0x1f, R12 ;  /* 0x0000001fff067819 */ /* 0x000fe2000001140c */
[----:B------:R-:W5:Y:S01]  /*23f0*/  S2R R7, SR_TID.X ;  /* 0x0000000000077919 */ /* 0x000f620000002100 */
[----:B------:R-:W-:Y:S01]  /*2400*/  ISETP.GE.AND P5, PT, R236, c[0x0][0x1d4], PT ;  /* 0x00007500ec007a0c */ /* 0x000fe20003fa6270 */
[----:B------:R-:W-:Y:S01]  /*2410*/  IMAD R0, R0, c[0x0][0x178], RZ ;  /* 0x00005e0000007a24 */ /* 0x000fe200078e02ff */
[----:B------:R-:W-:Y:S02]  /*2420*/  ISETP.GE.AND P6, PT, R239, c[0x0][0x198], PT ;  /* 0x00006600ef007a0c */ /* 0x000fe40003fc6270 */
[----:B------:R-:W-:Y:S01]  /*2430*/  IADD3 R68, R17, -0x1, RZ ;  /* 0xffffffff11447810 */ /* 0x000fe20007ffe0ff */
[----:B------:R-:W-:-:S02]  /*2440*/  IMAD R0, R8, c[0x0][0x17c], R0 ;  /* 0x00005f0008007a24 */ /* 0x000fc400078e0200 */
[----:B---3--:R-:W-:Y:S01]  /*2450*/  IMAD.WIDE.U32 R2, R8, c[0x0][0x178], RZ ;  /* 0x00005e0008027a25 */ /* 0x008fe200078e00ff */
[----:B------:R-:W-:Y:S02]  /*2460*/  SEL R8, R18, RZ, !P1 ;  /* 0x000000ff12087207 */ /* 0x000fe40004800000 */
[----:B-----5:R-:W-:Y:S01]  /*2470*/  SHF.R.S32.HI R16, RZ, 0x1f, R7 ;  /* 0x0000001fff107819 */ /* 0x020fe20000011407 */
[----:B------:R-:W-:Y:S02]  /*2480*/  IMAD.IADD R3, R3, 0x1, R0 ;  /* 0x0000000103037824 */ /* 0x000fe400078e0200 */
[----:B------:R-:W-:Y:S01]  /*2490*/  IMAD R9, R8, c[0x0][0x1c0], RZ ;  /* 0x0000700008097a24 */ /* 0x000fe200078e02ff */
[----:B------:R-:W-:-:S04]  /*24a0*/  LEA.HI R16, R16, R7, RZ, 0x3 ;  /* 0x0000000710107211 */ /* 0x000fc800078f18ff */
[----:B------:R-:W-:Y:S01]  /*24b0*/  SHF.R.S32.HI R16, RZ, 0x3, R16 ;  /* 0x00000003ff107819 */ /* 0x000fe20000011410 */
[----:B--2---:R-:W-:Y:S02]  /*24c0*/  IMAD.IADD R10, R4, 0x1, R233 ;  /* 0x00000001040a7824 */ /* 0x004fe400078e02e9 */
[----:B-1----:R-:W-:Y:S01]  /*24d0*/  IMAD.WIDE.U32 R4, R19, c[0x0][0x1b8], R2 ;  /* 0x00006e0013047a25 */ /* 0x002fe200078e0002 */
[----:B------:R-:W-:Y:S02]  /*24e0*/  IADD3 R2, P4, R16, R12, RZ ;  /* 0x0000000c10027210 */ /* 0x000fe40007f9e0ff */
[----:B------:R-:W-:Y:S01]  /*24f0*/  MOV R0, R10 ;  /* 0x0000000a00007202 */ /* 0x000fe20000000f00 */
[----:B------:R-:W-:Y:S01]  /*2500*/  @P2 IMAD.HI.U32 R7, R10, c[0x0][0x2c8], RZ ;  /* 0x0000b2000a072a27 */ /* 0x000fe200078e00ff */
[----:B------:R-:W-:Y:S02]  /*2510*/  SEL R3, R243, RZ, !P1 ;  /* 0x000000fff3037207 */ /* 0x000fe40004800000 */
[----:B------:R-:W-:Y:S01]  /*2520*/  LEA.HI.X.SX32 R8, R16, R6, 0x1, P4 ;  /* 0x0000000610087211 */ /* 0x000fe200020f0eff */
[----:B------:R-:W-:Y:S01]  /*2530*/  IMAD R5, R19, c[0x0][0x1bc], R5 ;  /* 0x00006f0013057a24 */ /* 0x000fe200078e0205 */
[----:B------:R-:W-:Y:S01]  /*2540*/  @P2 SHF.R.U32.HI R0, RZ, c[0x0][0x2cc], R7 ;  /* 0x0000b300ff002a19 */ /* 0x000fe20000011607 */
[C---:B------:R-:W-:Y:S01]  /*2550*/  IMAD R12, R3.reuse, c[0x0][0x1c4], R9 ;  /* 0x00007100030c7a24 */ /* 0x040fe200078e0209 */
[----:B------:R-:W-:Y:S01]  /*2560*/  ISETP.GE.AND P4, PT, R238, c[0x0][0x1d4], PT ;  /* 0x00007500ee007a0c */ /* 0x000fe20003f86270 */
[----:B------:R-:W-:Y:S01]  /*2570*/  IMAD.WIDE.U32 R4, R3, c[0x0][0x1c0], R4 ;  /* 0x0000700003047a25 */ /* 0x000fe200078e0004 */
[----:B------:R-:W-:-:S03]  /*2580*/  SHF.R.S32.HI R11, RZ, 0x1f, R0 ;  /* 0x0000001fff0b7819 */ /* 0x000fc60000011400 */
[C---:B------:R-:W-:Y:S02]  /*2590*/  IMAD R15, R8.reuse, c[0x0][0x1e0], RZ ;  /* 0x00007800080f7a24 */ /* 0x040fe400078e02ff */
[----:B------:R-:W-:Y:S02]  /*25a0*/  IMAD R14, R8, c[0x0][0x208], RZ ;  /* 0x00008200080e7a24 */ /* 0x000fe400078e02ff */
[----:B------:R-:W-:Y:S02]  /*25b0*/  IMAD.IADD R3, R5, 0x1, R12 ;  /* 0x0000000105037824 */ /* 0x000fe400078e020c */
[----:B------:R-:W-:-:S04]  /*25c0*/  IMAD.WIDE.U32 R6, R2, c[0x0][0x1e0], R236 ;  /* 0x0000780002067a25 */ /* 0x000fc800078e00ec */
[----:B------:R-:W-:-:S04]  /*25d0*/  IMAD.WIDE.U32 R8, R2, c[0x0][0x208], R236 ;  /* 0x0000820002087a25 */ /* 0x000fc800078e00ec */
[C---:B------:R-:W-:Y:S02]  /*25e0*/  IMAD R12, R2.reuse, c[0x0][0x1e4], R15 ;  /* 0x00007900020c7a24 */ /* 0x040fe400078e020f */
[----:B------:R-:W-:Y:S02]  /*25f0*/  IMAD R14, R2, c[0x0][0x20c], R14 ;  /* 0x00008300020e7a24 */ /* 0x000fe400078e020e */
[----:B------:R-:W-:Y:S01]  /*2600*/  IMAD R5, R11, c[0x0][0x1b0], RZ ;  /* 0x00006c000b057a24 */ /* 0x000fe200078e02ff */
[C---:B------:R-:W-:Y:S01]  /*2610*/  IADD3 R11, -R0.reuse, RZ, RZ ;  /* 0x000000ff000b7210 */ /* 0x040fe20007ffe1ff */
[----:B------:R-:W-:Y:S01]  /*2620*/  IMAD.MOV.U32 R2, RZ, RZ, R4 ;  /* 0x000000ffff027224 */ /* 0x000fe200078e0004 */
[----:B------:R-:W-:Y:S01]  /*2630*/  IADD3 R7, R7, R12, RZ ;  /* 0x0000000c07077210 */ /* 0x000fe20007ffe0ff */
[C---:B------:R-:W-:Y:S01]  /*2640*/  IMAD R4, R0.reuse, c[0x0][0x1b4], R5 ;  /* 0x00006d0000047a24 */ /* 0x040fe200078e0205 */
[----:B------:R-:W-:Y:S01]  /*2650*/  SEL R12, RZ, 0x1, P5 ;  /* 0x00000001ff0c7807 */ /* 0x000fe20002800000 */
[----:B------:R-:W-:-:S04]  /*2660*/  IMAD.WIDE.U32 R2, R0, c[0x0][0x1b0], R2 ;  /* 0x00006c0000027a25 */ /* 0x000fc800078e0002 */
[----:B------:R-:W-:Y:S01]  /*2670*/  IMAD R0, R11, c[0x0][0x2c4], R10 ;  /* 0x0000b1000b007a24 */ /* 0x000fe200078e020a */
[----:B------:R-:W-:Y:S01]  /*2680*/  IADD3 R3, R3, R4, RZ ;  /* 0x0000000403037210 */ /* 0x000fe20007ffe0ff */
[----:B------:R-:W-:Y:S01]  /*2690*/  IMAD.MOV.U32 R4, RZ, RZ, R8 ;  /* 0x000000ffff047224 */ /* 0x000fe200078e0008 */
[----:B------:R-:W-:Y:S01]  /*26a0*/  SEL R8, RZ, 0xffffffff, P4 ;  /* 0xffffffffff087807 */ /* 0x000fe20002000000 */
[----:B------:R-:W-:Y:S01]  /*26b0*/  IMAD.IADD R5, R9, 0x1, R14 ;  /* 0x0000000109057824 */ /* 0x000fe200078e020e */
[----:B------:R-:W-:Y:S02]  /*26c0*/  SHF.R.S32.HI R10, RZ, 0x1f, R0 ;  /* 0x0000001fff0a7819 */ /* 0x000fe40000011400 */
[----:B------:R-:W-:Y:S01]  /*26d0*/  SHF.L.U32 R11, R8, 0x1, RZ ;  /* 0x00000001080b7819 */ /* 0x000fe200000006ff */
[----:B------:R-:W-:-:S03]  /*26e0*/  IMAD.WIDE.U32 R8, R19, c[0x0][0x1e8], R6 ;  /* 0x00007a0013087a25 */ /* 0x000fc600078e0006 */
[----:B------:R-:W-:Y:S01]  /*26f0*/  LOP3.LUT R15, R11, 0x2, R12, 0xe2, !PT ;  /* 0x000000020b0f7812 */ /* 0x000fe200078ee20c */
[----:B------:R-:W-:Y:S02]  /*2700*/  IMAD R10, R10, c[0x0][0x1a8], RZ ;  /* 0x00006a000a0a7a24 */ /* 0x000fe400078e02ff */
[----:B------:R-:W-:-:S04]  /*2710*/  IMAD.WIDE.U32 R6, R0, c[0x0][0x1a8], R2 ;  /* 0x00006a0000067a25 */ /* 0x000fc800078e0002 */
[----:B------:R-:W-:Y:S01]  /*2720*/  IMAD R10, R0, c[0x0][0x1ac], R10 ;  /* 0x00006b00000a7a24 */ /* 0x000fe200078e020a */
[----:B----4-:R-:W-:Y:S01]  /*2730*/  @P3 SHF.R.S32.HI R0, RZ, 0x1f, R13 ;  /* 0x0000001fff003819 */ /* 0x010fe2000001140d */
[----:B------:R-:W-:Y:S01]  /*2740*/  @!P3 IMAD.MOV.U32 R0, RZ, RZ, R18 ;  /* 0x000000ffff00b224 */ /* 0x000fe200078e0012 */
[C---:B------:R-:W-:Y:S01]  /*2750*/  LEA R14, P1, R6.reuse, c[0x0][0x160], 0x1 ;  /* 0x00005800060e7a11 */ /* 0x040fe200078208ff */
[----:B------:R-:W-:Y:S01]  /*2760*/  IMAD.IADD R7, R7, 0x1, R10 ;  /* 0x0000000107077824 */ /* 0x000fe200078e020a */
[----:B------:R-:W-:Y:S01]  /*2770*/  @!P3 MOV R13, R243 ;  /* 0x000000f3000db202 */ /* 0x000fe20000000f00 */
[C---:B------:R-:W-:Y:S01]  /*2780*/  IMAD.WIDE.U32 R2, R19.reuse, c[0x0][0x210], R4 ;  /* 0x0000840013027a25 */ /* 0x040fe200078e0004 */
[----:B------:R-:W-:Y:S02]  /*2790*/  MOV R4, R8 ;  /* 0x0000000800047202 */ /* 0x000fe40000000f00 */
[----:B------:R-:W-:Y:S01]  /*27a0*/  LEA.HI.X R11, R6, c[0x0][0x164], R7, 0x1, P1 ;  /* 0x00005900060b7a11 */ /* 0x000fe200008f0c07 */
[C---:B------:R-:W-:Y:S01]  /*27b0*/  IMAD R5, R19.reuse, c[0x0][0x1ec], R9 ;  /* 0x00007b0013057a24 */ /* 0x040fe200078e0209 */
[----:B------:R-:W-:Y:S01]  /*27c0*/  SEL R6, R0, RZ, !P0 ;  /* 0x000000ff00067207 */ /* 0x000fe20004000000 */
[----:B------:R-:W-:Y:S01]  /*27d0*/  IMAD R3, R19, c[0x0][0x214], R3 ;  /* 0x0000850013037a24 */ /* 0x000fe200078e0203 */
[----:B------:R-:W-:Y:S01]  /*27e0*/  SEL R0, R13, RZ, !P0 ;  /* 0x000000ff0d007207 */ /* 0x000fe20004000000 */
[----:B------:R-:W-:Y:S01]  /*27f0*/  IMAD.IADD R9, R16, 0x1, R233 ;  /* 0x0000000110097824 */ /* 0x000fe200078e02e9 */
[----:B------:R-:W-:Y:S01]  /*2800*/  ISETP.GE.AND P3, PT, R239, c[0x0][0x1d4], PT ;  /* 0x00007500ef007a0c */ /* 0x000fe20003f66270 */
[----:B------:R-:W-:Y:S01]  /*2810*/  IMAD R8, R6, c[0x0][0x1f0], RZ ;  /* 0x00007c0006087a24 */ /* 0x000fe200078e02ff */
[----:B------:R-:W-:Y:S01]  /*2820*/  ISETP.GE.AND P1, PT, R236, c[0x0][0x198], PT ;  /* 0x00006600ec007a0c */ /* 0x000fe20003f26270 */
[----:B------:R-:W-:Y:S01]  /*2830*/  IMAD R7, R6, c[0x0][0x218], RZ ;  /* 0x0000860006077a24 */ /* 0x000fe200078e02ff */
[----:B------:R-:W-:Y:S01]  /*2840*/  ISETP.GE.AND P0, PT, R238, c[0x0][0x198], PT ;  /* 0x00006600ee007a0c */ /* 0x000fe20003f06270 */
[C---:B------:R-:W-:Y:S01]  /*2850*/  IMAD R8, R0.reuse, c[0x0][0x1f4], R8 ;  /* 0x00007d0000087a24 */ /* 0x040fe200078e0208 */
[----:B------:R-:W-:Y:S01]  /*2860*/  SEL R6, RZ, 0x4, P3 ;  /* 0x00000004ff067807 */ /* 0x000fe20001800000 */
[C---:B------:R-:W-:Y:S01]  /*2870*/  IMAD R7, R0.reuse, c[0x0][0x21c], R7 ;  /* 0x0000870000077a24 */ /* 0x040fe200078e0207 */
[----:B------:R-:W-:Y:S01]  /*2880*/  P2R R13, PR, RZ, 0x2 ;  /* 0x00000002ff0d7803 */ /* 0x000fe20000000000 */
[----:B------:R-:W-:Y:S01]  /*2890*/  IMAD.WIDE.U32 R220, R0, c[0x0][0x1f0], R4 ;  /* 0x00007c0000dc7a25 */ /* 0x000fe200078e0004 */
[----:B------:R-:W-:-:S02]  /*28a0*/  P2R R12, PR, RZ, 0x1 ;  /* 0x00000001ff0c7803 */ /* 0x000fc40000000000 */
[----:B------:R-:W-:Y:S01]  /*28b0*/  LOP3.LUT R15, R15, R6, RZ, 0xfc, !PT ;  /* 0x000000060f0f7212 */ /* 0x000fe200078efcff */
[----:B------:R-:W-:Y:S01]  /*28c0*/  IMAD.WIDE.U32 R222, R0, c[0x0][0x218], R2 ;  /* 0x0000860000de7a25 */ /* 0x000fe200078e0002 */
[----:B------:R-:W-:-:S04]  /*28d0*/  IADD3 R219, R221, R8, RZ ;  /* 0x00000008dddb7210 */ /* 0x000fc80007ffe0ff */
[----:B------:R-:W-:Y:S01]  /*28e0*/  IADD3 R224, R223, R7, RZ ;  /* 0x00000007dfe07210 */ /* 0x000fe20007ffe0ff */
[----:B------:R-:W-:Y:S05]  /*28f0*/  BRA.DIV ~URZ, `(.L_x_882) ;  /* 0x0000e5627f007947 */ /* 0x000fea000b800000 */
[----:B------:R1:W2:Y:S02]  /*2900*/  SHFL.IDX PT, R8, R11, RZ, 0x181f ;  /* 0x00181fff0b087589 */ /* 0x0002a400000e0000 */
.L_x_967:
[----:B------:R-:W-:Y:S05]  /*2910*/  BRA.DIV ~URZ, `(.L_x_883) ;  /* 0x0000e5b27f007947 */ /* 0x000fea000b800000 */
[----:B------:R3:W4:Y:S02]  /*2920*/  SHFL.IDX PT, R0, R14, RZ, 0x181f ;  /* 0x00181fff0e007589 */ /* 0x00072400000e0000 */
.L_x_968:
[----:B------:R-:W-:Y:S01]  /*2930*/  IMAD R10, R231, c[0x0][0x2c4], RZ ;  /* 0x0000b100e70a7a24 */ /* 0x000fe200078e02ff */
[----:B------:R-:W-:Y:S04]  /*2940*/  BSSY B0, `(.L_x_884) ;  /* 0x0000013000007945 */ /* 0x000fe80003800000 */
[----:B------:R-:W-:-:S13]  /*2950*/  ISETP.GE.AND P0, PT, R9, R10, PT ;  /* 0x0000000a0900720c */ /* 0x000fda0003f06270 */
[----:B------:R-:W-:Y:S05]  /*2960*/  @P0 BRA `(.L_x_885) ;  /* 0x0000010000000947 */ /* 0x000fea0003800000 */
[----:B------:R-:W5:Y:S04]  /*2970*/  LDL R2, [R1+0x14] ;  /* 0x0000140001027983 */ /* 0x000f680000100800 */
[----:B---3--:R-:W3:Y:S01]  /*2980*/  LDL R16, [R1+0x10] ;  /* 0x0000100001107983 */ /* 0x008ee20000100800 */
[----:B----4-:R-:W-:Y:S02]  /*2990*/  LEA R6, P0, R236, R0, 0x1 ;  /* 0x00000000ec067211 */ /* 0x010fe400078008ff */
[----:B------:R-:W-:Y:S02]  /*29a0*/  ISETP.NE.AND P1, PT, R12, RZ, PT ;  /* 0x000000ff0c00720c */ /* 0x000fe40003f25270 */
[----:B--2---:R-:W-:Y:S02]  /*29b0*/  LEA.HI.X R7, R236, R8, R237, 0x1, P0 ;  /* 0x00000008ec077211 */ /* 0x004fe400000f0ced */
[----:B------:R-:W-:-:S04]  /*29c0*/  LEA R4, P0, R238, R0, 0x1 ;  /* 0x00000000ee047211 */ /* 0x000fc800078008ff */
[----:B-----5:R-:W-:Y:S02]  /*29d0*/  LEA.HI.X R5, R238, R8, R2, 0x1, P0 ;  /* 0x00000008ee057211 */ /* 0x020fe400000f0c02 */
[----:B------:R-:W-:-:S04]  /*29e0*/  LEA R2, P0, R239, R0, 0x1 ;  /* 0x00000000ef027211 */ /* 0x000fc800078008ff */
[----:B---3--:R-:W-:Y:S02]  /*29f0*/  LEA.HI.X R3, R239, R8, R16, 0x1, P0 ;  /* 0x00000008ef037211 */ /* 0x008fe400000f0c10 */
[----:B------:R-:W-:-:S13]  /*2a00*/  ISETP.NE.AND P0, PT, R13, RZ, PT ;  /* 0x000000ff0d00720c */ /* 0x000fda0003f05270 */
[----:B------:R-:W-:Y:S01]  /*2a10*/  @!PT LDS RZ, [RZ] ;  /* 0x00000000fffff984 */ /* 0x000fe20000000800 */
[----:B------:R-:W-:Y:S01]  /*2a20*/  @!PT LDS RZ, [RZ] ;  /* 0x00000000fffff984 */ /* 0x000fe20000000800 */
[----:B------:R-:W-:Y:S01]  /*2a30*/  @!PT LDS RZ, [RZ] ;  /* 0x00000000fffff984 */ /* 0x000fe20000000800 */
[----:B------:R2:W-:Y:S04]  /*2a40*/  LDGSTS.E.BYPASS.LTC128B.128 [R207+0xc100], [R6.64], !P0 ;  /* 0x0c10000006cf7fae */ /* 0x0005e8000c101d46 */
[----:B------:R2:W-:Y:S04]  /*2a50*/  LDGSTS.E.BYPASS.LTC128B.128 [R207+0x10100], [R4.64], !P1 ;  /* 0x1010000004cf7fae */ /* 0x0005e8000c901d46 */
[----:B------:R2:W-:Y:S02]  /*2a60*/  LDGSTS.E.BYPASS.LTC128B.128 [R207+0x14100], [R2.64], !P6 ;  /* 0x1410000002cf7fae */ /* 0x0005e4000f101d46 */
.L_x_885:
[----:B------:R-:W-:Y:S05]  /*2a70*/  BSYNC B0 ;  /* 0x0000000000007941 */ /* 0x000fea0003800000 */
.L_x_884:
[----:B------:R-:W-:Y:S05]  /*2a80*/  BRA.DIV ~URZ, `(.L_x_886) ;  /* 0x0000e4a27f007947 */ /* 0x000fea000b800000 */
[----:B--2---:R2:W1:Y:S04]  /*2a90*/  SHFL.IDX PT, R8, R11, 0x1, 0x181f ;  /* 0x00381f000b087f89 */ /* 0x00446800000e0000 */
[----:B----4-:R2:W4:Y:S02]  /*2aa0*/  SHFL.IDX PT, R0, R14, 0x1, 0x181f ;  /* 0x00381f000e007f89 */ /* 0x01052400000e0000 */
.L_x_969:
[----:B------:R-:W-:Y:S01]  /*2ab0*/  IADD3 R2, R9, 0x20, RZ ;  /* 0x0000002009027810 */ /* 0x000fe20007ffe0ff */
[----:B------:R-:W-:Y:S03]  /*2ac0*/  BSSY B0, `(.L_x_887) ;  /* 0x0000013000007945 */ /* 0x000fe60003800000 */
[----:B------:R-:W-:-:S13]  /*2ad0*/  ISETP.GE.AND P0, PT, R2, R10, PT ;  /* 0x0000000a0200720c */ /* 0x000fda0003f06270 */
[----:B------:R-:W-:Y:S05]  /*2ae0*/  @P0 BRA `(.L_x_888) ;  /* 0x0000010000000947 */ /* 0x000fea0003800000 */
[----:B------:R-:W5:Y:S04]  /*2af0*/  LDL R3, [R1+0x14] ;  /* 0x0000140001037983 */ /* 0x000f680000100800 */
[----:B--2---:R-:W2:Y:S01]  /*2b00*/  LDL R16, [R1+0x10] ;  /* 0x0000100001107983 */ /* 0x004ea20000100800 */
[----:B----4-:R-:W-:Y:S02]  /*2b10*/  LEA R6, P0, R236, R0, 0x1 ;  /* 0x00000000ec067211 */ /* 0x010fe400078008ff */
[----:B------:R-:W-:Y:S02]  /*2b20*/  ISETP.NE.AND P1, PT, R12, RZ, PT ;  /* 0x000000ff0c00720c */ /* 0x000fe40003f25270 */
[----:B-1----:R-:W-:Y:S02]  /*2b30*/  LEA.HI.X R7, R236, R8, R237, 0x1, P0 ;  /* 0x00000008ec077211 */ /* 0x002fe400000f0ced */
[----:B------:R-:W-:-:S04]  /*2b40*/  LEA R4, P0, R238, R0, 0x1 ;  /* 0x00000000ee047211 */ /* 0x000fc800078008ff */
[----:B-----5:R-:W-:Y:S02]  /*2b50*/  LEA.HI.X R5, R238, R8, R3, 0x1, P0 ;  /* 0x00000008ee057211 */ /* 0x020fe400000f0c03 */
[----:B------:R-:W-:-:S04]  /*2b60*/  LEA R2, P0, R239, R0, 0x1 ;  /* 0x00000000ef027211 */ /* 0x000fc800078008ff */
[----:B--2---:R-:W-:Y:S02]  /*2b70*/  LEA.HI.X R3, R239, R8, R16, 0x1, P0 ;  /* 0x00000008ef037211 */ /* 0x004fe400000f0c10 */
[----:B------:R-:W-:-:S13]  /*2b80*/  ISETP.NE.AND P0, PT, R13, RZ, PT ;  /* 0x000000ff0d00720c */ /* 0x000fda0003f05270 */
[----:B------:R-:W-:Y:S01]  /*2b90*/  @!PT LDS RZ, [RZ] ;  /* 0x00000000fffff984 */ /* 0x000fe20000000800 */
[----:B------:R-:W-:Y:S01]  /*2ba0*/  @!PT LDS RZ, [RZ] ;  /* 0x00000000fffff984 */ /* 0x000fe20000000800 */
[----:B------:R-:W-:Y:S01]  /*2bb0*/  @!PT LDS RZ, [RZ] ;  /* 0x00000000fffff984 */ /* 0x000fe20000000800 */
[----:B------:R1:W-:Y:S04]  /*2bc0*/  LDGSTS.E.BYPASS.LTC128B.128 [R207+0xd100], [R6.64], !P0 ;  /* 0x0d10000006cf7fae */ /* 0x0003e8000c101d46 */
[----:B------:R1:W-:Y:S04]  /*2bd0*/  LDGSTS.E.BYPASS.LTC128B.128 [R207+0x11100], [R4.64], !P1 ;  /* 0x1110000004cf7fae */ /* 0x0003e8000c901d46 */
[----:B------:R1:W-:Y:S02]  /*2be0*/  LDGSTS.E.BYPASS.LTC128B.128 [R207+0x15100], [R2.64], !P6 ;  /* 0x1510000002cf7fae */ /* 0x0003e4000f101d46 */
.L_x_888:
[----:B------:R-:W-:Y:S05]  /*2bf0*/  BSYNC B0 ;  /* 0x0000000000007941 */ /* 0x000fea0003800000 */
.L_x_887:
[----:B------:R-:W-:Y:S05]  /*2c00*/  BRA.DIV ~URZ, `(.L_x_889) ;  /* 0x0000e3e27f007947 */ /* 0x000fea000b800000 */
[----:B-1----:R1:W2:Y:S02]  /*2c10*/  SHFL.IDX PT, R8, R11, 0x2, 0x181f ;  /* 0x00581f000b087f89 */ /* 0x0022a400000e0000 */
.L_x_970:
[----:B------:R-:W-:Y:S05]  /*2c20*/  BRA.DIV ~URZ, `(.L_x_890) ;  /* 0x0000e4327f007947 */ /* 0x000fea000b800000 */
[----:B----4-:R4:W1:Y:S02]  /*2c30*/  SHFL.IDX PT, R0, R14, 0x2, 0x181f ;  /* 0x00581f000e007f89 */ /* 0x01086400000e0000 */
.L_x_971:
[----:B------:R-:W-:Y:S01]  /*2c40*/  IADD3 R2, R9, 0x40, RZ ;  /* 0x0000004009027810 */ /* 0x000fe20007ffe0ff */
[----:B------:R-:W-:Y:S03]  /*2c50*/  BSSY B0, `(.L_x_891) ;  /* 0x0000013000007945 */ /* 0x000fe60003800000 */
[----:B------:R-:W-:-:S13]  /*2c60*/  ISETP.GE.AND P0, PT, R2, R10, PT ;  /* 0x0000000a0200720c */ /* 0x000fda0003f06270 */
[----:B------:R-:W-:Y:S05]  /*2c70*/  @P0 BRA `(.L_x_892) ;  /* 0x0000010000000947 */ /* 0x000fea0003800000 */
[----:B------:R-:W5:Y:S04]  /*2c80*/  LDL R3, [R1+0x14] ;  /* 0x0000140001037983 */ /* 0x000f680000100800 */
[----:B---3--:R-:W3:Y:S01]  /*2c90*/  LDL R16, [R1+0x10] ;  /* 0x0000100001107983 */ /* 0x008ee20000100800 */
[----:B-1----:R-:W-:Y:S02]  /*2ca0*/  LEA R6, P0, R236, R0, 0x1 ;  /* 0x00000000ec067211 */ /* 0x002fe400078008ff */
        /* <DEDUP_REMOVED lines=13> */
.L_x_892:
[----:B------:R-:W-:Y:S05]  /*2d80*/  BSYNC B0 ;  /* 0x0000000000007941 */ /* 0x000fea0003800000 */
.L_x_891:
[----:B------:R-:W-:Y:S05]  /*2d90*/  BRA.DIV ~URZ, `(.L_x_893) ;  /* 0x0000e3227f007947 */ /* 0x000fea000b800000 */
[----:B-1----:R1:W3:Y:S04]  /*2da0*/  SHFL.IDX PT, R6, R11, 0x3, 0x181f ;  /* 0x00781f000b067f89 */ /* 0x0022e800000e0000 */
[----:B------:R1:W4:Y:S02]  /*2db0*/  SHFL.IDX PT, R0, R14, 0x3, 0x181f ;  /* 0x00781f000e007f89 */ /* 0x00032400000e0000 */
.L_x_972:
[----:B--2---:R-:W2:Y:S04]  /*2dc0*/  LDL R8, [R1+0x14] ;  /* 0x0000140001087983 */ /* 0x004ea80000100800 */
[----:B----4-:R-:W4:Y:S01]  /*2dd0*/  LDL R16, [R1+0x10] ;  /* 0x0000100001107983 */ /* 0x010f220000100800 */
[----:B------:R-:W-:Y:S01]  /*2de0*/  IADD3 R2, R9, 0x60, RZ ;  /* 0x0000006009027810 */ /* 0x000fe20007ffe0ff */
[----:B------:R-:W-:Y:S01]  /*2df0*/  IMAD R100, R68, -0x40, R230 ;  /* 0xffffffc044647824 */ /* 0x000fe200078e02e6 */
[----:B-1-3--:R-:W-:Y:S01]  /*2e00*/  P2R R14, PR, RZ, 0x4 ;  /* 0x00000004ff0e7803 */ /* 0x00afe20000000000 */
[----:B------:R-:W1:Y:S01]  /*2e10*/  S2R R7, SR_TID.X ;  /* 0x0000000000077919 */ /* 0x000e620000002100 */
[----:B------:R-:W-:-:S02]  /*2e20*/  ISETP.GE.AND P1, PT, R2, R10, PT ;  /* 0x0000000a0200720c */ /* 0x000fc40003f26270 */
[----:B------:R-:W-:Y:S01]  /*2e30*/  ISETP.NE.AND P2, PT, R12, RZ, PT ;  /* 0x000000ff0c00720c */ /* 0x000fe20003f45270 */
[----:B------:R3:W5:Y:S10]  /*2e40*/  LDL R208, [R1+0x8] ;  /* 0x0000080001d07983 */ /* 0x0007740000100800 */
[----:B------:R-:W-:-:S04]  /*2e50*/  @!P1 LEA R4, P0, R236, R0, 0x1 ;  /* 0x00000000ec049211 */ /* 0x000fc800078008ff */
[----:B------:R-:W-:Y:S02]  /*2e60*/  @!P1 LEA.HI.X R5, R236, R6, R237, 0x1, P0 ;  /* 0x00000006ec059211 */ /* 0x000fe400000f0ced */
[----:B------:R-:W-:Y:S02]  /*2e70*/  @!P1 LEA R2, P0, R238, R0, 0x1 ;  /* 0x00000000ee029211 */ /* 0x000fe400078008ff */
[----:B-1----:R-:W-:-:S04]  /*2e80*/  SHF.R.S32.HI R11, RZ, 0x1f, R7 ;  /* 0x0000001fff0b7819 */ /* 0x002fc80000011407 */
[----:B------:R-:W-:Y:S02]  /*2e90*/  LEA.HI R11, R11, R7, RZ, 0x3 ;  /* 0x000000070b0b7211 */ /* 0x000fe400078f18ff */
[----:B------:R-:W-:Y:S02]  /*2ea0*/  SHF.R.S32.HI R7, RZ, 0x1f, R68 ;  /* 0x0000001fff077819 */ /* 0x000fe40000011444 */
[----:B------:R-:W-:Y:S02]  /*2eb0*/  SHF.R.S32.HI R11, RZ, 0x3, R11 ;  /* 0x00000003ff0b7819 */ /* 0x000fe4000001140b */
[----:B--2---:R-:W-:Y:S01]  /*2ec0*/  @!P1 LEA.HI.X R3, R238, R6, R8, 0x1, P0 ;  /* 0x00000006ee039211 */ /* 0x004fe200000f0c08 */
[----:B------:R-:W-:Y:S01]  /*2ed0*/  IMAD R8, R7, c[0x0][0x1e0], RZ ;  /* 0x0000780007087a24 */ /* 0x000fe200078e02ff */
[----:B------:R-:W-:-:S13]  /*2ee0*/  ISETP.NE.AND P0, PT, R13, RZ, PT ;  /* 0x000000ff0d00720c */ /* 0x000fda0003f05270 */
[----:B------:R-:W-:Y:S01]  /*2ef0*/  @!PT LDS RZ, [RZ] ;  /* 0x00000000fffff984 */ /* 0x000fe20000000800 */
[----:B------:R-:W-:Y:S01]  /*2f00*/  @!PT LDS RZ, [RZ] ;  /* 0x00000000fffff984 */ /* 0x000fe20000000800 */
[----:B------:R-:W-:Y:S01]  /*2f10*/  @!PT LDS RZ, [RZ] ;  /* 0x00000000fffff984 */ /* 0x000fe20000000800 */
[----:B------:R1:W-:Y:S04]  /*2f20*/  @!P1 LDGSTS.E.BYPASS.LTC128B.128 [R207+0xf100], [R4.64], !P0 ;  /* 0x0f10000004cf9fae */ /* 0x0003e8000c101d46 */
[----:B------:R2:W-:Y:S01]  /*2f30*/  @!P1 LDGSTS.E.BYPASS.LTC128B.128 [R207+0x13100], [R2.64], !P2 ;  /* 0x1310000002cf9fae */ /* 0x0005e2000d101d46 */
[----:B-1----:R-:W-:Y:S01]  /*2f40*/  IMAD.IADD R4, R230, 0x1, -R11 ;  /* 0x00000001e6047824 */ /* 0x002fe200078e0a0b */
[----:B--2---:R-:W-:-:S03]  /*2f50*/  @!P1 LEA R2, P0, R239, R0, 0x1 ;  /* 0x00000000ef029211 */ /* 0x004fc600078008ff */
[C---:B------:R-:W-:Y:S02]  /*2f60*/  IMAD R0, R68.reuse, -0x40, R4 ;  /* 0xffffffc044007824 */ /* 0x040fe400078e0204 */
[----:B------:R-:W-:Y:S01]  /*2f70*/  IMAD.WIDE.U32 R4, R68, c[0x0][0x1e0], RZ ;  /* 0x0000780044047a25 */ /* 0x000fe200078e00ff */
[----:B----4-:R-:W-:Y:S02]  /*2f80*/  @!P1 LEA.HI.X R3, R239, R6, R16, 0x1, P0 ;  /* 0x00000006ef039211 */ /* 0x010fe400000f0c10 */
[----:B------:R-:W-:Y:S01]  /*2f90*/  ISETP.GE.AND P0, PT, R0, 0x1, PT ;  /* 0x000000010000780c */ /* 0x000fe20003f06270 */
[----:B------:R-:W-:Y:S02]  /*2fa0*/  IMAD R6, R68, c[0x0][0x1e4], R8 ;  /* 0x0000790044067a24 */ /* 0x000fe400078e0208 */
[----:B------:R1:W-:Y:S01]  /*2fb0*/  @!P1 LDGSTS.E.BYPASS.LTC128B.128 [R207+0x17100], [R2.64], !P6 ;  /* 0x1710000002cf9fae */ /* 0x0003e2000f101d46 */
[----:B------:R-:W-:Y:S02]  /*2fc0*/  ISETP.GE.AND P6, PT, R0, 0x21, PT ;  /* 0x000000210000780c */ /* 0x000fe40003fc6270 */
[----:B------:R-:W-:Y:S01]  /*2fd0*/  LEA R0, P1, R4, R220, 0x6 ;  /* 0x000000dc04007211 */ /* 0x000fe200078230ff */
[----:B------:R-:W0:Y:S01]  /*2fe0*/  LDGDEPBAR ;  /* 0x00000000000079af */ /* 0x000e220000000000 */
[----:B------:R-:W-:Y:S03]  /*2ff0*/  WARPSYNC 0xffffffff ;  /* 0xffffffff00007948 */ /* 0x000fe60003800000 */
[----:B------:R-:W-:Y:S01]  /*3000*/  BAR.SYNC.DEFER_BLOCKING 0x0 ;  /* 0x0000000000007b1d */ /* 0x000fe20000010000 */
[----:B-1----:R-:W-:Y:S01]  /*3010*/  IMAD.IADD R2, R5, 0x1, R6 ;  /* 0x0000000105027824 */ /* 0x002fe200078e0206 */
[----:B------:R-:W-:-:S04]  /*3020*/  MOV R3, 0x20 ;  /* 0x0000002000037802 */ /* 0x000fc80000000f00 */
[----:B------:R-:W-:Y:S01]  /*3030*/  LEA.HI.X R2, R4, R219, R2, 0x6, P1 ;  /* 0x000000db04027211 */ /* 0x000fe200008f3402 */
[----:B------:R-:W-:Y:S01]  /*3040*/  IMAD.WIDE.U32 R8, R3, c[0x0][0x1e0], RZ ;  /* 0x0000780003087a25 */ /* 0x000fe200078e00ff */
[----:B------:R-:W-:-:S03]  /*3050*/  @P0 LEA R4, P1, R0, c[0x0][0x1c8], 0x1 ;  /* 0x0000720000040a11 */ /* 0x000fc600078208ff */
[----:B------:R-:W-:Y:S01]  /*3060*/  IMAD R3, R3, c[0x0][0x1e4], RZ ;  /* 0x0000790003037a24 */ /* 0x000fe200078e02ff */
[C---:B------:R-:W-:Y:S02]  /*3070*/  @P0 LEA.HI.X R5, R0.reuse, c[0x0][0x1cc], R2, 0x1, P1 ;  /* 0x0000730000050a11 */ /* 0x040fe400008f0c02 */
[----:B------:R-:W-:-:S03]  /*3080*/  @P6 IADD3 R0, P1, R0, R8, RZ ;  /* 0x0000000800006210 */ /* 0x000fc60007f3e0ff */
[----:B------:R-:W-:Y:S01]  /*3090*/  @!PT LDS RZ, [RZ] ;  /* 0x00000000fffff984 */ /* 0x000fe20000000800 */
[----:B------:R-:W-:Y:S01]  /*30a0*/  @!PT LDS RZ, [RZ] ;  /* 0x00000000fffff984 */ /* 0x000fe20000000800 */
[----:B------:R-:W-:Y:S01]  /*30b0*/  @!PT LDS RZ, [RZ] ;  /* 0x00000000fffff984 */ /* 0x000fe20000000800 */
[----:B------:R1:W-:Y:S01]  /*30c0*/  @P0 LDGSTS.E.BYPASS.LTC128B.128 [R207+0x6100], [R4.64], !P5 ;  /* 0x0610000004cf0fae */ /* 0x0003e2000e901d46 */
[----:B------:R-:W-:Y:S02]  /*30d0*/  @P6 IADD3.X R3, R2, R9, R3, P1, !PT ;  /* 0x0000000902036210 */ /* 0x000fe40000ffe403 */
[C---:B------:R-:W-:Y:S01]  /*30e0*/  @P6 LEA R2, P1, R0.reuse, c[0x0][0x1c8], 0x1 ;  /* 0x0000720000026a11 */ /* 0x040fe200078208ff */
[----:B------:R1:W-:Y:S03]  /*30f0*/  @P0 LDGSTS.E.BYPASS.LTC128B.128 [R207+0x8100], [R4.64+0x80], !P4 ;  /* 0x0810008004cf0fae */ /* 0x0003e6000e101d46 */
[----:B------:R-:W-:Y:S01]  /*3100*/  @P6 LEA.HI.X R3, R0, c[0x0][0x1cc], R3, 0x1, P1 ;  /* 0x0000730000036a11 */ /* 0x000fe200008f0c03 */
[----:B------:R1:W-:Y:S01]  /*3110*/  @P0 LDGSTS.E.BYPASS.LTC128B.128 [R207+0xa100], [R4.64+0x100], !P3 ;  /* 0x0a10010004cf0fae */ /* 0x0003e2000d901d46 */
[----:B------:R-:W-:-:S03]  /*3120*/  IMAD R0, R7, c[0x0][0x208], RZ ;  /* 0x0000820007007a24 */ /* 0x000fc600078e02ff */
[----:B------:R2:W-:Y:S01]  /*3130*/  @P6 LDGSTS.E.BYPASS.LTC128B.128 [R207+0x7100], [R2.64], !P5 ;  /* 0x0710000002cf6fae */ /* 0x0005e2000e901d46 */
[----:B------:R-:W-:-:S03]  /*3140*/  IMAD R6, R68, c[0x0][0x20c], R0 ;  /* 0x0000830044067a24 */ /* 0x000fc600078e0200 */
[----:B------:R2:W-:Y:S04]  /*3150*/  @P6 LDGSTS.E.BYPASS.LTC128B.128 [R207+0x9100], [R2.64+0x80], !P4 ;  /* 0x0910008002cf6fae */ /* 0x0005e8000e101d46 */
[----:B------:R2:W-:Y:S04]  /*3160*/  @P6 LDGSTS.E.BYPASS.LTC128B.128 [R207+0xb100], [R2.64+0x100], !P3 ;  /* 0x0b10010002cf6fae */ /* 0x0005e8000d901d46 */
[----:B------:R-:W0:Y:S01]  /*3170*/  LDGDEPBAR ;  /* 0x00000000000079af */ /* 0x000e220000000000 */
[----:B-1----:R-:W-:-:S05]  /*3180*/  IMAD.WIDE.U32 R4, R68, c[0x0][0x208], RZ ;  /* 0x0000820044047a25 */ /* 0x002fca00078e00ff */
[----:B------:R-:W-:Y:S02]  /*3190*/  LEA R0, P1, R4, R222, 0x6 ;  /* 0x000000de04007211 */ /* 0x000fe400078230ff */
[----:B--2---:R-:W-:Y:S01]  /*31a0*/  IADD3 R3, R5, R6, RZ ;  /* 0x0000000605037210 */ /* 0x004fe20007ffe0ff */
[----:B------:R-:W-:-:S04]  /*31b0*/  DEPBAR.LE SB0, 0x1 ;  /* 0x000080400000791a */ /* 0x000fc80000000000 */
[----:B------:R-:W-:-:S04]  /*31c0*/  DEPBAR.LE SB0, 0x0 ;  /* 0x000080000000791a */ /* 0x000fc80000000000 */
[----:B------:R-:W-:Y:S01]  /*31d0*/  BAR.SYNC.DEFER_BLOCKING 0x0 ;  /* 0x0000000000007b1d */ /* 0x000fe20000010000 */
[----:B------:R-:W-:Y:S01]  /*31e0*/  LEA R2, P0, R0, c[0x0][0x1f8], 0x1 ;  /* 0x00007e0000027a11 */ /* 0x000fe200078008ff */
[----:B------:R-:W-:Y:S01]  /*31f0*/  IMAD.MOV.U32 R5, RZ, RZ, c[0x0][0x208] ;  /* 0x00008200ff057624 */ /* 0x000fe200078e00ff */
[----:B------:R-:W-:Y:S02]  /*3200*/  LEA.HI.X R3, R4, R224, R3, 0x6, P1 ;  /* 0x000000e004037211 */ /* 0x000fe400008f3403 */
[----:B------:R-:W-:Y:S02]  /*3210*/  LOP3.LUT R4, R15, 0x1, RZ, 0xc0, !PT ;  /* 0x000000010f047812 */ /* 0x000fe400078ec0ff */
[----:B------:R-:W-:Y:S01]  /*3220*/  LEA.HI.X R3, R0, c[0x0][0x1fc], R3, 0x1, P0 ;  /* 0x00007f0000037a11 */ /* 0x000fe200000f0c03 */
[----:B------:R-:W-:Y:S01]  /*3230*/  IMAD.IADD R0, R100, 0x1, -R11 ;  /* 0x0000000164007824 */ /* 0x000fe200078e0a0b */
[----:B------:R-:W-:Y:S02]  /*3240*/  MOV R6, c[0x0][0x20c] ;  /* 0x0000830000067a02 */ /* 0x000fe40000000f00 */
[----:B------:R-:W-:-:S02]  /*3250*/  LEA R12, P0, R5, R2, 0x6 ;  /* 0x00000002050c7211 */ /* 0x000fc400078030ff */
[----:B------:R-:W-:Y:S02]  /*3260*/  ISETP.NE.U32.AND P6, PT, R4, 0x1, PT ;  /* 0x000000010400780c */ /* 0x000fe40003fc5070 */
[----:B------:R-:W-:Y:S02]  /*3270*/  LEA.HI.X R13, R5, R3, R6, 0x6, P0 ;  /* 0x00000003050d7211 */ /* 0x000fe400000f3406 */
[----:B------:R-:W-:Y:S01]  /*3280*/  ISETP.LT.OR P0, PT, R0, 0x1, P6 ;  /* 0x000000010000780c */ /* 0x000fe20003701670 */
[----:B------:R-:W-:Y:S04]  /*3290*/  LDSM.16.M88.4 R8, [R191] ;  /* 0x00000000bf08783b */ /* 0x000fe80000000200 */
[----:B------:R-:W1:Y:S01]  /*32a0*/  LDSM.16.M88.4 R20, [R184] ;  /* 0x00000000b814783b */ /* 0x000e620000000200 */
[----:B------:R-:W-:-:S03]  /*32b0*/  LOP3.LUT P1, RZ, R15, 0x2, RZ, 0xc0, !PT ;  /* 0x000000020fff7812 */ /* 0x000fc6000782c0ff */
[----:B------:R-:W2:Y:S04]  /*32c0*/  LDSM.16.M88.4 R16, [R184+0x800] ;  /* 0x00080000b810783b */ /* 0x000ea80000000200 */
[----:B------:R-:W4:Y:S04]  /*32d0*/  LDSM.16.M88.4 R24, [R184+0x1000] ;  /* 0x00100000b818783b */ /* 0x000f280000000200 */
[----:B------:R-:W1:Y:S04]  /*32e0*/  LDSM.16.M88.4 R32, [R184+0x1800] ;  /* 0x00180000b820783b */ /* 0x000e680000000200 */
[----:B------:R-:W-:Y:S04]  /*32f0*/  LDSM.16.M88.4 R4, [R192] ;  /* 0x00000000c004783b */ /* 0x000fe80000000200 */
[----:B------:R-:W2:Y:S04]  /*3300*/  LDSM.16.M88.4 R48, [R195] ;  /* 0x00000000c330783b */ /* 0x000ea80000000200 */
[----:B------:R-:W2:Y:S04]  /*3310*/  LDSM.16.M88.4 R56, [R206] ;  /* 0x00000000ce38783b */ /* 0x000ea80000000200 */
[----:B------:R-:W2:Y:S04]  /*3320*/  LDSM.16.M88.4 R60, [R205] ;  /* 0x00000000cd3c783b */ /* 0x000ea80000000200 */
[----:B------:R-:W2:Y:S04]  /*3330*/  LDSM.16.M88.4 R76, [R204] ;  /* 0x00000000cc4c783b */ /* 0x000ea80000000200 */
        /* <DEDUP_REMOVED lines=11> */
[C---:B-1----:R-:W-:Y:S08]  /*33f0*/  HMMA.16816.F32 R28, R8.reuse, R20, RZ ;  /* 0x00000014081c723c */ /* 0x042ff000000018ff */
[C---:B------:R-:W-:Y:S02]  /*3400*/  HMMA.16816.F32 R36, R8.reuse, R22, RZ ;  /* 0x000000160824723c */ /* 0x040fe400000018ff */
[----:B------:R3:W-:Y:S04]  /*3410*/  LDGSTS.E.BYPASS.LTC128B.128 [R207+0x4100], [R2.64+0x100], !P2 ;  /* 0x0410010002cf7fae */ /* 0x0007e8000d101d46 */
[----:B------:R1:W-:Y:S02]  /*3420*/  LDGSTS.E.BYPASS.LTC128B.128 [R207+0x1100], [R12.64], !P6 ;  /* 0x011000000ccf7fae */ /* 0x0003e4000f101d46 */
[C---:B--2---:R-:W-:Y:S02]  /*3430*/  HMMA.16816.F32 R40, R8.reuse, R16, RZ ;  /* 0x000000100828723c */ /* 0x044fe400000018ff */
[----:B------:R1:W-:Y:S04]  /*3440*/  LDGSTS.E.BYPASS.LTC128B.128 [R207+0x3100], [R12.64+0x80], !P1 ;  /* 0x031000800ccf7fae */ /* 0x0003e8000c901d46 */
[----:B------:R1:W-:Y:S02]  /*3450*/  LDGSTS.E.BYPASS.LTC128B.128 [R207+0x5100], [R12.64+0x100], !P0 ;  /* 0x051001000ccf7fae */ /* 0x0003e4000c101d46 */
[C---:B------:R-:W-:Y:S02]  /*3460*/  HMMA.16816.F32 R16, R8.reuse, R18, RZ ;  /* 0x000000120810723c */ /* 0x040fe400000018ff */
[----:B------:R-:W-:Y:S04]  /*3470*/  LDSM.16.M88.4 R20, [R194] ;  /* 0x00000000c214783b */ /* 0x000fe80000000200 */
[----:B------:R-:W2:Y:S02]  /*3480*/  LDSM.16.M88.4 R64, [R190] ;  /* 0x00000000be40783b */ /* 0x000ea40000000200 */
[----:B----4-:R-:W-:Y:S02]  /*3490*/  HMMA.16816.F32 R44, R8, R24, RZ ;  /* 0x00000018082c723c */ /* 0x010fe400000018ff */
[----:B------:R-:W4:Y:S01]  /*34a0*/  LDSM.16.M88.4 R72, [R190+0x800] ;  /* 0x00080000be48783b */ /* 0x000f220000000200 */
[----:B------:R-:W-:-:S03]  /*34b0*/  ISETP.NE.AND P2, PT, R14, RZ, PT ;  /* 0x000000ff0e00720c */ /* 0x000fc60003f45270 */
[----:B------:R-:W2:Y:S02]  /*34c0*/  LDSM.16.M88.4 R84, [R190+0x1000] ;  /* 0x00100000be54783b */ /* 0x000ea40000000200 */
[C---:B------:R-:W-:Y:S02]  /*34d0*/  HMMA.16816.F32 R24, R8.reuse, R26, RZ ;  /* 0x0000001a0818723c */ /* 0x040fe400000018ff */
[----:B------:R-:W-:Y:S04]  /*34e0*/  LDSM.16.M88.4 R80, [R187+0x800] ;  /* 0x00080000bb50783b */ /* 0x000fe80000000200 */
[----:B------:R-:W-:Y:S02]  /*34f0*/  LDSM.16.M88.4 R92, [R187+0x1000] ;  /* 0x00100000bb5c783b */ /* 0x000fe40000000200 */
[C---:B------:R-:W-:Y:S02]  /*3500*/  HMMA.16816.F32 R52, R8.reuse, R32, RZ ;  /* 0x000000200834723c */ /* 0x040fe400000018ff */
[----:B------:R-:W-:Y:S04]  /*3510*/  LDSM.16.M88.4 R88, [R184+0x3000] ;  /* 0x00300000b858783b */ /* 0x000fe80000000200 */
[----:B------:R-:W0:Y:S02]  /*3520*/  LDGDEPBAR ;  /* 0x00000000000079af */ /* 0x000e240000000000 */
[----:B-1----:R-:W-:Y:S08]  /*3530*/  HMMA.16816.F32 R12, R8, R34, RZ ;  /* 0x00000022080c723c */ /* 0x002ff000000018ff */
[C---:B------:R-:W-:Y:S08]  /*3540*/  HMMA.16816.F32 R8, R4.reuse, R48, R28 ;  /* 0x000000300408723c */ /* 0x040ff0000000181c */
[C---:B------:R-:W-:Y:S01]  /*3550*/  HMMA.16816.F32 R28, R4.reuse, R50, R36 ;  /* 0x00000032041c723c */ /* 0x040fe20000001824 */
[----:B------:R-:W1:Y:S07]  /*3560*/  LDSM.16.M88.4 R48, [R190+0x1800] ;  /* 0x00180000be30783b */ /* 0x000e6e0000000200 */
[C---:B------:R-:W-:Y:S08]  /*3570*/  HMMA.16816.F32 R32, R4.reuse, R56, R40 ;  /* 0x000000380420723c */ /* 0x040ff00000001828 */
[C---:B------:R-:W-:Y:S01]  /*3580*/  HMMA.16816.F32 R36, R4.reuse, R58, R16 ;  /* 0x0000003a0424723c */ /* 0x040fe20000001810 */
[----:B------:R-:W-:Y:S04]  /*3590*/  LDSM.16.M88.4 R16, [R193] ;  /* 0x00000000c110783b */ /* 0x000fe80000000200 */
[----:B------:R-:W1:Y:S03]  /*35a0*/  LDSM.16.M88.4 R56, [R187] ;  /* 0x00000000bb38783b */ /* 0x000e660000000200 */
[C---:B------:R-:W-:Y:S08]  /*35b0*/  HMMA.16816.F32 R40, R4.reuse, R60, R44 ;  /* 0x0000003c0428723c */ /* 0x040ff0000000182c */
[C---:B------:R-:W-:Y:S01]  /*35c0*/  HMMA.16816.F32 R44, R4.reuse, R62, R24 ;  /* 0x0000003e042c723c */ /* 0x040fe20000001818 */
[----:B------:R-:W1:Y:S07]  /*35d0*/  LDSM.16.M88.4 R60, [R187+0x1800] ;  /* 0x00180000bb3c783b */ /* 0x000e6e0000000200 */
[C---:B------:R-:W-:Y:S08]  /*35e0*/  HMMA.16816.F32 R52, R4.reuse, R76, R52 ;  /* 0x0000004c0434723c */ /* 0x040ff00000001834 */
[----:B------:R-:W-:Y:S01]  /*35f0*/  HMMA.16816.F32 R24, R4, R78, R12 ;  /* 0x0000004e0418723c */ /* 0x000fe2000000180c */
[----:B------:R-:W-:Y:S04]  /*3600*/  LDSM.16.M88.4 R12, [R191+0x4000] ;  /* 0x00400000bf0c783b */ /* 0x000fe80000000200 */
[----:B------:R-:W-:Y:S03]  /*3610*/  LDSM.16.M88.4 R76, [R184+0x2800] ;  /* 0x00280000b84c783b */ /* 0x000fe60000000200 */
[C---:B--2---:R-:W-:Y:S08]  /*3620*/  HMMA.16816.F32 R8, R20.reuse, R64, R8 ;  /* 0x000000401408723c */ /* 0x044ff00000001808 */
[C---:B------:R-:W-:Y:S01]  /*3630*/  HMMA.16816.F32 R4, R20.reuse, R66, R28 ;  /* 0x000000421404723c */ /* 0x040fe2000000181c */
[----:B------:R-:W-:Y:S07]  /*3640*/  LDSM.16.M88.4 R64, [R203] ;  /* 0x00000000cb40783b */ /* 0x000fee0000000200 */
[C---:B----4-:R-:W-:Y:S08]  /*3650*/  HMMA.16816.F32 R32, R20.reuse, R72, R32 ;  /* 0x000000481420723c */ /* 0x050ff00000001820 */
[C---:B------:R-:W-:Y:S01]  /*3660*/  HMMA.16816.F32 R36, R20.reuse, R74, R36 ;  /* 0x0000004a1424723c */ /* 0x040fe20000001824 */
[----:B------:R-:W2:Y:S07]  /*3670*/  LDSM.16.M88.4 R72, [R184+0x2000] ;  /* 0x00200000b848783b */ /* 0x000eae0000000200 */
[C---:B------:R-:W-:Y:S08]  /*3680*/  HMMA.16816.F32 R40, R20.reuse, R84, R40 ;  /* 0x000000541428723c */ /* 0x040ff00000001828 */
[C---:B------:R-:W-:Y:S01]  /*3690*/  HMMA.16816.F32 R44, R20.reuse, R86, R44 ;  /* 0x00000056142c723c */ /* 0x040fe2000000182c */
[----:B------:R-:W-:Y:S07]  /*36a0*/  LDSM.16.M88.4 R84, [R190+0x2800] ;  /* 0x00280000be54783b */ /* 0x000fee0000000200 */
[C---:B-1----:R-:W-:Y:S08]  /*36b0*/  HMMA.16816.F32 R52, R20.reuse, R48, R52 ;  /* 0x000000301434723c */ /* 0x042ff00000001834 */
[----:B------:R-:W-:Y:S08]  /*36c0*/  HMMA.16816.F32 R28, R20, R50, R24 ;  /* 0x00000032141c723c */ /* 0x000ff00000001818 */
[C---:B------:R-:W-:Y:S01]  /*36d0*/  HMMA.16816.F32 R24, R16.reuse, R56, R8 ;  /* 0x000000381018723c */ /* 0x040fe20000001808 */
[----:B------:R-:W-:Y:S07]  /*36e0*/  LDSM.16.M88.4 R8, [R192+0x4000] ;  /* 0x00400000c008783b */ /* 0x000fee0000000200 */
[C---:B------:R-:W-:Y:S01]  /*36f0*/  HMMA.16816.F32 R20, R16.reuse, R58, R4 ;  /* 0x0000003a1014723c */ /* 0x040fe20000001804 */
[----:B------:R-:W1:Y:S07]  /*3700*/  LDSM.16.M88.4 R56, [R184+0x3800] ;  /* 0x00380000b838783b */ /* 0x000e6e0000000200 */
[C---:B------:R-:W-:Y:S08]  /*3710*/  HMMA.16816.F32 R4, R16.reuse, R80, R32 ;  /* 0x000000501004723c */ /* 0x040ff00000001820 */
[C---:B------:R-:W-:Y:S01]  /*3720*/  HMMA.16816.F32 R36, R16.reuse, R82, R36 ;  /* 0x000000521024723c */ /* 0x040fe20000001824 */
[----:B------:R-:W4:Y:S07]  /*3730*/  LDSM.16.M88.4 R80, [R202] ;  /* 0x00000000ca50783b */ /* 0x000f2e0000000200 */
[C---:B------:R-:W-:Y:S08]  /*3740*/  HMMA.16816.F32 R40, R16.reuse, R92, R40 ;  /* 0x0000005c1028723c */ /* 0x040ff00000001828 */
[C---:B------:R-:W-:Y:S01]  /*3750*/  HMMA.16816.F32 R44, R16.reuse, R94, R44 ;  /* 0x0000005e102c723c */ /* 0x040fe2000000182c */
[----:B------:R-:W1:Y:S07]  /*3760*/  LDSM.16.M88.4 R92, [R201] ;  /* 0x00000000c95c783b */ /* 0x000e6e0000000200 */
[C---:B------:R-:W-:Y:S08]  /*3770*/  HMMA.16816.F32 R52, R16.reuse, R60, R52 ;  /* 0x0000003c1034723c */ /* 0x040ff00000001834 */
[----:B------:R-:W-:Y:S01]  /*3780*/  HMMA.16816.F32 R32, R16, R62, R28 ;  /* 0x0000003e1020723c */ /* 0x000fe2000000181c */
[----:B------:R-:W1:Y:S07]  /*3790*/  LDSM.16.M88.4 R60, [R200] ;  /* 0x00000000c83c783b */ /* 0x000e6e0000000200 */
[C---:B--2---:R-:W-:Y:S08]  /*37a0*/  HMMA.16816.F32 R28, R12.reuse, R72, R24 ;  /* 0x000000480c1c723c */ /* 0x044ff00000001818 */
[C---:B------:R-:W-:Y:S01]  /*37b0*/  HMMA.16816.F32 R24, R12.reuse, R74, R20 ;  /* 0x0000004a0c18723c */ /* 0x040fe20000001814 */
[----:B------:R-:W-:Y:S07]  /*37c0*/  LDSM.16.M88.4 R72, [R187+0x2000] ;  /* 0x00200000bb48783b */ /* 0x000fee0000000200 */
[C---:B------:R-:W-:Y:S01]  /*37d0*/  HMMA.16816.F32 R20, R12.reuse, R76, R4 ;  /* 0x0000004c0c14723c */ /* 0x040fe20000001804 */
[----:B------:R-:W-:Y:S07]  /*37e0*/  LDSM.16.M88.4 R4, [R194+0x4000] ;  /* 0x00400000c204783b */ /* 0x000fee0000000200 */
[C---:B------:R-:W-:Y:S01]  /*37f0*/  HMMA.16816.F32 R16, R12.reuse, R78, R36 ;  /* 0x0000004e0c10723c */ /* 0x040fe20000001824 */
[----:B------:R-:W2:Y:S07]  /*3800*/  LDSM.16.M88.4 R76, [R190+0x2000] ;  /* 0x00200000be4c783b */ /* 0x000eae0000000200 */
[C---:B------:R-:W-:Y:S08]  /*3810*/  HMMA.16816.F32 R40, R12.reuse, R88, R40 ;  /* 0x000000580c28723c */ /* 0x040ff00000001828 */
[C---:B------:R-:W-:Y:S01]  /*3820*/  HMMA.16816.F32 R48, R12.reuse, R90, R44 ;  /* 0x0000005a0c30723c */ /* 0x040fe2000000182c */
[----:B------:R-:W2:Y:S07]  /*3830*/  LDSM.16.M88.4 R88, [R190+0x3000] ;  /* 0x00300000be58783b */ /* 0x000eae0000000200 */
[C---:B-1----:R-:W-:Y:S08]  /*3840*/  HMMA.16816.F32 R44, R12.reuse, R56, R52 ;  /* 0x000000380c2c723c */ /* 0x042ff00000001834 */
[----:B------:R-:W-:Y:S08]  /*3850*/  HMMA.16816.F32 R36, R12, R58, R32 ;  /* 0x0000003a0c24723c */ /* 0x000ff00000001820 */
[C---:B------:R-:W-:Y:S08]  /*3860*/  HMMA.16816.F32 R32, R8.reuse, R64, R28 ;  /* 0x000000400820723c */ /* 0x040ff0000000181c */
[C---:B------:R-:W-:Y:S01]  /*3870*/  HMMA.16816.F32 R28, R8.reuse, R66, R24 ;  /* 0x00000042081c723c */ /* 0x040fe20000001818 */
[----:B------:R-:W1:Y:S07]  /*3880*/  LDSM.16.M88.4 R64, [R190+0x3800] ;  /* 0x00380000be40783b */ /* 0x000e6e0000000200 */
[C---:B----4-:R-:W-:Y:S01]  /*3890*/  HMMA.16816.F32 R24, R8.reuse, R80, R20 ;  /* 0x000000500818723c */ /* 0x050fe20000001814 */
[----:B------:R-:W4:Y:S07]  /*38a0*/  LDSM.16.M88.4 R20, [R193+0x4000] ;  /* 0x00400000c114783b */ /* 0x000f2e0000000200 */
[C---:B------:R-:W-:Y:S01]  /*38b0*/  HMMA.16816.F32 R16, R8.reuse, R82, R16 ;  /* 0x000000520810723c */ /* 0x040fe20000001810 */
[----:B------:R-:W1:Y:S07]  /*38c0*/  LDSM.16.M88.4 R80, [R187+0x2800] ;  /* 0x00280000bb50783b */ /* 0x000e6e0000000200 */
[C---:B------:R-:W-:Y:S01]  /*38d0*/  HMMA.16816.F32 R12, R8.reuse, R92, R40 ;  /* 0x0000005c080c723c */ /* 0x040fe20000001828 */
[----:B------:R-:W-:Y:S07]  /*38e0*/  LDSM.16.M88.4 R40, [R187+0x3000] ;  /* 0x00300000bb28783b */ /* 0x000fee0000000200 */
[C---:B------:R-:W-:Y:S08]  /*38f0*/  HMMA.16816.F32 R56, R8.reuse, R94, R48 ;  /* 0x0000005e0838723c */ /* 0x040ff00000001830 */
[C---:B------:R-:W-:Y:S08]  /*3900*/  HMMA.16816.F32 R48, R8.reuse, R60, R44 ;  /* 0x0000003c0830723c */ /* 0x040ff0000000182c */
        /* <DEDUP_REMOVED lines=8> */
[C---:B------:R-:W-:Y:S01]  /*3990*/  HMMA.16816.F32 R8, R4.reuse, R90, R56 ;  /* 0x0000005a0408723c */ /* 0x040fe20000001838 */
[----:B------:R-:W2:Y:S04]  /*39a0*/  LDSM.16.M88.4 R88, [R187+0x3800] ;  /* 0x00380000bb58783b */ /* 0x000ea80000000200 */
[----:B------:R-:W-:Y:S03]  /*39b0*/  LDSM.16.M88.4 R56, [R187+0x4000] ;  /* 0x00400000bb38783b */ /* 0x000fe60000000200 */
[C---:B------:R-:W-:Y:S01]  /*39c0*/  HMMA.16816.F32 R28, R4.reuse, R78, R28 ;  /* 0x0000004e041c723c */ /* 0x040fe2000000181c */
[----:B------:R-:W-:Y:S07]  /*39d0*/  LDSM.16.M88.4 R76, [R184+0x5800] ;  /* 0x00580000b84c783b */ /* 0x000fee0000000200 */
[C---:B-1----:R-:W-:Y:S08]  /*39e0*/  HMMA.16816.F32 R48, R4.reuse, R64, R48 ;  /* 0x000000400430723c */ /* 0x042ff00000001830 */
[----:B------:R-:W-:Y:S01]  /*39f0*/  HMMA.16816.F32 R96, R4, R66, R44 ;  /* 0x000000420460723c */ /* 0x000fe2000000182c */
[----:B------:R-:W-:Y:S04]  /*3a00*/  LDSM.16.M88.4 R64, [R198] ;  /* 0x00000000c640783b */ /* 0x000fe80000000200 */
[----:B------:R-:W-:Y:S03]  /*3a10*/  LDSM.16.M88.4 R44, [R184+0x5000] ;  /* 0x00500000b82c783b */ /* 0x000fe60000000200 */
[C---:B----4-:R-:W-:Y:S01]  /*3a20*/  HMMA.16816.F32 R4, R20.reuse, R72, R36 ;  /* 0x000000481404723c */ /* 0x050fe20000001824 */
[----:B------:R-:W1:Y:S07]  /*3a30*/  LDSM.16.M88.4 R36, [R199] ;  /* 0x00000000c724783b */ /* 0x000e6e0000000200 */
[C---:B------:R-:W-:Y:S08]  /*3a40*/  HMMA.16816.F32 R28, R20.reuse, R74, R28 ;  /* 0x0000004a141c723c */ /* 0x040ff0000000181c */
[----:B------:R-:W-:Y:S01]  /*3a50*/  HMMA.16816.F32 R72, R20, R82, R52 ;  /* 0x000000521448723c */ /* 0x000fe20000001834 */
[----:B------:R-:W4:Y:S07]  /*3a60*/  LDSM.16.M88.4 R52, [R184+0x4800] ;  /* 0x00480000b834783b */ /* 0x000f2e0000000200 */
[----:B--2---:R-:W-:Y:S08]  /*3a70*/  HMMA.16816.F32 R4, R16, R60, R4 ;  /* 0x0000003c1004723c */ /* 0x004ff00000001804 */
[C---:B------:R-:W-:Y:S08]  /*3a80*/  HMMA.16816.F32 R32, R20.reuse, R80, R32 ;  /* 0x000000501420723c */ /* 0x040ff00000001820 */
[C---:B------:R-:W-:Y:S01]  /*3a90*/  HMMA.16816.F32 R80, R20.reuse, R42, R8 ;  /* 0x0000002a1450723c */ /* 0x040fe20000001808 */
[----:B------:R-:W-:Y:S07]  /*3aa0*/  LDSM.16.M88.4 R8, [R194+0x8000] ;  /* 0x00800000c208783b */ /* 0x000fee0000000200 */
[----:B------:R-:W-:Y:S01]  /*3ab0*/  HMMA.16816.F32 R92, R20, R88, R48 ;  /* 0x00000058145c723c */ /* 0x000fe20000001830 */
[----:B------:R-:W2:Y:S07]  /*3ac0*/  LDSM.16.M88.4 R48, [R190+0x4000] ;  /* 0x00400000be30783b */ /* 0x000eae0000000200 */
[----:B------:R-:W-:Y:S01]  /*3ad0*/  HMMA.16816.F32 R28, R16, R62, R28 ;  /* 0x0000003e101c723c */ /* 0x000fe2000000181c */
[----:B------:R-:W-:Y:S07]  /*3ae0*/  LDSM.16.M88.4 R60, [R190+0x4800] ;  /* 0x00480000be3c783b */ /* 0x000fee0000000200 */
[----:B------:R-:W-:Y:S08]  /*3af0*/  HMMA.16816.F32 R84, R20, R40, R24 ;  /* 0x000000281454723c */ /* 0x000ff00000001818 */
[C---:B-1----:R-:W-:Y:S01]  /*3b00*/  HMMA.16816.F32 R24, R12.reuse, R36, R4 ;  /* 0x000000240c18723c */ /* 0x042fe20000001804 */
[----:B------:R-:W1:Y:S07]  /*3b10*/  LDSM.16.M88.4 R4, [R193+0x8000] ;  /* 0x00800000c104783b */ /* 0x000e6e0000000200 */
[----:B------:R-:W-:Y:S08]  /*3b20*/  HMMA.16816.F32 R28, R12, R38, R28 ;  /* 0x000000260c1c723c */ /* 0x000ff0000000181c */
[----:B----4-:R-:W-:Y:S08]  /*3b30*/  HMMA.16816.F32 R32, R16, R52, R32 ;  /* 0x000000341020723c */ /* 0x010ff00000001820 */
[----:B--2---:R-:W-:Y:S08]  /*3b40*/  HMMA.16816.F32 R24, R8, R48, R24 ;  /* 0x000000300818723c */ /* 0x004ff00000001818 */
[----:B------:R-:W-:Y:S01]  /*3b50*/  HMMA.16816.F32 R40, R16, R54, R72 ;  /* 0x000000361028723c */ /* 0x000fe20000001848 */
[----:B------:R-:W2:Y:S04]  /*3b60*/  LDSM.16.M88.4 R72, [R197] ;  /* 0x00000000c548783b */ /* 0x000ea80000000200 */
[----:B------:R-:W4:Y:S03]  /*3b70*/  LDSM.16.M88.4 R52, [R187+0x4800] ;  /* 0x00480000bb34783b */ /* 0x000f260000000200 */
        /* <DEDUP_REMOVED lines=13> */
[----:B---3--:R-:W-:-:S07]  /*3c50*/  FMUL.FTZ R0, R49, c[0x0][0x320] ;  /* 0x0000c80031007a20 */ /* 0x008fce0000410000 */
[----:B------:R-:W-:Y:S01]  /*3c60*/  HMMA.16816.F32 R20, R8, R62, R32 ;  /* 0x0000003e0814723c */ /* 0x000fe20000001820 */
[----:B------:R-:W2:Y:S07]  /*3c70*/  LDSM.16.M88.4 R60, [R196] ;  /* 0x00000000c43c783b */ /* 0x000eae0000000200 */
[----:B------:R-:W-:Y:S01]  /*3c80*/  HMMA.16816.F32 R64, R16, R76, R92 ;  /* 0x0000004c1040723c */ /* 0x000fe2000000185c */
[----:B------:R3:W1:Y:S07]  /*3c90*/  MUFU.TANH R76, R0 ;  /* 0x00000000004c7308 */ /* 0x00066e0000002400 */
[----:B----4-:R-:W-:Y:S01]  /*3ca0*/  HMMA.16816.F32 R36, R4, R52, R36 ;  /* 0x000000340424723c */ /* 0x010fe20000001824 */
[----:B---3--:R-:W-:-:S04]  /*3cb0*/  FMUL.FTZ R0, R50, c[0x0][0x320] ;  /* 0x0000c80032007a20 */ /* 0x008fc80000410000 */
        /* <DEDUP_REMOVED lines=103> */
.L_x_895:
[----:B--234-:R-:W-:Y:S05]  /*4330*/  BSYNC B0 ;  /* 0x0000000000007941 */ /* 0x01cfea0003800000 */
.L_x_894:
[----:B-1----:R-:W2:Y:S01]  /*4340*/  LDL R0, [R1+0x4] ;  /* 0x0000040001007983 */ /* 0x002ea20000100800 */
[----:B------:R-:W-:-:S03]  /*4350*/  IMAD.IADD R3, R100, 0x1, -R229 ;  /* 0x0000000164037824 */ /* 0x000fc600078e0ae5 */
[----:B------:R-:W-:Y:S04]  /*4360*/  LDSM.16.MT88.4 R28, [R185] ;  /* 0x00000000b91c783b */ /* 0x000fe80000004200 */
[----:B------:R-:W-:Y:S04]  /*4370*/  LDSM.16.MT88.4 R32, [R189+0x2000] ;  /* 0x00200000bd20783b */ /* 0x000fe80000004200 */
[----:B------:R-:W0:Y:S01]  /*4380*/  LDGDEPBAR ;  /* 0x00000000000079af */ /* 0x000e220000000000 */
[----:B--2---:R-:W-:-:S04]  /*4390*/  IMAD.IADD R0, R0, 0x1, R233 ;  /* 0x0000000100007824 */ /* 0x004fc800078e02e9 */
[----:B------:R-:W-:-:S05]  /*43a0*/  @P2 IMAD.HI.U32 R2, R0, c[0x0][0x2c8], RZ ;  /* 0x0000b20000022a27 */ /* 0x000fca00078e00ff */
[----:B------:R-:W-:-:S05]  /*43b0*/  @P2 SHF.R.U32.HI R0, RZ, c[0x0][0x2cc], R2 ;  /* 0x0000b300ff002a19 */ /* 0x000fca0000011602 */
[----:B------:R-:W1:Y:S04]  /*43c0*/  SHFL.IDX PT, R2, R0, RZ, 0x1c1f ;  /* 0x001c1fff00027589 */ /* 0x000e6800000e0000 */
[----:B------:R2:W3:Y:S02]  /*43d0*/  SHFL.IDX PT, R4, R0, 0x1, 0x1c1f ;  /* 0x003c1f0000047f89 */ /* 0x0004e400000e0000 */
[----:B--2---:R-:W-:-:S04]  /*43e0*/  IMAD.MOV.U32 R0, RZ, RZ, -0x40 ;  /* 0xffffffc0ff007424 */ /* 0x004fc800078e00ff */
[----:B------:R-:W-:-:S05]  /*43f0*/  IMAD R0, R68, R0, 0x1 ;  /* 0x0000000144007424 */ /* 0x000fca00078e0200 */
[----:B------:R-:W-:-:S05]  /*4400*/  IADD3 R0, -R229, R0, R230 ;  /* 0x00000000e5007210 */ /* 0x000fca0007ffe1e6 */
[----:B------:R-:W-:-:S04]  /*4410*/  IMAD.IADD R0, R0, 0x1, -R231 ;  /* 0x0000000100007824 */ /* 0x000fc800078e0ae7 */
[C---:B-1----:R-:W-:Y:S02]  /*4420*/  IMAD.IADD R2, R0.reuse, 0x1, R2 ;  /* 0x0000000100027824 */ /* 0x042fe400078e0202 */
[----:B---3--:R-:W-:-:S03]  /*4430*/  IMAD.IADD R0, R0, 0x1, R4 ;  /* 0x0000000100007824 */ /* 0x008fc600078e0204 */
[C---:B------:R-:W-:Y:S02]  /*4440*/  IMNMX R2, R3.reuse, R2, PT ;  /* 0x0000000203027217 */ /* 0x040fe40003800200 */
[----:B------:R-:W-:Y:S02]  /*4450*/  IMNMX R0, R3, R0, PT ;  /* 0x0000000003007217 */ /* 0x000fe40003800200 */
[C---:B------:R-:W-:Y:S02]  /*4460*/  ISETP.GT.AND P0, PT, R2.reuse, RZ, PT ;  /* 0x000000ff0200720c */ /* 0x040fe40003f04270 */
[C---:B------:R-:W-:Y:S02]  /*4470*/  ISETP.GT.AND P6, PT, R2.reuse, 0x1, PT ;  /* 0x000000010200780c */ /* 0x040fe40003fc4270 */
[----:B------:R-:W-:Y:S02]  /*4480*/  ISETP.GT.AND P1, PT, R2, 0x8, PT ;  /* 0x000000080200780c */ /* 0x000fe40003f24270 */
[----:B------:R-:W-:-:S02]  /*4490*/  FSEL R6, R80, -INF , P0 ;  /* 0xff80000050067808 */ /* 0x000fc40000000000 */
[----:B------:R-:W-:Y:S02]  /*44a0*/  ISETP.GT.AND P0, PT, R2, 0x9, PT ;  /* 0x000000090200780c */ /* 0x000fe40003f04270 */
[----:B------:R-:W-:Y:S02]  /*44b0*/  FSEL R7, R76, -INF , P6 ;  /* 0xff8000004c077808 */ /* 0x000fe40003000000 */
[----:B------:R-:W-:Y:S02]  /*44c0*/  FSEL R11, R70, -INF , P1 ;  /* 0xff800000460b7808 */ /* 0x000fe40000800000 */
        /* <DEDUP_REMOVED lines=9> */
[----:B------:R-:W-:Y:S02]  /*4560*/  FMNMX.FTZ R3, R6, R7, !PT ;  /* 0x0000000706037209 */ /* 0x000fe40007810000 */
[C---:B------:R-:W-:Y:S02]  /*4570*/  ISETP.GT.AND P0, PT, R2.reuse, 0x21, PT ;  /* 0x000000210200780c */ /* 0x040fe40003f04270 */
[----:B------:R-:W-:Y:S02]  /*4580*/  FSEL R43, R43, -INF , P6 ;  /* 0xff8000002b2b7808 */ /* 0x000fe40003000000 */
[----:B------:R-:W-:Y:S02]  /*4590*/  FSEL R102, R25, -INF , P1 ;  /* 0xff80000019667808 */ /* 0x000fe40000800000 */
[C---:B------:R-:W-:Y:S02]  /*45a0*/  ISETP.GT.AND P6, PT, R2.reuse, 0x28, PT ;  /* 0x000000280200780c */ /* 0x040fe40003fc4270 */
[----:B------:R-:W-:-:S02]  /*45b0*/  ISETP.GT.AND P1, PT, R2, 0x29, PT ;  /* 0x000000290200780c */ /* 0x000fc40003f24270 */
[----:B------:R-:W-:Y:S02]  /*45c0*/  FMNMX.FTZ R3, R11, R3, !PT ;  /* 0x000000030b037209 */ /* 0x000fe40007810000 */
[----:B------:R-:W-:Y:S02]  /*45d0*/  FSEL R116, R24, -INF , P0 ;  /* 0xff80000018747808 */ /* 0x000fe40000000000 */
[----:B------:R-:W-:Y:S02]  /*45e0*/  ISETP.GT.AND P0, PT, R2, 0x30, PT ;  /* 0x000000300200780c */ /* 0x000fe40003f04270 */
[----:B------:R-:W-:Y:S02]  /*45f0*/  FSEL R124, R18, -INF , P6 ;  /* 0xff800000127c7808 */ /* 0x000fe40003000000 */
[----:B------:R-:W-:Y:S02]  /*4600*/  FSEL R125, R17, -INF , P1 ;  /* 0xff800000117d7808 */ /* 0x000fe40000800000 */
[----:B------:R-:W-:-:S02]  /*4610*/  ISETP.GT.AND P6, PT, R2, 0x31, PT ;  /* 0x000000310200780c */ /* 0x000fc40003fc4270 */
[----:B------:R-:W-:Y:S02]  /*4620*/  ISETP.GT.AND P1, PT, R2, 0x38, PT ;  /* 0x000000380200780c */ /* 0x000fe40003f24270 */
[----:B------:R-:W-:Y:S02]  /*4630*/  FMNMX.FTZ R3, R12, R3, !PT ;  /* 0x000000030c037209 */ /* 0x000fe40007810000 */
[----:B------:R-:W-:Y:S02]  /*4640*/  FSEL R127, R16, -INF , P0 ;  /* 0xff800000107f7808 */ /* 0x000fe40000000000 */
[----:B------:R-:W-:Y:S02]  /*4650*/  ISETP.GT.AND P0, PT, R2, 0x39, PT ;  /* 0x000000390200780c */ /* 0x000fe40003f04270 */
[----:B------:R-:W-:Y:S02]  /*4660*/  FSEL R228, R10, -INF , P6 ;  /* 0xff8000000ae47808 */ /* 0x000fe40003000000 */
[----:B------:R-:W-:-:S02]  /*4670*/  FSEL R240, R9, -INF , P1 ;  /* 0xff80000009f07808 */ /* 0x000fc40000800000 */
[C---:B------:R-:W-:Y:S02]  /*4680*/  ISETP.GT.AND P6, PT, R0.reuse, RZ, PT ;  /* 0x000000ff0000720c */ /* 0x040fe40003fc4270 */
[----:B------:R-:W-:Y:S02]  /*4690*/  ISETP.GT.AND P1, PT, R0, 0x1, PT ;  /* 0x000000010000780c */ /* 0x000fe40003f24270 */
[----:B------:R-:W-:Y:S02]  /*46a0*/  FMNMX.FTZ R3, R37, R3, !PT ;  /* 0x0000000325037209 */ /* 0x000fe40007810000 */
[----:B------:R-:W-:Y:S02]  /*46b0*/  FSEL R241, R8, -INF , P0 ;  /* 0xff80000008f17808 */ /* 0x000fe40000000000 */
[----:B------:R-:W-:Y:S02]  /*46c0*/  ISETP.GT.AND P0, PT, R0, 0x8, PT ;  /* 0x000000080000780c */ /* 0x000fe40003f04270 */
[----:B------:R-:W-:-:S02]  /*46d0*/  FSEL R8, R73, -INF , P6 ;  /* 0xff80000049087808 */ /* 0x000fc40003000000 */
[----:B------:R-:W-:Y:S02]  /*46e0*/  FSEL R10, R72, -INF , P1 ;  /* 0xff800000480a7808 */ /* 0x000fe40000800000 */
        /* <DEDUP_REMOVED lines=31> */
[----:B------:R-:W-:Y:S01]  /*48e0*/  FMNMX.FTZ R2, R103, R2, !PT ;  /* 0x0000000267027209 */ /* 0x000fe20007810000 */
[----:B------:R-:W-:Y:S01]  /*48f0*/  LDSM.16.MT88.4 R24, [R186] ;  /* 0x00000000ba18783b */ /* 0x000fe20000004200 */
        /* <DEDUP_REMOVED lines=10> */
[----:B------:R-:W-:Y:S01]  /*49a0*/  FSEL R126, R20, -INF , P0 ;  /* 0xff800000147e7808 */ /* 0x000fe20000000000 */
[----:B------:R-:W1:Y:S01]  /*49b0*/  SHFL.BFLY PT, R5, R3, 0x2, 0x1f ;  /* 0x0c401f0003057f89 */ /* 0x000e6200000e0000 */
[----:B------:R-:W-:Y:S02]  /*49c0*/  FMNMX.FTZ R2, R117, R2, !PT ;  /* 0x0000000275027209 */ /* 0x000fe40007810000 */
[----:B------:R-:W-:Y:S01]  /*49d0*/  ISETP.GT.AND P0, PT, R0, 0x38, PT ;  /* 0x000000380000780c */ /* 0x000fe20003f04270 */
[----:B------:R-:W-:Y:S01]  /*49e0*/  LDSM.16.MT88.4 R20, [R189] ;  /* 0x00000000bd14783b */ /* 0x000fe20000004200 */
[----:B------:R-:W-:Y:S02]  /*49f0*/  FSEL R227, R19, -INF , P1 ;  /* 0xff80000013e37808 */ /* 0x000fe40000800000 */
[----:B------:R-:W-:Y:S01]  /*4a00*/  FMNMX.FTZ R2, R126, R2, !PT ;  /* 0x000000027e027209 */ /* 0x000fe20007810000 */
[----:B------:R-:W-:Y:S01]  /*4a10*/  LDSM.16.MT88.4 R16, [R188] ;  /* 0x00000000bc10783b */ /* 0x000fe20000004200 */
[----:B------:R-:W-:-:S02]  /*4a20*/  ISETP.GT.AND P1, PT, R0, 0x39, PT ;  /* 0x000000390000780c */ /* 0x000fc40003f24270 */
[----:B------:R-:W-:Y:S02]  /*4a30*/  FSEL R226, R15, -INF , P0 ;  /* 0xff8000000fe27808 */ /* 0x000fe40000000000 */
[----:B------:R-:W-:Y:S02]  /*4a40*/  FMNMX.FTZ R2, R227, R2, !PT ;  /* 0x00000002e3027209 */ /* 0x000fe40007810000 */
[----:B------:R-:W-:Y:S02]  /*4a50*/  FSEL R234, R14, -INF , P1 ;  /* 0xff8000000eea7808 */ /* 0x000fe40000800000 */
[----:B------:R-:W-:-:S04]  /*4a60*/  FMNMX.FTZ R2, R226, R2, !PT ;  /* 0x00000002e2027209 */ /* 0x000fc80007810000 */
[----:B------:R-:W-:Y:S02]  /*4a70*/  FMNMX.FTZ R2, R234, R2, !PT ;  /* 0x00000002ea027209 */ /* 0x000fe40007810000 */
[----:B-1----:R-:W-:-:S03]  /*4a80*/  FMNMX.FTZ R0, R3, R5, !PT ;  /* 0x0000000503007209 */ /* 0x002fc60007810000 */
[----:B------:R-:W1:Y:S04]  /*4a90*/  SHFL.BFLY PT, R4, R2, 0x2, 0x1f ;  /* 0x0c401f0002047f89 */ /* 0x000e6800000e0000 */
[----:B------:R-:W2:Y:S01]  /*4aa0*/  SHFL.BFLY PT, R5, R0, 0x1, 0x1f ;  /* 0x0c201f0000057f89 */ /* 0x000ea200000e0000 */
[----:B-1----:R-:W-:Y:S02]  /*4ab0*/  FMNMX.FTZ R3, R2, R4, !PT ;  /* 0x0000000402037209 */ /* 0x002fe40007810000 */
[----:B--2---:R-:W-:-:S03]  /*4ac0*/  FMNMX.FTZ R101, R0, R5, !PT ;  /* 0x0000000500657209 */ /* 0x004fc60007810000 */
[----:B------:R-:W1:Y:S01]  /*4ad0*/  SHFL.BFLY PT, R4, R3, 0x1, 0x1f ;  /* 0x0c201f0003047f89 */ /* 0x000e6200000e0000 */
[C---:B------:R-:W-:Y:S01]  /*4ae0*/  FSETP.NEU.FTZ.AND P0, PT, R101.reuse, -INF , PT ;  /* 0xff8000006500780b */ /* 0x040fe20003f1d000 */
[----:B------:R-:W-:-:S05]  /*4af0*/  FMUL.FTZ R2, R101, c[0x0][0x2d0] ;  /* 0x0000b40065027a20 */ /* 0x000fca0000410000 */
[----:B------:R-:W-:-:S05]  /*4b00*/  FSEL R2, R2, RZ, P0 ;  /* 0x000000ff02027208 */ /* 0x000fca0000000000 */
[----:B------:R-:W-:-:S04]  /*4b10*/  FFMA.FTZ R0, R6, c[0x0][0x2d0], -R2 ;  /* 0x0000b40006007a23 */ /* 0x000fc80000010802 */
[----:B------:R2:W-:Y:S01]  /*4b20*/  MUFU.EX2 R213, R0 ;  /* 0x0000000000d57308 */ /* 0x0005e20000000800 */
[----:B-1----:R-:W-:Y:S01]  /*4b30*/  FMNMX.FTZ R100, R3, R4, !PT ;  /* 0x0000000403647209 */ /* 0x002fe20007810000 */
[----:B------:R-:W-:-:S03]  /*4b40*/  FFMA.FTZ R3, R11, c[0x0][0x2d0], -R2 ;  /* 0x0000b4000b037a23 */ /* 0x000fc60000010802 */
[----:B------:R-:W-:-:S03]  /*4b50*/  FSETP.NEU.FTZ.AND P0, PT, R100, -INF , PT ;  /* 0xff8000006400780b */ /* 0x000fc60003f1d000 */
[----:B------:R1:W-:Y:S01]  /*4b60*/  MUFU.EX2 R211, R3 ;  /* 0x0000000300d37308 */ /* 0x0003e20000000800 */
[----:B--2---:R-:W-:-:S07]  /*4b70*/  FFMA.FTZ R0, R7, c[0x0][0x2d0], -R2 ;  /* 0x0000b40007007a23 */ /* 0x004fce0000010802 */
[----:B------:R2:W3:Y:S01]  /*4b80*/  MUFU.EX2 R214, R0 ;  /* 0x0000000000d67308 */ /* 0x0004e20000000800 */
[----:B-1----:R-:W-:-:S07]  /*4b90*/  FFMA.FTZ R3, R12, c[0x0][0x2d0], -R2 ;  /* 0x0000b4000c037a23 */ /* 0x002fce0000010802 */
[----:B------:R1:W4:Y:S01]  /*4ba0*/  MUFU.EX2 R210, R3 ;  /* 0x0000000300d27308 */ /* 0x0003220000000800 */
[----:B--2---:R-:W-:Y:S01]  /*4bb0*/  FMUL.FTZ R0, R100, c[0x0][0x2d0] ;  /* 0x0000b40064007a20 */ /* 0x004fe20000410000 */
[----:B---3--:R-:W-:-:S04]  /*4bc0*/  F2FP.PACK_AB R4, R214, R213 ;  /* 0x000000d5d604723e */ /* 0x008fc800000000ff */
[----:B------:R-:W-:-:S05]  /*4bd0*/  FSEL R0, R0, RZ, P0 ;  /* 0x000000ff00007208 */ /* 0x000fca0000000000 */
[----:B-1----:R-:W-:Y:S01]  /*4be0*/  FFMA.FTZ R3, R8, c[0x0][0x2d0], -R0 ;  /* 0x0000b40008037a23 */ /* 0x002fe20000010800 */
[----:B----4-:R-:W-:-:S03]  /*4bf0*/  F2FP.PACK_AB R6, R210, R211 ;  /* 0x000000d3d206723e */ /* 0x010fc600000000ff */
[----:B------:R1:W-:Y:S02]  /*4c00*/  MUFU.EX2 R212, R3 ;  /* 0x0000000300d47308 */ /* 0x0003e40000000800 */
[----:B-1----:R-:W-:-:S06]  /*4c10*/  FFMA.FTZ R3, R10, c[0x0][0x2d0], -R0 ;  /* 0x0000b4000a037a23 */ /* 0x002fcc0000010800 */
[----:B------:R1:W2:Y:S02]  /*4c20*/  MUFU.EX2 R252, R3 ;  /* 0x0000000300fc7308 */ /* 0x0002a40000000800 */
[--C-:B-1----:R-:W-:Y:S01]  /*4c30*/  FFMA.FTZ R3, R9, c[0x0][0x2d0], -R0.reuse ;  /* 0x0000b40009037a23 */ /* 0x102fe20000010800 */
[----:B--2---:R-:W-:Y:S01]  /*4c40*/  F2FP.PACK_AB R5, R252, R212 ;  /* 0x000000d4fc05723e */ /* 0x004fe200000000ff */
[----:B------:R-:W-:Y:S04]  /*4c50*/  LDSM.16.MT88.4 R8, [R186+0x2000] ;  /* 0x00200000ba08783b */ /* 0x000fe80000004200 */
[----:B------:R1:W-:Y:S02]  /*4c60*/  MUFU.EX2 R251, R3 ;  /* 0x0000000300fb7308 */ /* 0x0003e40000000800 */
[----:B-1----:R-:W-:-:S02]  /*4c70*/  FFMA.FTZ R3, R13, c[0x0][0x2d0], -R0 ;  /* 0x0000b4000d037a23 */ /* 0x002fc40000010800 */
        /* <DEDUP_REMOVED lines=12> */
[----:B------:R-:W3:Y:S07]  /*4d40*/  LDSM.16.MT88.4 R16, [R186+0x4000] ;  /* 0x00400000ba10783b */ /* 0x000eee0000004200 */
[----:B------:R-:W-:Y:S01]  /*4d50*/  HMMA.16816.F32 R104, R4, R20, RZ ;  /* 0x000000140468723c */ /* 0x000fe200000018ff */
[----:B--2---:R-:W-:-:S04]  /*4d60*/  FFMA.FTZ R3, R40, c[0x0][0x2d0], -R2 ;  /* 0x0000b40028037a23 */ /* 0x004fc80000010802 */
[----:B------:R2:W-:Y:S03]  /*4d70*/  MUFU.EX2 R247, R3 ;  /* 0x0000000300f77308 */ /* 0x0005e60000000800 */
[C---:B------:R-:W-:Y:S01]  /*4d80*/  HMMA.16816.F32 R88, R4.reuse, R22, RZ ;  /* 0x000000160458723c */ /* 0x040fe200000018ff */
[----:B------:R-:W3:Y:S07]  /*4d90*/  LDSM.16.MT88.4 R20, [R185+0x4000] ;  /* 0x00400000b914783b */ /* 0x000eee0000004200 */
[----:B-1----:R-:W-:Y:S01]  /*4da0*/  HMMA.16816.F32 R68, R4, R12, RZ ;  /* 0x0000000c0444723c */ /* 0x002fe200000018ff */
[----:B--2---:R-:W-:-:S07]  /*4db0*/  FFMA.FTZ R3, R43, c[0x0][0x2d0], -R2 ;  /* 0x0000b4002b037a23 */ /* 0x004fce0000010802 */
[C---:B------:R-:W-:Y:S01]  /*4dc0*/  HMMA.16816.F32 R64, R4.reuse, R14, RZ ;  /* 0x0000000e0440723c */ /* 0x040fe200000018ff */
[----:B------:R-:W1:Y:S01]  /*4dd0*/  LDSM.16.MT88.4 R12, [R189+0x4000] ;  /* 0x00400000bd0c783b */ /* 0x000e620000004200 */
[----:B------:R2:W-:Y:S06]  /*4de0*/  MUFU.EX2 R250, R3 ;  /* 0x0000000300fa7308 */ /* 0x0005ec0000000800 */
[C---:B------:R-:W-:Y:S08]  /*4df0*/  HMMA.16816.F32 R60, R4.reuse, R8, RZ ;  /* 0x00000008043c723c */ /* 0x040ff000000018ff */
[----:B------:R-:W-:Y:S01]  /*4e00*/  HMMA.16816.F32 R52, R4, R10, RZ ;  /* 0x0000000a0434723c */ /* 0x000fe200000018ff */
[----:B------:R-:W1:Y:S01]  /*4e10*/  LDSM.16.MT88.4 R8, [R188+0x4000] ;  /* 0x00400000bc08783b */ /* 0x000e620000004200 */
[----:B--2---:R-:W-:-:S04]  /*4e20*/  FFMA.FTZ R3, R36, c[0x0][0x2d0], -R0 ;  /* 0x0000b40024037a23 */ /* 0x004fc80000010800 */
[----:B------:R2:W-:Y:S02]  /*4e30*/  MUFU.EX2 R242, R3 ;  /* 0x0000000300f27308 */ /* 0x0005e40000000800 */
[C---:B------:R-:W-:Y:S08]  /*4e40*/  HMMA.16816.F32 R76, R4.reuse, R24, RZ ;  /* 0x00000018044c723c */ /* 0x040ff000000018ff */
[----:B------:R-:W-:Y:S01]  /*4e50*/  HMMA.16816.F32 R92, R4, R26, RZ ;  /* 0x0000001a045c723c */ /* 0x000fe200000018ff */
[----:B------:R-:W1:Y:S01]  /*4e60*/  LDSM.16.MT88.4 R24, [R189+0x800] ;  /* 0x00080000bd18783b */ /* 0x000e620000004200 */
[----:B--2---:R-:W-:-:S06]  /*4e70*/  FFMA.FTZ R3, R41, c[0x0][0x2d0], -R0 ;  /* 0x0000b40029037a23 */ /* 0x004fcc0000010800 */
[C---:B---3--:R-:W-:Y:S01]  /*4e80*/  HMMA.16816.F32 R44, R4.reuse, R28, RZ ;  /* 0x0000001c042c723c */ /* 0x048fe200000018ff */
[----:B------:R2:W3:Y:S07]  /*4e90*/  MUFU.EX2 R245, R3 ;  /* 0x0000000300f57308 */ /* 0x0004ee0000000800 */
[C---:B------:R-:W-:Y:S01]  /*4ea0*/  HMMA.16816.F32 R108, R4.reuse, R30, RZ ;  /* 0x0000001e046c723c */ /* 0x040fe200000018ff */
[----:B------:R-:W1:Y:S07]  /*4eb0*/  LDSM.16.MT88.4 R28, [R186+0x800] ;  /* 0x00080000ba1c783b */ /* 0x000e6e0000004200 */
[----:B------:R-:W-:Y:S01]  /*4ec0*/  HMMA.16816.F32 R56, R4, R32, RZ ;  /* 0x000000200438723c */ /* 0x000fe200000018ff */
[----:B--2---:R-:W-:-:S04]  /*4ed0*/  FFMA.FTZ R3, R39, c[0x0][0x2d0], -R0 ;  /* 0x0000b40027037a23 */ /* 0x004fc80000010800 */
[----:B------:R2:W-:Y:S03]  /*4ee0*/  MUFU.EX2 R244, R3 ;  /* 0x0000000300f47308 */ /* 0x0005e60000000800 */
[C---:B------:R-:W-:Y:S01]  /*4ef0*/  HMMA.16816.F32 R48, R4.reuse, R34, RZ ;  /* 0x000000220430723c */ /* 0x040fe200000018ff */
[----:B------:R-:W3:Y:S07]  /*4f00*/  LDSM.16.MT88.4 R32, [R185+0x800] ;  /* 0x00080000b920783b */ /* 0x000eee0000004200 */
[----:B------:R-:W-:Y:S01]  /*4f10*/  HMMA.16816.F32 R36, R4, R16, RZ ;  /* 0x000000100424723c */ /* 0x000fe200000018ff */
[----:B--2---:R-:W-:-:S07]  /*4f20*/  FFMA.FTZ R3, R42, c[0x0][0x2d0], -R0 ;  /* 0x0000b4002a037a23 */ /* 0x004fce0000010800 */
[C---:B------:R-:W-:Y:S01]  /*4f30*/  HMMA.16816.F32 R128, R4.reuse, R18, RZ ;  /* 0x000000120480723c */ /* 0x040fe200000018ff */
[----:B------:R-:W2:Y:S01]  /*4f40*/  LDSM.16.MT88.4 R16, [R185+0x2800] ;  /* 0x00280000b910783b */ /* 0x000ea20000004200 */
[----:B------:R1:W1:Y:S06]  /*4f50*/  MUFU.EX2 R246, R3 ;  /* 0x0000000300f67308 */ /* 0x00026c0000000800 */
[C---:B------:R-:W-:Y:S08]  /*4f60*/  HMMA.16816.F32 R112, R4.reuse, R20, RZ ;  /* 0x000000140470723c */ /* 0x040ff000000018ff */
[----:B------:R-:W-:Y:S01]  /*4f70*/  HMMA.16816.F32 R120, R4, R22, RZ ;  /* 0x000000160478723c */ /* 0x000fe200000018ff */
[----:B------:R-:W2:Y:S01]  /*4f80*/  LDSM.16.MT88.4 R20, [R188+0x800] ;  /* 0x00080000bc14783b */ /* 0x000ea20000004200 */
[----:B-1----:R-:W-:-:S04]  /*4f90*/  FFMA.FTZ R3, R102, c[0x0][0x2d0], -R2 ;  /* 0x0000b40066037a23 */ /* 0x002fc80000010802 */
[----:B------:R1:W-:Y:S02]  /*4fa0*/  MUFU.EX2 R218, R3 ;  /* 0x0000000300da7308 */ /* 0x0003e40000000800 */
[C---:B------:R-:W-:Y:S08]  /*4fb0*/  HMMA.16816.F32 R132, R4.reuse, R12, RZ ;  /* 0x0000000c0484723c */ /* 0x040ff000000018ff */
[----:B------:R-:W-:Y:S01]  /*4fc0*/  HMMA.16816.F32 R144, R4, R14, RZ ;  /* 0x0000000e0490723c */ /* 0x000fe200000018ff */
[----:B------:R-:W2:Y:S01]  /*4fd0*/  LDSM.16.MT88.4 R12, [R186+0x2800] ;  /* 0x00280000ba0c783b */ /* 0x000ea20000004200 */
[----:B-1----:R-:W-:-:S06]  /*4fe0*/  FFMA.FTZ R3, R116, c[0x0][0x2d0], -R2 ;  /* 0x0000b40074037a23 */ /* 0x002fcc0000010802 */
[C---:B------:R-:W-:Y:S01]  /*4ff0*/  HMMA.16816.F32 R148, R4.reuse, R8, RZ ;  /* 0x000000080494723c */ /* 0x040fe200000018ff */
[----:B------:R-:W-:Y:S01]  /*5000*/  IMAD.MOV.U32 R116, RZ, RZ, R214 ;  /* 0x000000ffff747224 */ /* 0x000fe200078e00d6 */
[----:B------:R1:W1:Y:S06]  /*5010*/  MUFU.EX2 R217, R3 ;  /* 0x0000000300d97308 */ /* 0x00026c0000000800 */
[----:B------:R-:W-:Y:S01]  /*5020*/  HMMA.16816.F32 R140, R4, R10, RZ ;  /* 0x0000000a048c723c */ /* 0x000fe200000018ff */
[----:B------:R-:W2:Y:S06]  /*5030*/  LDSM.16.MT88.4 R8, [R189+0x2800] ;  /* 0x00280000bd08783b */ /* 0x000eac0000004200 */
[----:B----4-:R-:W-:-:S02]  /*5040*/  F2FP.PACK_AB R4, R249, R248 ;  /* 0x000000f8f904723e */ /* 0x010fc400000000ff */
[----:B---3--:R-:W-:Y:S01]  /*5050*/  F2FP.PACK_AB R5, R245, R242 ;  /* 0x000000f2f505723e */ /* 0x008fe200000000ff */
[--C-:B-1----:R-:W-:Y:S01]  /*5060*/  FFMA.FTZ R3, R124, c[0x0][0x2d0], -R2.reuse ;  /* 0x0000b4007c037a23 */ /* 0x102fe20000010802 */
[----:B------:R-:W-:Y:S01]  /*5070*/  F2FP.PACK_AB R6, R250, R247 ;  /* 0x000000f7fa06723e */ /* 0x000fe200000000ff */
[----:B------:R-:W-:Y:S01]  /*5080*/  IMAD.MOV.U32 R124, RZ, RZ, R209 ;  /* 0x000000ffff7c7224 */ /* 0x000fe200078e00d1 */
[----:B------:R-:W-:Y:S01]  /*5090*/  F2FP.PACK_AB R7, R246, R244 ;  /* 0x000000f4f607723e */ /* 0x000fe200000000ff */
[----:B------:R1:W-:Y:S06]  /*50a0*/  MUFU.EX2 R216, R3 ;  /* 0x0000000300d87308 */ /* 0x0003ec0000000800 */
[C---:B------:R-:W-:Y:S08]  /*50b0*/  HMMA.16816.F32 R172, R4.reuse, R24, R104 ;  /* 0x0000001804ac723c */ /* 0x040ff00000001868 */
[----:B------:R-:W-:Y:S01]  /*50c0*/  HMMA.16816.F32 R164, R4, R26, R88 ;  /* 0x0000001a04a4723c */ /* 0x000fe20000001858 */
[----:B------:R-:W3:Y:S01]  /*50d0*/  LDSM.16.MT88.4 R24, [R185+0x4800] ;  /* 0x00480000b918783b */ /* 0x000ee20000004200 */
[----:B-1----:R-:W-:-:S02]  /*50e0*/  FFMA.FTZ R3, R125, c[0x0][0x2d0], -R2 ;  /* 0x0000b4007d037a23 */ /* 0x002fc40000010802 */
[----:B-----5:R-:W-:Y:S02]  /*50f0*/  IMAD.MOV.U32 R125, RZ, RZ, R208 ;  /* 0x000000ffff7d7224 */ /* 0x020fe400078e00d0 */
[----:B------:R1:W-:Y:S02]  /*5100*/  MUFU.EX2 R215, R3 ;  /* 0x0000000300d77308 */ /* 0x0003e40000000800 */
[C---:B------:R-:W-:Y:S08]  /*5110*/  HMMA.16816.F32 R176, R4.reuse, R28, R76 ;  /* 0x0000001c04b0723c */ /* 0x040ff0000000184c */
[----:B------:R-:W-:Y:S01]  /*5120*/  HMMA.16816.F32 R180, R4, R30, R92 ;  /* 0x0000001e04b4723c */ /* 0x000fe2000000185c */
[----:B------:R-:W4:Y:S01]  /*5130*/  LDSM.16.MT88.4 R28, [R188+0x2800] ;  /* 0x00280000bc1c783b */ /* 0x000f220000004200 */
[----:B-1----:R-:W-:-:S06]  /*5140*/  FFMA.FTZ R3, R103, c[0x0][0x2d0], -R0 ;  /* 0x0000b40067037a23 */ /* 0x002fcc0000010800 */
[C---:B------:R-:W-:Y:S01]  /*5150*/  HMMA.16816.F32 R168, R4.reuse, R34, R96 ;  /* 0x0000002204a8723c */ /* 0x040fe20000001860 */
[----:B------:R1:W-:Y:S07]  /*5160*/  MUFU.EX2 R214, R3 ;  /* 0x0000000300d67308 */ /* 0x0003ee0000000800 */
[C---:B--2---:R-:W-:Y:S08]  /*5170*/  HMMA.16816.F32 R136, R4.reuse, R16, R68 ;  /* 0x000000100488723c */ /* 0x044ff00000001844 */
[----:B------:R-:W-:Y:S01]  /*5180*/  HMMA.16816.F32 R96, R4, R18, R64 ;  /* 0x000000120460723c */ /* 0x000fe20000001840 */
[----:B------:R-:W2:Y:S01]  /*5190*/  LDSM.16.MT88.4 R16, [R186+0x4800] ;  /* 0x00480000ba10783b */ /* 0x000ea20000004200 */
[----:B-1----:R-:W-:-:S06]  /*51a0*/  FFMA.FTZ R3, R118, c[0x0][0x2d0], -R0 ;  /* 0x0000b40076037a23 */ /* 0x002fcc0000010800 */
[C---:B------:R-:W-:Y:S08]  /*51b0*/  HMMA.16816.F32 R160, R4.reuse, R20, R72 ;  /* 0x0000001404a0723c */ /* 0x040ff00000001848 */
[C---:B------:R-:W-:Y:S08]  /*51c0*/  HMMA.16816.F32 R92, R4.reuse, R12, R60 ;  /* 0x0000000c045c723c */ /* 0x040ff0000000183c */
[C---:B------:R-:W-:Y:S01]  /*51d0*/  HMMA.16816.F32 R88, R4.reuse, R14, R52 ;  /* 0x0000000e0458723c */ /* 0x040fe20000001834 */
[----:B------:R-:W1:Y:S07]  /*51e0*/  LDSM.16.MT88.4 R12, [R189+0x4800] ;  /* 0x00480000bd0c783b */ /* 0x000e6e0000004200 */
[C---:B------:R-:W-:Y:S08]  /*51f0*/  HMMA.16816.F32 R76, R4.reuse, R8, R56 ;  /* 0x00000008044c723c */ /* 0x040ff00000001838 */
[C---:B------:R-:W-:Y:S01]  /*5200*/  HMMA.16816.F32 R72, R4.reuse, R10, R48 ;  /* 0x0000000a0448723c */ /* 0x040fe20000001830 */
[----:B------:R-:W1:Y:S07]  /*5210*/  LDSM.16.MT88.4 R8, [R188+0x4800] ;  /* 0x00480000bc08783b */ /* 0x000e6e0000004200 */
[C---:B---3--:R-:W-:Y:S08]  /*5220*/  HMMA.16816.F32 R56, R4.reuse, R24, R112 ;  /* 0x000000180438723c */ /* 0x048ff00000001870 */
[C---:B------:R-:W-:Y:S01]  /*5230*/  HMMA.16816.F32 R48, R4.reuse, R26, R120 ;  /* 0x0000001a0430723c */ /* 0x040fe20000001878 */
[----:B------:R-:W3:Y:S07]  /*5240*/  LDSM.16.MT88.4 R24, [R185+0x1000] ;  /* 0x00100000b918783b */ /* 0x000eee0000004200 */
[C---:B----4-:R-:W-:Y:S07]  /*5250*/  HMMA.16816.F32 R40, R4.reuse, R30, R108 ;  /* 0x0000001e0428723c */ /* 0x050fee000000186c */
[----:B------:R-:W-:Y:S01]  /*5260*/  IMAD.MOV.U32 R111, RZ, RZ, R213 ;  /* 0x000000ffff6f7224 */ /* 0x000fe200078e00d5 */
[----:B------:R-:W-:Y:S01]  /*5270*/  HMMA.16816.F32 R152, R4, R22, R84 ;  /* 0x000000160498723c */ /* 0x000fe20000001854 */
[----:B------:R4:W1:Y:S01]  /*5280*/  MUFU.EX2 R213, R3 ;  /* 0x0000000300d57308 */ /* 0x0008620000000800 */
[----:B------:R-:W-:Y:S01]  /*5290*/  IMAD.MOV.U32 R110, RZ, RZ, R212 ;  /* 0x000000ffff6e7224 */ /* 0x000fe200078e00d4 */
[----:B------:R-:W3:Y:S01]  /*52a0*/  LDSM.16.MT88.4 R20, [R189+0x1000] ;  /* 0x00100000bd14783b */ /* 0x000ee20000004200 */
[----:B------:R-:W-:-:S02]  /*52b0*/  IMAD.MOV.U32 R109, RZ, RZ, R211 ;  /* 0x000000ffff6d7224 */ /* 0x000fc400078e00d3 */
[----:B------:R-:W-:Y:S02]  /*52c0*/  IMAD.MOV.U32 R108, RZ, RZ, R210 ;  /* 0x000000ffff6c7224 */ /* 0x000fe400078e00d2 */
[C---:B------:R-:W-:Y:S01]  /*52d0*/  HMMA.16816.F32 R156, R4.reuse, R32, R80 ;  /* 0x00000020049c723c */ /* 0x040fe20000001850 */
[----:B------:R-:W3:Y:S07]  /*52e0*/  LDSM.16.MT88.4 R32, [R186+0x1000] ;  /* 0x00100000ba20783b */ /* 0x000eee0000004200 */
[----:B--2---:R-:W-:Y:S01]  /*52f0*/  HMMA.16816.F32 R68, R4, R16, R36 ;  /* 0x000000100444723c */ /* 0x004fe20000001824 */
[----:B----4-:R-:W-:-:S04]  /*5300*/  FFMA.FTZ R3, R119, c[0x0][0x2d0], -R0 ;  /* 0x0000b40077037a23 */ /* 0x010fc80000010800 */
[----:B------:R2:W-:Y:S03]  /*5310*/  MUFU.EX2 R212, R3 ;  /* 0x0000000300d47308 */ /* 0x0005e60000000800 */
[C---:B------:R-:W-:Y:S01]  /*5320*/  HMMA.16816.F32 R80, R4.reuse, R18, R128 ;  /* 0x000000120450723c */ /* 0x040fe20000001880 */
[----:B------:R-:W4:Y:S07]  /*5330*/  LDSM.16.MT88.4 R16, [R188+0x1000] ;  /* 0x00100000bc10783b */ /* 0x000f2e0000004200 */
[----:B------:R-:W-:Y:S01]  /*5340*/  HMMA.16816.F32 R44, R4, R28, R44 ;  /* 0x0000001c042c723c */ /* 0x000fe2000000182c */
[----:B------:R-:W-:Y:S01]  /*5350*/  LDSM.16.MT88.4 R28, [R188+0x3000] ;  /* 0x00300000bc1c783b */ /* 0x000fe20000004200 */
[----:B--2---:R-:W-:-:S06]  /*5360*/  FFMA.FTZ R3, R117, c[0x0][0x2d0], -R0 ;  /* 0x0000b40075037a23 */ /* 0x004fcc0000010800 */
[C---:B-1----:R-:W-:Y:S01]  /*5370*/  HMMA.16816.F32 R84, R4.reuse, R12, R132 ;  /* 0x0000000c0454723c */ /* 0x042fe20000001884 */
[----:B------:R1:W2:Y:S01]  /*5380*/  MUFU.EX2 R103, R3 ;  /* 0x0000000300677308 */ /* 0x0002a20000000800 */
[----:B------:R-:W-:Y:S06]  /*5390*/  LDSM.16.MT88.4 R132, [R188+0x1800] ;  /* 0x00180000bc84783b */ /* 0x000fec0000004200 */
[C---:B------:R-:W-:Y:S01]  /*53a0*/  HMMA.16816.F32 R64, R4.reuse, R14, R144 ;  /* 0x0000000e0440723c */ /* 0x040fe20000001890 */
[----:B------:R-:W4:Y:S07]  /*53b0*/  LDSM.16.MT88.4 R12, [R185+0x3000] ;  /* 0x00300000b90c783b */ /* 0x000f2e0000004200 */
[----:B------:R-:W-:Y:S01]  /*53c0*/  HMMA.16816.F32 R52, R4, R8, R148 ;  /* 0x000000080434723c */ /* 0x000fe20000001894 */
[----:B-1----:R-:W-:-:S04]  /*53d0*/  FFMA.FTZ R3, R127, c[0x0][0x2d0], -R2 ;  /* 0x0000b4007f037a23 */ /* 0x002fc80000010802 */
[----:B------:R1:W-:Y:S03]  /*53e0*/  MUFU.EX2 R102, R3 ;  /* 0x0000000300667308 */ /* 0x0003e60000000800 */
[----:B------:R-:W-:Y:S01]  /*53f0*/  HMMA.16816.F32 R36, R4, R10, R140 ;  /* 0x0000000a0424723c */ /* 0x000fe2000000188c */
[----:B------:R-:W-:Y:S06]  /*5400*/  LDSM.16.MT88.4 R8, [R186+0x3000] ;  /* 0x00300000ba08783b */ /* 0x000fec0000004200 */
[----:B------:R-:W-:-:S02]  /*5410*/  F2FP.PACK_AB R4, R217, R218 ;  /* 0x000000dad904723e */ /* 0x000fc400000000ff */
[----:B------:R-:W-:Y:S02]  /*5420*/  F2FP.PACK_AB R5, R213, R214 ;  /* 0x000000d6d505723e */ /* 0x000fe400000000ff */
[----:B------:R-:W-:Y:S02]  /*5430*/  F2FP.PACK_AB R6, R215, R216 ;  /* 0x000000d8d706723e */ /* 0x000fe400000000ff */
[----:B--2---:R-:W-:Y:S01]  /*5440*/  F2FP.PACK_AB R7, R103, R212 ;  /* 0x000000d46707723e */ /* 0x004fe200000000ff */
[----:B-1----:R-:W-:Y:S02]  /*5450*/  FFMA.FTZ R3, R228, c[0x0][0x2d0], -R2 ;  /* 0x0000b400e4037a23 */ /* 0x002fe40000010802 */
[----:B------:R-:W-:-:S04]  /*5460*/  IMAD.MOV.U32 R228, RZ, RZ, R124 ;  /* 0x000000ffffe47224 */ /* 0x000fc800078e007c */
[C---:B---3--:R-:W-:Y:S08]  /*5470*/  HMMA.16816.F32 R104, R4.reuse, R24, R156 ;  /* 0x000000180468723c */ /* 0x048ff0000000189c */
[C---:B------:R-:W-:Y:S01]  /*5480*/  HMMA.16816.F32 R60, R4.reuse, R26, R168 ;  /* 0x0000001a043c723c */ /* 0x040fe200000018a8 */
[----:B------:R-:W1:Y:S07]  /*5490*/  LDSM.16.MT88.4 R24, [R189+0x3000] ;  /* 0x00300000bd18783b */ /* 0x000e6e0000004200 */
[C---:B------:R-:W-:Y:S08]  /*54a0*/  HMMA.16816.F32 R120, R4.reuse, R20, R172 ;  /* 0x000000140478723c */ /* 0x040ff000000018ac */
[C---:B------:R-:W-:Y:S01]  /*54b0*/  HMMA.16816.F32 R128, R4.reuse, R22, R164 ;  /* 0x000000160480723c */ /* 0x040fe200000018a4 */
[----:B------:R-:W2:Y:S07]  /*54c0*/  LDSM.16.MT88.4 R20, [R185+0x5000] ;  /* 0x00500000b914783b */ /* 0x000eae0000004200 */
[C---:B------:R-:W-:Y:S08]  /*54d0*/  HMMA.16816.F32 R112, R4.reuse, R32, R176 ;  /* 0x000000200470723c */ /* 0x040ff000000018b0 */
[C---:B------:R-:W-:Y:S08]  /*54e0*/  HMMA.16816.F32 R32, R4.reuse, R34, R180 ;  /* 0x000000220420723c */ /* 0x040ff000000018b4 */
[C---:B----4-:R-:W-:Y:S08]  /*54f0*/  HMMA.16816.F32 R208, R4.reuse, R16, R160 ;  /* 0x0000001004d0723c */ /* 0x050ff000000018a0 */
[C---:B------:R-:W-:Y:S01]  /*5500*/  HMMA.16816.F32 R180, R4.reuse, R18, R152 ;  /* 0x0000001204b4723c */ /* 0x040fe20000001898 */
[----:B------:R-:W3:Y:S07]  /*5510*/  LDSM.16.MT88.4 R16, [R186+0x5000] ;  /* 0x00500000ba10783b */ /* 0x000eee0000004200 */
[C---:B------:R-:W-:Y:S08]  /*5520*/  HMMA.16816.F32 R172, R4.reuse, R12, R136 ;  /* 0x0000000c04ac723c */ /* 0x040ff00000001888 */
[C---:B------:R-:W-:Y:S01]  /*5530*/  HMMA.16816.F32 R176, R4.reuse, R14, R96 ;  /* 0x0000000e04b0723c */ /* 0x040fe20000001860 */
[----:B------:R-:W4:Y:S07]  /*5540*/  LDSM.16.MT88.4 R12, [R189+0x5000] ;  /* 0x00500000bd0c783b */ /* 0x000f2e0000004200 */
[C---:B-1----:R-:W-:Y:S01]  /*5550*/  HMMA.16816.F32 R156, R4.reuse, R26, R72 ;  /* 0x0000001a049c723c */ /* 0x042fe20000001848 */
[----:B------:R1:W1:Y:S01]  /*5560*/  MUFU.EX2 R26, R3 ;  /* 0x00000003001a7308 */ /* 0x0002620000000800 */
[----:B------:R-:W-:Y:S05]  /*5570*/  LDSM.16.MT88.4 R72, [R185+0x5800] ;  /* 0x00580000b948783b */ /* 0x000fea0000004200 */
[----:B------:R-:W-:Y:S01]  /*5580*/  IMAD.MOV.U32 R27, RZ, RZ, R125 ;  /* 0x000000ffff1b7224 */ /* 0x000fe200078e007d */
[C---:B------:R-:W-:Y:S08]  /*5590*/  HMMA.16816.F32 R168, R4.reuse, R8, R92 ;  /* 0x0000000804a8723c */ /* 0x040ff0000000185c */
[C---:B------:R-:W-:Y:S01]  /*55a0*/  HMMA.16816.F32 R164, R4.reuse, R10, R88 ;  /* 0x0000000a04a4723c */ /* 0x040fe20000001858 */
[--C-:B-1----:R-:W-:Y:S01]  /*55b0*/  FFMA.FTZ R3, R240, c[0x0][0x2d0], -R2.reuse ;  /* 0x0000b400f0037a23 */ /* 0x102fe20000010802 */
[----:B------:R-:W1:Y:S01]  /*55c0*/  LDSM.16.MT88.4 R8, [R188+0x5000] ;  /* 0x00500000bc08783b */ /* 0x000e620000004200 */
[----:B------:R-:W-:Y:S01]  /*55d0*/  FFMA.FTZ R2, R241, c[0x0][0x2d0], -R2 ;  /* 0x0000b400f1027a23 */ /* 0x000fe20000010802 */
[----:B------:R-:W-:Y:S01]  /*55e0*/  F2FP.PACK_AB R96, R26, R102 ;  /* 0x000000661a60723e */ /* 0x000fe200000000ff */
[----:B------:R-:W-:Y:S01]  /*55f0*/  IMAD.MOV.U32 R241, RZ, RZ, R110 ;  /* 0x000000fffff17224 */ /* 0x000fe200078e006e */
[----:B------:R-:W-:Y:S01]  /*5600*/  LDSM.16.MT88.4 R88, [R189+0x5800] ;  /* 0x00580000bd58783b */ /* 0x000fe20000004200 */
[----:B------:R-:W-:Y:S01]  /*5610*/  IMAD.MOV.U32 R240, RZ, RZ, R108 ;  /* 0x000000fffff07224 */ /* 0x000fe200078e006c */
[C---:B------:R-:W-:Y:S01]  /*5620*/  HMMA.16816.F32 R160, R4.reuse, R24, R76 ;  /* 0x0000001804a0723c */ /* 0x040fe2000000184c */
[----:B------:R3:W-:Y:S07]  /*5630*/  MUFU.EX2 R24, R2 ;  /* 0x0000000200187308 */ /* 0x0007ee0000000800 */
[C---:B--2---:R-:W-:Y:S01]  /*5640*/  HMMA.16816.F32 R136, R4.reuse, R20, R56 ;  /* 0x000000140488723c */ /* 0x044fe20000001838 */
[----:B------:R2:W2:Y:S01]  /*5650*/  MUFU.EX2 R25, R3 ;  /* 0x0000000300197308 */ /* 0x0004a20000000800 */
[----:B------:R-:W-:Y:S06]  /*5660*/  LDSM.16.MT88.4 R56, [R189+0x3800] ;  /* 0x00380000bd38783b */ /* 0x000fec0000004200 */
[----:B------:R-:W-:Y:S01]  /*5670*/  HMMA.16816.F32 R152, R4, R28, R44 ;  /* 0x0000001c0498723c */ /* 0x000fe2000000182c */
[----:B---3--:R-:W-:-:S02]  /*5680*/  FFMA.FTZ R2, R126, c[0x0][0x2d0], -R0 ;  /* 0x0000b4007e027a23 */ /* 0x008fc40000010800 */
[----:B------:R-:W3:Y:S02]  /*5690*/  LDSM.16.MT88.4 R124, [R189+0x1800] ;  /* 0x00180000bd7c783b */ /* 0x000ee40000004200 */
[----:B------:R1:W-:Y:S03]  /*56a0*/  MUFU.EX2 R21, R2 ;  /* 0x0000000200157308 */ /* 0x0003e60000000800 */
[----:B------:R-:W-:Y:S01]  /*56b0*/  HMMA.16816.F32 R140, R4, R30, R40 ;  /* 0x0000001e048c723c */ /* 0x000fe20000001828 */
[----:B--2---:R-:W-:Y:S01]  /*56c0*/  IMAD.MOV.U32 R3, RZ, RZ, R109 ;  /* 0x000000ffff037224 */ /* 0x004fe200078e006d */
[----:B------:R-:W-:Y:S01]  /*56d0*/  LDSM.16.MT88.4 R40, [R185+0x3800] ;  /* 0x00380000b928783b */ /* 0x000fe20000004200 */
[----:B------:R-:W-:-:S05]  /*56e0*/  F2FP.PACK_AB R98, R24, R25 ;  /* 0x000000191862723e */ /* 0x000fca00000000ff */
[----:B------:R-:W-:Y:S01]  /*56f0*/  HMMA.16816.F32 R28, R4, R22, R48 ;  /* 0x00000016041c723c */ /* 0x000fe20000001830 */
[----:B------:R-:W-:Y:S01]  /*5700*/  LDSM.16.MT88.4 R48, [R186+0x3800] ;  /* 0x00380000ba30783b */ /* 0x000fe20000004200 */
[----:B-1----:R-:W-:-:S05]  /*5710*/  FFMA.FTZ R2, R227, c[0x0][0x2d0], -R0 ;  /* 0x0000b400e3027a23 */ /* 0x002fca0000010800 */
[----:B------:R-:W-:Y:S01]  /*5720*/  IMAD.MOV.U32 R23, RZ, RZ, R111 ;  /* 0x000000ffff177224 */ /* 0x000fe200078e006f */
[C---:B------:R-:W-:Y:S01]  /*5730*/  HMMA.16816.F32 R76, R4.reuse, R16, R68 ;  /* 0x00000010044c723c */ /* 0x040fe20000001844 */
[----:B------:R1:W2:Y:S01]  /*5740*/  MUFU.EX2 R20, R2 ;  /* 0x0000000200147308 */ /* 0x0002a20000000800 */
[----:B------:R-:W-:Y:S01]  /*5750*/  IMAD.MOV.U32 R22, RZ, RZ, R116 ;  /* 0x000000ffff167224 */ /* 0x000fe200078e0074 */
[----:B------:R-:W3:Y:S04]  /*5760*/  LDSM.16.MT88.4 R108, [R185+0x1800] ;  /* 0x00180000b96c783b */ /* 0x000ee80000004200 */
[----:B------:R-:W-:Y:S01]  /*5770*/  LDSM.16.MT88.4 R116, [R186+0x1800] ;  /* 0x00180000ba74783b */ /* 0x000fe20000004200 */
[C---:B------:R-:W-:Y:S03]  /*5780*/  HMMA.16816.F32 R92, R4.reuse, R18, R80 ;  /* 0x00000012045c723c */ /* 0x040fe60000001850 */
[----:B------:R-:W3:Y:S05]  /*5790*/  LDSM.16.MT88.4 R80, [R186+0x5800] ;  /* 0x00580000ba50783b */ /* 0x000eea0000004200 */
[----:B----4-:R-:W-:Y:S01]  /*57a0*/  HMMA.16816.F32 R84, R4, R12, R84 ;  /* 0x0000000c0454723c */ /* 0x010fe20000001854 */
[--C-:B-1----:R-:W-:Y:S01]  /*57b0*/  FFMA.FTZ R2, R226, c[0x0][0x2d0], -R0.reuse ;  /* 0x0000b400e2027a23 */ /* 0x102fe20000010800 */
[----:B--2---:R-:W-:Y:S01]  /*57c0*/  F2FP.PACK_AB R97, R20, R21 ;  /* 0x000000151461723e */ /* 0x004fe200000000ff */
[----:B------:R-:W-:-:S02]  /*57d0*/  FFMA.FTZ R0, R234, c[0x0][0x2d0], -R0 ;  /* 0x0000b400ea007a23 */ /* 0x000fc40000010800 */
[----:B------:R1:W-:Y:S03]  /*57e0*/  MUFU.EX2 R17, R2 ;  /* 0x0000000200117308 */ /* 0x0003e60000000800 */
[C---:B------:R-:W-:Y:S01]  /*57f0*/  HMMA.16816.F32 R12, R4.reuse, R14, R64 ;  /* 0x0000000e040c723c */ /* 0x040fe20000001840 */
[----:B------:R-:W2:Y:S04]  /*5800*/  LDSM.16.MT88.4 R64, [R188+0x3800] ;  /* 0x00380000bc40783b */ /* 0x000ea80000004200 */
[----:B------:R4:W4:Y:S03]  /*5810*/  MUFU.EX2 R16, R0 ;  /* 0x0000000000107308 */ /* 0x0009260000000800 */
[----:B------:R-:W-:Y:S01]  /*5820*/  HMMA.16816.F32 R148, R4, R8, R52 ;  /* 0x000000080494723c */ /* 0x000fe20000001834 */
[----:B-1----:R-:W-:-:S07]  /*5830*/  FADD.FTZ R2, R23, R22 ;  /* 0x0000001617027221 */ /* 0x002fce0000010000 */
[----:B------:R-:W-:Y:S01]  /*5840*/  HMMA.16816.F32 R144, R4, R10, R36 ;  /* 0x0000000a0490723c */ /* 0x000fe20000001824 */
[----:B------:R-:W-:Y:S01]  /*5850*/  FADD.FTZ R2, R3, R2 ;  /* 0x0000000203027221 */ /* 0x000fe20000010000 */
[----:B------:R-:W1:Y:S01]  /*5860*/  LDSM.16.MT88.4 R8, [R188+0x5800] ;  /* 0x00580000bc08783b */ /* 0x000e620000004200 */
[----:B----4-:R-:W-:Y:S01]  /*5870*/  FADD.FTZ R0, R241, R252 ;  /* 0x000000fcf1007221 */ /* 0x010fe20000010000 */
[----:B------:R-:W-:Y:S01]  /*5880*/  F2FP.PACK_AB R99, R16, R17 ;  /* 0x000000111063723e */ /* 0x000fe200000000ff */
[----:B------:R-:W-:Y:S02]  /*5890*/  FADD.FTZ R2, R240, R2 ;  /* 0x00000002f0027221 */ /* 0x000fe40000010000 */
[----:B------:R-:W-:Y:S02]  /*58a0*/  FADD.FTZ R0, R251, R0 ;  /* 0x00000000fb007221 */ /* 0x000fe40000010000 */
[----:B------:R-:W-:Y:S02]  /*58b0*/  FADD.FTZ R2, R248, R2 ;  /* 0x00000002f8027221 */ /* 0x000fe40000010000 */
[----:B------:R-:W-:Y:S01]  /*58c0*/  FADD.FTZ R0, R228, R0 ;  /* 0x00000000e4007221 */ /* 0x000fe20000010000 */
[----:B---3--:R-:W-:Y:S01]  /*58d0*/  HMMA.16816.F32 R120, R96, R124, R120 ;  /* 0x0000007c6078723c */ /* 0x008fe20000001878 */
[----:B------:R-:W-:-:S02]  /*58e0*/  FADD.FTZ R3, R249, R2 ;  /* 0x00000002f9037221 */ /* 0x000fc40000010000 */
[----:B------:R-:W-:Y:S02]  /*58f0*/  FADD.FTZ R0, R242, R0 ;  /* 0x00000000f2007221 */ /* 0x000fe40000010000 */
[----:B------:R-:W-:Y:S02]  /*5900*/  FADD.FTZ R3, R247, R3 ;  /* 0x00000003f7037221 */ /* 0x000fe40000010000 */
[----:B------:R-:W-:Y:S01]  /*5910*/  FADD.FTZ R2, R245, R0 ;  /* 0x00000000f5027221 */ /* 0x000fe20000010000 */
[----:B------:R-:W-:Y:S01]  /*5920*/  HMMA.16816.F32 R124, R96, R126, R128 ;  /* 0x0000007e607c723c */ /* 0x000fe20000001880 */
[----:B------:R-:W-:-:S04]  /*5930*/  @P2 IMAD.HI.U32 R4, R233, c[0x0][0x2c8], RZ ;  /* 0x0000b200e9042a27 */ /* 0x000fc800078e00ff */
[----:B------:R-:W-:Y:S02]  /*5940*/  FADD.FTZ R2, R244, R2 ;  /* 0x00000002f4027221 */ /* 0x000fe40000010000 */
[----:B------:R-:W-:Y:S01]  /*5950*/  IMAD.MOV.U32 R0, RZ, RZ, R233 ;  /* 0x000000ffff007224 */ /* 0x000fe200078e00e9 */
[----:B------:R-:W-:Y:S01]  /*5960*/  @P2 SHF.R.U32.HI R0, RZ, c[0x0][0x2cc], R4 ;  /* 0x0000b300ff002a19 */ /* 0x000fe20000011604 */
[----:B------:R-:W-:Y:S01]  /*5970*/  FADD.FTZ R3, R250, R3 ;  /* 0x00000003fa037221 */ /* 0x000fe20000010000 */
[C---:B------:R-:W-:Y:S01]  /*5980*/  HMMA.16816.F32 R128, R96.reuse, R132, R208 ;  /* 0x000000846080723c */ /* 0x040fe200000018d0 */
[----:B------:R-:W-:Y:S01]  /*5990*/  FADD.FTZ R2, R246, R2 ;  /* 0x00000002f6027221 */ /* 0x000fe20000010000 */
[----:B------:R-:W-:Y:S01]  /*59a0*/  IADD3 R0, R0, R230, -R231 ;  /* 0x000000e600007210 */ /* 0x000fe20007ffe8e7 */
[----:B------:R-:W-:Y:S02]  /*59b0*/  FADD.FTZ R3, R218, R3 ;  /* 0x00000003da037221 */ /* 0x000fe40000010000 */
[----:B------:R-:W-:Y:S01]  /*59c0*/  FADD.FTZ R2, R214, R2 ;  /* 0x00000002d6027221 */ /* 0x000fe20000010000 */
[----:B------:R-:W-:Y:S01]  /*59d0*/  SHF.R.S32.HI R4, RZ, 0x1f, R0 ;  /* 0x0000001fff047819 */ /* 0x000fe20000011400 */
[----:B------:R-:W-:Y:S01]  /*59e0*/  FADD.FTZ R3, R217, R3 ;  /* 0x00000003d9037221 */ /* 0x000fe20000010000 */
[----:B------:R-:W-:Y:S01]  /*59f0*/  IADD3 R208, R27, -0x2, RZ ;  /* 0xfffffffe1bd07810 */ /* 0x000fe20007ffe0ff */
[----:B------:R-:W-:Y:S01]  /*5a00*/  FADD.FTZ R2, R213, R2 ;  /* 0x00000002d5027221 */ /* 0x000fe20000010000 */
[----:B------:R-:W-:Y:S01]  /*5a10*/  LEA.HI R4, R4, R0, RZ, 0x6 ;  /* 0x0000000004047211 */ /* 0x000fe200078f30ff */
[----:B------:R-:W-:Y:S01]  /*5a20*/  FADD.FTZ R3, R216, R3 ;  /* 0x00000003d8037221 */ /* 0x000fe20000010000 */
[----:B------:R-:W-:Y:S01]  /*5a30*/  HMMA.16816.F32 R104, R96, R108, R104 ;  /* 0x0000006c6068723c */ /* 0x000fe20000001868 */
[----:B------:R-:W-:-:S02]  /*5a40*/  FADD.FTZ R0, R212, R2 ;  /* 0x00000002d4007221 */ /* 0x000fc40000010000 */
[----:B------:R-:W-:Y:S01]  /*5a50*/  FADD.FTZ R2, R215, R3 ;  /* 0x00000003d7027221 */ /* 0x000fe20000010000 */
[----:B------:R-:W-:Y:S01]  /*5a60*/  SHF.R.S32.HI R3, RZ, 0x6, R4 ;  /* 0x00000006ff037819 */ /* 0x000fe20000011404 */
[----:B------:R-:W-:Y:S02]  /*5a70*/  FADD.FTZ R0, R103, R0 ;  /* 0x0000000067007221 */ /* 0x000fe40000010000 */
[----:B------:R-:W-:Y:S01]  /*5a80*/  FADD.FTZ R2, R102, R2 ;  /* 0x0000000266027221 */ /* 0x000fe20000010000 */
[----:B------:R-:W-:Y:S01]  /*5a90*/  IMNMX R228, R225, R3, !PT ;  /* 0x00000003e1e47217 */ /* 0x000fe20007800200 */
[----:B------:R-:W-:Y:S01]  /*5aa0*/  FADD.FTZ R0, R21, R0 ;  /* 0x0000000015007221 */ /* 0x000fe20000010000 */
[----:B------:R-:W-:Y:S01]  /*5ab0*/  HMMA.16816.F32 R108, R96, R110, R60 ;  /* 0x0000006e606c723c */ /* 0x000fe2000000183c */
[----:B------:R-:W-:Y:S01]  /*5ac0*/  FADD.FTZ R2, R26, R2 ;  /* 0x000000021a027221 */ /* 0x000fe20000010000 */
[----:B------:R-:W-:Y:S01]  /*5ad0*/  ISETP.GE.AND P0, PT, R208, R228, PT ;  /* 0x000000e4d000720c */ /* 0x000fe20003f06270 */
[----:B------:R-:W-:-:S02]  /*5ae0*/  FADD.FTZ R0, R20, R0 ;  /* 0x0000000014007221 */ /* 0x000fc40000010000 */
[----:B------:R-:W-:Y:S02]  /*5af0*/  FADD.FTZ R2, R25, R2 ;  /* 0x0000000219027221 */ /* 0x000fe40000010000 */
[----:B------:R-:W-:Y:S01]  /*5b00*/  FADD.FTZ R0, R17, R0 ;  /* 0x0000000011007221 */ /* 0x000fe20000010000 */
[----:B------:R-:W-:Y:S01]  /*5b10*/  HMMA.16816.F32 R76, R96, R80, R76 ;  /* 0x00000050604c723c */ /* 0x000fe2000000184c */
[----:B------:R-:W-:Y:S02]  /*5b20*/  FADD.FTZ R226, R24, R2 ;  /* 0x0000000218e27221 */ /* 0x000fe40000010000 */
[----:B------:R-:W-:-:S05]  /*5b30*/  FADD.FTZ R227, R16, R0 ;  /* 0x0000000010e37221 */ /* 0x000fca0000010000 */
[C---:B------:R-:W-:Y:S08]  /*5b40*/  HMMA.16816.F32 R112, R96.reuse, R116, R112 ;  /* 0x000000746070723c */ /* 0x040ff00000001870 */
[C---:B------:R-:W-:Y:S08]  /*5b50*/  HMMA.16816.F32 R36, R96.reuse, R40, R172 ;  /* 0x000000286024723c */ /* 0x040ff000000018ac */
[C---:B------:R-:W-:Y:S08]  /*5b60*/  HMMA.16816.F32 R44, R96.reuse, R48, R168 ;  /* 0x00000030602c723c */ /* 0x040ff000000018a8 */
[C---:B------:R-:W-:Y:S08]  /*5b70*/  HMMA.16816.F32 R52, R96.reuse, R56, R160 ;  /* 0x000000386034723c */ /* 0x040ff000000018a0 */
        /* <DEDUP_REMOVED lines=12> */
[C---:B-1----:R-:W-:Y:S08]  /*5c40*/  HMMA.16816.F32 R92, R96.reuse, R8, R148 ;  /* 0x00000008605c723c */ /* 0x042ff00000001894 */
[----:B------:R-:W-:Y:S01]  /*5c50*/  HMMA.16816.F32 R96, R96, R10, R144 ;  /* 0x0000000a6060723c */ /* 0x000fe20000001890 */
[----:B------:R-:W-:Y:S01]  /*5c60*/  @!UPT UIADD3 URZ, URZ, URZ, URZ ;  /* 0x0000003f3f3ff290 */ /* 0x000fe2000fffe03f */
[----:B------:R-:W-:Y:S11]  /*5c70*/  @!P0 BRA `(.L_x_896) ;  /* 0x000032d000008947 */ /* 0x000ff60003800000 */
[----:B------:R-:W-:Y:S02]  /*5c80*/  MOV R102, R100 ;  /* 0x0000006400667202 */ /* 0x000fe40000000f00 */
[----:B------:R-:W-:-:S02]  /*5c90*/  MOV R3, R101 ;  /* 0x0000006500037202 */ /* 0x000fc40000000f00 */
[----:B------:R-:W-:-:S07]  /*5ca0*/  MOV R180, R208 ;  /* 0x000000d000b47202 */ /* 0x000fce0000000f00 */
.L_x_897:
[----:B------:R-:W-:Y:S04]  /*5cb0*/  DEPBAR.LE SB0, 0x0 ;  /* 0x000080000000791a */ /* 0x000fe80000000000 */
[----:B------:R-:W-:Y:S01]  /*5cc0*/  WARPSYNC 0xffffffff ;  /* 0xffffffff00007948 */ /* 0x000fe20003800000 */
[----:B------:R-:W-:Y:S01]  /*5cd0*/  BAR.SYNC.DEFER_BLOCKING 0x0 ;  /* 0x0000000000007b1d */ /* 0x000fe20000010000 */
[----:B------:R-:W-:Y:S02]  /*5ce0*/  ISETP.GT.AND P6, PT, R225, R180, PT ;  /* 0x000000b4e100720c */ /* 0x000fe40003fc4270 */
[C---:B------:R-:W-:Y:S11]  /*5cf0*/  IADD3 R208, R180.reuse, -0x1, RZ ;  /* 0xffffffffb4d07810 */ /* 0x040ff60007ffe0ff */
[----:B------:R-:W-:Y:S01]  /*5d00*/  @!P6 SHF.R.S32.HI R0, RZ, 0x1f, R180 ;  /* 0x0000001fff00e819 */ /* 0x000fe200000114b4 */
[----:B------:R-:W-:Y:S01]  /*5d10*/  @!P6 IMAD.WIDE.U32 R4, R180, c[0x0][0x208], RZ ;  /* 0x00008200b404ea25 */ /* 0x000fe200078e00ff */
[----:B------:R-:W-:Y:S03]  /*5d20*/  @!P6 MOV R6, c[0x0][0x208] ;  /* 0x000082000006ea02 */ /* 0x000fe60000000f00 */
[----:B------:R-:W-:Y:S04]  /*5d30*/  @!P6 IMAD R0, R0, c[0x0][0x208], RZ ;  /* 0x000082000000ea24 */ /* 0x000fe800078e02ff */
[----:B------:R-:W-:Y:S01]  /*5d40*/  @!P6 IMAD R0, R180, c[0x0][0x20c], R0 ;  /* 0x00008300b400ea24 */ /* 0x000fe200078e0200 */
[----:B------:R-:W-:Y:S04]  /*5d50*/  LDSM.16.M88.4 R32, [R191] ;  /* 0x00000000bf20783b */ /* 0x000fe80000000200 */
[----:B------:R-:W-:Y:S02]  /*5d60*/  @!P6 IADD3 R2, R5, R0, RZ ;  /* 0x000000000502e210 */ /* 0x000fe40007ffe0ff */
[C---:B------:R-:W-:Y:S02]  /*5d70*/  @!P6 SHF.L.U32 R0, R4.reuse, 0x6, RZ ;  /* 0x000000060400e819 */ /* 0x040fe400000006ff */
[----:B------:R-:W1:Y:S01]  /*5d80*/  LDSM.16.M88.4 R8, [R184] ;  /* 0x00000000b808783b */ /* 0x000e620000000200 */
[----:B------:R-:W-:Y:S02]  /*5d90*/  @!P6 SHF.L.U64.HI R2, R4, 0x6, R2 ;  /* 0x000000060402e819 */ /* 0x000fe40000010202 */
[----:B------:R-:W-:Y:S02]  /*5da0*/  @!P6 IADD3 R4, P0, R0, R222, RZ ;  /* 0x000000de0004e210 */ /* 0x000fe40007f1e0ff */
[----:B------:R-:W-:Y:S02]  /*5db0*/  @!P6 MOV R5, c[0x0][0x20c] ;  /* 0x000083000005ea02 */ /* 0x000fe40000000f00 */
[C---:B------:R-:W-:Y:S01]  /*5dc0*/  @!P6 LEA R12, P1, R6.reuse, R0, 0x5 ;  /* 0x00000000060ce211 */ /* 0x040fe200078228ff */
[----:B------:R-:W2:Y:S03]  /*5dd0*/  LDSM.16.M88.4 R16, [R184+0x800] ;  /* 0x00080000b810783b */ /* 0x000ea60000000200 */
[----:B------:R-:W-:Y:S02]  /*5de0*/  @!P6 LEA.HI.X R13, R6, R2, R5, 0x5, P1 ;  /* 0x00000002060de211 */ /* 0x000fe400008f2c05 */
[-C--:B------:R-:W-:Y:S02]  /*5df0*/  @!P6 IADD3.X R5, R2, R224.reuse, RZ, P0, !PT ;  /* 0x000000e00205e210 */ /* 0x080fe400007fe4ff */
[----:B------:R-:W-:Y:S01]  /*5e00*/  @!P6 LEA R162, P0, R4, c[0x0][0x1f8], 0x1 ;  /* 0x00007e0004a2ea11 */ /* 0x000fe200078008ff */
[----:B------:R-:W3:Y:S01]  /*5e10*/  LDSM.16.M88.4 R24, [R184+0x1000] ;  /* 0x00100000b818783b */ /* 0x000ee20000000200 */
[----:B------:R-:W-:Y:S02]  /*5e20*/  @!P6 IADD3 R14, P1, R222, 0x40, RZ ;  /* 0x00000040de0ee810 */ /* 0x000fe40007f3e0ff */
[----:B------:R-:W-:Y:S02]  /*5e30*/  @!P6 LEA.HI.X R163, R4, c[0x0][0x1fc], R5, 0x1, P0 ;  /* 0x00007f0004a3ea11 */ /* 0x000fe400000f0c05 */
[----:B------:R-:W-:Y:S02]  /*5e40*/  @!P6 IADD3.X R21, RZ, R224, RZ, P1, !PT ;  /* 0x000000e0ff15e210 */ /* 0x000fe40000ffe4ff */
[----:B------:R-:W-:Y:S01]  /*5e50*/  @!P6 IADD3 R15, P1, R0, R14, RZ ;  /* 0x0000000e000fe210 */ /* 0x000fe20007f3e0ff */
[----:B------:R-:W4:Y:S01]  /*5e60*/  LDSM.16.M88.4 R136, [R184+0x1800] ;  /* 0x00180000b888783b */ /* 0x000f220000000200 */
[----:B------:R-:W-:Y:S02]  /*5e70*/  @!P6 IADD3 R20, P0, R222, 0x80, RZ ;  /* 0x00000080de14e810 */ /* 0x000fe40007f1e0ff */
[----:B------:R-:W-:Y:S02]  /*5e80*/  @!P6 IADD3.X R28, R2, R21, RZ, P1, !PT ;  /* 0x00000015021ce210 */ /* 0x000fe40000ffe4ff */
[C---:B------:R-:W-:Y:S02]  /*5e90*/  @!P6 LEA R164, P1, R15.reuse, c[0x0][0x1f8], 0x1 ;  /* 0x00007e000fa4ea11 */ /* 0x040fe400078208ff */
[----:B------:R-:W-:Y:S01]  /*5ea0*/  @!P6 IADD3.X R23, RZ, R224, RZ, P0, !PT ;  /* 0x000000e0ff17e210 */ /* 0x000fe200007fe4ff */
[----:B------:R-:W-:Y:S01]  /*5eb0*/  LDSM.16.M88.4 R140, [R192] ;  /* 0x00000000c08c783b */ /* 0x000fe20000000200 */
[----:B------:R-:W-:Y:S02]  /*5ec0*/  @!P6 IADD3 R22, P0, R0, R20, RZ ;  /* 0x000000140016e210 */ /* 0x000fe40007f1e0ff */
[----:B------:R-:W-:Y:S02]  /*5ed0*/  @!P6 LEA.HI.X R165, R15, c[0x0][0x1fc], R28, 0x1, P1 ;  /* 0x00007f000fa5ea11 */ /* 0x000fe400008f0c1c */
[----:B------:R-:W-:Y:S02]  /*5ee0*/  @!P6 IADD3 R29, P1, R12, R14, RZ ;  /* 0x0000000e0c1de210 */ /* 0x000fe40007f3e0ff */
[----:B------:R-:W-:Y:S01]  /*5ef0*/  @!P6 IADD3.X R14, R2, R23, RZ, P0, !PT ;  /* 0x00000017020ee210 */ /* 0x000fe200007fe4ff */
[C---:B-1----:R-:W-:Y:S01]  /*5f00*/  HMMA.16816.F32 R4, R32.reuse, R8, RZ ;  /* 0x000000082004723c */ /* 0x042fe200000018ff */
[----:B------:R-:W1:Y:S02]  /*5f10*/  LDSM.16.M88.4 R144, [R195] ;  /* 0x00000000c390783b */ /* 0x000e640000000200 */
[----:B------:R-:W-:Y:S02]  /*5f20*/  @!P6 IADD3 R2, P0, R12, R20, RZ ;  /* 0x000000140c02e210 */ /* 0x000fe40007f1e0ff */
[C---:B------:R-:W-:Y:S02]  /*5f30*/  @!P6 IADD3.X R21, R13.reuse, R21, RZ, P1, !PT ;  /* 0x000000150d15e210 */ /* 0x040fe40000ffe4ff */
[C---:B------:R-:W-:Y:S01]  /*5f40*/  @!P6 IADD3.X R23, R13.reuse, R23, RZ, P0, !PT ;  /* 0x000000170d17e210 */ /* 0x040fe200007fe4ff */
[C---:B------:R-:W-:Y:S01]  /*5f50*/  HMMA.16816.F32 R8, R32.reuse, R10, RZ ;  /* 0x0000000a2008723c */ /* 0x040fe200000018ff */
[----:B------:R-:W5:Y:S03]  /*5f60*/  LDSM.16.M88.4 R148, [R206] ;  /* 0x00000000ce94783b */ /* 0x000f660000000200 */
[----:B------:R-:W-:Y:S02]  /*5f70*/  @!P6 LEA R160, P0, R22, c[0x0][0x1f8], 0x1 ;  /* 0x00007e0016a0ea11 */ /* 0x000fe400078008ff */
[----:B------:R-:W-:Y:S02]  /*5f80*/  @!P6 IADD3 R0, P1, R12, R222, RZ ;  /* 0x000000de0c00e210 */ /* 0x000fe40007f3e0ff */
[----:B------:R-:W-:Y:S01]  /*5f90*/  @!P6 LEA.HI.X R161, R22, c[0x0][0x1fc], R14, 0x1, P0 ;  /* 0x00007f0016a1ea11 */ /* 0x000fe200000f0c0e */
[----:B------:R-:W1:Y:S03]  /*5fa0*/  LDSM.16.M88.4 R152, [R205] ;  /* 0x00000000cd98783b */ /* 0x000e660000000200 */
[----:B------:R-:W-:Y:S02]  /*5fb0*/  @!P6 IADD3.X R13, R13, R224, RZ, P1, !PT ;  /* 0x000000e00d0de210 */ /* 0x000fe40000ffe4ff */
[----:B------:R-:W-:Y:S02]  /*5fc0*/  @!P6 LEA R100, P1, R0, c[0x0][0x1f8], 0x1 ;  /* 0x00007e000064ea11 */ /* 0x000fe400078208ff */
[----:B------:R-:W-:Y:S01]  /*5fd0*/  @!P6 LEA R28, P0, R2, c[0x0][0x1f8], 0x1 ;  /* 0x00007e00021cea11 */ /* 0x000fe200078008ff */
[----:B------:R-:W1:Y:S01]  /*5fe0*/  LDSM.16.M88.4 R156, [R204] ;  /* 0x00000000cc9c783b */ /* 0x000e620000000200 */
[----:B------:R-:W-:Y:S02]  /*5ff0*/  @!P6 LEA.HI.X R101, R0, c[0x0][0x1fc], R13, 0x1, P1 ;  /* 0x00007f000065ea11 */ /* 0x000fe400008f0c0d */
[C---:B--2---:R-:W-:Y:S01]  /*6000*/  HMMA.16816.F32 R12, R32.reuse, R16, RZ ;  /* 0x00000010200c723c */ /* 0x044fe200000018ff */
[C---:B------:R-:W-:Y:S04]  /*6010*/  @!P6 LEA R30, P1, R29.reuse, c[0x0][0x1f8], 0x1 ;  /* 0x00007e001d1eea11 */ /* 0x040fe800078208ff */
[----:B------:R-:W-:Y:S01]  /*6020*/  @!PT LDS RZ, [RZ] ;  /* 0x00000000fffff984 */ /* 0x000fe20000000800 */
[----:B------:R-:W-:Y:S01]  /*6030*/  @!PT LDS RZ, [RZ] ;  /* 0x00000000fffff984 */ /* 0x000fe20000000800 */
[----:B------:R-:W-:Y:S01]  /*6040*/  @!PT LDS RZ, [RZ] ;  /* 0x00000000fffff984 */ /* 0x000fe20000000800 */
[----:B------:R2:W-:Y:S01]  /*6050*/  @!P6 LDGSTS.E.BYPASS.LTC128B.128 [R207+0x100], [R162.64], !P5 ;  /* 0x00100000a2cfefae */ /* 0x0005e2000e901d46 */
[----:B------:R-:W-:Y:S02]  /*6060*/  @!P6 LEA.HI.X R31, R29, c[0x0][0x1fc], R21, 0x1, P1 ;  /* 0x00007f001d1fea11 */ /* 0x000fe400008f0c15 */
[C---:B------:R-:W-:Y:S01]  /*6070*/  HMMA.16816.F32 R16, R32.reuse, R18, RZ ;  /* 0x000000122010723c */ /* 0x040fe200000018ff */
[----:B------:R-:W-:Y:S04]  /*6080*/  @!P6 LEA.HI.X R29, R2, c[0x0][0x1fc], R23, 0x1, P0 ;  /* 0x00007f00021dea11 */ /* 0x000fe800000f0c17 */
[----:B------:R1:W-:Y:S03]  /*6090*/  @!P6 LDGSTS.E.BYPASS.LTC128B.128 [R207+0x2100], [R164.64], !P4 ;  /* 0x02100000a4cfefae */ /* 0x0003e6000e101d46 */
[C---:B---3--:R-:W-:Y:S05]  /*60a0*/  HMMA.16816.F32 R20, R32.reuse, R24, RZ ;  /* 0x000000182014723c */ /* 0x048fea00000018ff */
[----:B------:R2:W-:Y:S03]  /*60b0*/  @!P6 LDGSTS.E.BYPASS.LTC128B.128 [R207+0x4100], [R160.64], !P3 ;  /* 0x04100000a0cfefae */ /* 0x0005e6000d901d46 */
[C---:B------:R-:W-:Y:S05]  /*60c0*/  HMMA.16816.F32 R24, R32.reuse, R26, RZ ;  /* 0x0000001a2018723c */ /* 0x040fea00000018ff */
[----:B------:R3:W-:Y:S08]  /*60d0*/  @!P6 LDGSTS.E.BYPASS.LTC128B.128 [R207+0x1100], [R100.64], !P5 ;  /* 0x0110000064cfefae */ /* 0x0007f0000e901d46 */
[----:B------:R4:W-:Y:S08]  /*60e0*/  @!P6 LDGSTS.E.BYPASS.LTC128B.128 [R207+0x3100], [R30.64], !P4 ;  /* 0x031000001ecfefae */ /* 0x0009f0000e101d46 */
[----:B------:R4:W-:Y:S08]  /*60f0*/  @!P6 LDGSTS.E.BYPASS.LTC128B.128 [R207+0x5100], [R28.64], !P3 ;  /* 0x051000001ccfefae */ /* 0x0009f0000d901d46 */
[----:B--2---:R-:W-:Y:S08]  /*6100*/  LDSM.16.M88.4 R160, [R194] ;  /* 0x00000000c2a0783b */ /* 0x004ff00000000200 */
[----:B------:R-:W0:Y:S08]  /*6110*/  LDGDEPBAR ;  /* 0x00000000000079af */ /* 0x000e300000000000 */
[----:B-1----:R-:W1:Y:S01]  /*6120*/  LDSM.16.M88.4 R164, [R190] ;  /* 0x00000000bea4783b */ /* 0x002e620000000200 */
[C---:B----4-:R-:W-:Y:S07]  /*6130*/  HMMA.16816.F32 R28, R32.reuse, R136, RZ ;  /* 0x00000088201c723c */ /* 0x050fee00000018ff */
[----:B------:R-:W2:Y:S01]  /*6140*/  LDSM.16.M88.4 R168, [R190+0x800] ;  /* 0x00080000bea8783b */ /* 0x000ea20000000200 */
[----:B------:R-:W-:Y:S07]  /*6150*/  HMMA.16816.F32 R32, R32, R138, RZ ;  /* 0x0000008a2020723c */ /* 0x000fee00000018ff */
[----:B------:R-:W4:Y:S01]  /*6160*/  LDSM.16.M88.4 R136, [R190+0x1000] ;  /* 0x00100000be88783b */ /* 0x000f220000000200 */
[C---:B------:R-:W-:Y:S07]  /*6170*/  HMMA.16816.F32 R4, R140.reuse, R144, R4 ;  /* 0x000000908c04723c */ /* 0x040fee0000001804 */
[----:B------:R-:W-:Y:S01]  /*6180*/  LDSM.16.M88.4 R172, [R191+0x4000] ;  /* 0x00400000bfac783b */ /* 0x000fe20000000200 */
[C---:B------:R-:W-:Y:S07]  /*6190*/  HMMA.16816.F32 R8, R140.reuse, R146, R8 ;  /* 0x000000928c08723c */ /* 0x040fee0000001808 */
[----:B------:R-:W1:Y:S01]  /*61a0*/  LDSM.16.M88.4 R144, [R190+0x1800] ;  /* 0x00180000be90783b */ /* 0x000e620000000200 */
[C---:B-----5:R-:W-:Y:S07]  /*61b0*/  HMMA.16816.F32 R12, R140.reuse, R148, R12 ;  /* 0x000000948c0c723c */ /* 0x060fee000000180c */
[----:B------:R-:W-:Y:S01]  /*61c0*/  LDSM.16.M88.4 R176, [R184+0x2000] ;  /* 0x00200000b8b0783b */ /* 0x000fe20000000200 */
[C---:B------:R-:W-:Y:S07]  /*61d0*/  HMMA.16816.F32 R16, R140.reuse, R150, R16 ;  /* 0x000000968c10723c */ /* 0x040fee0000001810 */
[----:B------:R-:W-:Y:S01]  /*61e0*/  LDSM.16.M88.4 R148, [R193] ;  /* 0x00000000c194783b */ /* 0x000fe20000000200 */
[C---:B------:R-:W-:Y:S07]  /*61f0*/  HMMA.16816.F32 R20, R140.reuse, R152, R20 ;  /* 0x000000988c14723c */ /* 0x040fee0000001814 */
[----:B------:R-:W5:Y:S01]  /*6200*/  LDL R181, [R1+0x4] ;  /* 0x0000040001b57983 */ /* 0x000f620000100800 */
[C---:B------:R-:W-:Y:S03]  /*6210*/  HMMA.16816.F32 R24, R140.reuse, R154, R24 ;  /* 0x0000009a8c18723c */ /* 0x040fe60000001818 */
[----:B------:R-:W3:Y:S05]  /*6220*/  LDSM.16.M88.4 R152, [R187] ;  /* 0x00000000bb98783b */ /* 0x000eea0000000200 */
[C---:B------:R-:W-:Y:S08]  /*6230*/  HMMA.16816.F32 R28, R140.reuse, R156, R28 ;  /* 0x0000009c8c1c723c */ /* 0x040ff0000000181c */
[----:B------:R-:W-:Y:S01]  /*6240*/  HMMA.16816.F32 R32, R140, R158, R32 ;  /* 0x0000009e8c20723c */ /* 0x000fe20000001820 */
[----:B------:R-:W3:Y:S07]  /*6250*/  LDSM.16.M88.4 R140, [R187+0x800] ;  /* 0x00080000bb8c783b */ /* 0x000eee0000000200 */
[C---:B-1----:R-:W-:Y:S01]  /*6260*/  HMMA.16816.F32 R4, R160.reuse, R164, R4 ;  /* 0x000000a4a004723c */ /* 0x042fe20000001804 */
[----:B------:R-:W1:Y:S07]  /*6270*/  LDSM.16.M88.4 R156, [R187+0x1000] ;  /* 0x00100000bb9c783b */ /* 0x000e6e0000000200 */
[C---:B------:R-:W-:Y:S01]  /*6280*/  HMMA.16816.F32 R8, R160.reuse, R166, R8 ;  /* 0x000000a6a008723c */ /* 0x040fe20000001808 */
[----:B------:R-:W1:Y:S07]  /*6290*/  LDSM.16.M88.4 R164, [R187+0x1800] ;  /* 0x00180000bba4783b */ /* 0x000e6e0000000200 */
[C---:B--2---:R-:W-:Y:S08]  /*62a0*/  HMMA.16816.F32 R12, R160.reuse, R168, R12 ;  /* 0x000000a8a00c723c */ /* 0x044ff0000000180c */
[C---:B------:R-:W-:Y:S01]  /*62b0*/  HMMA.16816.F32 R16, R160.reuse, R170, R16 ;  /* 0x000000aaa010723c */ /* 0x040fe20000001810 */
[----:B------:R-:W-:Y:S07]  /*62c0*/  LDSM.16.M88.4 R168, [R191+0x8000] ;  /* 0x00800000bfa8783b */ /* 0x000fee0000000200 */
[C---:B----4-:R-:W-:Y:S08]  /*62d0*/  HMMA.16816.F32 R20, R160.reuse, R136, R20 ;  /* 0x00000088a014723c */ /* 0x050ff00000001814 */
[C---:B------:R-:W-:Y:S01]  /*62e0*/  HMMA.16816.F32 R24, R160.reuse, R138, R24 ;  /* 0x0000008aa018723c */ /* 0x040fe20000001818 */
[----:B------:R-:W2:Y:S07]  /*62f0*/  LDSM.16.M88.4 R136, [R184+0x2800] ;  /* 0x00280000b888783b */ /* 0x000eae0000000200 */
[C---:B------:R-:W-:Y:S08]  /*6300*/  HMMA.16816.F32 R28, R160.reuse, R144, R28 ;  /* 0x00000090a01c723c */ /* 0x040ff0000000181c */
[----:B------:R-:W-:Y:S01]  /*6310*/  HMMA.16816.F32 R32, R160, R146, R32 ;  /* 0x00000092a020723c */ /* 0x000fe20000001820 */
[----:B------:R-:W4:Y:S07]  /*6320*/  LDSM.16.M88.4 R144, [R184+0x3000] ;  /* 0x00300000b890783b */ /* 0x000f2e0000000200 */
[C---:B---3--:R-:W-:Y:S01]  /*6330*/  HMMA.16816.F32 R4, R148.reuse, R152, R4 ;  /* 0x000000989404723c */ /* 0x048fe20000001804 */
[----:B------:R-:W-:Y:S07]  /*6340*/  LDSM.16.M88.4 R160, [R201] ;  /* 0x00000000c9a0783b */ /* 0x000fee0000000200 */
[C---:B------:R-:W-:Y:S01]  /*6350*/  HMMA.16816.F32 R8, R148.reuse, R154, R8 ;  /* 0x0000009a9408723c */ /* 0x040fe20000001808 */
[----:B------:R-:W-:Y:S07]  /*6360*/  LDSM.16.M88.4 R152, [R203] ;  /* 0x00000000cb98783b */ /* 0x000fee0000000200 */
[C---:B------:R-:W-:Y:S08]  /*6370*/  HMMA.16816.F32 R12, R148.reuse, R140, R12 ;  /* 0x0000008c940c723c */ /* 0x040ff0000000180c */
[C---:B------:R-:W-:Y:S01]  /*6380*/  HMMA.16816.F32 R16, R148.reuse, R142, R16 ;  /* 0x0000008e9410723c */ /* 0x040fe20000001810 */
[----:B------:R-:W3:Y:S07]  /*6390*/  LDSM.16.M88.4 R140, [R184+0x3800] ;  /* 0x00380000b88c783b */ /* 0x000eee0000000200 */
[C---:B-1----:R-:W-:Y:S08]  /*63a0*/  HMMA.16816.F32 R20, R148.reuse, R156, R20 ;  /* 0x0000009c9414723c */ /* 0x042ff00000001814 */
[C---:B------:R-:W-:Y:S01]  /*63b0*/  HMMA.16816.F32 R24, R148.reuse, R158, R24 ;  /* 0x0000009e9418723c */ /* 0x040fe20000001818 */
[----:B------:R-:W-:Y:S07]  /*63c0*/  LDSM.16.M88.4 R156, [R202] ;  /* 0x00000000ca9c783b */ /* 0x000fee0000000200 */
[C---:B------:R-:W-:Y:S08]  /*63d0*/  HMMA.16816.F32 R28, R148.reuse, R164, R28 ;  /* 0x000000a4941c723c */ /* 0x040ff0000000181c */
[----:B------:R-:W-:Y:S01]  /*63e0*/  HMMA.16816.F32 R32, R148, R166, R32 ;  /* 0x000000a69420723c */ /* 0x000fe20000001820 */
[----:B------:R-:W1:Y:S07]  /*63f0*/  LDSM.16.M88.4 R148, [R192+0x4000] ;  /* 0x00400000c094783b */ /* 0x000e6e0000000200 */
[C---:B------:R-:W-:Y:S01]  /*6400*/  HMMA.16816.F32 R4, R172.reuse, R176, R4 ;  /* 0x000000b0ac04723c */ /* 0x040fe20000001804 */
[----:B------:R-:W-:Y:S07]  /*6410*/  LDSM.16.M88.4 R164, [R190+0x2000] ;  /* 0x00200000bea4783b */ /* 0x000fee0000000200 */
[C---:B------:R-:W-:Y:S01]  /*6420*/  HMMA.16816.F32 R8, R172.reuse, R178, R8 ;  /* 0x000000b2ac08723c */ /* 0x040fe20000001808 */
[----:B------:R-:W-:Y:S07]  /*6430*/  LDSM.16.M88.4 R176, [R184+0x4800] ;  /* 0x00480000b8b0783b */ /* 0x000fee0000000200 */
[C---:B--2---:R-:W-:Y:S08]  /*6440*/  HMMA.16816.F32 R12, R172.reuse, R136, R12 ;  /* 0x00000088ac0c723c */ /* 0x044ff0000000180c */
[C---:B------:R-:W-:Y:S01]  /*6450*/  HMMA.16816.F32 R16, R172.reuse, R138, R16 ;  /* 0x0000008aac10723c */ /* 0x040fe20000001810 */
[----:B------:R-:W2:Y:S07]  /*6460*/  LDSM.16.M88.4 R136, [R200] ;  /* 0x00000000c888783b */ /* 0x000eae0000000200 */
[C---:B----4-:R-:W-:Y:S08]  /*6470*/  HMMA.16816.F32 R20, R172.reuse, R144, R20 ;  /* 0x00000090ac14723c */ /* 0x050ff00000001814 */
[C---:B------:R-:W-:Y:S01]  /*6480*/  HMMA.16816.F32 R24, R172.reuse, R146, R24 ;  /* 0x00000092ac18723c */ /* 0x040fe20000001818 */
[----:B------:R-:W4:Y:S07]  /*6490*/  LDSM.16.M88.4 R144, [R194+0x4000] ;  /* 0x00400000c290783b */ /* 0x000f2e0000000200 */
[C---:B---3--:R-:W-:Y:S08]  /*64a0*/  HMMA.16816.F32 R28, R172.reuse, R140, R28 ;  /* 0x0000008cac1c723c */ /* 0x048ff0000000181c */
[----:B------:R-:W-:Y:S01]  /*64b0*/  HMMA.16816.F32 R32, R172, R142, R32 ;  /* 0x0000008eac20723c */ /* 0x000fe20000001820 */
[----:B------:R-:W3:Y:S07]  /*64c0*/  LDSM.16.M88.4 R140, [R190+0x2800] ;  /* 0x00280000be8c783b */ /* 0x000eee0000000200 */
[C---:B-1----:R-:W-:Y:S01]  /*64d0*/  HMMA.16816.F32 R4, R148.reuse, R152, R4 ;  /* 0x000000989404723c */ /* 0x042fe20000001804 */
[----:B------:R-:W-:Y:S07]  /*64e0*/  LDSM.16.M88.4 R172, [R184+0x4000] ;  /* 0x00400000b8ac783b */ /* 0x000fee0000000200 */
[C---:B------:R-:W-:Y:S01]  /*64f0*/  HMMA.16816.F32 R8, R148.reuse, R154, R8 ;  /* 0x0000009a9408723c */ /* 0x040fe20000001808 */
[----:B------:R-:W1:Y:S07]  /*6500*/  LDSM.16.M88.4 R152, [R190+0x3000] ;  /* 0x00300000be98783b */ /* 0x000e6e0000000200 */
[C---:B------:R-:W-:Y:S08]  /*6510*/  HMMA.16816.F32 R12, R148.reuse, R156, R12 ;  /* 0x0000009c940c723c */ /* 0x040ff0000000180c */
[C---:B------:R-:W-:Y:S01]  /*6520*/  HMMA.16816.F32 R16, R148.reuse, R158, R16 ;  /* 0x0000009e9410723c */ /* 0x040fe20000001810 */
[----:B------:R-:W-:Y:S07]  /*6530*/  LDSM.16.M88.4 R156, [R187+0x2000] ;  /* 0x00200000bb9c783b */ /* 0x000fee0000000200 */
[C---:B------:R-:W-:Y:S08]  /*6540*/  HMMA.16816.F32 R20, R148.reuse, R160, R20 ;  /* 0x000000a09414723c */ /* 0x040ff00000001814 */
[C---:B------:R-:W-:Y:S01]  /*6550*/  HMMA.16816.F32 R24, R148.reuse, R162, R24 ;  /* 0x000000a29418723c */ /* 0x040fe20000001818 */
[----:B------:R-:W-:Y:S07]  /*6560*/  LDSM.16.M88.4 R160, [R187+0x2800] ;  /* 0x00280000bba0783b */ /* 0x000fee0000000200 */
[C---:B--2---:R-:W-:Y:S08]  /*6570*/  HMMA.16816.F32 R28, R148.reuse, R136, R28 ;  /* 0x00000088941c723c */ /* 0x044ff0000000181c */
[----:B------:R-:W-:Y:S01]  /*6580*/  HMMA.16816.F32 R32, R148, R138, R32 ;  /* 0x0000008a9420723c */ /* 0x000fe20000001820 */
[----:B------:R-:W2:Y:S07]  /*6590*/  LDSM.16.M88.4 R136, [R190+0x3800] ;  /* 0x00380000be88783b */ /* 0x000eae0000000200 */
[C---:B----4-:R-:W-:Y:S01]  /*65a0*/  HMMA.16816.F32 R4, R144.reuse, R164, R4 ;  /* 0x000000a49004723c */ /* 0x050fe20000001804 */
[----:B------:R-:W4:Y:S07]  /*65b0*/  LDSM.16.M88.4 R148, [R193+0x4000] ;  /* 0x00400000c194783b */ /* 0x000f2e0000000200 */
[C---:B------:R-:W-:Y:S01]  /*65c0*/  HMMA.16816.F32 R8, R144.reuse, R166, R8 ;  /* 0x000000a69008723c */ /* 0x040fe20000001808 */
[----:B------:R-:W4:Y:S07]  /*65d0*/  LDSM.16.M88.4 R164, [R187+0x3000] ;  /* 0x00300000bba4783b */ /* 0x000f2e0000000200 */
[C---:B---3--:R-:W-:Y:S08]  /*65e0*/  HMMA.16816.F32 R12, R144.reuse, R140, R12 ;  /* 0x0000008c900c723c */ /* 0x048ff0000000180c */
[C---:B------:R-:W-:Y:S01]  /*65f0*/  HMMA.16816.F32 R16, R144.reuse, R142, R16 ;  /* 0x0000008e9010723c */ /* 0x040fe20000001810 */
[----:B------:R-:W3:Y:S07]  /*6600*/  LDSM.16.M88.4 R140, [R187+0x3800] ;  /* 0x00380000bb8c783b */ /* 0x000eee0000000200 */
[C---:B-1----:R-:W-:Y:S08]  /*6610*/  HMMA.16816.F32 R20, R144.reuse, R152, R20 ;  /* 0x000000989014723c */ /* 0x042ff00000001814 */
[C---:B------:R-:W-:Y:S01]  /*6620*/  HMMA.16816.F32 R24, R144.reuse, R154, R24 ;  /* 0x0000009a9018723c */ /* 0x040fe20000001818 */
[----:B------:R-:W-:Y:S07]  /*6630*/  LDSM.16.M88.4 R152, [R192+0x8000] ;  /* 0x00800000c098783b */ /* 0x000fee0000000200 */
[C---:B--2---:R-:W-:Y:S08]  /*6640*/  HMMA.16816.F32 R28, R144.reuse, R136, R28 ;  /* 0x00000088901c723c */ /* 0x044ff0000000181c */
[----:B------:R-:W-:Y:S01]  /*6650*/  HMMA.16816.F32 R32, R144, R138, R32 ;  /* 0x0000008a9020723c */ /* 0x000fe20000001820 */
[----:B------:R-:W1:Y:S07]  /*6660*/  LDSM.16.M88.4 R136, [R184+0x5000] ;  /* 0x00500000b888783b */ /* 0x000e6e0000000200 */
[C---:B----4-:R-:W-:Y:S01]  /*6670*/  HMMA.16816.F32 R4, R148.reuse, R156, R4 ;  /* 0x0000009c9404723c */ /* 0x050fe20000001804 */
[----:B------:R-:W2:Y:S07]  /*6680*/  LDSM.16.M88.4 R144, [R184+0x5800] ;  /* 0x00580000b890783b */ /* 0x000eae0000000200 */
[C---:B------:R-:W-:Y:S01]  /*6690*/  HMMA.16816.F32 R8, R148.reuse, R158, R8 ;  /* 0x0000009e9408723c */ /* 0x040fe20000001808 */
[----:B------:R-:W4:Y:S07]  /*66a0*/  LDSM.16.M88.4 R156, [R199] ;  /* 0x00000000c79c783b */ /* 0x000f2e0000000200 */
[C---:B------:R-:W-:Y:S08]  /*66b0*/  HMMA.16816.F32 R12, R148.reuse, R160, R12 ;  /* 0x000000a0940c723c */ /* 0x040ff0000000180c */
[C---:B------:R-:W-:Y:S01]  /*66c0*/  HMMA.16816.F32 R16, R148.reuse, R162, R16 ;  /* 0x000000a29410723c */ /* 0x040fe20000001810 */
[----:B------:R-:W1:Y:S07]  /*66d0*/  LDSM.16.M88.4 R160, [R198] ;  /* 0x00000000c6a0783b */ /* 0x000e6e0000000200 */
[C---:B------:R-:W-:Y:S08]  /*66e0*/  HMMA.16816.F32 R20, R148.reuse, R164, R20 ;  /* 0x000000a49414723c */ /* 0x040ff00000001814 */
[C---:B------:R-:W-:Y:S01]  /*66f0*/  HMMA.16816.F32 R24, R148.reuse, R166, R24 ;  /* 0x000000a69418723c */ /* 0x040fe20000001818 */
[----:B------:R-:W-:Y:S07]  /*6700*/  LDSM.16.M88.4 R164, [R194+0x8000] ;  /* 0x00800000c2a4783b */ /* 0x000fee0000000200 */
[C---:B---3--:R-:W-:Y:S08]  /*6710*/  HMMA.16816.F32 R28, R148.reuse, R140, R28 ;  /* 0x0000008c941c723c */ /* 0x048ff0000000181c */
[----:B------:R-:W-:Y:S01]  /*6720*/  HMMA.16816.F32 R32, R148, R142, R32 ;  /* 0x0000008e9420723c */ /* 0x000fe20000001820 */
[----:B------:R-:W3:Y:S07]  /*6730*/  LDSM.16.M88.4 R140, [R197] ;  /* 0x00000000c58c783b */ /* 0x000eee0000000200 */
[C---:B------:R-:W-:Y:S01]  /*6740*/  HMMA.16816.F32 R4, R168.reuse, R172, R4 ;  /* 0x000000aca804723c */ /* 0x040fe20000001804 */
[----:B------:R-:W2:Y:S07]  /*6750*/  LDSM.16.M88.4 R148, [R196] ;  /* 0x00000000c494783b */ /* 0x000eae0000000200 */
[C---:B------:R-:W-:Y:S01]  /*6760*/  HMMA.16816.F32 R8, R168.reuse, R174, R8 ;  /* 0x000000aea808723c */ /* 0x040fe20000001808 */
[----:B------:R-:W3:Y:S07]  /*6770*/  LDSM.16.M88.4 R172, [R190+0x4000] ;  /* 0x00400000beac783b */ /* 0x000eee0000000200 */
[C---:B------:R-:W-:Y:S08]  /*6780*/  HMMA.16816.F32 R12, R168.reuse, R176, R12 ;  /* 0x000000b0a80c723c */ /* 0x040ff0000000180c */
[C---:B------:R-:W-:Y:S01]  /*6790*/  HMMA.16816.F32 R16, R168.reuse, R178, R16 ;  /* 0x000000b2a810723c */ /* 0x040fe20000001810 */
[----:B------:R-:W-:Y:S07]  /*67a0*/  LDSM.16.M88.4 R176, [R187+0x4000] ;  /* 0x00400000bbb0783b */ /* 0x000fee0000000200 */
[C---:B-1----:R-:W-:Y:S08]  /*67b0*/  HMMA.16816.F32 R20, R168.reuse, R136, R20 ;  /* 0x00000088a814723c */ /* 0x042ff00000001814 */
[C---:B------:R-:W-:Y:S01]  /*67c0*/  HMMA.16816.F32 R24, R168.reuse, R138, R24 ;  /* 0x0000008aa818723c */ /* 0x040fe20000001818 */
[----:B------:R-:W1:Y:S07]  /*67d0*/  LDSM.16.M88.4 R136, [R190+0x4800] ;  /* 0x00480000be88783b */ /* 0x000e6e0000000200 */
[C---:B--2---:R-:W-:Y:S08]  /*67e0*/  HMMA.16816.F32 R28, R168.reuse, R144, R28 ;  /* 0x00000090a81c723c */ /* 0x044ff0000000181c */
[----:B------:R-:W-:Y:S01]  /*67f0*/  HMMA.16816.F32 R32, R168, R146, R32 ;  /* 0x00000092a820723c */ /* 0x000fe20000001820 */
[----:B------:R-:W2:Y:S07]  /*6800*/  LDSM.16.M88.4 R144, [R190+0x5000] ;  /* 0x00500000be90783b */ /* 0x000eae0000000200 */
[C---:B----4-:R-:W-:Y:S01]  /*6810*/  HMMA.16816.F32 R4, R152.reuse, R156, R4 ;  /* 0x0000009c9804723c */ /* 0x050fe20000001804 */
[----:B------:R-:W-:Y:S07]  /*6820*/  LDSM.16.M88.4 R168, [R193+0x8000] ;  /* 0x00800000c1a8783b */ /* 0x000fee0000000200 */
[C---:B------:R-:W-:Y:S01]  /*6830*/  HMMA.16816.F32 R8, R152.reuse, R158, R8 ;  /* 0x0000009e9808723c */ /* 0x040fe20000001808 */
[----:B------:R-:W4:Y:S07]  /*6840*/  LDSM.16.M88.4 R156, [R190+0x5800] ;  /* 0x00580000be9c783b */ /* 0x000f2e0000000200 */
[C---:B------:R-:W-:Y:S08]  /*6850*/  HMMA.16816.F32 R12, R152.reuse, R160, R12 ;  /* 0x000000a0980c723c */ /* 0x040ff0000000180c */
        /* <DEDUP_REMOVED lines=8> */
[C---:B------:R-:W-:Y:S01]  /*68e0*/  HMMA.16816.F32 R16, R164.reuse, R138, R16 ;  /* 0x0000008aa410723c */ /* 0x040fe20000001810 */
[----:B------:R-:W1:Y:S07]  /*68f0*/  LDSM.16.M88.4 R136, [R187+0x4800] ;  /* 0x00480000bb88783b */ /* 0x000e6e0000000200 */
[C---:B--2---:R-:W-:Y:S08]  /*6900*/  HMMA.16816.F32 R20, R164.reuse, R144, R20 ;  /* 0x00000090a414723c */ /* 0x044ff00000001814 */
[C---:B------:R-:W-:Y:S08]  /*6910*/  HMMA.16816.F32 R24, R164.reuse, R146, R24 ;  /* 0x00000092a418723c */ /* 0x040ff00000001818 */
[C---:B----4-:R-:W-:Y:S08]  /*6920*/  HMMA.16816.F32 R28, R164.reuse, R156, R28 ;  /* 0x0000009ca41c723c */ /* 0x050ff0000000181c */
[----:B------:R-:W-:Y:S08]  /*6930*/  HMMA.16816.F32 R32, R164, R158, R32 ;  /* 0x0000009ea420723c */ /* 0x000ff00000001820 */
[C---:B------:R-:W-:Y:S08]  /*6940*/  HMMA.16816.F32 R4, R168.reuse, R176, R4 ;  /* 0x000000b0a804723c */ /* 0x040ff00000001804 */
[C---:B------:R-:W-:Y:S08]  /*6950*/  HMMA.16816.F32 R8, R168.reuse, R178, R8 ;  /* 0x000000b2a808723c */ /* 0x040ff00000001808 */
[C---:B-1----:R-:W-:Y:S08]  /*6960*/  HMMA.16816.F32 R12, R168.reuse, R136, R12 ;  /* 0x00000088a80c723c */ /* 0x042ff0000000180c */
[C---:B------:R-:W-:Y:S04]  /*6970*/  HMMA.16816.F32 R16, R168.reuse, R138, R16 ;  /* 0x0000008aa810723c */ /* 0x040fe80000001810 */
[----:B------:R-:W-:Y:S04]  /*6980*/  FMUL.FTZ R0, R4, c[0x0][0x320] ;  /* 0x0000c80004007a20 */ /* 0x000fe80000410000 */
[----:B------:R1:W2:Y:S01]  /*6990*/  MUFU.TANH R147, R0 ;  /* 0x0000000000937308 */ /* 0x0002a20000002400 */
[----:B------:R-:W-:Y:S09]  /*69a0*/  FMUL.FTZ R2, R11, c[0x0][0x320] ;  /* 0x0000c8000b027a20 */ /* 0x000ff20000410000 */
[----:B------:R-:W-:Y:S01]  /*69b0*/  MUFU.TANH R140, R2 ;  /* 0x00000002008c7308 */ /* 0x000fe20000002400 */
[----:B-1----:R-:W-:Y:S09]  /*69c0*/  FMUL.FTZ R0, R5, c[0x0][0x320] ;  /* 0x0000c80005007a20 */ /* 0x002ff20000410000 */
[----:B------:R1:W3:Y:S02]  /*69d0*/  MUFU.TANH R146, R0 ;  /* 0x0000000000927308 */ /* 0x0002e40000002400 */
[----:B-1----:R-:W-:Y:S08]  /*69e0*/  FMUL.FTZ R0, R6, c[0x0][0x320] ;  /* 0x0000c80006007a20 */ /* 0x002ff00000410000 */
[----:B------:R1:W-:Y:S02]  /*69f0*/  MUFU.TANH R145, R0 ;  /* 0x0000000000917308 */ /* 0x0003e40000002400 */
[----:B-1----:R-:W-:Y:S02]  /*6a00*/  FMUL.FTZ R0, R7, c[0x0][0x320] ;  /* 0x0000c80007007a20 */ /* 0x002fe40000410000 */
[----:B------:R-:W1:Y:S06]  /*6a10*/  LDSM.16.M88.4 R4, [R187+0x5000] ;  /* 0x00500000bb04783b */ /* 0x000e6c0000000200 */
[----:B------:R4:W1:Y:S02]  /*6a20*/  MUFU.TANH R144, R0 ;  /* 0x0000000000907308 */ /* 0x0008640000002400 */
[----:B----4-:R-:W-:Y:S08]  /*6a30*/  FMUL.FTZ R0, R8, c[0x0][0x320] ;  /* 0x0000c80008007a20 */ /* 0x010ff00000410000 */
[----:B------:R4:W-:Y:S01]  /*6a40*/  MUFU.TANH R143, R0 ;  /* 0x00000000008f7308 */ /* 0x0009e20000002400 */
[C---:B-1----:R-:W-:Y:S07]  /*6a50*/  HMMA.16816.F32 R20, R168.reuse, R4, R20 ;  /* 0x00000004a814723c */ /* 0x042fee0000001814 */
[----:B------:R-:W-:Y:S01]  /*6a60*/  MOV R5, 0xffffffc0 ;  /* 0xffffffc000057802 */ /* 0x000fe20000000f00 */
[C---:B------:R-:W-:Y:S04]  /*6a70*/  HMMA.16816.F32 R24, R168.reuse, R6, R24 ;  /* 0x00000006a818723c */ /* 0x040fe80000001818 */
[----:B----4-:R-:W-:Y:S04]  /*6a80*/  FMUL.FTZ R0, R9, c[0x0][0x320] ;  /* 0x0000c80009007a20 */ /* 0x010fe80000410000 */
[----:B------:R1:W-:Y:S08]  /*6a90*/  MUFU.TANH R142, R0 ;  /* 0x00000000008e7308 */ /* 0x0003f00000002400 */
[----:B------:R-:W-:Y:S04]  /*6aa0*/  FMUL.FTZ R4, R21, c[0x0][0x320] ;  /* 0x0000c80015047a20 */ /* 0x000fe80000410000 */
[----:B------:R-:W-:Y:S01]  /*6ab0*/  MUFU.TANH R6, R4 ;  /* 0x0000000400067308 */ /* 0x000fe20000002400 */
[----:B-1----:R-:W-:Y:S02]  /*6ac0*/  FMUL.FTZ R0, R10, c[0x0][0x320] ;  /* 0x0000c8000a007a20 */ /* 0x002fe40000410000 */
[----:B------:R-:W1:Y:S01]  /*6ad0*/  LDSM.16.M88.4 R8, [R187+0x5800] ;  /* 0x00580000bb08783b */ /* 0x000e620000000200 */
[----:B------:R-:W-:Y:S06]  /*6ae0*/  DEPBAR.LE SB0, 0x0 ;  /* 0x000080000000791a */ /* 0x000fec0000000000 */
[----:B------:R4:W1:Y:S01]  /*6af0*/  MUFU.TANH R141, R0 ;  /* 0x00000000008d7308 */ /* 0x0008620000002400 */
[----:B------:R-:W-:Y:S01]  /*6b00*/  BAR.SYNC.DEFER_BLOCKING 0x0 ;  /* 0x0000000000007b1d */ /* 0x000fe20000010000 */
[----:B----4-:R-:W-:Y:S08]  /*6b10*/  FMUL.FTZ R0, R12, c[0x0][0x320] ;  /* 0x0000c8000c007a20 */ /* 0x010ff00000410000 */
[----:B------:R4:W-:Y:S01]  /*6b20*/  MUFU.TANH R137, R0 ;  /* 0x0000000000897308 */ /* 0x0009e20000002400 */
[C---:B-1----:R-:W-:Y:S08]  /*6b30*/  HMMA.16816.F32 R28, R168.reuse, R8, R28 ;  /* 0x00000008a81c723c */ /* 0x042ff0000000181c */
[----:B------:R-:W-:Y:S04]  /*6b40*/  HMMA.16816.F32 R32, R168, R10, R32 ;  /* 0x0000000aa820723c */ /* 0x000fe80000001820 */
[----:B----4-:R-:W-:Y:S04]  /*6b50*/  FMUL.FTZ R0, R13, c[0x0][0x320] ;  /* 0x0000c8000d007a20 */ /* 0x010fe80000410000 */
[----:B------:R1:W4:Y:S04]  /*6b60*/  MUFU.TANH R136, R0 ;  /* 0x0000000000887308 */ /* 0x0003280000002400 */
[----:B-1----:R-:W-:Y:S06]  /*6b70*/  FMUL.FTZ R0, R14, c[0x0][0x320] ;  /* 0x0000c8000e007a20 */ /* 0x002fec0000410000 */
[----:B------:R1:W-:Y:S02]  /*6b80*/  MUFU.TANH R103, R0 ;  /* 0x0000000000677308 */ /* 0x0003e40000002400 */
[----:B-1----:R-:W-:Y:S08]  /*6b90*/  FMUL.FTZ R0, R15, c[0x0][0x320] ;  /* 0x0000c8000f007a20 */ /* 0x002ff00000410000 */
[----:B------:R1:W-:Y:S02]  /*6ba0*/  MUFU.TANH R101, R0 ;  /* 0x0000000000657308 */ /* 0x0003e40000002400 */
[----:B-1----:R-:W-:Y:S08]  /*6bb0*/  FMUL.FTZ R0, R16, c[0x0][0x320] ;  /* 0x0000c80010007a20 */ /* 0x002ff00000410000 */
[----:B------:R1:W1:Y:S02]  /*6bc0*/  MUFU.TANH R13, R0 ;  /* 0x00000000000d7308 */ /* 0x0002640000002400 */
[----:B-1----:R-:W-:Y:S08]  /*6bd0*/  FMUL.FTZ R0, R17, c[0x0][0x320] ;  /* 0x0000c80011007a20 */ /* 0x002ff00000410000 */
[----:B------:R1:W-:Y:S02]  /*6be0*/  MUFU.TANH R100, R0 ;  /* 0x0000000000647308 */ /* 0x0003e40000002400 */
[----:B-1----:R-:W-:Y:S08]  /*6bf0*/  FMUL.FTZ R0, R18, c[0x0][0x320] ;  /* 0x0000c80012007a20 */ /* 0x002ff00000410000 */
[----:B------:R1:W-:Y:S02]  /*6c00*/  MUFU.TANH R17, R0 ;  /* 0x0000000000117308 */ /* 0x0003e40000002400 */
[----:B-1----:R-:W-:Y:S08]  /*6c10*/  FMUL.FTZ R0, R19, c[0x0][0x320] ;  /* 0x0000c80013007a20 */ /* 0x002ff00000410000 */
[----:B------:R1:W1:Y:S02]  /*6c20*/  MUFU.TANH R16, R0 ;  /* 0x0000000000107308 */ /* 0x0002640000002400 */
[----:B-1----:R-:W-:Y:S08]  /*6c30*/  FMUL.FTZ R0, R20, c[0x0][0x320] ;  /* 0x0000c80014007a20 */ /* 0x002ff00000410000 */
[----:B------:R5:W-:Y:S02]  /*6c40*/  MUFU.TANH R18, R0 ;  /* 0x0000000000127308 */ /* 0x000be40000002400 */
[----:B-----5:R-:W-:Y:S05]  /*6c50*/  IADD3 R0, R181, R233, RZ ;  /* 0x000000e9b5007210 */ /* 0x020fea0007ffe0ff */
[----:B------:R-:W-:Y:S05]  /*6c60*/  @P2 IMAD.HI.U32 R2, R0, c[0x0][0x2c8], RZ ;  /* 0x0000b20000022a27 */ /* 0x000fea00078e00ff */
[----:B------:R-:W-:Y:S01]  /*6c70*/  @P2 SHF.R.U32.HI R0, RZ, c[0x0][0x2cc], R2 ;  /* 0x0000b300ff002a19 */ /* 0x000fe20000011602 */
[----:B------:R-:W-:Y:S04]  /*6c80*/  FMUL.FTZ R2, R22, c[0x0][0x320] ;  /* 0x0000c80016027a20 */ /* 0x000fe80000410000 */
[----:B------:R1:W-:Y:S01]  /*6c90*/  MUFU.TANH R138, R2 ;  /* 0x00000002008a7308 */ /* 0x0003e20000002400 */
[----:B------:R-:W-:Y:S08]  /*6ca0*/  SHFL.IDX PT, R4, R0, 0x1, 0x1c1f ;  /* 0x003c1f0000047f89 */ /* 0x000ff000000e0000 */
[----:B-1----:R1:W5:Y:S02]  /*6cb0*/  SHFL.IDX PT, R2, R0, RZ, 0x1c1f ;  /* 0x001c1fff00027589 */ /* 0x00236400000e0000 */
[----:B-1----:R-:W-:Y:S04]  /*6cc0*/  FMUL.FTZ R0, R23, c[0x0][0x320] ;  /* 0x0000c80017007a20 */ /* 0x002fe80000410000 */
[----:B------:R1:W-:Y:S02]  /*6cd0*/  MUFU.TANH R19, R0 ;  /* 0x0000000000137308 */ /* 0x0003e40000002400 */
[----:B-1----:R-:W-:Y:S02]  /*6ce0*/  IMAD R0, R180, R5, 0x1 ;  /* 0x00000001b4007424 */ /* 0x002fe400078e0205 */
[----:B------:R-:W-:Y:S03]  /*6cf0*/  FMUL.FTZ R5, R24, c[0x0][0x320] ;  /* 0x0000c80018057a20 */ /* 0x000fe60000410000 */
[----:B------:R-:W-:Y:S03]  /*6d00*/  IADD3 R0, R230, R0, -R229 ;  /* 0x00000000e6007210 */ /* 0x000fe60007ffe8e5 */
[----:B------:R1:W1:Y:S01]  /*6d10*/  MUFU.TANH R12, R5 ;  /* 0x00000005000c7308 */ /* 0x0002620000002400 */
[----:B------:R-:W-:Y:S04]  /*6d20*/  IADD3 R0, R0, -R231, RZ ;  /* 0x800000e700007210 */ /* 0x000fe80007ffe0ff */
[C---:B-----5:R-:W-:Y:S02]  /*6d30*/  IADD3 R2, R0.reuse, R2, RZ ;  /* 0x0000000200027210 */ /* 0x060fe40007ffe0ff */
[----:B------:R-:W-:Y:S01]  /*6d40*/  IADD3 R0, R0, R4, RZ ;  /* 0x0000000400007210 */ /* 0x000fe20007ffe0ff */
[----:B------:R-:W-:Y:S01]  /*6d50*/  FMUL.FTZ R4, R26, c[0x0][0x320] ;  /* 0x0000c8001a047a20 */ /* 0x000fe20000410000 */
[C---:B------:R-:W-:Y:S02]  /*6d60*/  ISETP.GT.AND P6, PT, R2.reuse, RZ, PT ;  /* 0x000000ff0200720c */ /* 0x040fe40003fc4270 */
[----:B------:R-:W-:Y:S01]  /*6d70*/  ISETP.GT.AND P1, PT, R2, 0x1, PT ;  /* 0x000000010200780c */ /* 0x000fe20003f24270 */
[----:B------:R5:W-:Y:S01]  /*6d80*/  MUFU.TANH R15, R4 ;  /* 0x00000004000f7308 */ /* 0x000be20000002400 */
[----:B--2---:R-:W-:Y:S02]  /*6d90*/  FSEL R20, R147, -INF , P6 ;  /* 0xff80000093147808 */ /* 0x004fe40003000000 */
[C---:B------:R-:W-:Y:S02]  /*6da0*/  ISETP.GT.AND P6, PT, R0.reuse, 0x1, PT ;  /* 0x000000010000780c */ /* 0x040fe40003fc4270 */
[----:B------:R-:W-:Y:S02]  /*6db0*/  ISETP.GT.AND P0, PT, R0, RZ, PT ;  /* 0x000000ff0000720c */ /* 0x000fe40003f04270 */
[----:B---3--:R-:W-:Y:S02]  /*6dc0*/  FSEL R21, R146, -INF , P1 ;  /* 0xff80000092157808 */ /* 0x008fe40000800000 */
[----:B------:R-:W-:Y:S01]  /*6dd0*/  ISETP.GT.AND P1, PT, R2, 0x8, PT ;  /* 0x000000080200780c */ /* 0x000fe20003f24270 */
[----:B-1----:R-:W-:Y:S01]  /*6de0*/  FMUL.FTZ R5, R25, c[0x0][0x320] ;  /* 0x0000c80019057a20 */ /* 0x002fe20000410000 */
[----:B------:R-:W-:Y:S02]  /*6df0*/  FSEL R25, R144, -INF , P6 ;  /* 0xff80000090197808 */ /* 0x000fe40003000000 */
[----:B------:R-:W-:Y:S01]  /*6e00*/  ISETP.GT.AND P6, PT, R0, 0x8, PT ;  /* 0x000000080000780c */ /* 0x000fe20003fc4270 */
[----:B------:R1:W2:Y:S01]  /*6e10*/  MUFU.TANH R8, R5 ;  /* 0x0000000500087308 */ /* 0x0002a20000002400 */
[----:B------:R-:W-:Y:S02]  /*6e20*/  FSEL R24, R145, -INF , P0 ;  /* 0xff80000091187808 */ /* 0x000fe40000000000 */
[----:B------:R-:W-:Y:S02]  /*6e30*/  FSEL R26, R141, -INF , P6 ;  /* 0xff8000008d1a7808 */ /* 0x000fe40003000000 */
[C---:B------:R-:W-:Y:S02]  /*6e40*/  ISETP.GT.AND P6, PT, R2.reuse, 0x11, PT ;  /* 0x000000110200780c */ /* 0x040fe40003fc4270 */
[----:B------:R-:W-:Y:S02]  /*6e50*/  ISETP.GT.AND P0, PT, R2, 0x9, PT ;  /* 0x000000090200780c */ /* 0x000fe40003f04270 */
[----:B----4-:R-:W-:Y:S01]  /*6e60*/  FSEL R141, R136, -INF , P6 ;  /* 0xff800000888d7808 */ /* 0x010fe20003000000 */
[----:B-----5:R-:W-:Y:S01]  /*6e70*/  FMUL.FTZ R4, R28, c[0x0][0x320] ;  /* 0x0000c8001c047a20 */ /* 0x020fe20000410000 */
[----:B------:R-:W-:Y:S02]  /*6e80*/  ISETP.GT.AND P6, PT, R2, 0x18, PT ;  /* 0x000000180200780c */ /* 0x000fe40003fc4270 */
[----:B------:R-:W-:Y:S01]  /*6e90*/  FSEL R22, R143, -INF , P1 ;  /* 0xff8000008f167808 */ /* 0x000fe20000800000 */
[----:B------:R3:W4:Y:S01]  /*6ea0*/  MUFU.TANH R7, R4 ;  /* 0x0000000400077308 */ /* 0x0007220000002400 */
[----:B------:R-:W-:Y:S02]  /*6eb0*/  FSEL R23, R142, -INF , P0 ;  /* 0xff8000008e177808 */ /* 0x000fe40000000000 */
[----:B------:R-:W-:Y:S02]  /*6ec0*/  ISETP.GT.AND P1, PT, R0, 0x9, PT ;  /* 0x000000090000780c */ /* 0x000fe40003f24270 */
[----:B------:R-:W-:Y:S02]  /*6ed0*/  ISETP.GT.AND P0, PT, R2, 0x10, PT ;  /* 0x000000100200780c */ /* 0x000fe40003f04270 */
[----:B------:R-:W-:Y:S02]  /*6ee0*/  FSEL R142, R13, -INF , P6 ;  /* 0xff8000000d8e7808 */ /* 0x000fe40003000000 */
[----:B------:R-:W-:Y:S01]  /*6ef0*/  ISETP.GT.AND P6, PT, R0, 0x19, PT ;  /* 0x000000190000780c */ /* 0x000fe20003fc4270 */
[----:B-1----:R-:W-:Y:S01]  /*6f00*/  FMUL.FTZ R5, R27, c[0x0][0x320] ;  /* 0x0000c8001b057a20 */ /* 0x002fe20000410000 */
[----:B------:R-:W-:Y:S02]  /*6f10*/  FSEL R27, R140, -INF , P1 ;  /* 0xff8000008c1b7808 */ /* 0x000fe40000800000 */
[----:B------:R-:W-:Y:S01]  /*6f20*/  FSEL R140, R137, -INF , P0 ;  /* 0xff800000898c7808 */ /* 0x000fe20000000000 */
[----:B------:R1:W-:Y:S01]  /*6f30*/  MUFU.TANH R14, R5 ;  /* 0x00000005000e7308 */ /* 0x0003e20000002400 */
[C---:B------:R-:W-:Y:S02]  /*6f40*/  ISETP.GT.AND P0, PT, R0.reuse, 0x11, PT ;  /* 0x000000110000780c */ /* 0x040fe40003f04270 */
[C---:B------:R-:W-:Y:S02]  /*6f50*/  ISETP.GT.AND P1, PT, R0.reuse, 0x10, PT ;  /* 0x000000100000780c */ /* 0x040fe40003f24270 */
[----:B------:R-:W-:Y:S02]  /*6f60*/  FSEL R147, R101, -INF , P0 ;  /* 0xff80000065937808 */ /* 0x000fe40000000000 */
[----:B------:R-:W-:Y:S02]  /*6f70*/  ISETP.GT.AND P0, PT, R0, 0x18, PT ;  /* 0x000000180000780c */ /* 0x000fe40003f04270 */
[----:B------:R-:W-:Y:S02]  /*6f80*/  FSEL R149, R16, -INF , P6 ;  /* 0xff80000010957808 */ /* 0x000fe40003000000 */
[----:B------:R-:W-:Y:S02]  /*6f90*/  FSEL R148, R17, -INF , P0 ;  /* 0xff80000011947808 */ /* 0x000fe40000000000 */
[----:B------:R-:W-:Y:S02]  /*6fa0*/  ISETP.GT.AND P0, PT, R2, 0x21, PT ;  /* 0x000000210200780c */ /* 0x000fe40003f04270 */
[----:B---3--:R-:W-:Y:S02]  /*6fb0*/  FMNMX.FTZ R4, R20, R3, !PT ;  /* 0x0000000314047209 */ /* 0x008fe40007810000 */
[----:B------:R-:W-:Y:S01]  /*6fc0*/  FSEL R154, R6, -INF , P0 ;  /* 0xff800000069a7808 */ /* 0x000fe20000000000 */
[----:B------:R-:W-:Y:S01]  /*6fd0*/  FMUL.FTZ R6, R33, c[0x0][0x320] ;  /* 0x0000c80021067a20 */ /* 0x000fe20000410000 */
[----:B------:R-:W-:Y:S02]  /*6fe0*/  FMNMX.FTZ R4, R21, R4, !PT ;  /* 0x0000000415047209 */ /* 0x000fe40007810000 */
[----:B------:R-:W-:Y:S01]  /*6ff0*/  ISETP.GT.AND P6, PT, R2, 0x28, PT ;  /* 0x000000280200780c */ /* 0x000fe20003fc4270 */
[----:B------:R3:W-:Y:S01]  /*7000*/  MUFU.TANH R11, R6 ;  /* 0x00000006000b7308 */ /* 0x0007e20000002400 */
[----:B------:R-:W-:Y:S01]  /*7010*/  FMNMX.FTZ R4, R22, R4, !PT ;  /* 0x0000000416047209 */ /* 0x000fe20007810000 */
[----:B-1----:R-:W-:Y:S01]  /*7020*/  FMUL.FTZ R5, R29, c[0x0][0x320] ;  /* 0x0000c8001d057a20 */ /* 0x002fe20000410000 */
[----:B------:R-:W-:Y:S02]  /*7030*/  FSEL R146, R103, -INF , P1 ;  /* 0xff80000067927808 */ /* 0x000fe40000800000 */
[----:B------:R-:W-:Y:S02]  /*7040*/  FMNMX.FTZ R4, R23, R4, !PT ;  /* 0x0000000417047209 */ /* 0x000fe40007810000 */
[----:B------:R-:W-:Y:S02]  /*7050*/  ISETP.GT.AND P1, PT, R2, 0x19, PT ;  /* 0x000000190200780c */ /* 0x000fe40003f24270 */
[----:B------:R-:W-:Y:S01]  /*7060*/  FMNMX.FTZ R4, R140, R4, !PT ;  /* 0x000000048c047209 */ /* 0x000fe20007810000 */
[----:B------:R1:W5:Y:S01]  /*7070*/  MUFU.TANH R13, R5 ;  /* 0x00000005000d7308 */ /* 0x0003620000002400 */
[----:B------:R-:W-:Y:S02]  /*7080*/  FSEL R155, R12, -INF , P6 ;  /* 0xff8000000c9b7808 */ /* 0x000fe40003000000 */
[----:B------:R-:W-:Y:S02]  /*7090*/  FMNMX.FTZ R4, R141, R4, !PT ;  /* 0x000000048d047209 */ /* 0x000fe40007810000 */
[----:B------:R-:W-:Y:S02]  /*70a0*/  FSEL R143, R100, -INF , P1 ;  /* 0xff800000648f7808 */ /* 0x000fe40000800000 */
[----:B------:R-:W-:Y:S02]  /*70b0*/  FMNMX.FTZ R4, R142, R4, !PT ;  /* 0x000000048e047209 */ /* 0x000fe40007810000 */
[----:B------:R-:W-:Y:S02]  /*70c0*/  ISETP.GT.AND P1, PT, R2, 0x20, PT ;  /* 0x000000200200780c */ /* 0x000fe40003f24270 */
[----:B------:R-:W-:Y:S02]  /*70d0*/  FMNMX.FTZ R4, R143, R4, !PT ;  /* 0x000000048f047209 */ /* 0x000fe40007810000 */
[----:B------:R-:W-:Y:S01]  /*70e0*/  FSEL R150, R18, -INF , P1 ;  /* 0xff80000012967808 */ /* 0x000fe20000800000 */
[----:B---3--:R-:W-:Y:S01]  /*70f0*/  FMUL.FTZ R6, R30, c[0x0][0x320] ;  /* 0x0000c8001e067a20 */ /* 0x008fe20000410000 */
[----:B------:R-:W-:Y:S02]  /*7100*/  ISETP.GT.AND P1, PT, R2, 0x29, PT ;  /* 0x000000290200780c */ /* 0x000fe40003f24270 */
[----:B------:R-:W-:Y:S01]  /*7110*/  FMNMX.FTZ R4, R150, R4, !PT ;  /* 0x0000000496047209 */ /* 0x000fe20007810000 */
[----:B------:R3:W-:Y:S01]  /*7120*/  MUFU.TANH R12, R6 ;  /* 0x00000006000c7308 */ /* 0x0007e20000002400 */
[----:B------:R-:W-:Y:S02]  /*7130*/  ISETP.GT.AND P0, PT, R2, 0x30, PT ;  /* 0x000000300200780c */ /* 0x000fe40003f04270 */
[----:B--2---:R-:W-:Y:S01]  /*7140*/  FSEL R156, R8, -INF , P1 ;  /* 0xff800000089c7808 */ /* 0x004fe20000800000 */
[----:B------:R-:W-:Y:S01]  /*7150*/  FMUL.FTZ R8, R35, c[0x0][0x320] ;  /* 0x0000c80023087a20 */ /* 0x000fe20000410000 */
[----:B------:R-:W-:Y:S01]  /*7160*/  ISETP.GT.AND P1, PT, R2, 0x38, PT ;  /* 0x000000380200780c */ /* 0x000fe20003f24270 */
[----:B-1----:R-:W-:Y:S01]  /*7170*/  FMUL.FTZ R5, R32, c[0x0][0x320] ;  /* 0x0000c80020057a20 */ /* 0x002fe20000410000 */
[----:B------:R-:W-:Y:S02]  /*7180*/  FMNMX.FTZ R4, R154, R4, !PT ;  /* 0x000000049a047209 */ /* 0x000fe40007810000 */
[----:B----4-:R-:W-:Y:S01]  /*7190*/  FSEL R162, R7, -INF , P0 ;  /* 0xff80000007a27808 */ /* 0x010fe20000000000 */
[----:B------:R1:W2:Y:S01]  /*71a0*/  MUFU.TANH R9, R5 ;  /* 0x0000000500097308 */ /* 0x0002a20000002400 */
[----:B------:R-:W-:Y:S01]  /*71b0*/  FMUL.FTZ R7, R34, c[0x0][0x320] ;  /* 0x0000c80022077a20 */ /* 0x000fe20000410000 */
[C---:B------:R-:W-:Y:S02]  /*71c0*/  ISETP.GT.AND P6, PT, R2.reuse, 0x31, PT ;  /* 0x000000310200780c */ /* 0x040fe40003fc4270 */
[----:B------:R-:W-:Y:S02]  /*71d0*/  ISETP.GT.AND P0, PT, R2, 0x39, PT ;  /* 0x000000390200780c */ /* 0x000fe40003f04270 */
[----:B------:R-:W-:Y:S02]  /*71e0*/  FMNMX.FTZ R2, R155, R4, !PT ;  /* 0x000000049b027209 */ /* 0x000fe40007810000 */
[----:B-----5:R-:W-:Y:S02]  /*71f0*/  FSEL R158, R13, -INF , P6 ;  /* 0xff8000000d9e7808 */ /* 0x020fe40003000000 */
[----:B------:R-:W-:Y:S01]  /*7200*/  FMNMX.FTZ R2, R156, R2, !PT ;  /* 0x000000029c027209 */ /* 0x000fe20007810000 */
[----:B------:R-:W-:Y:S01]  /*7210*/  MUFU.TANH R8, R8 ;  /* 0x0000000800087308 */ /* 0x000fe20000002400 */
[----:B------:R-:W-:Y:S01]  /*7220*/  FSEL R161, R11, -INF , P0 ;  /* 0xff8000000ba17808 */ /* 0x000fe20000000000 */
[----:B---3--:R-:W-:Y:S01]  /*7230*/  FMUL.FTZ R6, R31, c[0x0][0x320] ;  /* 0x0000c8001f067a20 */ /* 0x008fe20000410000 */
[----:B------:R-:W-:Y:S02]  /*7240*/  FMNMX.FTZ R2, R162, R2, !PT ;  /* 0x00000002a2027209 */ /* 0x000fe40007810000 */
[----:B------:R-:W-:Y:S02]  /*7250*/  ISETP.GT.AND P0, PT, R0, 0x21, PT ;  /* 0x000000210000780c */ /* 0x000fe40003f04270 */
[----:B------:R-:W-:Y:S03]  /*7260*/  FMNMX.FTZ R2, R158, R2, !PT ;  /* 0x000000029e027209 */ /* 0x000fe60007810000 */
[----:B------:R-:W3:Y:S01]  /*7270*/  MUFU.TANH R10, R6 ;  /* 0x00000006000a7308 */ /* 0x000ee20000002400 */
[----:B------:R-:W-:Y:S02]  /*7280*/  ISETP.GT.AND P6, PT, R180, R225, PT ;  /* 0x000000e1b400720c */ /* 0x000fe40003fc4270 */
[----:B-1----:R-:W-:Y:S02]  /*7290*/  FMNMX.FTZ R5, R24, R102, !PT ;  /* 0x0000006618057209 */ /* 0x002fe40007810000 */
[----:B--2---:R-:W-:Y:S02]  /*72a0*/  FSEL R160, R9, -INF , P1 ;  /* 0xff80000009a07808 */ /* 0x004fe40000800000 */
[----:B------:R-:W-:Y:S02]  /*72b0*/  FMNMX.FTZ R5, R25, R5, !PT ;  /* 0x0000000519057209 */ /* 0x000fe40007810000 */
[----:B------:R-:W-:Y:S01]  /*72c0*/  ISETP.GT.AND P1, PT, R0, 0x20, PT ;  /* 0x000000200000780c */ /* 0x000fe20003f24270 */
[----:B------:R1:W2:Y:S01]  /*72d0*/  MUFU.TANH R9, R7 ;  /* 0x0000000700097308 */ /* 0x0002a20000002400 */
[----:B------:R-:W-:Y:S02]  /*72e0*/  FMNMX.FTZ R5, R26, R5, !PT ;  /* 0x000000051a057209 */ /* 0x000fe40007810000 */
[----:B------:R-:W-:Y:S02]  /*72f0*/  FMNMX.FTZ R2, R160, R2, !PT ;  /* 0x00000002a0027209 */ /* 0x000fe40007810000 */
[----:B------:R-:W-:Y:S02]  /*7300*/  FMNMX.FTZ R5, R27, R5, !PT ;  /* 0x000000051b057209 */ /* 0x000fe40007810000 */
[----:B------:R-:W-:Y:S02]  /*7310*/  FSEL R151, R138, -INF , P1 ;  /* 0xff8000008a977808 */ /* 0x000fe40000800000 */
[----:B------:R-:W-:Y:S02]  /*7320*/  FMNMX.FTZ R4, R146, R5, !PT ;  /* 0x0000000592047209 */ /* 0x000fe40007810000 */
[----:B------:R-:W-:Y:S02]  /*7330*/  FMNMX.FTZ R2, R161, R2, !PT ;  /* 0x00000002a1027209 */ /* 0x000fe40007810000 */
[----:B------:R-:W-:Y:S02]  /*7340*/  FMNMX.FTZ R4, R147, R4, !PT ;  /* 0x0000000493047209 */ /* 0x000fe40007810000 */
[----:B------:R-:W-:Y:S02]  /*7350*/  FSEL R152, R19, -INF , P0 ;  /* 0xff80000013987808 */ /* 0x000fe40000000000 */
[----:B------:R-:W-:Y:S02]  /*7360*/  FMNMX.FTZ R4, R148, R4, !PT ;  /* 0x0000000494047209 */ /* 0x000fe40007810000 */
[C---:B------:R-:W-:Y:S02]  /*7370*/  ISETP.GT.AND P1, PT, R0.reuse, 0x28, PT ;  /* 0x000000280000780c */ /* 0x040fe40003f24270 */
[----:B------:R-:W-:Y:S02]  /*7380*/  FMNMX.FTZ R4, R149, R4, !PT ;  /* 0x0000000495047209 */ /* 0x000fe40007810000 */
[----:B------:R-:W-:Y:S01]  /*7390*/  FSEL R153, R15, -INF , P1 ;  /* 0xff8000000f997808 */ /* 0x000fe20000800000 */
[----:B-1----:R-:W1:Y:S01]  /*73a0*/  SHFL.BFLY PT, R7, R2, 0x2, 0x1f ;  /* 0x0c401f0002077f89 */ /* 0x002e6200000e0000 */
[----:B------:R-:W-:Y:S02]  /*73b0*/  FMNMX.FTZ R4, R151, R4, !PT ;  /* 0x0000000497047209 */ /* 0x000fe40007810000 */
[----:B------:R-:W-:Y:S02]  /*73c0*/  ISETP.GT.AND P0, PT, R0, 0x29, PT ;  /* 0x000000290000780c */ /* 0x000fe40003f04270 */
[----:B------:R-:W-:Y:S02]  /*73d0*/  FMNMX.FTZ R4, R152, R4, !PT ;  /* 0x0000000498047209 */ /* 0x000fe40007810000 */
[----:B------:R-:W-:Y:S02]  /*73e0*/  FSEL R157, R14, -INF , P0 ;  /* 0xff8000000e9d7808 */ /* 0x000fe40000000000 */
[----:B------:R-:W-:Y:S02]  /*73f0*/  FMNMX.FTZ R4, R153, R4, !PT ;  /* 0x0000000499047209 */ /* 0x000fe40007810000 */
[----:B------:R-:W-:Y:S02]  /*7400*/  ISETP.GT.AND P1, PT, R0, 0x30, PT ;  /* 0x000000300000780c */ /* 0x000fe40003f24270 */
[----:B------:R-:W-:Y:S02]  /*7410*/  FMNMX.FTZ R4, R157, R4, !PT ;  /* 0x000000049d047209 */ /* 0x000fe40007810000 */
[----:B------:R-:W-:Y:S02]  /*7420*/  FSEL R159, R12, -INF , P1 ;  /* 0xff8000000c9f7808 */ /* 0x000fe40000800000 */
[C---:B------:R-:W-:Y:S02]  /*7430*/  ISETP.GT.AND P0, PT, R0.reuse, 0x31, PT ;  /* 0x000000310000780c */ /* 0x040fe40003f04270 */
[----:B------:R-:W-:Y:S02]  /*7440*/  @P6 SHF.R.S32.HI R6, RZ, 0x1f, R208 ;  /* 0x0000001fff066819 */ /* 0x000fe400000114d0 */
[----:B------:R-:W-:Y:S02]  /*7450*/  ISETP.GT.AND P1, PT, R0, 0x38, PT ;  /* 0x000000380000780c */ /* 0x000fe40003f24270 */
[----:B---3--:R-:W-:Y:S01]  /*7460*/  FSEL R209, R10, -INF , P0 ;  /* 0xff8000000ad17808 */ /* 0x008fe20000000000 */
[----:B------:R-:W-:Y:S01]  /*7470*/  @P6 IMAD R6, R6, c[0x0][0x1e0], RZ ;  /* 0x0000780006066a24 */ /* 0x000fe200078e02ff */
[----:B------:R-:W-:Y:S02]  /*7480*/  ISETP.GT.AND P0, PT, R0, 0x39, PT ;  /* 0x000000390000780c */ /* 0x000fe40003f04270 */
[----:B------:R-:W-:Y:S01]  /*7490*/  FMNMX.FTZ R0, R159, R4, !PT ;  /* 0x000000049f007209 */ /* 0x000fe20007810000 */
[C---:B------:R-:W-:Y:S01]  /*74a0*/  @P6 IMAD.WIDE.U32 R4, R208.reuse, c[0x0][0x1e0], RZ ;  /* 0x00007800d0046a25 */ /* 0x040fe200078e00ff */
[----:B--2---:R-:W-:Y:S02]  /*74b0*/  FSEL R210, R9, -INF , P1 ;  /* 0xff80000009d27808 */ /* 0x004fe40000800000 */
[----:B------:R-:W-:Y:S01]  /*74c0*/  FMNMX.FTZ R0, R209, R0, !PT ;  /* 0x00000000d1007209 */ /* 0x000fe20007810000 */
[----:B------:R-:W-:Y:S01]  /*74d0*/  @P6 IMAD R6, R208, c[0x0][0x1e4], R6 ;  /* 0x00007900d0066a24 */ /* 0x000fe200078e0206 */
[----:B------:R-:W-:Y:S02]  /*74e0*/  FSEL R103, R8, -INF , P0 ;  /* 0xff80000008677808 */ /* 0x000fe40000000000 */
[----:B------:R-:W-:Y:S02]  /*74f0*/  FMNMX.FTZ R0, R210, R0, !PT ;  /* 0x00000000d2007209 */ /* 0x000fe40007810000 */
[----:B-1----:R-:W-:Y:S02]  /*7500*/  FMNMX.FTZ R9, R2, R7, !PT ;  /* 0x0000000702097209 */ /* 0x002fe40007810000 */
[----:B------:R-:W-:Y:S02]  /*7510*/  @P6 IADD3 R2, R5, R6, RZ ;  /* 0x0000000605026210 */ /* 0x000fe40007ffe0ff */
[----:B------:R-:W-:Y:S01]  /*7520*/  FMNMX.FTZ R0, R103, R0, !PT ;  /* 0x0000000067007209 */ /* 0x000fe20007810000 */
[----:B------:R-:W-:Y:S01]  /*7530*/  SHFL.BFLY PT, R17, R9, 0x1, 0x1f ;  /* 0x0c201f0009117f89 */ /* 0x000fe200000e0000 */
[C---:B------:R-:W-:Y:S02]  /*7540*/  @P6 SHF.L.U32 R5, R4.reuse, 0x6, RZ ;  /* 0x0000000604056819 */ /* 0x040fe400000006ff */
[----:B------:R-:W-:Y:S02]  /*7550*/  @P6 SHF.L.U64.HI R4, R4, 0x6, R2 ;  /* 0x0000000604046819 */ /* 0x000fe40000010202 */
[C---:B------:R-:W-:Y:S02]  /*7560*/  @P6 IADD3 R8, P1, R5.reuse, R220, RZ ;  /* 0x000000dc05086210 */ /* 0x040fe40007f3e0ff */
[----:B------:R-:W-:Y:S01]  /*7570*/  @P6 MOV R6, c[0x0][0x1e0] ;  /* 0x0000780000066a02 */ /* 0x000fe20000000f00 */
[----:B------:R-:W1:Y:S01]  /*7580*/  SHFL.BFLY PT, R2, R0, 0x2, 0x1f ;  /* 0x0c401f0000027f89 */ /* 0x000e6200000e0000 */
[----:B------:R-:W-:Y:S02]  /*7590*/  @P6 IADD3.X R11, R4, R219, RZ, P1, !PT ;  /* 0x000000db040b6210 */ /* 0x000fe40000ffe4ff */
[----:B------:R-:W-:Y:S02]  /*75a0*/  @P6 LEA R18, P1, R8, c[0x0][0x1c8], 0x1 ;  /* 0x0000720008126a11 */ /* 0x000fe400078208ff */
[----:B------:R-:W-:Y:S02]  /*75b0*/  @P6 MOV R10, c[0x0][0x1e4] ;  /* 0x00007900000a6a02 */ /* 0x000fe40000000f00 */
[----:B------:R-:W-:Y:S02]  /*75c0*/  @P6 LEA R7, P0, R6, R5, 0x5 ;  /* 0x0000000506076211 */ /* 0x000fe400078028ff */
[----:B------:R-:W-:Y:S02]  /*75d0*/  @P6 LEA.HI.X R19, R8, c[0x0][0x1cc], R11, 0x1, P1 ;  /* 0x0000730008136a11 */ /* 0x000fe400008f0c0b */
[----:B------:R-:W-:Y:S02]  /*75e0*/  @P6 IADD3 R11, P1, R220, 0x80, RZ ;  /* 0x00000080dc0b6810 */ /* 0x000fe40007f3e0ff */
[----:B------:R-:W-:Y:S01]  /*75f0*/  @P6 LEA.HI.X R6, R6, R4, R10, 0x5, P0 ;  /* 0x0000000406066211 */ /* 0x000fe200000f2c0a */
[----:B------:R2:W-:Y:S01]  /*7600*/  @P6 LDGSTS.E.BYPASS.LTC128B.128 [R207+0x6100], [R18.64], !P5 ;  /* 0x0610000012cf6fae */ /* 0x0005e2000e901d46 */
[----:B------:R-:W-:Y:S02]  /*7610*/  @P6 IADD3 R10, P0, R220, 0x40, RZ ;  /* 0x00000040dc0a6810 */ /* 0x000fe40007f1e0ff */
[-C--:B------:R-:W-:Y:S02]  /*7620*/  @P6 IADD3.X R13, RZ, R219.reuse, RZ, P1, !PT ;  /* 0x000000dbff0d6210 */ /* 0x080fe40000ffe4ff */
[----:B------:R-:W-:Y:S02]  /*7630*/  @P6 IADD3.X R12, RZ, R219, RZ, P0, !PT ;  /* 0x000000dbff0c6210 */ /* 0x000fe400007fe4ff */
[C---:B------:R-:W-:Y:S02]  /*7640*/  @P6 IADD3 R8, P0, R5.reuse, R10, RZ ;  /* 0x0000000a05086210 */ /* 0x040fe40007f1e0ff */
[----:B------:R-:W-:Y:S02]  /*7650*/  @P6 IADD3 R5, P1, R5, R11, RZ ;  /* 0x0000000b05056210 */ /* 0x000fe40007f3e0ff */
[----:B-1----:R-:W-:Y:S02]  /*7660*/  FMNMX.FTZ R0, R0, R2, !PT ;  /* 0x0000000200007209 */ /* 0x002fe40007810000 */
[----:B------:R-:W-:Y:S02]  /*7670*/  @P6 IADD3.X R15, R4, R12, RZ, P0, !PT ;  /* 0x0000000c040f6210 */ /* 0x000fe400007fe4ff */
[----:B------:R-:W-:Y:S01]  /*7680*/  @P6 LEA R16, P0, R8, c[0x0][0x1c8], 0x1 ;  /* 0x0000720008106a11 */ /* 0x000fe200078008ff */
[----:B------:R-:W1:Y:S01]  /*7690*/  SHFL.BFLY PT, R2, R0, 0x1, 0x1f ;  /* 0x0c201f0000027f89 */ /* 0x000e6200000e0000 */
[----:B------:R-:W-:Y:S02]  /*76a0*/  @P6 IADD3.X R4, R4, R13, RZ, P1, !PT ;  /* 0x0000000d04046210 */ /* 0x000fe40000ffe4ff */
[----:B------:R-:W-:Y:S02]  /*76b0*/  @P6 LEA R14, P1, R5, c[0x0][0x1c8], 0x1 ;  /* 0x00007200050e6a11 */ /* 0x000fe400078208ff */
[----:B------:R-:W-:Y:S02]  /*76c0*/  FMNMX.FTZ R101, R9, R17, !PT ;  /* 0x0000001109657209 */ /* 0x000fe40007810000 */
[----:B------:R-:W-:Y:S02]  /*76d0*/  @P6 LEA.HI.X R17, R8, c[0x0][0x1cc], R15, 0x1, P0 ;  /* 0x0000730008116a11 */ /* 0x000fe400000f0c0f */
[----:B------:R-:W-:Y:S01]  /*76e0*/  @P6 LEA.HI.X R15, R5, c[0x0][0x1cc], R4, 0x1, P1 ;  /* 0x00007300050f6a11 */ /* 0x000fe200008f0c04 */
[----:B------:R-:W-:Y:S01]  /*76f0*/  FMUL.FTZ R8, R101, c[0x0][0x2d0] ;  /* 0x0000b40065087a20 */ /* 0x000fe20000410000 */
[----:B------:R-:W-:Y:S01]  /*7700*/  @P6 IADD3 R4, P0, R7, R10, RZ ;  /* 0x0000000a07046210 */ /* 0x000fe20007f1e0ff */
[----:B------:R3:W-:Y:S01]  /*7710*/  @P6 LDGSTS.E.BYPASS.LTC128B.128 [R207+0x8100], [R16.64], !P4 ;  /* 0x0810000010cf6fae */ /* 0x0007e2000e101d46 */
[----:B------:R-:W-:Y:S02]  /*7720*/  FSETP.NEU.FTZ.AND P1, PT, R101, -INF , PT ;  /* 0xff8000006500780b */ /* 0x000fe40003f3d000 */
[----:B------:R-:W-:Y:S02]  /*7730*/  @P6 IADD3.X R10, R6, R12, RZ, P0, !PT ;  /* 0x0000000c060a6210 */ /* 0x000fe400007fe4ff */
[C---:B------:R-:W-:Y:S02]  /*7740*/  @P6 IADD3 R5, P0, R7.reuse, R11, RZ ;  /* 0x0000000b07056210 */ /* 0x040fe40007f1e0ff */
[----:B------:R-:W-:Y:S01]  /*7750*/  FSEL R144, R8, RZ, P1 ;  /* 0x000000ff08907208 */ /* 0x000fe20000800000 */
[----:B------:R4:W-:Y:S01]  /*7760*/  @P6 LDGSTS.E.BYPASS.LTC128B.128 [R207+0xa100], [R14.64], !P3 ;  /* 0x0a1000000ecf6fae */ /* 0x0009e2000d901d46 */
[----:B------:R-:W-:Y:S02]  /*7770*/  @P6 IADD3.X R11, R6, R13, RZ, P0, !PT ;  /* 0x0000000d060b6210 */ /* 0x000fe400007fe4ff */
[----:B------:R-:W-:Y:S01]  /*7780*/  @P6 IADD3 R7, P0, R7, R220, RZ ;  /* 0x000000dc07076210 */ /* 0x000fe20007f1e0ff */
[--C-:B------:R-:W-:Y:S01]  /*7790*/  FFMA.FTZ R8, R20, c[0x0][0x2d0], -R144.reuse ;  /* 0x0000b40014087a23 */ /* 0x100fe20000010890 */
[----:B-1----:R-:W-:Y:S01]  /*77a0*/  FMNMX.FTZ R100, R0, R2, !PT ;  /* 0x0000000200647209 */ /* 0x002fe20007810000 */
[--C-:B------:R-:W-:Y:S01]  /*77b0*/  FFMA.FTZ R0, R22, c[0x0][0x2d0], -R144.reuse ;  /* 0x0000b40016007a23 */ /* 0x100fe20000010890 */
[----:B------:R-:W-:Y:S01]  /*77c0*/  @P6 IADD3.X R9, R6, R219, RZ, P0, !PT ;  /* 0x000000db06096210 */ /* 0x000fe200007fe4ff */
[----:B------:R1:W-:Y:S01]  /*77d0*/  MUFU.EX2 R217, R8 ;  /* 0x0000000800d97308 */ /* 0x0003e20000000800 */
[----:B------:R-:W-:Y:S01]  /*77e0*/  @P6 LEA R6, P0, R7, c[0x0][0x1c8], 0x1 ;  /* 0x0000720007066a11 */ /* 0x000fe200078008ff */
[--C-:B------:R-:W-:Y:S03]  /*77f0*/  FFMA.FTZ R2, R23, c[0x0][0x2d0], -R144.reuse ;  /* 0x0000b40017027a23 */ /* 0x100fe60000010890 */
[----:B------:R-:W-:Y:S01]  /*7800*/  @P6 LEA.HI.X R7, R7, c[0x0][0x1cc], R9, 0x1, P0 ;  /* 0x0000730007076a11 */ /* 0x000fe200000f0c09 */
[----:B------:R-:W-:Y:S04]  /*7810*/  FFMA.FTZ R9, R21, c[0x0][0x2d0], -R144 ;  /* 0x0000b40015097a23 */ /* 0x000fe80000010890 */
[----:B------:R5:W2:Y:S01]  /*7820*/  MUFU.EX2 R218, R9 ;  /* 0x0000000900da7308 */ /* 0x000aa20000000800 */
[----:B------:R2:W-:Y:S09]  /*7830*/  @P6 LDGSTS.E.BYPASS.LTC128B.128 [R207+0x7100], [R6.64], !P5 ;  /* 0x0710000006cf6fae */ /* 0x0005f2000e901d46 */
[----:B------:R3:W-:Y:S01]  /*7840*/  MUFU.EX2 R216, R0 ;  /* 0x0000000000d87308 */ /* 0x0007e20000000800 */
[C---:B-1----:R-:W-:Y:S09]  /*7850*/  @P6 LEA R8, P0, R4.reuse, c[0x0][0x1c8], 0x1 ;  /* 0x0000720004086a11 */ /* 0x042ff200078008ff */
[----:B------:R1:W1:Y:S01]  /*7860*/  MUFU.EX2 R215, R2 ;  /* 0x0000000200d77308 */ /* 0x0002620000000800 */
[----:B-----5:R-:W-:Y:S02]  /*7870*/  @P6 LEA.HI.X R9, R4, c[0x0][0x1cc], R10, 0x1, P0 ;  /* 0x0000730004096a11 */ /* 0x020fe400000f0c0a */
[C---:B------:R-:W-:Y:S02]  /*7880*/  @P6 LEA R4, P0, R5.reuse, c[0x0][0x1c8], 0x1 ;  /* 0x0000720005046a11 */ /* 0x040fe400078008ff */
[----:B--2---:R-:W-:Y:S01]  /*7890*/  F2FP.PACK_AB R136, R218, R217 ;  /* 0x000000d9da88723e */ /* 0x004fe200000000ff */
[----:B------:R2:W-:Y:S01]  /*78a0*/  @P6 LDGSTS.E.BYPASS.LTC128B.128 [R207+0x9100], [R8.64], !P4 ;  /* 0x0910000008cf6fae */ /* 0x0005e2000e101d46 */
[----:B------:R-:W-:Y:S02]  /*78b0*/  @P6 LEA.HI.X R5, R5, c[0x0][0x1cc], R11, 0x1, P0 ;  /* 0x0000730005056a11 */ /* 0x000fe400000f0c0b */
[C---:B------:R-:W-:Y:S01]  /*78c0*/  FSETP.NEU.FTZ.AND P0, PT, R100.reuse, -INF , PT ;  /* 0xff8000006400780b */ /* 0x040fe20003f1d000 */
[----:B---3--:R-:W-:Y:S04]  /*78d0*/  FMUL.FTZ R0, R100, c[0x0][0x2d0] ;  /* 0x0000b40064007a20 */ /* 0x008fe80000410000 */
[----:B------:R3:W-:Y:S01]  /*78e0*/  @P6 LDGSTS.E.BYPASS.LTC128B.128 [R207+0xb100], [R4.64], !P3 ;  /* 0x0b10000004cf6fae */ /* 0x0007e2000d901d46 */
[----:B------:R-:W-:Y:S05]  /*78f0*/  FSEL R145, R0, RZ, P0 ;  /* 0x000000ff00917208 */ /* 0x000fea0000000000 */
[--C-:B------:R-:W-:Y:S02]  /*7900*/  FFMA.FTZ R0, R24, c[0x0][0x2d0], -R145.reuse ;  /* 0x0000b40018007a23 */ /* 0x100fe40000010891 */
[----:B----4-:R-:W4:Y:S01]  /*7910*/  LDSM.16.MT88.4 R12, [R185] ;  /* 0x00000000b90c783b */ /* 0x010f220000004200 */
[--C-:B-1----:R-:W-:Y:S01]  /*7920*/  FFMA.FTZ R2, R27, c[0x0][0x2d0], -R145.reuse ;  /* 0x0000b4001b027a23 */ /* 0x102fe20000010891 */
[----:B------:R-:W-:Y:S01]  /*7930*/  F2FP.PACK_AB R138, R215, R216 ;  /* 0x000000d8d78a723e */ /* 0x000fe200000000ff */
[----:B------:R1:W-:Y:S05]  /*7940*/  MUFU.EX2 R212, R0 ;  /* 0x0000000000d47308 */ /* 0x0003ea0000000800 */
[----:B------:R-:W5:Y:S05]  /*7950*/  LDSM.16.MT88.4 R20, [R186] ;  /* 0x00000000ba14783b */ /* 0x000f6a0000004200 */
[----:B------:R2:W-:Y:S03]  /*7960*/  MUFU.EX2 R211, R2 ;  /* 0x0000000200d37308 */ /* 0x0005e60000000800 */
[----:B------:R-:W3:Y:S08]  /*7970*/  LDSM.16.MT88.4 R28, [R189] ;  /* 0x00000000bd1c783b */ /* 0x000ef00000004200 */
[----:B------:R-:W0:Y:S01]  /*7980*/  LDGDEPBAR ;  /* 0x00000000000079af */ /* 0x000e220000000000 */
[--C-:B-1----:R-:W-:Y:S04]  /*7990*/  FFMA.FTZ R0, R25, c[0x0][0x2d0], -R145.reuse ;  /* 0x0000b40019007a23 */ /* 0x102fe80000010891 */
[----:B------:R1:W1:Y:S01]  /*79a0*/  MUFU.EX2 R214, R0 ;  /* 0x0000000000d67308 */ /* 0x0002620000000800 */
[----:B--2---:R-:W-:Y:S02]  /*79b0*/  FSEL R2, R100, RZ, P0 ;  /* 0x000000ff64027208 */ /* 0x004fe40000000000 */
[----:B------:R-:W-:Y:S02]  /*79c0*/  ISETP.GT.AND P0, PT, R180, R228, PT ;  /* 0x000000e4b400720c */ /* 0x000fe40003f04270 */
[----:B------:R-:W-:Y:S01]  /*79d0*/  MOV R180, R208 ;  /* 0x000000d000b47202 */ /* 0x000fe20000000f00 */
[----:B-1----:R-:W-:Y:S01]  /*79e0*/  FFMA.FTZ R0, R26, c[0x0][0x2d0], -R145 ;  /* 0x0000b4001a007a23 */ /* 0x002fe20000010891 */
[----:B------:R-:W-:Y:S03]  /*79f0*/  F2FP.PACK_AB R137, R214, R212 ;  /* 0x000000d4d689723e */ /* 0x000fe600000000ff */
[----:B------:R1:W2:Y:S02]  /*7a00*/  MUFU.EX2 R213, R0 ;  /* 0x0000000000d57308 */ /* 0x0002a40000000800 */
[----:B-1----:R-:W-:Y:S02]  /*7a10*/  FSEL R0, R101, RZ, P1 ;  /* 0x000000ff65007208 */ /* 0x002fe40000800000 */
[----:B--2---:R-:W-:Y:S03]  /*7a20*/  F2FP.PACK_AB R139, R211, R213 ;  /* 0x000000d5d38b723e */ /* 0x004fe600000000ff */
[----:B------:R-:W-:Y:S04]  /*7a30*/  FADD.FTZ R0, -R0, R3 ;  /* 0x0000000300007221 */ /* 0x000fe80000010100 */
[----:B------:R-:W-:Y:S04]  /*7a40*/  FMUL.FTZ R0, R0, c[0x0][0x2d0] ;  /* 0x0000b40000007a20 */ /* 0x000fe80000410000 */
[----:B------:R1:W3:Y:S02]  /*7a50*/  MUFU.EX2 R3, R0 ;  /* 0x0000000000037308 */ /* 0x0002e40000000800 */
[----:B-1----:R-:W-:Y:S02]  /*7a60*/  FADD.FTZ R0, -R2, R102 ;  /* 0x0000006602007221 */ /* 0x002fe40000010100 */
[--C-:B------:R-:W-:Y:S02]  /*7a70*/  FFMA.FTZ R2, R140, c[0x0][0x2d0], -R144.reuse ;  /* 0x0000b4008c027a23 */ /* 0x100fe40000010890 */
[----:B------:R-:W-:Y:S04]  /*7a80*/  FMUL.FTZ R0, R0, c[0x0][0x2d0] ;  /* 0x0000b40000007a20 */ /* 0x000fe80000410000 */
[----:B------:R1:W-:Y:S01]  /*7a90*/  MUFU.EX2 R183, R2 ;  /* 0x0000000200b77308 */ /* 0x0003e20000000800 */
[C---:B---3--:R-:W-:Y:S02]  /*7aa0*/  FMUL.FTZ R4, R3.reuse, R104 ;  /* 0x0000006803047220 */ /* 0x048fe40000410000 */
        /* <DEDUP_REMOVED lines=11> */
[----:B------:R-:W-:Y:S02]  /*7b60*/  FMUL.FTZ R37, R3, R37 ;  /* 0x0000002503257220 */ /* 0x000fe40000410000 */
[--C-:B-1----:R-:W-:Y:S02]  /*7b70*/  FFMA.FTZ R2, R141, c[0x0][0x2d0], -R144.reuse ;  /* 0x0000b4008d027a23 */ /* 0x102fe40000010890 */
[C---:B------:R-:W-:Y:S02]  /*7b80*/  FMUL.FTZ R40, R3.reuse, R40 ;  /* 0x0000002803287220 */ /* 0x040fe40000410000 */
[----:B------:R1:W3:Y:S01]  /*7b90*/  MUFU.EX2 R182, R2 ;  /* 0x0000000200b67308 */ /* 0x0002e20000000800 */
[C---:B------:R-:W-:Y:S02]  /*7ba0*/  FMUL.FTZ R41, R3.reuse, R41 ;  /* 0x0000002903297220 */ /* 0x040fe40000410000 */
[C---:B------:R-:W-:Y:S02]  /*7bb0*/  FMUL.FTZ R44, R3.reuse, R44 ;  /* 0x0000002c032c7220 */ /* 0x040fe40000410000 */
[C---:B--2---:R-:W-:Y:S02]  /*7bc0*/  FMUL.FTZ R6, R0.reuse, R106 ;  /* 0x0000006a00067220 */ /* 0x044fe40000410000 */
[C---:B------:R-:W-:Y:S02]  /*7bd0*/  FMUL.FTZ R7, R0.reuse, R107 ;  /* 0x0000006b00077220 */ /* 0x040fe40000410000 */
[----:B------:R-:W2:Y:S01]  /*7be0*/  LDSM.16.MT88.4 R104, [R188] ;  /* 0x00000000bc68783b */ /* 0x000ea20000004200 */
[C---:B------:R-:W-:Y:S02]  /*7bf0*/  FMUL.FTZ R10, R0.reuse, R110 ;  /* 0x0000006e000a7220 */ /* 0x040fe40000410000 */
[C---:B------:R-:W-:Y:S02]  /*7c00*/  FMUL.FTZ R11, R0.reuse, R111 ;  /* 0x0000006f000b7220 */ /* 0x040fe40000410000 */
[C---:B----4-:R-:W-:Y:S03]  /*7c10*/  HMMA.16816.F32 R4, R136.reuse, R12, R4 ;  /* 0x0000000c8804723c */ /* 0x050fe60000001804 */
[----:B------:R-:W4:Y:S02]  /*7c20*/  LDSM.16.MT88.4 R108, [R185+0x2000] ;  /* 0x00200000b96c783b */ /* 0x000f240000004200 */
[----:B------:R-:W-:Y:S02]  /*7c30*/  FMUL.FTZ R18, R0, R118 ;  /* 0x0000007600127220 */ /* 0x000fe40000410000 */
[C---:B------:R-:W-:Y:S01]  /*7c40*/  FMUL.FTZ R12, R3.reuse, R112 ;  /* 0x00000070030c7220 */ /* 0x040fe20000410000 */
[C---:B------:R-:W-:Y:S04]  /*7c50*/  HMMA.16816.F32 R8, R136.reuse, R14, R8 ;  /* 0x0000000e8808723c */ /* 0x040fe80000001808 */
[--C-:B-1----:R-:W-:Y:S02]  /*7c60*/  FFMA.FTZ R2, R142, c[0x0][0x2d0], -R144.reuse ;  /* 0x0000b4008e027a23 */ /* 0x102fe40000010890 */
[C---:B------:R-:W-:Y:S02]  /*7c70*/  FMUL.FTZ R13, R3.reuse, R113 ;  /* 0x00000071030d7220 */ /* 0x040fe40000410000 */
[----:B------:R1:W-:Y:S01]  /*7c80*/  MUFU.EX2 R181, R2 ;  /* 0x0000000200b57308 */ /* 0x0003e20000000800 */
[C---:B------:R-:W-:Y:S03]  /*7c90*/  FMUL.FTZ R14, R0.reuse, R114 ;  /* 0x00000072000e7220 */ /* 0x040fe60000410000 */
[C---:B------:R-:W-:Y:S02]  /*7ca0*/  FMUL.FTZ R15, R0.reuse, R115 ;  /* 0x00000073000f7220 */ /* 0x040fe40000410000 */
[----:B------:R-:W2:Y:S01]  /*7cb0*/  LDSM.16.MT88.4 R112, [R186+0x2000] ;  /* 0x00200000ba70783b */ /* 0x000ea20000004200 */
[C---:B------:R-:W-:Y:S02]  /*7cc0*/  FMUL.FTZ R19, R0.reuse, R119 ;  /* 0x0000007700137220 */ /* 0x040fe40000410000 */
[C---:B------:R-:W-:Y:S02]  /*7cd0*/  FMUL.FTZ R26, R0.reuse, R126 ;  /* 0x0000007e001a7220 */ /* 0x040fe40000410000 */
[C---:B-----5:R-:W-:Y:S03]  /*7ce0*/  HMMA.16816.F32 R12, R136.reuse, R20, R12 ;  /* 0x00000014880c723c */ /* 0x060fe6000000180c */
[----:B------:R-:W-:Y:S01]  /*7cf0*/  LDSM.16.MT88.4 R116, [R185+0x800] ;  /* 0x00080000b974783b */ /* 0x000fe20000004200 */
[C---:B------:R-:W-:Y:S02]  /*7d00*/  FMUL.FTZ R27, R0.reuse, R127 ;  /* 0x0000007f001b7220 */ /* 0x040fe40000410000 */
[C---:B------:R-:W-:Y:S02]  /*7d10*/  FMUL.FTZ R34, R0.reuse, R134 ;  /* 0x0000008600227220 */ /* 0x040fe40000410000 */
        /* <DEDUP_REMOVED lines=13> */
[C---:B------:R-:W-:Y:S02]  /*7df0*/  FMUL.FTZ R39, R0.reuse, R39 ;  /* 0x0000002700277220 */ /* 0x040fe40000410000 */
[C---:B------:R-:W-:Y:S01]  /*7e00*/  FMUL.FTZ R28, R3.reuse, R128 ;  /* 0x00000080031c7220 */ /* 0x040fe20000410000 */
[C---:B------:R-:W-:Y:S04]  /*7e10*/  HMMA.16816.F32 R24, R136.reuse, R30, R24 ;  /* 0x0000001e8818723c */ /* 0x040fe80000001818 */
[C---:B------:R-:W-:Y:S01]  /*7e20*/  FMUL.FTZ R29, R3.reuse, R129 ;  /* 0x00000081031d7220 */ /* 0x040fe20000410000 */
[----:B------:R-:W-:Y:S01]  /*7e30*/  LDSM.16.MT88.4 R140, [R189+0x2800] ;  /* 0x00280000bd8c783b */ /* 0x000fe20000004200 */
        /* <DEDUP_REMOVED lines=8> */
[C---:B------:R-:W-:Y:S02]  /*7ec0*/  FMUL.FTZ R45, R3.reuse, R45 ;  /* 0x0000002d032d7220 */ /* 0x040fe40000410000 */
[C---:B------:R-:W-:Y:S02]  /*7ed0*/  FMUL.FTZ R46, R0.reuse, R46 ;  /* 0x0000002e002e7220 */ /* 0x040fe40000410000 */
[C---:B------:R-:W-:Y:S01]  /*7ee0*/  FMUL.FTZ R47, R0.reuse, R47 ;  /* 0x0000002f002f7220 */ /* 0x040fe20000410000 */
[C---:B------:R-:W-:Y:S01]  /*7ef0*/  HMMA.16816.F32 R32, R136.reuse, R106, R32 ;  /* 0x0000006a8820723c */ /* 0x040fe20000001820 */
[----:B------:R-:W2:Y:S03]  /*7f00*/  LDSM.16.MT88.4 R104, [R189+0x2000] ;  /* 0x00200000bd68783b */ /* 0x000ea60000004200 */
[C---:B------:R-:W-:Y:S02]  /*7f10*/  FMUL.FTZ R48, R3.reuse, R48 ;  /* 0x0000003003307220 */ /* 0x040fe40000410000 */
[----:B------:R-:W-:Y:S02]  /*7f20*/  FMUL.FTZ R49, R3, R49 ;  /* 0x0000003103317220 */ /* 0x000fe40000410000 */
[C---:B----4-:R-:W-:Y:S04]  /*7f30*/  HMMA.16816.F32 R36, R136.reuse, R108, R36 ;  /* 0x0000006c8824723c */ /* 0x050fe80000001824 */
[C---:B------:R-:W-:Y:S02]  /*7f40*/  FMUL.FTZ R50, R0.reuse, R50 ;  /* 0x0000003200327220 */ /* 0x040fe40000410000 */
[C---:B------:R-:W-:Y:S02]  /*7f50*/  FMUL.FTZ R51, R0.reuse, R51 ;  /* 0x0000003300337220 */ /* 0x040fe40000410000 */
[C---:B------:R-:W-:Y:S01]  /*7f60*/  HMMA.16816.F32 R40, R136.reuse, R110, R40 ;  /* 0x0000006e8828723c */ /* 0x040fe20000001828 */
[----:B------:R-:W4:Y:S03]  /*7f70*/  LDSM.16.MT88.4 R108, [R188+0x2000] ;  /* 0x00200000bc6c783b */ /* 0x000f260000004200 */
[--C-:B-1----:R-:W-:Y:S02]  /*7f80*/  FFMA.FTZ R2, R147, c[0x0][0x2d0], -R145.reuse ;  /* 0x0000b40093027a23 */ /* 0x102fe40000010891 */
[C---:B------:R-:W-:Y:S02]  /*7f90*/  FMUL.FTZ R52, R3.reuse, R52 ;  /* 0x0000003403347220 */ /* 0x040fe40000410000 */
[C---:B------:R-:W-:Y:S01]  /*7fa0*/  HMMA.16816.F32 R44, R136.reuse, R112, R44 ;  /* 0x00000070882c723c */ /* 0x040fe2000000182c */
[----:B------:R1:W5:Y:S03]  /*7fb0*/  MUFU.EX2 R177, R2 ;  /* 0x0000000200b17308 */ /* 0x0003660000000800 */
[C---:B------:R-:W-:Y:S02]  /*7fc0*/  FMUL.FTZ R53, R3.reuse, R53 ;  /* 0x0000003503357220 */ /* 0x040fe40000410000 */
[C---:B------:R-:W-:Y:S02]  /*7fd0*/  FMUL.FTZ R54, R0.reuse, R54 ;  /* 0x0000003600367220 */ /* 0x040fe40000410000 */
[C---:B------:R-:W-:Y:S01]  /*7fe0*/  HMMA.16816.F32 R48, R136.reuse, R114, R48 ;  /* 0x000000728830723c */ /* 0x040fe20000001830 */
[----:B------:R-:W3:Y:S03]  /*7ff0*/  LDSM.16.MT88.4 R112, [R185+0x4000] ;  /* 0x00400000b970783b */ /* 0x000ee60000004200 */
[C---:B------:R-:W-:Y:S02]  /*8000*/  FMUL.FTZ R55, R0.reuse, R55 ;  /* 0x0000003700377220 */ /* 0x040fe40000410000 */
[C---:B------:R-:W-:Y:S02]  /*8010*/  FMUL.FTZ R56, R3.reuse, R56 ;  /* 0x0000003803387220 */ /* 0x040fe40000410000 */
[C---:B------:R-:W-:Y:S03]  /*8020*/  FMUL.FTZ R57, R3.reuse, R57 ;  /* 0x0000003903397220 */ /* 0x040fe60000410000 */
[C---:B--2---:R-:W-:Y:S03]  /*8030*/  HMMA.16816.F32 R52, R136.reuse, R104, R52 ;  /* 0x000000688834723c */ /* 0x044fe60000001834 */
[C---:B------:R-:W-:Y:S02]  /*8040*/  FMUL.FTZ R58, R0.reuse, R58 ;  /* 0x0000003a003a7220 */ /* 0x040fe40000410000 */
[----:B------:R-:W-:Y:S02]  /*8050*/  FMUL.FTZ R59, R0, R59 ;  /* 0x0000003b003b7220 */ /* 0x000fe40000410000 */
[--C-:B-1----:R-:W-:Y:S02]  /*8060*/  FFMA.FTZ R2, R148, c[0x0][0x2d0], -R145.reuse ;  /* 0x0000b40094027a23 */ /* 0x102fe40000010891 */
[C---:B------:R-:W-:Y:S02]  /*8070*/  FMUL.FTZ R60, R3.reuse, R60 ;  /* 0x0000003c033c7220 */ /* 0x040fe40000410000 */
[----:B------:R1:W-:Y:S01]  /*8080*/  MUFU.EX2 R176, R2 ;  /* 0x0000000200b07308 */ /* 0x0003e20000000800 */
[C---:B------:R-:W-:Y:S01]  /*8090*/  HMMA.16816.F32 R56, R136.reuse, R106, R56 ;  /* 0x0000006a8838723c */ /* 0x040fe20000001838 */
[----:B------:R-:W2:Y:S02]  /*80a0*/  LDSM.16.MT88.4 R104, [R186+0x4000] ;  /* 0x00400000ba68783b */ /* 0x000ea40000004200 */
[C---:B------:R-:W-:Y:S02]  /*80b0*/  FMUL.FTZ R61, R3.reuse, R61 ;  /* 0x0000003d033d7220 */ /* 0x040fe40000410000 */
[C---:B------:R-:W-:Y:S02]  /*80c0*/  FMUL.FTZ R62, R0.reuse, R62 ;  /* 0x0000003e003e7220 */ /* 0x040fe40000410000 */
[C---:B------:R-:W-:Y:S02]  /*80d0*/  FMUL.FTZ R63, R0.reuse, R63 ;  /* 0x0000003f003f7220 */ /* 0x040fe40000410000 */
[C---:B------:R-:W-:Y:S03]  /*80e0*/  FMUL.FTZ R64, R3.reuse, R64 ;  /* 0x0000004003407220 */ /* 0x040fe60000410000 */
[C---:B------:R-:W-:Y:S02]  /*80f0*/  FMUL.FTZ R65, R3.reuse, R65 ;  /* 0x0000004103417220 */ /* 0x040fe40000410000 */
[C---:B----4-:R-:W-:Y:S03]  /*8100*/  HMMA.16816.F32 R60, R136.reuse, R108, R60 ;  /* 0x0000006c883c723c */ /* 0x050fe6000000183c */
[C---:B------:R-:W-:Y:S02]  /*8110*/  FMUL.FTZ R66, R0.reuse, R66 ;  /* 0x0000004200427220 */ /* 0x040fe40000410000 */
[C---:B------:R-:W-:Y:S02]  /*8120*/  FMUL.FTZ R67, R0.reuse, R67 ;  /* 0x0000004300437220 */ /* 0x040fe40000410000 */
[----:B------:R-:W-:Y:S02]  /*8130*/  FMUL.FTZ R68, R3, R68 ;  /* 0x0000004403447220 */ /* 0x000fe40000410000 */
[--C-:B-1----:R-:W-:Y:S03]  /*8140*/  FFMA.FTZ R2, R149, c[0x0][0x2d0], -R145.reuse ;  /* 0x0000b40095027a23 */ /* 0x102fe60000010891 */
[C---:B------:R-:W-:Y:S01]  /*8150*/  HMMA.16816.F32 R64, R136.reuse, R110, R64 ;  /* 0x0000006e8840723c */ /* 0x040fe20000001840 */
[----:B------:R-:W1:Y:S01]  /*8160*/  LDSM.16.MT88.4 R108, [R189+0x4000] ;  /* 0x00400000bd6c783b */ /* 0x000e620000004200 */
[----:B------:R4:W1:Y:S01]  /*8170*/  MUFU.EX2 R175, R2 ;  /* 0x0000000200af7308 */ /* 0x0008620000000800 */
[C---:B------:R-:W-:Y:S02]  /*8180*/  FMUL.FTZ R69, R3.reuse, R69 ;  /* 0x0000004503457220 */ /* 0x040fe40000410000 */
[C---:B------:R-:W-:Y:S02]  /*8190*/  FMUL.FTZ R70, R0.reuse, R70 ;  /* 0x0000004600467220 */ /* 0x040fe40000410000 */
[C---:B------:R-:W-:Y:S02]  /*81a0*/  FMUL.FTZ R71, R0.reuse, R71 ;  /* 0x0000004700477220 */ /* 0x040fe40000410000 */
[C---:B------:R-:W-:Y:S03]  /*81b0*/  FMUL.FTZ R72, R3.reuse, R72 ;  /* 0x0000004803487220 */ /* 0x040fe60000410000 */
[C---:B------:R-:W-:Y:S02]  /*81c0*/  FMUL.FTZ R73, R3.reuse, R73 ;  /* 0x0000004903497220 */ /* 0x040fe40000410000 */
[C---:B---3--:R-:W-:Y:S03]  /*81d0*/  HMMA.16816.F32 R68, R136.reuse, R112, R68 ;  /* 0x000000708844723c */ /* 0x048fe60000001844 */
[C---:B------:R-:W-:Y:S02]  /*81e0*/  FMUL.FTZ R74, R0.reuse, R74 ;  /* 0x0000004a004a7220 */ /* 0x040fe40000410000 */
[C---:B------:R-:W-:Y:S02]  /*81f0*/  FMUL.FTZ R75, R0.reuse, R75 ;  /* 0x0000004b004b7220 */ /* 0x040fe40000410000 */
[C---:B------:R-:W-:Y:S02]  /*8200*/  FMUL.FTZ R76, R3.reuse, R76 ;  /* 0x0000004c034c7220 */ /* 0x040fe40000410000 */
[C---:B------:R-:W-:Y:S03]  /*8210*/  FMUL.FTZ R77, R3.reuse, R77 ;  /* 0x0000004d034d7220 */ /* 0x040fe60000410000 */
[C---:B------:R-:W-:Y:S01]  /*8220*/  HMMA.16816.F32 R72, R136.reuse, R114, R72 ;  /* 0x000000728848723c */ /* 0x040fe20000001848 */
[----:B------:R-:W3:Y:S02]  /*8230*/  LDSM.16.MT88.4 R112, [R188+0x4000] ;  /* 0x00400000bc70783b */ /* 0x000ee40000004200 */
[C---:B------:R-:W-:Y:S02]  /*8240*/  FMUL.FTZ R78, R0.reuse, R78 ;  /* 0x0000004e004e7220 */ /* 0x040fe40000410000 */
[----:B------:R-:W-:Y:S02]  /*8250*/  FMUL.FTZ R79, R0, R79 ;  /* 0x0000004f004f7220 */ /* 0x000fe40000410000 */
[--C-:B----4-:R-:W-:Y:S02]  /*8260*/  FFMA.FTZ R2, R150, c[0x0][0x2d0], -R144.reuse ;  /* 0x0000b40096027a23 */ /* 0x110fe40000010890 */
[C---:B------:R-:W-:Y:S02]  /*8270*/  FMUL.FTZ R80, R3.reuse, R80 ;  /* 0x0000005003507220 */ /* 0x040fe40000410000 */
[----:B------:R4:W-:Y:S01]  /*8280*/  MUFU.EX2 R174, R2 ;  /* 0x0000000200ae7308 */ /* 0x0009e20000000800 */
[C---:B--2---:R-:W-:Y:S03]  /*8290*/  HMMA.16816.F32 R76, R136.reuse, R104, R76 ;  /* 0x00000068884c723c */ /* 0x044fe6000000184c */
[C---:B------:R-:W-:Y:S02]  /*82a0*/  FMUL.FTZ R81, R3.reuse, R81 ;  /* 0x0000005103517220 */ /* 0x040fe40000410000 */
[C---:B------:R-:W-:Y:S02]  /*82b0*/  FMUL.FTZ R82, R0.reuse, R82 ;  /* 0x0000005200527220 */ /* 0x040fe40000410000 */
[----:B------:R-:W-:Y:S01]  /*82c0*/  FMUL.FTZ R83, R0, R83 ;  /* 0x0000005300537220 */ /* 0x000fe20000410000 */
[----:B------:R-:W-:Y:S01]  /*82d0*/  F2FP.PACK_AB R104, R182, R183 ;  /* 0x000000b7b668723e */ /* 0x000fe200000000ff */
[C---:B------:R-:W-:Y:S03]  /*82e0*/  FMUL.FTZ R84, R3.reuse, R84 ;  /* 0x0000005403547220 */ /* 0x040fe60000410000 */
[----:B------:R-:W-:Y:S01]  /*82f0*/  FMUL.FTZ R85, R3, R85 ;  /* 0x0000005503557220 */ /* 0x000fe20000410000 */
[----:B-----5:R-:W-:Y:S01]  /*8300*/  F2FP.PACK_AB R105, R177, R178 ;  /* 0x000000b2b169723e */ /* 0x020fe200000000ff */
[C---:B------:R-:W-:Y:S03]  /*8310*/  HMMA.16816.F32 R80, R136.reuse, R106, R80 ;  /* 0x0000006a8850723c */ /* 0x040fe60000001850 */
[C---:B------:R-:W-:Y:S02]  /*8320*/  FMUL.FTZ R86, R0.reuse, R86 ;  /* 0x0000005600567220 */ /* 0x040fe40000410000 */
[----:B------:R-:W-:Y:S02]  /*8330*/  FMUL.FTZ R87, R0, R87 ;  /* 0x0000005700577220 */ /* 0x000fe40000410000 */
[----:B------:R-:W-:Y:S01]  /*8340*/  FMUL.FTZ R88, R3, R88 ;  /* 0x0000005803587220 */ /* 0x000fe20000410000 */
[----:B------:R-:W-:Y:S01]  /*8350*/  F2FP.PACK_AB R106, R179, R181 ;  /* 0x000000b5b36a723e */ /* 0x000fe200000000ff */
[--C-:B----4-:R-:W-:Y:S03]  /*8360*/  FFMA.FTZ R2, R154, c[0x0][0x2d0], -R144.reuse ;  /* 0x0000b4009a027a23 */ /* 0x110fe60000010890 */
[C---:B-1----:R-:W-:Y:S01]  /*8370*/  HMMA.16816.F32 R84, R136.reuse, R108, R84 ;  /* 0x0000006c8854723c */ /* 0x042fe20000001854 */
[----:B------:R1:W-:Y:S02]  /*8380*/  MUFU.EX2 R173, R2 ;  /* 0x0000000200ad7308 */ /* 0x0003e40000000800 */
[----:B------:R-:W-:Y:S01]  /*8390*/  FMUL.FTZ R89, R3, R89 ;  /* 0x0000005903597220 */ /* 0x000fe20000410000 */
[----:B------:R-:W-:Y:S01]  /*83a0*/  F2FP.PACK_AB R107, R175, R176 ;  /* 0x000000b0af6b723e */ /* 0x000fe200000000ff */
[C---:B------:R-:W-:Y:S02]  /*83b0*/  FMUL.FTZ R90, R0.reuse, R90 ;  /* 0x0000005a005a7220 */ /* 0x040fe40000410000 */
[C---:B------:R-:W-:Y:S02]  /*83c0*/  FMUL.FTZ R91, R0.reuse, R91 ;  /* 0x0000005b005b7220 */ /* 0x040fe40000410000 */
[C---:B------:R-:W-:Y:S03]  /*83d0*/  FMUL.FTZ R92, R3.reuse, R92 ;  /* 0x0000005c035c7220 */ /* 0x040fe60000410000 */
[C---:B------:R-:W-:Y:S02]  /*83e0*/  FMUL.FTZ R93, R3.reuse, R93 ;  /* 0x0000005d035d7220 */ /* 0x040fe40000410000 */
[C---:B------:R-:W-:Y:S01]  /*83f0*/  HMMA.16816.F32 R88, R136.reuse, R110, R88 ;  /* 0x0000006e8858723c */ /* 0x040fe20000001858 */
[----:B------:R-:W2:Y:S02]  /*8400*/  LDSM.16.MT88.4 R108, [R189+0x800] ;  /* 0x00080000bd6c783b */ /* 0x000ea40000004200 */
[C---:B------:R-:W-:Y:S02]  /*8410*/  FMUL.FTZ R94, R0.reuse, R94 ;  /* 0x0000005e005e7220 */ /* 0x040fe40000410000 */
[C---:B------:R-:W-:Y:S02]  /*8420*/  FMUL.FTZ R95, R0.reuse, R95 ;  /* 0x0000005f005f7220 */ /* 0x040fe40000410000 */
[C---:B------:R-:W-:Y:S02]  /*8430*/  FMUL.FTZ R96, R3.reuse, R96 ;  /* 0x0000006003607220 */ /* 0x040fe40000410000 */
[----:B------:R-:W-:Y:S03]  /*8440*/  FMUL.FTZ R97, R3, R97 ;  /* 0x0000006103617220 */ /* 0x000fe60000410000 */
[C---:B---3--:R-:W-:Y:S03]  /*8450*/  HMMA.16816.F32 R92, R136.reuse, R112, R92 ;  /* 0x00000070885c723c */ /* 0x048fe6000000185c */
[C---:B------:R-:W-:Y:S02]  /*8460*/  FMUL.FTZ R98, R0.reuse, R98 ;  /* 0x0000006200627220 */ /* 0x040fe40000410000 */
[C---:B------:R-:W-:Y:S02]  /*8470*/  FMUL.FTZ R99, R0.reuse, R99 ;  /* 0x0000006300637220 */ /* 0x040fe40000410000 */
[----:B-1----:R-:W-:Y:S02]  /*8480*/  FFMA.FTZ R2, R155, c[0x0][0x2d0], -R144 ;  /* 0x0000b4009b027a23 */ /* 0x002fe40000010890 */
[----:B------:R-:W-:Y:S02]  /*8490*/  FFMA.FTZ R0, R0, R227, R212 ;  /* 0x000000e300007223 */ /* 0x000fe400000100d4 */
[----:B------:R1:W-:Y:S01]  /*84a0*/  MUFU.EX2 R172, R2 ;  /* 0x0000000200ac7308 */ /* 0x0003e20000000800 */
[----:B------:R-:W-:Y:S01]  /*84b0*/  HMMA.16816.F32 R96, R136, R114, R96 ;  /* 0x000000728860723c */ /* 0x000fe20000001860 */
[----:B------:R-:W3:Y:S02]  /*84c0*/  LDSM.16.MT88.4 R112, [R188+0x2800] ;  /* 0x00280000bc70783b */ /* 0x000ee40000004200 */
[----:B------:R-:W-:Y:S04]  /*84d0*/  FADD.FTZ R0, R214, R0 ;  /* 0x00000000d6007221 */ /* 0x000fe80000010000 */
[----:B------:R-:W-:Y:S01]  /*84e0*/  FADD.FTZ R0, R213, R0 ;  /* 0x00000000d5007221 */ /* 0x000fe20000010000 */
[C---:B------:R-:W-:Y:S01]  /*84f0*/  HMMA.16816.F32 R4, R104.reuse, R116, R4 ;  /* 0x000000746804723c */ /* 0x040fe20000001804 */
[----:B------:R-:W-:Y:S04]  /*8500*/  LDSM.16.MT88.4 R136, [R189+0x3000] ;  /* 0x00300000bd88783b */ /* 0x000fe80000004200 */
[----:B------:R-:W-:Y:S03]  /*8510*/  FADD.FTZ R0, R211, R0 ;  /* 0x00000000d3007221 */ /* 0x000fe60000010000 */
[C---:B------:R-:W-:Y:S01]  /*8520*/  HMMA.16816.F32 R8, R104.reuse, R118, R8 ;  /* 0x000000766808723c */ /* 0x040fe20000001808 */
[----:B------:R-:W-:Y:S03]  /*8530*/  LDSM.16.MT88.4 R116, [R186+0x4800] ;  /* 0x00480000ba74783b */ /* 0x000fe60000004200 */
[----:B------:R-:W-:Y:S02]  /*8540*/  FADD.FTZ R0, R178, R0 ;  /* 0x00000000b2007221 */ /* 0x000fe40000010000 */
[----:B-1----:R-:W-:Y:S02]  /*8550*/  FFMA.FTZ R2, R156, c[0x0][0x2d0], -R144 ;  /* 0x0000b4009c027a23 */ /* 0x002fe40000010890 */
[C---:B------:R-:W-:Y:S02]  /*8560*/  HMMA.16816.F32 R12, R104.reuse, R120, R12 ;  /* 0x00000078680c723c */ /* 0x040fe4000000180c */
[----:B------:R1:W-:Y:S02]  /*8570*/  MUFU.EX2 R171, R2 ;  /* 0x0000000200ab7308 */ /* 0x0003e40000000800 */
[----:B------:R-:W-:Y:S04]  /*8580*/  FADD.FTZ R0, R177, R0 ;  /* 0x00000000b1007221 */ /* 0x000fe80000010000 */
[C---:B------:R-:W-:Y:S01]  /*8590*/  HMMA.16816.F32 R16, R104.reuse, R122, R16 ;  /* 0x0000007a6810723c */ /* 0x040fe20000001810 */
[----:B------:R-:W-:Y:S03]  /*85a0*/  LDSM.16.MT88.4 R120, [R189+0x4800] ;  /* 0x00480000bd78783b */ /* 0x000fe60000004200 */
[----:B------:R-:W-:Y:S04]  /*85b0*/  FADD.FTZ R0, R176, R0 ;  /* 0x00000000b0007221 */ /* 0x000fe80000010000 */
[C---:B--2---:R-:W-:Y:S04]  /*85c0*/  HMMA.16816.F32 R20, R104.reuse, R108, R20 ;  /* 0x0000006c6814723c */ /* 0x044fe80000001814 */
[----:B------:R-:W-:Y:S04]  /*85d0*/  FADD.FTZ R0, R175, R0 ;  /* 0x00000000af007221 */ /* 0x000fe80000010000 */
[C---:B------:R-:W-:Y:S01]  /*85e0*/  HMMA.16816.F32 R24, R104.reuse, R110, R24 ;  /* 0x0000006e6818723c */ /* 0x040fe20000001818 */
[----:B------:R-:W2:Y:S03]  /*85f0*/  LDSM.16.MT88.4 R108, [R185+0x4800] ;  /* 0x00480000b96c783b */ /* 0x000ea60000004200 */
[--C-:B-1----:R-:W-:Y:S04]  /*8600*/  FFMA.FTZ R2, R151, c[0x0][0x2d0], -R145.reuse ;  /* 0x0000b40097027a23 */ /* 0x102fe80000010891 */
[C---:B------:R-:W-:Y:S01]  /*8610*/  HMMA.16816.F32 R28, R104.reuse, R124, R28 ;  /* 0x0000007c681c723c */ /* 0x040fe2000000181c */
[----:B------:R-:W-:Y:S01]  /*8620*/  LDSM.16.MT88.4 R148, [R189+0x3800] ;  /* 0x00380000bd94783b */ /* 0x000fe20000004200 */
[----:B------:R1:W4:Y:S06]  /*8630*/  MUFU.EX2 R170, R2 ;  /* 0x0000000200aa7308 */ /* 0x00032c0000000800 */
[C---:B------:R-:W-:Y:S01]  /*8640*/  HMMA.16816.F32 R32, R104.reuse, R126, R32 ;  /* 0x0000007e6820723c */ /* 0x040fe20000001820 */
[----:B------:R-:W-:Y:S07]  /*8650*/  LDSM.16.MT88.4 R124, [R186+0x1000] ;  /* 0x00100000ba7c783b */ /* 0x000fee0000004200 */
[C---:B------:R-:W-:Y:S08]  /*8660*/  HMMA.16816.F32 R36, R104.reuse, R128, R36 ;  /* 0x000000806824723c */ /* 0x040ff00000001824 */
[C---:B------:R-:W-:Y:S01]  /*8670*/  HMMA.16816.F32 R40, R104.reuse, R130, R40 ;  /* 0x000000826828723c */ /* 0x040fe20000001828 */
[----:B------:R-:W-:Y:S03]  /*8680*/  LDSM.16.MT88.4 R128, [R188+0x1000] ;  /* 0x00100000bc80783b */ /* 0x000fe60000004200 */
[--C-:B-1----:R-:W-:Y:S02]  /*8690*/  FFMA.FTZ R2, R152, c[0x0][0x2d0], -R145.reuse ;  /* 0x0000b40098027a23 */ /* 0x102fe40000010891 */
[----:B----4-:R-:W-:Y:S02]  /*86a0*/  FADD.FTZ R0, R170, R0 ;  /* 0x00000000aa007221 */ /* 0x010fe40000010000 */
[C---:B------:R-:W-:Y:S01]  /*86b0*/  HMMA.16816.F32 R44, R104.reuse, R132, R44 ;  /* 0x00000084682c723c */ /* 0x040fe2000000182c */
[----:B------:R1:W4:Y:S07]  /*86c0*/  MUFU.EX2 R169, R2 ;  /* 0x0000000200a97308 */ /* 0x00032e0000000800 */
[C---:B------:R-:W-:Y:S01]  /*86d0*/  HMMA.16816.F32 R48, R104.reuse, R134, R48 ;  /* 0x000000866830723c */ /* 0x040fe20000001830 */
[----:B------:R-:W-:Y:S07]  /*86e0*/  LDSM.16.MT88.4 R132, [R186+0x3000] ;  /* 0x00300000ba84783b */ /* 0x000fee0000004200 */
[C---:B------:R-:W-:Y:S08]  /*86f0*/  HMMA.16816.F32 R52, R104.reuse, R140, R52 ;  /* 0x0000008c6834723c */ /* 0x040ff00000001834 */
[C---:B------:R-:W-:Y:S01]  /*8700*/  HMMA.16816.F32 R56, R104.reuse, R142, R56 ;  /* 0x0000008e6838723c */ /* 0x040fe20000001838 */
[----:B------:R-:W-:Y:S03]  /*8710*/  LDSM.16.MT88.4 R140, [R185+0x3800] ;  /* 0x00380000b98c783b */ /* 0x000fe60000004200 */
[--C-:B-1----:R-:W-:Y:S02]  /*8720*/  FFMA.FTZ R2, R153, c[0x0][0x2d0], -R145.reuse ;  /* 0x0000b40099027a23 */ /* 0x102fe40000010891 */
[----:B----4-:R-:W-:Y:S02]  /*8730*/  FADD.FTZ R0, R169, R0 ;  /* 0x00000000a9007221 */ /* 0x010fe40000010000 */
[C---:B---3--:R-:W-:Y:S01]  /*8740*/  HMMA.16816.F32 R60, R104.reuse, R112, R60 ;  /* 0x00000070683c723c */ /* 0x048fe2000000183c */
[----:B------:R-:W-:Y:S01]  /*8750*/  LDSM.16.MT88.4 R152, [R188+0x3800] ;  /* 0x00380000bc98783b */ /* 0x000fe20000004200 */
[----:B------:R1:W3:Y:S06]  /*8760*/  MUFU.EX2 R168, R2 ;  /* 0x0000000200a87308 */ /* 0x0002ec0000000800 */
[C---:B------:R-:W-:Y:S01]  /*8770*/  HMMA.16816.F32 R64, R104.reuse, R114, R64 ;  /* 0x000000726840723c */ /* 0x040fe20000001840 */
[----:B------:R-:W4:Y:S07]  /*8780*/  LDSM.16.MT88.4 R112, [R188+0x4800] ;  /* 0x00480000bc70783b */ /* 0x000f2e0000004200 */
[C---:B--2---:R-:W-:Y:S08]  /*8790*/  HMMA.16816.F32 R68, R104.reuse, R108, R68 ;  /* 0x0000006c6844723c */ /* 0x044ff00000001844 */
[C---:B------:R-:W-:Y:S01]  /*87a0*/  HMMA.16816.F32 R72, R104.reuse, R110, R72 ;  /* 0x0000006e6848723c */ /* 0x040fe20000001848 */
[----:B------:R-:W2:Y:S03]  /*87b0*/  LDSM.16.MT88.4 R108, [R185+0x1000] ;  /* 0x00100000b96c783b */ /* 0x000ea60000004200 */
[--C-:B-1----:R-:W-:Y:S02]  /*87c0*/  FFMA.FTZ R2, R157, c[0x0][0x2d0], -R145.reuse ;  /* 0x0000b4009d027a23 */ /* 0x102fe40000010891 */
[----:B---3--:R-:W-:Y:S02]  /*87d0*/  FADD.FTZ R0, R168, R0 ;  /* 0x00000000a8007221 */ /* 0x008fe40000010000 */
[C---:B------:R-:W-:Y:S01]  /*87e0*/  HMMA.16816.F32 R76, R104.reuse, R116, R76 ;  /* 0x00000074684c723c */ /* 0x040fe2000000184c */
[----:B------:R1:W3:Y:S07]  /*87f0*/  MUFU.EX2 R167, R2 ;  /* 0x0000000200a77308 */ /* 0x0002ee0000000800 */
[C---:B------:R-:W-:Y:S01]  /*8800*/  HMMA.16816.F32 R80, R104.reuse, R118, R80 ;  /* 0x000000766850723c */ /* 0x040fe20000001850 */
[----:B------:R-:W5:Y:S07]  /*8810*/  LDSM.16.MT88.4 R116, [R189+0x1000] ;  /* 0x00100000bd74783b */ /* 0x000f6e0000004200 */
[C---:B------:R-:W-:Y:S08]  /*8820*/  HMMA.16816.F32 R84, R104.reuse, R120, R84 ;  /* 0x000000786854723c */ /* 0x040ff00000001854 */
[C---:B------:R-:W-:Y:S01]  /*8830*/  HMMA.16816.F32 R88, R104.reuse, R122, R88 ;  /* 0x0000007a6858723c */ /* 0x040fe20000001858 */
[----:B------:R-:W5:Y:S03]  /*8840*/  LDSM.16.MT88.4 R120, [R185+0x3000] ;  /* 0x00300000b978783b */ /* 0x000f660000004200 */
[----:B-1----:R-:W-:Y:S02]  /*8850*/  FFMA.FTZ R2, R162, c[0x0][0x2d0], -R144 ;  /* 0x0000b400a2027a23 */ /* 0x002fe40000010890 */
[----:B---3--:R-:W-:Y:S02]  /*8860*/  FADD.FTZ R0, R167, R0 ;  /* 0x00000000a7007221 */ /* 0x008fe40000010000 */
[C---:B----4-:R-:W-:Y:S01]  /*8870*/  HMMA.16816.F32 R92, R104.reuse, R112, R92 ;  /* 0x00000070685c723c */ /* 0x050fe2000000185c */
[----:B------:R1:W-:Y:S07]  /*8880*/  MUFU.EX2 R166, R2 ;  /* 0x0000000200a67308 */ /* 0x0003ee0000000800 */
[----:B------:R-:W-:Y:S01]  /*8890*/  HMMA.16816.F32 R96, R104, R114, R96 ;  /* 0x000000726860723c */ /* 0x000fe20000001860 */
[----:B------:R-:W-:Y:S06]  /*88a0*/  LDSM.16.MT88.4 R112, [R185+0x5000] ;  /* 0x00500000b970783b */ /* 0x000fec0000004200 */
[----:B------:R-:W-:Y:S02]  /*88b0*/  F2FP.PACK_AB R104, R173, R174 ;  /* 0x000000aead68723e */ /* 0x000fe400000000ff */
[----:B------:R-:W-:Y:S03]  /*88c0*/  F2FP.PACK_AB R106, R171, R172 ;  /* 0x000000acab6a723e */ /* 0x000fe600000000ff */
[----:B------:R-:W-:Y:S02]  /*88d0*/  F2FP.PACK_AB R105, R169, R170 ;  /* 0x000000aaa969723e */ /* 0x000fe400000000ff */
[----:B------:R-:W-:Y:S01]  /*88e0*/  F2FP.PACK_AB R107, R167, R168 ;  /* 0x000000a8a76b723e */ /* 0x000fe200000000ff */
[--C-:B-1----:R-:W-:Y:S06]  /*88f0*/  FFMA.FTZ R2, R158, c[0x0][0x2d0], -R144.reuse ;  /* 0x0000b4009e027a23 */ /* 0x102fec0000010890 */
[C---:B--2---:R-:W-:Y:S01]  /*8900*/  HMMA.16816.F32 R4, R104.reuse, R108, R4 ;  /* 0x0000006c6804723c */ /* 0x044fe20000001804 */
[----:B------:R1:W2:Y:S07]  /*8910*/  MUFU.EX2 R165, R2 ;  /* 0x0000000200a57308 */ /* 0x0002ae0000000800 */
[C---:B------:R-:W-:Y:S01]  /*8920*/  HMMA.16816.F32 R8, R104.reuse, R110, R8 ;  /* 0x0000006e6808723c */ /* 0x040fe20000001808 */
[----:B------:R-:W3:Y:S07]  /*8930*/  LDSM.16.MT88.4 R108, [R188+0x3000] ;  /* 0x00300000bc6c783b */ /* 0x000eee0000004200 */
[C---:B------:R-:W-:Y:S08]  /*8940*/  HMMA.16816.F32 R12, R104.reuse, R124, R12 ;  /* 0x0000007c680c723c */ /* 0x040ff0000000180c */
[C---:B------:R-:W-:Y:S01]  /*8950*/  HMMA.16816.F32 R16, R104.reuse, R126, R16 ;  /* 0x0000007e6810723c */ /* 0x040fe20000001810 */
[----:B------:R-:W-:Y:S03]  /*8960*/  LDSM.16.MT88.4 R124, [R189+0x1800] ;  /* 0x00180000bd7c783b */ /* 0x000fe60000004200 */
[--C-:B-1----:R-:W-:Y:S02]  /*8970*/  FFMA.FTZ R2, R160, c[0x0][0x2d0], -R144.reuse ;  /* 0x0000b400a0027a23 */ /* 0x102fe40000010890 */
[----:B------:R-:W-:Y:S02]  /*8980*/  FFMA.FTZ R144, R161, c[0x0][0x2d0], -R144 ;  /* 0x0000b400a1907a23 */ /* 0x000fe40000010890 */
[C---:B-----5:R-:W-:Y:S01]  /*8990*/  HMMA.16816.F32 R20, R104.reuse, R116, R20 ;  /* 0x000000746814723c */ /* 0x060fe20000001814 */
[----:B------:R1:W-:Y:S07]  /*89a0*/  MUFU.EX2 R164, R2 ;  /* 0x0000000200a47308 */ /* 0x0003ee0000000800 */
[C---:B------:R-:W-:Y:S01]  /*89b0*/  HMMA.16816.F32 R24, R104.reuse, R118, R24 ;  /* 0x000000766818723c */ /* 0x040fe20000001818 */
[----:B------:R-:W4:Y:S02]  /*89c0*/  LDSM.16.MT88.4 R116, [R186+0x5000] ;  /* 0x00500000ba74783b */ /* 0x000f240000004200 */
[----:B------:R-:W5:Y:S05]  /*89d0*/  MUFU.EX2 R163, R144 ;  /* 0x0000009000a37308 */ /* 0x000f6a0000000800 */
[C---:B------:R-:W-:Y:S08]  /*89e0*/  HMMA.16816.F32 R28, R104.reuse, R128, R28 ;  /* 0x00000080681c723c */ /* 0x040ff0000000181c */
[C---:B------:R-:W-:Y:S04]  /*89f0*/  HMMA.16816.F32 R32, R104.reuse, R130, R32 ;  /* 0x000000826820723c */ /* 0x040fe80000001820 */
[--C-:B-1----:R-:W-:Y:S02]  /*8a00*/  FFMA.FTZ R2, R159, c[0x0][0x2d0], -R145.reuse ;  /* 0x0000b4009f027a23 */ /* 0x102fe40000010891 */
[----:B------:R-:W-:Y:S02]  /*8a10*/  LDSM.16.MT88.4 R156, [R185+0x5800] ;  /* 0x00580000b99c783b */ /* 0x000fe40000004200 */
[C---:B------:R-:W-:Y:S01]  /*8a20*/  HMMA.16816.F32 R36, R104.reuse, R120, R36 ;  /* 0x000000786824723c */ /* 0x040fe20000001824 */
[----:B------:R1:W-:Y:S07]  /*8a30*/  MUFU.EX2 R162, R2 ;  /* 0x0000000200a27308 */ /* 0x0003ee0000000800 */
[C---:B------:R-:W-:Y:S01]  /*8a40*/  HMMA.16816.F32 R40, R104.reuse, R122, R40 ;  /* 0x0000007a6828723c */ /* 0x040fe20000001828 */
[----:B------:R-:W4:Y:S07]  /*8a50*/  LDSM.16.MT88.4 R120, [R189+0x5000] ;  /* 0x00500000bd78783b */ /* 0x000f2e0000004200 */
[C---:B------:R-:W-:Y:S08]  /*8a60*/  HMMA.16816.F32 R44, R104.reuse, R132, R44 ;  /* 0x00000084682c723c */ /* 0x040ff0000000182c */
[C---:B------:R-:W-:Y:S01]  /*8a70*/  HMMA.16816.F32 R48, R104.reuse, R134, R48 ;  /* 0x000000866830723c */ /* 0x040fe20000001830 */
[----:B------:R-:W-:Y:S03]  /*8a80*/  LDSM.16.MT88.4 R132, [R188+0x1800] ;  /* 0x00180000bc84783b */ /* 0x000fe60000004200 */
[--C-:B-1----:R-:W-:Y:S04]  /*8a90*/  FFMA.FTZ R2, R209, c[0x0][0x2d0], -R145.reuse ;  /* 0x0000b400d1027a23 */ /* 0x102fe80000010891 */
[C---:B------:R-:W-:Y:S01]  /*8aa0*/  HMMA.16816.F32 R52, R104.reuse, R136, R52 ;  /* 0x000000886834723c */ /* 0x040fe20000001834 */
[----:B------:R1:W1:Y:S06]  /*8ab0*/  MUFU.EX2 R161, R2 ;  /* 0x0000000200a17308 */ /* 0x00026c0000000800 */
[----:B--2---:R-:W-:Y:S01]  /*8ac0*/  F2FP.PACK_AB R136, R165, R166 ;  /* 0x000000a6a588723e */ /* 0x004fe200000000ff */
[C---:B------:R-:W-:Y:S07]  /*8ad0*/  HMMA.16816.F32 R56, R104.reuse, R138, R56 ;  /* 0x0000008a6838723c */ /* 0x040fee0000001838 */
[----:B-----5:R-:W-:Y:S01]  /*8ae0*/  F2FP.PACK_AB R138, R163, R164 ;  /* 0x000000a4a38a723e */ /* 0x020fe200000000ff */
[C---:B---3--:R-:W-:Y:S08]  /*8af0*/  HMMA.16816.F32 R60, R104.reuse, R108, R60 ;  /* 0x0000006c683c723c */ /* 0x048ff0000000183c */
[C---:B------:R-:W-:Y:S01]  /*8b00*/  HMMA.16816.F32 R64, R104.reuse, R110, R64 ;  /* 0x0000006e6840723c */ /* 0x040fe20000001840 */
[----:B------:R-:W2:Y:S03]  /*8b10*/  LDSM.16.MT88.4 R108, [R188+0x5000] ;  /* 0x00500000bc6c783b */ /* 0x000ea60000004200 */
[--C-:B-1----:R-:W-:Y:S01]  /*8b20*/  FFMA.FTZ R2, R210, c[0x0][0x2d0], -R145.reuse ;  /* 0x0000b400d2027a23 */ /* 0x102fe20000010891 */
[----:B------:R-:W-:Y:S01]  /*8b30*/  F2FP.PACK_AB R137, R161, R162 ;  /* 0x000000a2a189723e */ /* 0x000fe200000000ff */
[----:B------:R-:W-:Y:S02]  /*8b40*/  FFMA.FTZ R145, R103, c[0x0][0x2d0], -R145 ;  /* 0x0000b40067917a23 */ /* 0x000fe40000010891 */
[C---:B------:R-:W-:Y:S01]  /*8b50*/  HMMA.16816.F32 R68, R104.reuse, R112, R68 ;  /* 0x000000706844723c */ /* 0x040fe20000001844 */
[----:B------:R1:W-:Y:S07]  /*8b60*/  MUFU.EX2 R160, R2 ;  /* 0x0000000200a07308 */ /* 0x0003ee0000000800 */
[C---:B------:R-:W-:Y:S01]  /*8b70*/  HMMA.16816.F32 R72, R104.reuse, R114, R72 ;  /* 0x000000726848723c */ /* 0x040fe20000001848 */
[----:B------:R-:W3:Y:S02]  /*8b80*/  LDSM.16.MT88.4 R112, [R185+0x1800] ;  /* 0x00180000b970783b */ /* 0x000ee40000004200 */
[----:B------:R5:W2:Y:S05]  /*8b90*/  MUFU.EX2 R102, R145 ;  /* 0x0000009100667308 */ /* 0x000aaa0000000800 */
[C---:B----4-:R-:W-:Y:S08]  /*8ba0*/  HMMA.16816.F32 R76, R104.reuse, R116, R76 ;  /* 0x00000074684c723c */ /* 0x050ff0000000184c */
[C---:B------:R-:W-:Y:S01]  /*8bb0*/  HMMA.16816.F32 R80, R104.reuse, R118, R80 ;  /* 0x000000766850723c */ /* 0x040fe20000001850 */
[----:B------:R-:W4:Y:S03]  /*8bc0*/  LDSM.16.MT88.4 R116, [R186+0x1800] ;  /* 0x00180000ba74783b */ /* 0x000f260000004200 */
[----:B-1----:R-:W-:Y:S02]  /*8bd0*/  FFMA.FTZ R2, R3, R226, R217 ;  /* 0x000000e203027223 */ /* 0x002fe400000100d9 */
[----:B------:R-:W-:Y:S02]  /*8be0*/  FADD.FTZ R3, R162, R0 ;  /* 0x00000000a2037221 */ /* 0x000fe40000010000 */
[C---:B------:R-:W-:Y:S01]  /*8bf0*/  HMMA.16816.F32 R84, R104.reuse, R120, R84 ;  /* 0x000000786854723c */ /* 0x040fe20000001854 */
[----:B-----5:R-:W1:Y:S03]  /*8c00*/  LDSM.16.MT88.4 R144, [R186+0x3800] ;  /* 0x00380000ba90783b */ /* 0x020e660000004200 */
[----:B--2---:R-:W-:Y:S01]  /*8c10*/  F2FP.PACK_AB R139, R102, R160 ;  /* 0x000000a0668b723e */ /* 0x004fe200000000ff */
[----:B------:R-:W-:Y:S02]  /*8c20*/  FADD.FTZ R2, R218, R2 ;  /* 0x00000002da027221 */ /* 0x000fe40000010000 */
[----:B------:R-:W-:Y:S01]  /*8c30*/  FADD.FTZ R3, R161, R3 ;  /* 0x00000003a1037221 */ /* 0x000fe20000010000 */
[C---:B------:R-:W-:Y:S04]  /*8c40*/  HMMA.16816.F32 R88, R104.reuse, R122, R88 ;  /* 0x0000007a6858723c */ /* 0x040fe80000001858 */
[----:B------:R-:W-:Y:S04]  /*8c50*/  FADD.FTZ R2, R216, R2 ;  /* 0x00000002d8027221 */ /* 0x000fe80000010000 */
[C---:B------:R-:W-:Y:S04]  /*8c60*/  HMMA.16816.F32 R92, R104.reuse, R108, R92 ;  /* 0x0000006c685c723c */ /* 0x040fe8000000185c */
[----:B------:R-:W-:Y:S04]  /*8c70*/  FADD.FTZ R2, R215, R2 ;  /* 0x00000002d7027221 */ /* 0x000fe80000010000 */
[----:B------:R-:W-:Y:S04]  /*8c80*/  HMMA.16816.F32 R96, R104, R110, R96 ;  /* 0x0000006e6860723c */ /* 0x000fe80000001860 */
[----:B------:R-:W-:Y:S04]  /*8c90*/  FADD.FTZ R2, R183, R2 ;  /* 0x00000002b7027221 */ /* 0x000fe80000010000 */
[C---:B---3--:R-:W-:Y:S01]  /*8ca0*/  HMMA.16816.F32 R104, R136.reuse, R112, R4 ;  /* 0x000000708868723c */ /* 0x048fe20000001804 */
[----:B------:R-:W2:Y:S04]  /*8cb0*/  LDSM.16.MT88.4 R4, [R186+0x5800] ;  /* 0x00580000ba04783b */ /* 0x000ea80000004200 */
[----:B------:R-:W-:Y:S03]  /*8cc0*/  FADD.FTZ R2, R182, R2 ;  /* 0x00000002b6027221 */ /* 0x000fe60000010000 */
[C---:B------:R-:W-:Y:S01]  /*8cd0*/  HMMA.16816.F32 R108, R136.reuse, R114, R8 ;  /* 0x00000072886c723c */ /* 0x040fe20000001808 */
[----:B------:R-:W3:Y:S03]  /*8ce0*/  LDSM.16.MT88.4 R8, [R189+0x5800] ;  /* 0x00580000bd08783b */ /* 0x000ee60000004200 */
[----:B------:R-:W-:Y:S04]  /*8cf0*/  FADD.FTZ R2, R181, R2 ;  /* 0x00000002b5027221 */ /* 0x000fe80000010000 */
[C---:B----4-:R-:W-:Y:S01]  /*8d00*/  HMMA.16816.F32 R112, R136.reuse, R116, R12 ;  /* 0x000000748870723c */ /* 0x050fe2000000180c */
[----:B------:R-:W4:Y:S03]  /*8d10*/  LDSM.16.MT88.4 R12, [R188+0x5800] ;  /* 0x00580000bc0c783b */ /* 0x000f260000004200 */
[----:B------:R-:W-:Y:S04]  /*8d20*/  FADD.FTZ R2, R179, R2 ;  /* 0x00000002b3027221 */ /* 0x000fe80000010000 */
[C---:B------:R-:W-:Y:S04]  /*8d30*/  HMMA.16816.F32 R116, R136.reuse, R118, R16 ;  /* 0x000000768874723c */ /* 0x040fe80000001810 */
        /* <DEDUP_REMOVED lines=12> */
[----:B------:R-:W-:Y:S02]  /*8e00*/  FADD.FTZ R2, R164, R0 ;  /* 0x00000000a4027221 */ /* 0x000fe40000010000 */
[----:B------:R-:W-:Y:S01]  /*8e10*/  FADD.FTZ R0, R160, R3 ;  /* 0x00000003a0007221 */ /* 0x000fe20000010000 */
[----:B------:R-:W-:Y:S01]  /*8e20*/  MOV R3, R101 ;  /* 0x0000006500037202 */ /* 0x000fe20000000f00 */
[C---:B-1----:R-:W-:Y:S04]  /*8e30*/  HMMA.16816.F32 R44, R136.reuse, R144, R44 ;  /* 0x00000090882c723c */ /* 0x042fe8000000182c */
[----:B------:R-:W-:Y:S02]  /*8e40*/  FADD.FTZ R226, R163, R2 ;  /* 0x00000002a3e27221 */ /* 0x000fe40000010000 */
[----:B------:R-:W-:Y:S01]  /*8e50*/  FADD.FTZ R227, R102, R0 ;  /* 0x0000000066e37221 */ /* 0x000fe20000010000 */
[----:B------:R-:W-:Y:S01]  /*8e60*/  MOV R102, R100 ;  /* 0x0000006400667202 */ /* 0x000fe20000000f00 */
        /* <DEDUP_REMOVED lines=11> */
[C---:B----4-:R-:W-:Y:S08]  /*8f20*/  HMMA.16816.F32 R92, R136.reuse, R12, R92 ;  /* 0x0000000c885c723c */ /* 0x050ff0000000185c */
[----:B------:R-:W-:Y:S01]  /*8f30*/  HMMA.16816.F32 R96, R136, R14, R96 ;  /* 0x0000000e8860723c */ /* 0x000fe20000001860 */
[----:B------:R-:W-:-:S07]  /*8f40*/  @P0 BRA `(.L_x_897) ;  /* 0xffffcd6000000947 */ /* 0x000fce000383ffff */
.L_x_896:
[----:B------:R-:W-:-:S13]  /*8f50*/  ISETP.GE.AND P0, PT, R208, R225, PT ;  /* 0x000000e1d000720c */ /* 0x000fda0003f06270 */
[----:B------:R-:W-:Y:S05]  /*8f60*/  @!P0 BRA `(.L_x_898) ;  /* 0x00002d7000008947 */ /* 0x000fea0003800000 */
[----:B------:R-:W-:Y:S02]  /*8f70*/  MOV R103, R100 ;  /* 0x0000006400677202 */ /* 0x000fe40000000f00 */
[----:B------:R-:W-:Y:S02]  /*8f80*/  MOV R102, R101 ;  /* 0x0000006500667202 */ /* 0x000fe40000000f00 */
.L_x_899:
[----:B------:R-:W-:Y:S04]  /*8f90*/  DEPBAR.LE SB0, 0x0 ;  /* 0x000080000000791a */ /* 0x000fe80000000000 */
[----:B------:R-:W-:Y:S01]  /*8fa0*/  WARPSYNC 0xffffffff ;  /* 0xffffffff00007948 */ /* 0x000fe20003800000 */
[----:B------:R-:W-:Y:S01]  /*8fb0*/  BAR.SYNC.DEFER_BLOCKING 0x0 ;  /* 0x0000000000007b1d */ /* 0x000fe20000010000 */
[----:B------:R-:W-:Y:S01]  /*8fc0*/  SHF.R.S32.HI R0, RZ, 0x1f, R208 ;  /* 0x0000001fff007819 */ /* 0x000fe200000114d0 */
[----:B------:R-:W-:Y:S01]  /*8fd0*/  IMAD.WIDE.U32 R2, R208, c[0x0][0x208], RZ ;  /* 0x00008200d0027a25 */ /* 0x000fe200078e00ff */
[----:B------:R-:W-:Y:S02]  /*8fe0*/  MOV R16, c[0x0][0x20c] ;  /* 0x0000830000107a02 */ /* 0x000fe40000000f00 */
        /* <DEDUP_REMOVED lines=8> */
[----:B------:R-:W-:Y:S02]  /*9070*/  MOV R3, c[0x0][0x208] ;  /* 0x0000820000037a02 */ /* 0x000fe40000000f00 */
[----:B------:R-:W-:Y:S02]  /*9080*/  SHF.L.U64.HI R0, R2, 0x6, R0 ;  /* 0x0000000602007819 */ /* 0x000fe40000010200 */
[----:B------:R-:W-:Y:S02]  /*9090*/  LEA R2, P1, R3, R4, 0x5 ;  /* 0x0000000403027211 */ /* 0x000fe400078228ff */
[----:B------:R-:W-:Y:S01]  /*90a0*/  LEA R30, P6, R7, c[0x0][0x1f8], 0x1 ;  /* 0x00007e00071e7a11 */ /* 0x000fe200078c08ff */
[----:B------:R-:W-:Y:S01]  /*90b0*/  LDSM.16.M88.4 R32, [R191] ;  /* 0x00000000bf20783b */ /* 0x000fe20000000200 */
[----:B------:R-:W-:Y:S02]  /*90c0*/  LEA.HI.X R3, R3, R0, R16, 0x5, P1 ;  /* 0x0000000003037211 */ /* 0x000fe400008f2c10 */
[----:B------:R-:W-:Y:S02]  /*90d0*/  IADD3.X R14, R0, R224, RZ, P2, !PT ;  /* 0x000000e0000e7210 */ /* 0x000fe400017fe4ff */
[----:B------:R-:W-:Y:S02]  /*90e0*/  LEA R28, P2, R12, c[0x0][0x1f8], 0x1 ;  /* 0x00007e000c1c7a11 */ /* 0x000fe400078408ff */
[----:B------:R-:W-:Y:S01]  /*90f0*/  LEA.HI.X R31, R7, c[0x0][0x1fc], R14, 0x1, P6 ;  /* 0x00007f00071f7a11 */ /* 0x000fe200030f0c0e */
[----:B------:R-:W1:Y:S01]  /*9100*/  LDSM.16.M88.4 R8, [R184] ;  /* 0x00000000b808783b */ /* 0x000e620000000200 */
[----:B------:R-:W-:Y:S02]  /*9110*/  IADD3.X R15, R0, R13, RZ, P0, !PT ;  /* 0x0000000d000f7210 */ /* 0x000fe400007fe4ff */
[----:B------:R-:W-:Y:S02]  /*9120*/  IADD3 R6, P0, R222, 0x80, RZ ;  /* 0x00000080de067810 */ /* 0x000fe40007f1e0ff */
[----:B------:R-:W-:Y:S02]  /*9130*/  LEA.HI.X R29, R12, c[0x0][0x1fc], R15, 0x1, P2 ;  /* 0x00007f000c1d7a11 */ /* 0x000fe400010f0c0f */
[----:B------:R-:W-:Y:S01]  /*9140*/  IADD3 R4, P6, R4, R6, RZ ;  /* 0x0000000604047210 */ /* 0x000fe20007fde0ff */
[----:B------:R-:W2:Y:S01]  /*9150*/  LDSM.16.M88.4 R16, [R184+0x800] ;  /* 0x00080000b810783b */ /* 0x000ea20000000200 */
[----:B------:R-:W-:Y:S02]  /*9160*/  IADD3.X R7, RZ, R224, RZ, P0, !PT ;  /* 0x000000e0ff077210 */ /* 0x000fe400007fe4ff */
[----:B------:R-:W-:Y:S02]  /*9170*/  IADD3 R5, P2, R2, R5, RZ ;  /* 0x0000000502057210 */ /* 0x000fe40007f5e0ff */
[----:B------:R-:W-:Y:S02]  /*9180*/  IADD3.X R21, R0, R7, RZ, P6, !PT ;  /* 0x0000000700157210 */ /* 0x000fe400037fe4ff */
[----:B------:R-:W-:Y:S01]  /*9190*/  LEA R12, P6, R4, c[0x0][0x1f8], 0x1 ;  /* 0x00007e00040c7a11 */ /* 0x000fe200078c08ff */
[----:B------:R-:W3:Y:S01]  /*91a0*/  LDSM.16.M88.4 R24, [R184+0x1000] ;  /* 0x00100000b818783b */ /* 0x000ee20000000200 */
[C---:B------:R-:W-:Y:S02]  /*91b0*/  IADD3 R6, P0, R2.reuse, R6, RZ ;  /* 0x0000000602067210 */ /* 0x040fe40007f1e0ff */
[----:B------:R-:W-:Y:S02]  /*91c0*/  IADD3 R2, P1, R2, R222, RZ ;  /* 0x000000de02027210 */ /* 0x000fe40007f3e0ff */
[C---:B------:R-:W-:Y:S02]  /*91d0*/  IADD3.X R15, R3.reuse, R13, RZ, P2, !PT ;  /* 0x0000000d030f7210 */ /* 0x040fe400017fe4ff */
[----:B------:R-:W-:Y:S01]  /*91e0*/  LEA.HI.X R13, R4, c[0x0][0x1fc], R21, 0x1, P6 ;  /* 0x00007f00040d7a11 */ /* 0x000fe200030f0c15 */
[----:B------:R-:W4:Y:S01]  /*91f0*/  LDSM.16.M88.4 R136, [R184+0x1800] ;  /* 0x00180000b888783b */ /* 0x000f220000000200 */
[C---:B------:R-:W-:Y:S02]  /*9200*/  LEA R22, P2, R2.reuse, c[0x0][0x1f8], 0x1 ;  /* 0x00007e0002167a11 */ /* 0x040fe400078408ff */
[C---:B------:R-:W-:Y:S02]  /*9210*/  IADD3.X R0, R3.reuse, R7, RZ, P0, !PT ;  /* 0x0000000703007210 */ /* 0x040fe400007fe4ff */
[----:B------:R-:W-:Y:S02]  /*9220*/  IADD3.X R3, R3, R224, RZ, P1, !PT ;  /* 0x000000e003037210 */ /* 0x000fe40000ffe4ff */
[C---:B------:R-:W-:Y:S01]  /*9230*/  LEA R20, P1, R5.reuse, c[0x0][0x1f8], 0x1 ;  /* 0x00007e0005147a11 */ /* 0x040fe200078208ff */
[----:B------:R-:W-:Y:S01]  /*9240*/  LDSM.16.M88.4 R140, [R192] ;  /* 0x00000000c08c783b */ /* 0x000fe20000000200 */
[----:B------:R-:W-:Y:S02]  /*9250*/  LEA.HI.X R23, R2, c[0x0][0x1fc], R3, 0x1, P2 ;  /* 0x00007f0002177a11 */ /* 0x000fe400010f0c03 */
[----:B------:R-:W-:Y:S02]  /*9260*/  LEA.HI.X R21, R5, c[0x0][0x1fc], R15, 0x1, P1 ;  /* 0x00007f0005157a11 */ /* 0x000fe400008f0c0f */
[C---:B------:R-:W-:Y:S03]  /*9270*/  LEA R14, P0, R6.reuse, c[0x0][0x1f8], 0x1 ;  /* 0x00007e00060e7a11 */ /* 0x040fe600078008ff */
[----:B------:R-:W5:Y:S01]  /*9280*/  LDSM.16.M88.4 R144, [R195] ;  /* 0x00000000c390783b */ /* 0x000f620000000200 */
[----:B------:R-:W-:Y:S02]  /*9290*/  LEA.HI.X R15, R6, c[0x0][0x1fc], R0, 0x1, P0 ;  /* 0x00007f00060f7a11 */ /* 0x000fe400000f0c00 */
[C---:B-1----:R-:W-:Y:S03]  /*92a0*/  HMMA.16816.F32 R4, R32.reuse, R8, RZ ;  /* 0x000000082004723c */ /* 0x042fe600000018ff */
[C---:B------:R-:W-:Y:S02]  /*92b0*/  ISETP.GT.AND P0, PT, R208.reuse, R225, PT ;  /* 0x000000e1d000720c */ /* 0x040fe40003f04270 */
[----:B------:R-:W1:Y:S01]  /*92c0*/  LDSM.16.M88.4 R148, [R206] ;  /* 0x00000000ce94783b */ /* 0x000e620000000200 */
[----:B------:R-:W-:Y:S02]  /*92d0*/  IADD3 R208, R208, -0x1, RZ ;  /* 0xffffffffd0d07810 */ /* 0x000fe40007ffe0ff */
[C---:B------:R-:W-:Y:S05]  /*92e0*/  HMMA.16816.F32 R8, R32.reuse, R10, RZ ;  /* 0x0000000a2008723c */ /* 0x040fea00000018ff */
[----:B------:R-:W1:Y:S08]  /*92f0*/  LDSM.16.M88.4 R152, [R205] ;  /* 0x00000000cd98783b */ /* 0x000e700000000200 */
[----:B------:R-:W1:Y:S08]  /*9300*/  LDSM.16.M88.4 R156, [R204] ;  /* 0x00000000cc9c783b */ /* 0x000e700000000200 */
[----:B------:R-:W-:Y:S01]  /*9310*/  @!PT LDS RZ, [RZ] ;  /* 0x00000000fffff984 */ /* 0x000fe20000000800 */
[----:B------:R-:W-:Y:S01]  /*9320*/  @!PT LDS RZ, [RZ] ;  /* 0x00000000fffff984 */ /* 0x000fe20000000800 */
[----:B------:R-:W-:Y:S01]  /*9330*/  @!PT LDS RZ, [RZ] ;  /* 0x00000000fffff984 */ /* 0x000fe20000000800 */
[----:B------:R4:W-:Y:S08]  /*9340*/  LDGSTS.E.BYPASS.LTC128B.128 [R207+0x100], [R30.64], !P5 ;  /* 0x001000001ecf7fae */ /* 0x0009f0000e901d46 */
[----:B------:R4:W-:Y:S08]  /*9350*/  LDGSTS.E.BYPASS.LTC128B.128 [R207+0x2100], [R28.64], !P4 ;  /* 0x021000001ccf7fae */ /* 0x0009f0000e101d46 */
[----:B------:R2:W-:Y:S08]  /*9360*/  LDGSTS.E.BYPASS.LTC128B.128 [R207+0x4100], [R12.64], !P3 ;  /* 0x041000000ccf7fae */ /* 0x0005f0000d901d46 */
[----:B------:R3:W-:Y:S08]  /*9370*/  LDGSTS.E.BYPASS.LTC128B.128 [R207+0x1100], [R22.64], !P5 ;  /* 0x0110000016cf7fae */ /* 0x0007f0000e901d46 */
[----:B------:R3:W-:Y:S08]  /*9380*/  LDGSTS.E.BYPASS.LTC128B.128 [R207+0x3100], [R20.64], !P4 ;  /* 0x0310000014cf7fae */ /* 0x0007f0000e101d46 */
[----:B------:R2:W-:Y:S08]  /*9390*/  LDGSTS.E.BYPASS.LTC128B.128 [R207+0x5100], [R14.64], !P3 ;  /* 0x051000000ecf7fae */ /* 0x0005f0000d901d46 */
[----:B------:R-:W-:Y:S08]  /*93a0*/  LDSM.16.M88.4 R160, [R194] ;  /* 0x00000000c2a0783b */ /* 0x000ff00000000200 */
[----:B------:R-:W0:Y:S08]  /*93b0*/  LDGDEPBAR ;  /* 0x00000000000079af */ /* 0x000e300000000000 */
[----:B------:R-:W1:Y:S01]  /*93c0*/  LDSM.16.M88.4 R164, [R190] ;  /* 0x00000000bea4783b */ /* 0x000e620000000200 */
[C---:B--2---:R-:W-:Y:S07]  /*93d0*/  HMMA.16816.F32 R12, R32.reuse, R16, RZ ;  /* 0x00000010200c723c */ /* 0x044fee00000018ff */
[----:B------:R-:W-:Y:S01]  /*93e0*/  LDSM.16.M88.4 R168, [R190+0x1000] ;  /* 0x00100000bea8783b */ /* 0x000fe20000000200 */
[C---:B------:R-:W-:Y:S07]  /*93f0*/  HMMA.16816.F32 R16, R32.reuse, R18, RZ ;  /* 0x000000122010723c */ /* 0x040fee00000018ff */
[----:B------:R-:W-:Y:S01]  /*9400*/  LDSM.16.M88.4 R172, [R190+0x1800] ;  /* 0x00180000beac783b */ /* 0x000fe20000000200 */
[C---:B---3--:R-:W-:Y:S07]  /*9410*/  HMMA.16816.F32 R20, R32.reuse, R24, RZ ;  /* 0x000000182014723c */ /* 0x048fee00000018ff */
[----:B------:R-:W-:Y:S01]  /*9420*/  LDSM.16.M88.4 R176, [R193] ;  /* 0x00000000c1b0783b */ /* 0x000fe20000000200 */
[C---:B------:R-:W-:Y:S07]  /*9430*/  HMMA.16816.F32 R24, R32.reuse, R26, RZ ;  /* 0x0000001a2018723c */ /* 0x040fee00000018ff */
[----:B------:R-:W-:Y:S01]  /*9440*/  LDSM.16.M88.4 R180, [R187] ;  /* 0x00000000bbb4783b */ /* 0x000fe20000000200 */
[C---:B----4-:R-:W-:Y:S08]  /*9450*/  HMMA.16816.F32 R28, R32.reuse, R136, RZ ;  /* 0x00000088201c723c */ /* 0x050ff000000018ff */
[----:B------:R-:W-:Y:S01]  /*9460*/  HMMA.16816.F32 R32, R32, R138, RZ ;  /* 0x0000008a2020723c */ /* 0x000fe200000018ff */
[----:B------:R-:W2:Y:S07]  /*9470*/  LDSM.16.M88.4 R136, [R190+0x800] ;  /* 0x00080000be88783b */ /* 0x000eae0000000200 */
[C---:B-----5:R-:W-:Y:S08]  /*9480*/  HMMA.16816.F32 R4, R140.reuse, R144, R4 ;  /* 0x000000908c04723c */ /* 0x060ff00000001804 */
[C---:B------:R-:W-:Y:S01]  /*9490*/  HMMA.16816.F32 R8, R140.reuse, R146, R8 ;  /* 0x000000928c08723c */ /* 0x040fe20000001808 */
[----:B------:R-:W-:Y:S07]  /*94a0*/  LDSM.16.M88.4 R144, [R187+0x1000] ;  /* 0x00100000bb90783b */ /* 0x000fee0000000200 */
        /* <DEDUP_REMOVED lines=10> */
[----:B------:R-:W3:Y:S07]  /*9550*/  LDSM.16.M88.4 R156, [R184+0x2000] ;  /* 0x00200000b89c783b */ /* 0x000eee0000000200 */
        /* <DEDUP_REMOVED lines=62> */
[----:B------:R-:W2:Y:S07]  /*9940*/  LDSM.16.M88.4 R156, [R184+0x5800] ;  /* 0x00580000b89c783b */ /* 0x000eae0000000200 */
[C---:B-----5:R-:W-:Y:S01]  /*9950*/  HMMA.16816.F32 R4, R160.reuse, R164, R4 ;  /* 0x000000a4a004723c */ /* 0x060fe20000001804 */
[----:B------:R-:W5:Y:S07]  /*9960*/  LDSM.16.M88.4 R176, [R192+0x8000] ;  /* 0x00800000c0b0783b */ /* 0x000f6e0000000200 */
        /* <DEDUP_REMOVED lines=64> */
[----:B------:R-:W-:Y:S01]  /*9d70*/  @P0 IMAD.WIDE.U32 R6, R208, c[0x0][0x1e0], RZ ;  /* 0x00007800d0060a25 */ /* 0x000fe200078e00ff */
[----:B------:R1:W-:Y:S04]  /*9d80*/  MUFU.TANH R142, R0 ;  /* 0x00000000008e7308 */ /* 0x0003e80000002400 */
        /* <DEDUP_REMOVED lines=92> */
[----:B--2---:R-:W-:Y:S02]  /*a350*/  FMNMX.FTZ R101, R4, R5, !PT ;  /* 0x0000000504657209 */ /* 0x004fe40007810000 */
[----:B------:R-:W-:Y:S02]  /*a360*/  @P0 SHF.R.S32.HI R4, RZ, 0x1f, R208 ;  /* 0x0000001fff040819 */ /* 0x000fe400000114d0 */
[----:B------:R-:W-:Y:S01]  /*a370*/  @P0 MOV R5, c[0x0][0x1e0] ;  /* 0x0000780000050a02 */ /* 0x000fe20000000f00 */
[----:B------:R-:W-:Y:S01]  /*a380*/  FADD.FTZ R2, -R101, R102 ;  /* 0x0000006665027221 */ /* 0x000fe20000010100 */
[----:B-1----:R-:W-:Y:S03]  /*a390*/  FMNMX.FTZ R100, R0, R3, !PT ;  /* 0x0000000300647209 */ /* 0x002fe60007810000 */
[----:B------:R-:W-:Y:S02]  /*a3a0*/  FMUL.FTZ R0, R2, c[0x0][0x2d0] ;  /* 0x0000b40002007a20 */ /* 0x000fe40000410000 */
[----:B------:R-:W-:Y:S01]  /*a3b0*/  @P0 IMAD R3, R4, c[0x0][0x1e0], RZ ;  /* 0x0000780004030a24 */ /* 0x000fe200078e02ff */
[----:B------:R-:W-:Y:S01]  /*a3c0*/  @P0 SHF.L.U32 R4, R6, 0x6, RZ ;  /* 0x0000000606040819 */ /* 0x000fe200000006ff */
[----:B------:R1:W2:Y:S02]  /*a3d0*/  MUFU.EX2 R2, R0 ;  /* 0x0000000000027308 */ /* 0x0002a40000000800 */
[----:B------:R-:W-:Y:S05]  /*a3e0*/  @P0 IMAD R3, R208, c[0x0][0x1e4], R3 ;  /* 0x00007900d0030a24 */ /* 0x000fea00078e0203 */
[----:B------:R-:W-:Y:S02]  /*a3f0*/  @P0 IADD3 R3, R7, R3, RZ ;  /* 0x0000000307030210 */ /* 0x000fe40007ffe0ff */
[----:B------:R-:W-:Y:S02]  /*a400*/  @P0 IADD3 R7, P6, R4, R220, RZ ;  /* 0x000000dc04070210 */ /* 0x000fe40007fde0ff */
[----:B------:R-:W-:Y:S02]  /*a410*/  @P0 SHF.L.U64.HI R3, R6, 0x6, R3 ;  /* 0x0000000606030819 */ /* 0x000fe40000010203 */
[----:B------:R-:W-:Y:S02]  /*a420*/  @P0 LEA R6, P1, R5, R4, 0x5 ;  /* 0x0000000405060211 */ /* 0x000fe400078228ff */
[----:B------:R-:W-:Y:S02]  /*a430*/  @P0 LEA R18, P2, R7, c[0x0][0x1c8], 0x1 ;  /* 0x0000720007120a11 */ /* 0x000fe400078408ff */
[----:B------:R-:W-:Y:S02]  /*a440*/  @P0 LEA.HI.X R5, R5, R3, R8, 0x5, P1 ;  /* 0x0000000305050211 */ /* 0x000fe400008f2c08 */
[----:B------:R-:W-:Y:S01]  /*a450*/  @P0 IADD3 R10, P1, R220, 0x40, RZ ;  /* 0x00000040dc0a0810 */ /* 0x000fe20007f3e0ff */
[----:B-1----:R-:W-:Y:S02]  /*a460*/  FADD.FTZ R0, -R100, R103 ;  /* 0x0000006764007221 */ /* 0x002fe40000010100 */
[----:B------:R-:W-:Y:S02]  /*a470*/  FMUL.FTZ R103, R101, c[0x0][0x2d0] ;  /* 0x0000b40065677a20 */ /* 0x000fe40000410000 */
[----:B------:R-:W-:Y:S02]  /*a480*/  FMUL.FTZ R0, R0, c[0x0][0x2d0] ;  /* 0x0000b40000007a20 */ /* 0x000fe40000410000 */
[--C-:B------:R-:W-:Y:S02]  /*a490*/  FFMA.FTZ R9, R140, c[0x0][0x2d0], -R103.reuse ;  /* 0x0000b4008c097a23 */ /* 0x100fe40000010867 */
[--C-:B------:R-:W-:Y:S02]  /*a4a0*/  FFMA.FTZ R11, R141, c[0x0][0x2d0], -R103.reuse ;  /* 0x0000b4008d0b7a23 */ /* 0x100fe40000010867 */
[----:B------:R1:W-:Y:S01]  /*a4b0*/  MUFU.EX2 R214, R9 ;  /* 0x0000000900d67308 */ /* 0x0003e20000000800 */
[--C-:B------:R-:W-:Y:S02]  /*a4c0*/  FFMA.FTZ R15, R143, c[0x0][0x2d0], -R103.reuse ;  /* 0x0000b4008f0f7a23 */ /* 0x100fe40000010867 */
[----:B------:R-:W-:Y:S02]  /*a4d0*/  FFMA.FTZ R102, R138, c[0x0][0x2d0], -R103 ;  /* 0x0000b4008a667a23 */ /* 0x000fe40000010867 */
[C---:B--2---:R-:W-:Y:S02]  /*a4e0*/  FMUL.FTZ R24, R2.reuse, R124 ;  /* 0x0000007c02187220 */ /* 0x044fe40000410000 */
        /* <DEDUP_REMOVED lines=8> */
[----:B------:R3:W-:Y:S01]  /*a570*/  MUFU.EX2 R212, R15 ;  /* 0x0000000f00d47308 */ /* 0x0007e20000000800 */
[C---:B------:R-:W-:Y:S02]  /*a580*/  FMUL.FTZ R44, R2.reuse, R44 ;  /* 0x0000002c022c7220 */ /* 0x040fe40000410000 */
[C---:B------:R-:W-:Y:S01]  /*a590*/  FMUL.FTZ R45, R2.reuse, R45 ;  /* 0x0000002d022d7220 */ /* 0x040fe20000410000 */
[----:B-1----:R-:W-:Y:S01]  /*a5a0*/  @P0 IADD3.X R9, R3, R219, RZ, P6, !PT ;  /* 0x000000db03090210 */ /* 0x002fe200037fe4ff */
[C---:B------:R-:W-:Y:S02]  /*a5b0*/  FMUL.FTZ R48, R2.reuse, R48 ;  /* 0x0000003002307220 */ /* 0x040fe40000410000 */
[C---:B------:R-:W-:Y:S01]  /*a5c0*/  FMUL.FTZ R49, R2.reuse, R49 ;  /* 0x0000003102317220 */ /* 0x040fe20000410000 */
[----:B------:R-:W-:Y:S01]  /*a5d0*/  @P0 LEA.HI.X R19, R7, c[0x0][0x1cc], R9, 0x1, P2 ;  /* 0x0000730007130a11 */ /* 0x000fe200010f0c09 */
[----:B------:R-:W-:Y:S01]  /*a5e0*/  FMUL.FTZ R52, R2, R52 ;  /* 0x0000003402347220 */ /* 0x000fe20000410000 */
[----:B------:R-:W-:Y:S01]  /*a5f0*/  @P0 IADD3 R8, P2, R220, 0x80, RZ ;  /* 0x00000080dc080810 */ /* 0x000fe20007f5e0ff */
[----:B------:R1:W-:Y:S01]  /*a600*/  MUFU.EX2 R210, R102 ;  /* 0x0000006600d27308 */ /* 0x0003e20000000800 */
[----:B------:R-:W-:Y:S01]  /*a610*/  @P0 IADD3 R9, P6, R4, R10, RZ ;  /* 0x0000000a04090210 */ /* 0x000fe20007fde0ff */
[----:B------:R4:W-:Y:S01]  /*a620*/  @P0 LDGSTS.E.BYPASS.LTC128B.128 [R207+0x6100], [R18.64], !P5 ;  /* 0x0610000012cf0fae */ /* 0x0009e2000e901d46 */
[----:B------:R-:W-:Y:S01]  /*a630*/  @P0 IADD3.X R7, RZ, R219, RZ, P1, !PT ;  /* 0x000000dbff070210 */ /* 0x000fe20000ffe4ff */
[C---:B------:R-:W-:Y:S01]  /*a640*/  FMUL.FTZ R53, R2.reuse, R53 ;  /* 0x0000003502357220 */ /* 0x040fe20000410000 */
[----:B--2---:R-:W-:Y:S01]  /*a650*/  @P0 IADD3.X R11, RZ, R219, RZ, P2, !PT ;  /* 0x000000dbff0b0210 */ /* 0x004fe200017fe4ff */
[C---:B------:R-:W-:Y:S01]  /*a660*/  FMUL.FTZ R56, R2.reuse, R56 ;  /* 0x0000003802387220 */ /* 0x040fe20000410000 */
[----:B------:R-:W-:Y:S01]  /*a670*/  @P0 LEA R14, P2, R9, c[0x0][0x1c8], 0x1 ;  /* 0x00007200090e0a11 */ /* 0x000fe200078408ff */
[----:B------:R-:W-:Y:S01]  /*a680*/  FMUL.FTZ R57, R2, R57 ;  /* 0x0000003902397220 */ /* 0x000fe20000410000 */
[----:B------:R-:W-:Y:S01]  /*a690*/  @P0 IADD3.X R13, R3, R7, RZ, P6, !PT ;  /* 0x00000007030d0210 */ /* 0x000fe200037fe4ff */
[----:B------:R-:W4:Y:S01]  /*a6a0*/  MUFU.EX2 R0, R0 ;  /* 0x0000000000007308 */ /* 0x000f220000000800 */
[----:B------:R-:W-:Y:S01]  /*a6b0*/  @P0 IADD3 R4, P1, R4, R8, RZ ;  /* 0x0000000804040210 */ /* 0x000fe20007f3e0ff */
[C---:B------:R-:W-:Y:S01]  /*a6c0*/  FMUL.FTZ R60, R2.reuse, R60 ;  /* 0x0000003c023c7220 */ /* 0x040fe20000410000 */
[----:B---3--:R-:W-:Y:S01]  /*a6d0*/  @P0 LEA.HI.X R15, R9, c[0x0][0x1cc], R13, 0x1, P2 ;  /* 0x00007300090f0a11 */ /* 0x008fe200010f0c0d */
[----:B------:R-:W-:Y:S01]  /*a6e0*/  FMUL.FTZ R61, R2, R61 ;  /* 0x0000003d023d7220 */ /* 0x000fe20000410000 */
[----:B------:R-:W-:Y:S01]  /*a6f0*/  @P0 LEA R12, P6, R4, c[0x0][0x1c8], 0x1 ;  /* 0x00007200040c0a11 */ /* 0x000fe200078c08ff */
[----:B------:R-:W-:Y:S01]  /*a700*/  FMUL.FTZ R64, R2, R64 ;  /* 0x0000004002407220 */ /* 0x000fe20000410000 */
[----:B------:R-:W-:Y:S01]  /*a710*/  @P0 IADD3.X R3, R3, R11, RZ, P1, !PT ;  /* 0x0000000b03030210 */ /* 0x000fe20000ffe4ff */
[----:B------:R2:W-:Y:S01]  /*a720*/  @P0 LDGSTS.E.BYPASS.LTC128B.128 [R207+0x8100], [R14.64], !P4 ;  /* 0x081000000ecf0fae */ /* 0x0005e2000e101d46 */
[----:B------:R-:W-:Y:S01]  /*a730*/  @P0 IADD3 R9, P2, R6, R220, RZ ;  /* 0x000000dc06090210 */ /* 0x000fe20007f5e0ff */
[----:B------:R-:W-:Y:S01]  /*a740*/  FMUL.FTZ R65, R2, R65 ;  /* 0x0000004102417220 */ /* 0x000fe20000410000 */
[----:B------:R-:W-:Y:S01]  /*a750*/  @P0 LEA.HI.X R13, R4, c[0x0][0x1cc], R3, 0x1, P6 ;  /* 0x00007300040d0a11 */ /* 0x000fe200030f0c03 */
[--C-:B------:R-:W-:Y:S01]  /*a760*/  FFMA.FTZ R3, R142, c[0x0][0x2d0], -R103.reuse ;  /* 0x0000b4008e037a23 */ /* 0x100fe20000010867 */
[C---:B------:R-:W-:Y:S01]  /*a770*/  @P0 IADD3 R16, P6, R6.reuse, R10, RZ ;  /* 0x0000000a06100210 */ /* 0x040fe20007fde0ff */
[----:B-1----:R-:W-:Y:S01]  /*a780*/  FFMA.FTZ R102, R139, c[0x0][0x2d0], -R103 ;  /* 0x0000b4008b667a23 */ /* 0x002fe20000010867 */
[----:B------:R-:W-:Y:S01]  /*a790*/  @P0 IADD3 R10, P1, R6, R8, RZ ;  /* 0x00000008060a0210 */ /* 0x000fe20007f3e0ff */
[----:B------:R2:W-:Y:S01]  /*a7a0*/  @P0 LDGSTS.E.BYPASS.LTC128B.128 [R207+0xa100], [R12.64], !P3 ;  /* 0x0a1000000ccf0fae */ /* 0x0005e2000d901d46 */
[----:B------:R-:W-:Y:S01]  /*a7b0*/  @P0 IADD3.X R7, R5, R7, RZ, P6, !PT ;  /* 0x0000000705070210 */ /* 0x000fe200037fe4ff */
[----:B------:R1:W3:Y:S01]  /*a7c0*/  MUFU.EX2 R211, R3 ;  /* 0x0000000300d37308 */ /* 0x0002e20000000800 */
[----:B------:R-:W-:Y:S01]  /*a7d0*/  @P0 LEA R8, P6, R9, c[0x0][0x1c8], 0x1 ;  /* 0x0000720009080a11 */ /* 0x000fe200078c08ff */
[C---:B------:R-:W-:Y:S01]  /*a7e0*/  FMUL.FTZ R68, R2.reuse, R68 ;  /* 0x0000004402447220 */ /* 0x040fe20000410000 */
[C---:B------:R-:W-:Y:S01]  /*a7f0*/  @P0 IADD3.X R17, R5.reuse, R11, RZ, P1, !PT ;  /* 0x0000000b05110210 */ /* 0x040fe20000ffe4ff */
[----:B------:R-:W-:Y:S01]  /*a800*/  FMUL.FTZ R69, R2, R69 ;  /* 0x0000004502457220 */ /* 0x000fe20000410000 */
[----:B------:R-:W-:Y:S01]  /*a810*/  @P0 IADD3.X R5, R5, R219, RZ, P2, !PT ;  /* 0x000000db05050210 */ /* 0x000fe200017fe4ff */
[----:B----4-:R-:W-:Y:S01]  /*a820*/  FMUL.FTZ R18, R0, R118 ;  /* 0x0000007600127220 */ /* 0x010fe20000410000 */
[----:B------:R-:W-:Y:S01]  /*a830*/  @P0 LEA R6, P2, R16, c[0x0][0x1c8], 0x1 ;  /* 0x0000720010060a11 */ /* 0x000fe200078408ff */
[----:B------:R-:W-:Y:S01]  /*a840*/  FMUL.FTZ R19, R0, R119 ;  /* 0x0000007700137220 */ /* 0x000fe20000410000 */
[----:B------:R-:W-:Y:S01]  /*a850*/  @P0 LEA.HI.X R9, R9, c[0x0][0x1cc], R5, 0x1, P6 ;  /* 0x0000730009090a11 */ /* 0x000fe200030f0c05 */
[----:B------:R4:W-:Y:S01]  /*a860*/  MUFU.EX2 R209, R102 ;  /* 0x0000006600d17308 */ /* 0x0009e20000000800 */
[----:B------:R-:W-:Y:S01]  /*a870*/  @P0 LEA.HI.X R7, R16, c[0x0][0x1cc], R7, 0x1, P2 ;  /* 0x0000730010070a11 */ /* 0x000fe200010f0c07 */
[----:B------:R-:W-:Y:S01]  /*a880*/  FMUL.FTZ R16, R2, R116 ;  /* 0x0000007402107220 */ /* 0x000fe20000410000 */
[----:B------:R-:W-:Y:S01]  /*a890*/  @P0 LEA R4, P1, R10, c[0x0][0x1c8], 0x1 ;  /* 0x000072000a040a11 */ /* 0x000fe200078208ff */
[----:B------:R5:W-:Y:S01]  /*a8a0*/  @P0 LDGSTS.E.BYPASS.LTC128B.128 [R207+0x7100], [R8.64], !P5 ;  /* 0x0710000008cf0fae */ /* 0x000be2000e901d46 */
[----:B------:R-:W-:Y:S02]  /*a8b0*/  FMUL.FTZ R26, R0, R126 ;  /* 0x0000007e001a7220 */ /* 0x000fe40000410000 */
[----:B------:R-:W-:Y:S01]  /*a8c0*/  @P0 LEA.HI.X R5, R10, c[0x0][0x1cc], R17, 0x1, P1 ;  /* 0x000073000a050a11 */ /* 0x000fe200008f0c11 */
[----:B------:R-:W-:Y:S02]  /*a8d0*/  FMUL.FTZ R17, R2, R117 ;  /* 0x0000007502117220 */ /* 0x000fe40000410000 */
[C---:B------:R-:W-:Y:S02]  /*a8e0*/  FMUL.FTZ R27, R0.reuse, R127 ;  /* 0x0000007f001b7220 */ /* 0x040fe40000410000 */
[----:B------:R3:W-:Y:S01]  /*a8f0*/  @P0 LDGSTS.E.BYPASS.LTC128B.128 [R207+0x9100], [R6.64], !P4 ;  /* 0x0910000006cf0fae */ /* 0x0007e2000e101d46 */
[----:B------:R-:W-:Y:S02]  /*a900*/  FMUL.FTZ R34, R0, R134 ;  /* 0x0000008600227220 */ /* 0x000fe40000410000 */
[----:B-1----:R-:W-:Y:S02]  /*a910*/  FMUL.FTZ R3, R100, c[0x0][0x2d0] ;  /* 0x0000b40064037a20 */ /* 0x002fe40000410000 */
[----:B------:R-:W-:Y:S02]  /*a920*/  FMUL.FTZ R35, R0, R135 ;  /* 0x0000008700237220 */ /* 0x000fe40000410000 */
[--C-:B------:R-:W-:Y:S01]  /*a930*/  FFMA.FTZ R11, R147, c[0x0][0x2d0], -R3.reuse ;  /* 0x0000b400930b7a23 */ /* 0x100fe20000010803 */
[----:B------:R1:W-:Y:S01]  /*a940*/  @P0 LDGSTS.E.BYPASS.LTC128B.128 [R207+0xb100], [R4.64], !P3 ;  /* 0x0b10000004cf0fae */ /* 0x0003e2000d901d46 */
[--C-:B------:R-:W-:Y:S02]  /*a950*/  FFMA.FTZ R10, R146, c[0x0][0x2d0], -R3.reuse ;  /* 0x0000b400920a7a23 */ /* 0x100fe40000010803 */
[----:B------:R1:W-:Y:S01]  /*a960*/  MUFU.EX2 R177, R11 ;  /* 0x0000000b00b17308 */ /* 0x0003e20000000800 */
[--C-:B----4-:R-:W-:Y:S02]  /*a970*/  FFMA.FTZ R102, R148, c[0x0][0x2d0], -R3.reuse ;  /* 0x0000b40094667a23 */ /* 0x110fe40000010803 */
[C---:B------:R-:W-:Y:S02]  /*a980*/  FMUL.FTZ R38, R0.reuse, R38 ;  /* 0x0000002600267220 */ /* 0x040fe40000410000 */
[----:B--2---:R-:W2:Y:S01]  /*a990*/  LDSM.16.MT88.4 R12, [R185] ;  /* 0x00000000b90c783b */ /* 0x004ea20000004200 */
[----:B------:R-:W-:Y:S02]  /*a9a0*/  FMUL.FTZ R39, R0, R39 ;  /* 0x0000002700277220 */ /* 0x000fe40000410000 */
[--C-:B-----5:R-:W-:Y:S02]  /*a9b0*/  FFMA.FTZ R8, R144, c[0x0][0x2d0], -R3.reuse ;  /* 0x0000b40090087a23 */ /* 0x120fe40000010803 */
[----:B------:R-:W4:Y:S01]  /*a9c0*/  MUFU.EX2 R176, R10 ;  /* 0x0000000a00b07308 */ /* 0x000f220000000800 */
[----:B------:R-:W-:Y:S02]  /*a9d0*/  FMUL.FTZ R9, R2, R109 ;  /* 0x0000006d02097220 */ /* 0x000fe40000410000 */
[----:B------:R-:W5:Y:S01]  /*a9e0*/  LDSM.16.MT88.4 R20, [R186] ;  /* 0x00000000ba14783b */ /* 0x000f620000004200 */
[C---:B------:R-:W-:Y:S02]  /*a9f0*/  FMUL.FTZ R42, R0.reuse, R42 ;  /* 0x0000002a002a7220 */ /* 0x040fe40000410000 */
[C---:B---3--:R-:W-:Y:S01]  /*aa00*/  FMUL.FTZ R6, R0.reuse, R106 ;  /* 0x0000006a00067220 */ /* 0x048fe20000410000 */
[----:B------:R-:W-:Y:S01]  /*aa10*/  F2FP.PACK_AB R106, R211, R212 ;  /* 0x000000d4d36a723e */ /* 0x000fe200000000ff */
[C---:B------:R-:W-:Y:S02]  /*aa20*/  FMUL.FTZ R7, R0.reuse, R107 ;  /* 0x0000006b00077220 */ /* 0x040fe40000410000 */
[----:B------:R3:W-:Y:S01]  /*aa30*/  MUFU.EX2 R175, R8 ;  /* 0x0000000800af7308 */ /* 0x0007e20000000800 */
[----:B------:R-:W2:Y:S01]  /*aa40*/  LDSM.16.MT88.4 R28, [R189] ;  /* 0x00000000bd1c783b */ /* 0x000ea20000004200 */
[----:B------:R-:W-:Y:S02]  /*aa50*/  FMUL.FTZ R43, R0, R43 ;  /* 0x0000002b002b7220 */ /* 0x000fe40000410000 */
[--C-:B-1----:R-:W-:Y:S02]  /*aa60*/  FFMA.FTZ R4, R145, c[0x0][0x2d0], -R3.reuse ;  /* 0x0000b40091047a23 */ /* 0x102fe40000010803 */
[----:B------:R-:W-:Y:S02]  /*aa70*/  FMUL.FTZ R5, R2, R105 ;  /* 0x0000006902057220 */ /* 0x000fe40000410000 */
[C---:B------:R-:W-:Y:S01]  /*aa80*/  FMUL.FTZ R11, R0.reuse, R111 ;  /* 0x0000006f000b7220 */ /* 0x040fe20000410000 */
[----:B------:R-:W-:Y:S01]  /*aa90*/  LDSM.16.MT88.4 R116, [R186+0x2000] ;  /* 0x00200000ba74783b */ /* 0x000fe20000004200 */
[----:B------:R-:W1:Y:S01]  /*aaa0*/  MUFU.EX2 R174, R4 ;  /* 0x0000000400ae7308 */ /* 0x000e620000000800 */
[C---:B------:R-:W-:Y:S02]  /*aab0*/  FMUL.FTZ R46, R0.reuse, R46 ;  /* 0x0000002e002e7220 */ /* 0x040fe40000410000 */
[----:B------:R-:W-:Y:S01]  /*aac0*/  FMUL.FTZ R47, R0, R47 ;  /* 0x0000002f002f7220 */ /* 0x000fe20000410000 */
[----:B----4-:R-:W-:Y:S01]  /*aad0*/  F2FP.PACK_AB R105, R176, R177 ;  /* 0x000000b1b069723e */ /* 0x010fe200000000ff */
[C---:B------:R-:W-:Y:S02]  /*aae0*/  FMUL.FTZ R10, R0.reuse, R110 ;  /* 0x0000006e000a7220 */ /* 0x040fe40000410000 */
[----:B------:R-:W-:Y:S01]  /*aaf0*/  LDSM.16.MT88.4 R124, [R188+0x800] ;  /* 0x00080000bc7c783b */ /* 0x000fe20000004200 */
[C---:B------:R-:W-:Y:S02]  /*ab00*/  FMUL.FTZ R50, R0.reuse, R50 ;  /* 0x0000003200327220 */ /* 0x040fe40000410000 */
[----:B------:R4:W4:Y:S01]  /*ab10*/  MUFU.EX2 R173, R102 ;  /* 0x0000006600ad7308 */ /* 0x0009220000000800 */
[C---:B------:R-:W-:Y:S02]  /*ab20*/  FMUL.FTZ R51, R0.reuse, R51 ;  /* 0x0000003300337220 */ /* 0x040fe40000410000 */
[----:B------:R-:W-:Y:S02]  /*ab30*/  FMUL.FTZ R54, R0, R54 ;  /* 0x0000003600367220 */ /* 0x000fe40000410000 */
[----:B---3--:R-:W-:Y:S01]  /*ab40*/  FMUL.FTZ R8, R2, R108 ;  /* 0x0000006c02087220 */ /* 0x008fe20000410000 */
[----:B------:R-:W-:Y:S01]  /*ab50*/  LDSM.16.MT88.4 R132, [R186+0x2800] ;  /* 0x00280000ba84783b */ /* 0x000fe20000004200 */
[C---:B------:R-:W-:Y:S02]  /*ab60*/  FMUL.FTZ R55, R0.reuse, R55 ;  /* 0x0000003700377220 */ /* 0x040fe40000410000 */
[C---:B------:R-:W-:Y:S02]  /*ab70*/  FMUL.FTZ R58, R0.reuse, R58 ;  /* 0x0000003a003a7220 */ /* 0x040fe40000410000 */
[C---:B------:R-:W-:Y:S02]  /*ab80*/  FMUL.FTZ R59, R0.reuse, R59 ;  /* 0x0000003b003b7220 */ /* 0x040fe40000410000 */
[----:B------:R-:W-:Y:S01]  /*ab90*/  FMUL.FTZ R62, R0, R62 ;  /* 0x0000003e003e7220 */ /* 0x000fe20000410000 */
[----:B-1----:R-:W-:Y:S01]  /*aba0*/  F2FP.PACK_AB R107, R174, R175 ;  /* 0x000000afae6b723e */ /* 0x002fe200000000ff */
[----:B------:R-:W-:Y:S01]  /*abb0*/  FMUL.FTZ R4, R2, R104 ;  /* 0x0000006802047220 */ /* 0x000fe20000410000 */
[----:B------:R-:W-:Y:S01]  /*abc0*/  F2FP.PACK_AB R104, R213, R214 ;  /* 0x000000d6d568723e */ /* 0x000fe200000000ff */
[----:B------:R-:W1:Y:S01]  /*abd0*/  LDSM.16.MT88.4 R108, [R188] ;  /* 0x00000000bc6c783b */ /* 0x000e620000004200 */
[C---:B------:R-:W-:Y:S02]  /*abe0*/  FMUL.FTZ R63, R0.reuse, R63 ;  /* 0x0000003f003f7220 */ /* 0x040fe40000410000 */
[C---:B------:R-:W-:Y:S02]  /*abf0*/  FMUL.FTZ R66, R0.reuse, R66 ;  /* 0x0000004200427220 */ /* 0x040fe40000410000 */
[----:B------:R-:W-:Y:S01]  /*ac00*/  FMUL.FTZ R67, R0, R67 ;  /* 0x0000004300437220 */ /* 0x000fe20000410000 */
[C---:B--2---:R-:W-:Y:S02]  /*ac10*/  HMMA.16816.F32 R4, R104.reuse, R12, R4 ;  /* 0x0000000c6804723c */ /* 0x044fe40000001804 */
[----:B------:R-:W-:Y:S03]  /*ac20*/  LDSM.16.MT88.4 R140, [R189+0x2800] ;  /* 0x00280000bd8c783b */ /* 0x000fe60000004200 */
[----:B----4-:R-:W-:Y:S02]  /*ac30*/  FFMA.FTZ R102, R149, c[0x0][0x2d0], -R3 ;  /* 0x0000b40095667a23 */ /* 0x010fe40000010803 */
[C---:B------:R-:W-:Y:S01]  /*ac40*/  FMUL.FTZ R12, R2.reuse, R112 ;  /* 0x00000070020c7220 */ /* 0x040fe20000410000 */
[C---:B------:R-:W-:Y:S01]  /*ac50*/  HMMA.16816.F32 R8, R104.reuse, R14, R8 ;  /* 0x0000000e6808723c */ /* 0x040fe20000001808 */
[----:B------:R2:W3:Y:S01]  /*ac60*/  MUFU.EX2 R172, R102 ;  /* 0x0000006600ac7308 */ /* 0x0004e20000000800 */
[----:B------:R-:W-:Y:S02]  /*ac70*/  LDSM.16.MT88.4 R144, [R186+0x3800] ;  /* 0x00380000ba90783b */ /* 0x000fe40000004200 */
[----:B------:R-:W-:Y:S02]  /*ac80*/  FMUL.FTZ R13, R2, R113 ;  /* 0x00000071020d7220 */ /* 0x000fe40000410000 */
[C---:B------:R-:W-:Y:S02]  /*ac90*/  FMUL.FTZ R70, R0.reuse, R70 ;  /* 0x0000004600467220 */ /* 0x040fe40000410000 */
[C---:B------:R-:W-:Y:S02]  /*aca0*/  FMUL.FTZ R14, R0.reuse, R114 ;  /* 0x00000072000e7220 */ /* 0x040fe40000410000 */
[----:B------:R-:W0:Y:S02]  /*acb0*/  LDGDEPBAR ;  /* 0x00000000000079af */ /* 0x000e240000000000 */
[C---:B------:R-:W-:Y:S02]  /*acc0*/  FMUL.FTZ R15, R0.reuse, R115 ;  /* 0x00000073000f7220 */ /* 0x040fe40000410000 */
[----:B------:R-:W-:Y:S02]  /*acd0*/  FMUL.FTZ R71, R0, R71 ;  /* 0x0000004700477220 */ /* 0x000fe40000410000 */
[C---:B------:R-:W-:Y:S02]  /*ace0*/  FMUL.FTZ R72, R2.reuse, R72 ;  /* 0x0000004802487220 */ /* 0x040fe40000410000 */
[----:B------:R-:W4:Y:S01]  /*acf0*/  LDSM.16.MT88.4 R112, [R185+0x2000] ;  /* 0x00200000b970783b */ /* 0x000f220000004200 */
[C---:B-----5:R-:W-:Y:S03]  /*ad00*/  HMMA.16816.F32 R12, R104.reuse, R20, R12 ;  /* 0x00000014680c723c */ /* 0x060fe6000000180c */
[----:B------:R-:W-:Y:S02]  /*ad10*/  FMUL.FTZ R73, R2, R73 ;  /* 0x0000004902497220 */ /* 0x000fe40000410000 */
[----:B------:R-:W-:Y:S02]  /*ad20*/  FMUL.FTZ R74, R0, R74 ;  /* 0x0000004a004a7220 */ /* 0x000fe40000410000 */
[C---:B------:R-:W-:Y:S01]  /*ad30*/  FMUL.FTZ R20, R2.reuse, R120 ;  /* 0x0000007802147220 */ /* 0x040fe20000410000 */
[C---:B------:R-:W-:Y:S04]  /*ad40*/  HMMA.16816.F32 R16, R104.reuse, R22, R16 ;  /* 0x000000166810723c */ /* 0x040fe80000001810 */
[----:B------:R-:W-:Y:S02]  /*ad50*/  FMUL.FTZ R21, R2, R121 ;  /* 0x0000007902157220 */ /* 0x000fe40000410000 */
[--C-:B--2---:R-:W-:Y:S02]  /*ad60*/  FFMA.FTZ R102, R150, c[0x0][0x2d0], -R103.reuse ;  /* 0x0000b40096667a23 */ /* 0x104fe40000010867 */
[C---:B------:R-:W-:Y:S02]  /*ad70*/  FMUL.FTZ R22, R0.reuse, R122 ;  /* 0x0000007a00167220 */ /* 0x040fe40000410000 */
[----:B------:R2:W5:Y:S02]  /*ad80*/  MUFU.EX2 R183, R102 ;  /* 0x0000006600b77308 */ /* 0x0005640000000800 */
[C---:B------:R-:W-:Y:S02]  /*ad90*/  FMUL.FTZ R23, R0.reuse, R123 ;  /* 0x0000007b00177220 */ /* 0x040fe40000410000 */
[----:B------:R-:W-:Y:S01]  /*ada0*/  LDSM.16.MT88.4 R120, [R189+0x800] ;  /* 0x00080000bd78783b */ /* 0x000fe20000004200 */
[----:B------:R-:W-:Y:S02]  /*adb0*/  FMUL.FTZ R75, R0, R75 ;  /* 0x0000004b004b7220 */ /* 0x000fe40000410000 */
[C---:B------:R-:W-:Y:S02]  /*adc0*/  FMUL.FTZ R76, R2.reuse, R76 ;  /* 0x0000004c024c7220 */ /* 0x040fe40000410000 */
[C---:B------:R-:W-:Y:S03]  /*add0*/  HMMA.16816.F32 R20, R104.reuse, R28, R20 ;  /* 0x0000001c6814723c */ /* 0x040fe60000001814 */
[----:B------:R-:W-:Y:S02]  /*ade0*/  FMUL.FTZ R77, R2, R77 ;  /* 0x0000004d024d7220 */ /* 0x000fe40000410000 */
        /* <DEDUP_REMOVED lines=8> */
[----:B--2---:R-:W-:Y:S02]  /*ae70*/  FFMA.FTZ R102, R151, c[0x0][0x2d0], -R103 ;  /* 0x0000b40097667a23 */ /* 0x004fe40000010867 */
[C---:B------:R-:W-:Y:S02]  /*ae80*/  FMUL.FTZ R80, R2.reuse, R80 ;  /* 0x0000005002507220 */ /* 0x040fe40000410000 */
[C---:B-1----:R-:W-:Y:S01]  /*ae90*/  HMMA.16816.F32 R28, R104.reuse, R108, R28 ;  /* 0x0000006c681c723c */ /* 0x042fe2000000181c */
[----:B------:R1:W-:Y:S02]  /*aea0*/  MUFU.EX2 R182, R102 ;  /* 0x0000006600b67308 */ /* 0x0003e40000000800 */
[----:B------:R-:W-:Y:S01]  /*aeb0*/  LDSM.16.MT88.4 R148, [R189+0x3800] ;  /* 0x00380000bd94783b */ /* 0x000fe20000004200 */
[----:B------:R-:W-:Y:S02]  /*aec0*/  FMUL.FTZ R81, R2, R81 ;  /* 0x0000005102517220 */ /* 0x000fe40000410000 */
[C---:B------:R-:W-:Y:S02]  /*aed0*/  FMUL.FTZ R82, R0.reuse, R82 ;  /* 0x0000005200527220 */ /* 0x040fe40000410000 */
[C---:B------:R-:W-:Y:S03]  /*aee0*/  HMMA.16816.F32 R32, R104.reuse, R110, R32 ;  /* 0x0000006e6820723c */ /* 0x040fe60000001820 */
[----:B------:R-:W2:Y:S01]  /*aef0*/  LDSM.16.MT88.4 R108, [R189+0x2000] ;  /* 0x00200000bd6c783b */ /* 0x000ea20000004200 */
[----:B------:R-:W-:Y:S02]  /*af00*/  FMUL.FTZ R83, R0, R83 ;  /* 0x0000005300537220 */ /* 0x000fe40000410000 */
[C---:B------:R-:W-:Y:S02]  /*af10*/  FMUL.FTZ R84, R2.reuse, R84 ;  /* 0x0000005402547220 */ /* 0x040fe40000410000 */
[C---:B----4-:R-:W-:Y:S04]  /*af20*/  HMMA.16816.F32 R36, R104.reuse, R112, R36 ;  /* 0x000000706824723c */ /* 0x050fe80000001824 */
[----:B------:R-:W-:Y:S02]  /*af30*/  FMUL.FTZ R85, R2, R85 ;  /* 0x0000005502557220 */ /* 0x000fe40000410000 */
[----:B------:R-:W-:Y:S02]  /*af40*/  FMUL.FTZ R86, R0, R86 ;  /* 0x0000005600567220 */ /* 0x000fe40000410000 */
[C---:B------:R-:W-:Y:S01]  /*af50*/  HMMA.16816.F32 R40, R104.reuse, R114, R40 ;  /* 0x000000726828723c */ /* 0x040fe20000001828 */
[----:B------:R-:W4:Y:S03]  /*af60*/  LDSM.16.MT88.4 R112, [R188+0x2000] ;  /* 0x00200000bc70783b */ /* 0x000f260000004200 */
[--C-:B-1----:R-:W-:Y:S02]  /*af70*/  FFMA.FTZ R102, R152, c[0x0][0x2d0], -R3.reuse ;  /* 0x0000b40098667a23 */ /* 0x102fe40000010803 */
[----:B------:R-:W-:Y:S02]  /*af80*/  FMUL.FTZ R87, R0, R87 ;  /* 0x0000005700577220 */ /* 0x000fe40000410000 */
[C---:B------:R-:W-:Y:S01]  /*af90*/  HMMA.16816.F32 R44, R104.reuse, R116, R44 ;  /* 0x00000074682c723c */ /* 0x040fe2000000182c */
[----:B------:R1:W1:Y:S03]  /*afa0*/  MUFU.EX2 R171, R102 ;  /* 0x0000006600ab7308 */ /* 0x0002660000000800 */
[C---:B------:R-:W-:Y:S02]  /*afb0*/  FMUL.FTZ R88, R2.reuse, R88 ;  /* 0x0000005802587220 */ /* 0x040fe40000410000 */
[----:B------:R-:W-:Y:S02]  /*afc0*/  FMUL.FTZ R89, R2, R89 ;  /* 0x0000005902597220 */ /* 0x000fe40000410000 */
[C---:B------:R-:W-:Y:S01]  /*afd0*/  HMMA.16816.F32 R48, R104.reuse, R118, R48 ;  /* 0x000000766830723c */ /* 0x040fe20000001830 */
[----:B------:R-:W3:Y:S03]  /*afe0*/  LDSM.16.MT88.4 R116, [R185+0x4000] ;  /* 0x00400000b974783b */ /* 0x000ee60000004200 */
[C---:B------:R-:W-:Y:S02]  /*aff0*/  FMUL.FTZ R90, R0.reuse, R90 ;  /* 0x0000005a005a7220 */ /* 0x040fe40000410000 */
[----:B------:R-:W-:Y:S02]  /*b000*/  FMUL.FTZ R91, R0, R91 ;  /* 0x0000005b005b7220 */ /* 0x000fe40000410000 */
[C---:B------:R-:W-:Y:S01]  /*b010*/  FMUL.FTZ R92, R2.reuse, R92 ;  /* 0x0000005c025c7220 */ /* 0x040fe20000410000 */
[C---:B--2---:R-:W-:Y:S03]  /*b020*/  HMMA.16816.F32 R52, R104.reuse, R108, R52 ;  /* 0x0000006c6834723c */ /* 0x044fe60000001834 */
[----:B------:R-:W-:Y:S02]  /*b030*/  FMUL.FTZ R93, R2, R93 ;  /* 0x0000005d025d7220 */ /* 0x000fe40000410000 */
[C---:B------:R-:W-:Y:S02]  /*b040*/  FMUL.FTZ R94, R0.reuse, R94 ;  /* 0x0000005e005e7220 */ /* 0x040fe40000410000 */
[----:B-1----:R-:W-:Y:S01]  /*b050*/  FFMA.FTZ R102, R153, c[0x0][0x2d0], -R3 ;  /* 0x0000b40099667a23 */ /* 0x002fe20000010803 */
[C---:B------:R-:W-:Y:S01]  /*b060*/  HMMA.16816.F32 R56, R104.reuse, R110, R56 ;  /* 0x0000006e6838723c */ /* 0x040fe20000001838 */
[----:B------:R-:W1:Y:S02]  /*b070*/  LDSM.16.MT88.4 R108, [R186+0x4000] ;  /* 0x00400000ba6c783b */ /* 0x000e640000004200 */
[----:B------:R2:W1:Y:S01]  /*b080*/  MUFU.EX2 R170, R102 ;  /* 0x0000006600aa7308 */ /* 0x0004620000000800 */
[----:B------:R-:W-:Y:S02]  /*b090*/  FMUL.FTZ R95, R0, R95 ;  /* 0x0000005f005f7220 */ /* 0x000fe40000410000 */
[C---:B------:R-:W-:Y:S02]  /*b0a0*/  FMUL.FTZ R96, R2.reuse, R96 ;  /* 0x0000006002607220 */ /* 0x040fe40000410000 */
[C---:B----4-:R-:W-:Y:S04]  /*b0b0*/  HMMA.16816.F32 R60, R104.reuse, R112, R60 ;  /* 0x00000070683c723c */ /* 0x050fe8000000183c */
[----:B------:R-:W-:Y:S02]  /*b0c0*/  FMUL.FTZ R97, R2, R97 ;  /* 0x0000006102617220 */ /* 0x000fe40000410000 */
[C---:B------:R-:W-:Y:S02]  /*b0d0*/  FMUL.FTZ R98, R0.reuse, R98 ;  /* 0x0000006200627220 */ /* 0x040fe40000410000 */
[C---:B------:R-:W-:Y:S01]  /*b0e0*/  HMMA.16816.F32 R64, R104.reuse, R114, R64 ;  /* 0x000000726840723c */ /* 0x040fe20000001840 */
[----:B------:R-:W4:Y:S03]  /*b0f0*/  LDSM.16.MT88.4 R112, [R189+0x4000] ;  /* 0x00400000bd70783b */ /* 0x000f260000004200 */
[----:B------:R-:W-:Y:S02]  /*b100*/  FMUL.FTZ R99, R0, R99 ;  /* 0x0000006300637220 */ /* 0x000fe40000410000 */
[----:B------:R-:W-:Y:S02]  /*b110*/  FFMA.FTZ R2, R2, R226, R214 ;  /* 0x000000e202027223 */ /* 0x000fe400000100d6 */
[C---:B---3--:R-:W-:Y:S04]  /*b120*/  HMMA.16816.F32 R68, R104.reuse, R116, R68 ;  /* 0x000000746844723c */ /* 0x048fe80000001844 */
[----:B--2---:R-:W-:Y:S02]  /*b130*/  FFMA.FTZ R102, R154, c[0x0][0x2d0], -R103 ;  /* 0x0000b4009a667a23 */ /* 0x004fe40000010867 */
[----:B------:R-:W-:Y:S02]  /*b140*/  FFMA.FTZ R0, R0, R227, R177 ;  /* 0x000000e300007223 */ /* 0x000fe400000100b1 */
[C---:B------:R-:W-:Y:S01]  /*b150*/  HMMA.16816.F32 R72, R104.reuse, R118, R72 ;  /* 0x000000766848723c */ /* 0x040fe20000001848 */
[----:B------:R-:W2:Y:S01]  /*b160*/  LDSM.16.MT88.4 R116, [R188+0x4000] ;  /* 0x00400000bc74783b */ /* 0x000ea20000004200 */
[----:B------:R3:W2:Y:S02]  /*b170*/  MUFU.EX2 R181, R102 ;  /* 0x0000006600b57308 */ /* 0x0006a40000000800 */
[----:B------:R-:W-:Y:S02]  /*b180*/  FADD.FTZ R2, R213, R2 ;  /* 0x00000002d5027221 */ /* 0x000fe40000010000 */
[----:B------:R-:W-:Y:S02]  /*b190*/  FADD.FTZ R0, R176, R0 ;  /* 0x00000000b0007221 */ /* 0x000fe40000010000 */
[----:B------:R-:W-:Y:S01]  /*b1a0*/  FADD.FTZ R2, R212, R2 ;  /* 0x00000002d4027221 */ /* 0x000fe20000010000 */
[C---:B-1----:R-:W-:Y:S03]  /*b1b0*/  HMMA.16816.F32 R76, R104.reuse, R108, R76 ;  /* 0x0000006c684c723c */ /* 0x042fe6000000184c */
[----:B------:R-:W-:Y:S02]  /*b1c0*/  FADD.FTZ R0, R175, R0 ;  /* 0x00000000af007221 */ /* 0x000fe40000010000 */
[----:B------:R-:W-:Y:S02]  /*b1d0*/  FADD.FTZ R2, R211, R2 ;  /* 0x00000002d3027221 */ /* 0x000fe40000010000 */
[----:B------:R-:W-:Y:S01]  /*b1e0*/  FADD.FTZ R0, R174, R0 ;  /* 0x00000000ae007221 */ /* 0x000fe20000010000 */
[C---:B------:R-:W-:Y:S01]  /*b1f0*/  HMMA.16816.F32 R80, R104.reuse, R110, R80 ;  /* 0x0000006e6850723c */ /* 0x040fe20000001850 */
[----:B------:R-:W1:Y:S03]  /*b200*/  LDSM.16.MT88.4 R108, [R185+0x800] ;  /* 0x00080000b96c783b */ /* 0x000e660000004200 */
[----:B------:R-:W-:Y:S02]  /*b210*/  FADD.FTZ R2, R210, R2 ;  /* 0x00000002d2027221 */ /* 0x000fe40000010000 */
[----:B------:R-:W-:Y:S02]  /*b220*/  FADD.FTZ R0, R173, R0 ;  /* 0x00000000ad007221 */ /* 0x000fe40000010000 */
[C---:B----4-:R-:W-:Y:S04]  /*b230*/  HMMA.16816.F32 R84, R104.reuse, R112, R84 ;  /* 0x000000706854723c */ /* 0x050fe80000001854 */
[----:B---3--:R-:W-:Y:S02]  /*b240*/  FFMA.FTZ R102, R155, c[0x0][0x2d0], -R103 ;  /* 0x0000b4009b667a23 */ /* 0x008fe40000010867 */
[----:B------:R-:W-:Y:S01]  /*b250*/  LDSM.16.MT88.4 R152, [R188+0x3800] ;  /* 0x00380000bc98783b */ /* 0x000fe20000004200 */
[----:B------:R-:W-:Y:S01]  /*b260*/  FADD.FTZ R2, R209, R2 ;  /* 0x00000002d1027221 */ /* 0x000fe20000010000 */
[C---:B------:R-:W-:Y:S01]  /*b270*/  HMMA.16816.F32 R88, R104.reuse, R114, R88 ;  /* 0x000000726858723c */ /* 0x040fe20000001858 */
[----:B------:R3:W4:Y:S03]  /*b280*/  MUFU.EX2 R180, R102 ;  /* 0x0000006600b47308 */ /* 0x0007260000000800 */
[----:B------:R-:W-:Y:S02]  /*b290*/  FADD.FTZ R0, R172, R0 ;  /* 0x00000000ac007221 */ /* 0x000fe40000010000 */
[----:B------:R-:W1:Y:S01]  /*b2a0*/  LDSM.16.MT88.4 R112, [R186+0x800] ;  /* 0x00080000ba70783b */ /* 0x000e620000004200 */
[----:B-----5:R-:W-:Y:S01]  /*b2b0*/  FADD.FTZ R2, R183, R2 ;  /* 0x00000002b7027221 */ /* 0x020fe20000010000 */
[C---:B--2---:R-:W-:Y:S04]  /*b2c0*/  HMMA.16816.F32 R92, R104.reuse, R116, R92 ;  /* 0x00000074685c723c */ /* 0x044fe8000000185c */
[----:B------:R-:W-:Y:S02]  /*b2d0*/  FADD.FTZ R0, R171, R0 ;  /* 0x00000000ab007221 */ /* 0x000fe40000010000 */
[----:B------:R-:W-:Y:S02]  /*b2e0*/  FADD.FTZ R2, R182, R2 ;  /* 0x00000002b6027221 */ /* 0x000fe40000010000 */
[----:B------:R-:W-:Y:S01]  /*b2f0*/  HMMA.16816.F32 R96, R104, R118, R96 ;  /* 0x000000766860723c */ /* 0x000fe20000001860 */
[----:B------:R-:W2:Y:S03]  /*b300*/  LDSM.16.MT88.4 R116, [R188+0x2800] ;  /* 0x00280000bc74783b */ /* 0x000ea60000004200 */
[----:B------:R-:W-:Y:S02]  /*b310*/  FADD.FTZ R0, R170, R0 ;  /* 0x00000000aa007221 */ /* 0x000fe40000010000 */
[----:B------:R-:W-:Y:S01]  /*b320*/  FADD.FTZ R2, R181, R2 ;  /* 0x00000002b5027221 */ /* 0x000fe20000010000 */
[----:B------:R-:W-:Y:S02]  /*b330*/  F2FP.PACK_AB R104, R209, R210 ;  /* 0x000000d2d168723e */ /* 0x000fe400000000ff */
[----:B------:R-:W-:Y:S03]  /*b340*/  F2FP.PACK_AB R105, R172, R173 ;  /* 0x000000adac69723e */ /* 0x000fe600000000ff */
[----:B------:R-:W-:Y:S01]  /*b350*/  F2FP.PACK_AB R106, R182, R183 ;  /* 0x000000b7b66a723e */ /* 0x000fe200000000ff */
[--C-:B---3--:R-:W-:Y:S01]  /*b360*/  FFMA.FTZ R102, R156, c[0x0][0x2d0], -R3.reuse ;  /* 0x0000b4009c667a23 */ /* 0x108fe20000010803 */
[----:B------:R-:W-:Y:S01]  /*b370*/  F2FP.PACK_AB R107, R170, R171 ;  /* 0x000000abaa6b723e */ /* 0x000fe200000000ff */
[----:B----4-:R-:W-:Y:S02]  /*b380*/  FADD.FTZ R2, R180, R2 ;  /* 0x00000002b4027221 */ /* 0x010fe40000010000 */
[----:B------:R3:W4:Y:S04]  /*b390*/  MUFU.EX2 R165, R102 ;  /* 0x0000006600a57308 */ /* 0x0007280000000800 */
[C---:B-1----:R-:W-:Y:S08]  /*b3a0*/  HMMA.16816.F32 R4, R104.reuse, R108, R4 ;  /* 0x0000006c6804723c */ /* 0x042ff00000001804 */
[C---:B------:R-:W-:Y:S01]  /*b3b0*/  HMMA.16816.F32 R8, R104.reuse, R110, R8 ;  /* 0x0000006e6808723c */ /* 0x040fe20000001808 */
[----:B------:R-:W1:Y:S07]  /*b3c0*/  LDSM.16.MT88.4 R108, [R185+0x4800] ;  /* 0x00480000b96c783b */ /* 0x000e6e0000004200 */
[C---:B------:R-:W-:Y:S04]  /*b3d0*/  HMMA.16816.F32 R12, R104.reuse, R112, R12 ;  /* 0x00000070680c723c */ /* 0x040fe8000000180c */
[----:B---3--:R-:W-:Y:S02]  /*b3e0*/  FFMA.FTZ R102, R157, c[0x0][0x2d0], -R3 ;  /* 0x0000b4009d667a23 */ /* 0x008fe40000010803 */
[----:B----4-:R-:W-:Y:S02]  /*b3f0*/  FADD.FTZ R0, R165, R0 ;  /* 0x00000000a5007221 */ /* 0x010fe40000010000 */
[C---:B------:R-:W-:Y:S01]  /*b400*/  HMMA.16816.F32 R16, R104.reuse, R114, R16 ;  /* 0x000000726810723c */ /* 0x040fe20000001810 */
[----:B------:R-:W3:Y:S01]  /*b410*/  LDSM.16.MT88.4 R112, [R186+0x4800] ;  /* 0x00480000ba70783b */ /* 0x000ee20000004200 */
[----:B------:R4:W5:Y:S06]  /*b420*/  MUFU.EX2 R164, R102 ;  /* 0x0000006600a47308 */ /* 0x00096c0000000800 */
[C---:B------:R-:W-:Y:S08]  /*b430*/  HMMA.16816.F32 R20, R104.reuse, R120, R20 ;  /* 0x000000786814723c */ /* 0x040ff00000001814 */
[C---:B------:R-:W-:Y:S01]  /*b440*/  HMMA.16816.F32 R24, R104.reuse, R122, R24 ;  /* 0x0000007a6818723c */ /* 0x040fe20000001818 */
[----:B------:R-:W-:Y:S07]  /*b450*/  LDSM.16.MT88.4 R120, [R188+0x4800] ;  /* 0x00480000bc78783b */ /* 0x000fee0000004200 */
[C---:B------:R-:W-:Y:S04]  /*b460*/  HMMA.16816.F32 R28, R104.reuse, R124, R28 ;  /* 0x0000007c681c723c */ /* 0x040fe8000000181c */
[--C-:B----4-:R-:W-:Y:S02]  /*b470*/  FFMA.FTZ R102, R158, c[0x0][0x2d0], -R103.reuse ;  /* 0x0000b4009e667a23 */ /* 0x110fe40000010867 */
[----:B-----5:R-:W-:Y:S02]  /*b480*/  FADD.FTZ R0, R164, R0 ;  /* 0x00000000a4007221 */ /* 0x020fe40000010000 */
[C---:B------:R-:W-:Y:S01]  /*b490*/  HMMA.16816.F32 R32, R104.reuse, R126, R32 ;  /* 0x0000007e6820723c */ /* 0x040fe20000001820 */
[----:B------:R-:W-:Y:S01]  /*b4a0*/  LDSM.16.MT88.4 R124, [R186+0x1000] ;  /* 0x00100000ba7c783b */ /* 0x000fe20000004200 */
[----:B------:R4:W5:Y:S06]  /*b4b0*/  MUFU.EX2 R179, R102 ;  /* 0x0000006600b37308 */ /* 0x00096c0000000800 */
[C---:B------:R-:W-:Y:S08]  /*b4c0*/  HMMA.16816.F32 R36, R104.reuse, R128, R36 ;  /* 0x000000806824723c */ /* 0x040ff00000001824 */
[C---:B------:R-:W-:Y:S01]  /*b4d0*/  HMMA.16816.F32 R40, R104.reuse, R130, R40 ;  /* 0x000000826828723c */ /* 0x040fe20000001828 */
[----:B------:R-:W-:Y:S07]  /*b4e0*/  LDSM.16.MT88.4 R128, [R188+0x1000] ;  /* 0x00100000bc80783b */ /* 0x000fee0000004200 */
[C---:B------:R-:W-:Y:S04]  /*b4f0*/  HMMA.16816.F32 R44, R104.reuse, R132, R44 ;  /* 0x00000084682c723c */ /* 0x040fe8000000182c */
[----:B----4-:R-:W-:Y:S02]  /*b500*/  FFMA.FTZ R102, R159, c[0x0][0x2d0], -R103 ;  /* 0x0000b4009f667a23 */ /* 0x010fe40000010867 */
[----:B------:R-:W-:Y:S01]  /*b510*/  LDSM.16.MT88.4 R156, [R185+0x5800] ;  /* 0x00580000b99c783b */ /* 0x000fe20000004200 */
[----:B-----5:R-:W-:Y:S01]  /*b520*/  FADD.FTZ R2, R179, R2 ;  /* 0x00000002b3027221 */ /* 0x020fe20000010000 */
[C---:B------:R-:W-:Y:S01]  /*b530*/  HMMA.16816.F32 R48, R104.reuse, R134, R48 ;  /* 0x000000866830723c */ /* 0x040fe20000001830 */
[----:B------:R4:W5:Y:S05]  /*b540*/  MUFU.EX2 R178, R102 ;  /* 0x0000006600b27308 */ /* 0x00096a0000000800 */
[----:B------:R-:W-:Y:S02]  /*b550*/  LDSM.16.MT88.4 R132, [R188+0x1800] ;  /* 0x00180000bc84783b */ /* 0x000fe40000004200 */
[C---:B------:R-:W-:Y:S08]  /*b560*/  HMMA.16816.F32 R52, R104.reuse, R140, R52 ;  /* 0x0000008c6834723c */ /* 0x040ff00000001834 */
[C---:B------:R-:W-:Y:S01]  /*b570*/  HMMA.16816.F32 R56, R104.reuse, R142, R56 ;  /* 0x0000008e6838723c */ /* 0x040fe20000001838 */
[----:B------:R-:W-:Y:S07]  /*b580*/  LDSM.16.MT88.4 R140, [R185+0x3800] ;  /* 0x00380000b98c783b */ /* 0x000fee0000004200 */
[C---:B--2---:R-:W-:Y:S04]  /*b590*/  HMMA.16816.F32 R60, R104.reuse, R116, R60 ;  /* 0x00000074683c723c */ /* 0x044fe8000000183c */
[--C-:B----4-:R-:W-:Y:S02]  /*b5a0*/  FFMA.FTZ R102, R160, c[0x0][0x2d0], -R3.reuse ;  /* 0x0000b400a0667a23 */ /* 0x110fe40000010803 */
[----:B-----5:R-:W-:Y:S02]  /*b5b0*/  FADD.FTZ R2, R178, R2 ;  /* 0x00000002b2027221 */ /* 0x020fe40000010000 */
[C---:B------:R-:W-:Y:S01]  /*b5c0*/  HMMA.16816.F32 R64, R104.reuse, R118, R64 ;  /* 0x000000766840723c */ /* 0x040fe20000001840 */
[----:B------:R-:W2:Y:S01]  /*b5d0*/  LDSM.16.MT88.4 R116, [R189+0x4800] ;  /* 0x00480000bd74783b */ /* 0x000ea20000004200 */
[----:B------:R4:W5:Y:S06]  /*b5e0*/  MUFU.EX2 R163, R102 ;  /* 0x0000006600a37308 */ /* 0x00096c0000000800 */
[C---:B-1----:R-:W-:Y:S08]  /*b5f0*/  HMMA.16816.F32 R68, R104.reuse, R108, R68 ;  /* 0x0000006c6844723c */ /* 0x042ff00000001844 */
[C---:B------:R-:W-:Y:S01]  /*b600*/  HMMA.16816.F32 R72, R104.reuse, R110, R72 ;  /* 0x0000006e6848723c */ /* 0x040fe20000001848 */
[----:B------:R-:W1:Y:S07]  /*b610*/  LDSM.16.MT88.4 R108, [R185+0x1000] ;  /* 0x00100000b96c783b */ /* 0x000e6e0000004200 */
[C---:B---3--:R-:W-:Y:S04]  /*b620*/  HMMA.16816.F32 R76, R104.reuse, R112, R76 ;  /* 0x00000070684c723c */ /* 0x048fe8000000184c */
[----:B----4-:R-:W-:Y:S02]  /*b630*/  FFMA.FTZ R102, R161, c[0x0][0x2d0], -R3 ;  /* 0x0000b400a1667a23 */ /* 0x010fe40000010803 */
[----:B-----5:R-:W-:Y:S02]  /*b640*/  FADD.FTZ R0, R163, R0 ;  /* 0x00000000a3007221 */ /* 0x020fe40000010000 */
[C---:B------:R-:W-:Y:S01]  /*b650*/  HMMA.16816.F32 R80, R104.reuse, R114, R80 ;  /* 0x000000726850723c */ /* 0x040fe20000001850 */
[----:B------:R-:W3:Y:S01]  /*b660*/  LDSM.16.MT88.4 R112, [R189+0x1000] ;  /* 0x00100000bd70783b */ /* 0x000ee20000004200 */
[----:B------:R4:W5:Y:S06]  /*b670*/  MUFU.EX2 R162, R102 ;  /* 0x0000006600a27308 */ /* 0x00096c0000000800 */
[C---:B--2---:R-:W-:Y:S08]  /*b680*/  HMMA.16816.F32 R84, R104.reuse, R116, R84 ;  /* 0x000000746854723c */ /* 0x044ff00000001854 */
[C---:B------:R-:W-:Y:S01]  /*b690*/  HMMA.16816.F32 R88, R104.reuse, R118, R88 ;  /* 0x000000766858723c */ /* 0x040fe20000001858 */
[----:B------:R-:W2:Y:S07]  /*b6a0*/  LDSM.16.MT88.4 R116, [R185+0x3000] ;  /* 0x00300000b974783b */ /* 0x000eae0000004200 */
[C---:B------:R-:W-:Y:S04]  /*b6b0*/  HMMA.16816.F32 R92, R104.reuse, R120, R92 ;  /* 0x00000078685c723c */ /* 0x040fe8000000185c */
[--C-:B----4-:R-:W-:Y:S04]  /*b6c0*/  FFMA.FTZ R102, R166, c[0x0][0x2d0], -R103.reuse ;  /* 0x0000b400a6667a23 */ /* 0x110fe80000010867 */
[----:B------:R-:W-:Y:S01]  /*b6d0*/  HMMA.16816.F32 R96, R104, R122, R96 ;  /* 0x0000007a6860723c */ /* 0x000fe20000001860 */
[----:B------:R4:W-:Y:S01]  /*b6e0*/  MUFU.EX2 R169, R102 ;  /* 0x0000006600a97308 */ /* 0x0009e20000000800 */
[----:B------:R-:W2:Y:S05]  /*b6f0*/  LDSM.16.MT88.4 R120, [R186+0x3000] ;  /* 0x00300000ba78783b */ /* 0x000eaa0000004200 */
[----:B------:R-:W-:Y:S02]  /*b700*/  F2FP.PACK_AB R104, R180, R181 ;  /* 0x000000b5b468723e */ /* 0x000fe400000000ff */
[----:B------:R-:W-:Y:S03]  /*b710*/  F2FP.PACK_AB R105, R164, R165 ;  /* 0x000000a5a469723e */ /* 0x000fe600000000ff */
[----:B------:R-:W-:Y:S02]  /*b720*/  F2FP.PACK_AB R106, R178, R179 ;  /* 0x000000b3b26a723e */ /* 0x000fe400000000ff */
[----:B-----5:R-:W-:Y:S07]  /*b730*/  F2FP.PACK_AB R107, R162, R163 ;  /* 0x000000a3a26b723e */ /* 0x020fee00000000ff */
[C---:B-1----:R-:W-:Y:S03]  /*b740*/  HMMA.16816.F32 R4, R104.reuse, R108, R4 ;  /* 0x0000006c6804723c */ /* 0x042fe60000001804 */
[----:B----4-:R-:W-:Y:S05]  /*b750*/  FFMA.FTZ R102, R167, c[0x0][0x2d0], -R103 ;  /* 0x0000b400a7667a23 */ /* 0x010fea0000010867 */
[C---:B------:R-:W-:Y:S01]  /*b760*/  HMMA.16816.F32 R8, R104.reuse, R110, R8 ;  /* 0x0000006e6808723c */ /* 0x040fe20000001808 */
[----:B------:R-:W1:Y:S01]  /*b770*/  LDSM.16.MT88.4 R108, [R189+0x3000] ;  /* 0x00300000bd6c783b */ /* 0x000e620000004200 */
[----:B------:R4:W5:Y:S06]  /*b780*/  MUFU.EX2 R168, R102 ;  /* 0x0000006600a87308 */ /* 0x00096c0000000800 */
[C---:B------:R-:W-:Y:S08]  /*b790*/  HMMA.16816.F32 R12, R104.reuse, R124, R12 ;  /* 0x0000007c680c723c */ /* 0x040ff0000000180c */
[C---:B------:R-:W-:Y:S01]  /*b7a0*/  HMMA.16816.F32 R16, R104.reuse, R126, R16 ;  /* 0x0000007e6810723c */ /* 0x040fe20000001810 */
[----:B------:R-:W-:Y:S07]  /*b7b0*/  LDSM.16.MT88.4 R124, [R189+0x1800] ;  /* 0x00180000bd7c783b */ /* 0x000fee0000004200 */
[C---:B---3--:R-:W-:Y:S04]  /*b7c0*/  HMMA.16816.F32 R20, R104.reuse, R112, R20 ;  /* 0x000000706814723c */ /* 0x048fe80000001814 */
[--C-:B----4-:R-:W-:Y:S04]  /*b7d0*/  FFMA.FTZ R102, R215, c[0x0][0x2d0], -R3.reuse ;  /* 0x0000b400d7667a23 */ /* 0x110fe80000010803 */
[C---:B------:R-:W-:Y:S01]  /*b7e0*/  HMMA.16816.F32 R24, R104.reuse, R114, R24 ;  /* 0x000000726818723c */ /* 0x040fe20000001818 */
[----:B------:R3:W-:Y:S01]  /*b7f0*/  MUFU.EX2 R161, R102 ;  /* 0x0000006600a17308 */ /* 0x0007e20000000800 */
[----:B------:R-:W4:Y:S06]  /*b800*/  LDSM.16.MT88.4 R112, [R188+0x3000] ;  /* 0x00300000bc70783b */ /* 0x000f2c0000004200 */
[C---:B------:R-:W-:Y:S08]  /*b810*/  HMMA.16816.F32 R28, R104.reuse, R128, R28 ;  /* 0x00000080681c723c */ /* 0x040ff0000000181c */
[C---:B------:R-:W-:Y:S08]  /*b820*/  HMMA.16816.F32 R32, R104.reuse, R130, R32 ;  /* 0x000000826820723c */ /* 0x040ff00000001820 */
[C---:B--2---:R-:W-:Y:S04]  /*b830*/  HMMA.16816.F32 R36, R104.reuse, R116, R36 ;  /* 0x000000746824723c */ /* 0x044fe80000001824 */
[----:B---3--:R-:W-:Y:S04]  /*b840*/  FFMA.FTZ R102, R216, c[0x0][0x2d0], -R3 ;  /* 0x0000b400d8667a23 */ /* 0x008fe80000010803 */
[C---:B------:R-:W-:Y:S01]  /*b850*/  HMMA.16816.F32 R40, R104.reuse, R118, R40 ;  /* 0x000000766828723c */ /* 0x040fe20000001828 */
[----:B------:R2:W3:Y:S01]  /*b860*/  MUFU.EX2 R160, R102 ;  /* 0x0000006600a07308 */ /* 0x0004e20000000800 */
[----:B------:R-:W3:Y:S06]  /*b870*/  LDSM.16.MT88.4 R116, [R185+0x5000] ;  /* 0x00500000b974783b */ /* 0x000eec0000004200 */
[C---:B------:R-:W-:Y:S08]  /*b880*/  HMMA.16816.F32 R44, R104.reuse, R120, R44 ;  /* 0x00000078682c723c */ /* 0x040ff0000000182c */
[C---:B------:R-:W-:Y:S01]  /*b890*/  HMMA.16816.F32 R48, R104.reuse, R122, R48 ;  /* 0x0000007a6830723c */ /* 0x040fe20000001830 */
[----:B------:R-:W5:Y:S07]  /*b8a0*/  LDSM.16.MT88.4 R120, [R186+0x5000] ;  /* 0x00500000ba78783b */ /* 0x000f6e0000004200 */
[C---:B-1----:R-:W-:Y:S04]  /*b8b0*/  HMMA.16816.F32 R52, R104.reuse, R108, R52 ;  /* 0x0000006c6834723c */ /* 0x042fe80000001834 */
[--C-:B--2---:R-:W-:Y:S04]  /*b8c0*/  FFMA.FTZ R102, R217, c[0x0][0x2d0], -R103.reuse ;  /* 0x0000b400d9667a23 */ /* 0x104fe80000010867 */
[C---:B------:R-:W-:Y:S01]  /*b8d0*/  HMMA.16816.F32 R56, R104.reuse, R110, R56 ;  /* 0x0000006e6838723c */ /* 0x040fe20000001838 */
[----:B------:R1:W-:Y:S01]  /*b8e0*/  MUFU.EX2 R167, R102 ;  /* 0x0000006600a77308 */ /* 0x0003e20000000800 */
[----:B------:R-:W2:Y:S06]  /*b8f0*/  LDSM.16.MT88.4 R108, [R189+0x5000] ;  /* 0x00500000bd6c783b */ /* 0x000eac0000004200 */
[C---:B----4-:R-:W-:Y:S08]  /*b900*/  HMMA.16816.F32 R60, R104.reuse, R112, R60 ;  /* 0x00000070683c723c */ /* 0x050ff0000000183c */
[C---:B------:R-:W-:Y:S01]  /*b910*/  HMMA.16816.F32 R64, R104.reuse, R114, R64 ;  /* 0x000000726840723c */ /* 0x040fe20000001840 */
[----:B------:R-:W4:Y:S07]  /*b920*/  LDSM.16.MT88.4 R112, [R188+0x5000] ;  /* 0x00500000bc70783b */ /* 0x000f2e0000004200 */
[C---:B---3--:R-:W-:Y:S04]  /*b930*/  HMMA.16816.F32 R68, R104.reuse, R116, R68 ;  /* 0x000000746844723c */ /* 0x048fe80000001844 */
[----:B-1----:R-:W-:Y:S04]  /*b940*/  FFMA.FTZ R102, R218, c[0x0][0x2d0], -R103 ;  /* 0x0000b400da667a23 */ /* 0x002fe80000010867 */
[C---:B------:R-:W-:Y:S01]  /*b950*/  HMMA.16816.F32 R72, R104.reuse, R118, R72 ;  /* 0x000000766848723c */ /* 0x040fe20000001848 */
[----:B------:R1:W3:Y:S01]  /*b960*/  MUFU.EX2 R166, R102 ;  /* 0x0000006600a67308 */ /* 0x0002e20000000800 */
[----:B------:R-:W4:Y:S06]  /*b970*/  LDSM.16.MT88.4 R116, [R185+0x1800] ;  /* 0x00180000b974783b */ /* 0x000f2c0000004200 */
[C---:B-----5:R-:W-:Y:S08]  /*b980*/  HMMA.16816.F32 R76, R104.reuse, R120, R76 ;  /* 0x00000078684c723c */ /* 0x060ff0000000184c */
[C---:B------:R-:W-:Y:S01]  /*b990*/  HMMA.16816.F32 R80, R104.reuse, R122, R80 ;  /* 0x0000007a6850723c */ /* 0x040fe20000001850 */
[----:B------:R-:W5:Y:S07]  /*b9a0*/  LDSM.16.MT88.4 R120, [R186+0x1800] ;  /* 0x00180000ba78783b */ /* 0x000f6e0000004200 */
[C---:B--2---:R-:W-:Y:S04]  /*b9b0*/  HMMA.16816.F32 R84, R104.reuse, R108, R84 ;  /* 0x0000006c6854723c */ /* 0x044fe80000001854 */
[--C-:B-1----:R-:W-:Y:S01]  /*b9c0*/  FFMA.FTZ R102, R136, c[0x0][0x2d0], -R3.reuse ;  /* 0x0000b40088667a23 */ /* 0x102fe20000010803 */
[----:B------:R-:W-:Y:S01]  /*b9d0*/  F2FP.PACK_AB R136, R168, R169 ;  /* 0x000000a9a888723e */ /* 0x000fe200000000ff */
[----:B------:R-:W-:Y:S01]  /*b9e0*/  FFMA.FTZ R3, R137, c[0x0][0x2d0], -R3 ;  /* 0x0000b40089037a23 */ /* 0x000fe20000010803 */
[----:B------:R-:W-:Y:S01]  /*b9f0*/  F2FP.PACK_AB R137, R160, R161 ;  /* 0x000000a1a089723e */ /* 0x000fe200000000ff */
[C---:B------:R-:W-:Y:S01]  /*ba00*/  HMMA.16816.F32 R88, R104.reuse, R110, R88 ;  /* 0x0000006e6858723c */ /* 0x040fe20000001858 */
[----:B------:R-:W-:Y:S03]  /*ba10*/  MUFU.EX2 R103, R102 ;  /* 0x0000006600677308 */ /* 0x000fe60000000800 */
[----:B---3--:R-:W-:Y:S04]  /*ba20*/  F2FP.PACK_AB R138, R166, R167 ;  /* 0x000000a7a68a723e */ /* 0x008fe800000000ff */
[C---:B----4-:R-:W-:Y:S03]  /*ba30*/  HMMA.16816.F32 R92, R104.reuse, R112, R92 ;  /* 0x00000070685c723c */ /* 0x050fe6000000185c */
[----:B------:R-:W1:Y:S05]  /*ba40*/  MUFU.EX2 R102, R3 ;  /* 0x0000000300667308 */ /* 0x000e6a0000000800 */
[----:B------:R-:W-:Y:S04]  /*ba50*/  HMMA.16816.F32 R96, R104, R114, R96 ;  /* 0x000000726860723c */ /* 0x000fe80000001860 */
[----:B-1----:R-:W-:Y:S01]  /*ba60*/  F2FP.PACK_AB R139, R102, R103 ;  /* 0x00000067668b723e */ /* 0x002fe200000000ff */
[----:B------:R-:W-:Y:S02]  /*ba70*/  FADD.FTZ R3, R162, R0 ;  /* 0x00000000a2037221 */ /* 0x000fe40000010000 */
[----:B------:R-:W-:Y:S02]  /*ba80*/  FADD.FTZ R0, R169, R2 ;  /* 0x00000002a9007221 */ /* 0x000fe40000010000 */
[----:B------:R-:W-:Y:S02]  /*ba90*/  FADD.FTZ R3, R161, R3 ;  /* 0x00000003a1037221 */ /* 0x000fe40000010000 */
[C---:B------:R-:W-:Y:S01]  /*baa0*/  HMMA.16816.F32 R104, R136.reuse, R116, R4 ;  /* 0x000000748868723c */ /* 0x040fe20000001804 */
[----:B------:R-:W1:Y:S04]  /*bab0*/  LDSM.16.MT88.4 R4, [R186+0x5800] ;  /* 0x00580000ba04783b */ /* 0x000e680000004200 */
[----:B------:R-:W-:Y:S02]  /*bac0*/  FADD.FTZ R0, R168, R0 ;  /* 0x00000000a8007221 */ /* 0x000fe40000010000 */
[----:B------:R-:W-:Y:S01]  /*bad0*/  FADD.FTZ R3, R160, R3 ;  /* 0x00000003a0037221 */ /* 0x000fe20000010000 */
[C---:B------:R-:W-:Y:S01]  /*bae0*/  HMMA.16816.F32 R108, R136.reuse, R118, R8 ;  /* 0x00000076886c723c */ /* 0x040fe20000001808 */
[----:B------:R-:W2:Y:S03]  /*baf0*/  LDSM.16.MT88.4 R8, [R189+0x5800] ;  /* 0x00580000bd08783b */ /* 0x000ea60000004200 */
[----:B------:R-:W-:Y:S02]  /*bb00*/  FADD.FTZ R2, R167, R0 ;  /* 0x00000000a7027221 */ /* 0x000fe40000010000 */
[----:B------:R-:W-:Y:S01]  /*bb10*/  FADD.FTZ R0, R103, R3 ;  /* 0x0000000367007221 */ /* 0x000fe20000010000 */
[----:B------:R-:W-:Y:S01]  /*bb20*/  MOV R103, R100 ;  /* 0x0000006400677202 */ /* 0x000fe20000000f00 */
[C---:B-----5:R-:W-:Y:S01]  /*bb30*/  HMMA.16816.F32 R112, R136.reuse, R120, R12 ;  /* 0x000000788870723c */ /* 0x060fe2000000180c */
[----:B------:R-:W3:Y:S03]  /*bb40*/  LDSM.16.MT88.4 R12, [R188+0x5800] ;  /* 0x00580000bc0c783b */ /* 0x000ee60000004200 */
        /* <DEDUP_REMOVED lines=23> */
[----:B------:R-:W-:Y:S01]  /*bcc0*/  HMMA.16816.F32 R96, R136, R14, R96 ;  /* 0x0000000e8860723c */ /* 0x000fe20000001860 */
[----:B------:R-:W-:-:S07]  /*bcd0*/  @P0 BRA `(.L_x_899) ;  /* 0xffffd2b000000947 */ /* 0x000fce000383ffff */
.L_x_898:
[----:B------:R-:W-:Y:S07]  /*bce0*/  @!UPT UIADD3 URZ, URZ, URZ, URZ ;  /* 0x0000003f3f3ff290 */ /* 0x000fee000fffe03f */
[----:B------:R-:W-:Y:S02]  /*bcf0*/  MOV R7, 0x1f ;  /* 0x0000001f00077802 */ /* 0x000fe40000000f00 */
[----:B------:R-:W-:Y:S01]  /*bd00*/  MOV R6, 0xffffffff ;  /* 0xffffffff00067802 */ /* 0x000fe20000000f00 */
[----:B------:R-:W-:Y:S06]  /*bd10*/  BRA.DIV ~URZ, `(.L_x_900) ;  /* 0x000054627f007947 */ /* 0x000fec000b800000 */
[----:B------:R1:W2:Y:S02]  /*bd20*/  SHFL.BFLY PT, R0, R226, 0x2, 0x1f ;  /* 0x0c401f00e2007f89 */ /* 0x0002a400000e0000 */
.L_x_973:
[----:B--2---:R-:W-:Y:S01]  /*bd30*/  FADD.FTZ R0, R0, R226 ;  /* 0x000000e200007221 */ /* 0x004fe20000010000 */
[----:B------:R-:W-:Y:S05]  /*bd40*/  BRA.DIV ~URZ, `(.L_x_901) ;  /* 0x000054927f007947 */ /* 0x000fea000b800000 */
[----:B------:R-:W2:Y:S04]  /*bd50*/  SHFL.BFLY PT, R2, R227, 0x2, 0x1f ;  /* 0x0c401f00e3027f89 */ /* 0x000ea800000e0000 */
[----:B------:R-:W3:Y:S01]  /*bd60*/  SHFL.BFLY PT, R5, R0, 0x1, 0x1f ;  /* 0x0c201f0000057f89 */ /* 0x000ee200000e0000 */
[----:B--2---:R-:W-:-:S02]  /*bd70*/  FADD.FTZ R4, R2, R227 ;  /* 0x000000e302047221 */ /* 0x004fc40000010000 */
[----:B---3--:R-:W-:-:S03]  /*bd80*/  FADD.FTZ R0, R0, R5 ;  /* 0x0000000500007221 */ /* 0x008fc60000010000 */
[----:B------:R2:W3:Y:S04]  /*bd90*/  SHFL.BFLY PT, R3, R4, 0x1, 0x1f ;  /* 0x0c201f0004037f89 */ /* 0x0004e800000e0000 */
.L_x_974:
[----:B------:R-:W-:Y:S01]  /*bda0*/  FSETP.NE.FTZ.AND P1, PT, R0, RZ, PT ;  /* 0x000000ff0000720b */ /* 0x000fe20003f35000 */
[----:B---3--:R-:W-:Y:S01]  /*bdb0*/  FADD.FTZ R3, R3, R4 ;  /* 0x0000000403037221 */ /* 0x008fe20000010000 */
[----:B------:R-:W-:Y:S02]  /*bdc0*/  MOV R2, RZ ;  /* 0x000000ff00027202 */ /* 0x000fe40000000f00 */
[----:B------:R-:W-:Y:S02]  /*bdd0*/  MOV R21, 0xff800000 ;  /* 0xff80000000157802 */ /* 0x000fe40000000f00 */
[----:B------:R-:W-:Y:S02]  /*bde0*/  FSETP.NE.FTZ.AND P0, PT, R3, RZ, PT ;  /* 0x000000ff0300720b */ /* 0x000fe40003f15000 */
[----:B------:R-:W-:-:S05]  /*bdf0*/  MOV R20, 0xff800000 ;  /* 0xff80000000147802 */ /* 0x000fca0000000f00 */
[----:B------:R-:W3:Y:S01]  /*be00*/  @P1 MUFU.RCP R2, R0 ;  /* 0x0000000000021308 */ /* 0x000ee20000001000 */
[----:B--2---:R-:W-:-:S05]  /*be10*/  @P1 MOV R4, 0x3f317218 ;  /* 0x3f31721800041802 */ /* 0x004fca0000000f00 */
[----:B------:R-:W-:Y:S02]  /*be20*/  @P1 FMUL.FTZ R4, R4, c[0x0][0x2d0] ;  /* 0x0000b40004041a20 */ /* 0x000fe40000410000 */
[----:B------:R2:W4:Y:S01]  /*be30*/  @P1 MUFU.LG2 R5, R0 ;  /* 0x0000000000051308 */ /* 0x0005220000000c00 */
[C---:B---3--:R-:W-:Y:S02]  /*be40*/  FMUL.FTZ R144, R2.reuse, R104 ;  /* 0x0000006802907220 */ /* 0x048fe40000410000 */
[C---:B------:R-:W-:Y:S02]  /*be50*/  FMUL.FTZ R145, R2.reuse, R105 ;  /* 0x0000006902917220 */ /* 0x040fe40000410000 */
[C---:B------:R-:W-:Y:S02]  /*be60*/  FMUL.FTZ R102, R2.reuse, R108 ;  /* 0x0000006c02667220 */ /* 0x040fe40000410000 */
[C---:B------:R-:W-:Y:S01]  /*be70*/  FMUL.FTZ R103, R2.reuse, R109 ;  /* 0x0000006d02677220 */ /* 0x040fe20000410000 */
[----:B--2---:R-:W-:Y:S01]  /*be80*/  MOV R0, RZ ;  /* 0x000000ff00007202 */ /* 0x004fe20000000f00 */
[----:B------:R-:W-:-:S02]  /*be90*/  FMUL.FTZ R146, R2, R68 ;  /* 0x0000004402927220 */ /* 0x000fc40000410000 */
[C---:B------:R-:W-:Y:S02]  /*bea0*/  FMUL.FTZ R147, R2.reuse, R69 ;  /* 0x0000004502937220 */ /* 0x040fe40000410000 */
[C---:B------:R-:W-:Y:S01]  /*beb0*/  FMUL.FTZ R104, R2.reuse, R112 ;  /* 0x0000007002687220 */ /* 0x040fe20000410000 */
[----:B------:R-:W2:Y:S01]  /*bec0*/  @P0 MUFU.RCP R0, R3 ;  /* 0x0000000300000308 */ /* 0x000ea20000001000 */
        /* <DEDUP_REMOVED lines=41> */
[----:B------:R3:W5:Y:S01]  /*c160*/  @P0 MUFU.LG2 R2, R3 ;  /* 0x0000000300020308 */ /* 0x0007620000000c00 */
[----:B----4-:R-:W-:Y:S02]  /*c170*/  @P1 FMUL.FTZ R5, R5, 0.69314718246459960938 ;  /* 0x3f31721805051820 */ /* 0x010fe40000410000 */
[----:B--2---:R-:W-:Y:S02]  /*c180*/  FMUL.FTZ R92, R0, R122 ;  /* 0x0000007a005c7220 */ /* 0x004fe40000410000 */
[----:B------:R-:W-:Y:S01]  /*c190*/  @P1 FFMA.FTZ R21, R4, R101, R5 ;  /* 0x0000006504151223 */ /* 0x000fe20000010005 */
[----:B------:R-:W-:Y:S01]  /*c1a0*/  MOV R4, 0x1 ;  /* 0x0000000100047802 */ /* 0x000fe20000000f00 */
[C---:B------:R-:W-:Y:S02]  /*c1b0*/  FMUL.FTZ R93, R0.reuse, R123 ;  /* 0x0000007b005d7220 */ /* 0x040fe40000410000 */
[----:B------:R-:W-:-:S02]  /*c1c0*/  FMUL.FTZ R160, R0, R106 ;  /* 0x0000006a00a07220 */ /* 0x000fc40000410000 */
[C---:B------:R-:W-:Y:S02]  /*c1d0*/  FMUL.FTZ R161, R0.reuse, R107 ;  /* 0x0000006b00a17220 */ /* 0x040fe40000410000 */
[C---:B------:R-:W-:Y:S02]  /*c1e0*/  FMUL.FTZ R84, R0.reuse, R126 ;  /* 0x0000007e00547220 */ /* 0x040fe40000410000 */
[C---:B------:R-:W-:Y:S01]  /*c1f0*/  FMUL.FTZ R85, R0.reuse, R127 ;  /* 0x0000007f00557220 */ /* 0x040fe20000410000 */
[----:B---3--:R-:W-:Y:S01]  /*c200*/  @P0 MOV R3, 0x3f317218 ;  /* 0x3f31721800030802 */ /* 0x008fe20000000f00 */
[C---:B------:R-:W-:Y:S02]  /*c210*/  FMUL.FTZ R122, R0.reuse, R66 ;  /* 0x00000042007a7220 */ /* 0x040fe40000410000 */
[----:B------:R-:W-:Y:S02]  /*c220*/  FMUL.FTZ R123, R0, R67 ;  /* 0x00000043007b7220 */ /* 0x000fe40000410000 */
[----:B-----5:R-:W-:-:S02]  /*c230*/  @P0 FMUL.FTZ R2, R2, 0.69314718246459960938 ;  /* 0x3f31721802020820 */ /* 0x020fc40000410000 */
        /* <DEDUP_REMOVED lines=43> */
.L_x_881:
        /* <DEDUP_REMOVED lines=17> */
.L_x_903:
[----:B------:R-:W-:Y:S05]  /*c600*/  BSYNC B0 ;  /* 0x0000000000007941 */ /* 0x000fea0003800000 */
.L_x_902:
        /* <DEDUP_REMOVED lines=18> */
[----:B------:R-:W-:Y:S01]  /*c730*/  F2FP.PACK_AB R4, R153, R152 ;  /* 0x000000989904723e */ /* 0x000fe200000000ff */
        /* <DEDUP_REMOVED lines=67> */
[----:B----4-:R-:W2:Y:S01]  /*cb70*/  LDL R8, [R1+0xc] ;  /* 0x00000c0001087983 */ /* 0x010ea20000100800 */
[----:B------:R-:W-:-:S03]  /*cb80*/  F2FP.PACK_AB R2, R71, R70 ;  /* 0x000000464702723e */ /* 0x000fc600000000ff */
[----:B------:R1:W-:Y:S04]  /*cb90*/  STS [R12+0x8000], R0 ;  /* 0x008000000c007388 */ /* 0x0003e80000000800 */
[----:B------:R3:W-:Y:S04]  /*cba0*/  STS [R12+0x8400], R4 ;  /* 0x008400040c007388 */ /* 0x0007e80000000800 */
[----:B------:R4:W-:Y:S04]  /*cbb0*/  STS [R9+0x8000], R3 ;  /* 0x0080000309007388 */ /* 0x0009e80000000800 */
[----:B------:R4:W-:Y:S01]  /*cbc0*/  STS [R9+0x8400], R2 ;  /* 0x0084000209007388 */ /* 0x0009e20000000800 */
[----:B-1----:R-:W-:-:S02]  /*cbd0*/  F2FP.PACK_AB R0, R77, R76 ;  /* 0x0000004c4d00723e */ /* 0x002fc400000000ff */
[----:B---3--:R-:W-:-:S03]  /*cbe0*/  F2FP.PACK_AB R4, R83, R82 ;  /* 0x000000525304723e */ /* 0x008fc600000000ff */
[----:B------:R1:W-:Y:S01]  /*cbf0*/  STS [R11+0x8000], R0 ;  /* 0x008000000b007388 */ /* 0x0003e20000000800 */
[----:B----4-:R-:W-:-:S03]  /*cc00*/  F2FP.PACK_AB R3, R149, R148 ;  /* 0x000000949503723e */ /* 0x010fc600000000ff */
[----:B------:R3:W-:Y:S01]  /*cc10*/  STS [R11+0x8400], R4 ;  /* 0x008400040b007388 */ /* 0x0007e20000000800 */
[----:B------:R-:W-:-:S03]  /*cc20*/  F2FP.PACK_AB R2, R79, R78 ;  /* 0x0000004e4f02723e */ /* 0x000fc600000000ff */
[----:B------:R4:W-:Y:S04]  /*cc30*/  STS [R7+0x8000], R3 ;  /* 0x0080000307007388 */ /* 0x0009e80000000800 */
[----:B------:R4:W-:Y:S01]  /*cc40*/  STS [R7+0x8400], R2 ;  /* 0x0084000207007388 */ /* 0x0009e20000000800 */
[----:B------:R-:W-:Y:S02]  /*cc50*/  ISETP.NE.U32.AND P2, PT, RZ, c[0x0][0x508], PT ;  /* 0x00014200ff007a0c */ /* 0x000fe40003f45070 */
[----:B------:R-:W-:Y:S01]  /*cc60*/  ISETP.NE.U32.AND P1, PT, RZ, c[0x0][0x500], PT ;  /* 0x00014000ff007a0c */ /* 0x000fe20003f25070 */
[----:B------:R-:W2:Y:S01]  /*cc70*/  LDL.LU R9, [R1+0x18] ;  /* 0x0000180001097983 */ /* 0x000ea20000300800 */
[----:B------:R-:W-:Y:S01]  /*cc80*/  ISETP.NE.AND.EX P2, PT, RZ, c[0x0][0x50c], PT, P2 ;  /* 0x00014300ff007a0c */ /* 0x000fe20003f45320 */
[----:B------:R-:W-:Y:S01]  /*cc90*/  IMAD.MOV.U32 R12, RZ, RZ, c[0x0][0x388] ;  /* 0x0000e200ff0c7624 */ /* 0x000fe200078e00ff */
[----:B------:R-:W-:-:S02]  /*cca0*/  ISETP.NE.AND.EX P1, PT, RZ, c[0x0][0x504], PT, P1 ;  /* 0x00014100ff007a0c */ /* 0x000fc40003f25310 */
[----:B-1----:R-:W-:-:S05]  /*ccb0*/  F2FP.PACK_AB R0, R89, R88 ;  /* 0x000000585900723e */ /* 0x002fca00000000ff */
[----:B------:R1:W-:Y:S04]  /*ccc0*/  STS [R6+0x8000], R0 ;  /* 0x0080000006007388 */ /* 0x0003e80000000800 */
[----:B---3--:R-:W-:Y:S02]  /*ccd0*/  @P2 LEA R4, P0, R243, c[0x0][0x508], 0x2 ;  /* 0x00014200f3042a11 */ /* 0x008fe400078010ff */
[----:B----4-:R-:W-:Y:S02]  /*cce0*/  F2FP.PACK_AB R3, R75, R74 ;  /* 0x0000004a4b03723e */ /* 0x010fe400000000ff */
[----:B------:R-:W-:-:S03]  /*ccf0*/  F2FP.PACK_AB R2, R81, R80 ;  /* 0x000000505102723e */ /* 0x000fc600000000ff */
[----:B------:R3:W-:Y:S04]  /*cd00*/  STS [R6+0x8400], R3 ;  /* 0x0084000306007388 */ /* 0x0007e80000000800 */
[----:B------:R4:W-:Y:S01]  /*cd10*/  STS [R5+0x8000], R2 ;  /* 0x0080000205007388 */ /* 0x0009e20000000800 */
[----:B-1----:R-:W-:-:S05]  /*cd20*/  F2FP.PACK_AB R0, R63, R62 ;  /* 0x0000003e3f00723e */ /* 0x002fca00000000ff */
[----:B------:R1:W-:Y:S01]  /*cd30*/  STS [R5+0x8400], R0 ;  /* 0x0084000005007388 */ /* 0x0003e20000000800 */
[----:B---3--:R-:W-:Y:S01]  /*cd40*/  F2FP.PACK_AB R3, R57, R56 ;  /* 0x000000383903723e */ /* 0x008fe200000000ff */
[----:B------:R-:W-:Y:S02]  /*cd50*/  IMAD.MOV.U32 R6, RZ, RZ, 0x4 ;  /* 0x00000004ff067424 */ /* 0x000fe400078e00ff */
[----:B----4-:R-:W-:Y:S02]  /*cd60*/  IMAD.MOV.U32 R2, RZ, RZ, RZ ;  /* 0x000000ffff027224 */ /* 0x010fe400078e00ff */
[----:B------:R-:W-:Y:S01]  /*cd70*/  STS [R10+0x8000], R3 ;  /* 0x008000030a007388 */ /* 0x000fe20000000800 */
[----:B------:R-:W-:Y:S01]  /*cd80*/  IMAD.WIDE R6, R243, R6, c[0x0][0x500] ;  /* 0x00014000f3067625 */ /* 0x000fe200078e0206 */
[----:B-1----:R-:W-:-:S05]  /*cd90*/  F2FP.PACK_AB R0, R59, R58 ;  /* 0x0000003a3b00723e */ /* 0x002fca00000000ff */
[----:B------:R1:W-:Y:S04]  /*cda0*/  STS [R10+0x8400], R0 ;  /* 0x008400000a007388 */ /* 0x0003e80000000800 */
[----:B------:R-:W-:Y:S06]  /*cdb0*/  BAR.SYNC.DEFER_BLOCKING 0x1, 0x100 ;  /* 0x0044000000007b1d */ /* 0x000fec0000010000 */
[----:B------:R3:W5:Y:S01]  /*cdc0*/  @P1 LDG.E R2, [R6.64] ;  /* 0x0000000606021981 */ /* 0x000762000c1e1900 */
[----:B--2---:R-:W-:-:S05]  /*cdd0*/  @P2 LEA.HI.X R5, R243, c[0x0][0x50c], R8, 0x2, P0 ;  /* 0x00014300f3052a11 */ /* 0x004fca00000f1408 */
[----:B------:R3:W5:Y:S01]  /*cde0*/  @P2 LDG.E R12, [R4.64] ;  /* 0x00000006040c2981 */ /* 0x000762000c1e1900 */
[----:B------:R-:W-:-:S04]  /*cdf0*/  ISETP.NE.AND P0, PT, R9, RZ, PT ;  /* 0x000000ff0900720c */ /* 0x000fc80003f05270 */
[----:B-1----:R-:W-:Y:S01]  /*ce00*/  SEL R0, R9, c[0x0][0x3d4], P0 ;  /* 0x0000f50009007a07 */ /* 0x002fe20000000000 */
[----:B------:R-:W-:Y:S05]  /*ce10*/  @P2 BRA `(.L_x_906) ;  /* 0x0000004000002947 */ /* 0x000fea0003800000 */
[----:B---3--:R-:W-:Y:S05]  /*ce20*/  @!P1 BRA `(.L_x_906) ;  /* 0x0000003000009947 */ /* 0x008fea0003800000 */
[----:B-----5:R1:W2:Y:S04]  /*ce30*/  LDG.E R12, [R6.64] ;  /* 0x00000006060c7981 */ /* 0x0202a8000c1e1900 */
[----:B-1----:R-:W2:Y:S02]  /*ce40*/  LDG.E R6, [R6.64+0x4] ;  /* 0x0000040606067981 */ /* 0x002ea4000c1e1900 */
[----:B--2---:R-:W-:Y:S02]  /*ce50*/  IADD3 R12, -R12, R6, RZ ;  /* 0x000000060c0c7210 */ /* 0x004fe40007ffe1ff */
.L_x_906:
[----:B---3--:R-:W2:Y:S04]  /*ce60*/  LDL R3, [R1+0x4] ;  /* 0x0000040001037983 */ /* 0x008ea80000100800 */
[----:B------:R-:W3:Y:S04]  /*ce70*/  LDL R22, [R1] ;  /* 0x0000000001167983 */ /* 0x000ee80000100800 */
[----:B------:R-:W4:Y:S04]  /*ce80*/  LDL R13, [R1+0x1c] ;  /* 0x00001c00010d7983 */ /* 0x000f280000100800 */
[----:B------:R-:W4:Y:S01]  /*ce90*/  LDL R23, [R1+0x48] ;  /* 0x0000480001177983 */ /* 0x000f220000100800 */
[----:B------:R-:W-:Y:S01]  /*cea0*/  IMAD.MOV.U32 R10, RZ, RZ, 0x368 ;  /* 0x00000368ff0a7424 */ /* 0x000fe200078e00ff */
[----:B------:R-:W-:-:S04]  /*ceb0*/  ISETP.GT.AND P3, PT, R0, 0x1, PT ;  /* 0x000000010000780c */ /* 0x000fc80003f64270 */
[----:B------:R-:W-:-:S04]  /*cec0*/  SEL R10, R10, 0x328, P3 ;  /* 0x000003280a0a7807 */ /* 0x000fc80001800000 */
[----:B------:R-:W1:Y:S08]  /*ced0*/  LDC.64 R6, c[0x0][R10+0x170] ;  /* 0x00005c000a067b82 */ /* 0x000e700000000a00 */
[----:B------:R-:W3:Y:S08]  /*cee0*/  LDC.64 R14, c[0x0][R10+0x168] ;  /* 0x00005a000a0e7b82 */ /* 0x000ef00000000a00 */
[----:B------:R1:W2:Y:S08]  /*cef0*/  LDC.64 R18, c[0x0][R10+0x178] ;  /* 0x00005e000a127b82 */ /* 0x0002b00000000a00 */
[----:B------:R1:W2:Y:S01]  /*cf00*/  LDC.64 R16, c[0x0][R10+0x160] ;  /* 0x000058000a107b82 */ /* 0x0002a20000000a00 */
[----:B------:R-:W-:Y:S01]  /*cf10*/  ISETP.NE.U32.AND P0, PT, RZ, c[0x0][0x500], PT ;  /* 0x00014000ff007a0c */ /* 0x000fe20003f05070 */
[----:B------:R-:W-:-:S03]  /*cf20*/  IMAD.MOV.U32 R0, RZ, RZ, c[0x0][0x4e8] ;  /* 0x00013a00ff007624 */ /* 0x000fc600078e00ff */
[----:B------:R-:W-:Y:S02]  /*cf30*/  ISETP.NE.AND.EX P0, PT, RZ, c[0x0][0x504], PT, P0 ;  /* 0x00014100ff007a0c */ /* 0x000fe40003f05300 */
[----:B------:R-:W-:Y:S02]  /*cf40*/  ISETP.NE.AND P2, PT, R0, 0x1, PT ;  /* 0x000000010000780c */ /* 0x000fe40003f45270 */
[----:B------:R-:W-:Y:S02]  /*cf50*/  SEL R0, R243, RZ, !P0 ;  /* 0x000000fff3007207 */ /* 0x000fe40004000000 */
[----:B------:R-:W-:Y:S01]  /*cf60*/  SEL R5, R8, RZ, !P0 ;  /* 0x000000ff08057207 */ /* 0x000fe20004000000 */
[----:B------:R-:W2:Y:S02]  /*cf70*/  S2R R24, SR_TID.X ;  /* 0x0000000000187919 */ /* 0x000ea40000002100 */
[----:B-1----:R-:W-:-:S04]  /*cf80*/  IMAD R4, R7, R0, RZ ;  /* 0x0000000007047224 */ /* 0x002fc800078e02ff */
[C---:B------:R-:W-:Y:S02]  /*cf90*/  IMAD R11, R6.reuse, R5, R4 ;  /* 0x00000005060b7224 */ /* 0x040fe400078e0204 */
[----:B------:R-:W-:-:S04]  /*cfa0*/  IMAD.WIDE.U32 R6, R6, R0, RZ ;  /* 0x0000000006067225 */ /* 0x000fc800078e00ff */
[----:B--2---:R-:W-:-:S04]  /*cfb0*/  IMAD.IADD R3, R3, 0x1, R233 ;  /* 0x0000000103037824 */ /* 0x004fc800078e02e9 */
[----:B------:R-:W-:-:S04]  /*cfc0*/  @P2 IMAD.HI.U32 R5, R3, c[0x0][0x4ec], RZ ;  /* 0x00013b0003052a27 */ /* 0x000fc800078e00ff */
[----:B------:R-:W-:Y:S01]  /*cfd0*/  IMAD.MOV.U32 R4, RZ, RZ, R3 ;  /* 0x000000ffff047224 */ /* 0x000fe200078e0003 */
[----:B------:R-:W-:Y:S01]  /*cfe0*/  @P2 SHF.R.U32.HI R4, RZ, c[0x0][0x4f0], R5 ;  /* 0x00013c00ff042a19 */ /* 0x000fe20000011605 */
[----:B---3--:R-:W-:Y:S01]  /*cff0*/  IMAD.WIDE.U32 R8, R14, R22, RZ ;  /* 0x000000160e087225 */ /* 0x008fe200078e00ff */
[----:B----4-:R-:W-:-:S03]  /*d000*/  SEL R5, R13, RZ, P3 ;  /* 0x000000ff0d057207 */ /* 0x010fc60001800000 */
[----:B------:R-:W-:Y:S02]  /*d010*/  IMAD R10, R15, R22, RZ ;  /* 0x000000160f0a7224 */ /* 0x000fe400078e02ff */
        /* <DEDUP_REMOVED lines=20> */
[----:B------:R-:W-:Y:S01]  /*d160*/  SHF.R.S32.HI R15, RZ, 0x1f, R24 ;  /* 0x0000001fff0f7819 */ /* 0x000fe20000011418 */
[----:B------:R-:W-:Y:S01]  /*d170*/  IMAD.IADD R5, R5, 0x1, R7 ;  /* 0x0000000105057824 */ /* 0x000fe200078e0207 */
[C---:B------:R-:W-:Y:S02]  /*d180*/  LEA R8, P0, R4.reuse, R8, 0x2 ;  /* 0x0000000804087211 */ /* 0x040fe400078010ff */
[----:B------:R-:W-:Y:S02]  /*d190*/  SEL R9, R9, c[0x0][0x454], P3 ;  /* 0x0001150009097a07 */ /* 0x000fe40001800000 */
[----:B------:R-:W-:Y:S02]  /*d1a0*/  LEA.HI R15, R15, R24, RZ, 0x5 ;  /* 0x000000180f0f7211 */ /* 0x000fe400078f28ff */
[----:B------:R-:W-:Y:S02]  /*d1b0*/  LEA.HI.X R4, R4, R9, R5, 0x2, P0 ;  /* 0x0000000904047211 */ /* 0x000fe400000f1405 */
[----:B------:R-:W-:Y:S01]  /*d1c0*/  LOP3.LUT R15, R15, 0xffffffe0, RZ, 0xc0, !PT ;  /* 0xffffffe00f0f7812 */ /* 0x000fe200078ec0ff */
[----:B------:R-:W-:Y:S01]  /*d1d0*/  SHFL.IDX PT, R10, R8, RZ, 0x1c1f ;  /* 0x001c1fff080a7589 */ /* 0x000fe200000e0000 */
[----:B------:R-:W-:-:S03]  /*d1e0*/  IMAD.IADD R5, R23, 0x1, R233 ;  /* 0x0000000117057824 */ /* 0x000fc600078e02e9 */
[----:B------:R-:W1:Y:S01]  /*d1f0*/  SHFL.IDX PT, R11, R4, RZ, 0x1c1f ;  /* 0x001c1fff040b7589 */ /* 0x000e6200000e0000 */
[----:B------:R-:W-:-:S03]  /*d200*/  IMAD.IADD R15, R24, 0x1, -R15 ;  /* 0x00000001180f7824 */ /* 0x000fc600078e0a0f */
        /* <DEDUP_REMOVED lines=62> */
.L_x_975:
[----:B------:R-:W-:Y:S05]  /*d5f0*/  BRA.DIV ~URZ, `(.L_x_909) ;  /* 0x00003d527f007947 */ /* 0x000fea000b800000 */
[----:B------:R3:W4:Y:S02]  /*d600*/  SHFL.IDX PT, R0, R13, RZ, 0x181f ;  /* 0x00181fff0d007589 */ /* 0x00072400000e0000 */
.L_x_976:
[----:B------:R-:W-:Y:S01]  /*d610*/  ISETP.GE.AND P0, PT, R11, R4, PT ;  /* 0x000000040b00720c */ /* 0x000fe20003f06270 */
[----:B------:R-:W-:-:S12]  /*d620*/  BSSY B0, `(.L_x_910) ;  /* 0x0000010000007945 */ /* 0x000fd80003800000 */
[----:B------:R-:W-:Y:S05]  /*d630*/  @P0 BRA `(.L_x_911) ;  /* 0x000000e000000947 */ /* 0x000fea0003800000 */
[----:B------:R-:W5:Y:S04]  /*d640*/  LDL R14, [R1+0x14] ;  /* 0x00001400010e7983 */ /* 0x000f680000100800 */
[----:B---3--:R-:W3:Y:S01]  /*d650*/  LDL R5, [R1+0x10] ;  /* 0x0000100001057983 */ /* 0x008ee20000100800 */
        /* <DEDUP_REMOVED lines=12> */
.L_x_911:
[----:B------:R-:W-:Y:S05]  /*d720*/  BSYNC B0 ;  /* 0x0000000000007941 */ /* 0x000fea0003800000 */
.L_x_910:
[----:B------:R-:W-:Y:S05]  /*d730*/  BRA.DIV ~URZ, `(.L_x_912) ;  /* 0x00003c727f007947 */ /* 0x000fea000b800000 */
[----:B--2---:R2:W1:Y:S04]  /*d740*/  SHFL.IDX PT, R10, R12, 0x1, 0x181f ;  /* 0x00381f000c0a7f89 */ /* 0x00446800000e0000 */
[----:B----4-:R2:W4:Y:S02]  /*d750*/  SHFL.IDX PT, R0, R13, 0x1, 0x181f ;  /* 0x00381f000d007f89 */ /* 0x01052400000e0000 */
.L_x_977:
[----:B------:R-:W-:Y:S01]  /*d760*/  IADD3 R2, R11, 0x20, RZ ;  /* 0x000000200b027810 */ /* 0x000fe20007ffe0ff */
[----:B------:R-:W-:Y:S03]  /*d770*/  BSSY B0, `(.L_x_913) ;  /* 0x0000011000007945 */ /* 0x000fe60003800000 */
[----:B------:R-:W-:-:S13]  /*d780*/  ISETP.GE.AND P0, PT, R2, R4, PT ;  /* 0x000000040200720c */ /* 0x000fda0003f06270 */
[----:B------:R-:W-:Y:S05]  /*d790*/  @P0 BRA `(.L_x_914) ;  /* 0x000000e000000947 */ /* 0x000fea0003800000 */
[----:B------:R-:W5:Y:S04]  /*d7a0*/  LDL R14, [R1+0x14] ;  /* 0x00001400010e7983 */ /* 0x000f680000100800 */
[----:B--2---:R-:W2:Y:S01]  /*d7b0*/  LDL R5, [R1+0x10] ;  /* 0x0000100001057983 */ /* 0x004ea20000100800 */
        /* <DEDUP_REMOVED lines=12> */
.L_x_914:
[----:B------:R-:W-:Y:S05]  /*d880*/  BSYNC B0 ;  /* 0x0000000000007941 */ /* 0x000fea0003800000 */
.L_x_913:
[----:B------:R-:W-:Y:S05]  /*d890*/  BRA.DIV ~URZ, `(.L_x_915) ;  /* 0x00003bd27f007947 */ /* 0x000fea000b800000 */
[----:B-1----:R1:W2:Y:S02]  /*d8a0*/  SHFL.IDX PT, R10, R12, 0x2, 0x181f ;  /* 0x00581f000c0a7f89 */ /* 0x0022a400000e0000 */
.L_x_978:
[----:B------:R-:W-:Y:S05]  /*d8b0*/  BRA.DIV ~URZ, `(.L_x_916) ;  /* 0x00003c227f007947 */ /* 0x000fea000b800000 */
[----:B----4-:R4:W1:Y:S02]  /*d8c0*/  SHFL.IDX PT, R0, R13, 0x2, 0x181f ;  /* 0x00581f000d007f89 */ /* 0x01086400000e0000 */
.L_x_979:
[----:B------:R-:W-:Y:S01]  /*d8d0*/  IADD3 R2, R11, 0x40, RZ ;  /* 0x000000400b027810 */ /* 0x000fe20007ffe0ff */
[----:B------:R-:W-:Y:S03]  /*d8e0*/  BSSY B0, `(.L_x_917) ;  /* 0x0000011000007945 */ /* 0x000fe60003800000 */
[----:B------:R-:W-:-:S13]  /*d8f0*/  ISETP.GE.AND P0, PT, R2, R4, PT ;  /* 0x000000040200720c */ /* 0x000fda0003f06270 */
[----:B------:R-:W-:Y:S05]  /*d900*/  @P0 BRA `(.L_x_918) ;  /* 0x000000e000000947 */ /* 0x000fea0003800000 */
[----:B------:R-:W5:Y:S04]  /*d910*/  LDL R14, [R1+0x14] ;  /* 0x00001400010e7983 */ /* 0x000f680000100800 */
[----:B---3--:R-:W3:Y:S01]  /*d920*/  LDL R5, [R1+0x10] ;  /* 0x0000100001057983 */ /* 0x008ee20000100800 */
        /* <DEDUP_REMOVED lines=12> */
.L_x_918:
[----:B------:R-:W-:Y:S05]  /*d9f0*/  BSYNC B0 ;  /* 0x0000000000007941 */ /* 0x000fea0003800000 */
.L_x_917:
[----:B------:R-:W-:Y:S05]  /*da00*/  BRA.DIV ~URZ, `(.L_x_919) ;  /* 0x00003b327f007947 */ /* 0x000fea000b800000 */
[----:B-1----:R1:W3:Y:S04]  /*da10*/  SHFL.IDX PT, R6, R12, 0x3, 0x181f ;  /* 0x00781f000c067f89 */ /* 0x0022e800000e0000 */
[----:B------:R1:W4:Y:S02]  /*da20*/  SHFL.IDX PT, R0, R13, 0x3, 0x181f ;  /* 0x00781f000d007f89 */ /* 0x00032400000e0000 */
.L_x_980:
        /* <DEDUP_REMOVED lines=14> */
[----:B------:R-:W4:Y:S01]  /*db10*/  LDL R7, [R1+0x10] ;  /* 0x0000100001077983 */ /* 0x000f220000100800 */
[----:B---3--:R-:W-:-:S04]  /*db20*/  LEA R2, P0, R239, R0, 0x1 ;  /* 0x00000000ef027211 */ /* 0x008fc800078008ff */
[----:B----4-:R-:W-:-:S05]  /*db30*/  LEA.HI.X R3, R239, R6, R7, 0x1, P0 ;  /* 0x00000006ef037211 */ /* 0x010fca00000f0c07 */
[----:B------:R3:W-:Y:S01]  /*db40*/  ST.E.128 [R2.64], R60 ;  /* 0x0000003c02007985 */ /* 0x0007e2000c101d06 */
[----:B------:R-:W-:Y:S05]  /*db50*/  BRA `(.L_x_920) ;  /* 0x00001f4000007947 */ /* 0x000fea0003800000 */
.L_x_907:
        /* <DEDUP_REMOVED lines=34> */
.L_x_981:
[----:B------:R-:W-:Y:S05]  /*dd80*/  BRA.DIV ~URZ, `(.L_x_922) ;  /* 0x000038e27f007947 */ /* 0x000fea000b800000 */
[----:B------:R3:W4:Y:S02]  /*dd90*/  SHFL.IDX PT, R0, R33, RZ, 0x1c1f ;  /* 0x001c1fff21007589 */ /* 0x00072400000e0000 */
.L_x_982:
        /* <DEDUP_REMOVED lines=48> */
[----:B------:R-:W-:Y:S02]  /*e0a0*/  ISETP.GE.AND P6, PT, R16, c[0x0][0x3c8], PT ;  /* 0x0000f20010007a0c */ /* 0x000fe40003fc6270 */
[C---:B------:R-:W-:Y:S02]  /*e0b0*/  IADD3 R87, R229.reuse, 0xb0, RZ ;  /* 0x000000b0e5577810 */ /* 0x040fe40007ffe0ff */
[C---:B------:R-:W-:Y:S01]  /*e0c0*/  IADD3 R5, R229.reuse, 0xb8, RZ ;  /* 0x000000b8e5057810 */ /* 0x040fe20007ffe0ff */
[----:B----4-:R-:W-:Y:S01]  /*e0d0*/  @!P4 IMAD.MOV.U32 R6, RZ, RZ, R0 ;  /* 0x000000ffff06c224 */ /* 0x010fe200078e0000 */
[----:B------:R-:W-:Y:S01]  /*e0e0*/  IADD3 R90, R229, 0xb0, RZ ;  /* 0x000000b0e55a7810 */ /* 0x000fe20007ffe0ff */
[----:B--2---:R-:W-:Y:S01]  /*e0f0*/  @!P4 IMAD.MOV.U32 R7, RZ, RZ, R4 ;  /* 0x000000ffff07c224 */ /* 0x004fe200078e0004 */
[----:B------:R-:W-:-:S02]  /*e100*/  @!P2 LEA R2, P3, R13, R0, 0x2 ;  /* 0x000000000d02a211 */ /* 0x000fc400078610ff */
[C---:B------:R-:W-:Y:S01]  /*e110*/  IADD3 R55, R229.reuse, 0xb8, RZ ;  /* 0x000000b8e5377810 */ /* 0x040fe20007ffe0ff */
[----:B------:R-:W-:Y:S01]  /*e120*/  @!P4 IMAD.WIDE R6, R229, 0x4, R6 ;  /* 0x00000004e506c825 */ /* 0x000fe200078e0206 */
[----:B------:R-:W-:Y:S02]  /*e130*/  @!P2 LEA.HI.X R3, R13, R4, R35, 0x2, P3 ;  /* 0x000000040d03a211 */ /* 0x000fe400018f1423 */
[----:B------:R-:W-:Y:S02]  /*e140*/  SHF.R.S32.HI R90, RZ, 0x1f, R90 ;  /* 0x0000001fff5a7819 */ /* 0x000fe4000001145a */
[----:B------:R2:W-:Y:S01]  /*e150*/  @!P4 ST.E.64 [R6.64], R144 ;  /* 0x000000900600c985 */ /* 0x0005e2000c101b06 */
[----:B------:R-:W-:-:S03]  /*e160*/  SHF.R.S32.HI R55, RZ, 0x1f, R55 ;  /* 0x0000001fff377819 */ /* 0x000fc60000011437 */
        /* <DEDUP_REMOVED lines=45> */
[----:B------:R-:W-:Y:S02]  /*e440*/  @!P2 LEA.HI.X R3, R25, R4, R46, 0x2, P3 ;  /* 0x000000041903a211 */ /* 0x000fe400018f142e */
[----:B------:R-:W-:Y:S01]  /*e450*/  ISETP.GE.AND P4, PT, R28, c[0x0][0x3c8], PT ;  /* 0x0000f2001c007a0c */ /* 0x000fe20003f86270 */
[----:B------:R2:W-:Y:S01]  /*e460*/  @!P6 ST.E.64 [R6.64], R140 ;  /* 0x0000008c0600e985 */ /* 0x0005e2000c101b06 */
[----:B------:R-:W-:-:S03]  /*e470*/  ISETP.GE.AND P6, PT, R29, c[0x0][0x3c8], PT ;  /* 0x0000f2001d007a0c */ /* 0x000fc60003fc6270 */
[----:B------:R4:W-:Y:S01]  /*e480*/  @!P2 ST.E.64 [R2.64], R142 ;  /* 0x0000008e0200a985 */ /* 0x0009e2000c101b06 */
[CC--:B--2---:R-:W-:Y:S02]  /*e490*/  @!P5 LEA R6, P3, R26.reuse, R0.reuse, 0x2 ;  /* 0x000000001a06d211 */ /* 0x0c4fe400078610ff */
[C---:B----4-:R-:W-:Y:S02]  /*e4a0*/  @!P1 LEA R2, P2, R27.reuse, R0, 0x2 ;  /* 0x000000001b029211 */ /* 0x050fe400078410ff */
[-C--:B------:R-:W-:Y:S02]  /*e4b0*/  @!P5 LEA.HI.X R7, R26, R4.reuse, R47, 0x2, P3 ;  /* 0x000000041a07d211 */ /* 0x080fe400018f142f */
[----:B------:R-:W-:Y:S02]  /*e4c0*/  ISETP.GE.AND P3, PT, R30, c[0x0][0x3c8], PT ;  /* 0x0000f2001e007a0c */ /* 0x000fe40003f66270 */
[----:B------:R-:W-:Y:S01]  /*e4d0*/  @!P1 LEA.HI.X R3, R27, R4, R48, 0x2, P2 ;  /* 0x000000041b039211 */ /* 0x000fe200010f1430 */
[----:B------:R2:W-:Y:S01]  /*e4e0*/  @!P5 ST.E.64 [R6.64], R60 ;  /* 0x0000003c0600d985 */ /* 0x0005e2000c101b06 */
[----:B------:R-:W-:-:S03]  /*e4f0*/  @!P6 LEA R8, P2, R29, R0, 0x2 ;  /* 0x000000001d08e211 */ /* 0x000fc600078410ff */
[----:B------:R4:W-:Y:S01]  /*e500*/  @!P1 ST.E.64 [R2.64], R64 ;  /* 0x0000004002009985 */ /* 0x0009e2000c101b06 */
[----:B------:R-:W-:Y:S02]  /*e510*/  ISETP.GE.AND P1, PT, R31, c[0x0][0x3c8], PT ;  /* 0x0000f2001f007a0c */ /* 0x000fe40003f26270 */
[----:B------:R-:W-:-:S05]  /*e520*/  @!P6 LEA.HI.X R9, R29, R4, R50, 0x2, P2 ;  /* 0x000000041d09e211 */ /* 0x000fca00010f1432 */
[----:B------:R-:W-:Y:S01]  /*e530*/  @!P6 ST.E.64 [R8.64], R146 ;  /* 0x000000920800e985 */ /* 0x000fe2000c101b06 */
[----:B------:R-:W-:Y:S02]  /*e540*/  ISETP.GE.AND P6, PT, R32, c[0x0][0x3c8], PT ;  /* 0x0000f20020007a0c */ /* 0x000fe40003fc6270 */
[-C--:B--2---:R-:W-:Y:S02]  /*e550*/  @!P3 LEA R6, P2, R30, R0.reuse, 0x2 ;  /* 0x000000001e06b211 */ /* 0x084fe400078410ff */
[----:B----4-:R-:W-:Y:S02]  /*e560*/  @!P4 LEA R2, P5, R28, R0, 0x2 ;  /* 0x000000001c02c211 */ /* 0x010fe400078a10ff */
[-C--:B------:R-:W-:Y:S02]  /*e570*/  @!P3 LEA.HI.X R7, R30, R4.reuse, R51, 0x2, P2 ;  /* 0x000000041e07b211 */ /* 0x080fe400010f1433 */
[----:B------:R-:W-:Y:S02]  /*e580*/  @!P4 LEA.HI.X R3, R28, R4, R49, 0x2, P5 ;  /* 0x000000041c03c211 */ /* 0x000fe400028f1431 */
[----:B------:R-:W-:-:S03]  /*e590*/  ISETP.GE.AND P5, PT, R91, c[0x0][0x3c8], PT ;  /* 0x0000f2005b007a0c */ /* 0x000fc60003fa6270 */
[----:B------:R2:W-:Y:S01]  /*e5a0*/  @!P4 ST.E.64 [R2.64], R68 ;  /* 0x000000440200c985 */ /* 0x0005e2000c101b06 */
[----:B------:R-:W-:-:S03]  /*e5b0*/  ISETP.GE.AND P4, PT, R87, c[0x0][0x3c8], PT ;  /* 0x0000f20057007a0c */ /* 0x000fc60003f86270 */
[----:B------:R4:W-:Y:S01]  /*e5c0*/  @!P3 ST.E.64 [R6.64], R72 ;  /* 0x000000480600b985 */ /* 0x0009e2000c101b06 */
[----:B------:R-:W-:Y:S02]  /*e5d0*/  ISETP.GE.AND P3, PT, R5, c[0x0][0x3c8], PT ;  /* 0x0000f20005007a0c */ /* 0x000fe40003f66270 */
[----:B--2---:R-:W-:-:S04]  /*e5e0*/  @!P1 LEA R2, P2, R31, R0, 0x2 ;  /* 0x000000001f029211 */ /* 0x004fc800078410ff */
[----:B------:R-:W-:Y:S02]  /*e5f0*/  @!P1 LEA.HI.X R3, R31, R4, R52, 0x2, P2 ;  /* 0x000000041f039211 */ /* 0x000fe400010f1434 */
[----:B------:R-:W-:-:S03]  /*e600*/  @!P6 LEA R10, P2, R32, R0, 0x2 ;  /* 0x00000000200ae211 */ /* 0x000fc600078410ff */
[----:B------:R2:W-:Y:S01]  /*e610*/  @!P1 ST.E.64 [R2.64], R76 ;  /* 0x0000004c02009985 */ /* 0x0005e2000c101b06 */
[----:B------:R-:W-:Y:S02]  /*e620*/  @!P5 LEA R8, P1, R91, R0, 0x2 ;  /* 0x000000005b08d211 */ /* 0x000fe400078210ff */
[----:B------:R-:W-:Y:S02]  /*e630*/  @!P6 LEA.HI.X R11, R32, R4, R54, 0x2, P2 ;  /* 0x00000004200be211 */ /* 0x000fe400010f1436 */
[----:B----4-:R-:W-:Y:S02]  /*e640*/  @!P4 LEA R6, P2, R87, R0, 0x2 ;  /* 0x000000005706c211 */ /* 0x010fe400078410ff */
        /* <DEDUP_REMOVED lines=8> */
.L_x_924:
[----:B------:R-:W-:Y:S05]  /*e6d0*/  BSYNC B0 ;  /* 0x0000000000007941 */ /* 0x000fea0003800000 */
.L_x_923:
[----:B------:R-:W-:Y:S05]  /*e6e0*/  BRA.DIV ~URZ, `(.L_x_925) ;  /* 0x00002fe27f007947 */ /* 0x000fea000b800000 */
[----:B--2---:R2:W1:Y:S04]  /*e6f0*/  SHFL.IDX PT, R4, R12, 0x1, 0x1c1f ;  /* 0x003c1f000c047f89 */ /* 0x00446800000e0000 */
[----:B----4-:R2:W4:Y:S02]  /*e700*/  SHFL.IDX PT, R0, R33, 0x1, 0x1c1f ;  /* 0x003c1f0021007f89 */ /* 0x01052400000e0000 */
.L_x_983:
        /* <DEDUP_REMOVED lines=8> */
[CC--:B----4-:R-:W-:Y:S02]  /*e790*/  @!P2 LEA R10, P6, R14.reuse, R0.reuse, 0x2 ;  /* 0x000000000e0aa211 */ /* 0x0d0fe400078c10ff */
[----:B-12---:R-:W-:Y:S02]  /*e7a0*/  @!P3 LEA R12, P0, R13, R0, 0x2 ;  /* 0x000000000d0cb211 */ /* 0x006fe400078010ff */
[----:B------:R-:W-:Y:S01]  /*e7b0*/  @!P2 LEA.HI.X R11, R14, R4, R34, 0x2, P6 ;  /* 0x000000040e0ba211 */ /* 0x000fe200030f1422 */
[----:B------:R-:W-:Y:S01]  /*e7c0*/  @!P4 IMAD.MOV.U32 R14, RZ, RZ, R0 ;  /* 0x000000ffff0ec224 */ /* 0x000fe200078e0000 */
[----:B------:R-:W-:-:S02]  /*e7d0*/  @!P1 LEA R8, P6, R15, R0, 0x2 ;  /* 0x000000000f089211 */ /* 0x000fc400078c10ff */
[-C--:B------:R-:W-:Y:S02]  /*e7e0*/  @!P3 LEA.HI.X R13, R13, R4.reuse, R35, 0x2, P0 ;  /* 0x000000040d0db211 */ /* 0x080fe400000f1423 */
[----:B------:R-:W-:Y:S01]  /*e7f0*/  @!P1 LEA.HI.X R9, R15, R4, R36, 0x2, P6 ;  /* 0x000000040f099211 */ /* 0x000fe200030f1424 */
[----:B------:R-:W-:Y:S01]  /*e800*/  @!P4 IMAD.MOV.U32 R15, RZ, RZ, R4 ;  /* 0x000000ffff0fc224 */ /* 0x000fe200078e0004 */
[----:B------:R-:W-:Y:S02]  /*e810*/  ISETP.GE.AND P0, PT, R17, c[0x0][0x3c8], PT ;  /* 0x0000f20011007a0c */ /* 0x000fe40003f06270 */
[C---:B------:R-:W-:Y:S01]  /*e820*/  @!P5 LEA R6, P6, R16.reuse, R0, 0x2 ;  /* 0x000000001006d211 */ /* 0x040fe200078c10ff */
[C---:B------:R-:W-:Y:S01]  /*e830*/  @!P4 IMAD.WIDE R14, R229.reuse, 0x4, R14 ;  /* 0x00000004e50ec825 */ /* 0x040fe200078e020e */
[----:B---3--:R-:W-:Y:S02]  /*e840*/  IADD3 R33, R229, 0xb0, RZ ;  /* 0x000000b0e5217810 */ /* 0x008fe40007ffe0ff */
[----:B------:R-:W-:-:S02]  /*e850*/  @!P5 LEA.HI.X R7, R16, R4, R37, 0x2, P6 ;  /* 0x000000041007d211 */ /* 0x000fc400030f1425 */
[----:B------:R-:W-:Y:S01]  /*e860*/  @!P4 ST.E.64 [R14.64], R160 ;  /* 0x000000a00e00c985 */ /* 0x000fe2000c101b06 */
[----:B------:R-:W-:Y:S02]  /*e870*/  ISETP.GE.AND P4, PT, R18, c[0x0][0x3c8], PT ;  /* 0x0000f20012007a0c */ /* 0x000fe40003f86270 */
[----:B------:R-:W-:Y:S01]  /*e880*/  SHF.R.S32.HI R33, RZ, 0x1f, R33 ;  /* 0x0000001fff217819 */ /* 0x000fe20000011421 */
[----:B------:R-:W-:Y:S01]  /*e890*/  @!P3 ST.E.64 [R12.64], R154 ;  /* 0x0000009a0c00b985 */ /* 0x000fe2000c101b06 */
[----:B------:R-:W-:Y:S02]  /*e8a0*/  @!P0 LEA R2, P6, R17, R0, 0x2 ;  /* 0x0000000011028211 */ /* 0x000fe400078c10ff */
[----:B------:R-:W-:Y:S01]  /*e8b0*/  ISETP.GE.AND P3, PT, R19, c[0x0][0x3c8], PT ;  /* 0x0000f20013007a0c */ /* 0x000fe20003f66270 */
[----:B------:R-:W-:Y:S01]  /*e8c0*/  @!P2 ST.E.64 [R10.64], R150 ;  /* 0x000000960a00a985 */ /* 0x000fe2000c101b06 */
[----:B------:R-:W-:Y:S02]  /*e8d0*/  ISETP.GE.AND P2, PT, R21, c[0x0][0x3c8], PT ;  /* 0x0000f20015007a0c */ /* 0x000fe40003f46270 */
[----:B------:R-:W-:Y:S01]  /*e8e0*/  @!P0 LEA.HI.X R3, R17, R4, R38, 0x2, P6 ;  /* 0x0000000411038211 */ /* 0x000fe200030f1426 */
[----:B------:R-:W-:Y:S01]  /*e8f0*/  @!P1 ST.E.64 [R8.64], R106 ;  /* 0x0000006a08009985 */ /* 0x000fe2000c101b06 */
[----:B------:R-:W-:-:S03]  /*e900*/  ISETP.GE.AND P1, PT, R20, c[0x0][0x3c8], PT ;  /* 0x0000f20014007a0c */ /* 0x000fc60003f26270 */
[----:B------:R1:W-:Y:S01]  /*e910*/  @!P5 ST.E.64 [R6.64], R92 ;  /* 0x0000005c0600d985 */ /* 0x0003e2000c101b06 */
[----:B------:R-:W-:-:S03]  /*e920*/  ISETP.GE.AND P5, PT, R22, c[0x0][0x3c8], PT ;  /* 0x0000f20016007a0c */ /* 0x000fc60003fa6270 */
[----:B------:R2:W-:Y:S01]  /*e930*/  @!P0 ST.E.64 [R2.64], R84 ;  /* 0x0000005402008985 */ /* 0x0005e2000c101b06 */
        /* <DEDUP_REMOVED lines=72> */
.L_x_905:
[----:B------:R-:W2:Y:S04]  /*edc0*/  LDL.LU R7, [R1+0x18] ;  /* 0x0000180001077983 */ /* 0x000ea80000300800 */
[----:B------:R-:W3:Y:S01]  /*edd0*/  LDL R6, [R1+0xc] ;  /* 0x00000c0001067983 */ /* 0x000ee20000100800 */
[----:B------:R-:W-:Y:S01]  /*ede0*/  ISETP.NE.U32.AND P1, PT, RZ, c[0x0][0x508], PT ;  /* 0x00014200ff007a0c */ /* 0x000fe20003f25070 */
[----:B------:R-:W-:Y:S01]  /*edf0*/  IMAD.MOV.U32 R4, RZ, RZ, 0x4 ;  /* 0x00000004ff047424 */ /* 0x000fe200078e00ff */
[----:B------:R-:W-:Y:S01]  /*ee00*/  ISETP.NE.U32.AND P2, PT, RZ, c[0x0][0x500], PT ;  /* 0x00014000ff007a0c */ /* 0x000fe20003f45070 */
[----:B------:R-:W-:Y:S01]  /*ee10*/  IMAD.MOV.U32 R0, RZ, RZ, RZ ;  /* 0x000000ffff007224 */ /* 0x000fe200078e00ff */
[----:B------:R-:W-:Y:S01]  /*ee20*/  ISETP.NE.AND.EX P1, PT, RZ, c[0x0][0x50c], PT, P1 ;  /* 0x00014300ff007a0c */ /* 0x000fe20003f25310 */
[----:B------:R-:W-:Y:S01]  /*ee30*/  IMAD.MOV.U32 R18, RZ, RZ, c[0x0][0x388] ;  /* 0x0000e200ff127624 */ /* 0x000fe200078e00ff */
[----:B------:R-:W-:Y:S01]  /*ee40*/  ISETP.NE.AND.EX P2, PT, RZ, c[0x0][0x504], PT, P2 ;  /* 0x00014100ff007a0c */ /* 0x000fe20003f45320 */
[----:B-1----:R-:W-:-:S10]  /*ee50*/  IMAD.WIDE R4, R243, R4, c[0x0][0x500] ;  /* 0x00014000f3047625 */ /* 0x002fd400078e0204 */
[C---:B------:R-:W-:Y:S02]  /*ee60*/  @P1 LEA R2, P0, R243.reuse, c[0x0][0x508], 0x2 ;  /* 0x00014200f3021a11 */ /* 0x040fe400078010ff */
[----:B------:R1:W5:Y:S02]  /*ee70*/  @P2 LDG.E R0, [R4.64] ;  /* 0x0000000604002981 */ /* 0x000364000c1e1900 */
[----:B---3--:R-:W-:-:S05]  /*ee80*/  @P1 LEA.HI.X R3, R243, c[0x0][0x50c], R6, 0x2, P0 ;  /* 0x00014300f3031a11 */ /* 0x008fca00000f1406 */
[----:B------:R1:W5:Y:S01]  /*ee90*/  @P1 LDG.E R18, [R2.64] ;  /* 0x0000000602121981 */ /* 0x000362000c1e1900 */
[----:B--2---:R-:W-:-:S04]  /*eea0*/  ISETP.NE.AND P0, PT, R7, RZ, PT ;  /* 0x000000ff0700720c */ /* 0x004fc80003f05270 */
[----:B------:R-:W-:Y:S01]  /*eeb0*/  SEL R17, R7, c[0x0][0x3d4], P0 ;  /* 0x0000f50007117a07 */ /* 0x000fe20000000000 */
[----:B------:R-:W-:Y:S05]  /*eec0*/  @P1 BRA `(.L_x_926) ;  /* 0x0000004000001947 */ /* 0x000fea0003800000 */
[----:B------:R-:W-:Y:S05]  /*eed0*/  @!P2 BRA `(.L_x_926) ;  /* 0x000000300000a947 */ /* 0x000fea0003800000 */
[----:B-1----:R1:W2:Y:S04]  /*eee0*/  LDG.E R2, [R4.64] ;  /* 0x0000000604027981 */ /* 0x0022a8000c1e1900 */
[----:B-1----:R-:W2:Y:S02]  /*eef0*/  LDG.E R4, [R4.64+0x4] ;  /* 0x0000040604047981 */ /* 0x002ea4000c1e1900 */
[----:B--2--5:R-:W-:Y:S02]  /*ef00*/  IADD3 R18, -R2, R4, RZ ;  /* 0x0000000402127210 */ /* 0x024fe40007ffe1ff */
.L_x_926:
        /* <DEDUP_REMOVED lines=8> */
[----:B------:R-:W-:-:S04]  /*ef90*/  IADD3 R9, R233, R3, RZ ;  /* 0x00000003e9097210 */ /* 0x000fc80007ffe0ff */
[----:B------:R-:W-:-:S13]  /*efa0*/  ISETP.GE.AND P0, PT, R9, R2, PT ;  /* 0x000000020900720c */ /* 0x000fda0003f06270 */
[----:B------:R-:W-:Y:S05]  /*efb0*/  @P0 BRA `(.L_x_928) ;  /* 0x000002d000000947 */ /* 0x000fea0003800000 */
[----:B------:R-:W2:Y:S04]  /*efc0*/  LDL R4, [R1] ;  /* 0x0000000001047983 */ /* 0x000ea80000100800 */
[----:B------:R-:W3:Y:S01]  /*efd0*/  LDL.LU R21, [R1+0x1c] ;  /* 0x00001c0001157983 */ /* 0x000ee20000300800 */
[----:B------:R-:W-:Y:S01]  /*efe0*/  IMAD.MOV.U32 R2, RZ, RZ, 0x368 ;  /* 0x00000368ff027424 */ /* 0x000fe200078e00ff */
[----:B------:R-:W-:-:S04]  /*eff0*/  ISETP.GT.AND P2, PT, R17, 0x1, PT ;  /* 0x000000011100780c */ /* 0x000fc80003f44270 */
[----:B------:R-:W-:-:S04]  /*f000*/  SEL R2, R2, 0x328, P2 ;  /* 0x0000032802027807 */ /* 0x000fc80001000000 */
[----:B------:R1:W4:Y:S08]  /*f010*/  LDC.64 R10, c[0x0][R2+0x170] ;  /* 0x00005c00020a7b82 */ /* 0x0003300000000a00 */
[----:B------:R1:W2:Y:S08]  /*f020*/  LDC.64 R6, c[0x0][R2+0x168] ;  /* 0x00005a0002067b82 */ /* 0x0002b00000000a00 */
[----:B------:R1:W5:Y:S08]  /*f030*/  LDC.64 R14, c[0x0][R2+0x178] ;  /* 0x00005e00020e7b82 */ /* 0x0003700000000a00 */
[----:B------:R1:W2:Y:S02]  /*f040*/  LDC.64 R12, c[0x0][R2+0x160] ;  /* 0x00005800020c7b82 */ /* 0x0002a40000000a00 */
[----:B-1----:R-:W-:-:S02]  /*f050*/  IMAD.MOV.U32 R2, RZ, RZ, c[0x0][0x4e8] ;  /* 0x00013a00ff027624 */ /* 0x002fc400078e00ff */
[----:B----4-:R-:W-:-:S03]  /*f060*/  IMAD R3, R11, R8, RZ ;  /* 0x000000080b037224 */ /* 0x010fc600078e02ff */
[----:B------:R-:W-:Y:S02]  /*f070*/  ISETP.NE.AND P0, PT, R2, 0x1, PT ;  /* 0x000000010200780c */ /* 0x000fe40003f05270 */
[----:B------:R-:W-:-:S11]  /*f080*/  MOV R2, R9 ;  /* 0x0000000900027202 */ /* 0x000fd60000000f00 */
[----:B------:R-:W-:-:S05]  /*f090*/  @P0 IMAD.HI.U32 R19, R9, c[0x0][0x4ec], RZ ;  /* 0x00013b0009130a27 */ /* 0x000fca00078e00ff */
[----:B------:R-:W-:Y:S01]  /*f0a0*/  @P0 SHF.R.U32.HI R2, RZ, c[0x0][0x4f0], R19 ;  /* 0x00013c00ff020a19 */ /* 0x000fe20000011613 */
[-C--:B--2---:R-:W-:Y:S02]  /*f0b0*/  IMAD R11, R7, R4.reuse, RZ ;  /* 0x00000004070b7224 */ /* 0x084fe400078e02ff */
[----:B------:R-:W-:-:S04]  /*f0c0*/  IMAD.WIDE.U32 R6, R6, R4, RZ ;  /* 0x0000000406067225 */ /* 0x000fc800078e00ff */
[----:B------:R-:W-:-:S04]  /*f0d0*/  IMAD.WIDE.U32 R4, R10, R8, RZ ;  /* 0x000000080a047225 */ /* 0x000fc800078e00ff */
[----:B------:R-:W-:Y:S01]  /*f0e0*/  IMAD R10, R10, R20, R3 ;  /* 0x000000140a0a7224 */ /* 0x000fe200078e0203 */
[----:B---3--:R-:W-:Y:S01]  /*f0f0*/  SEL R3, R21, RZ, P2 ;  /* 0x000000ff15037207 */ /* 0x008fe20001000000 */
[----:B------:R-:W-:Y:S01]  /*f100*/  IMAD.IADD R11, R7, 0x1, R11 ;  /* 0x00000001070b7824 */ /* 0x000fe200078e020b */
[----:B------:R-:W-:Y:S01]  /*f110*/  IADD3 R19, P1, P0, R4, R6, R0 ;  /* 0x0000000604137210 */ /* 0x000fe2000783e000 */
[----:B------:R-:W-:Y:S01]  /*f120*/  IMAD.MOV R6, RZ, RZ, -R2 ;  /* 0x000000ffff067224 */ /* 0x000fe200078e0a02 */
[----:B------:R-:W-:Y:S01]  /*f130*/  IADD3 R7, R5, R10, RZ ;  /* 0x0000000a05077210 */ /* 0x000fe20007ffe0ff */
        /* <DEDUP_REMOVED lines=21> */
.L_x_928:
[----:B------:R-:W-:Y:S05]  /*f290*/  BSYNC B0 ;  /* 0x0000000000007941 */ /* 0x000fea0003800000 */
.L_x_927:
[----:B------:R-:W-:-:S13]  /*f2a0*/  ISETP.GT.AND P0, PT, R17, 0x1, PT ;  /* 0x000000011100780c */ /* 0x000fda0003f04270 */
[----:B------:R-:W-:Y:S05]  /*f2b0*/  @P0 BRA `(.L_x_920) ;  /* 0x000007e000000947 */ /* 0x000fea0003800000 */
[----:B-1----:R-:W2:Y:S04]  /*f2c0*/  LDL.LU R2, [R1] ;  /* 0x0000000001027983 */ /* 0x002ea80000300800 */
[----:B------:R-:W3:Y:S01]  /*f2d0*/  LDL R5, [R1+0x40] ;  /* 0x0000400001057983 */ /* 0x000ee20000100800 */
[----:B------:R-:W-:-:S03]  /*f2e0*/  IMAD R4, R16, c[0x0][0x3a0], RZ ;  /* 0x0000e80010047a24 */ /* 0x000fc600078e02ff */
[----:B------:R-:W1:Y:S02]  /*f2f0*/  S2R R10, SR_TID.X ;  /* 0x00000000000a7919 */ /* 0x000e640000002100 */
[----:B-1----:R-:W-:-:S04]  /*f300*/  SHF.R.S32.HI R9, RZ, 0x1f, R10 ;  /* 0x0000001fff097819 */ /* 0x002fc8000001140a */
[----:B------:R-:W-:-:S04]  /*f310*/  LEA.HI R9, R9, R10, RZ, 0x3 ;  /* 0x0000000a09097211 */ /* 0x000fc800078f18ff */
[----:B------:R-:W-:-:S04]  /*f320*/  SHF.R.S32.HI R9, RZ, 0x3, R9 ;  /* 0x00000003ff097819 */ /* 0x000fc80000011409 */
[----:B------:R-:W-:Y:S02]  /*f330*/  IADD3 R11, R9, R233, RZ ;  /* 0x000000e9090b7210 */ /* 0x000fe40007ffe0ff */
[----:B--2---:R-:W-:Y:S02]  /*f340*/  MOV R7, R2 ;  /* 0x0000000200077202 */ /* 0x004fe40000000f00 */
[----:B------:R-:W-:-:S04]  /*f350*/  MOV R2, c[0x0][0x4e8] ;  /* 0x00013a0000027a02 */ /* 0x000fc80000000f00 */
[----:B------:R-:W-:Y:S01]  /*f360*/  ISETP.NE.AND P0, PT, R2, 0x1, PT ;  /* 0x000000010200780c */ /* 0x000fe20003f05270 */
[----:B------:R-:W-:-:S04]  /*f370*/  IMAD.WIDE.U32 R2, R0, c[0x0][0x3a0], RZ ;  /* 0x0000e80000027a25 */ /* 0x000fc800078e00ff */
[----:B------:R-:W-:Y:S01]  /*f380*/  IMAD R0, R0, c[0x0][0x3a4], R4 ;  /* 0x0000e90000007a24 */ /* 0x000fe200078e0204 */
[----:B---3--:R-:W-:Y:S01]  /*f390*/  IADD3 R4, R5, R233, RZ ;  /* 0x000000e905047210 */ /* 0x008fe20007ffe0ff */
[----:B------:R-:W-:-:S03]  /*f3a0*/  IMAD R5, R20, c[0x0][0x3f0], RZ ;  /* 0x0000fc0014057a24 */ /* 0x000fc600078e02ff */
[----:B------:R-:W-:Y:S02]  /*f3b0*/  IADD3 R3, R3, R0, RZ ;  /* 0x0000000003037210 */ /* 0x000fe40007ffe0ff */
[----:B------:R-:W-:Y:S01]  /*f3c0*/  MOV R0, R4 ;  /* 0x0000000400007202 */ /* 0x000fe20000000f00 */
[----:B------:R-:W-:-:S04]  /*f3d0*/  @P0 IMAD.HI.U32 R6, R4, c[0x0][0x4ec], RZ ;  /* 0x00013b0004060a27 */ /* 0x000fc800078e00ff */
[----:B------:R-:W-:Y:S01]  /*f3e0*/  IMAD.WIDE.U32 R2, R7, c[0x0][0x3e8], R2 ;  /* 0x0000fa0007027a25 */ /* 0x000fe200078e0002 */
[----:B------:R-:W-:-:S03]  /*f3f0*/  @P0 SHF.R.U32.HI R0, RZ, c[0x0][0x4f0], R6 ;  /* 0x00013c00ff000a19 */ /* 0x000fc60000011606 */
[----:B------:R-:W-:Y:S01]  /*f400*/  IMAD R3, R7, c[0x0][0x3ec], R3 ;  /* 0x0000fb0007037a24 */ /* 0x000fe200078e0203 */
[----:B------:R-:W-:Y:S01]  /*f410*/  SHF.R.S32.HI R6, RZ, 0x1f, R0 ;  /* 0x0000001fff067819 */ /* 0x000fe20000011400 */
[----:B------:R-:W-:Y:S01]  /*f420*/  IMAD R7, R8, c[0x0][0x3f4], R5 ;  /* 0x0000fd0008077a24 */ /* 0x000fe200078e0205 */
[----:B------:R-:W-:Y:S01]  /*f430*/  IADD3 R5, -R0, RZ, RZ ;  /* 0x000000ff00057210 */ /* 0x000fe20007ffe1ff */
[----:B------:R-:W-:-:S04]  /*f440*/  IMAD.WIDE.U32 R2, R8, c[0x0][0x3f0], R2 ;  /* 0x0000fc0008027a25 */ /* 0x000fc800078e0002 */
[----:B------:R-:W-:Y:S01]  /*f450*/  IMAD R6, R6, c[0x0][0x3e0], RZ ;  /* 0x0000f80006067a24 */ /* 0x000fe200078e02ff */
[----:B------:R-:W-:Y:S01]  /*f460*/  IADD3 R3, R3, R7, RZ ;  /* 0x0000000703037210 */ /* 0x000fe20007ffe0ff */
        /* <DEDUP_REMOVED lines=13> */
.L_x_984:
[----:B------:R-:W-:Y:S05]  /*f540*/  BRA.DIV ~URZ, `(.L_x_930) ;  /* 0x000022b27f007947 */ /* 0x000fea000b800000 */
[----:B------:R3:W4:Y:S02]  /*f550*/  SHFL.IDX PT, R0, R12, RZ, 0x181f ;  /* 0x00181fff0c007589 */ /* 0x00072400000e0000 */
.L_x_985:
[----:B------:R-:W-:Y:S01]  /*f560*/  IMAD R10, R18, c[0x0][0x4e8], RZ ;  /* 0x00013a00120a7a24 */ /* 0x000fe200078e02ff */
[----:B------:R-:W-:Y:S04]  /*f570*/  BSSY B0, `(.L_x_931) ;  /* 0x0000011000007945 */ /* 0x000fe80003800000 */
[----:B------:R-:W-:-:S13]  /*f580*/  ISETP.GE.AND P0, PT, R11, R10, PT ;  /* 0x0000000a0b00720c */ /* 0x000fda0003f06270 */
        /* <DEDUP_REMOVED lines=15> */
.L_x_932:
[----:B------:R-:W-:Y:S05]  /*f680*/  BSYNC B0 ;  /* 0x0000000000007941 */ /* 0x000fea0003800000 */
.L_x_931:
[----:B------:R-:W-:Y:S05]  /*f690*/  BRA.DIV ~URZ, `(.L_x_933) ;  /* 0x000021c27f007947 */ /* 0x000fea000b800000 */
[----:B--2---:R2:W1:Y:S04]  /*f6a0*/  SHFL.IDX PT, R8, R9, 0x1, 0x181f ;  /* 0x00381f0009087f89 */ /* 0x00446800000e0000 */
[----:B----4-:R2:W4:Y:S02]  /*f6b0*/  SHFL.IDX PT, R0, R12, 0x1, 0x181f ;  /* 0x00381f000c007f89 */ /* 0x01052400000e0000 */
.L_x_986:
        /* <DEDUP_REMOVED lines=18> */
.L_x_935:
[----:B------:R-:W-:Y:S05]  /*f7e0*/  BSYNC B0 ;  /* 0x0000000000007941 */ /* 0x000fea0003800000 */
.L_x_934:
[----:B------:R-:W-:Y:S05]  /*f7f0*/  BRA.DIV ~URZ, `(.L_x_936) ;  /* 0x000021227f007947 */ /* 0x000fea000b800000 */
[----:B-1----:R1:W2:Y:S02]  /*f800*/  SHFL.IDX PT, R8, R9, 0x2, 0x181f ;  /* 0x00581f0009087f89 */ /* 0x0022a400000e0000 */
.L_x_987:
[----:B------:R-:W-:Y:S05]  /*f810*/  BRA.DIV ~URZ, `(.L_x_937) ;  /* 0x000021727f007947 */ /* 0x000fea000b800000 */
[----:B----4-:R4:W1:Y:S02]  /*f820*/  SHFL.IDX PT, R0, R12, 0x2, 0x181f ;  /* 0x00581f000c007f89 */ /* 0x01086400000e0000 */
.L_x_988:
        /* <DEDUP_REMOVED lines=18> */
.L_x_939:
[----:B------:R-:W-:Y:S05]  /*f950*/  BSYNC B0 ;  /* 0x0000000000007941 */ /* 0x000fea0003800000 */
.L_x_938:
[----:B------:R-:W-:Y:S05]  /*f960*/  BRA.DIV ~URZ, `(.L_x_940) ;  /* 0x000020827f007947 */ /* 0x000fea000b800000 */
[----:B--2---:R2:W3:Y:S04]  /*f970*/  SHFL.IDX PT, R8, R9, 0x3, 0x181f ;  /* 0x00781f0009087f89 */ /* 0x0044e800000e0000 */
[----:B-1----:R2:W1:Y:S02]  /*f980*/  SHFL.IDX PT, R0, R12, 0x3, 0x181f ;  /* 0x00781f000c007f89 */ /* 0x00246400000e0000 */
.L_x_989:
[----:B------:R-:W-:-:S04]  /*f990*/  IADD3 R11, R11, 0x60, RZ ;  /* 0x000000600b0b7810 */ /* 0x000fc80007ffe0ff */
[----:B------:R-:W-:-:S13]  /*f9a0*/  ISETP.GE.AND P0, PT, R11, R10, PT ;  /* 0x0000000a0b00720c */ /* 0x000fda0003f06270 */
[----:B------:R-:W-:Y:S05]  /*f9b0*/  @P0 BRA `(.L_x_920) ;  /* 0x000000e000000947 */ /* 0x000fea0003800000 */
[----:B--234-:R-:W2:Y:S04]  /*f9c0*/  LDL R12, [R1+0x14] ;  /* 0x00001400010c7983 */ /* 0x01cea80000100800 */
[----:B------:R-:W3:Y:S01]  /*f9d0*/  LDL R9, [R1+0x10] ;  /* 0x0000100001097983 */ /* 0x000ee20000100800 */
        /* <DEDUP_REMOVED lines=12> */
.L_x_920:
[----:B------:R-:W-:Y:S05]  /*faa0*/  BSYNC B1 ;  /* 0x0000000000017941 */ /* 0x000fea0003800000 */
.L_x_904:
        /* <DEDUP_REMOVED lines=8> */
[----:B--2---:R-:W-:Y:S01]  /*fb30*/  IMAD.MOV.U32 R7, RZ, RZ, RZ ;  /* 0x000000ffff077224 */ /* 0x004fe200078e00ff */
[----:B----4-:R-:W-:-:S04]  /*fb40*/  LOP3.LUT R14, R0, 0x1f, RZ, 0xc0, !PT ;  /* 0x0000001f000e7812 */ /* 0x010fc800078ec0ff */
[----:B------:R-:W-:Y:S01]  /*fb50*/  ISETP.NE.AND P5, PT, R14, 0x1f, PT ;  /* 0x0000001f0e00780c */ /* 0x000fe20003fa5270 */
[----:B------:R-:W-:Y:S10]  /*fb60*/  BRA.DIV ~URZ, `(.L_x_942) ;  /* 0x00001f427f007947 */ /* 0x000ff4000b800000 */
[----:B------:R2:W4:Y:S02]  /*fb70*/  SHFL.IDX PT, R9, R86, RZ, 0x1f ;  /* 0x00001fff56097589 */ /* 0x00052400000e0000 */
.L_x_990:
[----:B------:R-:W-:Y:S05]  /*fb80*/  BRA.DIV ~URZ, `(.L_x_943) ;  /* 0x00001f927f007947 */ /* 0x000fea000b800000 */
[----:B---3--:R3:W2:Y:S02]  /*fb90*/  SHFL.IDX PT, R8, R86, 0x1, 0x1f ;  /* 0x00201f0056087f89 */ /* 0x0086a400000e0000 */
.L_x_991:
        /* <DEDUP_REMOVED lines=18> */
.L_x_992:
        /* <DEDUP_REMOVED lines=16> */
.L_x_993:
[----:B---3--:R-:W-:Y:S01]  /*fdc0*/  IMAD R0, R0, c[0x0][0x538], RZ ;  /* 0x00014e0000007a24 */ /* 0x008fe200078e02ff */
[----:B------:R-:W-:Y:S04]  /*fdd0*/  BSSY B1, `(.L_x_946) ;  /* 0x00000c5000017945 */ /* 0x000fe80003800000 */
[----:B--2---:R-:W-:-:S04]  /*fde0*/  IADD3 R8, R0, R8, RZ ;  /* 0x0000000800087210 */ /* 0x004fc80007ffe0ff */
[----:B----4-:R-:W-:-:S13]  /*fdf0*/  ISETP.GT.AND P6, PT, R8, R9, PT ;  /* 0x000000090800720c */ /* 0x010fda0003fc4270 */
[----:B------:R-:W-:Y:S05]  /*fe00*/  @P6 BRA `(.L_x_947) ;  /* 0x0000024000006947 */ /* 0x000fea0003800000 */
.L_x_951:
        /* <DEDUP_REMOVED lines=16> */
.L_x_994:
        /* <DEDUP_REMOVED lines=16> */
.L_x_995:
[----:B--2---:R-:W-:-:S05]  /*10010*/  IMAD R0, R0, c[0x0][0x538], RZ ;  /* 0x00014e0000007a24 */ /* 0x004fca00078e02ff */
[----:B------:R-:W-:-:S04]  /*10020*/  IADD3 R8, R0, R8, RZ ;  /* 0x0000000800087210 */ /* 0x000fc80007ffe0ff */
[----:B------:R-:W-:-:S13]  /*10030*/  ISETP.GT.AND P6, PT, R8, R9, PT ;  /* 0x000000090800720c */ /* 0x000fda0003fc4270 */
[----:B-1----:R-:W-:Y:S05]  /*10040*/  @!P6 BRA `(.L_x_951) ;  /* 0xfffffdc00000e947 */ /* 0x002fea000383ffff */
.L_x_947:
[----:B------:R-:W-:-:S05]  /*10050*/  IADD3 R11, -R0, R8, RZ ;  /* 0x00000008000b7210 */ /* 0x000fca0007ffe1ff */
[----:B------:R-:W-:-:S05]  /*10060*/  IMAD R0, R4, c[0x0][0x538], R11 ;  /* 0x00014e0004007a24 */ /* 0x000fca00078e020b */
[----:B------:R-:W-:Y:S01]  /*10070*/  ISETP.GT.AND P0, PT, R0, R9, PT ;  /* 0x000000090000720c */ /* 0x000fe20003f04270 */
[----:B------:R-:W-:-:S12]  /*10080*/  BRA.DIV ~URZ, `(.L_x_952) ;  /* 0x00001ed27f007947 */ /* 0x000fd8000b800000 */
[----:B------:R-:W-:-:S04]  /*10090*/  VOTE.ANY R12, PT, !P0 ;  /* 0x00000000000c7806 */ /* 0x000fc800040e0100 */
.L_x_996:
[----:B------:R-:W2:Y:S02]  /*100a0*/  POPC R8, R12 ;  /* 0x0000000c00087309 */ /* 0x000ea40000000000 */
[----:B--2---:R-:W-:Y:S01]  /*100b0*/  IADD3 R235, R8, R235, RZ ;  /* 0x000000eb08eb7210 */ /* 0x004fe20007ffe0ff */
[----:B------:R-:W-:Y:S05]  /*100c0*/  BRA.DIV ~URZ, `(.L_x_953) ;  /* 0x00001ee27f007947 */ /* 0x000fea000b800000 */
[----:B------:R2:W3:Y:S04]  /*100d0*/  SHFL.IDX PT, R10, R6, R8, 0x1f ;  /* 0x00001f08060a7589 */ /* 0x0004e800000e0000 */
[----:B------:R2:W4:Y:S02]  /*100e0*/  SHFL.IDX PT, R7, R7, R8, 0x1f ;  /* 0x00001f0807077589 */ /* 0x00052400000e0000 */
.L_x_997:
[----:B------:R-:W-:Y:S01]  /*100f0*/  ISETP.NE.AND P0, PT, R12, RZ, PT ;  /* 0x000000ff0c00720c */ /* 0x000fe20003f05270 */
[----:B------:R-:W-:-:S12]  /*10100*/  BSSY B0, `(.L_x_954) ;  /* 0x0000005000007945 */ /* 0x000fd80003800000 */
[----:B------:R-:W-:Y:S05]  /*10110*/  @!P0 BRA `(.L_x_955) ;  /* 0x0000003000008947 */ /* 0x000fea0003800000 */
[----:B------:R-:W-:Y:S01]  /*10120*/  IADD3 R3, R8, -0x1, RZ ;  /* 0xffffffff08037810 */ /* 0x000fe20007ffe0ff */
[----:B------:R-:W-:Y:S05]  /*10130*/  BRA.DIV ~URZ, `(.L_x_956) ;  /* 0x00001f427f007947 */ /* 0x000fea000b800000 */
[----:B------:R1:W2:Y:S02]  /*10140*/  SHFL.IDX PT, R13, R4, R3, 0x1f ;  /* 0x00001f03040d7589 */ /* 0x0002a400000e0000 */
.L_x_955:
[----:B------:R-:W-:Y:S05]  /*10150*/  BSYNC B0 ;  /* 0x0000000000007941 */ /* 0x000fea0003800000 */
.L_x_954:
        /* <DEDUP_REMOVED lines=66> */
.L_x_958:
        /* <DEDUP_REMOVED lines=66> */
.L_x_959:
[----:B------:R-:W-:Y:S05]  /*109a0*/  BSYNC B0 ;  /* 0x0000000000007941 */ /* 0x000fea0003800000 */
.L_x_957:
[----:B------:R-:W-:-:S04]  /*109b0*/  LOP3.LUT R2, RZ, R2, RZ, 0x33, !PT ;  /* 0x00000002ff027212 */ /* 0x000fc800078e33ff */
[----:B------:R-:W-:Y:S01]  /*109c0*/  IADD3 R233, R2, R10, RZ ;  /* 0x0000000a02e97210 */ /* 0x000fe20007ffe0ff */
[----:B------:R-:W-:Y:S05]  /*109d0*/  BRA `(.L_x_960) ;  /* 0x0000004000007947 */ /* 0x000fea0003800000 */
.L_x_948:
[----:B------:R-:W-:Y:S01]  /*109e0*/  IMAD.MOV.U32 R232, RZ, RZ, R9 ;  /* 0x000000ffffe87224 */ /* 0x000fe200078e0009 */
[----:B------:R-:W-:Y:S01]  /*109f0*/  MOV R234, RZ ;  /* 0x000000ff00ea7202 */ /* 0x000fe20000000f00 */
[----:B------:R-:W-:Y:S01]  /*10a00*/  IMAD.MOV.U32 R233, RZ, RZ, RZ ;  /* 0x000000ffffe97224 */ /* 0x000fe200078e00ff */
[----:B------:R-:W-:Y:S02]  /*10a10*/  MOV R235, c[0x0][0x53c] ;  /* 0x00014f0000eb7a02 */ /* 0x000fe40000000f00 */
.L_x_960:
[----:B------:R-:W-:Y:S05]  /*10a20*/  BSYNC B1 ;  /* 0x0000000000017941 */ /* 0x000fea0003800000 */
.L_x_946:
[----:B------:R-:W-:Y:S01]  /*10a30*/  WARPSYNC 0xffffffff ;  /* 0xffffffff00007948 */ /* 0x000fe20003800000 */
[----:B------:R-:W-:Y:S01]  /*10a40*/  BAR.SYNC.DEFER_BLOCKING 0x4, 0x100 ;  /* 0x0104000000007b1d */ /* 0x000fe20000010000 */
[----:B------:R-:W-:-:S13]  /*10a50*/  ISETP.NE.AND P0, PT, R14, RZ, PT ;  /* 0x000000ff0e00720c */ /* 0x000fda0003f05270 */
[----:B------:R2:W-:Y:S04]  /*10a60*/  @!P0 STS.128 [0x18100], R232 ;  /* 0x018100e8ff008388 */ /* 0x0005e80000000c00 */
[----:B------:R-:W-:Y:S06]  /*10a70*/  BAR.ARV 0x5, 0x100 ;  /* 0x0144000000007b1d */ /* 0x000fec0000002000 */
.L_x_941:
[----:B-1----:R-:W-:-:S13]  /*10a80*/  ISETP.GE.AND P0, PT, R235, c[0x0][0x53c], PT ;  /* 0x00014f00eb007a0c */ /* 0x002fda0003f06270 */
[----:B--23--:R-:W-:Y:S01]  /*10a90*/  @P0 CALL.REL.NOINC `(.L_x_961) ;  /* 0x0000001000000944 */ /* 0x00cfe20003c00000 */
[----:B------:R-:W-:Y:S05]  /*10aa0*/  BRA `(.L_x_962) ;  /* 0xffff0e7000007947 */ /* 0x000fea000383ffff */
.L_x_961:
[----:B------:R-:W-:Y:S05]  /*10ab0*/  EXIT ;  /* 0x000000000000794d */ /* 0x000fea0003800000 */
.L_x_864:
[----:B------:R-:W-:Y:S01]  /*10ac0*/  IMAD.MOV.U32 R0, RZ, RZ, R5 ;  /* 0x000000ffff007224 */ /* 0x000fe200078e0005 */
[----:B------:R-:W-:Y:S02]  /*10ad0*/  MOV R2, 0x1 ;  /* 0x0000000100027802 */ /* 0x000fe40000000f00 */
[----:B------:R-:W-:Y:S02]  /*10ae0*/  MOV R3, 0x10b00 ;  /* 0x00010b0000037802 */ /* 0x000fe40000000f00 */
[----:B--2---:R-:W-:Y:S05]  /*10af0*/  CALL.REL.NOINC `($__internal_20_$__cuda_sm70_shflsync_up_p) ;  /* 0x0000168000007944 */ /* 0x004fea0003c00000 */
[----:B------:R-:W-:Y:S01]  /*10b00*/  MOV R0, R4 ;  /* 0x0000000400007202 */ /* 0x000fe20000000f00 */
[----:B------:R-:W-:Y:S05]  /*10b10*/  BRA `(.L_x_963) ;  /* 0xfffef92000007947 */ /* 0x000fea000383ffff */
.L_x_865:
[----:B------:R-:W-:Y:S01]  /*10b20*/  IMAD.MOV.U32 R0, RZ, RZ, R5 ;  /* 0x000000ffff007224 */ /* 0x000fe200078e0005 */
[----:B------:R-:W-:Y:S02]  /*10b30*/  MOV R2, 0x2 ;  /* 0x0000000200027802 */ /* 0x000fe40000000f00 */
[----:B------:R-:W-:Y:S02]  /*10b40*/  MOV R3, 0x10b60 ;  /* 0x00010b6000037802 */ /* 0x000fe40000000f00 */
[----:B--2---:R-:W-:Y:S05]  /*10b50*/  CALL.REL.NOINC `($__internal_20_$__cuda_sm70_shflsync_up_p) ;  /* 0x0000162000007944 */ /* 0x004fea0003c00000 */
[----:B------:R-:W-:Y:S01]  /*10b60*/  SEL R0, R4, RZ, P4 ;  /* 0x000000ff04007207 */ /* 0x000fe20002000000 */
[----:B------:R-:W-:Y:S01]  /*10b70*/  IMAD.MOV.U32 R2, RZ, RZ, 0x4 ;  /* 0x00000004ff027424 */ /* 0x000fe200078e00ff */
[----:B------:R-:W-:-:S03]  /*10b80*/  MOV R3, 0x10bb0 ;  /* 0x00010bb000037802 */ /* 0x000fc60000000f00 */
[----:B------:R-:W-:Y:S02]  /*10b90*/  IMAD.IADD R0, R5, 0x1, R0 ;  /* 0x0000000105007824 */ /* 0x000fe400078e0200 */
[----:B------:R-:W-:Y:S05]  /*10ba0*/  CALL.REL.NOINC `($__internal_20_$__cuda_sm70_shflsync_up_p) ;  /* 0x000015d000007944 */ /* 0x000fea0003c00000 */
        /* <DEDUP_REMOVED lines=13> */
[----:B------:R-:W-:Y:S01]  /*10c80*/  IMAD.IADD R4, R0, 0x1, R4 ;  /* 0x0000000100047824 */ /* 0x000fe200078e0204 */
[----:B------:R-:W-:-:S03]  /*10c90*/  MOV R0, 0x1f ;  /* 0x0000001f00007802 */ /* 0x000fc60000000f00 */
[----:B------:R-:W-:Y:S02]  /*10ca0*/  IMAD.MOV.U32 R5, RZ, RZ, R4 ;  /* 0x000000ffff057224 */ /* 0x000fe400078e0004 */
[----:B------:R-:W-:Y:S05]  /*10cb0*/  CALL.REL.NOINC `($__internal_19_$__cuda_sm70_shflsync_idx_p) ;  /* 0x0000147000007944 */ /* 0x000fea0003c00000 */
[----:B------:R-:W-:Y:S05]  /*10cc0*/  BRA `(.L_x_964) ;  /* 0xfffef87000007947 */ /* 0x000fea000383ffff */
.L_x_867:
[----:B------:R-:W-:Y:S02]  /*10cd0*/  SEL R0, RZ, 0x1, P0 ;  /* 0x00000001ff007807 */ /* 0x000fe40000000000 */
[----:B------:R-:W-:Y:S02]  /*10ce0*/  MOV R2, 0x10d00 ;  /* 0x00010d0000027802 */ /* 0x000fe40000000f00 */
[----:B------:R-:W-:Y:S05]  /*10cf0*/  CALL.REL.NOINC `($__internal_21_$__cuda_sm70_votesync_ballot) ;  /* 0x000014f000007944 */ /* 0x000fea0003c00000 */
[----:B------:R-:W-:Y:S01]  /*10d00*/  MOV R10, R0 ;  /* 0x00000000000a7202 */ /* 0x000fe20000000f00 */
[----:B------:R-:W-:Y:S05]  /*10d10*/  BRA `(.L_x_965) ;  /* 0xfffef8b000007947 */ /* 0x000fea000383ffff */
.L_x_868:
[----:B------:R-:W-:Y:S01]  /*10d20*/  IMAD.MOV.U32 R5, RZ, RZ, R9 ;  /* 0x000000ffff057224 */ /* 0x000fe200078e0009 */
[----:B------:R-:W-:Y:S01]  /*10d30*/  MOV R3, R7 ;  /* 0x0000000700037202 */ /* 0x000fe20000000f00 */
[----:B------:R-:W-:Y:S01]  /*10d40*/  IMAD.MOV.U32 R0, RZ, RZ, 0x1f ;  /* 0x0000001fff007424 */ /* 0x000fe200078e00ff */
[----:B------:R-:W-:Y:S02]  /*10d50*/  MOV R2, 0x10d70 ;  /* 0x00010d7000027802 */ /* 0x000fe40000000f00 */
[----:B------:R-:W-:Y:S05]  /*10d60*/  CALL.REL.NOINC `($__internal_19_$__cuda_sm70_shflsync_idx_p) ;  /* 0x000013c000007944 */ /* 0x000fea0003c00000 */
[----:B------:R-:W-:Y:S01]  /*10d70*/  IMAD.MOV.U32 R233, RZ, RZ, R0 ;  /* 0x000000ffffe97224 */ /* 0x000fe200078e0000 */
[----:B------:R-:W-:Y:S01]  /*10d80*/  MOV R5, R8 ;  /* 0x0000000800057202 */ /* 0x000fe20000000f00 */
[----:B------:R-:W-:Y:S01]  /*10d90*/  IMAD.MOV.U32 R6, RZ, RZ, RZ ;  /* 0x000000ffff067224 */ /* 0x000fe200078e00ff */
[----:B------:R-:W-:Y:S01]  /*10da0*/  MOV R3, R7 ;  /* 0x0000000700037202 */ /* 0x000fe20000000f00 */
[----:B------:R-:W-:Y:S01]  /*10db0*/  IMAD.MOV.U32 R0, RZ, RZ, 0x1f ;  /* 0x0000001fff007424 */ /* 0x000fe200078e00ff */
[----:B------:R-:W-:-:S02]  /*10dc0*/  MOV R2, 0x10de0 ;  /* 0x00010de000027802 */ /* 0x000fc40000000f00 */
[----:B------:R-:W-:Y:S05]  /*10dd0*/  CALL.REL.NOINC `($__internal_19_$__cuda_sm70_shflsync_idx_p) ;  /* 0x0000135000007944 */ /* 0x000fea0003c00000 */
[----:B------:R-:W-:Y:S01]  /*10de0*/  MOV R9, R0 ;  /* 0x0000000000097202 */ /* 0x000fe20000000f00 */
[----:B------:R-:W-:Y:S05]  /*10df0*/  BRA `(.L_x_966) ;  /* 0xfffef83000007947 */ /* 0x000fea000383ffff */
.L_x_871:
[----:B------:R-:W-:Y:S01]  /*10e00*/  IMAD.MOV.U32 R5, RZ, RZ, R4 ;  /* 0x000000ffff057224 */ /* 0x000fe200078e0004 */
[----:B------:R-:W-:-:S02]  /*10e10*/  MOV R0, 0x1f ;  /* 0x0000001f00007802 */ /* 0x000fc40000000f00 */
[----:B------:R-:W-:Y:S02]  /*10e20*/  MOV R2, 0x10e40 ;  /* 0x00010e4000027802 */ /* 0x000fe40000000f00 */
[----:B-123--:R-:W-:Y:S05]  /*10e30*/  CALL.REL.NOINC `($__internal_19_$__cuda_sm70_shflsync_idx_p) ;  /* 0x000012f000007944 */ /* 0x00efea0003c00000 */
[----:B------:R-:W-:Y:S01]  /*10e40*/  MOV R6, R0 ;  /* 0x0000000000067202 */ /* 0x000fe20000000f00 */
[----:B------:R-:W-:Y:S05]  /*10e50*/  BRA `(.L_x_870) ;  /* 0xfffef83000007947 */ /* 0x000fea000383ffff */
.L_x_882:
[----:B------:R-:W-:Y:S01]  /*10e60*/  IMAD.MOV.U32 R5, RZ, RZ, R11 ;  /* 0x000000ffff057224 */ /* 0x000fe200078e000b */
[----:B------:R-:W-:Y:S01]  /*10e70*/  MOV R3, RZ ;  /* 0x000000ff00037202 */ /* 0x000fe20000000f00 */
[----:B------:R-:W-:Y:S01]  /*10e80*/  IMAD.MOV.U32 R0, RZ, RZ, 0x181f ;  /* 0x0000181fff007424 */ /* 0x000fe200078e00ff */
[----:B------:R-:W-:Y:S02]  /*10e90*/  MOV R2, 0x10eb0 ;  /* 0x00010eb000027802 */ /* 0x000fe40000000f00 */
[----:B------:R-:W-:Y:S05]  /*10ea0*/  CALL.REL.NOINC `($__internal_19_$__cuda_sm70_shflsync_idx_p) ;  /* 0x0000128000007944 */ /* 0x000fea0003c00000 */
[----:B------:R-:W-:Y:S01]  /*10eb0*/  MOV R8, R0 ;  /* 0x0000000000087202 */ /* 0x000fe20000000f00 */
[----:B------:R-:W-:Y:S05]  /*10ec0*/  BRA `(.L_x_967) ;  /* 0xffff1a4000007947 */ /* 0x000fea000383ffff */
.L_x_883:
[----:B------:R-:W-:Y:S01]  /*10ed0*/  IMAD.MOV.U32 R5, RZ, RZ, R14 ;  /* 0x000000ffff057224 */ /* 0x000fe200078e000e */
[----:B------:R-:W-:Y:S01]  /*10ee0*/  MOV R3, RZ ;  /* 0x000000ff00037202 */ /* 0x000fe20000000f00 */
[----:B------:R-:W-:Y:S01]  /*10ef0*/  IMAD.MOV.U32 R0, RZ, RZ, 0x181f ;  /* 0x0000181fff007424 */ /* 0x000fe200078e00ff */
[----:B------:R-:W-:Y:S02]  /*10f00*/  MOV R2, 0x10f20 ;  /* 0x00010f2000027802 */ /* 0x000fe40000000f00 */
[----:B-12---:R-:W-:Y:S05]  /*10f10*/  CALL.REL.NOINC `($__internal_19_$__cuda_sm70_shflsync_idx_p) ;  /* 0x0000121000007944 */ /* 0x006fea0003c00000 */
[----:B------:R-:W-:Y:S05]  /*10f20*/  BRA `(.L_x_968) ;  /* 0xffff1a0000007947 */ /* 0x000fea000383ffff */
.L_x_886:
[----:B--2---:R-:W-:Y:S01]  /*10f30*/  IMAD.MOV.U32 R5, RZ, RZ, R11 ;  /* 0x000000ffff057224 */ /* 0x004fe200078e000b */
[----:B------:R-:W-:Y:S01]  /*10f40*/  MOV R3, 0x1 ;  /* 0x0000000100037802 */ /* 0x000fe20000000f00 */
[----:B----4-:R-:W-:Y:S01]  /*10f50*/  IMAD.MOV.U32 R0, RZ, RZ, 0x181f ;  /* 0x0000181fff007424 */ /* 0x010fe200078e00ff */
[----:B------:R-:W-:-:S02]  /*10f60*/  MOV R2, 0x10f80 ;  /* 0x00010f8000027802 */ /* 0x000fc40000000f00 */
[----:B-1-3--:R-:W-:Y:S05]  /*10f70*/  CALL.REL.NOINC `($__internal_19_$__cuda_sm70_shflsync_idx_p) ;  /* 0x000011b000007944 */ /* 0x00afea0003c00000 */
[----:B------:R-:W-:Y:S01]  /*10f80*/  IMAD.MOV.U32 R8, RZ, RZ, R0 ;  /* 0x000000ffff087224 */ /* 0x000fe200078e0000 */
[----:B------:R-:W-:Y:S01]  /*10f90*/  MOV R3, 0x1 ;  /* 0x0000000100037802 */ /* 0x000fe20000000f00 */
[----:B------:R-:W-:Y:S01]  /*10fa0*/  IMAD.MOV.U32 R5, RZ, RZ, R14 ;  /* 0x000000ffff057224 */ /* 0x000fe200078e000e */
[----:B------:R-:W-:-:S02]  /*10fb0*/  MOV R0, 0x181f ;  /* 0x0000181f00007802 */ /* 0x000fc40000000f00 */
[----:B------:R-:W-:Y:S02]  /*10fc0*/  MOV R2, 0x10fe0 ;  /* 0x00010fe000027802 */ /* 0x000fe40000000f00 */
[----:B------:R-:W-:Y:S05]  /*10fd0*/  CALL.REL.NOINC `($__internal_19_$__cuda_sm70_shflsync_idx_p) ;  /* 0x0000115000007944 */ /* 0x000fea0003c00000 */
[----:B------:R-:W-:Y:S05]  /*10fe0*/  BRA `(.L_x_969) ;  /* 0xffff1ac000007947 */ /* 0x000fea000383ffff */
.L_x_889:
[----:B-1----:R-:W-:Y:S01]  /*10ff0*/  IMAD.MOV.U32 R5, RZ, RZ, R11 ;  /* 0x000000ffff057224 */ /* 0x002fe200078e000b */
[----:B------:R-:W-:Y:S01]  /*11000*/  MOV R3, 0x2 ;  /* 0x0000000200037802 */ /* 0x000fe20000000f00 */
[----:B----4-:R-:W-:Y:S01]  /*11010*/  IMAD.MOV.U32 R0, RZ, RZ, 0x181f ;  /* 0x0000181fff007424 */ /* 0x010fe200078e00ff */
[----:B------:R-:W-:Y:S02]  /*11020*/  MOV R2, 0x11040 ;  /* 0x0001104000027802 */ /* 0x000fe40000000f00 */
[----:B--23--:R-:W-:Y:S05]  /*11030*/  CALL.REL.NOINC `($__internal_19_$__cuda_sm70_shflsync_idx_p) ;  /* 0x000010f000007944 */ /* 0x00cfea0003c00000 */
[----:B------:R-:W-:Y:S01]  /*11040*/  MOV R8, R0 ;  /* 0x0000000000087202 */ /* 0x000fe20000000f00 */
[----:B------:R-:W-:Y:S05]  /*11050*/  BRA `(.L_x_970) ;  /* 0xffff1bc000007947 */ /* 0x000fea000383ffff */
.L_x_890:
[----:B------:R-:W-:Y:S01]  /*11060*/  IMAD.MOV.U32 R5, RZ, RZ, R14 ;  /* 0x000000ffff057224 */ /* 0x000fe200078e000e */
[----:B------:R-:W-:Y:S01]  /*11070*/  MOV R3, 0x2 ;  /* 0x0000000200037802 */ /* 0x000fe20000000f00 */
[----:B----4-:R-:W-:Y:S01]  /*11080*/  IMAD.MOV.U32 R0, RZ, RZ, 0x181f ;  /* 0x0000181fff007424 */ /* 0x010fe200078e00ff */
[----:B------:R-:W-:Y:S02]  /*11090*/  MOV R2, 0x110b0 ;  /* 0x000110b000027802 */ /* 0x000fe40000000f00 */
[----:B-123--:R-:W-:Y:S05]  /*110a0*/  CALL.REL.NOINC `($__internal_19_$__cuda_sm70_shflsync_idx_p) ;  /* 0x0000108000007944 */ /* 0x00efea0003c00000 */
[----:B------:R-:W-:Y:S05]  /*110b0*/  BRA `(.L_x_971) ;  /* 0xffff1b8000007947 */ /* 0x000fea000383ffff */
.L_x_893:
[----:B-1----:R-:W-:Y:S01]  /*110c0*/  IMAD.MOV.U32 R5, RZ, RZ, R11 ;  /* 0x000000ffff057224 */ /* 0x002fe200078e000b */
[----:B------:R-:W-:Y:S01]  /*110d0*/  MOV R3, 0x3 ;  /* 0x0000000300037802 */ /* 0x000fe20000000f00 */
[----:B------:R-:W-:Y:S01]  /*110e0*/  IMAD.MOV.U32 R0, RZ, RZ, 0x181f ;  /* 0x0000181fff007424 */ /* 0x000fe200078e00ff */
[----:B------:R-:W-:-:S02]  /*110f0*/  MOV R2, 0x11110 ;  /* 0x0001111000027802 */ /* 0x000fc40000000f00 */
[----:B--234-:R-:W-:Y:S05]  /*11100*/  CALL.REL.NOINC `($__internal_19_$__cuda_sm70_shflsync_idx_p) ;  /* 0x0000102000007944 */ /* 0x01cfea0003c00000 */
[----:B------:R-:W-:Y:S01]  /*11110*/  IMAD.MOV.U32 R6, RZ, RZ, R0 ;  /* 0x000000ffff067224 */ /* 0x000fe200078e0000 */
[----:B------:R-:W-:Y:S01]  /*11120*/  MOV R3, 0x3 ;  /* 0x0000000300037802 */ /* 0x000fe20000000f00 */
[----:B------:R-:W-:Y:S01]  /*11130*/  IMAD.MOV.U32 R5, RZ, RZ, R14 ;  /* 0x000000ffff057224 */ /* 0x000fe200078e000e */
[----:B------:R-:W-:-:S02]  /*11140*/  MOV R0, 0x181f ;  /* 0x0000181f00007802 */ /* 0x000fc40000000f00 */
[----:B------:R-:W-:Y:S02]  /*11150*/  MOV R2, 0x11170 ;  /* 0x0001117000027802 */ /* 0x000fe40000000f00 */
[----:B------:R-:W-:Y:S05]  /*11160*/  CALL.REL.NOINC `($__internal_19_$__cuda_sm70_shflsync_idx_p) ;  /* 0x00000fc000007944 */ /* 0x000fea0003c00000 */
[----:B------:R-:W-:Y:S05]  /*11170*/  BRA `(.L_x_972) ;  /* 0xffff1c4000007947 */ /* 0x000fea000383ffff */
.L_x_900:
[----:B------:R-:W-:Y:S01]  /*11180*/  IMAD.MOV.U32 R2, RZ, RZ, R226 ;  /* 0x000000ffff027224 */ /* 0x000fe200078e00e2 */
[----:B------:R-:W-:Y:S02]  /*11190*/  MOV R5, 0x2 ;  /* 0x0000000200057802 */ /* 0x000fe40000000f00 */
[----:B------:R-:W-:Y:S02]  /*111a0*/  MOV R3, 0x111c0 ;  /* 0x000111c000037802 */ /* 0x000fe40000000f00 */
[----:B------:R-:W-:Y:S05]  /*111b0*/  CALL.REL.NOINC `($__internal_18_$__cuda_sm70_shflsync_bfly_p) ;  /* 0x00000f2000007944 */ /* 0x000fea0003c00000 */
[----:B------:R-:W-:Y:S01]  /*111c0*/  MOV R0, R5 ;  /* 0x0000000500007202 */ /* 0x000fe20000000f00 */
[----:B------:R-:W-:Y:S05]  /*111d0*/  BRA `(.L_x_973) ;  /* 0xffffab5000007947 */ /* 0x000fea000383ffff */
.L_x_901:
[----:B------:R-:W-:Y:S01]  /*111e0*/  IMAD.MOV.U32 R2, RZ, RZ, R0 ;  /* 0x000000ffff027224 */ /* 0x000fe200078e0000 */
[----:B------:R-:W-:Y:S02]  /*111f0*/  MOV R5, 0x1 ;  /* 0x0000000100057802 */ /* 0x000fe40000000f00 */
[----:B------:R-:W-:Y:S02]  /*11200*/  MOV R3, 0x11220 ;  /* 0x0001122000037802 */ /* 0x000fe40000000f00 */
[----:B-1----:R-:W-:Y:S05]  /*11210*/  CALL.REL.NOINC `($__internal_18_$__cuda_sm70_shflsync_bfly_p) ;  /* 0x00000ec000007944 */ /* 0x002fea0003c00000 */
[----:B------:R-:W-:Y:S01]  /*11220*/  FADD.FTZ R0, R0, R5 ;  /* 0x0000000500007221 */ /* 0x000fe20000010000 */
[----:B------:R-:W-:Y:S02]  /*11230*/  MOV R2, R227 ;  /* 0x000000e300027202 */ /* 0x000fe40000000f00 */
[----:B------:R-:W-:-:S02]  /*11240*/  MOV R5, 0x2 ;  /* 0x0000000200057802 */ /* 0x000fc40000000f00 */
[----:B------:R-:W-:Y:S02]  /*11250*/  MOV R3, 0x11270 ;  /* 0x0001127000037802 */ /* 0x000fe40000000f00 */
[----:B------:R-:W-:Y:S05]  /*11260*/  CALL.REL.NOINC `($__internal_18_$__cuda_sm70_shflsync_bfly_p) ;  /* 0x00000e7000007944 */ /* 0x000fea0003c00000 */
[----:B------:R-:W-:Y:S01]  /*11270*/  FADD.FTZ R4, R227, R5 ;  /* 0x00000005e3047221 */ /* 0x000fe20000010000 */
[----:B------:R-:W-:Y:S02]  /*11280*/  MOV R5, 0x1 ;  /* 0x0000000100057802 */ /* 0x000fe40000000f00 */
[----:B------:R-:W-:Y:S02]  /*11290*/  MOV R3, 0x112c0 ;  /* 0x000112c000037802 */ /* 0x000fe40000000f00 */
[----:B------:R-:W-:Y:S02]  /*112a0*/  MOV R2, R4 ;  /* 0x0000000400027202 */ /* 0x000fe40000000f00 */
[----:B------:R-:W-:Y:S05]  /*112b0*/  CALL.REL.NOINC `($__internal_18_$__cuda_sm70_shflsync_bfly_p) ;  /* 0x00000e2000007944 */ /* 0x000fea0003c00000 */
[----:B------:R-:W-:Y:S01]  /*112c0*/  MOV R3, R5 ;  /* 0x0000000500037202 */ /* 0x000fe20000000f00 */
[----:B------:R-:W-:Y:S05]  /*112d0*/  BRA `(.L_x_974) ;  /* 0xffffaac000007947 */ /* 0x000fea000383ffff */
.L_x_908:
[----:B-1-34-:R-:W-:Y:S01]  /*112e0*/  IMAD.MOV.U32 R5, RZ, RZ, R12 ;  /* 0x000000ffff057224 */ /* 0x01afe200078e000c */
[----:B------:R-:W-:Y:S01]  /*112f0*/  MOV R3, RZ ;  /* 0x000000ff00037202 */ /* 0x000fe20000000f00 */
[----:B------:R-:W-:Y:S01]  /*11300*/  IMAD.MOV.U32 R0, RZ, RZ, 0x181f ;  /* 0x0000181fff007424 */ /* 0x000fe200078e00ff */
[----:B------:R-:W-:Y:S02]  /*11310*/  MOV R2, 0x11330 ;  /* 0x0001133000027802 */ /* 0x000fe40000000f00 */
[----:B------:R-:W-:Y:S05]  /*11320*/  CALL.REL.NOINC `($__internal_19_$__cuda_sm70_shflsync_idx_p) ;  /* 0x00000e0000007944 */ /* 0x000fea0003c00000 */
[----:B------:R-:W-:Y:S01]  /*11330*/  MOV R10, R0 ;  /* 0x00000000000a7202 */ /* 0x000fe20000000f00 */
[----:B------:R-:W-:Y:S05]  /*11340*/  BRA `(.L_x_975) ;  /* 0xffffc2a000007947 */ /* 0x000fea000383ffff */
.L_x_909:
[----:B------:R-:W-:Y:S01]  /*11350*/  IMAD.MOV.U32 R5, RZ, RZ, R13 ;  /* 0x000000ffff057224 */ /* 0x000fe200078e000d */
[----:B------:R-:W-:Y:S01]  /*11360*/  MOV R3, RZ ;  /* 0x000000ff00037202 */ /* 0x000fe20000000f00 */
[----:B------:R-:W-:Y:S01]  /*11370*/  IMAD.MOV.U32 R0, RZ, RZ, 0x181f ;  /* 0x0000181fff007424 */ /* 0x000fe200078e00ff */
[----:B------:R-:W-:-:S02]  /*11380*/  MOV R2, 0x113a0 ;  /* 0x000113a000027802 */ /* 0x000fc40000000f00 */
[----:B-12---:R-:W-:Y:S05]  /*11390*/  CALL.REL.NOINC `($__internal_19_$__cuda_sm70_shflsync_idx_p) ;  /* 0x00000d9000007944 */ /* 0x006fea0003c00000 */
[----:B------:R-:W-:Y:S05]  /*113a0*/  BRA `(.L_x_976) ;  /* 0xffffc26000007947 */ /* 0x000fea000383ffff */
.L_x_912:
[----:B------:R-:W-:Y:S01]  /*113b0*/  IMAD.MOV.U32 R5, RZ, RZ, R12 ;  /* 0x000000ffff057224 */ /* 0x000fe200078e000c */
[----:B--2---:R-:W-:Y:S01]  /*113c0*/  MOV R3, 0x1 ;  /* 0x0000000100037802 */ /* 0x004fe20000000f00 */
        /* <DEDUP_REMOVED lines=10> */
.L_x_915:
[----:B------:R-:W-:Y:S01]  /*11470*/  IMAD.MOV.U32 R5, RZ, RZ, R12 ;  /* 0x000000ffff057224 */ /* 0x000fe200078e000c */
[----:B-1----:R-:W-:Y:S01]  /*11480*/  MOV R3, 0x2 ;  /* 0x0000000200037802 */ /* 0x002fe20000000f00 */
[----:B----4-:R-:W-:Y:S01]  /*11490*/  IMAD.MOV.U32 R0, RZ, RZ, 0x181f ;  /* 0x0000181fff007424 */ /* 0x010fe200078e00ff */
[----:B------:R-:W-:Y:S02]  /*114a0*/  MOV R2, 0x114c0 ;  /* 0x000114c000027802 */ /* 0x000fe40000000f00 */
[----:B--23--:R-:W-:Y:S05]  /*114b0*/  CALL.REL.NOINC `($__internal_19_$__cuda_sm70_shflsync_idx_p) ;  /* 0x00000c7000007944 */ /* 0x00cfea0003c00000 */
[----:B------:R-:W-:Y:S01]  /*114c0*/  MOV R10, R0 ;  /* 0x00000000000a7202 */ /* 0x000fe20000000f00 */
[----:B------:R-:W-:Y:S05]  /*114d0*/  BRA `(.L_x_978) ;  /* 0xffffc3d000007947 */ /* 0x000fea000383ffff */
.L_x_916:
[----:B------:R-:W-:Y:S01]  /*114e0*/  IMAD.MOV.U32 R5, RZ, RZ, R13 ;  /* 0x000000ffff057224 */ /* 0x000fe200078e000d */
[----:B------:R-:W-:Y:S01]  /*114f0*/  MOV R3, 0x2 ;  /* 0x0000000200037802 */ /* 0x000fe20000000f00 */
[----:B----4-:R-:W-:Y:S01]  /*11500*/  IMAD.MOV.U32 R0, RZ, RZ, 0x181f ;  /* 0x0000181fff007424 */ /* 0x010fe200078e00ff */
[----:B------:R-:W-:Y:S02]  /*11510*/  MOV R2, 0x11530 ;  /* 0x0001153000027802 */ /* 0x000fe40000000f00 */
[----:B-123--:R-:W-:Y:S05]  /*11520*/  CALL.REL.NOINC `($__internal_19_$__cuda_sm70_shflsync_idx_p) ;  /* 0x00000c0000007944 */ /* 0x00efea0003c00000 */
[----:B------:R-:W-:Y:S05]  /*11530*/  BRA `(.L_x_979) ;  /* 0xffffc39000007947 */ /* 0x000fea000383ffff */
.L_x_919:
[----:B------:R-:W-:Y:S01]  /*11540*/  IMAD.MOV.U32 R5, RZ, RZ, R12 ;  /* 0x000000ffff057224 */ /* 0x000fe200078e000c */
[----:B-1----:R-:W-:Y:S01]  /*11550*/  MOV R3, 0x3 ;  /* 0x0000000300037802 */ /* 0x002fe20000000f00 */
        /* <DEDUP_REMOVED lines=10> */
.L_x_921:
[----:B------:R-:W-:Y:S01]  /*11600*/  IMAD.MOV.U32 R5, RZ, RZ, R12 ;  /* 0x000000ffff057224 */ /* 0x000fe200078e000c */
[----:B------:R-:W-:Y:S01]  /*11610*/  MOV R3, RZ ;  /* 0x000000ff00037202 */ /* 0x000fe20000000f00 */
[----:B------:R-:W-:Y:S01]  /*11620*/  IMAD.MOV.U32 R0, RZ, RZ, 0x1c1f ;  /* 0x00001c1fff007424 */ /* 0x000fe200078e00ff */
[----:B------:R-:W-:Y:S02]  /*11630*/  MOV R2, 0x11650 ;  /* 0x0001165000027802 */ /* 0x000fe40000000f00 */
[----:B------:R-:W-:Y:S05]  /*11640*/  CALL.REL.NOINC `($__internal_19_$__cuda_sm70_shflsync_idx_p) ;  /* 0x00000ae000007944 */ /* 0x000fea0003c00000 */
[----:B------:R-:W-:Y:S01]  /*11650*/  MOV R4, R0 ;  /* 0x0000000000047202 */ /* 0x000fe20000000f00 */
[----:B------:R-:W-:Y:S05]  /*11660*/  BRA `(.L_x_981) ;  /* 0xffffc71000007947 */ /* 0x000fea000383ffff */
.L_x_922:
[----:B------:R-:W-:Y:S01]  /*11670*/  IMAD.MOV.U32 R5, RZ, RZ, R33 ;  /* 0x000000ffff057224 */ /* 0x000fe200078e0021 */
[----:B------:R-:W-:Y:S01]  /*11680*/  MOV R3, RZ ;  /* 0x000000ff00037202 */ /* 0x000fe20000000f00 */
[----:B------:R-:W-:Y:S01]  /*11690*/  IMAD.MOV.U32 R0, RZ, RZ, 0x1c1f ;  /* 0x00001c1fff007424 */ /* 0x000fe200078e00ff */
[----:B------:R-:W-:Y:S02]  /*116a0*/  MOV R2, 0x116c0 ;  /* 0x000116c000027802 */ /* 0x000fe40000000f00 */
[----:B-12---:R-:W-:Y:S05]  /*116b0*/  CALL.REL.NOINC `($__internal_19_$__cuda_sm70_shflsync_idx_p) ;  /* 0x00000a7000007944 */ /* 0x006fea0003c00000 */
[----:B------:R-:W-:Y:S05]  /*116c0*/  BRA `(.L_x_982) ;  /* 0xffffc6d000007947 */ /* 0x000fea000383ffff */
.L_x_925:
[----:B------:R-:W-:Y:S01]  /*116d0*/  IMAD.MOV.U32 R5, RZ, RZ, R12 ;  /* 0x000000ffff057224 */ /* 0x000fe200078e000c */
[----:B----4-:R-:W-:Y:S01]  /*116e0*/  MOV R3, 0x1 ;  /* 0x0000000100037802 */ /* 0x010fe20000000f00 */
[----:B------:R-:W-:Y:S01]  /*116f0*/  IMAD.MOV.U32 R0, RZ, RZ, 0x1c1f ;  /* 0x00001c1fff007424 */ /* 0x000fe200078e00ff */
[----:B------:R-:W-:-:S02]  /*11700*/  MOV R2, 0x11720 ;  /* 0x0001172000027802 */ /* 0x000fc40000000f00 */
[----:B-123--:R-:W-:Y:S05]  /*11710*/  CALL.REL.NOINC `($__internal_19_$__cuda_sm70_shflsync_idx_p) ;  /* 0x00000a1000007944 */ /* 0x00efea0003c00000 */
[----:B------:R-:W-:Y:S01]  /*11720*/  IMAD.MOV.U32 R4, RZ, RZ, R0 ;  /* 0x000000ffff047224 */ /* 0x000fe200078e0000 */
[----:B------:R-:W-:Y:S01]  /*11730*/  MOV R3, 0x1 ;  /* 0x0000000100037802 */ /* 0x000fe20000000f00 */
[----:B------:R-:W-:Y:S01]  /*11740*/  IMAD.MOV.U32 R5, RZ, RZ, R33 ;  /* 0x000000ffff057224 */ /* 0x000fe200078e0021 */
[----:B------:R-:W-:-:S02]  /*11750*/  MOV R0, 0x1c1f ;  /* 0x00001c1f00007802 */ /* 0x000fc40000000f00 */
[----:B------:R-:W-:Y:S02]  /*11760*/  MOV R2, 0x11780 ;  /* 0x0001178000027802 */ /* 0x000fe40000000f00 */
[----:B------:R-:W-:Y:S05]  /*11770*/  CALL.REL.NOINC `($__internal_19_$__cuda_sm70_shflsync_idx_p) ;  /* 0x000009b000007944 */ /* 0x000fea0003c00000 */
[----:B------:R-:W-:Y:S05]  /*11780*/  BRA `(.L_x_983) ;  /* 0xffffcf8000007947 */ /* 0x000fea000383ffff */
.L_x_929:
[----:B------:R-:W-:Y:S01]  /*11790*/  IMAD.MOV.U32 R5, RZ, RZ, R9 ;  /* 0x000000ffff057224 */ /* 0x000fe200078e0009 */
[----:B------:R-:W-:Y:S01]  /*117a0*/  MOV R3, RZ ;  /* 0x000000ff00037202 */ /* 0x000fe20000000f00 */
[----:B------:R-:W-:Y:S01]  /*117b0*/  IMAD.MOV.U32 R0, RZ, RZ, 0x181f ;  /* 0x0000181fff007424 */ /* 0x000fe200078e00ff */
[----:B------:R-:W-:Y:S02]  /*117c0*/  MOV R2, 0x117e0 ;  /* 0x000117e000027802 */ /* 0x000fe40000000f00 */
[----:B------:R-:W-:Y:S05]  /*117d0*/  CALL.REL.NOINC `($__internal_19_$__cuda_sm70_shflsync_idx_p) ;  /* 0x0000095000007944 */ /* 0x000fea0003c00000 */
[----:B------:R-:W-:Y:S01]  /*117e0*/  MOV R8, R0 ;  /* 0x0000000000087202 */ /* 0x000fe20000000f00 */
[----:B------:R-:W-:Y:S05]  /*117f0*/  BRA `(.L_x_984) ;  /* 0xffffdd4000007947 */ /* 0x000fea000383ffff */
.L_x_930:
[----:B------:R-:W-:Y:S01]  /*11800*/  IMAD.MOV.U32 R5, RZ, RZ, R12 ;  /* 0x000000ffff057224 */ /* 0x000fe200078e000c */
[----:B------:R-:W-:Y:S01]  /*11810*/  MOV R3, RZ ;  /* 0x000000ff00037202 */ /* 0x000fe20000000f00 */
[----:B------:R-:W-:Y:S01]  /*11820*/  IMAD.MOV.U32 R0, RZ, RZ, 0x181f ;  /* 0x0000181fff007424 */ /* 0x000fe200078e00ff */
[----:B------:R-:W-:Y:S02]  /*11830*/  MOV R2, 0x11850 ;  /* 0x0001185000027802 */ /* 0x000fe40000000f00 */
[----:B-12---:R-:W-:Y:S05]  /*11840*/  CALL.REL.NOINC `($__internal_19_$__cuda_sm70_shflsync_idx_p) ;  /* 0x000008e000007944 */ /* 0x006fea0003c00000 */
[----:B------:R-:W-:Y:S05]  /*11850*/  BRA `(.L_x_985) ;  /* 0xffffdd0000007947 */ /* 0x000fea000383ffff */
.L_x_933:
        /* <DEDUP_REMOVED lines=12> */
.L_x_936:
[----:B-1----:R-:W-:Y:S01]  /*11920*/  IMAD.MOV.U32 R5, RZ, RZ, R9 ;  /* 0x000000ffff057224 */ /* 0x002fe200078e0009 */
[----:B------:R-:W-:Y:S01]  /*11930*/  MOV R3, 0x2 ;  /* 0x0000000200037802 */ /* 0x000fe20000000f00 */
[----:B----4-:R-:W-:Y:S01]  /*11940*/  IMAD.MOV.U32 R0, RZ, RZ, 0x181f ;  /* 0x0000181fff007424 */ /* 0x010fe200078e00ff */
[----:B------:R-:W-:Y:S02]  /*11950*/  MOV R2, 0x11970 ;  /* 0x0001197000027802 */ /* 0x000fe40000000f00 */
[----:B--23--:R-:W-:Y:S05]  /*11960*/  CALL.REL.NOINC `($__internal_19_$__cuda_sm70_shflsync_idx_p) ;  /* 0x000007c000007944 */ /* 0x00cfea0003c00000 */
[----:B------:R-:W-:Y:S01]  /*11970*/  MOV R8, R0 ;  /* 0x0000000000087202 */ /* 0x000fe20000000f00 */
[----:B------:R-:W-:Y:S05]  /*11980*/  BRA `(.L_x_987) ;  /* 0xffffde8000007947 */ /* 0x000fea000383ffff */
.L_x_937:
[----:B------:R-:W-:Y:S01]  /*11990*/  IMAD.MOV.U32 R5, RZ, RZ, R12 ;  /* 0x000000ffff057224 */ /* 0x000fe200078e000c */
[----:B------:R-:W-:Y:S01]  /*119a0*/  MOV R3, 0x2 ;  /* 0x0000000200037802 */ /* 0x000fe20000000f00 */
[----:B----4-:R-:W-:Y:S01]  /*119b0*/  IMAD.MOV.U32 R0, RZ, RZ, 0x181f ;  /* 0x0000181fff007424 */ /* 0x010fe200078e00ff */
[----:B------:R-:W-:Y:S02]  /*119c0*/  MOV R2, 0x119e0 ;  /* 0x000119e000027802 */ /* 0x000fe40000000f00 */
[----:B-123--:R-:W-:Y:S05]  /*119d0*/  CALL.REL.NOINC `($__internal_19_$__cuda_sm70_shflsync_idx_p) ;  /* 0x0000075000007944 */ /* 0x00efea0003c00000 */
[----:B------:R-:W-:Y:S05]  /*119e0*/  BRA `(.L_x_988) ;  /* 0xffffde4000007947 */ /* 0x000fea000383ffff */
.L_x_940:
        /* <DEDUP_REMOVED lines=12> */
.L_x_942:
[----:B---3--:R-:W-:Y:S01]  /*11ab0*/  IMAD.MOV.U32 R5, RZ, RZ, R86 ;  /* 0x000000ffff057224 */ /* 0x008fe200078e0056 */
[----:B------:R-:W-:Y:S01]  /*11ac0*/  MOV R3, RZ ;  /* 0x000000ff00037202 */ /* 0x000fe20000000f00 */
[----:B------:R-:W-:Y:S01]  /*11ad0*/  IMAD.MOV.U32 R0, RZ, RZ, 0x1f ;  /* 0x0000001fff007424 */ /* 0x000fe200078e00ff */
[----:B------:R-:W-:Y:S02]  /*11ae0*/  MOV R2, 0x11b00 ;  /* 0x00011b0000027802 */ /* 0x000fe40000000f00 */
[----:B-1----:R-:W-:Y:S05]  /*11af0*/  CALL.REL.NOINC `($__internal_19_$__cuda_sm70_shflsync_idx_p) ;  /* 0x0000063000007944 */ /* 0x002fea0003c00000 */
[----:B------:R-:W-:Y:S01]  /*11b00*/  MOV R9, R0 ;  /* 0x0000000000097202 */ /* 0x000fe20000000f00 */
[----:B------:R-:W-:Y:S05]  /*11b10*/  BRA `(.L_x_990) ;  /* 0xffffe06000007947 */ /* 0x000fea000383ffff */
.L_x_943:
[----:B---3--:R-:W-:Y:S01]  /*11b20*/  IMAD.MOV.U32 R5, RZ, RZ, R86 ;  /* 0x000000ffff057224 */ /* 0x008fe200078e0056 */
[----:B------:R-:W-:Y:S01]  /*11b30*/  MOV R3, 0x1 ;  /* 0x0000000100037802 */ /* 0x000fe20000000f00 */
[----:B------:R-:W-:Y:S01]  /*11b40*/  IMAD.MOV.U32 R0, RZ, RZ, 0x1f ;  /* 0x0000001fff007424 */ /* 0x000fe200078e00ff */
[----:B------:R-:W-:Y:S02]  /*11b50*/  MOV R2, 0x11b70 ;  /* 0x00011b7000027802 */ /* 0x000fe40000000f00 */
[----:B-12-4-:R-:W-:Y:S05]  /*11b60*/  CALL.REL.NOINC `($__internal_19_$__cuda_sm70_shflsync_idx_p) ;  /* 0x000005c000007944 */ /* 0x016fea0003c00000 */
[----:B------:R-:W-:Y:S01]  /*11b70*/  MOV R8, R0 ;  /* 0x0000000000087202 */ /* 0x000fe20000000f00 */
[----:B------:R-:W-:Y:S05]  /*11b80*/  BRA `(.L_x_991) ;  /* 0xffffe01000007947 */ /* 0x000fea000383ffff */
.L_x_944:
[----:B------:R-:W-:Y:S02]  /*11b90*/  MOV R2, 0x1 ;  /* 0x0000000100027802 */ /* 0x000fe40000000f00 */
[----:B------:R-:W-:-:S02]  /*11ba0*/  MOV R3, 0x11bc0 ;  /* 0x00011bc000037802 */ /* 0x000fc40000000f00 */
[----:B--234-:R-:W-:Y:S05]  /*11bb0*/  CALL.REL.NOINC `($__internal_20_$__cuda_sm70_shflsync_up_p) ;  /* 0x000005c000007944 */ /* 0x01cfea0003c00000 */
[----:B------:R-:W-:Y:S05]  /*11bc0*/  BRA `(.L_x_992) ;  /* 0xffffe0f000007947 */ /* 0x000fea000383ffff */
.L_x_945:
[----:B------:R-:W-:Y:S02]  /*11bd0*/  MOV R2, 0x2 ;  /* 0x0000000200027802 */ /* 0x000fe40000000f00 */
[----:B------:R-:W-:-:S02]  /*11be0*/  MOV R3, 0x11c00 ;  /* 0x00011c0000037802 */ /* 0x000fc40000000f00 */
[----:B--2-4-:R-:W-:Y:S05]  /*11bf0*/  CALL.REL.NOINC `($__internal_20_$__cuda_sm70_shflsync_up_p) ;  /* 0x0000058000007944 */ /* 0x014fea0003c00000 */
[----:B------:R-:W-:Y:S01]  /*11c00*/  SEL R3, R4, RZ, P1 ;  /* 0x000000ff04037207 */ /* 0x000fe20000800000 */
[----:B------:R-:W-:-:S04]  /*11c10*/  IMAD.MOV.U32 R2, RZ, RZ, 0x4 ;  /* 0x00000004ff027424 */ /* 0x000fc800078e00ff */
[----:B------:R-:W-:Y:S01]  /*11c20*/  IMAD.IADD R0, R0, 0x1, R3 ;  /* 0x0000000100007824 */ /* 0x000fe200078e0203 */
[----:B------:R-:W-:Y:S02]  /*11c30*/  MOV R3, 0x11c50 ;  /* 0x00011c5000037802 */ /* 0x000fe40000000f00 */
        /* <DEDUP_REMOVED lines=19> */
.L_x_949:
[----:B------:R-:W-:Y:S02]  /*11d70*/  MOV R2, 0x1 ;  /* 0x0000000100027802 */ /* 0x000fe40000000f00 */
[----:B------:R-:W-:Y:S02]  /*11d80*/  MOV R3, 0x11da0 ;  /* 0x00011da000037802 */ /* 0x000fe40000000f00 */
[----:B------:R-:W-:Y:S05]  /*11d90*/  CALL.REL.NOINC `($__internal_20_$__cuda_sm70_shflsync_up_p) ;  /* 0x000003e000007944 */ /* 0x000fea0003c00000 */
[----:B------:R-:W-:Y:S01]  /*11da0*/  MOV R2, R4 ;  /* 0x0000000400027202 */ /* 0x000fe20000000f00 */
[----:B------:R-:W-:Y:S05]  /*11db0*/  BRA `(.L_x_994) ;  /* 0xffffe15000007947 */ /* 0x000fea000383ffff */
.L_x_950:
[----:B------:R-:W-:Y:S02]  /*11dc0*/  MOV R2, 0x2 ;  /* 0x0000000200027802 */ /* 0x000fe40000000f00 */
        /* <DEDUP_REMOVED lines=25> */
.L_x_952:
[----:B------:R-:W-:Y:S02]  /*11f60*/  SEL R0, RZ, 0x1, P0 ;  /* 0x00000001ff007807 */ /* 0x000fe40000000000 */
[----:B------:R-:W-:Y:S02]  /*11f70*/  MOV R2, 0x11f90 ;  /* 0x00011f9000027802 */ /* 0x000fe40000000f00 */
[----:B-1----:R-:W-:Y:S05]  /*11f80*/  CALL.REL.NOINC `($__internal_21_$__cuda_sm70_votesync_ballot) ;  /* 0x0000026000007944 */ /* 0x002fea0003c00000 */
[----:B------:R-:W-:Y:S01]  /*11f90*/  MOV R12, R0 ;  /* 0x00000000000c7202 */ /* 0x000fe20000000f00 */
[----:B------:R-:W-:Y:S05]  /*11fa0*/  BRA `(.L_x_996) ;  /* 0xffffe0f000007947 */ /* 0x000fea000383ffff */
.L_x_953:
[----:B------:R-:W-:Y:S01]  /*11fb0*/  IMAD.MOV.U32 R5, RZ, RZ, R6 ;  /* 0x000000ffff057224 */ /* 0x000fe200078e0006 */
[----:B------:R-:W-:Y:S01]  /*11fc0*/  MOV R3, R8 ;  /* 0x0000000800037202 */ /* 0x000fe20000000f00 */
[----:B------:R-:W-:Y:S01]  /*11fd0*/  IMAD.MOV.U32 R0, RZ, RZ, 0x1f ;  /* 0x0000001fff007424 */ /* 0x000fe200078e00ff */
[----:B------:R-:W-:Y:S02]  /*11fe0*/  MOV R2, 0x12000 ;  /* 0x0001200000027802 */ /* 0x000fe40000000f00 */
[----:B-1----:R-:W-:Y:S05]  /*11ff0*/  CALL.REL.NOINC `($__internal_19_$__cuda_sm70_shflsync_idx_p) ;  /* 0x0000013000007944 */ /* 0x002fea0003c00000 */
[----:B------:R-:W-:Y:S01]  /*12000*/  IMAD.MOV.U32 R10, RZ, RZ, R0 ;  /* 0x000000ffff0a7224 */ /* 0x000fe200078e0000 */
[----:B------:R-:W-:Y:S01]  /*12010*/  MOV R3, R8 ;  /* 0x0000000800037202 */ /* 0x000fe20000000f00 */
[----:B------:R-:W-:Y:S01]  /*12020*/  IMAD.MOV.U32 R5, RZ, RZ, R7 ;  /* 0x000000ffff057224 */ /* 0x000fe200078e0007 */
[----:B------:R-:W-:Y:S02]  /*12030*/  MOV R0, 0x1f ;  /* 0x0000001f00007802 */ /* 0x000fe40000000f00 */
[----:B------:R-:W-:-:S02]  /*12040*/  MOV R2, 0x12060 ;  /* 0x0001206000027802 */ /* 0x000fc40000000f00 */
[----:B------:R-:W-:Y:S05]  /*12050*/  CALL.REL.NOINC `($__internal_19_$__cuda_sm70_shflsync_idx_p) ;  /* 0x000000d000007944 */ /* 0x000fea0003c00000 */
[----:B------:R-:W-:Y:S01]  /*12060*/  MOV R7, R0 ;  /* 0x0000000000077202 */ /* 0x000fe20000000f00 */
[----:B------:R-:W-:Y:S05]  /*12070*/  BRA `(.L_x_997) ;  /* 0xffffe07000007947 */ /* 0x000fea000383ffff */
.L_x_956:
[----:B------:R-:W-:Y:S01]  /*12080*/  IMAD.MOV.U32 R5, RZ, RZ, R4 ;  /* 0x000000ffff057224 */ /* 0x000fe200078e0004 */
[----:B------:R-:W-:-:S02]  /*12090*/  MOV R0, 0x1f ;  /* 0x0000001f00007802 */ /* 0x000fc40000000f00 */
[----:B------:R-:W-:Y:S02]  /*120a0*/  MOV R2, 0x120c0 ;  /* 0x000120c000027802 */ /* 0x000fe40000000f00 */
[----:B-1234-:R-:W-:Y:S05]  /*120b0*/  CALL.REL.NOINC `($__internal_19_$__cuda_sm70_shflsync_idx_p) ;  /* 0x0000007000007944 */ /* 0x01efea0003c00000 */
[----:B------:R-:W-:Y:S01]  /*120c0*/  MOV R13, R0 ;  /* 0x00000000000d7202 */ /* 0x000fe20000000f00 */
[----:B------:R-:W-:Y:S05]  /*120d0*/  BRA `(.L_x_955) ;  /* 0xffffe07000007947 */ /* 0x000fea000383ffff */
        .weak           $__internal_18_$__cuda_sm70_shflsync_bfly_p
        .type           $__internal_18_$__cuda_sm70_shflsync_bfly_p,@function
        .size           $__internal_18_$__cuda_sm70_shflsync_bfly_p,($__internal_19_$__cuda_sm70_shflsync_idx_p - $__internal_18_$__cuda_sm70_shflsync_bfly_p)
$__internal_18_$__cuda_sm70_shflsync_bfly_p:
[----:B------:R-:W-:Y:S04]  /*120e0*/  WARPSYNC R6 ;  /* 0x0000000600007348 */ /* 0x000fe80003800000 */
[----:B------:R1:W2:Y:S02]  /*120f0*/  SHFL.BFLY PT, R5, R2, R5, R7 ;  /* 0x0c00000502057389 */ /* 0x0002a400000e0007 */
[----:B-1----:R-:W-:Y:S02]  /*12100*/  MOV R2, R3 ;  /* 0x0000000300027202 */ /* 0x002fe40000000f00 */
[----:B------:R-:W-:-:S04]  /*12110*/  MOV R3, 0x0 ;  /* 0x0000000000037802 */ /* 0x000fc80000000f00 */
[----:B--2---:R-:W-:Y:S05]  /*12120*/  RET.REL.NODEC R2 `(_ZN7cutlass13device_kernelIN5flash19enable_sm80_to_sm89INS1_16FlashAttnFwdSm80INS1_25CollectiveMainloopFwdSm80ILi8ELi1ELb0EN4cute5tupleIJNS5_1CILi128EEENS7_ILi64EEENS7_ILi192EEEEEELi192ENS_6half_tEfNS_4arch4Sm80ELb1ELb0ELb1ELb1ELb0ELb0ELb1ELb1EEENS1_21CollectiveEpilogueFwdINS6_IJS8_SA_S9_EEENS6_IJNS7_ILi1EEESI_SI_EEESC_SE_Li256ELb1ELb1ELb1ELb0EEENS1_36VarlenDynamicPersistentTileSchedulerILi128ELi64ELi256ELi256ELb1ELb1ELb0ELb1ELb1ELb1EEEEEEEEEvNT_6ParamsE) ;  /* 0xfffeded002007950 */ /* 0x004fea0003c3ffff */
        .weak           $__internal_19_$__cuda_sm70_shflsync_idx_p
        .type           $__internal_19_$__cuda_sm70_shflsync_idx_p,@function
        .size           $__internal_19_$__cuda_sm70_shflsync_idx_p,($__internal_20_$__cuda_sm70_shflsync_up_p - $__internal_19_$__cuda_sm70_shflsync_idx_p)
$__internal_19_$__cuda_sm70_shflsync_idx_p:
[----:B------:R-:W-:-:S04]  /*12130*/  MOV R87, 0xffffffff ;  /* 0xffffffff00577802 */ /* 0x000fc80000000f00 */
[----:B------:R-:W-:Y:S04]  /*12140*/  WARPSYNC R87 ;  /* 0x0000005700007348 */ /* 0x000fe80003800000 */
[----:B------:R1:W2:Y:S02]  /*12150*/  SHFL.IDX PT, R0, R5, R3, R0 ;  /* 0x0000000305007389 */ /* 0x0002a400000e0000 */
[----:B-1----:R-:W-:-:S04]  /*12160*/  MOV R3, 0x0 ;  /* 0x0000000000037802 */ /* 0x002fc80000000f00 */
[----:B--2---:R-:W-:Y:S05]  /*12170*/  RET.REL.NODEC R2 `(_ZN7cutlass13device_kernelIN5flash19enable_sm80_to_sm89INS1_16FlashAttnFwdSm80INS1_25CollectiveMainloopFwdSm80ILi8ELi1ELb0EN4cute5tupleIJNS5_1CILi128EEENS7_ILi64EEENS7_ILi192EEEEEELi192ENS_6half_tEfNS_4arch4Sm80ELb1ELb0ELb1ELb1ELb0ELb0ELb1ELb1EEENS1_21CollectiveEpilogueFwdINS6_IJS8_SA_S9_EEENS6_IJNS7_ILi1EEESI_SI_EEESC_SE_Li256ELb1ELb1ELb1ELb0EEENS1_36VarlenDynamicPersistentTileSchedulerILi128ELi64ELi256ELi256ELb1ELb1ELb0ELb1ELb1ELb1EEEEEEEEEvNT_6ParamsE) ;  /* 0xfffede8002007950 */ /* 0x004fea0003c3ffff */
        .weak           $__internal_20_$__cuda_sm70_shflsync_up_p
        .type           $__internal_20_$__cuda_sm70_shflsync_up_p,@function
        .size           $__internal_20_$__cuda_sm70_shflsync_up_p,($__internal_21_$__cuda_sm70_votesync_ballot - $__internal_20_$__cuda_sm70_shflsync_up_p)
$__internal_20_$__cuda_sm70_shflsync_up_p:
[----:B------:R-:W-:Y:S02]  /*12180*/  IMAD.MOV.U32 R4, RZ, RZ, RZ ;  /* 0x000000ffff047224 */ /* 0x000fe400078e00ff */
[----:B------:R-:W-:-:S04]  /*12190*/  IMAD.MOV.U32 R10, RZ, RZ, -0x1 ;  /* 0xffffffffff0a7424 */ /* 0x000fc800078e00ff */
[----:B------:R-:W-:Y:S04]  /*121a0*/  WARPSYNC R10 ;  /* 0x0000000a00007348 */ /* 0x000fe80003800000 */
[----:B------:R1:W2:Y:S02]  /*121b0*/  SHFL.UP PT, R4, R0, R2, R4 ;  /* 0x0400000200047389 */ /* 0x0002a400000e0004 */
[----:B-1----:R-:W-:Y:S02]  /*121c0*/  MOV R2, R3 ;  /* 0x0000000300027202 */ /* 0x002fe40000000f00 */
[----:B------:R-:W-:-:S04]  /*121d0*/  MOV R3, 0x0 ;  /* 0x0000000000037802 */ /* 0x000fc80000000f00 */
[----:B--2---:R-:W-:Y:S05]  /*121e0*/  RET.REL.NODEC R2 `(_ZN7cutlass13device_kernelIN5flash19enable_sm80_to_sm89INS1_16FlashAttnFwdSm80INS1_25CollectiveMainloopFwdSm80ILi8ELi1ELb0EN4cute5tupleIJNS5_1CILi128EEENS7_ILi64EEENS7_ILi192EEEEEELi192ENS_6half_tEfNS_4arch4Sm80ELb1ELb0ELb1ELb1ELb0ELb0ELb1ELb1EEENS1_21CollectiveEpilogueFwdINS6_IJS8_SA_S9_EEENS6_IJNS7_ILi1EEESI_SI_EEESC_SE_Li256ELb1ELb1ELb1ELb0EEENS1_36VarlenDynamicPersistentTileSchedulerILi128ELi64ELi256ELi256ELb1ELb1ELb0ELb1ELb1ELb1EEEEEEEEEvNT_6ParamsE) ;  /* 0xfffede1002007950 */ /* 0x004fea0003c3ffff */
        .weak           $__internal_21_$__cuda_sm70_votesync_ballot
        .type           $__internal_21_$__cuda_sm70_votesync_ballot,@function
        .size           $__internal_21_$__cuda_sm70_votesync_ballot,(.L_x_2477 - $__internal_21_$__cuda_sm70_votesync_ballot)
$__internal_21_$__cuda_sm70_votesync_ballot:
[----:B------:R-:W-:Y:S01]  /*121f0*/  ISETP.NE.U32.AND P0, PT, R0, 0x1, PT ;  /* 0x000000010000780c */ /* 0x000fe20003f05070 */
[----:B------:R-:W-:-:S04]  /*12200*/  IMAD.MOV.U32 R3, RZ, RZ, -0x1 ;  /* 0xffffffffff037424 */ /* 0x000fc800078e00ff */
[----:B------:R-:W-:Y:S08]  /*12210*/  WARPSYNC R3 ;  /* 0x0000000300007348 */ /* 0x000ff00003800000 */
[----:B------:R-:W-:-:S04]  /*12220*/  VOTE.ANY R0, PT, !P0 ;  /* 0x0000000000007806 */ /* 0x000fc800040e0100 */
[----:B------:R-:W-:Y:S01]  /*12230*/  LOP3.LUT R0, R0, R3, RZ, 0xc0, !PT ;  /* 0x0000000300007212 */ /* 0x000fe200078ec0ff */
[----:B------:R-:W-:-:S04]  /*12240*/  IMAD.MOV.U32 R3, RZ, RZ, 0x0 ;  /* 0x00000000ff037424 */ /* 0x000fc800078e00ff */
[----:B------:R-:W-:Y:S05]  /*12250*/  RET.REL.NODEC R2 `(_ZN7cutlass13device_kernelIN5flash19enable_sm80_to_sm89INS1_16FlashAttnFwdSm80INS1_25CollectiveMainloopFwdSm80ILi8ELi1ELb0EN4cute5tupleIJNS5_1CILi128EEENS7_ILi64EEENS7_ILi192EEEEEELi192ENS_6half_tEfNS_4arch4Sm80ELb1ELb0ELb1ELb1ELb0ELb0ELb1ELb1EEENS1_21CollectiveEpilogueFwdINS6_IJS8_SA_S9_EEENS6_IJNS7_ILi1EEESI_SI_EEESC_SE_Li256ELb1ELb1ELb1ELb0EEENS1_36VarlenDynamicPersistentTileSchedulerILi128ELi64ELi256ELi256ELb1ELb1ELb0ELb1ELb1ELb1EEEEEEEEEvNT_6ParamsE) ;  /* 0xfffedda002007950 */ /* 0x000fea0003c3ffff */
.L_x_998:
        /* <DEDUP_REMOVED lines=10> */
.L_x_2477:


//--------------------- .text._ZN7cutlass13device_kernelIN5flash19enable_sm80_to_sm89INS1_16FlashAttnFwdSm80INS1_25CollectiveMainloopFwdSm80ILi8ELi1ELb0EN4cute5tupleIJNS5_1CILi128EEENS7_ILi64EEENS7_ILi192EEEEEELi192ENS_6half_tEfNS_4arch4Sm80ELb1ELb0ELb1ELb1ELb0ELb1ELb1ELb1EEENS1_21CollectiveEpilogueFwdINS6_IJS8_SA_S9_EEENS6_IJNS7_ILi1EEESI_SI_EEESC_SE_Li256ELb1ELb1ELb1ELb0EEENS1_36VarlenDynamicPersistentTileSchedulerILi128ELi64ELi256ELi256ELb1ELb1ELb0ELb1ELb1ELb1EEEEEEEEEvNT_6ParamsE --------------------------
	.section	.text._ZN7cutlass13device_kernelIN5flash19enable_sm80_to_sm89INS1_16FlashAttnFwdSm80INS1_25CollectiveMainloopFwdSm80ILi8ELi1ELb0EN4cute5tupleIJNS5_1CILi128EEENS7_ILi64EEENS7_ILi192EEEEEELi192ENS_6half_tEfNS_4arch4Sm80ELb1ELb0ELb1ELb1ELb0ELb1ELb1ELb1EEENS1_21CollectiveEpilogueFwdINS6_IJS8_SA_S9_EEENS6_IJNS7_ILi1EEESI_SI_EEESC_SE_Li256ELb1ELb1ELb1ELb0EEENS1_36VarlenDynamicPersistentTileSchedulerILi128ELi64ELi256ELi256ELb1ELb1ELb0ELb1ELb1ELb1EEEEEEEEEvNT_6ParamsE,"ax",@progbits
	.sectioninfo	@"SHI_REGISTERS=255"
	.align	128
.text._ZN7cutlass13device_kernelIN5flash19enable_sm80_to_sm89INS1_16FlashAttnFwdSm80INS1_25CollectiveMainloopFwdSm80ILi8ELi1ELb0EN4cute5tupleIJNS5_1CILi128EEENS7_ILi64EEENS7_ILi192EEEEEELi192ENS_6half_tEfNS_4arch4Sm80ELb1ELb0ELb1ELb1ELb0ELb1ELb1ELb1EEENS1_21CollectiveEpilogueFwdINS6_IJS8_SA_S9_EEENS6_IJNS7_ILi1EEESI_SI_EEESC_SE_Li256ELb1ELb1ELb1ELb0EEENS1_36VarlenDynamicPersistentTileSchedulerILi128ELi64ELi256ELi256ELb1ELb1ELb0ELb1ELb1ELb1EEEEEEEEEvNT_6ParamsE:
        .type           _ZN7cutlass13device_kernelIN5flash19enable_sm80_to_sm89INS1_16FlashAttnFwdSm80INS1_25CollectiveMainloopFwdSm80ILi8ELi1ELb0EN4cute5tupleIJNS5_1CILi128EEENS7_ILi64EEENS7_ILi192EEEEEELi192ENS_6half_tEfNS_4arch4Sm80ELb1ELb0ELb1ELb1ELb0ELb1ELb1ELb1EEENS1_21CollectiveEpilogueFwdINS6_IJS8_SA_S9_EEENS6_IJNS7_ILi1EEESI_SI_EEESC_SE_Li256ELb1ELb1ELb1ELb0EEENS1_36VarlenDynamicPersistentTileSchedulerILi128ELi64ELi256ELi256ELb1ELb1ELb0ELb1ELb1ELb1EEEEEEEEEvNT_6ParamsE,@function
        .size           _ZN7cutlass13device_kernelIN5flash19enable_sm80_to_sm89INS1_16FlashAttnFwdSm80INS1_25CollectiveMainloopFwdSm80ILi8ELi1ELb0EN4cute5tupleIJNS5_1CILi128EEENS7_ILi64EEENS7_ILi192EEEEEELi192ENS_6half_tEfNS_4arch4Sm80ELb1ELb0ELb1ELb1ELb0ELb1ELb1ELb1EEENS1_21CollectiveEpilogueFwdINS6_IJS8_SA_S9_EEENS6_IJNS7_ILi1EEESI_SI_EEESC_SE_Li256ELb1ELb1ELb1ELb0EEENS1_36VarlenDynamicPersistentTileSchedulerILi128ELi64ELi256ELi256ELb1ELb1ELb0ELb1ELb1ELb1EEEEEEEEEvNT_6ParamsE,(.L_x_2482 - _ZN7cutlass13device_kernelIN5flash19enable_sm80_to_sm89INS1_16FlashAttnFwdSm80INS1_25CollectiveMainloopFwdSm80ILi8ELi1ELb0EN4cute5tupleIJNS5_1CILi128EEENS7_ILi64EEENS7_ILi192EEEEEELi192ENS_6half_tEfNS_4arch4Sm80ELb1ELb0ELb1ELb1ELb0ELb1ELb1ELb1EEENS1_21CollectiveEpilogueFwdINS6_IJS8_SA_S9_EEENS6_IJNS7_ILi1EEESI_SI_EEESC_SE_Li256ELb1ELb1ELb1ELb0EEENS1_36VarlenDynamicPersistentTileSchedulerILi128ELi64ELi256ELi256ELb1ELb1ELb0ELb1ELb1ELb1EEEEEEEEEvNT_6ParamsE)
        .other          _ZN7cutlass13device_kernelIN5flash19enable_sm80_to_sm89INS1_16FlashAttnFwdSm80INS1_25CollectiveMainloopFwdSm80ILi8ELi1ELb0EN4cute5tupleIJNS5_1CILi128EEENS7_ILi64EEENS7_ILi192EEEEEELi192ENS_6half_tEfNS_4arch4Sm80ELb1ELb0ELb1ELb1ELb0ELb1ELb1ELb1EEENS1_21CollectiveEpilogueFwdINS6_IJS8_SA_S9_EEENS6_IJNS7_ILi1EEESI_SI_EEESC_SE_Li256ELb1ELb1ELb1ELb0EEENS1_36VarlenDynamicPersistentTileSchedulerILi128ELi64ELi256ELi256ELb1ELb1ELb0ELb1ELb1ELb1EEEEEEEEEvNT_6ParamsE,@"STO_CUDA_ENTRY STV_DEFAULT"
_ZN7cutlass13device_kernelIN5flash19enable_sm80_to_sm89INS1_16FlashAttnFwdSm80INS1_25CollectiveMainloopFwdSm80ILi8ELi1ELb0EN4cute5tupleIJNS5_1CILi128EEENS7_ILi64EEENS7_ILi192EEEEEELi192ENS_6half_tEfNS_4arch4Sm80ELb1ELb0ELb1ELb1ELb0ELb1ELb1ELb1EEENS1_21CollectiveEpilogueFwdINS6_IJS8_SA_S9_EEENS6_IJNS7_ILi1EEESI_SI_EEESC_SE_Li256ELb1ELb1ELb1ELb0EEENS1_36VarlenDynamicPersistentTileSchedulerILi128ELi64ELi256ELi256ELb1ELb1ELb0ELb1ELb1ELb1EEEEEEEEEvNT_6ParamsE:
        /* <DEDUP_REMOVED lines=53> */
.L_x_1004:
        /* <DEDUP_REMOVED lines=17> */
.L_x_1173:
        /* <DEDUP_REMOVED lines=16> */
.L_x_1174:
[----:B---3--:R-:W-:-:S05]  /*0560*/  IMAD R0, R0, c[0x0][0x538], RZ ;  /* 0x00014e0000007a24 */ /* 0x008fca00078e02ff */
[----:B------:R-:W-:-:S04]  /*0570*/  IADD3 R7, R0, R7, RZ ;  /* 0x0000000700077210 */ /* 0x000fc80007ffe0ff */
[----:B------:R-:W-:-:S13]  /*0580*/  ISETP.GT.AND P0, PT, R7, UR4, PT ;  /* 0x0000000407007c0c */ /* 0x000fda000bf04270 */
[----:B-12---:R-:W-:Y:S05]  /*0590*/  @!P0 BRA `(.L_x_1004) ;  /* 0xfffffdb000008947 */ /* 0x006fea000383ffff */
.L_x_1000:
[----:B------:R-:W-:-:S05]  /*05a0*/  IADD3 R11, -R0, R7, RZ ;  /* 0x00000007000b7210 */ /* 0x000fca0007ffe1ff */
[----:B------:R-:W-:-:S05]  /*05b0*/  IMAD R0, R4, c[0x0][0x538], R11 ;  /* 0x00014e0004007a24 */ /* 0x000fca00078e020b */
[----:B------:R-:W-:Y:S01]  /*05c0*/  ISETP.GT.AND P0, PT, R0, UR4, PT ;  /* 0x0000000400007c0c */ /* 0x000fe2000bf04270 */
[----:B------:R-:W-:-:S12]  /*05d0*/  BRA.DIV ~URZ, `(.L_x_1005) ;  /* 0x0001c9627f007947 */ /* 0x000fd8000b800000 */
[----:B------:R-:W-:-:S04]  /*05e0*/  VOTE.ANY R7, PT, !P0 ;  /* 0x0000000000077806 */ /* 0x000fc800040e0100 */
.L_x_1175:
[----:B------:R-:W1:Y:S02]  /*05f0*/  POPC R0, R7 ;  /* 0x0000000700007309 */ /* 0x000e640000000000 */
[----:B-12---:R-:W-:Y:S01]  /*0600*/  IADD3 R251, R0, R6, RZ ;  /* 0x0000000600fb7210 */ /* 0x006fe20007ffe0ff */
[----:B------:R-:W-:Y:S05]  /*0610*/  BRA.DIV ~URZ, `(.L_x_1006) ;  /* 0x0001c9727f007947 */ /* 0x000fea000b800000 */
[----:B------:R1:W2:Y:S01]  /*0620*/  SHFL.IDX PT, R12, R10, R0, 0x1f ;  /* 0x00001f000a0c7589 */ /* 0x0002a200000e0000 */
[----:B------:R-:W-:-:S03]  /*0630*/  MOV R6, RZ ;  /* 0x000000ff00067202 */ /* 0x000fc60000000f00 */
[----:B------:R1:W3:Y:S04]  /*0640*/  SHFL.IDX PT, R10, R8, R0, 0x1f ;  /* 0x00001f00080a7589 */ /* 0x0002e800000e0000 */
.L_x_1176:
[----:B------:R-:W-:Y:S01]  /*0650*/  ISETP.NE.AND P0, PT, R7, RZ, PT ;  /* 0x000000ff0700720c */ /* 0x000fe20003f05270 */
[----:B------:R-:W-:-:S12]  /*0660*/  BSSY B0, `(.L_x_1007) ;  /* 0x0000005000007945 */ /* 0x000fd80003800000 */
[----:B------:R-:W-:Y:S05]  /*0670*/  @!P0 BRA `(.L_x_1008) ;  /* 0x0000003000008947 */ /* 0x000fea0003800000 */
[----:B------:R-:W-:Y:S01]  /*0680*/  IADD3 R5, R0, -0x1, RZ ;  /* 0xffffffff00057810 */ /* 0x000fe20007ffe0ff */
[----:B------:R-:W-:Y:S05]  /*0690*/  BRA.DIV ~URZ, `(.L_x_1009) ;  /* 0x0001c9d27f007947 */ /* 0x000fea000b800000 */
[----:B------:R4:W1:Y:S02]  /*06a0*/  SHFL.IDX PT, R6, R4, R5, 0x1f ;  /* 0x00001f0504067589 */ /* 0x00086400000e0000 */
.L_x_1008:
[----:B------:R-:W-:Y:S05]  /*06b0*/  BSYNC B0 ;  /* 0x0000000000007941 */ /* 0x000fea0003800000 */
.L_x_1007:
[----:B---3--:R-:W-:Y:S01]  /*06c0*/  ISETP.NE.AND P0, PT, R10, 0x1, PT ;  /* 0x000000010a00780c */ /* 0x008fe20003f05270 */
[----:B-1----:R-:W-:Y:S01]  /*06d0*/  IMAD R248, R6, c[0x0][0x538], R11 ;  /* 0x00014e0006f87a24 */ /* 0x002fe200078e020b */
[----:B------:R-:W-:Y:S04]  /*06e0*/  BSSY B0, `(.L_x_1010) ;  /* 0x0000085000007945 */ /* 0x000fe80003800000 */
[----:B------:R-:W-:-:S07]  /*06f0*/  IADD3 R9, -R248, UR4, RZ ;  /* 0x00000004f8097c10 */ /* 0x000fce000fffe1ff */
[----:B------:R-:W-:Y:S05]  /*0700*/  @!P0 BRA `(.L_x_1011) ;  /* 0x000003e000008947 */ /* 0x000fea0003800000 */
[-C--:B--2---:R-:W-:Y:S02]  /*0710*/  IABS R0, R12.reuse ;  /* 0x0000000c00007213 */ /* 0x084fe40000000000 */
[----:B------:R-:W-:-:S03]  /*0720*/  IABS R6, R12 ;  /* 0x0000000c00067213 */ /* 0x000fc60000000000 */
[----:B----4-:R-:W-:Y:S01]  /*0730*/  IMAD.MOV.U32 R5, RZ, RZ, R0 ;  /* 0x000000ffff057224 */ /* 0x010fe200078e0000 */
        /* <DEDUP_REMOVED lines=59> */
.L_x_1011:
[----:B------:R-:W-:-:S04]  /*0af0*/  IMAD.MOV.U32 R2, RZ, RZ, 0x4 ;  /* 0x00000004ff027424 */ /* 0x000fc800078e00ff */
[----:B------:R-:W-:-:S05]  /*0b00*/  IMAD.WIDE R2, R251, R2, c[0x0][0x590] ;  /* 0x00016400fb027625 */ /* 0x000fca00078e0202 */
        /* <DEDUP_REMOVED lines=12> */
[----:B----4-:R-:W-:Y:S01]  /*0bd0*/  IMAD R4, R2, R6, RZ ;  /* 0x0000000602047224 */ /* 0x010fe200078e02ff */
        /* <DEDUP_REMOVED lines=53> */
.L_x_1012:
[----:B------:R-:W-:Y:S05]  /*0f30*/  BSYNC B0 ;  /* 0x0000000000007941 */ /* 0x000fea0003800000 */
.L_x_1010:
[----:B------:R-:W-:-:S04]  /*0f40*/  LOP3.LUT R0, RZ, R0, RZ, 0x33, !PT ;  /* 0x00000000ff007212 */ /* 0x000fc800078e33ff */
[----:B------:R-:W-:Y:S01]  /*0f50*/  IADD3 R249, R0, R12, RZ ;  /* 0x0000000c00f97210 */ /* 0x000fe20007ffe0ff */
[----:B------:R-:W-:Y:S05]  /*0f60*/  BRA `(.L_x_1013) ;  /* 0x0000004000007947 */ /* 0x000fea0003800000 */
.L_x_1001:
[----:B--2---:R-:W-:Y:S01]  /*0f70*/  IMAD.MOV.U32 R249, RZ, RZ, RZ ;  /* 0x000000fffff97224 */ /* 0x004fe200078e00ff */
[----:B------:R-:W-:Y:S01]  /*0f80*/  MOV R250, RZ ;  /* 0x000000ff00fa7202 */ /* 0x000fe20000000f00 */
[----:B------:R-:W-:Y:S01]  /*0f90*/  IMAD.U32 R248, RZ, RZ, UR4 ;  /* 0x00000004fff87e24 */ /* 0x000fe2000f8e00ff */
[----:B------:R-:W-:Y:S02]  /*0fa0*/  MOV R251, c[0x0][0x53c] ;  /* 0x00014f0000fb7a02 */ /* 0x000fe40000000f00 */
.L_x_1013:
[----:B------:R-:W-:Y:S01]  /*0fb0*/  ISETP.NE.AND P0, PT, R13, RZ, PT ;  /* 0x000000ff0d00720c */ /* 0x000fe20003f05270 */
[----:B------:R-:W-:-:S12]  /*0fc0*/  WARPSYNC 0xffffffff ;  /* 0xffffffff00007948 */ /* 0x000fd80003800000 */
[----:B------:R1:W-:Y:S04]  /*0fd0*/  @!P0 STS.128 [0x18100], R248 ;  /* 0x018100f8ff008388 */ /* 0x0003e80000000c00 */
[----:B------:R-:W-:Y:S06]  /*0fe0*/  BAR.ARV 0x5, 0x100 ;  /* 0x0144000000007b1d */ /* 0x000fec0000002000 */
.L_x_999:
[----:B-12---:R-:W-:-:S13]  /*0ff0*/  ISETP.GE.AND P0, PT, R251, c[0x0][0x53c], PT ;  /* 0x00014f00fb007a0c */ /* 0x006fda0003f06270 */
[----:B------:R-:W-:Y:S05]  /*1000*/  @P0 EXIT ;  /* 0x000000000000094d */ /* 0x000fea0003800000 */
[----:B------:R-:W1:Y:S02]  /*1010*/  S2R R18, SR_TID.X ;  /* 0x0000000000127919 */ /* 0x000e640000002100 */
[----:B-1----:R-:W-:-:S04]  /*1020*/  SHF.R.S32.HI R13, RZ, 0x1f, R18 ;  /* 0x0000001fff0d7819 */ /* 0x002fc80000011412 */
[CC--:B------:R-:W-:Y:S02]  /*1030*/  LEA.HI R0, R13.reuse, R18.reuse, RZ, 0x4 ;  /* 0x000000120d007211 */ /* 0x0c0fe400078f20ff */
[-C--:B------:R-:W-:Y:S02]  /*1040*/  LEA.HI R10, R13, R18.reuse, RZ, 0x3 ;  /* 0x000000120d0a7211 */ /* 0x080fe400078f18ff */
[----:B------:R-:W-:Y:S02]  /*1050*/  LOP3.LUT R2, R0, 0xfffffff0, RZ, 0xc0, !PT ;  /* 0xfffffff000027812 */ /* 0x000fe400078ec0ff */
[----:B------:R-:W-:Y:S02]  /*1060*/  SHF.R.S32.HI R19, RZ, 0x3, R10 ;  /* 0x00000003ff137819 */ /* 0x000fe4000001140a */
[----:B------:R-:W-:Y:S01]  /*1070*/  LOP3.LUT R3, R10, 0xfffffff8, RZ, 0xc0, !PT ;  /* 0xfffffff80a037812 */ /* 0x000fe200078ec0ff */
[C---:B------:R-:W-:Y:S01]  /*1080*/  IMAD.IADD R2, R18.reuse, 0x1, -R2 ;  /* 0x0000000112027824 */ /* 0x040fe200078e0a02 */
[----:B------:R-:W-:Y:S01]  /*1090*/  SHF.R.S32.HI R4, RZ, 0x4, R0 ;  /* 0x00000004ff047819 */ /* 0x000fe20000011400 */
[----:B------:R-:W-:Y:S01]  /*10a0*/  IMAD.SHL.U32 R5, R19, 0x40, RZ ;  /* 0x0000004013057824 */ /* 0x000fe200078e00ff */
[----:B------:R-:W-:Y:S01]  /*10b0*/  LEA.HI R14, R13, R18, RZ, 0x2 ;  /* 0x000000120d0e7211 */ /* 0x000fe200078f10ff */
[----:B------:R-:W-:Y:S01]  /*10c0*/  IMAD.IADD R9, R18, 0x1, -R3 ;  /* 0x0000000112097824 */ /* 0x000fe200078e0a03 */
[----:B------:R-:W-:-:S02]  /*10d0*/  LEA.HI R0, R0, R4, RZ, 0x1 ;  /* 0x0000000400007211 */ /* 0x000fc400078f08ff */
[----:B------:R-:W-:Y:S01]  /*10e0*/  SHF.R.S32.HI R6, RZ, 0x1f, R2 ;  /* 0x0000001fff067819 */ /* 0x000fe20000011402 */
[C---:B------:R-:W-:Y:S01]  /*10f0*/  IMAD.SHL.U32 R242, R9.reuse, 0x8, RZ ;  /* 0x0000000809f27824 */ /* 0x040fe200078e00ff */
[----:B------:R-:W-:Y:S01]  /*1100*/  LOP3.LUT R3, R0, 0xfffffffe, RZ, 0xc0, !PT ;  /* 0xfffffffe00037812 */ /* 0x000fe200078ec0ff */
[----:B------:R-:W-:Y:S01]  /*1110*/  IMAD.SHL.U32 R8, R9, 0x40, RZ ;  /* 0x0000004009087824 */ /* 0x000fe200078e00ff */
[----:B------:R-:W-:Y:S02]  /*1120*/  LOP3.LUT R0, R5, 0x1c0, RZ, 0xc0, !PT ;  /* 0x000001c005007812 */ /* 0x000fe400078ec0ff */
[----:B------:R-:W-:Y:S01]  /*1130*/  LEA.HI R11, R6, R2, RZ, 0x3 ;  /* 0x00000002060b7211 */ /* 0x000fe200078f18ff */
[----:B------:R-:W-:Y:S01]  /*1140*/  IMAD.IADD R12, R4, 0x1, -R3 ;  /* 0x00000001040c7824 */ /* 0x000fe200078e0a03 */
[----:B------:R-:W-:Y:S02]  /*1150*/  SHF.R.U32.HI R7, RZ, 0x3, R0 ;  /* 0x00000003ff077819 */ /* 0x000fe40000011600 */
[----:B------:R-:W-:-:S02]  /*1160*/  LOP3.LUT R6, R0, 0x38, R242, 0xf8, !PT ;  /* 0x0000003800067812 */ /* 0x000fc400078ef8f2 */
[----:B------:R-:W-:Y:S02]  /*1170*/  LOP3.LUT R5, R11, 0xfffffff8, RZ, 0xc0, !PT ;  /* 0xfffffff80b057812 */ /* 0x000fe400078ec0ff */
[----:B------:R-:W-:Y:S02]  /*1180*/  LOP3.LUT R0, R8, 0x1c0, RZ, 0xc0, !PT ;  /* 0x000001c008007812 */ /* 0x000fe400078ec0ff */
[----:B------:R-:W-:Y:S01]  /*1190*/  LOP3.LUT R8, R6, R7, RZ, 0x3c, !PT ;  /* 0x0000000706087212 */ /* 0x000fe200078e3cff */
[----:B------:R-:W-:Y:S01]  /*11a0*/  IMAD.IADD R6, R2, 0x1, -R5 ;  /* 0x0000000102067824 */ /* 0x000fe200078e0a05 */
[----:B------:R-:W-:Y:S02]  /*11b0*/  LOP3.LUT R2, R0, 0x8, R10, 0xf8, !PT ;  /* 0x0000000800027812 */ /* 0x000fe400078ef80a */
[----:B------:R-:W-:Y:S02]  /*11c0*/  SHF.R.U32.HI R0, RZ, 0x3, R0 ;  /* 0x00000003ff007819 */ /* 0x000fe40000011600 */
[----:B------:R-:W-:-:S02]  /*11d0*/  LEA.HI R3, R13, R18, RZ, 0x5 ;  /* 0x000000120d037211 */ /* 0x000fc400078f28ff */
[--C-:B------:R-:W-:Y:S02]  /*11e0*/  SHF.R.S32.HI R239, RZ, 0x2, R14.reuse ;  /* 0x00000002ffef7819 */ /* 0x100fe4000001140e */
[----:B------:R-:W-:Y:S02]  /*11f0*/  SHF.R.S32.HI R4, RZ, 0x1f, R14 ;  /* 0x0000001fff047819 */ /* 0x000fe4000001140e */
[----:B------:R-:W-:Y:S02]  /*1200*/  LOP3.LUT R15, R2, R0, RZ, 0x3c, !PT ;  /* 0x00000000020f7212 */ /* 0x000fe400078e3cff */
[----:B------:R-:W-:Y:S02]  /*1210*/  LOP3.LUT R0, R3, 0xffffffe0, RZ, 0xc0, !PT ;  /* 0xffffffe003007812 */ /* 0x000fe400078ec0ff */
[--C-:B------:R-:W-:Y:S02]  /*1220*/  SHF.R.S32.HI R7, RZ, 0x5, R3.reuse ;  /* 0x00000005ff077819 */ /* 0x100fe40000011403 */
[----:B------:R-:W-:Y:S01]  /*1230*/  LEA.HI R2, R4, R239, RZ, 0x3 ;  /* 0x000000ef04027211 */ /* 0x000fe200078f18ff */
[----:B------:R-:W-:Y:S01]  /*1240*/  IMAD.IADD R17, R18, 0x1, -R0 ;  /* 0x0000000112117824 */ /* 0x000fe200078e0a00 */
[----:B------:R-:W-:-:S02]  /*1250*/  SHF.R.S32.HI R3, RZ, 0x1f, R3 ;  /* 0x0000001fff037819 */ /* 0x000fc40000011403 */
[----:B------:R-:W-:Y:S01]  /*1260*/  LEA.HI R4, R13, R18, RZ, 0x6 ;  /* 0x000000120d047211 */ /* 0x000fe200078f30ff */
[----:B------:R-:W-:Y:S01]  /*1270*/  IMAD.MOV.U32 R13, RZ, RZ, 0x20 ;  /* 0x00000020ff0d7424 */ /* 0x000fe200078e00ff */
[----:B------:R-:W-:Y:S02]  /*1280*/  LOP3.LUT R2, R2, 0xfffffff8, RZ, 0xc0, !PT ;  /* 0xfffffff802027812 */ /* 0x000fe400078ec0ff */
[----:B------:R-:W-:Y:S01]  /*1290*/  LEA.HI R0, R3, R7, RZ, 0x3 ;  /* 0x0000000703007211 */ /* 0x000fe200078f18ff */
[----:B------:R-:W-:Y:S01]  /*12a0*/  IMAD.SHL.U32 R4, R4, 0x8, RZ ;  /* 0x0000000804047824 */ /* 0x000fe200078e00ff */
[----:B------:R-:W-:Y:S01]  /*12b0*/  SHF.R.S32.HI R10, RZ, 0x1f, R17 ;  /* 0x0000001fff0a7819 */ /* 0x000fe20000011411 */
[----:B------:R-:W-:Y:S01]  /*12c0*/  IMAD.IADD R3, R239, 0x1, -R2 ;  /* 0x00000001ef037824 */ /* 0x000fe200078e0a02 */
[----:B------:R-:W-:Y:S02]  /*12d0*/  LOP3.LUT R0, R0, 0xffffff8, RZ, 0xc0, !PT ;  /* 0x0ffffff800007812 */ /* 0x000fe400078ec0ff */
[----:B------:R-:W-:-:S02]  /*12e0*/  LEA.HI R10, R10, R17, RZ, 0x2 ;  /* 0x000000110a0a7211 */ /* 0x000fc400078f10ff */
[----:B------:R-:W-:Y:S01]  /*12f0*/  LOP3.LUT R212, R8, 0x7ffffe00, R4, 0xf8, !PT ;  /* 0x7ffffe0008d47812 */ /* 0x000fe200078ef804 */
[----:B------:R-:W-:Y:S01]  /*1300*/  IMAD.IADD R5, R7, 0x1, -R0 ;  /* 0x0000000107057824 */ /* 0x000fe200078e0a00 */
[----:B------:R-:W-:Y:S01]  /*1310*/  LOP3.LUT R2, R3, 0x1, RZ, 0xc0, !PT ;  /* 0x0000000103027812 */ /* 0x000fe200078ec0ff */
[----:B------:R-:W-:Y:S01]  /*1320*/  IMAD.SHL.U32 R0, R6, 0x40, RZ ;  /* 0x0000004006007824 */ /* 0x000fe200078e00ff */
[----:B------:R-:W-:Y:S01]  /*1330*/  SHF.R.S32.HI R4, RZ, 0x2, R10 ;  /* 0x00000002ff047819 */ /* 0x000fe2000001140a */
[----:B------:R-:W-:Y:S01]  /*1340*/  IMAD.SHL.U32 R212, R212, 0x2, RZ ;  /* 0x00000002d4d47824 */ /* 0x000fe200078e00ff */
[----:B------:R-:W-:Y:S01]  /*1350*/  ISETP.NE.U32.AND P0, PT, R2, 0x1, PT ;  /* 0x000000010200780c */ /* 0x000fe20003f05070 */
[----:B------:R-:W-:Y:S01]  /*1360*/  IMAD.SHL.U32 R2, R12, 0x8, RZ ;  /* 0x000000080c027824 */ /* 0x000fe200078e00ff */
[----:B------:R-:W-:Y:S01]  /*1370*/  LOP3.LUT R0, R0, 0x1c0, RZ, 0xc0, !PT ;  /* 0x000001c000007812 */ /* 0x000fe200078ec0ff */
[----:B------:R-:W-:Y:S01]  /*1380*/  IMAD R16, R5, 0x10, R4 ;  /* 0x0000001005107824 */ /* 0x000fe200078e0204 */
[----:B------:R-:W-:-:S02]  /*1390*/  LOP3.LUT R5, R14, 0xfffffffc, RZ, 0xc0, !PT ;  /* 0xfffffffc0e057812 */ /* 0x000fc400078ec0ff */
[----:B------:R-:W-:Y:S02]  /*13a0*/  LOP3.LUT R4, R0, 0x8, R2, 0xf8, !PT ;  /* 0x0000000800047812 */ /* 0x000fe400078ef802 */
[----:B------:R-:W-:Y:S01]  /*13b0*/  SHF.R.U32.HI R2, RZ, 0x3, R0 ;  /* 0x00000003ff027819 */ /* 0x000fe20000011600 */
[C---:B------:R-:W-:Y:S01]  /*13c0*/  IMAD.SHL.U32 R0, R3.reuse, 0x40, RZ ;  /* 0x0000004003007824 */ /* 0x040fe200078e00ff */
[----:B------:R-:W-:Y:S01]  /*13d0*/  R2P PR, R3, 0x6 ;  /* 0x0000000603007804 */ /* 0x000fe20000000000 */
[----:B------:R-:W-:Y:S01]  /*13e0*/  IMAD.IADD R18, R18, 0x1, -R5 ;  /* 0x0000000112127824 */ /* 0x000fe200078e0a05 */
[C---:B------:R-:W-:Y:S01]  /*13f0*/  LOP3.LUT P6, RZ, R6.reuse, 0x2, RZ, 0xc0, !PT ;  /* 0x0000000206ff7812 */ /* 0x040fe200078cc0ff */
[----:B------:R-:W-:Y:S01]  /*1400*/  STL [R1+0x4c], R16 ;  /* 0x00004c1001007387 */ /* 0x000fe20000100800 */
[----:B------:R-:W-:Y:S01]  /*1410*/  LOP3.LUT P5, RZ, R6, 0x4, RZ, 0xc0, !PT ;  /* 0x0000000406ff7812 */ /* 0x000fe200078ac0ff */
[----:B------:R-:W-:Y:S01]  /*1420*/  IMAD.SHL.U32 R102, R18, 0x8, RZ ;  /* 0x0000000812667824 */ /* 0x000fe200078e00ff */
[----:B------:R-:W-:Y:S01]  /*1430*/  LOP3.LUT R6, R4, R2, RZ, 0x3c, !PT ;  /* 0x0000000204067212 */ /* 0x000fe200078e3cff */
[----:B------:R-:W-:Y:S01]  /*1440*/  IMAD.SHL.U32 R2, R11, 0x40, RZ ;  /* 0x000000400b027824 */ /* 0x000fe200078e00ff */
[----:B------:R-:W-:Y:S01]  /*1450*/  LOP3.LUT R8, R0, 0x1c0, RZ, 0xc0, !PT ;  /* 0x000001c000087812 */ /* 0x000fe200078ec0ff */
[----:B------:R-:W-:Y:S01]  /*1460*/  IMAD.SHL.U32 R0, R7, 0x400, RZ ;  /* 0x0000040007007824 */ /* 0x000fe200078e00ff */
[----:B------:R-:W-:Y:S01]  /*1470*/  IADD3 R14, R239, 0x40, RZ ;  /* 0x00000040ef0e7810 */ /* 0x000fe20007ffe0ff */
[----:B------:R-:W-:Y:S01]  /*1480*/  IMAD.SHL.U32 R7, R7, 0x200, RZ ;  /* 0x0000020007077824 */ /* 0x000fe200078e00ff */
[----:B------:R-:W-:Y:S01]  /*1490*/  SHF.R.U32.HI R3, RZ, 0x3, R8 ;  /* 0x00000003ff037819 */ /* 0x000fe20000011608 */
[----:B------:R-:W-:Y:S01]  /*14a0*/  IMAD R11, R18, 0x2, R0 ;  /* 0x00000002120b7824 */ /* 0x000fe200078e0200 */
[----:B------:R-:W-:Y:S01]  /*14b0*/  LOP3.LUT R4, R8, 0x18, R102, 0xf8, !PT ;  /* 0x0000001808047812 */ /* 0x000fe200078ef866 */
[----:B------:R1:W-:Y:S01]  /*14c0*/  STL [R1+0x14], R8 ;  /* 0x0000140801007387 */ /* 0x0003e20000100800 */
[----:B------:R-:W-:Y:S01]  /*14d0*/  LOP3.LUT R5, R2, 0xfffffe00, RZ, 0xc0, !PT ;  /* 0xfffffe0002057812 */ /* 0x000fe200078ec0ff */
[----:B------:R-:W-:Y:S01]  /*14e0*/  IMAD R2, R12, 0x200, R15 ;  /* 0x000002000c027824 */ /* 0x000fe200078e020f */
[----:B------:R-:W-:Y:S01]  /*14f0*/  LOP3.LUT R234, R7, R4, R3, 0xf6, !PT ;  /* 0x0000000407ea7212 */ /* 0x000fe200078ef603 */
[----:B------:R-:W-:Y:S01]  /*1500*/  IMAD.MOV.U32 R12, RZ, RZ, 0x40 ;  /* 0x00000040ff0c7424 */ /* 0x000fe200078e00ff */
[-C--:B------:R-:W-:Y:S01]  /*1510*/  IADD3 R4, R6, R5.reuse, R0 ;  /* 0x0000000506047210 */ /* 0x080fe20007ffe000 */
[C---:B------:R-:W-:Y:S01]  /*1520*/  IMAD R0, R9.reuse, 0x20, R19 ;  /* 0x0000002009007824 */ /* 0x040fe200078e0213 */
[----:B------:R-:W-:Y:S01]  /*1530*/  LOP3.LUT P4, RZ, R9, 0x2, RZ, 0xc0, !PT ;  /* 0x0000000209ff7812 */ /* 0x000fe2000788c0ff */
[----:B------:R-:W-:Y:S01]  /*1540*/  IMAD.SHL.U32 R142, R18, 0x4, RZ ;  /* 0x00000004128e7824 */ /* 0x000fe200078e00ff */
[----:B------:R-:W-:-:S02]  /*1550*/  LOP3.LUT R5, R6, R5, RZ, 0xfc, !PT ;  /* 0x0000000506057212 */ /* 0x000fc400078efcff */
[----:B------:R2:W-:Y:S01]  /*1560*/  STL [R1+0x44], R0 ;  /* 0x0000440001007387 */ /* 0x0005e20000100800 */
[----:B------:R-:W-:Y:S02]  /*1570*/  SHF.R.S32.HI R7, RZ, 0x1f, R14 ;  /* 0x0000001fff077819 */ /* 0x000fe4000001140e */
[----:B------:R-:W-:Y:S02]  /*1580*/  LEA R149, R2, 0x6100, 0x1 ;  /* 0x0000610002957811 */ /* 0x000fe400078e08ff */
[----:B------:R-:W-:Y:S02]  /*1590*/  LOP3.LUT P3, RZ, R9, 0x4, RZ, 0xc0, !PT ;  /* 0x0000000409ff7812 */ /* 0x000fe4000786c0ff */
[C---:B------:R-:W-:Y:S02]  /*15a0*/  IADD3 R200, R149.reuse, 0x20, RZ ;  /* 0x0000002095c87810 */ /* 0x040fe40007ffe0ff */
[----:B------:R-:W-:Y:S02]  /*15b0*/  @P4 IADD3 R200, R149, -0x20, RZ ;  /* 0xffffffe095c84810 */ /* 0x000fe40007ffe0ff */
[----:B------:R-:W-:-:S02]  /*15c0*/  LEA R196, R4, 0xc100, 0x1 ;  /* 0x0000c10004c47811 */ /* 0x000fc400078e08ff */
[----:B------:R-:W-:Y:S02]  /*15d0*/  LEA R150, R5, 0x100, 0x1 ;  /* 0x0000010005967811 */ /* 0x000fe400078e08ff */
[----:B-1----:R-:W-:Y:S02]  /*15e0*/  LOP3.LUT R8, R3, R8, RZ, 0xfc, !PT ;  /* 0x0000000803087212 */ /* 0x002fe400078efcff */
[----:B------:R-:W-:Y:S02]  /*15f0*/  LEA.HI R3, R18, R18, RZ, 0x1 ;  /* 0x0000001212037211 */ /* 0x000fe400078f08ff */
[C---:B------:R-:W-:Y:S01]  /*1600*/  IADD3 R145, R142.reuse, 0x20, RZ ;  /* 0x000000208e917810 */ /* 0x040fe20007ffe0ff */
[----:B------:R-:W-:Y:S01]  /*1610*/  IMAD.IADD R11, R11, 0x1, R8 ;  /* 0x000000010b0b7824 */ /* 0x000fe200078e0208 */
[----:B------:R-:W-:Y:S02]  /*1620*/  LOP3.LUT R6, R3, 0x1ffffffe, RZ, 0xc0, !PT ;  /* 0x1ffffffe03067812 */ /* 0x000fe400078ec0ff */
[----:B------:R-:W-:Y:S01]  /*1630*/  LEA.HI R3, R7, R14, RZ, 0x3 ;  /* 0x0000000e07037211 */ /* 0x000fe200078f18ff */
[----:B------:R-:W-:Y:S01]  /*1640*/  IMAD.IADD R107, R142, 0x1, R145 ;  /* 0x000000018e6b7824 */ /* 0x000fe200078e0291 */
[----:B------:R-:W-:Y:S01]  /*1650*/  LOP3.LUT R7, R10, 0x7ffffffc, RZ, 0xc0, !PT ;  /* 0x7ffffffc0a077812 */ /* 0x000fe200078ec0ff */
[----:B--2---:R-:W-:Y:S01]  /*1660*/  IMAD.SHL.U32 R0, R14, 0x40, RZ ;  /* 0x000000400e007824 */ /* 0x004fe200078e00ff */
[----:B------:R-:W-:Y:S01]  /*1670*/  IADD3 R144, R142, 0x40, RZ ;  /* 0x000000408e907810 */ /* 0x000fe20007ffe0ff */
[----:B------:R-:W-:Y:S01]  /*1680*/  IMAD.IADD R6, R18, 0x1, -R6 ;  /* 0x0000000112067824 */ /* 0x000fe200078e0a06 */
[----:B------:R-:W-:Y:S01]  /*1690*/  LEA R234, R234, 0x100, 0x1 ;  /* 0x00000100eaea7811 */ /* 0x000fe200078e08ff */
[----:B------:R-:W-:Y:S01]  /*16a0*/  IMAD.SHL.U32 R3, R3, 0x40, RZ ;  /* 0x0000004003037824 */ /* 0x000fe200078e00ff */
[----:B------:R-:W-:Y:S01]  /*16b0*/  LOP3.LUT R8, R0, 0x1c0, RZ, 0xc0, !PT ;  /* 0x000001c000087812 */ /* 0x000fe200078ec0ff */
[----:B------:R-:W-:Y:S01]  /*16c0*/  IMAD R2, R6, 0x8, R16 ;  /* 0x0000000806027824 */ /* 0x000fe200078e0210 */
[----:B------:R-:W-:Y:S01]  /*16d0*/  SEL R0, R12, 0xffffffc0, !P3 ;  /* 0xffffffc00c007807 */ /* 0x000fe20005800000 */
[----:B------:R-:W-:Y:S01]  /*16e0*/  IMAD.IADD R241, R17, 0x1, -R7 ;  /* 0x0000000111f17824 */ /* 0x000fe200078e0a07 */
[----:B------:R-:W-:Y:S01]  /*16f0*/  SHF.R.U32.HI R8, RZ, 0x3, R8 ;  /* 0x00000003ff087819 */ /* 0x000fe20000011608 */
[----:B------:R-:W-:Y:S01]  /*1700*/  IMAD.IADD R106, R142, 0x1, R144 ;  /* 0x000000018e6a7824 */ /* 0x000fe200078e0290 */
[----:B------:R-:W-:Y:S01]  /*1710*/  SEL R8, R13, 0xffffffe0, !P1 ;  /* 0xffffffe00d087807 */ /* 0x000fe20004800000 */
[----:B------:R-:W-:Y:S01]  /*1720*/  IMAD.IADD R195, R149, 0x1, R0 ;  /* 0x0000000195c37824 */ /* 0x000fe200078e0200 */
[----:B------:R-:W-:Y:S01]  /*1730*/  LEA R6, R11, 0x80, 0x1 ;  /* 0x000000800b067811 */ /* 0x000fe200078e08ff */
[----:B------:R-:W-:Y:S01]  /*1740*/  IMAD.IADD R192, R0, 0x1, R200 ;  /* 0x0000000100c07824 */ /* 0x000fe200078e02c8 */
[----:B------:R-:W-:Y:S01]  /*1750*/  SEL R7, R12, 0xffffffc0, !P2 ;  /* 0xffffffc00c077807 */ /* 0x000fe20005000000 */
[----:B------:R-:W-:Y:S01]  /*1760*/  IMAD.SHL.U32 R241, R241, 0x2, RZ ;  /* 0x00000002f1f17824 */ /* 0x000fe200078e00ff */
[----:B------:R-:W-:Y:S01]  /*1770*/  LOP3.LUT R3, R3, 0xfffffe00, RZ, 0xc0, !PT ;  /* 0xfffffe0003037812 */ /* 0x000fe200078ec0ff */
[C---:B------:R-:W-:Y:S01]  /*1780*/  IMAD.IADD R10, R6.reuse, 0x1, R8 ;  /* 0x00000001060a7824 */ /* 0x040fe200078e0208 */
[C---:B------:R-:W-:Y:S01]  /*1790*/  IADD3 R9, R6.reuse, -0x10, RZ ;  /* 0xfffffff006097810 */ /* 0x040fe20007ffe0ff */
[C-C-:B------:R-:W-:Y:S01]  /*17a0*/  IMAD.IADD R0, R6.reuse, 0x1, R7.reuse ;  /* 0x0000000106007824 */ /* 0x140fe200078e0207 */
[----:B------:R-:W-:Y:S01]  /*17b0*/  @P0 IADD3 R9, R6, 0x10, RZ ;  /* 0x0000001006090810 */ /* 0x000fe20007ffe0ff */
[----:B------:R1:W-:Y:S01]  /*17c0*/  STL [R1+0x40], R3 ;  /* 0x0000400301007387 */ /* 0x0003e20000100800 */
[----:B------:R-:W-:Y:S01]  /*17d0*/  IADD3 R148, R142, 0x10, RZ ;  /* 0x000000108e947810 */ /* 0x000fe20007ffe0ff */
[----:B------:R-:W-:Y:S01]  /*17e0*/  IMAD.IADD R235, R234, 0x1, R7 ;  /* 0x00000001eaeb7824 */ /* 0x000fe200078e0207 */
[C---:B------:R-:W-:Y:S01]  /*17f0*/  IADD3 R147, R142.reuse, 0x30, RZ ;  /* 0x000000308e937810 */ /* 0x040fe20007ffe0ff */
[----:B------:R2:W-:Y:S01]  /*1800*/  STL [R1+0x10], R2 ;  /* 0x0000100201007387 */ /* 0x0005e20000100800 */
[----:B------:R-:W-:-:S02]  /*1810*/  IADD3 R146, R142, 0x50, RZ ;  /* 0x000000508e927810 */ /* 0x000fc40007ffe0ff */
[C---:B------:R-:W-:Y:S01]  /*1820*/  IADD3 R211, R200.reuse, 0x800, RZ ;  /* 0x00000800c8d37810 */ /* 0x040fe20007ffe0ff */
        /* <DEDUP_REMOVED lines=8> */
[C---:B------:R-:W-:Y:S02]  /*18b0*/  IADD3 R205, R200.reuse, 0x3800, RZ ;  /* 0x00003800c8cd7810 */ /* 0x040fe40007ffe0ff */
[C---:B------:R-:W-:Y:S02]  /*18c0*/  IADD3 R204, R200.reuse, 0x4000, RZ ;  /* 0x00004000c8cc7810 */ /* 0x040fe40007ffe0ff */
[C---:B------:R-:W-:Y:S02]  /*18d0*/  IADD3 R203, R200.reuse, 0x4800, RZ ;  /* 0x00004800c8cb7810 */ /* 0x040fe40007ffe0ff */
[----:B-1----:R-:W-:Y:S02]  /*18e0*/  SEL R3, R13, 0xffffffe0, !P6 ;  /* 0xffffffe00d037807 */ /* 0x002fe40007000000 */
[----:B------:R-:W-:Y:S02]  /*18f0*/  IADD3 R202, R200, 0x5000, RZ ;  /* 0x00005000c8ca7810 */ /* 0x000fe40007ffe0ff */
[----:B--2---:R-:W-:Y:S01]  /*1900*/  SEL R2, R12, 0xffffffc0, !P5 ;  /* 0xffffffc00c027807 */ /* 0x004fe20006800000 */
[----:B------:R-:W-:Y:S01]  /*1910*/  IMAD.IADD R197, R196, 0x1, R3 ;  /* 0x00000001c4c57824 */ /* 0x000fe200078e0203 */
[----:B------:R-:W-:Y:S01]  /*1920*/  IADD3 R201, R200, 0x5800, RZ ;  /* 0x00005800c8c97810 */ /* 0x000fe20007ffe0ff */
[----:B------:R-:W-:-:S02]  /*1930*/  IMAD.IADD R151, R3, 0x1, R150 ;  /* 0x0000000103977824 */ /* 0x000fc400078e0296 */
[C---:B------:R-:W-:Y:S02]  /*1940*/  IMAD.IADD R3, R7.reuse, 0x1, R9 ;  /* 0x0000000107037824 */ /* 0x040fe400078e0209 */
[----:B------:R-:W-:Y:S02]  /*1950*/  IMAD.IADD R199, R196, 0x1, R2 ;  /* 0x00000001c4c77824 */ /* 0x000fe400078e0202 */
[----:B---3--:R-:W-:Y:S02]  /*1960*/  IMAD.IADD R0, R7, 0x1, R10 ;  /* 0x0000000107007824 */ /* 0x008fe400078e020a */
[C---:B------:R-:W-:Y:S02]  /*1970*/  IMAD.IADD R194, R2.reuse, 0x1, R150 ;  /* 0x0000000102c27824 */ /* 0x040fe400078e0296 */
[----:B------:R-:W-:Y:S01]  /*1980*/  IMAD.IADD R198, R197, 0x1, R2 ;  /* 0x00000001c5c67824 */ /* 0x000fe200078e0202 */
[----:B------:R1:W-:Y:S01]  /*1990*/  STL [R1+0x38], R0 ;  /* 0x0000380001007387 */ /* 0x0003e20000100800 */
[----:B------:R-:W-:-:S02]  /*19a0*/  IMAD.IADD R193, R2, 0x1, R151 ;  /* 0x0000000102c17824 */ /* 0x000fc400078e0297 */
[----:B-1----:R-:W-:-:S05]  /*19b0*/  IMAD.IADD R0, R8, 0x1, R9 ;  /* 0x0000000108007824 */ /* 0x002fca00078e0209 */
[----:B------:R1:W-:Y:S04]  /*19c0*/  STL [R1+0x28], R0 ;  /* 0x0000280001007387 */ /* 0x0003e80000100800 */
[----:B------:R2:W-:Y:S01]  /*19d0*/  STL [R1+0x34], R3 ;  /* 0x0000340301007387 */ /* 0x0005e20000100800 */
[----:B-1----:R-:W-:-:S05]  /*19e0*/  IMAD.IADD R0, R7, 0x1, R0 ;  /* 0x0000000107007824 */ /* 0x002fca00078e0200 */
[----:B------:R2:W-:Y:S02]  /*19f0*/  STL [R1+0x30], R0 ;  /* 0x0000300001007387 */ /* 0x0005e40000100800 */
.L_x_1172:
[----:B------:R-:W-:-:S04]  /*1a00*/  IMAD.MOV.U32 R13, RZ, RZ, 0x4 ;  /* 0x00000004ff0d7424 */ /* 0x000fc800078e00ff */
[----:B--2---:R-:W-:-:S05]  /*1a10*/  IMAD.WIDE R2, R251, R13, c[0x0][0x588] ;  /* 0x00016200fb027625 */ /* 0x004fca00078e020d */
[----:B------:R-:W2:Y:S01]  /*1a20*/  LDG.E R18, [R2.64] ;  /* 0x0000000602127981 */ /* 0x000ea2000c1e1900 */
[----:B------:R-:W-:Y:S01]  /*1a30*/  ISETP.NE.U32.AND P4, PT, RZ, c[0x0][0x360], PT ;  /* 0x0000d800ff007a0c */ /* 0x000fe20003f85070 */
[----:B------:R-:W-:Y:S01]  /*1a40*/  CS2R R136, SRZ ;  /* 0x0000000000887805 */ /* 0x000fe2000001ff00 */
        /* <DEDUP_REMOVED lines=8> */
[----:B------:R-:W-:Y:S01]  /*1ad0*/  IMAD.MOV.U32 R12, RZ, RZ, RZ ;  /* 0x000000ffff0c7224 */ /* 0x000fe200078e00ff */
[----:B--2---:R-:W-:Y:S01]  /*1ae0*/  SHF.R.S32.HI R138, RZ, 0x1f, R18 ;  /* 0x0000001fff8a7819 */ /* 0x004fe20000011412 */
[----:B------:R1:W-:Y:S01]  /*1af0*/  STL [R1], R18 ;  /* 0x0000001201007387 */ /* 0x0003e20000100800 */
[C---:B------:R-:W-:Y:S02]  /*1b00*/  @P4 LEA R2, P0, R18.reuse, c[0x0][0x360], 0x2 ;  /* 0x0000d80012024a11 */ /* 0x040fe400078010ff */
[----:B------:R-:W-:-:S02]  /*1b10*/  @P2 LEA R4, P1, R18, c[0x0][0x370], 0x2 ;  /* 0x0000dc0012042a11 */ /* 0x000fc400078210ff */
[C-C-:B------:R-:W-:Y:S02]  /*1b20*/  @P4 LEA.HI.X R3, R18.reuse, c[0x0][0x364], R138.reuse, 0x2, P0 ;  /* 0x0000d90012034a11 */ /* 0x140fe400000f148a */
[----:B------:R-:W-:-:S03]  /*1b30*/  @P2 LEA.HI.X R5, R18, c[0x0][0x374], R138, 0x2, P1 ;  /* 0x0000dd0012052a11 */ /* 0x000fc600008f148a */
[----:B------:R2:W3:Y:S01]  /*1b40*/  @P4 LDG.E R0, [R2.64] ;  /* 0x0000000602004981 */ /* 0x0004e2000c1e1900 */
[----:B------:R-:W-:-:S03]  /*1b50*/  ISETP.NE.U32.AND P0, PT, RZ, c[0x0][0x350], PT ;  /* 0x0000d400ff007a0c */ /* 0x000fc60003f05070 */
[----:B------:R4:W5:Y:S01]  /*1b60*/  @P2 LDG.E R137, [R4.64] ;  /* 0x0000000604892981 */ /* 0x000962000c1e1900 */
[----:B------:R-:W-:Y:S02]  /*1b70*/  ISETP.NE.AND.EX P6, PT, RZ, c[0x0][0x354], PT, P0 ;  /* 0x0000d500ff007a0c */ /* 0x000fe40003fc5300 */
[----:B------:R-:W-:-:S04]  /*1b80*/  LEA R6, P2, R18, c[0x0][0x348], 0x2 ;  /* 0x0000d20012067a11 */ /* 0x000fc800078410ff */
[----:B------:R-:W-:-:S05]  /*1b90*/  LEA.HI.X R7, R18, c[0x0][0x34c], R138, 0x2, P2 ;  /* 0x0000d30012077a11 */ /* 0x000fca00010f148a */
[----:B------:R1:W5:Y:S01]  /*1ba0*/  @P3 LDG.E R139, [R6.64] ;  /* 0x00000006068b3981 */ /* 0x000362000c1e1900 */
[C---:B--2---:R-:W-:Y:S02]  /*1bb0*/  LEA R2, P0, R18.reuse, c[0x0][0x358], 0x2 ;  /* 0x0000d60012027a11 */ /* 0x044fe400078010ff */
[C---:B----4-:R-:W-:Y:S02]  /*1bc0*/  LEA R4, P1, R18.reuse, c[0x0][0x350], 0x2 ;  /* 0x0000d40012047a11 */ /* 0x050fe400078210ff */
[C-C-:B------:R-:W-:Y:S02]  /*1bd0*/  LEA.HI.X R3, R18.reuse, c[0x0][0x35c], R138.reuse, 0x2, P0 ;  /* 0x0000d70012037a11 */ /* 0x140fe400000f148a */
[----:B------:R-:W-:-:S03]  /*1be0*/  LEA.HI.X R5, R18, c[0x0][0x354], R138, 0x2, P1 ;  /* 0x0000d50012057a11 */ /* 0x000fc600008f148a */
[----:B------:R1:W5:Y:S04]  /*1bf0*/  @P5 LDG.E R12, [R2.64] ;  /* 0x00000006020c5981 */ /* 0x000368000c1e1900 */
[----:B------:R1:W5:Y:S01]  /*1c00*/  @P6 LDG.E R136, [R4.64] ;  /* 0x0000000604886981 */ /* 0x000362000c1e1900 */
[----:B------:R-:W-:-:S05]  /*1c10*/  LOP3.LUT R16, R250, 0xffff, RZ, 0xc0, !PT ;  /* 0x0000fffffa107812 */ /* 0x000fca00078ec0ff */
[----:B------:R1:W-:Y:S01]  /*1c20*/  STL [R1+0xc], R16 ;  /* 0x00000c1001007387 */ /* 0x0003e20000100800 */
[----:B------:R-:W-:Y:S03]  /*1c30*/  YIELD ;  /* 0x0000000000007946 */ /* 0x000fe60003800000 */
[----:B---3--:R1:W-:Y:S01]  /*1c40*/  @P4 STL [R1+0x8], R0 ;  /* 0x0000080001004387 */ /* 0x0083e20000100800 */
[----:B------:R-:W-:Y:S05]  /*1c50*/  @P4 BRA `(.L_x_1014) ;  /* 0x0000007000004947 */ /* 0x000fea0003800000 */
[----:B-1----:R-:W-:-:S05]  /*1c60*/  MOV R0, c[0x0][0x168] ;  /* 0x00005a0000007a02 */ /* 0x002fca0000000f00 */
[----:B------:R1:W-:Y:S01]  /*1c70*/  STL [R1+0x8], R0 ;  /* 0x0000080001007387 */ /* 0x0003e20000100800 */
[----:B------:R-:W-:Y:S05]  /*1c80*/  @!P3 BRA `(.L_x_1014) ;  /* 0x000000400000b947 */ /* 0x000fea0003800000 */
[----:B------:R-:W2:Y:S04]  /*1c90*/  LDG.E R8, [R6.64] ;  /* 0x0000000606087981 */ /* 0x000ea8000c1e1900 */
[----:B-1----:R-:W2:Y:S02]  /*1ca0*/  LDG.E R0, [R6.64+0x4] ;  /* 0x0000040606007981 */ /* 0x002ea4000c1e1900 */
[----:B--2---:R-:W-:-:S05]  /*1cb0*/  IADD3 R0, -R8, R0, RZ ;  /* 0x0000000008007210 */ /* 0x004fca0007ffe1ff */
[----:B------:R1:W-:Y:S02]  /*1cc0*/  STL [R1+0x8], R0 ;  /* 0x0000080001007387 */ /* 0x0003e40000100800 */
.L_x_1014:
[----:B------:R-:W-:-:S04]  /*1cd0*/  ISETP.NE.U32.AND P0, PT, RZ, c[0x0][0x368], PT ;  /* 0x0000da00ff007a0c */ /* 0x000fc80003f05070 */
[----:B------:R-:W-:-:S13]  /*1ce0*/  ISETP.NE.AND.EX P0, PT, RZ, c[0x0][0x36c], PT, P0 ;  /* 0x0000db00ff007a0c */ /* 0x000fda0003f05300 */
[----:B------:R-:W-:Y:S05]  /*1cf0*/  @!P0 BRA `(.L_x_1015) ;  /* 0x0000004000008947 */ /* 0x000fea0003800000 */
[----:B-1----:R-:W-:-:S04]  /*1d00*/  LEA R6, P0, R18, c[0x0][0x368], 0x2 ;  /* 0x0000da0012067a11 */ /* 0x002fc800078010ff */
[----:B------:R-:W-:-:S05]  /*1d10*/  LEA.HI.X R7, R18, c[0x0][0x36c], R138, 0x2, P0 ;  /* 0x0000db0012077a11 */ /* 0x000fca00000f148a */
[----:B------:R1:W5:Y:S01]  /*1d20*/  LDG.E R6, [R6.64] ;  /* 0x0000000606067981 */ /* 0x000362000c1e1900 */
[----:B------:R-:W-:Y:S05]  /*1d30*/  BRA `(.L_x_1016) ;  /* 0x0000005000007947 */ /* 0x000fea0003800000 */
.L_x_1015:
[----:B-1----:R-:W-:Y:S01]  /*1d40*/  MOV R6, c[0x0][0x1d0] ;  /* 0x0000740000067a02 */ /* 0x002fe20000000f00 */
[----:B------:R-:W-:Y:S05]  /*1d50*/  @!P6 BRA `(.L_x_1016) ;  /* 0x000000300000e947 */ /* 0x000fea0003800000 */
[----:B------:R-:W2:Y:S04]  /*1d60*/  LDG.E R6, [R4.64] ;  /* 0x0000000604067981 */ /* 0x000ea8000c1e1900 */
[----:B------:R-:W2:Y:S02]  /*1d70*/  LDG.E R0, [R4.64+0x4] ;  /* 0x0000040604007981 */ /* 0x000ea4000c1e1900 */
[----:B--2---:R-:W-:Y:S02]  /*1d80*/  IADD3 R6, -R6, R0, RZ ;  /* 0x0000000006067210 */ /* 0x004fe40007ffe1ff */
.L_x_1016:
[----:B------:R2:W3:Y:S04]  /*1d90*/  @P5 LDG.E R5, [R2.64] ;  /* 0x0000000602055981 */ /* 0x0004e8000c1e1900 */
[----:B------:R2:W3:Y:S04]  /*1da0*/  @P5 LDG.E R4, [R2.64+0x4] ;  /* 0x0000040602045981 */ /* 0x0004e8000c1e1900 */
[----:B-1----:R-:W4:Y:S01]  /*1db0*/  LDL R7, [R1+0x8] ;  /* 0x0000080001077983 */ /* 0x002f220000100800 */
[----:B------:R-:W-:-:S04]  /*1dc0*/  ISETP.NE.U32.AND P0, PT, RZ, c[0x0][0x378], PT ;  /* 0x0000de00ff007a0c */ /* 0x000fc80003f05070 */
[----:B------:R-:W-:Y:S01]  /*1dd0*/  ISETP.NE.AND.EX P1, PT, RZ, c[0x0][0x37c], PT, P0 ;  /* 0x0000df00ff007a0c */ /* 0x000fe20003f25300 */
[----:B------:R-:W-:Y:S02]  /*1de0*/  IMAD.MOV.U32 R0, RZ, RZ, c[0x0][0x2c4] ;  /* 0x0000b100ff007624 */ /* 0x000fe400078e00ff */
[----:B------:R-:W-:Y:S02]  /*1df0*/  IMAD.SHL.U32 R249, R249, 0x80, RZ ;  /* 0x00000080f9f97824 */ /* 0x000fe400078e00ff */
[----:B-----5:R-:W-:-:S08]  /*1e00*/  IMAD.MOV.U32 R133, RZ, RZ, R6 ;  /* 0x000000ffff857224 */ /* 0x020fd000078e0006 */
[----:B--2---:R-:W-:-:S04]  /*1e10*/  @P1 LEA R2, P0, R18, c[0x0][0x378], 0x2 ;  /* 0x0000de0012021a11 */ /* 0x004fc800078010ff */
[----:B------:R-:W-:Y:S02]  /*1e20*/  @P1 LEA.HI.X R3, R18, c[0x0][0x37c], R138, 0x2, P0 ;  /* 0x0000df0012031a11 */ /* 0x000fe400000f148a */
[----:B------:R-:W-:Y:S01]  /*1e30*/  ISETP.NE.AND P0, PT, R0, 0x1, PT ;  /* 0x000000010000780c */ /* 0x000fe20003f05270 */
[----:B------:R-:W-:Y:S01]  /*1e40*/  IMAD.MOV.U32 R78, RZ, RZ, c[0x0][0x228] ;  /* 0x00008a00ff4e7624 */ /* 0x000fe200078e00ff */
[----:B------:R-:W-:Y:S01]  /*1e50*/  IADD3 R0, R249, 0x7f, RZ ;  /* 0x0000007ff9007810 */ /* 0x000fe20007ffe0ff */
[----:B------:R-:W-:Y:S01]  /*1e60*/  IMAD.IADD R8, R6, 0x1, -R137 ;  /* 0x0000000106087824 */ /* 0x000fe200078e0a89 */
[----:B------:R1:W5:Y:S09]  /*1e70*/  @P1 LDG.E R133, [R2.64] ;  /* 0x0000000602851981 */ /* 0x000372000c1e1900 */
[----:B-1----:R-:W-:-:S05]  /*1e80*/  @P0 IMAD.HI.U32 R2, R0, c[0x0][0x2c8], RZ ;  /* 0x0000b20000020a27 */ /* 0x002fca00078e00ff */
[----:B------:R-:W-:Y:S01]  /*1e90*/  @P0 SHF.R.U32.HI R0, RZ, c[0x0][0x2cc], R2 ;  /* 0x0000b300ff000a19 */ /* 0x000fe20000011602 */
[----:B------:R-:W-:Y:S01]  /*1ea0*/  BSSY B0, `(.L_x_1017) ;  /* 0x0000037000007945 */ /* 0x000fe20003800000 */
[----:B---3--:R-:W-:-:S04]  /*1eb0*/  @P5 IMAD.IADD R78, R4, 0x1, -R5 ;  /* 0x00000001044e5824 */ /* 0x008fc800078e0a05 */
[----:B------:R-:W-:-:S05]  /*1ec0*/  IMAD.IADD R3, R8, 0x1, R78 ;  /* 0x0000000108037824 */ /* 0x000fca00078e024e */
[C---:B----4-:R-:W-:Y:S01]  /*1ed0*/  IADD3 R154, R3.reuse, 0x40, -R7 ;  /* 0x00000040039a7810 */ /* 0x050fe20007ffe807 */
[----:B------:R1:W-:Y:S01]  /*1ee0*/  STL [R1+0x4], R3 ;  /* 0x0000040301007387 */ /* 0x0003e20000100800 */
[----:B------:R-:W-:-:S03]  /*1ef0*/  IADD3 R2, R3, 0x3f, RZ ;  /* 0x0000003f03027810 */ /* 0x000fc60007ffe0ff */
[----:B------:R-:W-:Y:S01]  /*1f00*/  IMAD.IADD R0, R154, 0x1, R0 ;  /* 0x000000019a007824 */ /* 0x000fe200078e0200 */
[----:B------:R-:W-:Y:S02]  /*1f10*/  LOP3.LUT R7, R250, 0xff0000, RZ, 0xc0, !PT ;  /* 0x00ff0000fa077812 */ /* 0x000fe400078ec0ff */
[----:B------:R-:W-:Y:S02]  /*1f20*/  SHF.R.S32.HI R4, RZ, 0x1f, R2 ;  /* 0x0000001fff047819 */ /* 0x000fe40000011402 */
[----:B------:R-:W-:Y:S02]  /*1f30*/  SHF.R.S32.HI R5, RZ, 0x1f, R0 ;  /* 0x0000001fff057819 */ /* 0x000fe40000011400 */
[----:B------:R-:W-:Y:S02]  /*1f40*/  LEA.HI R2, R4, R2, RZ, 0x6 ;  /* 0x0000000204027211 */ /* 0x000fe400078f30ff */
[----:B------:R-:W-:Y:S02]  /*1f50*/  LEA.HI R0, R5, R0, RZ, 0x6 ;  /* 0x0000000005007211 */ /* 0x000fe400078f30ff */
[----:B-1----:R-:W-:-:S04]  /*1f60*/  LOP3.LUT R3, R250, 0xff000000, RZ, 0xc0, !PT ;  /* 0xff000000fa037812 */ /* 0x002fc800078ec0ff */
[----:B------:R-:W-:-:S04]  /*1f70*/  SHF.R.U32.HI R3, RZ, 0x8, R3 ;  /* 0x00000008ff037819 */ /* 0x000fc80000011603 */
[----:B------:R-:W-:-:S04]  /*1f80*/  LEA.HI R3, R7, R3, RZ, 0x10 ;  /* 0x0000000307037211 */ /* 0x000fc800078f80ff */
[----:B------:R-:W-:Y:S02]  /*1f90*/  SHF.R.U32.HI R9, RZ, 0x10, R3 ;  /* 0x00000010ff097819 */ /* 0x000fe40000011603 */
[----:B------:R-:W-:Y:S02]  /*1fa0*/  LOP3.LUT R14, R3, 0xff, RZ, 0xc0, !PT ;  /* 0x000000ff030e7812 */ /* 0x000fe400078ec0ff */
[----:B------:R-:W-:Y:S02]  /*1fb0*/  SHF.R.S32.HI R153, RZ, 0x6, R2 ;  /* 0x00000006ff997819 */ /* 0x000fe40000011402 */
[----:B------:R-:W-:Y:S01]  /*1fc0*/  SHF.R.S32.HI R0, RZ, 0x6, R0 ;  /* 0x00000006ff007819 */ /* 0x000fe20000011400 */
[----:B------:R1:W-:Y:S03]  /*1fd0*/  STL [R1+0x1c], R9 ;  /* 0x00001c0901007387 */ /* 0x0003e60000100800 */
[----:B------:R-:W-:Y:S01]  /*1fe0*/  IMNMX R7, R153, R0, PT ;  /* 0x0000000099077217 */ /* 0x000fe20003800200 */
[----:B------:R1:W-:Y:S03]  /*1ff0*/  STL [R1+0x20], R14 ;  /* 0x0000200e01007387 */ /* 0x0003e60000100800 */
[----:B------:R-:W-:-:S02]  /*2000*/  ISETP.GE.AND P0, PT, R7, 0x1, PT ;  /* 0x000000010700780c */ /* 0x000fc40003f06270 */
[----:B------:R-:W-:Y:S01]  /*2010*/  ISETP.NE.AND P1, PT, R9, RZ, PT ;  /* 0x000000ff0900720c */ /* 0x000fe20003f25270 */
[----:B------:R-:W-:-:S03]  /*2020*/  IMAD.MOV.U32 R0, RZ, RZ, RZ ;  /* 0x000000ffff007224 */ /* 0x000fc600078e00ff */
[----:B------:R-:W-:-:S07]  /*2030*/  SEL R132, R9, c[0x0][0x338], P1 ;  /* 0x0000ce0009847a07 */ /* 0x000fce0000800000 */
[----:B------:R-:W-:Y:S05]  /*2040*/  @!P0 BRA `(.L_x_1018) ;  /* 0x000001c000008947 */ /* 0x000fea0003800000 */
[----:B------:R-:W-:Y:S01]  /*2050*/  IABS R2, R132 ;  /* 0x0000008400027213 */ /* 0x000fe20000000000 */
[----:B------:R-:W-:Y:S01]  /*2060*/  IMAD.MOV.U32 R4, RZ, RZ, RZ ;  /* 0x000000ffff047224 */ /* 0x000fe200078e00ff */
[----:B-1----:R-:W-:Y:S02]  /*2070*/  IADD3 R9, R132, -0x1, R7 ;  /* 0xffffffff84097810 */ /* 0x002fe40007ffe007 */
        /* <DEDUP_REMOVED lines=25> */
.L_x_1018:
[----:B------:R-:W-:Y:S05]  /*2210*/  BSYNC B0 ;  /* 0x0000000000007941 */ /* 0x000fea0003800000 */
.L_x_1017:
[----:B------:R-:W-:Y:S01]  /*2220*/  IMAD R2, R14, R0, RZ ;  /* 0x000000000e027224 */ /* 0x000fe200078e02ff */
[C---:B------:R-:W-:Y:S02]  /*2230*/  IADD3 R135, R242.reuse, 0x80, RZ ;  /* 0x00000080f2877810 */ /* 0x040fe40007ffe0ff */
[----:B------:R-:W-:Y:S01]  /*2240*/  IADD3 R134, R242, 0x40, RZ ;  /* 0x00000040f2867810 */ /* 0x000fe20007ffe0ff */
        /* <DEDUP_REMOVED lines=16> */
[----:B------:R-:W2:Y:S03]  /*2350*/  LDL R33, [R1+0x14] ;  /* 0x0000140001217983 */ /* 0x000ea60000100800 */
[----:B------:R-:W-:Y:S01]  /*2360*/  ISETP.NE.AND.EX P2, PT, RZ, c[0x0][0x344], PT, P0 ;  /* 0x0000d100ff007a0c */ /* 0x000fe20003f45300 */
[----:B------:R-:W3:-:S12]  /*2370*/  S2R R4, SR_TID.X ;  /* 0x0000000000047919 */ /* 0x000ed80000002100 */
[----:B------:R-:W-:-:S05]  /*2380*/  @P2 IMAD.WIDE R2, R18, R13, c[0x0][0x340] ;  /* 0x0000d00012022625 */ /* 0x000fca00078e020d */
[----:B------:R4:W2:Y:S01]  /*2390*/  @P2 LDG.E R8, [R2.64] ;  /* 0x0000000602082981 */ /* 0x0008a2000c1e1900 */
[----:B---3--:R-:W-:-:S04]  /*23a0*/  SHF.R.S32.HI R5, RZ, 0x1f, R4 ;  /* 0x0000001fff057819 */ /* 0x008fc80000011404 */
[----:B------:R-:W-:-:S04]  /*23b0*/  LEA.HI R5, R5, R4, RZ, 0x3 ;  /* 0x0000000405057211 */ /* 0x000fc800078f18ff */
[----:B------:R-:W-:-:S04]  /*23c0*/  SHF.R.S32.HI R5, RZ, 0x3, R5 ;  /* 0x00000003ff057819 */ /* 0x000fc80000011405 */
[----:B------:R-:W-:Y:S02]  /*23d0*/  IADD3 R126, P0, R5, R12, RZ ;  /* 0x0000000c057e7210 */ /* 0x000fe40007f1e0ff */
[----:B----4-:R-:W-:-:S04]  /*23e0*/  SHF.R.S32.HI R2, RZ, 0x1f, R5 ;  /* 0x0000001fff027819 */ /* 0x010fc80000011405 */
[----:B------:R-:W-:Y:S02]  /*23f0*/  LEA.HI.X.SX32 R129, R12, R2, 0x1, P0 ;  /* 0x000000020c817211 */ /* 0x000fe400000f0eff */
[----:B------:R-:W-:-:S03]  /*2400*/  SHF.R.S32.HI R243, RZ, 0x1f, R242 ;  /* 0x0000001ffff37819 */ /* 0x000fc600000114f2 */
[----:B------:R-:W-:Y:S02]  /*2410*/  IMAD R4, R129, c[0x0][0x238], RZ ;  /* 0x00008e0081047a24 */ /* 0x000fe400078e02ff */
[----:B------:R-:W-:-:S04]  /*2420*/  IMAD.WIDE.U32 R2, R126, c[0x0][0x238], R242 ;  /* 0x00008e007e027a25 */ /* 0x000fc800078e00f2 */
        /* <DEDUP_REMOVED lines=25> */
[----:B-1----:R-:W-:Y:S02]  /*25c0*/  IADD3 R9, R5, R2, RZ ;  /* 0x0000000205097210 */ /* 0x002fe40007ffe0ff */
        /* <DEDUP_REMOVED lines=15> */
[----:B------:R-:W-:Y:S01]  /*26c0*/  IMAD.SHL.U32 R161, R13, 0x20, RZ ;  /* 0x000000200da17824 */ /* 0x000fe200078e00ff */
[----:B------:R1:W-:Y:S01]  /*26d0*/  @P1 LDGSTS.E.BYPASS.LTC128B.128 [R212+0xa100], [R2.64+0x100], !P3 ;  /* 0x0a10010002d41fae */ /* 0x0003e2000d901d46 */
[----:B------:R-:W-:Y:S01]  /*26e0*/  IMAD.IADD R5, R7, 0x1, R0 ;  /* 0x0000000107057824 */ /* 0x000fe200078e0200 */
[----:B------:R-:W-:Y:S02]  /*26f0*/  SHF.L.U64.HI R155, R13, R155, c[0x0][0x23c] ;  /* 0x00008f000d9b7619 */ /* 0x000fe4000001029b */
[----:B------:R-:W-:Y:S01]  /*2700*/  @P0 IADD3 R0, P1, R161, R4, RZ ;  /* 0x00000004a1000210 */ /* 0x000fe20007f3e0ff */
[----:B------:R-:W3:Y:S01]  /*2710*/  S2R R17, SR_TID.X ;  /* 0x0000000000117919 */ /* 0x000ee20000002100 */
[----:B------:R-:W-:-:S02]  /*2720*/  MOV R4, R6 ;  /* 0x0000000600047202 */ /* 0x000fc40000000f00 */
[----:B------:R-:W-:Y:S01]  /*2730*/  SHF.R.S32.HI R15, RZ, 0x1f, R239 ;  /* 0x0000001fff0f7819 */ /* 0x000fe200000114ef */
[----:B-1----:R-:W-:Y:S01]  /*2740*/  @P0 IMAD.X R3, R9, 0x1, R155, P1 ;  /* 0x0000000109030824 */ /* 0x002fe200008e069b */
[----:B------:R-:W-:-:S04]  /*2750*/  @P0 LEA R2, P1, R0, c[0x0][0x220], 0x1 ;  /* 0x0000880000020a11 */ /* 0x000fc800078208ff */
[----:B------:R-:W-:-:S05]  /*2760*/  @P0 LEA.HI.X R3, R0, c[0x0][0x224], R3, 0x1, P1 ;  /* 0x0000890000030a11 */ /* 0x000fca00008f0c03 */
[----:B------:R3:W-:Y:S04]  /*2770*/  @P0 LDGSTS.E.BYPASS.LTC128B.128 [R212+0x7100], [R2.64], !P5 ;  /* 0x0710000002d40fae */ /* 0x0007e8000e901d46 */
[----:B------:R3:W-:Y:S04]  /*2780*/  @P0 LDGSTS.E.BYPASS.LTC128B.128 [R212+0x9100], [R2.64+0x80], !P4 ;  /* 0x0910008002d40fae */ /* 0x0007e8000e101d46 */
[----:B------:R3:W-:Y:S01]  /*2790*/  @P0 LDGSTS.E.BYPASS.LTC128B.128 [R212+0xb100], [R2.64+0x100], !P3 ;  /* 0x0b10010002d40fae */ /* 0x0007e2000d901d46 */
[----:B------:R-:W-:Y:S01]  /*27a0*/  IMAD.WIDE.U32 R4, R16, c[0x0][0x1e8], R4 ;  /* 0x00007a0010047a25 */ /* 0x000fe200078e0004 */
[----:B------:R-:W-:-:S02]  /*27b0*/  MOV R164, c[0x0][0x27c] ;  /* 0x00009f0000a47a02 */ /* 0x000fc40000000f00 */
[----:B------:R-:W0:Y:S01]  /*27c0*/  LDGDEPBAR ;  /* 0x00000000000079af */ /* 0x000e220000000000 */
[----:B------:R-:W-:Y:S02]  /*27d0*/  IMAD R5, R16, c[0x0][0x1ec], R5 ;  /* 0x00007b0010057a24 */ /* 0x000fe400078e0205 */
[----:B------:R-:W-:Y:S01]  /*27e0*/  IMAD.WIDE.U32 R162, R239, c[0x0][0x1e0], RZ ;  /* 0x00007800efa27a25 */ /* 0x000fe200078e00ff */
[----:B------:R-:W-:Y:S01]  /*27f0*/  WARPSYNC 0xffffffff ;  /* 0xffffffff00007948 */ /* 0x000fe20003800000 */
[----:B------:R-:W-:Y:S02]  /*2800*/  ISETP.GE.AND P0, PT, R102, c[0x0][0x27c], PT ;  /* 0x00009f0066007a0c */ /* 0x000fe40003f06270 */
[----:B------:R-:W-:Y:S01]  /*2810*/  SHF.R.S32.HI R103, RZ, 0x1f, R102 ;  /* 0x0000001fff677819 */ /* 0x000fe20000011466 */
[----:B------:R-:W-:Y:S01]  /*2820*/  IMAD.SHL.U32 R13, R164, 0x2, RZ ;  /* 0x00000002a40d7824 */ /* 0x000fe200078e00ff */
[----:B------:R-:W-:Y:S02]  /*2830*/  SHF.R.S32.HI R143, RZ, 0x1f, R142 ;  /* 0x0000001fff8f7819 */ /* 0x000fe4000001148e */
[----:B---3--:R-:W-:-:S04]  /*2840*/  SHF.R.S32.HI R3, RZ, 0x1f, R17 ;  /* 0x0000001fff037819 */ /* 0x008fc80000011411 */
[----:B------:R-:W-:-:S04]  /*2850*/  LEA.HI R3, R3, R17, RZ, 0x5 ;  /* 0x0000001103037211 */ /* 0x000fc800078f28ff */
[----:B------:R-:W-:Y:S02]  /*2860*/  SHF.R.S32.HI R3, RZ, 0x5, R3 ;  /* 0x00000005ff037819 */ /* 0x000fe40000011403 */
[----:B-----5:R-:W-:Y:S02]  /*2870*/  SHF.R.S32.HI R29, RZ, 0x1f, R133 ;  /* 0x0000001fff1d7819 */ /* 0x020fe40000011485 */
[----:B--2---:R-:W-:Y:S02]  /*2880*/  SHF.R.U32.HI R0, RZ, 0x3, R33 ;  /* 0x00000003ff007819 */ /* 0x004fe40000011621 */
[----:B------:R-:W-:Y:S01]  /*2890*/  @P2 SHF.R.S32.HI R2, RZ, 0x1f, R8 ;  /* 0x0000001fff022819 */ /* 0x000fe20000011408 */
[----:B------:R-:W-:Y:S02]  /*28a0*/  @!P2 IMAD.MOV.U32 R2, RZ, RZ, R138 ;  /* 0x000000ffff02a224 */ /* 0x000fe400078e008a */
[----:B------:R-:W-:-:S03]  /*28b0*/  @!P2 IMAD.MOV.U32 R8, RZ, RZ, R18 ;  /* 0x000000ffff08a224 */ /* 0x000fc600078e0012 */
[----:B------:R-:W-:Y:S01]  /*28c0*/  SEL R23, R2, RZ, !P6 ;  /* 0x000000ff02177207 */ /* 0x000fe20007000000 */
[----:B------:R-:W-:Y:S01]  /*28d0*/  IMAD R2, R15, c[0x0][0x1e0], RZ ;  /* 0x000078000f027a24 */ /* 0x000fe200078e02ff */
[----:B------:R-:W-:-:S03]  /*28e0*/  SEL R21, R8, RZ, !P6 ;  /* 0x000000ff08157207 */ /* 0x000fc60007000000 */
[----:B------:R-:W-:Y:S02]  /*28f0*/  IMAD R7, R23, c[0x0][0x1f0], RZ ;  /* 0x00007c0017077a24 */ /* 0x000fe400078e02ff */
[----:B------:R-:W-:Y:S02]  /*2900*/  IMAD R6, R239, c[0x0][0x1e4], R2 ;  /* 0x00007900ef067a24 */ /* 0x000fe400078e0202 */
[C---:B------:R-:W-:Y:S02]  /*2910*/  IMAD R7, R21.reuse, c[0x0][0x1f4], R7 ;  /* 0x00007d0015077a24 */ /* 0x040fe400078e0207 */
[----:B------:R-:W-:Y:S01]  /*2920*/  IMAD.WIDE.U32 R74, R21, c[0x0][0x1f0], R4 ;  /* 0x00007c00154a7a25 */ /* 0x000fe200078e0004 */
[----:B------:R-:W-:-:S03]  /*2930*/  IADD3 R128, R163, R6, RZ ;  /* 0x00000006a3807210 */ /* 0x000fc60007ffe0ff */
[----:B------:R-:W-:Y:S02]  /*2940*/  IMAD.SHL.U32 R2, R3, 0x200, RZ ;  /* 0x0000020003027824 */ /* 0x000fe400078e00ff */
[----:B------:R-:W-:Y:S02]  /*2950*/  IMAD.IADD R76, R75, 0x1, R7 ;  /* 0x000000014b4c7824 */ /* 0x000fe400078e0207 */
[----:B------:R-:W-:Y:S01]  /*2960*/  SEL R3, RZ, c[0x0][0x27c], !P0 ;  /* 0x00009f00ff037a07 */ /* 0x000fe20004000000 */
[----:B------:R-:W-:Y:S01]  /*2970*/  IMAD.WIDE.U32 R4, R16, c[0x0][0x260], R242 ;  /* 0x0000980010047a25 */ /* 0x000fe200078e00f2 */
[----:B------:R-:W-:Y:S01]  /*2980*/  IADD3 R9, -R13, c[0x0][0x1d4], RZ ;  /* 0x000075000d097a10 */ /* 0x000fe20007ffe1ff */
[----:B------:R-:W-:Y:S01]  /*2990*/  BAR.SYNC.DEFER_BLOCKING 0x0 ;  /* 0x0000000000007b1d */ /* 0x000fe20000010000 */
[----:B------:R-:W-:Y:S01]  /*29a0*/  ISETP.GE.AND P2, PT, R107, c[0x0][0x27c], PT ;  /* 0x00009f006b007a0c */ /* 0x000fe20003f46270 */
[----:B------:R-:W-:Y:S01]  /*29b0*/  IMAD R6, R11, c[0x0][0x268], RZ ;  /* 0x00009a000b067a24 */ /* 0x000fe200078e02ff */
[CC--:B------:R-:W-:Y:S01]  /*29c0*/  SEL R8, R13.reuse, R9.reuse, !P0 ;  /* 0x000000090d087207 */ /* 0x0c0fe20004000000 */
[----:B------:R-:W-:Y:S01]  /*29d0*/  IMAD.IADD R3, R102, 0x1, R3 ;  /* 0x0000000166037824 */ /* 0x000fe200078e0203 */
[----:B------:R-:W-:Y:S01]  /*29e0*/  SEL R7, R13, R9, !P2 ;  /* 0x000000090d077207 */ /* 0x000fe20005000000 */
[----:B------:R-:W-:Y:S01]  /*29f0*/  IMAD R5, R16, c[0x0][0x264], R5 ;  /* 0x0000990010057a24 */ /* 0x000fe200078e0205 */
[----:B------:R-:W-:Y:S01]  /*2a00*/  ISETP.GE.AND P1, PT, R164, 0x1, PT ;  /* 0x00000001a400780c */ /* 0x000fe20003f26270 */
[C---:B------:R-:W-:Y:S01]  /*2a10*/  IMAD R32, R12.reuse, c[0x0][0x26c], R6 ;  /* 0x00009b000c207a24 */ /* 0x040fe200078e0206 */
[----:B------:R-:W-:Y:S01]  /*2a20*/  SHF.R.S32.HI R6, RZ, 0x1f, R3 ;  /* 0x0000001fff067819 */ /* 0x000fe20000011403 */
[----:B------:R-:W-:Y:S01]  /*2a30*/  IMAD.WIDE.U32 R80, R12, c[0x0][0x268], R4 ;  /* 0x00009a000c507a25 */ /* 0x000fe200078e0004 */
[----:B------:R-:W-:Y:S01]  /*2a40*/  SHF.R.S32.HI R5, RZ, 0x1f, R8 ;  /* 0x0000001fff057819 */ /* 0x000fe20000011408 */
[----:B------:R-:W-:Y:S01]  /*2a50*/  ULDC.U8 UR4, c[0x0][0x298] ;  /* 0x0000a60000047ab9 */ /* 0x000fe20000000000 */
[CC--:B------:R-:W-:Y:S01]  /*2a60*/  LEA.HI R20, R6.reuse, R3.reuse, RZ, 0x3 ;  /* 0x0000000306147211 */ /* 0x0c0fe200078f18ff */
[----:B------:R-:W-:Y:S01]  /*2a70*/  IMAD.WIDE.U32 R18, R239, c[0x0][0x290], R102 ;  /* 0x0000a400ef127a25 */ /* 0x000fe200078e0066 */
[----:B------:R-:W-:-:S02]  /*2a80*/  LEA.HI R24, R6, R3, RZ, 0x6 ;  /* 0x0000000306187211 */ /* 0x000fc400078f30ff */
[----:B------:R-:W-:Y:S01]  /*2a90*/  ISETP.GE.AND P1, PT, R106, c[0x0][0x27c], PT ;  /* 0x00009f006a007a0c */ /* 0x000fe20003f26270 */
[----:B------:R-:W-:Y:S01]  /*2aa0*/  IMAD R6, R15, c[0x0][0x280], RZ ;  /* 0x0000a0000f067a24 */ /* 0x000fe200078e02ff */
[----:B------:R-:W-:Y:S01]  /*2ab0*/  SHF.R.S32.HI R4, RZ, 0x1f, R7 ;  /* 0x0000001fff047819 */ /* 0x000fe20000011407 */
[----:B------:R-:W-:Y:S01]  /*2ac0*/  IMAD R23, R23, c[0x0][0x218], RZ ;  /* 0x0000860017177a24 */ /* 0x000fe200078e02ff */
[----:B------:R-:W-:Y:S01]  /*2ad0*/  LEA.HI R28, R5, R8, RZ, 0x4 ;  /* 0x00000008051c7211 */ /* 0x000fe200078f20ff */
[----:B------:R-:W-:Y:S01]  /*2ae0*/  IMAD R8, R239, c[0x0][0x284], R6 ;  /* 0x0000a100ef087a24 */ /* 0x000fe200078e0206 */
[----:B------:R-:W-:Y:S01]  /*2af0*/  SEL R9, R13, R9, !P1 ;  /* 0x000000090d097207 */ /* 0x000fe20004800000 */
[----:B------:R-:W-:Y:S01]  /*2b00*/  IMAD R31, R21, c[0x0][0x21c], R23 ;  /* 0x00008700151f7a24 */ /* 0x000fe200078e0217 */
[----:B------:R-:W-:Y:S01]  /*2b10*/  LEA.HI R26, R4, R7, RZ, 0x4 ;  /* 0x00000007041a7211 */ /* 0x000fe200078f20ff */
[----:B------:R-:W-:Y:S01]  /*2b20*/  IMAD.WIDE.U32 R6, R239, c[0x0][0x280], R142 ;  /* 0x0000a000ef067a25 */ /* 0x000fe200078e008e */
[----:B------:R-:W-:-:S02]  /*2b30*/  SHF.R.S32.HI R3, RZ, 0x1f, R9 ;  /* 0x0000001fff037819 */ /* 0x000fc40000011409 */
[----:B------:R-:W-:Y:S01]  /*2b40*/  IADD3 R131, P0, R239, R10, RZ ;  /* 0x0000000aef837210 */ /* 0x000fe20007f1e0ff */
[----:B------:R-:W-:Y:S01]  /*2b50*/  IMAD.IADD R11, R7, 0x1, R8 ;  /* 0x00000001070b7824 */ /* 0x000fe200078e0208 */
[----:B------:R-:W-:Y:S01]  /*2b60*/  SEL R7, RZ, c[0x0][0x27c], !P2 ;  /* 0x00009f00ff077a07 */ /* 0x000fe20005000000 */
[----:B------:R-:W-:Y:S01]  /*2b70*/  IMAD.WIDE.U32 R4, R16, c[0x0][0x210], R102 ;  /* 0x0000840010047a25 */ /* 0x000fe200078e0066 */
[----:B------:R-:W-:Y:S02]  /*2b80*/  LEA.HI R25, R3, R9, RZ, 0x4 ;  /* 0x0000000903197211 */ /* 0x000fe400078f20ff */
[----:B------:R-:W-:Y:S01]  /*2b90*/  LOP3.LUT R101, R20, 0xfffffff8, RZ, 0xc0, !PT ;  /* 0xfffffff814657812 */ /* 0x000fe200078ec0ff */
[----:B------:R-:W-:Y:S01]  /*2ba0*/  IMAD R3, R15, c[0x0][0x290], RZ ;  /* 0x0000a4000f037a24 */ /* 0x000fe200078e02ff */
[----:B------:R-:W-:Y:S01]  /*2bb0*/  ISETP.NE.AND P6, PT, RZ, UR4, PT ;  /* 0x00000004ff007c0c */ /* 0x000fe2000bfc5270 */
[----:B------:R-:W-:Y:S01]  /*2bc0*/  IMAD R13, R16, c[0x0][0x214], R5 ;  /* 0x00008500100d7a24 */ /* 0x000fe200078e0205 */
[----:B------:R-:W-:Y:S01]  /*2bd0*/  SHF.R.S32.HI R117, RZ, 0x1f, R101 ;  /* 0x0000001fff757819 */ /* 0x000fe20000011465 */
[----:B------:R-:W-:Y:S01]  /*2be0*/  IMAD.X R130, R14, 0x1, R15, P0 ;  /* 0x000000010e827824 */ /* 0x000fe200000e060f */
[----:B------:R-:W-:Y:S01]  /*2bf0*/  SEL R15, RZ, c[0x0][0x27c], !P1 ;  /* 0x00009f00ff0f7a07 */ /* 0x000fe20004800000 */
[----:B------:R-:W-:Y:S01]  /*2c00*/  IMAD.WIDE.U32 R16, R239, c[0x0][0x280], R102 ;  /* 0x0000a000ef107a25 */ /* 0x000fe200078e0066 */
[----:B------:R-:W-:-:S03]  /*2c10*/  IADD3 R125, P1, P0, R74, R162, R102 ;  /* 0x000000a24a7d7210 */ /* 0x000fc6000783e066 */
[----:B------:R-:W-:Y:S01]  /*2c20*/  IMAD.IADD R14, R107, 0x1, R7 ;  /* 0x000000016b0e7824 */ /* 0x000fe200078e0207 */
[----:B------:R-:W-:Y:S01]  /*2c30*/  IADD3.X R124, R76, R128, R103, P1, P0 ;  /* 0x000000804c7c7210 */ /* 0x000fe20000fe0467 */
[----:B------:R-:W-:Y:S02]  /*2c40*/  IMAD.MOV.U32 R12, RZ, RZ, R4 ;  /* 0x000000ffff0c7224 */ /* 0x000fe400078e0004 */
[----:B------:R-:W-:-:S04]  /*2c50*/  IMAD.WIDE.U32 R4, R239, c[0x0][0x290], R142 ;  /* 0x0000a400ef047a25 */ /* 0x000fc800078e008e */
[----:B------:R-:W-:Y:S02]  /*2c60*/  IMAD R3, R239, c[0x0][0x294], R3 ;  /* 0x0000a500ef037a24 */ /* 0x000fe400078e0203 */
[----:B------:R-:W-:Y:S01]  /*2c70*/  IMAD.IADD R7, R8, 0x1, R17 ;  /* 0x0000000108077824 */ /* 0x000fe200078e0211 */
[----:B------:R-:W-:Y:S01]  /*2c80*/  SHF.R.S32.HI R17, RZ, 0x1f, R14 ;  /* 0x0000001fff117819 */ /* 0x000fe2000001140e */
[----:B------:R-:W-:Y:S02]  /*2c90*/  IMAD.IADD R9, R5, 0x1, R3 ;  /* 0x0000000105097824 */ /* 0x000fe400078e0203 */
[----:B------:R-:W-:Y:S01]  /*2ca0*/  IMAD.IADD R5, R3, 0x1, R19 ;  /* 0x0000000103057824 */ /* 0x000fe200078e0213 */
[CC--:B------:R-:W-:Y:S01]  /*2cb0*/  LEA.HI R22, R17.reuse, R14.reuse, RZ, 0x6 ;  /* 0x0000000e11167211 */ /* 0x0c0fe200078f30ff */
[----:B------:R-:W-:Y:S01]  /*2cc0*/  IMAD.IADD R3, R106, 0x1, R15 ;  /* 0x000000016a037824 */ /* 0x000fe200078e020f */
[----:B------:R-:W-:Y:S01]  /*2cd0*/  LEA.HI R15, R17, R14, RZ, 0x3 ;  /* 0x0000000e110f7211 */ /* 0x000fe200078f18ff */
[----:B------:R-:W-:Y:S01]  /*2ce0*/  IMAD.SHL.U32 R17, R24, 0x40, RZ ;  /* 0x0000004018117824 */ /* 0x000fe200078e00ff */
[----:B------:R-:W-:Y:S01]  /*2cf0*/  LOP3.LUT R19, R33, 0x38, R20, 0xf8, !PT ;  /* 0x0000003821137812 */ /* 0x000fe200078ef814 */
[----:B------:R-:W-:Y:S01]  /*2d00*/  IMAD.MOV.U32 R10, RZ, RZ, R6 ;  /* 0x000000ffff0a7224 */ /* 0x000fe200078e0006 */
[----:B------:R-:W-:Y:S01]  /*2d10*/  LOP3.LUT R100, R15, 0xfffffff8, RZ, 0xc0, !PT ;  /* 0xfffffff80f647812 */ /* 0x000fe200078ec0ff */
[----:B------:R-:W-:-:S02]  /*2d20*/  IMAD.MOV.U32 R8, RZ, RZ, R4 ;  /* 0x000000ffff087224 */ /* 0x000fc400078e0004 */
[----:B------:R-:W-:Y:S01]  /*2d30*/  IMAD.MOV.U32 R6, RZ, RZ, R16 ;  /* 0x000000ffff067224 */ /* 0x000fe200078e0010 */
[----:B------:R-:W-:Y:S01]  /*2d40*/  SHF.R.S32.HI R16, RZ, 0x1f, R3 ;  /* 0x0000001fff107819 */ /* 0x000fe20000011403 */
[----:B------:R-:W-:Y:S01]  /*2d50*/  IMAD.MOV.U32 R4, RZ, RZ, R18 ;  /* 0x000000ffff047224 */ /* 0x000fe200078e0012 */
[----:B------:R-:W-:Y:S01]  /*2d60*/  LOP3.LUT R18, R17, 0x7ffff000, RZ, 0xc0, !PT ;  /* 0x7ffff00011127812 */ /* 0x000fe200078ec0ff */
[----:B------:R-:W-:Y:S01]  /*2d70*/  IMAD.WIDE.U32 R98, R21, c[0x0][0x218], R12 ;  /* 0x0000860015627a25 */ /* 0x000fe200078e000c */
[----:B------:R-:W-:Y:S02]  /*2d80*/  LOP3.LUT R17, R19, R0, RZ, 0x3c, !PT ;  /* 0x0000000013117212 */ /* 0x000fe400078e3cff */
[CC--:B------:R-:W-:Y:S01]  /*2d90*/  LEA.HI R14, R16.reuse, R3.reuse, RZ, 0x3 ;  /* 0x00000003100e7211 */ /* 0x0c0fe200078f18ff */
[----:B------:R-:W-:Y:S01]  /*2da0*/  IMAD.MOV.U32 R157, RZ, RZ, c[0x0][0x1e0] ;  /* 0x00007800ff9d7624 */ /* 0x000fe200078e00ff */
[----:B------:R-:W-:Y:S01]  /*2db0*/  LEA.HI R27, R16, R3, RZ, 0x6 ;  /* 0x00000003101b7211 */ /* 0x000fe200078f30ff */
[----:B------:R-:W-:Y:S01]  /*2dc0*/  IMAD.SHL.U32 R16, R22, 0x40, RZ ;  /* 0x0000004016107824 */ /* 0x000fe200078e00ff */
[----:B------:R-:W-:Y:S01]  /*2dd0*/  IADD3 R30, R17, R18, R2 ;  /* 0x00000012111e7210 */ /* 0x000fe20007ffe002 */
[----:B------:R-:W-:Y:S01]  /*2de0*/  IMAD.MOV.U32 R158, RZ, RZ, c[0x0][0x280] ;  /* 0x0000a000ff9e7624 */ /* 0x000fe200078e00ff */
[----:B------:R-:W-:Y:S01]  /*2df0*/  SHF.R.S32.HI R3, RZ, 0x4, R28 ;  /* 0x00000004ff037819 */ /* 0x000fe2000001141c */
[----:B------:R-:W-:Y:S01]  /*2e00*/  IMAD.MOV.U32 R159, RZ, RZ, c[0x0][0x290] ;  /* 0x0000a400ff9f7624 */ /* 0x000fe200078e00ff */
[----:B------:R-:W-:Y:S01]  /*2e10*/  SHF.R.S32.HI R12, RZ, 0x4, R26 ;  /* 0x00000004ff0c7819 */ /* 0x000fe2000001141a */
[----:B------:R-:W-:Y:S01]  /*2e20*/  IMAD.WIDE.U32 R94, R133, c[0x0][0x280], R10 ;  /* 0x0000a000855e7a25 */ /* 0x000fe200078e000a */
[----:B------:R-:W-:-:S02]  /*2e30*/  LOP3.LUT R17, R33, 0x38, R15, 0xf8, !PT ;  /* 0x0000003821117812 */ /* 0x000fc400078ef80f */
[----:B------:R-:W-:Y:S01]  /*2e40*/  SHF.R.S32.HI R18, RZ, 0x4, R25 ;  /* 0x00000004ff127819 */ /* 0x000fe20000011419 */
[C---:B------:R-:W-:Y:S01]  /*2e50*/  IMAD.WIDE.U32 R92, R133.reuse, c[0x0][0x290], R8 ;  /* 0x0000a400855c7a25 */ /* 0x040fe200078e0008 */
[----:B------:R-:W-:Y:S02]  /*2e60*/  LEA.HI.SX32 R13, R20, R3, 0x1d ;  /* 0x00000003140d7211 */ /* 0x000fe400078feaff */
[----:B------:R-:W-:Y:S01]  /*2e70*/  LOP3.LUT R19, R16, 0x7ffff000, RZ, 0xc0, !PT ;  /* 0x7ffff00010137812 */ /* 0x000fe200078ec0ff */
[----:B------:R-:W-:Y:S01]  /*2e80*/  IMAD.WIDE.U32 R90, R133, c[0x0][0x280], R6 ;  /* 0x0000a000855a7a25 */ /* 0x000fe200078e0006 */
[----:B------:R-:W-:Y:S02]  /*2e90*/  LOP3.LUT R17, R17, R0, RZ, 0x3c, !PT ;  /* 0x0000000011117212 */ /* 0x000fe400078e3cff */
[----:B------:R-:W-:Y:S01]  /*2ea0*/  LEA.HI.SX32 R12, R15, R12, 0x1d ;  /* 0x0000000c0f0c7211 */ /* 0x000fe200078feaff */
[----:B------:R-:W-:Y:S01]  /*2eb0*/  IMAD.SHL.U32 R82, R13, 0x8, RZ ;  /* 0x000000080d527824 */ /* 0x000fe200078e00ff */
[----:B------:R-:W-:Y:S01]  /*2ec0*/  LEA.HI.SX32 R3, R14, R18, 0x1d ;  /* 0x000000120e037211 */ /* 0x000fe200078feaff */
[----:B------:R-:W-:Y:S01]  /*2ed0*/  IMAD.WIDE.U32 R88, R133, c[0x0][0x290], R4 ;  /* 0x0000a40085587a25 */ /* 0x000fe200078e0004 */
[----:B------:R-:W-:-:S02]  /*2ee0*/  IADD3 R25, R17, R19, R2 ;  /* 0x0000001311197210 */ /* 0x000fc40007ffe002 */
[----:B------:R-:W-:Y:S01]  /*2ef0*/  SHF.R.S32.HI R17, RZ, 0x1f, R12 ;  /* 0x0000001fff117819 */ /* 0x000fe2000001140c */
[----:B------:R-:W-:Y:S01]  /*2f00*/  IMAD.SHL.U32 R79, R12, 0x8, RZ ;  /* 0x000000080c4f7824 */ /* 0x000fe200078e00ff */
[----:B------:R-:W-:Y:S01]  /*2f10*/  SHF.R.S32.HI R18, RZ, 0x1f, R3 ;  /* 0x0000001fff127819 */ /* 0x000fe20000011403 */
[----:B------:R-:W-:Y:S01]  /*2f20*/  IMAD.SHL.U32 R83, R3, 0x8, RZ ;  /* 0x0000000803537824 */ /* 0x000fe200078e00ff */
[----:B------:R-:W-:Y:S01]  /*2f30*/  SHF.R.S32.HI R16, RZ, 0x1f, R13 ;  /* 0x0000001fff107819 */ /* 0x000fe2000001140d */
[----:B------:R-:W-:Y:S01]  /*2f40*/  IMAD.IADD R84, R81, 0x1, R32 ;  /* 0x0000000151547824 */ /* 0x000fe200078e0220 */
[----:B------:R-:W-:Y:S01]  /*2f50*/  LEA.HI R17, R17, R12, RZ, 0x3 ;  /* 0x0000000c11117211 */ /* 0x000fe200078f18ff */
[----:B------:R-:W-:Y:S01]  /*2f60*/  IMAD.IADD R123, R99, 0x1, R31 ;  /* 0x00000001637b7824 */ /* 0x000fe200078e021f */
[----:B------:R-:W-:Y:S01]  /*2f70*/  LEA.HI R18, R18, R3, RZ, 0x3 ;  /* 0x0000000312127211 */ /* 0x000fe200078f18ff */
[----:B------:R-:W-:Y:S01]  /*2f80*/  IMAD.SHL.U32 R119, R30, 0x2, RZ ;  /* 0x000000021e777824 */ /* 0x000fe200078e00ff */
[----:B------:R-:W-:Y:S01]  /*2f90*/  LOP3.LUT R12, R33, 0x38, R79, 0xf8, !PT ;  /* 0x00000038210c7812 */ /* 0x000fe200078ef84f */
[----:B------:R-:W-:Y:S01]  /*2fa0*/  IMAD.SHL.U32 R118, R25, 0x2, RZ ;  /* 0x0000000219767824 */ /* 0x000fe200078e00ff */
[----:B------:R-:W-:-:S02]  /*2fb0*/  LEA.HI R21, R16, R13, RZ, 0x3 ;  /* 0x0000000d10157211 */ /* 0x000fc400078f18ff */
[C---:B------:R-:W-:Y:S02]  /*2fc0*/  LOP3.LUT R3, R33.reuse, 0x38, R83, 0xf8, !PT ;  /* 0x0000003821037812 */ /* 0x040fe400078ef853 */
[C---:B------:R-:W-:Y:S02]  /*2fd0*/  LOP3.LUT R16, R33.reuse, 0x38, R14, 0xf8, !PT ;  /* 0x0000003821107812 */ /* 0x040fe400078ef80e */
[----:B------:R-:W-:Y:S02]  /*2fe0*/  LOP3.LUT R13, R33, 0x38, R82, 0xf8, !PT ;  /* 0x00000038210d7812 */ /* 0x000fe400078ef852 */
[-C--:B------:R-:W-:Y:S01]  /*2ff0*/  LOP3.LUT R22, R12, R0.reuse, RZ, 0x3c, !PT ;  /* 0x000000000c167212 */ /* 0x080fe200078e3cff */
[----:B------:R-:W-:Y:S01]  /*3000*/  IMAD.SHL.U32 R12, R27, 0x40, RZ ;  /* 0x000000401b0c7824 */ /* 0x000fe200078e00ff */
[-C--:B------:R-:W-:Y:S01]  /*3010*/  LOP3.LUT R19, R3, R0.reuse, RZ, 0x3c, !PT ;  /* 0x0000000003137212 */ /* 0x080fe200078e3cff */
[----:B------:R-:W-:Y:S01]  /*3020*/  IMAD.SHL.U32 R3, R21, 0x200, RZ ;  /* 0x0000020015037824 */ /* 0x000fe200078e00ff */
[----:B------:R-:W-:-:S02]  /*3030*/  LOP3.LUT R24, R16, R0, RZ, 0x3c, !PT ;  /* 0x0000000010187212 */ /* 0x000fc400078e3cff */
[----:B------:R-:W-:Y:S01]  /*3040*/  LOP3.LUT R23, R13, R0, RZ, 0x3c, !PT ;  /* 0x000000000d177212 */ /* 0x000fe200078e3cff */
[----:B------:R-:W-:Y:S01]  /*3050*/  IMAD.SHL.U32 R0, R17, 0x200, RZ ;  /* 0x0000020011007824 */ /* 0x000fe200078e00ff */
[----:B------:R-:W-:Y:S01]  /*3060*/  LOP3.LUT R16, R12, 0x7ffff000, RZ, 0xc0, !PT ;  /* 0x7ffff0000c107812 */ /* 0x000fe200078ec0ff */
[----:B------:R-:W-:Y:S01]  /*3070*/  IMAD.SHL.U32 R13, R18, 0x200, RZ ;  /* 0x00000200120d7824 */ /* 0x000fe200078e00ff */
[----:B------:R-:W-:Y:S02]  /*3080*/  LOP3.LUT R12, R3, 0x7ffff000, RZ, 0xc0, !PT ;  /* 0x7ffff000030c7812 */ /* 0x000fe400078ec0ff */
[----:B------:R-:W-:Y:S02]  /*3090*/  LOP3.LUT R3, R0, 0x7ffff000, RZ, 0xc0, !PT ;  /* 0x7ffff00000037812 */ /* 0x000fe400078ec0ff */
[----:B------:R-:W-:Y:S02]  /*30a0*/  LOP3.LUT R0, R13, 0x7ffff000, RZ, 0xc0, !PT ;  /* 0x7ffff0000d007812 */ /* 0x000fe400078ec0ff */
[----:B------:R-:W-:-:S02]  /*30b0*/  IADD3 R13, R23, R12, R2 ;  /* 0x0000000c170d7210 */ /* 0x000fc40007ffe002 */
[--C-:B------:R-:W-:Y:S02]  /*30c0*/  IADD3 R12, R22, R3, R2.reuse ;  /* 0x00000003160c7210 */ /* 0x100fe40007ffe002 */
[--C-:B------:R-:W-:Y:S01]  /*30d0*/  IADD3 R16, R24, R16, R2.reuse ;  /* 0x0000001018107210 */ /* 0x100fe20007ffe002 */
[----:B------:R-:W-:Y:S01]  /*30e0*/  IMAD.SHL.U32 R109, R13, 0x2, RZ ;  /* 0x000000020d6d7824 */ /* 0x000fe200078e00ff */
[----:B------:R-:W-:Y:S01]  /*30f0*/  IADD3 R3, R19, R0, R2 ;  /* 0x0000000013037210 */ /* 0x000fe20007ffe002 */
[C---:B------:R-:W-:Y:S01]  /*3100*/  IMAD R2, R29.reuse, c[0x0][0x280], RZ ;  /* 0x0000a0001d027a24 */ /* 0x040fe200078e02ff */
[----:B------:R-:W-:Y:S01]  /*3110*/  LOP3.LUT R85, R14, 0xfffffff8, RZ, 0xc0, !PT ;  /* 0xfffffff80e557812 */ /* 0x000fe200078ec0ff */
[----:B------:R-:W-:Y:S01]  /*3120*/  IMAD R0, R29, c[0x0][0x290], RZ ;  /* 0x0000a4001d007a24 */ /* 0x000fe200078e02ff */
[-C--:B------:R-:W-:Y:S01]  /*3130*/  SHF.L.U64.HI R140, R157, R152.reuse, c[0x0][0x1e4] ;  /* 0x000079009d8c7619 */ /* 0x080fe20000010298 */
[C---:B------:R-:W-:Y:S01]  /*3140*/  IMAD R2, R133.reuse, c[0x0][0x284], R2 ;  /* 0x0000a10085027a24 */ /* 0x040fe200078e0202 */
[CC--:B------:R-:W-:Y:S01]  /*3150*/  SHF.L.U64.HI R141, R158.reuse, R152.reuse, c[0x0][0x284] ;  /* 0x0000a1009e8d7619 */ /* 0x0c0fe20000010298 */
[----:B------:R-:W-:Y:S01]  /*3160*/  IMAD R0, R133, c[0x0][0x294], R0 ;  /* 0x0000a50085007a24 */ /* 0x000fe200078e0200 */
[----:B------:R-:W-:Y:S01]  /*3170*/  SHF.L.U64.HI R152, R159, R152, c[0x0][0x294] ;  /* 0x0000a5009f987619 */ /* 0x000fe20000010298 */
[----:B------:R-:W-:Y:S01]  /*3180*/  IMAD.SHL.U32 R157, R157, 0x40, RZ ;  /* 0x000000409d9d7824 */ /* 0x000fe200078e00ff */
[----:B------:R-:W-:Y:S01]  /*3190*/  SHF.R.S32.HI R116, RZ, 0x1f, R100 ;  /* 0x0000001fff747819 */ /* 0x000fe20000011464 */
[----:B------:R-:W-:Y:S01]  /*31a0*/  IMAD.SHL.U32 R158, R158, 0x40, RZ ;  /* 0x000000409e9e7824 */ /* 0x000fe200078e00ff */
[----:B------:R-:W-:Y:S01]  /*31b0*/  SHF.R.S32.HI R115, RZ, 0x1f, R85 ;  /* 0x0000001fff737819 */ /* 0x000fe20000011455 */
[----:B------:R-:W-:Y:S01]  /*31c0*/  IMAD.SHL.U32 R159, R159, 0x40, RZ ;  /* 0x000000409f9f7824 */ /* 0x000fe200078e00ff */
[----:B------:R-:W-:Y:S01]  /*31d0*/  SHF.R.S32.HI R114, RZ, 0x1f, R82 ;  /* 0x0000001fff727819 */ /* 0x000fe20000011452 */
[----:B------:R-:W-:Y:S01]  /*31e0*/  IMAD.IADD R122, R95, 0x1, R2 ;  /* 0x000000015f7a7824 */ /* 0x000fe200078e0202 */
[----:B------:R-:W-:Y:S01]  /*31f0*/  SHF.R.S32.HI R113, RZ, 0x1f, R79 ;  /* 0x0000001fff717819 */ /* 0x000fe2000001144f */
[----:B------:R-:W-:Y:S01]  /*3200*/  IMAD.IADD R120, R2, 0x1, R91 ;  /* 0x0000000102787824 */ /* 0x000fe200078e025b */
[----:B------:R-:W-:Y:S01]  /*3210*/  SHF.R.S32.HI R112, RZ, 0x1f, R83 ;  /* 0x0000001fff707819 */ /* 0x000fe20000011453 */
[----:B------:R-:W-:-:S02]  /*3220*/  IMAD.IADD R121, R93, 0x1, R0 ;  /* 0x000000015d797824 */ /* 0x000fc400078e0200 */
[----:B------:R-:W-:Y:S02]  /*3230*/  IMAD.IADD R111, R0, 0x1, R89 ;  /* 0x00000001006f7824 */ /* 0x000fe400078e0259 */
[----:B------:R-:W-:Y:S02]  /*3240*/  IMAD.SHL.U32 R110, R16, 0x2, RZ ;  /* 0x00000002106e7824 */ /* 0x000fe400078e00ff */
[----:B------:R-:W-:Y:S02]  /*3250*/  IMAD.SHL.U32 R108, R12, 0x2, RZ ;  /* 0x000000020c6c7824 */ /* 0x000fe400078e00ff */
[----:B------:R-:W-:Y:S02]  /*3260*/  IMAD.SHL.U32 R105, R3, 0x2, RZ ;  /* 0x0000000203697824 */ /* 0x000fe400078e00ff */
.L_x_1044:
        /* <DEDUP_REMOVED lines=85> */
.L_x_1024:
[----:B------:R-:W-:Y:S05]  /*37c0*/  BSYNC B0 ;  /* 0x0000000000007941 */ /* 0x000fea0003800000 */
.L_x_1023:
        /* <DEDUP_REMOVED lines=89> */
.L_x_1027:
[----:B------:R-:W-:Y:S05]  /*3d60*/  BSYNC B0 ;  /* 0x0000000000007941 */ /* 0x000fea0003800000 */
.L_x_1026:
        /* <DEDUP_REMOVED lines=56> */
.L_x_1029:
[----:B------:R-:W-:Y:S05]  /*40f0*/  BSYNC B0 ;  /* 0x0000000000007941 */ /* 0x000fea0003800000 */
.L_x_1028:
        /* <DEDUP_REMOVED lines=56> */
.L_x_1031:
[----:B------:R-:W-:Y:S05]  /*4480*/  BSYNC B0 ;  /* 0x0000000000007941 */ /* 0x000fea0003800000 */
.L_x_1030:
        /* <DEDUP_REMOVED lines=57> */
.L_x_1033:
[----:B------:R-:W-:Y:S05]  /*4820*/  BSYNC B0 ;  /* 0x0000000000007941 */ /* 0x000fea0003800000 */
.L_x_1032:
        /* <DEDUP_REMOVED lines=57> */
.L_x_1035:
[----:B------:R-:W-:Y:S05]  /*4bc0*/  BSYNC B0 ;  /* 0x0000000000007941 */ /* 0x000fea0003800000 */
.L_x_1034:
        /* <DEDUP_REMOVED lines=57> */
.L_x_1022:
        /* <DEDUP_REMOVED lines=47> */
.L_x_1037:
[----:B------:R-:W-:Y:S05]  /*5250*/  BSYNC B0 ;  /* 0x0000000000007941 */ /* 0x000fea0003800000 */
.L_x_1036:
        /* <DEDUP_REMOVED lines=87> */
[----:B------:R-:W-:Y:S01]  /*57d0*/  @!P0 HADD2.F32 R5, -RZ, R6.H1_H1 ;  /* 0x30000006ff058230 */ /* 0x000fe20000004100 */
[----:B------:R-:W-:Y:S01]  /*57e0*/  @!P0 FMUL.FTZ R6, R30, R7 ;  /* 0x000000071e068220 */ /* 0x000fe20000410000 */
[----:B------:R-:W-:Y:S01]  /*57f0*/  @!P0 HADD2.F32 R31, -RZ, R39.H0_H0 ;  /* 0x20000027ff1f8230 */ /* 0x000fe20000004100 */
[C---:B------:R-:W-:Y:S01]  /*5800*/  @!P0 FFMA.FTZ R71, R2.reuse, R35, -R8 ;  /* 0x0000002302478223 */ /* 0x040fe20000010808 */
[----:B------:R-:W-:Y:S01]  /*5810*/  @!P0 HADD2.F32 R39, -RZ, R41.H0_H0 ;  /* 0x20000029ff278230 */ /* 0x000fe20000004100 */
[----:B------:R-:W-:Y:S01]  /*5820*/  @!P0 IMAD.MOV.U32 R8, RZ, RZ, R50 ;  /* 0x000000ffff088224 */ /* 0x000fe200078e0032 */
[----:B------:R-:W-:Y:S01]  /*5830*/  @!P0 MOV R41, R51 ;  /* 0x0000003300298202 */ /* 0x000fe20000000f00 */
        /* <DEDUP_REMOVED lines=16> */
[C---:B------:R-:W-:Y:S02]  /*5940*/  @!P0 FMUL.FTZ R6, R7.reuse, R6 ;  /* 0x0000000607068220 */ /* 0x040fe40000410000 */
        /* <DEDUP_REMOVED lines=38> */
.L_x_1039:
[----:B------:R-:W-:Y:S05]  /*5bb0*/  BSYNC B0 ;  /* 0x0000000000007941 */ /* 0x000fea0003800000 */
.L_x_1038:
        /* <DEDUP_REMOVED lines=115> */
.L_x_1041:
[----:B------:R-:W-:Y:S05]  /*62f0*/  BSYNC B0 ;  /* 0x0000000000007941 */ /* 0x000fea0003800000 */
.L_x_1040:
        /* <DEDUP_REMOVED lines=12> */
[--C-:B------:R-:W-:Y:S01]  /*63c0*/  @!P0 HADD2.F32 R25, -RZ, R58.reuse.H0_H0 ;  /* 0x2000003aff198230 */ /* 0x100fe20000004100 */
[----:B------:R-:W-:Y:S01]  /*63d0*/  @!P0 SHF.R.U64 R8, R22, 0x10, R23 ;  /* 0x0000001016088819 */ /* 0x000fe20000001217 */
[----:B------:R-:W-:Y:S01]  /*63e0*/  @!P0 HADD2.F32 R33, -RZ, R59.H0_H0 ;  /* 0x2000003bff218230 */ /* 0x000fe20000004100 */
[----:B------:R-:W-:Y:S01]  /*63f0*/  @!P0 SHF.R.U32.HI R10, RZ, 0x10, R21 ;  /* 0x00000010ff0a8819 */ /* 0x000fe20000011615 */
[----:B------:R-:W-:Y:S01]  /*6400*/  @!P0 HADD2.F32 R21, -RZ, R58.H1_H1 ;  /* 0x3000003aff158230 */ /* 0x000fe20000004100 */
[----:B------:R-:W-:Y:S01]  /*6410*/  @!P0 SHF.R.U64 R9, R52, 0x10, R53 ;  /* 0x0000001034098819 */ /* 0x000fe20000001235 */
[----:B------:R-:W-:Y:S01]  /*6420*/  @!P0 HADD2.F32 R17, -RZ, R8.H0_H0 ;  /* 0x20000008ff118230 */ /* 0x000fe20000004100 */
[----:B------:R-:W-:Y:S01]  /*6430*/  @!P0 SHF.R.U32.HI R11, RZ, 0x10, R23 ;  /* 0x00000010ff0b8819 */ /* 0x000fe20000011617 */
        /* <DEDUP_REMOVED lines=95> */
.L_x_1021:
[----:B------:R-:W-:Y:S05]  /*6a30*/  IMAD R0, R60, -0x40, R78 ;  /* 0xffffffc03c007824 */ /* 0x000fea00078e024e */
[----:B------:R-:W-:Y:S04]  /*6a40*/  IMNMX R0, R0, 0x40, PT ;  /* 0x0000004000007817 */ /* 0x000fe80003800200 */
[----:B------:R-:W-:Y:S11]  /*6a50*/  ISETP.GE.AND P0, PT, R239, R0, PT ;  /* 0x00000000ef00720c */ /* 0x000ff60003f06270 */
[----:B------:R-:W-:Y:S02]  /*6a60*/  @!UPT UIADD3 URZ, URZ, URZ, URZ ;  /* 0x0000003f3f3ff290 */ /* 0x000fe4000fffe03f */
[----:B------:R-:W-:-:S05]  /*6a70*/  @P0 BRA `(.L_x_1025) ;  /* 0x0000015000000947 */ /* 0x000fca0003800000 */
[C---:B------:R-:W-:Y:S02]  /*6a80*/  ISETP.GE.AND P0, PT, R102.reuse, c[0x0][0x1d4], PT ;  /* 0x0000750066007a0c */ /* 0x040fe40003f06270 */
        /* <DEDUP_REMOVED lines=20> */
.L_x_1025:
[----:B------:R-:W-:Y:S05]  /*6bd0*/  BSYNC B1 ;  /* 0x0000000000017941 */ /* 0x000fea0003800000 */
.L_x_1020:
        /* <DEDUP_REMOVED lines=77> */
.L_x_1043:
[----:B-1----:R-:W-:Y:S05]  /*70b0*/  BSYNC B0 ;  /* 0x0000000000007941 */ /* 0x002fea0003800000 */
.L_x_1042:
        /* <DEDUP_REMOVED lines=26> */
.L_x_1019:
[----:B------:R-:W-:Y:S01]  /*7260*/  IMAD.MOV.U32 R0, RZ, RZ, c[0x0][0x2c4] ;  /* 0x0000b100ff007624 */ /* 0x000fe200078e00ff */
[----:B------:R-:W-:Y:S01]  /*7270*/  LOP3.LUT R240, R240, 0xfffffffd, RZ, 0xc0, !PT ;  /* 0xfffffffdf0f07812 */ /* 0x000fe200078ec0ff */
[----:B------:R-:W-:Y:S01]  /*7280*/  BSSY B0, `(.L_x_1045) ;  /* 0x000002b000007945 */ /* 0x000fe20003800000 */
[----:B------:R-:W-:-:S02]  /*7290*/  IMAD.IADD R10, R136, 0x1, R137 ;  /* 0x00000001880a7824 */ /* 0x000fc400078e0289 */
[----:B------:R-:W-:Y:S02]  /*72a0*/  ISETP.NE.AND P3, PT, R0, 0x1, PT ;  /* 0x000000010000780c */ /* 0x000fe40003f65270 */
[----:B------:R-:W-:-:S11]  /*72b0*/  IADD3 R0, R249, 0x7f, RZ ;  /* 0x0000007ff9007810 */ /* 0x000fd60007ffe0ff */
[----:B-1----:R-:W-:Y:S01]  /*72c0*/  @P3 IMAD.HI.U32 R2, R0, c[0x0][0x2c8], RZ ;  /* 0x0000b20000023a27 */ /* 0x002fe200078e00ff */
[----:B------:R-:W-:-:S04]  /*72d0*/  @P3 LOP3.LUT R240, R240, 0x2, RZ, 0xfc, !PT ;  /* 0x00000002f0f03812 */ /* 0x000fc800078efcff */
[----:B------:R-:W-:-:S05]  /*72e0*/  @P3 SHF.R.U32.HI R0, RZ, c[0x0][0x2cc], R2 ;  /* 0x0000b300ff003a19 */ /* 0x000fca0000011602 */
[----:B------:R-:W-:-:S05]  /*72f0*/  IMAD.IADD R0, R154, 0x1, R0 ;  /* 0x000000019a007824 */ /* 0x000fca00078e0200 */
[----:B------:R-:W-:-:S04]  /*7300*/  SHF.R.S32.HI R2, RZ, 0x1f, R0 ;  /* 0x0000001fff027819 */ /* 0x000fc80000011400 */
[----:B------:R-:W-:-:S04]  /*7310*/  LEA.HI R0, R2, R0, RZ, 0x6 ;  /* 0x0000000002007211 */ /* 0x000fc800078f30ff */
[----:B------:R-:W-:-:S04]  /*7320*/  SHF.R.S32.HI R0, RZ, 0x6, R0 ;  /* 0x00000006ff007819 */ /* 0x000fc80000011400 */
[----:B------:R-:W-:Y:S01]  /*7330*/  IMNMX R6, R153, R0, PT ;  /* 0x0000000099067217 */ /* 0x000fe20003800200 */
[----:B------:R-:W-:-:S03]  /*7340*/  IMAD.MOV.U32 R0, RZ, RZ, RZ ;  /* 0x000000ffff007224 */ /* 0x000fc600078e00ff */
[----:B------:R-:W-:-:S13]  /*7350*/  ISETP.GE.AND P0, PT, R6, 0x1, PT ;  /* 0x000000010600780c */ /* 0x000fda0003f06270 */
[----:B------:R-:W-:Y:S05]  /*7360*/  @!P0 BRA `(.L_x_1046) ;  /* 0x000001c000008947 */ /* 0x000fea0003800000 */
[----:B------:R-:W-:Y:S01]  /*7370*/  IABS R2, R132 ;  /* 0x0000008400027213 */ /* 0x000fe20000000000 */
        /* <DEDUP_REMOVED lines=27> */
.L_x_1046:
[----:B------:R-:W-:Y:S05]  /*7530*/  BSYNC B0 ;  /* 0x0000000000007941 */ /* 0x000fea0003800000 */
.L_x_1045:
        /* <DEDUP_REMOVED lines=53> */
[----:B------:R-:W-:-:S04]  /*7890*/  IMNMX R18, R6, R2, PT ;  /* 0x0000000206127217 */ /* 0x000fc80003800200 */
[----:B------:R-:W-:Y:S01]  /*78a0*/  ISETP.GT.AND P0, PT, R18, R238, PT ;  /* 0x000000ee1200720c */ /* 0x000fe20003f04270 */
[----:B------:R1:W-:-:S12]  /*78b0*/  STL [R1+0x18], R18 ;  /* 0x0000181201007387 */ /* 0x0003d80000100800 */
[----:B------:R-:W-:Y:S05]  /*78c0*/  @!P0 BRA `(.L_x_1047) ;  /* 0x00010e7000008947 */ /* 0x000fea0003800000 */
[----:B------:R-:W2:Y:S04]  /*78d0*/  LDL R19, [R1] ;  /* 0x0000000001137983 */ /* 0x000ea80000100800 */
[----:B------:R-:W3:Y:S04]  /*78e0*/  LDL R7, [R1+0x44] ;  /* 0x0000440001077983 */ /* 0x000ee80000100800 */
[----:B------:R-:W4:Y:S01]  /*78f0*/  LDL R20, [R1+0xc] ;  /* 0x00000c0001147983 */ /* 0x000f220000100800 */
[----:B------:R-:W-:-:S04]  /*7900*/  ISETP.NE.U32.AND P0, PT, RZ, c[0x0][0x340], PT ;  /* 0x0000d000ff007a0c */ /* 0x000fc80003f05070 */
[----:B------:R-:W-:-:S13]  /*7910*/  ISETP.NE.AND.EX P1, PT, RZ, c[0x0][0x344], PT, P0 ;  /* 0x0000d100ff007a0c */ /* 0x000fda0003f25300 */
[----:B------:R-:W-:Y:S01]  /*7920*/  @P1 IMAD.MOV.U32 R2, RZ, RZ, 0x4 ;  /* 0x00000004ff021424 */ /* 0x000fe200078e00ff */
[----:B------:R-:W1:Y:S01]  /*7930*/  S2R R4, SR_TID.X ;  /* 0x0000000000047919 */ /* 0x000e620000002100 */
[----:B------:R-:W-:Y:S02]  /*7940*/  SHF.R.S32.HI R0, RZ, 0x1f, R139 ;  /* 0x0000001fff007819 */ /* 0x000fe4000001148b */
[----:B------:R-:W-:-:S03]  /*7950*/  ISETP.NE.U32.AND P2, PT, RZ, c[0x0][0x348], PT ;  /* 0x0000d200ff007a0c */ /* 0x000fc60003f45070 */
[----:B------:R-:W-:-:S04]  /*7960*/  IMAD R0, R0, c[0x0][0x178], RZ ;  /* 0x00005e0000007a24 */ /* 0x000fc800078e02ff */
[----:B------:R-:W-:Y:S01]  /*7970*/  IMAD R0, R139, c[0x0][0x17c], R0 ;  /* 0x00005f008b007a24 */ /* 0x000fe200078e0200 */
[----:B-1----:R-:W-:-:S04]  /*7980*/  SHF.R.S32.HI R17, RZ, 0x1f, R4 ;  /* 0x0000001fff117819 */ /* 0x002fc80000011404 */
[----:B------:R-:W-:Y:S01]  /*7990*/  LEA.HI R17, R17, R4, RZ, 0x3 ;  /* 0x0000000411117211 */ /* 0x000fe200078f18ff */
[----:B--2---:R-:W-:-:S05]  /*79a0*/  @P1 IMAD.WIDE R2, R19, R2, c[0x0][0x340] ;  /* 0x0000d00013021625 */ /* 0x004fca00078e0202 */
[----:B------:R1:W2:Y:S01]  /*79b0*/  @P1 LDG.E R14, [R2.64] ;  /* 0x00000006020e1981 */ /* 0x0002a2000c1e1900 */
[----:B------:R-:W-:Y:S01]  /*79c0*/  SHF.R.S32.HI R17, RZ, 0x3, R17 ;  /* 0x00000003ff117819 */ /* 0x000fe20000011411 */
[----:B------:R-:W-:Y:S01]  /*79d0*/  IMAD.WIDE.U32 R4, R139, c[0x0][0x178], RZ ;  /* 0x00005e008b047a25 */ /* 0x000fe200078e00ff */
[----:B---3--:R-:W-:-:S03]  /*79e0*/  IADD3 R12, R7, R249, RZ ;  /* 0x000000f9070c7210 */ /* 0x008fc60007ffe0ff */
[----:B------:R-:W-:Y:S02]  /*79f0*/  IMAD.IADD R5, R5, 0x1, R0 ;  /* 0x0000000105057824 */ /* 0x000fe400078e0200 */
[----:B------:R-:W-:-:S04]  /*7a00*/  @P3 IMAD.HI.U32 R9, R12, c[0x0][0x2c8], RZ ;  /* 0x0000b2000c093a27 */ /* 0x000fc800078e00ff */
[----:B----4-:R-:W-:Y:S01]  /*7a10*/  IMAD.WIDE.U32 R4, R20, c[0x0][0x1b8], R4 ;  /* 0x00006e0014047a25 */ /* 0x010fe200078e0004 */
[----:B-1----:R-:W-:Y:S02]  /*7a20*/  SHF.R.S32.HI R3, RZ, 0x1f, R17 ;  /* 0x0000001fff037819 */ /* 0x002fe40000011411 */
[----:B------:R-:W-:-:S04]  /*7a30*/  IADD3 R2, P0, R17, R10, RZ ;  /* 0x0000000a11027210 */ /* 0x000fc80007f1e0ff */
[----:B------:R-:W-:Y:S02]  /*7a40*/  LEA.HI.X.SX32 R8, R10, R3, 0x1, P0 ;  /* 0x000000030a087211 */ /* 0x000fe400000f0eff */
[----:B------:R-:W-:-:S04]  /*7a50*/  ISETP.NE.AND.EX P0, PT, RZ, c[0x0][0x34c], PT, P2 ;  /* 0x0000d300ff007a0c */ /* 0x000fc80003f05320 */
[----:B------:R-:W-:Y:S01]  /*7a60*/  SEL R6, R138, RZ, !P0 ;  /* 0x000000ff8a067207 */ /* 0x000fe20004000000 */
[----:B------:R-:W-:Y:S01]  /*7a70*/  IMAD R5, R20, c[0x0][0x1bc], R5 ;  /* 0x00006f0014057a24 */ /* 0x000fe200078e0205 */
[----:B------:R-:W-:Y:S01]  /*7a80*/  SEL R3, R19, RZ, !P0 ;  /* 0x000000ff13037207 */ /* 0x000fe20004000000 */
[----:B------:R-:W-:Y:S02]  /*7a90*/  IMAD.MOV.U32 R0, RZ, RZ, R12 ;  /* 0x000000ffff007224 */ /* 0x000fe400078e000c */
[----:B------:R-:W-:Y:S01]  /*7aa0*/  IMAD R6, R6, c[0x0][0x1c0], RZ ;  /* 0x0000700006067a24 */ /* 0x000fe200078e02ff */
[----:B------:R-:W-:Y:S01]  /*7ab0*/  @P3 SHF.R.U32.HI R0, RZ, c[0x0][0x2cc], R9 ;  /* 0x0000b300ff003a19 */ /* 0x000fe20000011609 */
[----:B------:R-:W-:Y:S01]  /*7ac0*/  IMAD.WIDE.U32 R4, R3, c[0x0][0x1c0], R4 ;  /* 0x0000700003047a25 */ /* 0x000fe200078e0004 */
[----:B------:R-:W-:-:S03]  /*7ad0*/  SHF.R.S32.HI R7, RZ, 0x1f, R242 ;  /* 0x0000001fff077819 */ /* 0x000fc600000114f2 */
[----:B------:R-:W-:Y:S01]  /*7ae0*/  IMAD R10, R3, c[0x0][0x1c4], R6 ;  /* 0x00007100030a7a24 */ /* 0x000fe200078e0206 */
[----:B------:R-:W-:Y:S01]  /*7af0*/  SHF.R.S32.HI R13, RZ, 0x1f, R0 ;  /* 0x0000001fff0d7819 */ /* 0x000fe20000011400 */
[----:B------:R-:W-:Y:S02]  /*7b00*/  IMAD.MOV.U32 R6, RZ, RZ, R242 ;  /* 0x000000ffff067224 */ /* 0x000fe400078e00f2 */
[C---:B------:R-:W-:Y:S02]  /*7b10*/  IMAD R16, R8.reuse, c[0x0][0x1e0], RZ ;  /* 0x0000780008107a24 */ /* 0x040fe400078e02ff */
[----:B------:R-:W-:Y:S01]  /*7b20*/  IMAD R15, R8, c[0x0][0x208], RZ ;  /* 0x00008200080f7a24 */ /* 0x000fe200078e02ff */
[----:B------:R-:W-:Y:S01]  /*7b30*/  IADD3 R3, R5, R10, RZ ;  /* 0x0000000a05037210 */ /* 0x000fe20007ffe0ff */
[----:B------:R-:W-:-:S04]  /*7b40*/  IMAD.WIDE.U32 R8, R2, c[0x0][0x1e0], R6 ;  /* 0x0000780002087a25 */ /* 0x000fc800078e0006 */
[----:B------:R-:W-:-:S04]  /*7b50*/  IMAD.WIDE.U32 R10, R2, c[0x0][0x208], R6 ;  /* 0x00008200020a7a25 */ /* 0x000fc800078e0006 */
[C---:B------:R-:W-:Y:S02]  /*7b60*/  IMAD R16, R2.reuse, c[0x0][0x1e4], R16 ;  /* 0x0000790002107a24 */ /* 0x040fe400078e0210 */
[----:B------:R-:W-:Y:S02]  /*7b70*/  IMAD R15, R2, c[0x0][0x20c], R15 ;  /* 0x00008300020f7a24 */ /* 0x000fe400078e020f */
[----:B------:R-:W-:Y:S01]  /*7b80*/  IMAD.MOV.U32 R2, RZ, RZ, R4 ;  /* 0x000000ffff027224 */ /* 0x000fe200078e0004 */
[C---:B------:R-:W-:Y:S01]  /*7b90*/  IADD3 R4, -R0.reuse, RZ, RZ ;  /* 0x000000ff00047210 */ /* 0x040fe20007ffe1ff */
[----:B------:R-:W-:Y:S02]  /*7ba0*/  IMAD R5, R13, c[0x0][0x1b0], RZ ;  /* 0x00006c000d057a24 */ /* 0x000fe400078e02ff */
[----:B------:R-:W-:-:S04]  /*7bb0*/  IMAD.WIDE.U32 R2, R0, c[0x0][0x1b0], R2 ;  /* 0x00006c0000027a25 */ /* 0x000fc800078e0002 */
[----:B------:R-:W-:Y:S02]  /*7bc0*/  IMAD R13, R0, c[0x0][0x1b4], R5 ;  /* 0x00006d00000d7a24 */ /* 0x000fe400078e0205 */
[----:B------:R-:W-:Y:S02]  /*7bd0*/  IMAD R0, R4, c[0x0][0x2c4], R12 ;  /* 0x0000b10004007a24 */ /* 0x000fe400078e020c */
[----:B------:R-:W-:Y:S01]  /*7be0*/  IMAD.IADD R5, R9, 0x1, R16 ;  /* 0x0000000109057824 */ /* 0x000fe200078e0210 */
[----:B------:R-:W-:Y:S02]  /*7bf0*/  IADD3 R9, R11, R15, RZ ;  /* 0x0000000f0b097210 */ /* 0x000fe40007ffe0ff */
[----:B------:R-:W-:Y:S02]  /*7c00*/  SHF.R.S32.HI R11, RZ, 0x1f, R0 ;  /* 0x0000001fff0b7819 */ /* 0x000fe40000011400 */
[----:B------:R-:W-:Y:S02]  /*7c10*/  ISETP.GE.AND P0, PT, R242, c[0x0][0x1d4], PT ;  /* 0x00007500f2007a0c */ /* 0x000fe40003f06270 */
[----:B------:R-:W-:Y:S01]  /*7c20*/  ISETP.GE.AND P6, PT, R134, c[0x0][0x1d4], PT ;  /* 0x0000750086007a0c */ /* 0x000fe20003fc6270 */
[----:B------:R-:W-:Y:S01]  /*7c30*/  IMAD.IADD R3, R3, 0x1, R13 ;  /* 0x0000000103037824 */ /* 0x000fe200078e020d */
[----:B------:R-:W-:Y:S01]  /*7c40*/  MOV R4, R8 ;  /* 0x0000000800047202 */ /* 0x000fe20000000f00 */
[----:B------:R-:W-:Y:S01]  /*7c50*/  IMAD R12, R11, c[0x0][0x1a8], RZ ;  /* 0x00006a000b0c7a24 */ /* 0x000fe200078e02ff */
[----:B------:R-:W-:Y:S01]  /*7c60*/  SEL R13, RZ, 0xffffffff, P6 ;  /* 0xffffffffff0d7807 */ /* 0x000fe20003000000 */
[----:B------:R-:W-:Y:S01]  /*7c70*/  IMAD.MOV.U32 R8, RZ, RZ, R10 ;  /* 0x000000ffff087224 */ /* 0x000fe200078e000a */
[----:B------:R-:W-:Y:S01]  /*7c80*/  LOP3.LUT R240, R240, 0xfffffffe, RZ, 0xc0, !PT ;  /* 0xfffffffef0f07812 */ /* 0x000fe200078ec0ff */
[C---:B------:R-:W-:Y:S01]  /*7c90*/  IMAD R12, R0.reuse, c[0x0][0x1ac], R12 ;  /* 0x00006b00000c7a24 */ /* 0x040fe200078e020c */
[----:B------:R-:W-:Y:S01]  /*7ca0*/  SEL R15, RZ, 0x1, P0 ;  /* 0x00000001ff0f7807 */ /* 0x000fe20000000000 */
[----:B------:R-:W-:Y:S01]  /*7cb0*/  IMAD.WIDE.U32 R2, R0, c[0x0][0x1a8], R2 ;  /* 0x00006a0000027a25 */ /* 0x000fe200078e0002 */
[----:B------:R-:W-:-:S03]  /*7cc0*/  SHF.L.U32 R13, R13, 0x1, RZ ;  /* 0x000000010d0d7819 */ /* 0x000fc600000006ff */
[----:B------:R-:W-:Y:S01]  /*7cd0*/  IMAD.WIDE.U32 R10, R20, c[0x0][0x1e8], R4 ;  /* 0x00007a00140a7a25 */ /* 0x000fe200078e0004 */
[----:B------:R-:W-:-:S03]  /*7ce0*/  @P0 LOP3.LUT R240, R240, 0x1, RZ, 0xfc, !PT ;  /* 0x00000001f0f00812 */ /* 0x000fc600078efcff */
[----:B------:R-:W-:Y:S01]  /*7cf0*/  IMAD.WIDE.U32 R4, R20, c[0x0][0x210], R8 ;  /* 0x0000840014047a25 */ /* 0x000fe200078e0008 */
[----:B------:R-:W-:Y:S02]  /*7d00*/  LOP3.LUT R8, R13, 0x2, R15, 0xe2, !PT ;  /* 0x000000020d087812 */ /* 0x000fe400078ee20f */
[----:B------:R-:W-:Y:S01]  /*7d10*/  LEA R15, P0, R2, c[0x0][0x160], 0x1 ;  /* 0x00005800020f7a11 */ /* 0x000fe200078008ff */
[----:B------:R-:W-:Y:S01]  /*7d20*/  IMAD.IADD R3, R3, 0x1, R12 ;  /* 0x0000000103037824 */ /* 0x000fe200078e020c */
[----:B------:R-:W-:-:S04]  /*7d30*/  ISETP.NE.U32.AND P2, PT, RZ, c[0x0][0x350], PT ;  /* 0x0000d400ff007a0c */ /* 0x000fc80003f45070 */
[----:B------:R-:W-:Y:S02]  /*7d40*/  LEA.HI.X R13, R2, c[0x0][0x164], R3, 0x1, P0 ;  /* 0x00005900020d7a11 */ /* 0x000fe400000f0c03 */
[----:B------:R-:W-:Y:S01]  /*7d50*/  ISETP.NE.AND.EX P0, PT, RZ, c[0x0][0x354], PT, P2 ;  /* 0x0000d500ff007a0c */ /* 0x000fe20003f05320 */
[C---:B------:R-:W-:Y:S02]  /*7d60*/  IMAD R11, R20.reuse, c[0x0][0x1ec], R11 ;  /* 0x00007b00140b7a24 */ /* 0x040fe400078e020b */
[----:B------:R-:W-:Y:S01]  /*7d70*/  IMAD R5, R20, c[0x0][0x214], R5 ;  /* 0x0000850014057a24 */ /* 0x000fe200078e0205 */
[----:B------:R-:W-:-:S04]  /*7d80*/  ISETP.GE.AND P5, PT, R135, c[0x0][0x1d4], PT ;  /* 0x0000750087007a0c */ /* 0x000fc80003fa6270 */
[----:B------:R-:W-:Y:S02]  /*7d90*/  SEL R3, RZ, 0x4, P5 ;  /* 0x00000004ff037807 */ /* 0x000fe40002800000 */
[----:B------:R-:W-:Y:S02]  /*7da0*/  ISETP.GE.AND P3, PT, R242, c[0x0][0x198], PT ;  /* 0x00006600f2007a0c */ /* 0x000fe40003f66270 */
[----:B------:R-:W-:Y:S02]  /*7db0*/  ISETP.GE.AND P2, PT, R134, c[0x0][0x198], PT ;  /* 0x0000660086007a0c */ /* 0x000fe40003f46270 */
[----:B------:R-:W-:Y:S02]  /*7dc0*/  ISETP.GE.AND P4, PT, R135, c[0x0][0x198], PT ;  /* 0x0000660087007a0c */ /* 0x000fe40003f86270 */
[----:B------:R-:W-:Y:S02]  /*7dd0*/  LOP3.LUT R118, R8, R3, RZ, 0xfc, !PT ;  /* 0x0000000308767212 */ /* 0x000fe400078efcff */
[----:B------:R-:W-:-:S02]  /*7de0*/  IADD3 R100, R18, -0x1, RZ ;  /* 0xffffffff12647810 */ /* 0x000fc40007ffe0ff */
[----:B--2---:R-:W-:Y:S02]  /*7df0*/  @P1 SHF.R.S32.HI R0, RZ, 0x1f, R14 ;  /* 0x0000001fff001819 */ /* 0x004fe4000001140e */
[----:B------:R-:W-:Y:S01]  /*7e00*/  @!P1 MOV R0, R138 ;  /* 0x0000008a00009202 */ /* 0x000fe20000000f00 */
[----:B------:R-:W-:-:S03]  /*7e10*/  @!P1 IMAD.MOV.U32 R14, RZ, RZ, R19 ;  /* 0x000000ffff0e9224 */ /* 0x000fc600078e0013 */
[----:B------:R-:W-:Y:S02]  /*7e20*/  SEL R2, R0, RZ, !P0 ;  /* 0x000000ff00027207 */ /* 0x000fe40004000000 */
[----:B------:R-:W-:-:S03]  /*7e30*/  SEL R0, R14, RZ, !P0 ;  /* 0x000000ff0e007207 */ /* 0x000fc60004000000 */
[C---:B------:R-:W-:Y:S02]  /*7e40*/  IMAD R12, R2.reuse, c[0x0][0x1f0], RZ ;  /* 0x00007c00020c7a24 */ /* 0x040fe400078e02ff */
[----:B------:R-:W-:Y:S02]  /*7e50*/  IMAD R9, R2, c[0x0][0x218], RZ ;  /* 0x0000860002097a24 */ /* 0x000fe400078e02ff */
[----:B------:R-:W-:-:S04]  /*7e60*/  IMAD.WIDE.U32 R226, R0, c[0x0][0x1f0], R10 ;  /* 0x00007c0000e27a25 */ /* 0x000fc800078e000a */
[----:B------:R-:W-:-:S04]  /*7e70*/  IMAD.WIDE.U32 R230, R0, c[0x0][0x218], R4 ;  /* 0x0000860000e67a25 */ /* 0x000fc800078e0004 */
[C---:B------:R-:W-:Y:S02]  /*7e80*/  IMAD R2, R0.reuse, c[0x0][0x1f4], R12 ;  /* 0x00007d0000027a24 */ /* 0x040fe400078e020c */
[----:B------:R-:W-:Y:S01]  /*7e90*/  IMAD R0, R0, c[0x0][0x21c], R9 ;  /* 0x0000870000007a24 */ /* 0x000fe200078e0209 */
[----:B------:R-:W-:Y:S01]  /*7ea0*/  IADD3 R11, R17, R249, RZ ;  /* 0x000000f9110b7210 */ /* 0x000fe20007ffe0ff */
[----:B------:R-:W-:-:S03]  /*7eb0*/  IMAD.IADD R232, R227, 0x1, R2 ;  /* 0x00000001e3e87824 */ /* 0x000fc600078e0202 */
[----:B------:R-:W-:Y:S01]  /*7ec0*/  IADD3 R233, R231, R0, RZ ;  /* 0x00000000e7e97210 */ /* 0x000fe20007ffe0ff */
[----:B------:R-:W-:Y:S05]  /*7ed0*/  BRA.DIV ~URZ, `(.L_x_1048) ;  /* 0x000151f27f007947 */ /* 0x000fea000b800000 */
[----:B------:R1:W2:Y:S02]  /*7ee0*/  SHFL.IDX PT, R10, R13, RZ, 0x181f ;  /* 0x00181fff0d0a7589 */ /* 0x0002a400000e0000 */
.L_x_1177:
[----:B------:R-:W-:Y:S05]  /*7ef0*/  BRA.DIV ~URZ, `(.L_x_1049) ;  /* 0x000152427f007947 */ /* 0x000fea000b800000 */
[----:B------:R3:W4:Y:S02]  /*7f00*/  SHFL.IDX PT, R0, R15, RZ, 0x181f ;  /* 0x00181fff0f007589 */ /* 0x00072400000e0000 */
.L_x_1178:
[----:B---3--:R-:W3:Y:S01]  /*7f10*/  LDL R2, [R1+0x8] ;  /* 0x0000080001027983 */ /* 0x008ee20000100800 */
[----:B------:R-:W-:Y:S01]  /*7f20*/  BSSY B0, `(.L_x_1050) ;  /* 0x0000012000007945 */ /* 0x000fe20003800000 */
[----:B------:R-:W-:Y:S02]  /*7f30*/  SHF.R.S32.HI R12, RZ, 0x1f, R134 ;  /* 0x0000001fff0c7819 */ /* 0x000fe40000011486 */
[----:B------:R-:W-:Y:S01]  /*7f40*/  SHF.R.S32.HI R14, RZ, 0x1f, R135 ;  /* 0x0000001fff0e7819 */ /* 0x000fe20000011487 */
[----:B---3--:R-:W-:-:S05]  /*7f50*/  IMAD R30, R2, c[0x0][0x2c4], RZ ;  /* 0x0000b100021e7a24 */ /* 0x008fca00078e02ff */
        /* <DEDUP_REMOVED lines=14> */
.L_x_1051:
[----:B------:R-:W-:Y:S05]  /*8040*/  BSYNC B0 ;  /* 0x0000000000007941 */ /* 0x000fea0003800000 */
.L_x_1050:
[----:B------:R-:W-:Y:S05]  /*8050*/  BRA.DIV ~URZ, `(.L_x_1052) ;  /* 0x000151527f007947 */ /* 0x000fea000b800000 */
[----:B--2---:R2:W3:Y:S04]  /*8060*/  SHFL.IDX PT, R10, R13, 0x1, 0x181f ;  /* 0x00381f000d0a7f89 */ /* 0x0044e800000e0000 */
[----:B----4-:R2:W4:Y:S02]  /*8070*/  SHFL.IDX PT, R0, R15, 0x1, 0x181f ;  /* 0x00381f000f007f89 */ /* 0x01052400000e0000 */
.L_x_1179:
[----:B------:R-:W-:Y:S01]  /*8080*/  IADD3 R2, R11, 0x20, RZ ;  /* 0x000000200b027810 */ /* 0x000fe20007ffe0ff */
[----:B------:R-:W-:Y:S03]  /*8090*/  BSSY B0, `(.L_x_1053) ;  /* 0x000000f000007945 */ /* 0x000fe60003800000 */
[----:B------:R-:W-:-:S13]  /*80a0*/  ISETP.GE.AND P0, PT, R2, R30, PT ;  /* 0x0000001e0200720c */ /* 0x000fda0003f06270 */
[----:B------:R-:W-:Y:S05]  /*80b0*/  @P0 BRA `(.L_x_1054) ;  /* 0x000000c000000947 */ /* 0x000fea0003800000 */
[----:B----4-:R-:W-:-:S04]  /*80c0*/  LEA R8, P0, R242, R0, 0x1 ;  /* 0x00000000f2087211 */ /* 0x010fc800078008ff */
[----:B---3--:R-:W-:Y:S02]  /*80d0*/  LEA.HI.X R9, R242, R10, R7, 0x1, P0 ;  /* 0x0000000af2097211 */ /* 0x008fe400000f0c07 */
        /* <DEDUP_REMOVED lines=10> */
.L_x_1054:
[----:B------:R-:W-:Y:S05]  /*8180*/  BSYNC B0 ;  /* 0x0000000000007941 */ /* 0x000fea0003800000 */
.L_x_1053:
[----:B------:R-:W-:Y:S05]  /*8190*/  BRA.DIV ~URZ, `(.L_x_1055) ;  /* 0x000150e27f007947 */ /* 0x000fea000b800000 */
[----:B---3--:R3:W1:Y:S02]  /*81a0*/  SHFL.IDX PT, R10, R13, 0x2, 0x181f ;  /* 0x00581f000d0a7f89 */ /* 0x00866400000e0000 */
.L_x_1180:
[----:B------:R-:W-:Y:S05]  /*81b0*/  BRA.DIV ~URZ, `(.L_x_1056) ;  /* 0x000151327f007947 */ /* 0x000fea000b800000 */
[----:B----4-:R4:W2:Y:S02]  /*81c0*/  SHFL.IDX PT, R0, R15, 0x2, 0x181f ;  /* 0x00581f000f007f89 */ /* 0x0108a400000e0000 */
.L_x_1181:
[----:B------:R-:W-:Y:S01]  /*81d0*/  IADD3 R2, R11, 0x40, RZ ;  /* 0x000000400b027810 */ /* 0x000fe20007ffe0ff */
[----:B------:R-:W-:Y:S03]  /*81e0*/  BSSY B0, `(.L_x_1057) ;  /* 0x000000f000007945 */ /* 0x000fe60003800000 */
[----:B------:R-:W-:-:S13]  /*81f0*/  ISETP.GE.AND P0, PT, R2, R30, PT ;  /* 0x0000001e0200720c */ /* 0x000fda0003f06270 */
[----:B------:R-:W-:Y:S05]  /*8200*/  @P0 BRA `(.L_x_1058) ;  /* 0x000000c000000947 */ /* 0x000fea0003800000 */
[----:B--2---:R-:W-:-:S04]  /*8210*/  LEA R8, P0, R242, R0, 0x1 ;  /* 0x00000000f2087211 */ /* 0x004fc800078008ff */
        /* <DEDUP_REMOVED lines=11> */
.L_x_1058:
[----:B------:R-:W-:Y:S05]  /*82d0*/  BSYNC B0 ;  /* 0x0000000000007941 */ /* 0x000fea0003800000 */
.L_x_1057:
[----:B------:R-:W-:Y:S05]  /*82e0*/  BRA.DIV ~URZ, `(.L_x_1059) ;  /* 0x000150727f007947 */ /* 0x000fea000b800000 */
[----:B-1----:R1:W3:Y:S04]  /*82f0*/  SHFL.IDX PT, R8, R13, 0x3, 0x181f ;  /* 0x00781f000d087f89 */ /* 0x0022e800000e0000 */
[----:B--2---:R1:W2:Y:S02]  /*8300*/  SHFL.IDX PT, R0, R15, 0x3, 0x181f ;  /* 0x00781f000f007f89 */ /* 0x0042a400000e0000 */
.L_x_1182:
[----:B----4-:R-:W4:Y:S01]  /*8310*/  LDL R126, [R1+0x4] ;  /* 0x00000400017e7983 */ /* 0x010f220000100800 */
[----:B------:R-:W-:Y:S01]  /*8320*/  IADD3 R2, R11, 0x60, RZ ;  /* 0x000000600b027810 */ /* 0x000fe20007ffe0ff */
[----:B------:R-:W-:Y:S01]  /*8330*/  IMAD.MOV.U32 R10, RZ, RZ, c[0x0][0x2c4] ;  /* 0x0000b100ff0a7624 */ /* 0x000fe200078e00ff */
[----:B------:R-:W-:Y:S01]  /*8340*/  SHF.R.S32.HI R119, RZ, 0x1f, R100 ;  /* 0x0000001fff777819 */ /* 0x000fe20000011464 */
[----:B------:R-:W1:Y:S01]  /*8350*/  S2R R9, SR_TID.X ;  /* 0x0000000000097919 */ /* 0x000e620000002100 */
[----:B------:R-:W-:-:S03]  /*8360*/  ISETP.GE.AND P0, PT, R2, R30, PT ;  /* 0x0000001e0200720c */ /* 0x000fc60003f06270 */
[----:B------:R-:W-:-:S04]  /*8370*/  IMAD R6, R119, c[0x0][0x1e0], RZ ;  /* 0x0000780077067a24 */ /* 0x000fc800078e02ff */
[----:B------:R-:W-:-:S06]  /*8380*/  IMAD R6, R100, c[0x0][0x1e4], R6 ;  /* 0x0000790064067a24 */ /* 0x000fcc00078e0206 */
[----:B--2---:R-:W-:-:S04]  /*8390*/  @!P0 LEA R4, P1, R242, R0, 0x1 ;  /* 0x00000000f2048211 */ /* 0x004fc800078208ff */
[----:B---3--:R-:W-:Y:S02]  /*83a0*/  @!P0 LEA.HI.X R5, R242, R8, R7, 0x1, P1 ;  /* 0x00000008f2058211 */ /* 0x008fe400008f0c07 */
[----:B------:R-:W-:-:S03]  /*83b0*/  @!P0 LEA R2, P1, R134, R0, 0x1 ;  /* 0x0000000086028211 */ /* 0x000fc600078208ff */
[----:B------:R-:W-:Y:S01]  /*83c0*/  @!PT LDS RZ, [RZ] ;  /* 0x00000000fffff984 */ /* 0x000fe20000000800 */
[----:B------:R-:W-:Y:S01]  /*83d0*/  @!PT LDS RZ, [RZ] ;  /* 0x00000000fffff984 */ /* 0x000fe20000000800 */
[----:B------:R-:W-:Y:S01]  /*83e0*/  @!PT LDS RZ, [RZ] ;  /* 0x00000000fffff984 */ /* 0x000fe20000000800 */
[----:B------:R4:W-:Y:S01]  /*83f0*/  @!P0 LDGSTS.E.BYPASS.LTC128B.128 [R212+0xf100], [R4.64], !P3 ;  /* 0x0f10000004d48fae */ /* 0x0009e2000d901d46 */
[----:B-1----:R-:W-:Y:S02]  /*8400*/  SHF.R.S32.HI R120, RZ, 0x1f, R9 ;  /* 0x0000001fff787819 */ /* 0x002fe40000011409 */
[----:B------:R-:W-:Y:S02]  /*8410*/  @!P0 LEA.HI.X R3, R134, R8, R12, 0x1, P1 ;  /* 0x0000000886038211 */ /* 0x000fe400008f0c0c */
[----:B------:R-:W-:Y:S02]  /*8420*/  LEA.HI R120, R120, R9, RZ, 0x3 ;  /* 0x0000000978787211 */ /* 0x000fe400078f18ff */
[----:B------:R-:W-:Y:S01]  /*8430*/  LOP3.LUT P3, RZ, R240, 0x1, RZ, 0xc0, !PT ;  /* 0x00000001f0ff7812 */ /* 0x000fe2000786c0ff */
[----:B------:R1:W-:Y:S01]  /*8440*/  @!P0 LDGSTS.E.BYPASS.LTC128B.128 [R212+0x13100], [R2.64], !P2 ;  /* 0x1310000002d48fae */ /* 0x0003e2000d101d46 */
[----:B------:R-:W-:Y:S02]  /*8450*/  SHF.R.S32.HI R120, RZ, 0x3, R120 ;  /* 0x00000003ff787819 */ /* 0x000fe40000011478 */
[----:B-1----:R-:W-:-:S04]  /*8460*/  @!P0 LEA R2, P1, R135, R0, 0x1 ;  /* 0x0000000087028211 */ /* 0x002fc800078208ff */
[----:B------:R-:W-:-:S05]  /*8470*/  @!P0 LEA.HI.X R3, R135, R8, R14, 0x1, P1 ;  /* 0x0000000887038211 */ /* 0x000fca00008f0c0e */
[----:B------:R1:W-:Y:S01]  /*8480*/  @!P0 LDGSTS.E.BYPASS.LTC128B.128 [R212+0x17100], [R2.64], !P4 ;  /* 0x1710000002d48fae */ /* 0x0003e2000e101d46 */
[----:B------:R-:W-:-:S03]  /*8490*/  ISETP.NE.AND P4, PT, R10, 0x1, PT ;  /* 0x000000010a00780c */ /* 0x000fc60003f85270 */
[----:B------:R-:W0:Y:S01]  /*84a0*/  LDGDEPBAR ;  /* 0x00000000000079af */ /* 0x000e220000000000 */
[----:B------:R-:W-:Y:S01]  /*84b0*/  WARPSYNC 0xffffffff ;  /* 0xffffffff00007948 */ /* 0x000fe20003800000 */
[----:B-1----:R-:W-:Y:S02]  /*84c0*/  IMAD.MOV.U32 R3, RZ, RZ, 0x20 ;  /* 0x00000020ff037424 */ /* 0x002fe400078e00ff */
[----:B------:R-:W-:Y:S01]  /*84d0*/  BAR.SYNC.DEFER_BLOCKING 0x0 ;  /* 0x0000000000007b1d */ /* 0x000fe20000010000 */
[----:B----4-:R-:W-:-:S04]  /*84e0*/  IMAD.IADD R4, R126, 0x1, -R120 ;  /* 0x000000017e047824 */ /* 0x010fc800078e0a78 */
[C---:B------:R-:W-:Y:S02]  /*84f0*/  IMAD R0, R100.reuse, -0x40, R4 ;  /* 0xffffffc064007824 */ /* 0x040fe400078e0204 */
[----:B------:R-:W-:-:S03]  /*8500*/  IMAD.WIDE.U32 R4, R100, c[0x0][0x1e0], RZ ;  /* 0x0000780064047a25 */ /* 0x000fc600078e00ff */
[C---:B------:R-:W-:Y:S01]  /*8510*/  ISETP.GE.AND P1, PT, R0.reuse, 0x1, PT ;  /* 0x000000010000780c */ /* 0x040fe20003f26270 */
[----:B------:R-:W-:Y:S01]  /*8520*/  IMAD.IADD R2, R5, 0x1, R6 ;  /* 0x0000000105027824 */ /* 0x000fe200078e0206 */
[----:B------:R-:W-:Y:S01]  /*8530*/  ISETP.GE.AND P0, PT, R0, 0x21, PT ;  /* 0x000000210000780c */ /* 0x000fe20003f06270 */
[----:B------:R-:W-:Y:S01]  /*8540*/  IMAD.WIDE.U32 R6, R3, c[0x0][0x1e0], RZ ;  /* 0x0000780003067a25 */ /* 0x000fe200078e00ff */
[----:B------:R-:W-:-:S03]  /*8550*/  LEA R0, P2, R4, R226, 0x6 ;  /* 0x000000e204007211 */ /* 0x000fc600078430ff */
[----:B------:R-:W-:Y:S01]  /*8560*/  IMAD R3, R3, c[0x0][0x1e4], RZ ;  /* 0x0000790003037a24 */ /* 0x000fe200078e02ff */
[----:B------:R-:W-:-:S05]  /*8570*/  LEA.HI.X R2, R4, R232, R2, 0x6, P2 ;  /* 0x000000e804027211 */ /* 0x000fca00010f3402 */
[----:B------:R-:W-:-:S04]  /*8580*/  @P1 LEA R4, P2, R0, c[0x0][0x1c8], 0x1 ;  /* 0x0000720000041a11 */ /* 0x000fc800078408ff */
        /* <DEDUP_REMOVED lines=19> */
.L_x_1060:
        /* <DEDUP_REMOVED lines=10> */
[----:B------:R-:W-:-:S02]  /*8760*/  IMAD R0, R0, c[0x0][0x290], RZ ;  /* 0x0000a40000007a24 */ /* 0x000fc400078e02ff */
[----:B------:R-:W-:Y:S01]  /*8770*/  IMAD R7, R133, c[0x0][0x284], R2 ;  /* 0x0000a10085077a24 */ /* 0x000fe200078e0202 */
[----:B------:R-:W-:Y:S01]  /*8780*/  IADD3 R121, -R121, R9, RZ ;  /* 0x0000000979797210 */ /* 0x000fe20007ffe1ff */
[C---:B------:R-:W-:Y:S02]  /*8790*/  IMAD R6, R133.reuse, c[0x0][0x294], R0 ;  /* 0x0000a50085067a24 */ /* 0x040fe400078e0200 */
[----:B------:R-:W-:Y:S01]  /*87a0*/  IMAD.WIDE.U32 R2, R133, c[0x0][0x290], RZ ;  /* 0x0000a40085027a25 */ /* 0x000fe200078e00ff */
[----:B------:R-:W-:-:S03]  /*87b0*/  IADD3 R7, R7, R5, RZ ;  /* 0x0000000507077210 */ /* 0x000fc60007ffe0ff */
[----:B------:R-:W-:Y:S02]  /*87c0*/  IMAD R0, R121, 0x40, R26 ;  /* 0x0000004079007824 */ /* 0x000fe400078e021a */
[----:B------:R-:W-:Y:S01]  /*87d0*/  IMAD.IADD R6, R6, 0x1, R3 ;  /* 0x0000000106067824 */ /* 0x000fe200078e0203 */
[----:B------:R-:W-:Y:S05]  /*87e0*/  @!P0 BRA `(.L_x_1062) ;  /* 0x0000338000008947 */ /* 0x000fea0003800000 */
[----:B------:R-:W-:Y:S01]  /*87f0*/  @P4 IMAD.HI.U32 R3, R0, c[0x0][0x2c8], RZ ;  /* 0x0000b20000034a27 */ /* 0x000fe200078e00ff */
[----:B------:R-:W-:Y:S01]  /*8800*/  BSSY B0, `(.L_x_1063) ;  /* 0x0000068000007945 */ /* 0x000fe20003800000 */
[----:B------:R-:W-:Y:S01]  /*8810*/  SHF.R.S32.HI R46, RZ, 0x1f, R145 ;  /* 0x0000001fff2e7819 */ /* 0x000fe20000011491 */
[----:B------:R-:W-:Y:S01]  /*8820*/  CS2R R68, SRZ ;  /* 0x0000000000447805 */ /* 0x000fe2000001ff00 */
[----:B------:R-:W-:Y:S01]  /*8830*/  IMAD.MOV.U32 R5, RZ, RZ, R7 ;  /* 0x000000ffff057224 */ /* 0x000fe200078e0007 */
[----:B------:R-:W-:Y:S01]  /*8840*/  @P4 SHF.R.U32.HI R0, RZ, c[0x0][0x2cc], R3 ;  /* 0x0000b300ff004a19 */ /* 0x000fe20000011603 */
[----:B------:R-:W-:Y:S01]  /*8850*/  IMAD.MOV.U32 R7, RZ, RZ, R6 ;  /* 0x000000ffff077224 */ /* 0x000fe200078e0006 */
[----:B------:R-:W-:Y:S01]  /*8860*/  SHF.R.S32.HI R47, RZ, 0x1f, R147 ;  /* 0x0000001fff2f7819 */ /* 0x000fe20000011493 */
[----:B------:R-:W-:Y:S01]  /*8870*/  IMAD.MOV.U32 R6, RZ, RZ, R2 ;  /* 0x000000ffff067224 */ /* 0x000fe200078e0002 */
[----:B------:R-:W-:Y:S01]  /*8880*/  SHF.R.S32.HI R3, RZ, 0x1f, R0 ;  /* 0x0000001fff037819 */ /* 0x000fe20000011400 */
[----:B------:R-:W-:Y:S01]  /*8890*/  IMAD.WIDE.U32 R4, R0, c[0x0][0x280], R4 ;  /* 0x0000a00000047a25 */ /* 0x000fe200078e0004 */
[----:B------:R-:W-:Y:S01]  /*88a0*/  SHF.R.S32.HI R48, RZ, 0x1f, R144 ;  /* 0x0000001fff307819 */ /* 0x000fe20000011490 */
[----:B------:R-:W-:Y:S01]  /*88b0*/  CS2R R42, SRZ ;  /* 0x00000000002a7805 */ /* 0x000fe2000001ff00 */
[----:B------:R-:W-:Y:S01]  /*88c0*/  SHF.R.S32.HI R49, RZ, 0x1f, R146 ;  /* 0x0000001fff317819 */ /* 0x000fe20000011492 */
[C---:B------:R-:W-:Y:S01]  /*88d0*/  IMAD R8, R3.reuse, c[0x0][0x280], RZ ;  /* 0x0000a00003087a24 */ /* 0x040fe200078e02ff */
[----:B------:R-:W-:Y:S01]  /*88e0*/  LEA R39, P0, R4, c[0x0][0x270], 0x1 ;  /* 0x00009c0004277a11 */ /* 0x000fe200078008ff */
[----:B------:R-:W-:Y:S01]  /*88f0*/  IMAD R9, R3, c[0x0][0x290], RZ ;  /* 0x0000a40003097a24 */ /* 0x000fe200078e02ff */
[----:B------:R-:W-:Y:S01]  /*8900*/  SHF.R.S32.HI R38, RZ, 0x1f, R148 ;  /* 0x0000001fff267819 */ /* 0x000fe20000011494 */
[C---:B------:R-:W-:Y:S01]  /*8910*/  IMAD R8, R0.reuse, c[0x0][0x284], R8 ;  /* 0x0000a10000087a24 */ /* 0x040fe200078e0208 */
[----:B------:R-:W-:Y:S01]  /*8920*/  CS2R R34, SRZ ;  /* 0x0000000000227805 */ /* 0x000fe2000001ff00 */
[----:B------:R-:W-:Y:S01]  /*8930*/  IMAD.WIDE.U32 R2, R0, c[0x0][0x290], R6 ;  /* 0x0000a40000027a25 */ /* 0x000fe200078e0006 */
[----:B------:R-:W-:Y:S01]  /*8940*/  CS2R R28, SRZ ;  /* 0x00000000001c7805 */ /* 0x000fe2000001ff00 */
[----:B------:R-:W-:Y:S01]  /*8950*/  CS2R R22, SRZ ;  /* 0x0000000000167805 */ /* 0x000fe2000001ff00 */
[----:B------:R-:W-:Y:S01]  /*8960*/  CS2R R12, SRZ ;  /* 0x00000000000c7805 */ /* 0x000fe2000001ff00 */
[----:B------:R-:W-:Y:S01]  /*8970*/  IMAD.IADD R5, R5, 0x1, R8 ;  /* 0x0000000105057824 */ /* 0x000fe200078e0208 */
[----:B------:R-:W-:Y:S01]  /*8980*/  LEA R40, P1, R2, c[0x0][0x288], 0x1 ;  /* 0x0000a20002287a11 */ /* 0x000fe200078208ff */
[----:B------:R-:W-:Y:S01]  /*8990*/  IMAD R0, R0, c[0x0][0x294], R9 ;  /* 0x0000a50000007a24 */ /* 0x000fe200078e0209 */
[----:B------:R-:W-:Y:S01]  /*89a0*/  CS2R R10, SRZ ;  /* 0x00000000000a7805 */ /* 0x000fe2000001ff00 */
[----:B------:R-:W-:Y:S01]  /*89b0*/  CS2R R44, SRZ ;  /* 0x00000000002c7805 */ /* 0x000fe2000001ff00 */
[----:B------:R-:W-:Y:S01]  /*89c0*/  LEA.HI.X R31, R4, c[0x0][0x274], R5, 0x1, P0 ;  /* 0x00009d00041f7a11 */ /* 0x000fe200000f0c05 */
[----:B------:R-:W-:Y:S01]  /*89d0*/  IMAD.IADD R0, R3, 0x1, R0 ;  /* 0x0000000103007824 */ /* 0x000fe200078e0200 */
[----:B------:R-:W-:Y:S01]  /*89e0*/  ISETP.GE.AND P0, PT, R26, R30, PT ;  /* 0x0000001e1a00720c */ /* 0x000fe20003f06270 */
[----:B------:R1:W2:Y:S01]  /*89f0*/  SHFL.IDX PT, R4, R39, RZ, 0x1c1f ;  /* 0x001c1fff27047589 */ /* 0x0002a200000e0000 */
[----:B------:R-:W-:Y:S01]  /*8a00*/  CS2R R36, SRZ ;  /* 0x0000000000247805 */ /* 0x000fe2000001ff00 */
[----:B------:R-:W-:Y:S01]  /*8a10*/  CS2R R32, SRZ ;  /* 0x0000000000207805 */ /* 0x000fe2000001ff00 */
[----:B------:R-:W-:Y:S01]  /*8a20*/  LEA.HI.X R27, R2, c[0x0][0x28c], R0, 0x1, P1 ;  /* 0x0000a300021b7a11 */ /* 0x000fe200008f0c00 */
[----:B------:R1:W3:Y:S01]  /*8a30*/  SHFL.IDX PT, R5, R31, RZ, 0x1c1f ;  /* 0x001c1fff1f057589 */ /* 0x0002e200000e0000 */
[----:B------:R-:W-:Y:S01]  /*8a40*/  CS2R R24, SRZ ;  /* 0x0000000000187805 */ /* 0x000fe2000001ff00 */
[----:B------:R-:W-:Y:S01]  /*8a50*/  CS2R R8, SRZ ;  /* 0x0000000000087805 */ /* 0x000fe2000001ff00 */
[----:B------:R-:W-:Y:S01]  /*8a60*/  CS2R R6, SRZ ;  /* 0x0000000000067805 */ /* 0x000fe2000001ff00 */
[----:B------:R1:W4:Y:S04]  /*8a70*/  SHFL.IDX PT, R2, R40, RZ, 0x1c1f ;  /* 0x001c1fff28027589 */ /* 0x00032800000e0000 */
[----:B------:R1:W1:Y:S01]  /*8a80*/  SHFL.IDX PT, R3, R27, RZ, 0x1c1f ;  /* 0x001c1fff1b037589 */ /* 0x00026200000e0000 */
[----:B------:R-:W-:Y:S05]  /*8a90*/  @P0 BRA `(.L_x_1064) ;  /* 0x000003e000000947 */ /* 0x000fea0003800000 */
[----:B------:R-:W-:Y:S01]  /*8aa0*/  ISETP.GE.AND P0, PT, R148, c[0x0][0x27c], PT ;  /* 0x00009f0094007a0c */ /* 0x000fe20003f06270 */
[----:B------:R-:W-:Y:S01]  /*8ab0*/  CS2R R12, SRZ ;  /* 0x00000000000c7805 */ /* 0x000fe2000001ff00 */
[----:B------:R-:W-:Y:S01]  /*8ac0*/  ISETP.GE.AND P2, PT, R145, c[0x0][0x27c], PT ;  /* 0x00009f0091007a0c */ /* 0x000fe20003f46270 */
[----:B------:R-:W-:-:S10]  /*8ad0*/  CS2R R8, SRZ ;  /* 0x0000000000087805 */ /* 0x000fd4000001ff00 */
[C---:B------:R-:W-:Y:S01]  /*8ae0*/  @!P0 IMAD.SHL.U32 R0, R148.reuse, 0x2, RZ ;  /* 0x0000000294008824 */ /* 0x040fe200078e00ff */
[----:B------:R-:W-:-:S04]  /*8af0*/  @!P0 SHF.L.U64.HI R7, R148, 0x1, R38 ;  /* 0x0000000194078819 */ /* 0x000fc80000010226 */
[----:B--2---:R-:W-:-:S05]  /*8b00*/  @!P0 IADD3 R10, P1, R4, R0, RZ ;  /* 0x00000000040a8210 */ /* 0x004fca0007f3e0ff */
[----:B---3--:R-:W-:Y:S01]  /*8b10*/  @!P0 IMAD.X R11, R5, 0x1, R7, P1 ;  /* 0x00000001050b8824 */ /* 0x008fe200008e0607 */
[----:B----4-:R-:W-:Y:S01]  /*8b20*/  @!P0 IADD3 R6, P1, R2, R0, RZ ;  /* 0x0000000002068210 */ /* 0x010fe20007f3e0ff */
[----:B------:R-:W-:-:S03]  /*8b30*/  @!P2 IMAD.SHL.U32 R14, R145, 0x2, RZ ;  /* 0x00000002910ea824 */ /* 0x000fc600078e00ff */
[----:B------:R2:W5:Y:S01]  /*8b40*/  @!P0 LD.E.64 R12, [R10.64] ;  /* 0x000000060a0c8980 */ /* 0x000562000c101b00 */
[----:B-1----:R-:W-:Y:S01]  /*8b50*/  @!P0 IMAD.X R7, R3, 0x1, R7, P1 ;  /* 0x0000000103078824 */ /* 0x002fe200008e0607 */
[----:B------:R-:W-:-:S04]  /*8b60*/  @!P2 SHF.L.U64.HI R0, R145, 0x1, R46 ;  /* 0x000000019100a819 */ /* 0x000fc8000001022e */
[----:B------:R1:W5:Y:S01]  /*8b70*/  @!P0 LD.E.64 R8, [R6.64] ;  /* 0x0000000606088980 */ /* 0x000362000c101b00 */
[----:B------:R-:W-:Y:S01]  /*8b80*/  ISETP.GE.AND P0, PT, R147, c[0x0][0x27c], PT ;  /* 0x00009f0093007a0c */ /* 0x000fe20003f06270 */
[----:B------:R-:W-:Y:S01]  /*8b90*/  CS2R R22, SRZ ;  /* 0x0000000000167805 */ /* 0x000fe2000001ff00 */
[----:B------:R-:W-:Y:S01]  /*8ba0*/  CS2R R24, SRZ ;  /* 0x0000000000187805 */ /* 0x000fe2000001ff00 */
[----:B--2---:R-:W-:-:S05]  /*8bb0*/  @!P2 IADD3 R10, P1, R4, R14, RZ ;  /* 0x0000000e040aa210 */ /* 0x004fca0007f3e0ff */
[----:B------:R-:W-:Y:S01]  /*8bc0*/  @!P2 IMAD.X R11, R5, 0x1, R0, P1 ;  /* 0x00000001050ba824 */ /* 0x000fe200008e0600 */
[----:B-1----:R-:W-:-:S04]  /*8bd0*/  @!P2 IADD3 R6, P1, R2, R14, RZ ;  /* 0x0000000e0206a210 */ /* 0x002fc80007f3e0ff */
[----:B------:R-:W-:Y:S01]  /*8be0*/  @!P0 IMAD.SHL.U32 R14, R147, 0x2, RZ ;  /* 0x00000002930e8824 */ /* 0x000fe200078e00ff */
[----:B------:R1:W5:Y:S01]  /*8bf0*/  @!P2 LD.E.64 R22, [R10.64] ;  /* 0x000000060a16a980 */ /* 0x000362000c101b00 */
[----:B------:R-:W-:Y:S01]  /*8c00*/  @!P2 IMAD.X R7, R3, 0x1, R0, P1 ;  /* 0x000000010307a824 */ /* 0x000fe200008e0600 */
[----:B------:R-:W-:Y:S02]  /*8c10*/  ISETP.GE.AND P1, PT, R144, c[0x0][0x27c], PT ;  /* 0x00009f0090007a0c */ /* 0x000fe40003f26270 */
[----:B------:R-:W-:Y:S02]  /*8c20*/  @!P0 SHF.L.U64.HI R0, R147, 0x1, R47 ;  /* 0x0000000193008819 */ /* 0x000fe4000001022f */
[----:B------:R2:W5:Y:S01]  /*8c30*/  @!P2 LD.E.64 R24, [R6.64] ;  /* 0x000000060618a980 */ /* 0x000562000c101b00 */
[----:B------:R-:W-:Y:S01]  /*8c40*/  CS2R R28, SRZ ;  /* 0x00000000001c7805 */ /* 0x000fe2000001ff00 */
[----:B------:R-:W-:Y:S01]  /*8c50*/  CS2R R32, SRZ ;  /* 0x0000000000207805 */ /* 0x000fe2000001ff00 */
[----:B-1----:R-:W-:-:S05]  /*8c60*/  @!P0 IADD3 R10, P2, R4, R14, RZ ;  /* 0x0000000e040a8210 */ /* 0x002fca0007f5e0ff */
[----:B------:R-:W-:Y:S01]  /*8c70*/  @!P0 IMAD.X R11, R5, 0x1, R0, P2 ;  /* 0x00000001050b8824 */ /* 0x000fe200010e0600 */
[----:B--2---:R-:W-:Y:S01]  /*8c80*/  @!P0 IADD3 R6, P2, R2, R14, RZ ;  /* 0x0000000e02068210 */ /* 0x004fe20007f5e0ff */
[----:B------:R-:W-:-:S03]  /*8c90*/  @!P1 IMAD.SHL.U32 R14, R144, 0x2, RZ ;  /* 0x00000002900e9824 */ /* 0x000fc600078e00ff */
[----:B------:R1:W5:Y:S01]  /*8ca0*/  @!P0 LD.E.64 R28, [R10.64] ;  /* 0x000000060a1c8980 */ /* 0x000362000c101b00 */
[----:B------:R-:W-:Y:S01]  /*8cb0*/  @!P0 IMAD.X R7, R3, 0x1, R0, P2 ;  /* 0x0000000103078824 */ /* 0x000fe200010e0600 */
[-C--:B------:R-:W-:Y:S02]  /*8cc0*/  @!P1 IADD3 R16, P3, R4, R14.reuse, RZ ;  /* 0x0000000e04109210 */ /* 0x080fe40007f7e0ff */
[----:B------:R-:W-:Y:S02]  /*8cd0*/  @!P1 SHF.L.U64.HI R0, R144, 0x1, R48 ;  /* 0x0000000190009819 */ /* 0x000fe40000010230 */
[----:B------:R2:W5:Y:S01]  /*8ce0*/  @!P0 LD.E.64 R32, [R6.64] ;  /* 0x0000000606208980 */ /* 0x000562000c101b00 */
[----:B------:R-:W-:Y:S02]  /*8cf0*/  @!P1 IADD3 R14, P0, R2, R14, RZ ;  /* 0x0000000e020e9210 */ /* 0x000fe40007f1e0ff */
[----:B------:R-:W-:-:S03]  /*8d00*/  ISETP.GE.AND P2, PT, R142, c[0x0][0x27c], PT ;  /* 0x00009f008e007a0c */ /* 0x000fc60003f46270 */
[--C-:B------:R-:W-:Y:S01]  /*8d10*/  @!P1 IMAD.X R15, R3, 0x1, R0.reuse, P0 ;  /* 0x00000001030f9824 */ /* 0x100fe200000e0600 */
[----:B------:R-:W-:Y:S01]  /*8d20*/  ISETP.GE.AND P0, PT, R146, c[0x0][0x27c], PT ;  /* 0x00009f0092007a0c */ /* 0x000fe20003f06270 */
[----:B------:R-:W-:-:S08]  /*8d30*/  @!P1 IMAD.X R17, R5, 0x1, R0, P3 ;  /* 0x0000000105119824 */ /* 0x000fd000018e0600 */
[----:B------:R-:W-:Y:S01]  /*8d40*/  @!P2 IMAD.WIDE R20, R142, 0x2, R4 ;  /* 0x000000028e14a825 */ /* 0x000fe200078e0204 */
[----:B-1----:R-:W-:-:S03]  /*8d50*/  CS2R R10, SRZ ;  /* 0x00000000000a7805 */ /* 0x002fc6000001ff00 */
[----:B------:R-:W-:Y:S01]  /*8d60*/  @!P2 IMAD.WIDE R18, R142, 0x2, R2 ;  /* 0x000000028e12a825 */ /* 0x000fe200078e0202 */
[----:B--2---:R-:W-:-:S03]  /*8d70*/  CS2R R6, SRZ ;  /* 0x0000000000067805 */ /* 0x004fc6000001ff00 */
[----:B------:R-:W-:Y:S01]  /*8d80*/  @!P0 IMAD.SHL.U32 R0, R146, 0x2, RZ ;  /* 0x0000000292008824 */ /* 0x000fe200078e00ff */
[----:B------:R1:W5:Y:S04]  /*8d90*/  @!P2 LD.E.64 R10, [R20.64] ;  /* 0x00000006140aa980 */ /* 0x000368000c101b00 */
[----:B------:R2:W5:Y:S01]  /*8da0*/  @!P2 LD.E.64 R6, [R18.64] ;  /* 0x000000061206a980 */ /* 0x000562000c101b00 */
[----:B------:R-:W-:Y:S01]  /*8db0*/  @!P0 IADD3 R4, P2, R4, R0, RZ ;  /* 0x0000000004048210 */ /* 0x000fe20007f5e0ff */
[----:B------:R-:W-:Y:S01]  /*8dc0*/  CS2R R34, SRZ ;  /* 0x0000000000227805 */ /* 0x000fe2000001ff00 */
[----:B------:R-:W-:Y:S01]  /*8dd0*/  CS2R R36, SRZ ;  /* 0x0000000000247805 */ /* 0x000fe2000001ff00 */
[----:B------:R-:W-:Y:S01]  /*8de0*/  CS2R R42, SRZ ;  /* 0x00000000002a7805 */ /* 0x000fe2000001ff00 */
[----:B------:R-:W-:-:S03]  /*8df0*/  CS2R R44, SRZ ;  /* 0x00000000002c7805 */ /* 0x000fc6000001ff00 */
[----:B------:R1:W5:Y:S04]  /*8e00*/  @!P1 LD.E.64 R34, [R16.64] ;  /* 0x0000000610229980 */ /* 0x000368000c101b00 */
[----:B------:R1:W5:Y:S01]  /*8e10*/  @!P1 LD.E.64 R36, [R14.64] ;  /* 0x000000060e249980 */ /* 0x000362000c101b00 */
[----:B--2---:R-:W-:-:S05]  /*8e20*/  @!P0 SHF.L.U64.HI R18, R146, 0x1, R49 ;  /* 0x0000000192128819 */ /* 0x004fca0000010231 */
[----:B------:R-:W-:Y:S01]  /*8e30*/  @!P0 IMAD.X R5, R5, 0x1, R18, P2 ;  /* 0x0000000105058824 */ /* 0x000fe200010e0612 */
[----:B------:R-:W-:-:S04]  /*8e40*/  @!P0 IADD3 R2, P2, R2, R0, RZ ;  /* 0x0000000002028210 */ /* 0x000fc80007f5e0ff */
[----:B------:R1:W5:Y:S01]  /*8e50*/  @!P0 LD.E.64 R42, [R4.64] ;  /* 0x00000006042a8980 */ /* 0x000362000c101b00 */
[----:B------:R-:W-:-:S05]  /*8e60*/  @!P0 IMAD.X R3, R3, 0x1, R18, P2 ;  /* 0x0000000103038824 */ /* 0x000fca00010e0612 */
[----:B------:R1:W5:Y:S03]  /*8e70*/  @!P0 LD.E.64 R44, [R2.64] ;  /* 0x00000006022c8980 */ /* 0x000366000c101b00 */
.L_x_1064:
[----:B------:R-:W-:Y:S05]  /*8e80*/  BSYNC B0 ;  /* 0x0000000000007941 */ /* 0x000fea0003800000 */
.L_x_1063:
[----:B------:R-:W-:Y:S01]  /*8e90*/  IADD3 R0, R26, 0x40, RZ ;  /* 0x000000401a007810 */ /* 0x000fe20007ffe0ff */
[----:B-1--45:R-:W-:Y:S01]  /*8ea0*/  IMAD.MOV.U32 R2, RZ, RZ, R34 ;  /* 0x000000ffff027224 */ /* 0x032fe200078e0022 */
[----:B------:R-:W-:Y:S01]  /*8eb0*/  MOV R14, R6 ;  /* 0x00000006000e7202 */ /* 0x000fe20000000f00 */
[----:B--2---:R-:W-:Y:S01]  /*8ec0*/  IMAD.MOV.U32 R4, RZ, RZ, R42 ;  /* 0x000000ffff047224 */ /* 0x004fe200078e002a */
[----:B------:R-:W-:Y:S01]  /*8ed0*/  ISETP.GE.AND P0, PT, R0, R30, PT ;  /* 0x0000001e0000720c */ /* 0x000fe20003f06270 */
[----:B------:R-:W-:Y:S01]  /*8ee0*/  IMAD.MOV.U32 R0, RZ, RZ, R35 ;  /* 0x000000ffff007224 */ /* 0x000fe200078e0023 */
[----:B---3--:R1:W2:Y:S01]  /*8ef0*/  SHFL.IDX PT, R5, R31, 0x1, 0x1c1f ;  /* 0x003c1f001f057f89 */ /* 0x0082a200000e0000 */
        /* <DEDUP_REMOVED lines=38> */
[----:B------:R3:W4:Y:S01]  /*9160*/  SHFL.IDX PT, R2, R40, 0x1, 0x1c1f ;  /* 0x003c1f0028027f89 */ /* 0x00072200000e0000 */
[----:B------:R-:W-:Y:S01]  /*9170*/  CS2R R56, SRZ ;  /* 0x0000000000387805 */ /* 0x000fe2000001ff00 */
[----:B------:R-:W-:Y:S01]  /*9180*/  CS2R R52, SRZ ;  /* 0x0000000000347805 */ /* 0x000fe2000001ff00 */
[----:B-1----:R-:W-:Y:S01]  /*9190*/  PRMT R31, R14, 0x5410, R0 ;  /* 0x000054100e1f7816 */ /* 0x002fe20000000000 */
[----:B------:R1:W2:Y:S04]  /*91a0*/  SHFL.IDX PT, R4, R39, 0x1, 0x1c1f ;  /* 0x003c1f0027047f89 */ /* 0x0002a800000e0000 */
[----:B------:R2:W4:Y:S01]  /*91b0*/  SHFL.IDX PT, R3, R27, 0x1, 0x1c1f ;  /* 0x003c1f001b037f89 */ /* 0x00052200000e0000 */
[----:B---3--:R-:W-:Y:S01]  /*91c0*/  CS2R R40, SRZ ;  /* 0x0000000000287805 */ /* 0x008fe2000001ff00 */
[----:B-1----:R-:W-:Y:S01]  /*91d0*/  PRMT R39, R16, 0x5410, R15 ;  /* 0x0000541010277816 */ /* 0x002fe2000000000f */
[----:B--2---:R-:W-:Y:S01]  /*91e0*/  CS2R R26, SRZ ;  /* 0x00000000001a7805 */ /* 0x004fe2000001ff00 */
[----:B------:R-:W-:Y:S05]  /*91f0*/  @P0 BRA `(.L_x_1066) ;  /* 0x000003e000000947 */ /* 0x000fea0003800000 */
[----:B----4-:R-:W-:Y:S01]  /*9200*/  ISETP.GE.AND P0, PT, R148, c[0x0][0x27c], PT ;  /* 0x00009f0094007a0c */ /* 0x010fe20003f06270 */
[----:B------:R-:W-:Y:S01]  /*9210*/  CS2R R50, SRZ ;  /* 0x0000000000327805 */ /* 0x000fe2000001ff00 */
[----:B------:R-:W-:Y:S01]  /*9220*/  ISETP.GE.AND P2, PT, R145, c[0x0][0x27c], PT ;  /* 0x00009f0091007a0c */ /* 0x000fe20003f46270 */
[----:B------:R-:W-:-:S10]  /*9230*/  CS2R R52, SRZ ;  /* 0x0000000000347805 */ /* 0x000fd4000001ff00 */
[C---:B------:R-:W-:Y:S01]  /*9240*/  @!P0 IMAD.SHL.U32 R0, R148.reuse, 0x2, RZ ;  /* 0x0000000294008824 */ /* 0x040fe200078e00ff */
[----:B------:R-:W-:-:S04]  /*9250*/  @!P0 SHF.L.U64.HI R15, R148, 0x1, R38 ;  /* 0x00000001940f8819 */ /* 0x000fc80000010226 */
[----:B------:R-:W-:-:S05]  /*9260*/  @!P0 IADD3 R16, P1, R4, R0, RZ ;  /* 0x0000000004108210 */ /* 0x000fca0007f3e0ff */
        /* <DEDUP_REMOVED lines=8> */
[----:B------:R-:W-:Y:S01]  /*92f0*/  CS2R R56, SRZ ;  /* 0x0000000000387805 */ /* 0x000fe2000001ff00 */
[----:B-1----:R-:W-:Y:S02]  /*9300*/  @!P2 IADD3 R16, P1, R4, R0, RZ ;  /* 0x000000000410a210 */ /* 0x002fe40007f3e0ff */
[----:B--2---:R-:W-:-:S05]  /*9310*/  @!P2 SHF.L.U64.HI R15, R145, 0x1, R46 ;  /* 0x00000001910fa819 */ /* 0x004fca000001022e */
[--C-:B------:R-:W-:Y:S01]  /*9320*/  @!P2 IMAD.X R17, R5, 0x1, R15.reuse, P1 ;  /* 0x000000010511a824 */ /* 0x100fe200008e060f */
[----:B------:R-:W-:Y:S02]  /*9330*/  @!P2 IADD3 R14, P1, R2, R0, RZ ;  /* 0x00000000020ea210 */ /* 0x000fe40007f3e0ff */
[----:B------:R-:W-:Y:S02]  /*9340*/  @!P0 IMAD.SHL.U32 R0, R147, 0x2, RZ ;  /* 0x0000000293008824 */ /* 0x000fe400078e00ff */
[----:B------:R1:W5:Y:S01]  /*9350*/  @!P2 LD.E.64 R54, [R16.64] ;  /* 0x000000061036a980 */ /* 0x000362000c101b00 */
[----:B------:R-:W-:Y:S01]  /*9360*/  @!P2 IMAD.X R15, R3, 0x1, R15, P1 ;  /* 0x00000001030fa824 */ /* 0x000fe200008e060f */
[----:B------:R-:W-:-:S04]  /*9370*/  ISETP.GE.AND P1, PT, R144, c[0x0][0x27c], PT ;  /* 0x00009f0090007a0c */ /* 0x000fc80003f26270 */
[----:B------:R2:W5:Y:S01]  /*9380*/  @!P2 LD.E.64 R56, [R14.64] ;  /* 0x000000060e38a980 */ /* 0x000562000c101b00 */
[----:B------:R-:W-:Y:S01]  /*9390*/  CS2R R58, SRZ ;  /* 0x00000000003a7805 */ /* 0x000fe2000001ff00 */
[----:B------:R-:W-:Y:S01]  /*93a0*/  CS2R R60, SRZ ;  /* 0x00000000003c7805 */ /* 0x000fe2000001ff00 */
[----:B-1----:R-:W-:Y:S02]  /*93b0*/  @!P0 IADD3 R16, P2, R4, R0, RZ ;  /* 0x0000000004108210 */ /* 0x002fe40007f5e0ff */
[----:B--2---:R-:W-:-:S05]  /*93c0*/  @!P0 SHF.L.U64.HI R15, R147, 0x1, R47 ;  /* 0x00000001930f8819 */ /* 0x004fca000001022f */
[----:B------:R-:W-:Y:S01]  /*93d0*/  @!P0 IMAD.X R17, R5, 0x1, R15, P2 ;  /* 0x0000000105118824 */ /* 0x000fe200010e060f */
[----:B------:R-:W-:Y:S01]  /*93e0*/  @!P0 IADD3 R14, P2, R2, R0, RZ ;  /* 0x00000000020e8210 */ /* 0x000fe20007f5e0ff */
        /* <DEDUP_REMOVED lines=8> */
[----:B--2---:R-:W-:-:S05]  /*9470*/  @!P1 IADD3 R14, P0, R2, R18, RZ ;  /* 0x00000012020e9210 */ /* 0x004fca0007f1e0ff */
[----:B------:R-:W-:Y:S01]  /*9480*/  @!P1 IMAD.X R15, R3, 0x1, R0, P0 ;  /* 0x00000001030f9824 */ /* 0x000fe200000e0600 */
[----:B------:R-:W-:Y:S02]  /*9490*/  ISETP.GE.AND P0, PT, R146, c[0x0][0x27c], PT ;  /* 0x00009f0092007a0c */ /* 0x000fe40003f06270 */
[----:B-1----:R-:W-:Y:S02]  /*94a0*/  @!P1 IADD3 R16, P3, R4, R18, RZ ;  /* 0x0000001204109210 */ /* 0x002fe40007f7e0ff */
[----:B------:R-:W-:-:S04]  /*94b0*/  @!P2 IMAD.WIDE R20, R142, 0x2, R4 ;  /* 0x000000028e14a825 */ /* 0x000fc800078e0204 */
[----:B------:R-:W-:Y:S01]  /*94c0*/  @!P1 IMAD.X R17, R5, 0x1, R0, P3 ;  /* 0x0000000105119824 */ /* 0x000fe200018e0600 */
[----:B------:R1:W5:Y:S01]  /*94d0*/  @!P2 LD.E.64 R26, [R20.64] ;  /* 0x00000006141aa980 */ /* 0x000362000c101b00 */
[----:B------:R-:W-:-:S04]  /*94e0*/  @!P2 IMAD.WIDE R18, R142, 0x2, R2 ;  /* 0x000000028e12a825 */ /* 0x000fc800078e0202 */
[----:B------:R-:W-:Y:S01]  /*94f0*/  @!P0 IMAD.SHL.U32 R0, R146, 0x2, RZ ;  /* 0x0000000292008824 */ /* 0x000fe200078e00ff */
[----:B------:R2:W5:Y:S04]  /*9500*/  @!P2 LD.E.64 R40, [R18.64] ;  /* 0x000000061228a980 */ /* 0x000568000c101b00 */
        /* <DEDUP_REMOVED lines=13> */
.L_x_1066:
[----:B----4-:R-:W-:Y:S05]  /*95e0*/  BSYNC B0 ;  /* 0x0000000000007941 */ /* 0x010fea0003800000 */
.L_x_1065:
        /* <DEDUP_REMOVED lines=92> */
.L_x_1070:
[----:B------:R-:W-:Y:S05]  /*9bb0*/  BSYNC B0 ;  /* 0x0000000000007941 */ /* 0x000fea0003800000 */
.L_x_1069:
        /* <DEDUP_REMOVED lines=45> */
.L_x_1072:
[----:B------:R-:W-:Y:S05]  /*9e90*/  BSYNC B0 ;  /* 0x0000000000007941 */ /* 0x000fea0003800000 */
.L_x_1071:
        /* <DEDUP_REMOVED lines=45> */
.L_x_1074:
[----:B------:R-:W-:Y:S05]  /*a170*/  BSYNC B0 ;  /* 0x0000000000007941 */ /* 0x000fea0003800000 */
.L_x_1073:
        /* <DEDUP_REMOVED lines=45> */
.L_x_1076:
[----:B------:R-:W-:Y:S05]  /*a450*/  BSYNC B0 ;  /* 0x0000000000007941 */ /* 0x000fea0003800000 */
.L_x_1075:
        /* <DEDUP_REMOVED lines=45> */
.L_x_1078:
[----:B------:R-:W-:Y:S05]  /*a730*/  BSYNC B0 ;  /* 0x0000000000007941 */ /* 0x000fea0003800000 */
.L_x_1077:
        /* <DEDUP_REMOVED lines=44> */
.L_x_1068:
[----:B------:R-:W-:Y:S05]  /*aa00*/  BSYNC B1 ;  /* 0x0000000000017941 */ /* 0x000fea0003800000 */
.L_x_1067:
[----:B------:R-:W-:-:S04]  /*aa10*/  IADD3 R0, R239, 0x40, RZ ;  /* 0x00000040ef007810 */ /* 0x000fc80007ffe0ff */
        /* <DEDUP_REMOVED lines=47> */
.L_x_1081:
[----:B------:R-:W-:Y:S05]  /*ad10*/  BSYNC B0 ;  /* 0x0000000000007941 */ /* 0x000fea0003800000 */
.L_x_1080:
        /* <DEDUP_REMOVED lines=45> */
.L_x_1083:
[----:B------:R-:W-:Y:S05]  /*aff0*/  BSYNC B0 ;  /* 0x0000000000007941 */ /* 0x000fea0003800000 */
.L_x_1082:
        /* <DEDUP_REMOVED lines=45> */
.L_x_1085:
[----:B------:R-:W-:Y:S05]  /*b2d0*/  BSYNC B0 ;  /* 0x0000000000007941 */ /* 0x000fea0003800000 */
.L_x_1084:
        /* <DEDUP_REMOVED lines=45> */
.L_x_1087:
[----:B------:R-:W-:Y:S05]  /*b5b0*/  BSYNC B0 ;  /* 0x0000000000007941 */ /* 0x000fea0003800000 */
.L_x_1086:
        /* <DEDUP_REMOVED lines=45> */
.L_x_1089:
[----:B------:R-:W-:Y:S05]  /*b890*/  BSYNC B0 ;  /* 0x0000000000007941 */ /* 0x000fea0003800000 */
.L_x_1088:
        /* <DEDUP_REMOVED lines=45> */
.L_x_1062:
[----:B------:R-:W-:Y:S01]  /*bb70*/  @P4 IMAD.HI.U32 R3, R0, c[0x0][0x2c8], RZ ;  /* 0x0000b20000034a27 */ /* 0x000fe200078e00ff */
[----:B------:R-:W-:Y:S01]  /*bb80*/  SHF.R.S32.HI R95, RZ, 0x1f, R106 ;  /* 0x0000001fff5f7819 */ /* 0x000fe2000001146a */
[----:B------:R-:W-:Y:S01]  /*bb90*/  BSSY B0, `(.L_x_1090) ;  /* 0x000004c000007945 */ /* 0x000fe20003800000 */
[----:B------:R-:W-:Y:S01]  /*bba0*/  SHF.R.S32.HI R89, RZ, 0x1f, R107 ;  /* 0x0000001fff597819 */ /* 0x000fe2000001146b */
[----:B------:R-:W-:Y:S01]  /*bbb0*/  IMAD.MOV.U32 R5, RZ, RZ, R7 ;  /* 0x000000ffff057224 */ /* 0x000fe200078e0007 */
[----:B------:R-:W-:Y:S01]  /*bbc0*/  @P4 SHF.R.U32.HI R0, RZ, c[0x0][0x2cc], R3 ;  /* 0x0000b300ff004a19 */ /* 0x000fe20000011603 */
[----:B------:R-:W-:Y:S01]  /*bbd0*/  IMAD.MOV.U32 R7, RZ, RZ, R6 ;  /* 0x000000ffff077224 */ /* 0x000fe200078e0006 */
[----:B------:R-:W-:Y:S01]  /*bbe0*/  LEA.HI R96, R95, R106, RZ, 0x3 ;  /* 0x0000006a5f607211 */ /* 0x000fe200078f18ff */
[----:B------:R-:W-:Y:S01]  /*bbf0*/  IMAD.MOV.U32 R6, RZ, RZ, R2 ;  /* 0x000000ffff067224 */ /* 0x000fe200078e0002 */
[----:B------:R-:W-:Y:S01]  /*bc00*/  SHF.R.S32.HI R3, RZ, 0x1f, R0 ;  /* 0x0000001fff037819 */ /* 0x000fe20000011400 */
[----:B------:R-:W-:Y:S01]  /*bc10*/  IMAD.WIDE.U32 R4, R0, c[0x0][0x280], R4 ;  /* 0x0000a00000047a25 */ /* 0x000fe200078e0004 */
[----:B------:R-:W-:Y:S01]  /*bc20*/  LEA.HI R90, R89, R107, RZ, 0x3 ;  /* 0x0000006b595a7211 */ /* 0x000fe200078f18ff */
[----:B------:R-:W-:Y:S01]  /*bc30*/  CS2R R82, SRZ ;  /* 0x0000000000527805 */ /* 0x000fe2000001ff00 */
[----:B------:R-:W-:Y:S01]  /*bc40*/  SHF.R.S32.HI R29, RZ, 0x1f, R102 ;  /* 0x0000001fff1d7819 */ /* 0x000fe20000011466 */
[C---:B------:R-:W-:Y:S01]  /*bc50*/  IMAD R8, R3.reuse, c[0x0][0x280], RZ ;  /* 0x0000a00003087a24 */ /* 0x040fe200078e02ff */
[----:B------:R-:W-:Y:S01]  /*bc60*/  LEA R31, P0, R4, c[0x0][0x270], 0x1 ;  /* 0x00009c00041f7a11 */ /* 0x000fe200078008ff */
[----:B------:R-:W-:Y:S01]  /*bc70*/  IMAD R9, R3, c[0x0][0x290], RZ ;  /* 0x0000a40003097a24 */ /* 0x000fe200078e02ff */
[----:B------:R-:W-:Y:S01]  /*bc80*/  CS2R R42, SRZ ;  /* 0x00000000002a7805 */ /* 0x000fe2000001ff00 */
[C---:B------:R-:W-:Y:S01]  /*bc90*/  IMAD R8, R0.reuse, c[0x0][0x284], R8 ;  /* 0x0000a10000087a24 */ /* 0x040fe200078e0208 */
[----:B------:R-:W-:Y:S01]  /*bca0*/  CS2R R40, SRZ ;  /* 0x0000000000287805 */ /* 0x000fe2000001ff00 */
[----:B------:R-:W-:Y:S01]  /*bcb0*/  IMAD.WIDE.U32 R2, R0, c[0x0][0x290], R6 ;  /* 0x0000a40000027a25 */ /* 0x000fe200078e0006 */
[----:B------:R1:W2:Y:S01]  /*bcc0*/  SHFL.IDX PT, R20, R31, RZ, 0x1c1f ;  /* 0x001c1fff1f147589 */ /* 0x0002a200000e0000 */
        /* <DEDUP_REMOVED lines=10> */
[----:B------:R-:W-:Y:S01]  /*bd70*/  CS2R R38, SRZ ;  /* 0x0000000000267805 */ /* 0x000fe2000001ff00 */
[----:B------:R-:W-:Y:S01]  /*bd80*/  CS2R R36, SRZ ;  /* 0x0000000000247805 */ /* 0x000fe2000001ff00 */
[----:B------:R1:W3:Y:S01]  /*bd90*/  SHFL.IDX PT, R21, R28, RZ, 0x1c1f ;  /* 0x001c1fff1c157589 */ /* 0x0002e200000e0000 */
[----:B------:R-:W-:Y:S01]  /*bda0*/  LEA.HI.X R27, R2, c[0x0][0x28c], R0, 0x1, P1 ;  /* 0x0000a300021b7a11 */ /* 0x000fe200008f0c00 */
[----:B------:R-:W-:Y:S01]  /*bdb0*/  CS2R R10, SRZ ;  /* 0x00000000000a7805 */ /* 0x000fe2000001ff00 */
[----:B------:R-:W-:Y:S01]  /*bdc0*/  CS2R R8, SRZ ;  /* 0x0000000000087805 */ /* 0x000fe2000001ff00 */
[----:B------:R1:W4:Y:S01]  /*bdd0*/  SHFL.IDX PT, R2, R32, RZ, 0x1c1f ;  /* 0x001c1fff20027589 */ /* 0x00032200000e0000 */
[----:B------:R-:W-:Y:S01]  /*bde0*/  CS2R R6, SRZ ;  /* 0x0000000000067805 */ /* 0x000fe2000001ff00 */
[----:B------:R-:W-:Y:S01]  /*bdf0*/  CS2R R4, SRZ ;  /* 0x0000000000047805 */ /* 0x000fe2000001ff00 */
[----:B------:R-:W-:Y:S01]  /*be00*/  SHF.R.S32.HI R88, RZ, 0x3, R96 ;  /* 0x00000003ff587819 */ /* 0x000fe20000011460 */
[----:B------:R1:W1:Y:S01]  /*be10*/  SHFL.IDX PT, R3, R27, RZ, 0x1c1f ;  /* 0x001c1fff1b037589 */ /* 0x00026200000e0000 */
[----:B------:R-:W-:Y:S01]  /*be20*/  SHF.R.S32.HI R85, RZ, 0x3, R90 ;  /* 0x00000003ff557819 */ /* 0x000fe2000001145a */
[----:B------:R-:W-:Y:S05]  /*be30*/  @P0 BRA `(.L_x_1091) ;  /* 0x0000021000000947 */ /* 0x000fea0003800000 */
[----:B------:R-:W-:Y:S01]  /*be40*/  ISETP.GE.AND P0, PT, R102, c[0x0][0x27c], PT ;  /* 0x00009f0066007a0c */ /* 0x000fe20003f06270 */
[----:B------:R-:W-:Y:S01]  /*be50*/  CS2R R18, SRZ ;  /* 0x0000000000127805 */ /* 0x000fe2000001ff00 */
[----:B------:R-:W-:Y:S01]  /*be60*/  ISETP.GE.AND P2, PT, R107, c[0x0][0x27c], PT ;  /* 0x00009f006b007a0c */ /* 0x000fe20003f46270 */
[----:B------:R-:W-:Y:S01]  /*be70*/  CS2R R16, SRZ ;  /* 0x0000000000107805 */ /* 0x000fe2000001ff00 */
[----:B------:R-:W-:Y:S01]  /*be80*/  CS2R R10, SRZ ;  /* 0x00000000000a7805 */ /* 0x000fe2000001ff00 */
[----:B------:R-:W-:Y:S01]  /*be90*/  CS2R R8, SRZ ;  /* 0x0000000000087805 */ /* 0x000fe2000001ff00 */
[----:B------:R-:W-:Y:S01]  /*bea0*/  CS2R R42, SRZ ;  /* 0x00000000002a7805 */ /* 0x000fe2000001ff00 */
[----:B------:R-:W-:-:S06]  /*beb0*/  CS2R R40, SRZ ;  /* 0x0000000000287805 */ /* 0x000fcc000001ff00 */
[C---:B------:R-:W-:Y:S01]  /*bec0*/  @!P0 IMAD.SHL.U32 R4, R102.reuse, 0x2, RZ ;  /* 0x0000000266048824 */ /* 0x040fe200078e00ff */
[----:B------:R-:W-:-:S04]  /*bed0*/  @!P0 SHF.L.U64.HI R0, R102, 0x1, R29 ;  /* 0x0000000166008819 */ /* 0x000fc8000001021d */
[-C--:B--2---:R-:W-:Y:S02]  /*bee0*/  @!P0 IADD3 R24, P1, R20, R4.reuse, RZ ;  /* 0x0000000414188210 */ /* 0x084fe40007f3e0ff */
[----:B----4-:R-:W-:Y:S02]  /*bef0*/  @!P0 IADD3 R22, P3, R2, R4, RZ ;  /* 0x0000000402168210 */ /* 0x010fe40007f7e0ff */
[----:B---3--:R-:W-:Y:S02]  /*bf00*/  @!P0 IADD3.X R25, R21, R0, RZ, P1, !PT ;  /* 0x0000000015198210 */ /* 0x008fe40000ffe4ff */
[----:B------:R-:W-:Y:S01]  /*bf10*/  ISETP.GE.AND P1, PT, R106, c[0x0][0x27c], PT ;  /* 0x00009f006a007a0c */ /* 0x000fe20003f26270 */
[----:B-1----:R-:W-:Y:S01]  /*bf20*/  @!P0 IMAD.X R23, R3, 0x1, R0, P3 ;  /* 0x0000000103178824 */ /* 0x002fe200018e0600 */
[----:B------:R-:W-:-:S05]  /*bf30*/  @!P2 SHF.L.U32 R4, R85, 0x3, RZ ;  /* 0x000000035504a819 */ /* 0x000fca00000006ff */
[----:B------:R-:W-:-:S04]  /*bf40*/  @!P2 IMAD.WIDE R12, R4, 0x2, R20 ;  /* 0x00000002040ca825 */ /* 0x000fc800078e0214 */
[----:B------:R-:W-:Y:S01]  /*bf50*/  @!P2 IMAD.WIDE R6, R4, 0x2, R2 ;  /* 0x000000020406a825 */ /* 0x000fe200078e0202 */
[----:B------:R1:W5:Y:S03]  /*bf60*/  @!P2 LD.E.128 R16, [R12.64] ;  /* 0x000000060c10a980 */ /* 0x000366000c101d00 */
[----:B------:R-:W-:Y:S01]  /*bf70*/  @!P1 IMAD.SHL.U32 R0, R88, 0x8, RZ ;  /* 0x0000000858009824 */ /* 0x000fe200078e00ff */
[----:B------:R2:W5:Y:S03]  /*bf80*/  @!P2 LD.E.128 R8, [R6.64] ;  /* 0x000000060608a980 */ /* 0x000566000c101d00 */
[C---:B------:R-:W-:Y:S01]  /*bf90*/  @!P1 IMAD.WIDE R4, R0.reuse, 0x2, R20 ;  /* 0x0000000200049825 */ /* 0x040fe200078e0214 */
[----:B------:R-:W-:Y:S01]  /*bfa0*/  CS2R R38, SRZ ;  /* 0x0000000000267805 */ /* 0x000fe2000001ff00 */
[----:B------:R-:W-:Y:S01]  /*bfb0*/  CS2R R36, SRZ ;  /* 0x0000000000247805 */ /* 0x000fe2000001ff00 */
[----:B------:R-:W-:Y:S01]  /*bfc0*/  CS2R R14, SRZ ;  /* 0x00000000000e7805 */ /* 0x000fe2000001ff00 */
[----:B------:R-:W-:Y:S01]  /*bfd0*/  @!P1 IMAD.WIDE R2, R0, 0x2, R2 ;  /* 0x0000000200029825 */ /* 0x000fe200078e0202 */
[----:B------:R3:W5:Y:S04]  /*bfe0*/  @!P1 LD.E.128 R40, [R4.64] ;  /* 0x0000000604289980 */ /* 0x000768000c101d00 */
[----:B------:R4:W5:Y:S01]  /*bff0*/  @!P1 LD.E.128 R36, [R2.64] ;  /* 0x0000000602249980 */ /* 0x000962000c101d00 */
[----:B-1----:R-:W-:Y:S01]  /*c000*/  CS2R R12, SRZ ;  /* 0x00000000000c7805 */ /* 0x002fe2000001ff00 */
[----:B--2---:R-:W-:-:S05]  /*c010*/  CS2R R6, SRZ ;  /* 0x0000000000067805 */ /* 0x004fca000001ff00 */
[----:B------:R4:W5:Y:S01]  /*c020*/  @!P0 LD.E.128 R12, [R24.64] ;  /* 0x00000006180c8980 */ /* 0x000962000c101d00 */
[----:B---3--:R-:W-:-:S06]  /*c030*/  CS2R R4, SRZ ;  /* 0x0000000000047805 */ /* 0x008fcc000001ff00 */
[----:B------:R4:W5:Y:S02]  /*c040*/  @!P0 LD.E.128 R4, [R22.64] ;  /* 0x0000000616048980 */ /* 0x000964000c101d00 */
.L_x_1091:
[----:B------:R-:W-:Y:S05]  /*c050*/  BSYNC B0 ;  /* 0x0000000000007941 */ /* 0x000fea0003800000 */
.L_x_1090:
[----:B------:R-:W-:Y:S01]  /*c060*/  IADD3 R0, R26, 0x40, RZ ;  /* 0x000000401a007810 */ /* 0x000fe20007ffe0ff */
[----:B-1--45:R-:W-:Y:S01]  /*c070*/  IMAD.MOV.U32 R3, RZ, RZ, R43 ;  /* 0x000000ffff037224 */ /* 0x032fe200078e002b */
[----:B------:R-:W-:Y:S01]  /*c080*/  MOV R24, R6 ;  /* 0x0000000600187202 */ /* 0x000fe20000000f00 */
[----:B------:R-:W-:Y:S01]  /*c090*/  IMAD.MOV.U32 R2, RZ, RZ, R40 ;  /* 0x000000ffff027224 */ /* 0x000fe200078e0028 */
[----:B------:R-:W-:Y:S01]  /*c0a0*/  ISETP.GE.AND P0, PT, R0, R30, PT ;  /* 0x0000001e0000720c */ /* 0x000fe20003f06270 */
[----:B------:R-:W-:Y:S01]  /*c0b0*/  IMAD.MOV.U32 R0, RZ, RZ, R41 ;  /* 0x000000ffff007224 */ /* 0x000fe200078e0029 */
[----:B---3--:R1:W3:Y:S01]  /*c0c0*/  SHFL.IDX PT, R21, R28, 0x1, 0x1c1f ;  /* 0x003c1f001c157f89 */ /* 0x0082e200000e0000 */
[----:B--2---:R-:W-:Y:S01]  /*c0d0*/  IMAD.MOV.U32 R20, RZ, RZ, R42 ;  /* 0x000000ffff147224 */ /* 0x004fe200078e002a */
        /* <DEDUP_REMOVED lines=35> */
[----:B------:R-:W-:Y:S01]  /*c310*/  CS2R R80, SRZ ;  /* 0x0000000000507805 */ /* 0x000fe2000001ff00 */
[----:B------:R-:W-:Y:S01]  /*c320*/  PRMT R91, R2, 0x7610, R91 ;  /* 0x00007610025b7816 */ /* 0x000fe2000000005b */
[----:B------:R1:W2:Y:S01]  /*c330*/  SHFL.IDX PT, R20, R31, 0x1, 0x1c1f ;  /* 0x003c1f001f147f89 */ /* 0x0002a200000e0000 */
[----:B------:R-:W-:Y:S01]  /*c340*/  PRMT R67, R23, 0x7610, R67 ;  /* 0x0000761017437816 */ /* 0x000fe20000000043 */
[----:B------:R-:W-:Y:S01]  /*c350*/  CS2R R70, SRZ ;  /* 0x0000000000467805 */ /* 0x000fe2000001ff00 */
[----:B------:R-:W-:Y:S01]  /*c360*/  PRMT R47, R0, 0x5410, R22 ;  /* 0x00005410002f7816 */ /* 0x000fe20000000016 */
[----:B------:R1:W4:Y:S01]  /*c370*/  SHFL.IDX PT, R3, R27, 0x1, 0x1c1f ;  /* 0x003c1f001b037f89 */ /* 0x00032200000e0000 */
[----:B------:R-:W-:Y:S01]  /*c380*/  CS2R R68, SRZ ;  /* 0x0000000000447805 */ /* 0x000fe2000001ff00 */
[----:B------:R-:W-:Y:S01]  /*c390*/  CS2R R50, SRZ ;  /* 0x0000000000327805 */ /* 0x000fe2000001ff00 */
[----:B------:R-:W-:Y:S01]  /*c3a0*/  CS2R R48, SRZ ;  /* 0x0000000000307805 */ /* 0x000fe2000001ff00 */
[----:B------:R1:W1:Y:S01]  /*c3b0*/  SHFL.IDX PT, R2, R32, 0x1, 0x1c1f ;  /* 0x003c1f0020027f89 */ /* 0x00026200000e0000 */
[----:B------:R-:W-:Y:S01]  /*c3c0*/  CS2R R78, SRZ ;  /* 0x00000000004e7805 */ /* 0x000fe2000001ff00 */
[----:B------:R-:W-:Y:S01]  /*c3d0*/  CS2R R76, SRZ ;  /* 0x00000000004c7805 */ /* 0x000fe2000001ff00 */
[----:B------:R-:W-:Y:S01]  /*c3e0*/  CS2R R74, SRZ ;  /* 0x00000000004a7805 */ /* 0x000fe2000001ff00 */
[----:B------:R-:W-:Y:S01]  /*c3f0*/  CS2R R72, SRZ ;  /* 0x0000000000487805 */ /* 0x000fe2000001ff00 */
[----:B------:R-:W-:Y:S01]  /*c400*/  CS2R R54, SRZ ;  /* 0x0000000000367805 */ /* 0x000fe2000001ff00 */
[----:B------:R-:W-:Y:S01]  /*c410*/  CS2R R52, SRZ ;  /* 0x0000000000347805 */ /* 0x000fe2000001ff00 */
[----:B------:R-:W-:Y:S05]  /*c420*/  @P0 BRA `(.L_x_1093) ;  /* 0x0000021000000947 */ /* 0x000fea0003800000 */
[----:B---3--:R-:W-:Y:S01]  /*c430*/  ISETP.GE.AND P0, PT, R102, c[0x0][0x27c], PT ;  /* 0x00009f0066007a0c */ /* 0x008fe20003f06270 */
        /* <DEDUP_REMOVED lines=8> */
[----:B------:R-:W-:Y:S02]  /*c4c0*/  @!P0 SHF.L.U64.HI R23, R102, 0x1, R29 ;  /* 0x0000000166178819 */ /* 0x000fe4000001021d */
[----:B------:R-:W-:Y:S02]  /*c4d0*/  @!P2 SHF.L.U32 R26, R85, 0x3, RZ ;  /* 0x00000003551aa819 */ /* 0x000fe400000006ff */
[-C--:B--2---:R-:W-:Y:S02]  /*c4e0*/  @!P0 IADD3 R24, P1, R20, R0.reuse, RZ ;  /* 0x0000000014188210 */ /* 0x084fe40007f3e0ff */
[----:B-1----:R-:W-:Y:S01]  /*c4f0*/  @!P0 IADD3 R22, P3, R2, R0, RZ ;  /* 0x0000000002168210 */ /* 0x002fe20007f7e0ff */
[----:B------:R-:W-:Y:S01]  /*c500*/  @!P2 IMAD.WIDE R28, R26, 0x2, R20 ;  /* 0x000000021a1ca825 */ /* 0x000fe200078e0214 */
[----:B------:R-:W-:Y:S02]  /*c510*/  @!P0 IADD3.X R25, R21, R23, RZ, P1, !PT ;  /* 0x0000001715198210 */ /* 0x000fe40000ffe4ff */
[----:B------:R-:W-:Y:S01]  /*c520*/  ISETP.GE.AND P1, PT, R106, c[0x0][0x27c], PT ;  /* 0x00009f006a007a0c */ /* 0x000fe20003f26270 */
[----:B----4-:R-:W-:Y:S01]  /*c530*/  @!P0 IMAD.X R23, R3, 0x1, R23, P3 ;  /* 0x0000000103178824 */ /* 0x010fe200018e0617 */
[----:B------:R-:W-:Y:S01]  /*c540*/  CS2R R78, SRZ ;  /* 0x00000000004e7805 */ /* 0x000fe2000001ff00 */
[----:B------:R-:W-:Y:S01]  /*c550*/  @!P2 IMAD.WIDE R26, R26, 0x2, R2 ;  /* 0x000000021a1aa825 */ /* 0x000fe200078e0202 */
[----:B------:R-:W-:Y:S01]  /*c560*/  CS2R R76, SRZ ;  /* 0x00000000004c7805 */ /* 0x000fe2000001ff00 */
[----:B------:R-:W-:Y:S01]  /*c570*/  CS2R R50, SRZ ;  /* 0x0000000000327805 */ /* 0x000fe2000001ff00 */
[----:B------:R-:W-:Y:S01]  /*c580*/  CS2R R48, SRZ ;  /* 0x0000000000307805 */ /* 0x000fe2000001ff00 */
[----:B------:R-:W-:Y:S01]  /*c590*/  CS2R R54, SRZ ;  /* 0x0000000000367805 */ /* 0x000fe2000001ff00 */
[----:B------:R-:W-:Y:S01]  /*c5a0*/  CS2R R52, SRZ ;  /* 0x0000000000347805 */ /* 0x000fe2000001ff00 */
[----:B------:R1:W5:Y:S04]  /*c5b0*/  @!P2 LD.E.128 R68, [R28.64] ;  /* 0x000000061c44a980 */ /* 0x000368000c101d00 */
[----:B------:R-:W-:Y:S01]  /*c5c0*/  @!P1 IMAD.SHL.U32 R0, R88, 0x8, RZ ;  /* 0x0000000858009824 */ /* 0x000fe200078e00ff */
[----:B------:R1:W5:Y:S03]  /*c5d0*/  @!P2 LD.E.128 R72, [R26.64] ;  /* 0x000000061a48a980 */ /* 0x000366000c101d00 */
[C---:B------:R-:W-:Y:S01]  /*c5e0*/  @!P1 IMAD.WIDE R20, R0.reuse, 0x2, R20 ;  /* 0x0000000200149825 */ /* 0x040fe200078e0214 */
[----:B------:R1:W5:Y:S03]  /*c5f0*/  @!P0 LD.E.128 R48, [R24.64] ;  /* 0x0000000618308980 */ /* 0x000366000c101d00 */
[----:B------:R-:W-:Y:S01]  /*c600*/  @!P1 IMAD.WIDE R2, R0, 0x2, R2 ;  /* 0x0000000200029825 */ /* 0x000fe200078e0202 */
[----:B------:R1:W5:Y:S04]  /*c610*/  @!P1 LD.E.128 R80, [R20.64] ;  /* 0x0000000614509980 */ /* 0x000368000c101d00 */
[----:B------:R1:W5:Y:S04]  /*c620*/  @!P1 LD.E.128 R76, [R2.64] ;  /* 0x00000006024c9980 */ /* 0x000368000c101d00 */
[----:B------:R1:W5:Y:S02]  /*c630*/  @!P0 LD.E.128 R52, [R22.64] ;  /* 0x0000000616348980 */ /* 0x000364000c101d00 */
.L_x_1093:
[----:B---3--:R-:W-:Y:S05]  /*c640*/  BSYNC B0 ;  /* 0x0000000000007941 */ /* 0x008fea0003800000 */
.L_x_1092:
[----:B-----5:R-:W-:Y:S01]  /*c650*/  IMAD.MOV.U32 R0, RZ, RZ, R82 ;  /* 0x000000ffff007224 */ /* 0x020fe200078e0052 */
[----:B------:R-:W-:-:S04]  /*c660*/  DEPBAR.LE SB0, 0x1 ;  /* 0x000080400000791a */ /* 0x000fc80000000000 */
[----:B-12---:R-:W-:Y:S01]  /*c670*/  IMAD.MOV.U32 R20, RZ, RZ, R83 ;  /* 0x000000ffff147224 */ /* 0x006fe200078e0053 */
[----:B------:R-:W-:Y:S01]  /*c680*/  PRMT R117, R0, 0x7610, R117 ;  /* 0x0000761000757816 */ /* 0x000fe20000000075 */
[----:B----4-:R-:W-:Y:S01]  /*c690*/  IMAD.MOV.U32 R3, RZ, RZ, R80 ;  /* 0x000000ffff037224 */ /* 0x010fe200078e0050 */
[----:B------:R-:W-:Y:S01]  /*c6a0*/  BSSY B1, `(.L_x_1094) ;  /* 0x000016d000017945 */ /* 0x000fe20003800000 */
[----:B------:R-:W-:Y:S02]  /*c6b0*/  IMAD.MOV.U32 R0, RZ, RZ, R70 ;  /* 0x000000ffff007224 */ /* 0x000fe400078e0046 */
[----:B------:R-:W-:Y:S01]  /*c6c0*/  IMAD.MOV.U32 R2, RZ, RZ, R81 ;  /* 0x000000ffff027224 */ /* 0x000fe200078e0051 */
[----:B------:R-:W-:Y:S01]  /*c6d0*/  PRMT R116, R3, 0x5410, R20 ;  /* 0x0000541003747816 */ /* 0x000fe20000000014 */
[----:B------:R-:W-:Y:S01]  /*c6e0*/  IMAD.MOV.U32 R20, RZ, RZ, R71 ;  /* 0x000000ffff147224 */ /* 0x000fe200078e0047 */
[----:B------:R-:W-:Y:S01]  /*c6f0*/  PRMT R113, R0, 0x7610, R113 ;  /* 0x0000761000717816 */ /* 0x000fe20000000071 */
[----:B------:R-:W-:Y:S01]  /*c700*/  IMAD.MOV.U32 R3, RZ, RZ, R68 ;  /* 0x000000ffff037224 */ /* 0x000fe200078e0044 */
[----:B------:R-:W-:-:S02]  /*c710*/  MOV R0, R50 ;  /* 0x0000003200007202 */ /* 0x000fc40000000f00 */
[----:B------:R-:W-:Y:S01]  /*c720*/  PRMT R114, R114, 0x5410, R2 ;  /* 0x0000541072727816 */ /* 0x000fe20000000002 */
[----:B------:R-:W-:Y:S01]  /*c730*/  IMAD.MOV.U32 R2, RZ, RZ, R69 ;  /* 0x000000ffff027224 */ /* 0x000fe200078e0045 */
[----:B------:R-:W-:Y:S01]  /*c740*/  PRMT R112, R3, 0x5410, R20 ;  /* 0x0000541003707816 */ /* 0x000fe20000000014 */
[----:B------:R-:W-:Y:S01]  /*c750*/  IMAD.MOV.U32 R20, RZ, RZ, R51 ;  /* 0x000000ffff147224 */ /* 0x000fe200078e0033 */
[----:B------:R-:W-:Y:S01]  /*c760*/  PRMT R109, R0, 0x7610, R109 ;  /* 0x00007610006d7816 */ /* 0x000fe2000000006d */
[----:B------:R-:W-:Y:S01]  /*c770*/  IMAD.MOV.U32 R3, RZ, RZ, R48 ;  /* 0x000000ffff037224 */ /* 0x000fe200078e0030 */
[----:B------:R-:W-:Y:S01]  /*c780*/  PRMT R110, R110, 0x5410, R2 ;  /* 0x000054106e6e7816 */ /* 0x000fe20000000002 */
[----:B------:R-:W-:Y:S02]  /*c790*/  IMAD.MOV.U32 R0, RZ, RZ, R78 ;  /* 0x000000ffff007224 */ /* 0x000fe400078e004e */
        /* <DEDUP_REMOVED lines=8> */
[----:B------:R-:W-:Y:S01]  /*c820*/  IMAD.IADD R20, R30, 0x1, -R249 ;  /* 0x000000011e147824 */ /* 0x000fe200078e0af9 */
[----:B------:R-:W-:-:S02]  /*c830*/  MOV R3, R76 ;  /* 0x0000004c00037202 */ /* 0x000fc40000000f00 */
[----:B------:R-:W-:Y:S01]  /*c840*/  PRMT R113, R113, 0x5410, R2 ;  /* 0x0000541071717816 */ /* 0x000fe20000000002 */
[----:B------:R-:W-:Y:S01]  /*c850*/  IMAD.MOV.U32 R2, RZ, RZ, R72 ;  /* 0x000000ffff027224 */ /* 0x000fe200078e0048 */
[----:B------:R-:W-:Y:S01]  /*c860*/  IMNMX R87, R20, 0x80, PT ;  /* 0x0000008014577817 */ /* 0x000fe20003800200 */
[----:B------:R-:W-:Y:S01]  /*c870*/  IMAD.MOV.U32 R20, RZ, RZ, R54 ;  /* 0x000000ffff147224 */ /* 0x000fe200078e0036 */
[----:B------:R-:W-:Y:S01]  /*c880*/  PRMT R114, R3, 0x7610, R114 ;  /* 0x0000761003727816 */ /* 0x000fe20000000072 */
[----:B------:R-:W-:Y:S01]  /*c890*/  IMAD.MOV.U32 R3, RZ, RZ, R75 ;  /* 0x000000ffff037224 */ /* 0x000fe200078e004b */
[----:B------:R-:W-:Y:S01]  /*c8a0*/  BAR.SYNC.DEFER_BLOCKING 0x0 ;  /* 0x0000000000007b1d */ /* 0x000fe20000010000 */
[----:B------:R-:W-:Y:S02]  /*c8b0*/  ISETP.GE.AND P0, PT, R239, R87, PT ;  /* 0x00000057ef00720c */ /* 0x000fe40003f06270 */
[----:B------:R-:W-:Y:S02]  /*c8c0*/  PRMT R111, R0, 0x7610, R111 ;  /* 0x00007610006f7816 */ /* 0x000fe4000000006f */
[----:B------:R-:W-:-:S02]  /*c8d0*/  MOV R0, R73 ;  /* 0x0000004900007202 */ /* 0x000fc40000000f00 */
[----:B------:R-:W-:Y:S01]  /*c8e0*/  PRMT R111, R111, 0x5410, R3 ;  /* 0x000054106f6f7816 */ /* 0x000fe20000000003 */
[----:B------:R-:W-:Y:S01]  /*c8f0*/  IMAD.MOV.U32 R3, RZ, RZ, R55 ;  /* 0x000000ffff037224 */ /* 0x000fe200078e0037 */
[----:B------:R-:W-:Y:S01]  /*c900*/  PRMT R110, R2, 0x7610, R110 ;  /* 0x00007610026e7816 */ /* 0x000fe2000000006e */
[----:B------:R-:W-:Y:S01]  /*c910*/  IMAD.MOV.U32 R2, RZ, RZ, R52 ;  /* 0x000000ffff027224 */ /* 0x000fe200078e0034 */
[----:B------:R-:W-:Y:S01]  /*c920*/  PRMT R109, R109, 0x5410, R0 ;  /* 0x000054106d6d7816 */ /* 0x000fe20000000000 */
[----:B------:R-:W-:Y:S01]  /*c930*/  IMAD.MOV.U32 R0, RZ, RZ, R53 ;  /* 0x000000ffff007224 */ /* 0x000fe200078e0035 */
[----:B------:R-:W-:Y:S02]  /*c940*/  PRMT R105, R20, 0x5410, R3 ;  /* 0x0000541014697816 */ /* 0x000fe40000000003 */
[----:B------:R-:W-:Y:S02]  /*c950*/  PRMT R104, R2, 0x7610, R104 ;  /* 0x0000761002687816 */ /* 0x000fe40000000068 */
[----:B------:R-:W-:Y:S01]  /*c960*/  PRMT R101, R0, 0x7610, R101 ;  /* 0x0000761000657816 */ /* 0x000fe20000000065 */
[----:B------:R-:W-:Y:S05]  /*c970*/  @P0 BRA `(.L_x_1095) ;  /* 0x000013f000000947 */ /* 0x000fea0003800000 */
[----:B------:R-:W2:Y:S04]  /*c980*/  LDL R122, [R1+0x14] ;  /* 0x00001400017a7983 */ /* 0x000ea80000100800 */
[----:B------:R-:W1:Y:S01]  /*c990*/  S2R R21, SR_TID.X ;  /* 0x0000000000157919 */ /* 0x000e620000002100 */
[----:B------:R-:W-:Y:S01]  /*c9a0*/  ISETP.GE.AND P0, PT, R102, c[0x0][0x27c], PT ;  /* 0x00009f0066007a0c */ /* 0x000fe20003f06270 */
[----:B------:R-:W-:Y:S01]  /*c9b0*/  BSSY B0, `(.L_x_1096) ;  /* 0x0000069000007945 */ /* 0x000fe20003800000 */
[----:B-1----:R-:W-:-:S04]  /*c9c0*/  SHF.R.S32.HI R2, RZ, 0x1f, R21 ;  /* 0x0000001fff027819 */ /* 0x002fc80000011415 */
[----:B------:R-:W-:-:S04]  /*c9d0*/  LEA.HI R2, R2, R21, RZ, 0x5 ;  /* 0x0000001502027211 */ /* 0x000fc800078f28ff */
[----:B------:R-:W-:-:S05]  /*c9e0*/  SHF.R.S32.HI R2, RZ, 0x5, R2 ;  /* 0x00000005ff027819 */ /* 0x000fca0000011402 */
[----:B------:R-:W-:Y:S01]  /*c9f0*/  IMAD.SHL.U32 R2, R2, 0x200, RZ ;  /* 0x0000020002027824 */ /* 0x000fe200078e00ff */
[----:B--2---:R-:W-:Y:S01]  /*ca00*/  SHF.R.U32.HI R0, RZ, 0x3, R122 ;  /* 0x00000003ff007819 */ /* 0x004fe2000001167a */
[----:B------:R-:W-:Y:S05]  /*ca10*/  @P0 BRA `(.L_x_1097) ;  /* 0x0000062000000947 */ /* 0x000fea0003800000 */
[----:B------:R-:W-:Y:S02]  /*ca20*/  MOV R22, c[0x0][0x27c] ;  /* 0x00009f0000167a02 */ /* 0x000fe40000000f00 */
[----:B------:R-:W-:Y:S02]  /*ca30*/  LOP3.LUT R3, R122, 0x38, R102, 0xf8, !PT ;  /* 0x000000387a037812 */ /* 0x000fe400078ef866 */
[----:B------:R-:W-:Y:S02]  /*ca40*/  LEA.HI R22, R22, R121, RZ, 0x1d ;  /* 0x0000007916167211 */ /* 0x000fe400078fe8ff */
[----:B------:R-:W-:Y:S02]  /*ca50*/  SHF.R.U32.HI R45, RZ, 0x10, R5 ;  /* 0x00000010ff2d7819 */ /* 0x000fe40000011605 */
[----:B------:R-:W-:-:S02]  /*ca60*/  SHF.R.S32.HI R21, RZ, 0x1f, R22 ;  /* 0x0000001fff157819 */ /* 0x000fc40000011416 */
[----:B------:R-:W-:Y:S02]  /*ca70*/  SHF.L.U32 R20, R22, 0x3, RZ ;  /* 0x0000000316147819 */ /* 0x000fe400000006ff */
[----:B------:R-:W-:Y:S02]  /*ca80*/  LEA.HI R22, R21, R22, RZ, 0x3 ;  /* 0x0000001615167211 */ /* 0x000fe400078f18ff */
[----:B------:R-:W-:Y:S02]  /*ca90*/  LOP3.LUT R21, R2, R3, R0, 0xf6, !PT ;  /* 0x0000000302157212 */ /* 0x000fe400078ef600 */
[----:B------:R-:W-:Y:S02]  /*caa0*/  LOP3.LUT R20, R122, 0x38, R20, 0xf8, !PT ;  /* 0x000000387a147812 */ /* 0x000fe400078ef814 */
[----:B------:R-:W-:Y:S02]  /*cab0*/  SHF.L.U32 R3, R22, 0xa, RZ ;  /* 0x0000000a16037819 */ /* 0x000fe400000006ff */
[----:B------:R-:W-:-:S02]  /*cac0*/  LOP3.LUT R24, R20, R0, RZ, 0x3c, !PT ;  /* 0x0000000014187212 */ /* 0x000fc400078e3cff */
[----:B------:R-:W-:Y:S02]  /*cad0*/  LOP3.LUT R3, R3, 0x7fffe000, RZ, 0xc0, !PT ;  /* 0x7fffe00003037812 */ /* 0x000fe400078ec0ff */
[----:B------:R-:W-:Y:S02]  /*cae0*/  LEA R44, R21, 0xc100, 0x1 ;  /* 0x0000c100152c7811 */ /* 0x000fe400078e08ff */
[----:B------:R-:W-:Y:S02]  /*caf0*/  IADD3 R3, R24, R3, R2 ;  /* 0x0000000318037210 */ /* 0x000fe40007ffe002 */
[----:B------:R-:W-:Y:S01]  /*cb00*/  SHF.R.U64 R64, R4, 0x10, R5 ;  /* 0x0000001004407819 */ /* 0x000fe20000001205 */
[----:B------:R-:W1:Y:S01]  /*cb10*/  LDS.128 R20, [R44] ;  /* 0x000000002c147984 */ /* 0x000e620000000c00 */
[----:B------:R-:W-:Y:S01]  /*cb20*/  SHF.L.U32 R35, R3, 0x1, RZ ;  /* 0x0000000103237819 */ /* 0x000fe200000006ff */
[--C-:B------:R-:W-:Y:S01]  /*cb30*/  HADD2.F32 R3, -RZ, R47.reuse.H0_H0 ;  /* 0x2000002fff037230 */ /* 0x100fe20000004100 */
[--C-:B------:R-:W-:Y:S01]  /*cb40*/  SHF.R.U64 R61, R6, 0x10, R7.reuse ;  /* 0x00000010063d7819 */ /* 0x100fe20000001207 */
[----:B------:R-:W-:Y:S01]  /*cb50*/  HADD2.F32 R6, -RZ, R47.H1_H1 ;  /* 0x3000002fff067230 */ /* 0x000fe20000004100 */
[----:B------:R-:W-:Y:S01]  /*cb60*/  SHF.R.U32.HI R56, RZ, 0x10, R7 ;  /* 0x00000010ff387819 */ /* 0x000fe20000011607 */
[----:B------:R-:W2:Y:S01]  /*cb70*/  LDS.128 R24, [R35+0xc100] ;  /* 0x00c1000023187984 */ /* 0x000ea20000000c00 */
[----:B------:R-:W-:-:S02]  /*cb80*/  SHF.R.U32.HI R46, RZ, 0x10, R13 ;  /* 0x00000010ff2e7819 */ /* 0x000fc4000001160d */
[----:B------:R-:W-:Y:S01]  /*cb90*/  SHF.R.U64 R66, R12, 0x10, R13 ;  /* 0x000000100c427819 */ /* 0x000fe2000000120d */
[----:B------:R-:W-:Y:S01]  /*cba0*/  HADD2.F32 R13, -RZ, R57.H0_H0 ;  /* 0x20000039ff0d7230 */ /* 0x000fe20000004100 */
[--C-:B------:R-:W-:Y:S01]  /*cbb0*/  SHF.R.U64 R65, R14, 0x10, R15.reuse ;  /* 0x000000100e417819 */ /* 0x100fe2000000120f */
[----:B------:R-:W-:Y:S01]  /*cbc0*/  HADD2.F32 R86, -RZ, R46.H0_H0 ;  /* 0x2000002eff567230 */ /* 0x000fe20000004100 */
[----:B------:R-:W-:Y:S01]  /*cbd0*/  SHF.R.U32.HI R60, RZ, 0x10, R15 ;  /* 0x00000010ff3c7819 */ /* 0x000fe2000001160f */
[----:B-1----:R-:W-:Y:S02]  /*cbe0*/  HADD2.F32 R34, -RZ, R21.H0_H0 ;  /* 0x20000015ff227230 */ /* 0x002fe40000004100 */
[--C-:B------:R-:W-:Y:S02]  /*cbf0*/  HADD2.F32 R30, -RZ, R22.reuse.H0_H0 ;  /* 0x20000016ff1e7230 */ /* 0x100fe40000004100 */
[----:B------:R-:W-:Y:S01]  /*cc00*/  HADD2.F32 R29, -RZ, R22.H1_H1 ;  /* 0x30000016ff1d7230 */ /* 0x000fe20000004100 */
[----:B------:R-:W-:Y:S01]  /*cc10*/  FMUL.FTZ R12, R34, R3 ;  /* 0x00000003220c7220 */ /* 0x000fe20000410000 */
[----:B--2---:R-:W-:-:S02]  /*cc20*/  HADD2.F32 R5, -RZ, R25.H0_H0 ;  /* 0x20000019ff057230 */ /* 0x004fc40000004100 */
[--C-:B------:R-:W-:Y:S02]  /*cc30*/  HADD2.F32 R7, -RZ, R24.reuse.H0_H0 ;  /* 0x20000018ff077230 */ /* 0x100fe40000004100 */
[----:B------:R-:W-:Y:S01]  /*cc40*/  HADD2.F32 R22, -RZ, R24.H1_H1 ;  /* 0x30000018ff167230 */ /* 0x000fe20000004100 */
[C---:B------:R-:W-:Y:S01]  /*cc50*/  FMUL.FTZ R58, R5.reuse, R3 ;  /* 0x00000003053a7220 */ /* 0x040fe20000410000 */
[----:B------:R-:W-:Y:S01]  /*cc60*/  HADD2.F32 R32, -RZ, R21.H1_H1 ;  /* 0x30000015ff207230 */ /* 0x000fe20000004100 */
[----:B------:R-:W-:Y:S01]  /*cc70*/  FFMA.FTZ R63, R5, R13, R12 ;  /* 0x0000000d053f7223 */ /* 0x000fe2000001000c */
[----:B------:R-:W-:Y:S01]  /*cc80*/  HADD2.F32 R24, -RZ, R45.H0_H0 ;  /* 0x2000002dff187230 */ /* 0x000fe20000004100 */
[----:B------:R-:W-:Y:S01]  /*cc90*/  FMUL.FTZ R47, R7, R6 ;  /* 0x00000006072f7220 */ /* 0x000fe20000410000 */
[--C-:B------:R-:W-:Y:S02]  /*cca0*/  HADD2.F32 R33, -RZ, R20.reuse.H0_H0 ;  /* 0x20000014ff217230 */ /* 0x100fe40000004100 */
[----:B------:R-:W-:Y:S01]  /*ccb0*/  HADD2.F32 R4, -RZ, R25.H1_H1 ;  /* 0x30000019ff047230 */ /* 0x000fe20000004100 */
[----:B------:R-:W-:Y:S01]  /*ccc0*/  FMUL.FTZ R3, R32, R24 ;  /* 0x0000001820037220 */ /* 0x000fe20000410000 */
[----:B------:R-:W-:Y:S01]  /*ccd0*/  HADD2.F32 R12, -RZ, R57.H1_H1 ;  /* 0x30000039ff0c7230 */ /* 0x000fe20000004100 */
[----:B------:R-:W-:Y:S01]  /*cce0*/  FMUL.FTZ R5, R33, R6 ;  /* 0x0000000621057220 */ /* 0x000fe20000410000 */
[----:B------:R-:W-:Y:S01]  /*ccf0*/  HADD2.F32 R28, -RZ, R23.H0_H0 ;  /* 0x20000017ff1c7230 */ /* 0x000fe20000004100 */
[C---:B------:R-:W-:Y:S01]  /*cd00*/  FFMA.FTZ R62, R4.reuse, R86, R3 ;  /* 0x00000056043e7223 */ /* 0x040fe20000010003 */
[----:B------:R-:W-:Y:S01]  /*cd10*/  HADD2.F32 R3, -RZ, R67.H0_H0 ;  /* 0x20000043ff037230 */ /* 0x000fe20000004100 */
[----:B------:R-:W-:Y:S01]  /*cd20*/  FMUL.FTZ R57, R4, R24 ;  /* 0x0000001804397220 */ /* 0x000fe20000410000 */
[----:B------:R-:W-:Y:S01]  /*cd30*/  HADD2.F32 R4, -RZ, R59.H0_H0 ;  /* 0x2000003bff047230 */ /* 0x000fe20000004100 */
[----:B------:R-:W-:Y:S01]  /*cd40*/  FFMA.FTZ R59, R7, R12, R5 ;  /* 0x0000000c073b7223 */ /* 0x000fe20000010005 */
[----:B------:R-:W-:Y:S01]  /*cd50*/  HADD2.F32 R15, -RZ, R27.H0_H0 ;  /* 0x2000001bff0f7230 */ /* 0x000fe20000004100 */
[-C--:B------:R-:W-:Y:S01]  /*cd60*/  FMUL.FTZ R7, R28, R3.reuse ;  /* 0x000000031c077220 */ /* 0x080fe20000410000 */
[----:B------:R-:W-:Y:S01]  /*cd70*/  HADD2.F32 R5, -RZ, R67.H1_H1 ;  /* 0x30000043ff057230 */ /* 0x000fe20000004100 */
[----:B------:R-:W-:Y:S01]  /*cd80*/  FMUL.FTZ R24, R30, R4 ;  /* 0x000000041e187220 */ /* 0x000fe20000410000 */
[----:B------:R-:W-:Y:S01]  /*cd90*/  HADD2.F32 R31, -RZ, R20.H1_H1 ;  /* 0x30000014ff1f7230 */ /* 0x000fe20000004100 */
[----:B------:R-:W-:Y:S01]  /*cda0*/  FMUL.FTZ R25, R15, R3 ;  /* 0x000000030f197220 */ /* 0x000fe20000410000 */
[----:B------:R-:W-:-:S02]  /*cdb0*/  HADD2.F32 R21, -RZ, R26.H0_H0 ;  /* 0x2000001aff157230 */ /* 0x000fc40000004100 */
[----:B------:R-:W-:Y:S02]  /*cdc0*/  HADD2.F32 R20, -RZ, R26.H1_H1 ;  /* 0x3000001aff147230 */ /* 0x000fe40000004100 */
[----:B------:R-:W-:Y:S01]  /*cdd0*/  HADD2.F32 R23, -RZ, R23.H1_H1 ;  /* 0x30000017ff177230 */ /* 0x000fe20000004100 */
[----:B------:R-:W-:Y:S01]  /*cde0*/  FMUL.FTZ R45, R21, R4 ;  /* 0x00000004152d7220 */ /* 0x000fe20000410000 */
[----:B------:R-:W-:Y:S02]  /*cdf0*/  HADD2.F32 R6, -RZ, R84.H0_H0 ;  /* 0x20000054ff067230 */ /* 0x000fe40000004100 */
[----:B------:R-:W-:Y:S02]  /*ce00*/  HADD2.F32 R26, -RZ, R56.H0_H0 ;  /* 0x20000038ff1a7230 */ /* 0x000fe40000004100 */
[----:B------:R-:W-:Y:S01]  /*ce10*/  HADD2.F32 R14, -RZ, R27.H1_H1 ;  /* 0x3000001bff0e7230 */ /* 0x000fe20000004100 */
[----:B------:R-:W-:Y:S01]  /*ce20*/  FFMA.FTZ R27, R15, R5, R7 ;  /* 0x000000050f1b7223 */ /* 0x000fe20000010007 */
[----:B------:R-:W-:Y:S01]  /*ce30*/  HADD2.F32 R7, -RZ, R64.H0_H0 ;  /* 0x20000040ff077230 */ /* 0x000fe20000004100 */
[----:B------:R-:W-:Y:S01]  /*ce40*/  FFMA.FTZ R56, R21, R6, R24 ;  /* 0x0000000615387223 */ /* 0x000fe20000010018 */
[----:B------:R-:W-:Y:S01]  /*ce50*/  HADD2.F32 R67, -RZ, R60.H0_H0 ;  /* 0x2000003cff437230 */ /* 0x000fe20000004100 */
[-C--:B------:R-:W-:Y:S01]  /*ce60*/  FMUL.FTZ R3, R23, R26.reuse ;  /* 0x0000001a17037220 */ /* 0x080fe20000410000 */
[----:B------:R-:W-:Y:S01]  /*ce70*/  HADD2.F32 R21, -RZ, R61.H0_H0 ;  /* 0x2000003dff157230 */ /* 0x000fe20000004100 */
[----:B------:R-:W-:Y:S01]  /*ce80*/  FMUL.FTZ R4, R31, R7 ;  /* 0x000000071f047220 */ /* 0x000fe20000410000 */
[----:B------:R-:W-:Y:S01]  /*ce90*/  HADD2.F32 R60, -RZ, R66.H0_H0 ;  /* 0x20000042ff3c7230 */ /* 0x000fe20000004100 */
[----:B------:R-:W-:-:S02]  /*cea0*/  FMUL.FTZ R15, R14, R26 ;  /* 0x0000001a0e0f7220 */ /* 0x000fc40000410000 */
[----:B------:R-:W-:Y:S01]  /*ceb0*/  FFMA.FTZ R24, R14, R67, R3 ;  /* 0x000000430e187223 */ /* 0x000fe20000010003 */
[----:B------:R-:W-:Y:S01]  /*cec0*/  HADD2.F32 R14, -RZ, R65.H0_H0 ;  /* 0x20000041ff0e7230 */ /* 0x000fe20000004100 */
[----:B------:R-:W-:Y:S02]  /*ced0*/  FMUL.FTZ R3, R29, R21 ;  /* 0x000000151d037220 */ /* 0x000fe40000410000 */
[C---:B------:R-:W-:Y:S02]  /*cee0*/  FFMA.FTZ R26, R22.reuse, R60, R4 ;  /* 0x0000003c161a7223 */ /* 0x040fe40000010004 */
[----:B------:R-:W-:Y:S02]  /*cef0*/  FMUL.FTZ R7, R22, R7 ;  /* 0x0000000716077220 */ /* 0x000fe40000410000 */
[C---:B------:R-:W-:Y:S02]  /*cf00*/  FMUL.FTZ R4, R20.reuse, R21 ;  /* 0x0000001514047220 */ /* 0x040fe40000410000 */
[----:B------:R-:W-:-:S02]  /*cf10*/  FFMA.FTZ R46, R20, R14, R3 ;  /* 0x0000000e142e7223 */ /* 0x000fc40000010003 */
        /* <DEDUP_REMOVED lines=18> */
.L_x_1097:
[----:B------:R-:W-:Y:S05]  /*d040*/  BSYNC B0 ;  /* 0x0000000000007941 */ /* 0x000fea0003800000 */
.L_x_1096:
[----:B------:R-:W-:Y:S01]  /*d050*/  ISETP.GE.AND P0, PT, R107, c[0x0][0x27c], PT ;  /* 0x00009f006b007a0c */ /* 0x000fe20003f06270 */
[----:B------:R-:W-:-:S12]  /*d060*/  BSSY B0, `(.L_x_1098) ;  /* 0x0000068000007945 */ /* 0x000fd80003800000 */
[----:B------:R-:W-:Y:S05]  /*d070*/  @P0 BRA `(.L_x_1099) ;  /* 0x0000066000000947 */ /* 0x000fea0003800000 */
[----:B------:R-:W-:Y:S02]  /*d080*/  MOV R3, c[0x0][0x27c] ;  /* 0x00009f0000037a02 */ /* 0x000fe40000000f00 */
[----:B-1----:R-:W-:Y:S02]  /*d090*/  LEA.HI R4, R89, R107, RZ, 0x6 ;  /* 0x0000006b59047211 */ /* 0x002fe400078f30ff */
        /* <DEDUP_REMOVED lines=14> */
[----:B------:R-:W1:Y:S01]  /*d180*/  LDS.128 R4, [R29] ;  /* 0x000000001d047984 */ /* 0x000e620000000c00 */
[----:B------:R-:W-:Y:S02]  /*d190*/  SHF.R.U32.HI R27, RZ, 0x10, R9 ;  /* 0x00000010ff1b7819 */ /* 0x000fe40000011609 */
[----:B------:R-:W-:-:S02]  /*d1a0*/  IADD3 R3, R12, R3, R2 ;  /* 0x000000030c037210 */ /* 0x000fc40007ffe002 */
[----:B------:R-:W-:Y:S02]  /*d1b0*/  SHF.R.U64 R58, R16, 0x10, R17 ;  /* 0x00000010103a7819 */ /* 0x000fe40000001211 */
[----:B------:R-:W-:Y:S01]  /*d1c0*/  SHF.L.U32 R28, R3, 0x1, RZ ;  /* 0x00000001031c7819 */ /* 0x000fe200000006ff */
[----:B------:R-:W-:Y:S01]  /*d1d0*/  HADD2.F32 R3, -RZ, R84.H1_H1 ;  /* 0x30000054ff037230 */ /* 0x000fe20000004100 */
[--C-:B------:R-:W-:Y:S02]  /*d1e0*/  SHF.R.U64 R57, R18, 0x10, R19.reuse ;  /* 0x0000001012397819 */ /* 0x100fe40000001213 */
[----:B------:R-:W-:Y:S01]  /*d1f0*/  SHF.R.U32.HI R44, RZ, 0x10, R19 ;  /* 0x00000010ff2c7819 */ /* 0x000fe20000011613 */
[----:B------:R-:W2:Y:S01]  /*d200*/  LDS.128 R20, [R28+0xc100] ;  /* 0x00c100001c147984 */ /* 0x000ea20000000c00 */
[----:B------:R-:W-:Y:S02]  /*d210*/  SHF.R.U32.HI R30, RZ, 0x10, R17 ;  /* 0x00000010ff1e7819 */ /* 0x000fe40000011611 */
[----:B------:R-:W-:Y:S01]  /*d220*/  SHF.R.U64 R56, R8, 0x10, R9 ;  /* 0x0000001008387819 */ /* 0x000fe20000001209 */
[----:B------:R-:W-:Y:S01]  /*d230*/  HADD2.F32 R9, -RZ, R91.H1_H1 ;  /* 0x3000005bff097230 */ /* 0x000fe20000004100 */
[--C-:B------:R-:W-:Y:S01]  /*d240*/  SHF.R.U32.HI R32, RZ, 0x10, R11.reuse ;  /* 0x00000010ff207819 */ /* 0x100fe2000001160b */
[----:B------:R-:W-:Y:S01]  /*d250*/  HADD2.F32 R60, -RZ, R30.H0_H0 ;  /* 0x2000001eff3c7230 */ /* 0x000fe20000004100 */
[----:B------:R-:W-:Y:S01]  /*d260*/  SHF.R.U64 R45, R10, 0x10, R11 ;  /* 0x000000100a2d7819 */ /* 0x000fe2000000120b */
[----:B------:R-:W-:-:S02]  /*d270*/  HADD2.F32 R59, -RZ, R44.H0_H0 ;  /* 0x2000002cff3b7230 */ /* 0x000fc40000004100 */
[----:B------:R-:W-:Y:S02]  /*d280*/  HADD2.F32 R44, -RZ, R58.H0_H0 ;  /* 0x2000003aff2c7230 */ /* 0x000fe40000004100 */
[--C-:B-1----:R-:W-:Y:S02]  /*d290*/  HADD2.F32 R25, -RZ, R5.reuse.H0_H0 ;  /* 0x20000005ff197230 */ /* 0x102fe40000004100 */
[----:B------:R-:W-:Y:S02]  /*d2a0*/  HADD2.F32 R19, -RZ, R5.H1_H1 ;  /* 0x30000005ff137230 */ /* 0x000fe40000004100 */
[--C-:B------:R-:W-:Y:S01]  /*d2b0*/  HADD2.F32 R16, -RZ, R7.reuse.H0_H0 ;  /* 0x20000007ff107230 */ /* 0x100fe20000004100 */
[----:B------:R-:W-:Y:S01]  /*d2c0*/  FMUL.FTZ R8, R25, R3 ;  /* 0x0000000319087220 */ /* 0x000fe20000410000 */
[----:B------:R-:W-:Y:S02]  /*d2d0*/  HADD2.F32 R15, -RZ, R7.H1_H1 ;  /* 0x30000007ff0f7230 */ /* 0x000fe40000004100 */
[----:B------:R-:W-:-:S02]  /*d2e0*/  HADD2.F32 R24, -RZ, R4.H0_H0 ;  /* 0x20000004ff187230 */ /* 0x000fc40000004100 */
[----:B------:R-:W-:Y:S02]  /*d2f0*/  HADD2.F32 R26, -RZ, R4.H1_H1 ;  /* 0x30000004ff1a7230 */ /* 0x000fe40000004100 */
[----:B--2---:R-:W-:Y:S02]  /*d300*/  HADD2.F32 R5, -RZ, R21.H0_H0 ;  /* 0x20000015ff057230 */ /* 0x004fe40000004100 */
[--C-:B------:R-:W-:Y:S02]  /*d310*/  HADD2.F32 R7, -RZ, R20.reuse.H0_H0 ;  /* 0x20000014ff077230 */ /* 0x100fe40000004100 */
[----:B------:R-:W-:Y:S01]  /*d320*/  HADD2.F32 R14, -RZ, R20.H1_H1 ;  /* 0x30000014ff0e7230 */ /* 0x000fe20000004100 */
[C---:B------:R-:W-:Y:S01]  /*d330*/  FMUL.FTZ R34, R5.reuse, R3 ;  /* 0x0000000305227220 */ /* 0x040fe20000410000 */
[----:B------:R-:W-:Y:S01]  /*d340*/  HADD2.F32 R20, -RZ, R27.H0_H0 ;  /* 0x2000001bff147230 */ /* 0x000fe20000004100 */
[----:B------:R-:W-:Y:S01]  /*d350*/  FFMA.FTZ R47, R5, R9, R8 ;  /* 0x00000009052f7223 */ /* 0x000fe20000010008 */
[----:B------:R-:W-:-:S02]  /*d360*/  HADD2.F32 R18, -RZ, R6.H0_H0 ;  /* 0x20000006ff127230 */ /* 0x000fc40000004100 */
[----:B------:R-:W-:Y:S01]  /*d370*/  HADD2.F32 R17, -RZ, R6.H1_H1 ;  /* 0x30000006ff117230 */ /* 0x000fe20000004100 */
[----:B------:R-:W-:Y:S01]  /*d380*/  FMUL.FTZ R3, R19, R20 ;  /* 0x0000001413037220 */ /* 0x000fe20000410000 */
[----:B------:R-:W-:Y:S02]  /*d390*/  HADD2.F32 R4, -RZ, R21.H1_H1 ;  /* 0x30000015ff047230 */ /* 0x000fe40000004100 */
[----:B------:R-:W-:Y:S02]  /*d3a0*/  HADD2.F32 R6, -RZ, R91.H0_H0 ;  /* 0x2000005bff067230 */ /* 0x000fe40000004100 */
[----:B------:R-:W-:Y:S01]  /*d3b0*/  HADD2.F32 R8, -RZ, R93.H0_H0 ;  /* 0x2000005dff087230 */ /* 0x000fe20000004100 */
[----:B------:R-:W-:Y:S01]  /*d3c0*/  FFMA.FTZ R46, R4, R60, R3 ;  /* 0x0000003c042e7223 */ /* 0x000fe20000010003 */
[--C-:B------:R-:W-:Y:S01]  /*d3d0*/  HADD2.F32 R3, -RZ, R92.reuse.H1_H1 ;  /* 0x3000005cff037230 */ /* 0x100fe20000004100 */
[----:B------:R-:W-:Y:S01]  /*d3e0*/  FMUL.FTZ R5, R24, R6 ;  /* 0x0000000618057220 */ /* 0x000fe20000410000 */
[----:B------:R-:W-:Y:S01]  /*d3f0*/  HADD2.F32 R11, -RZ, R23.H0_H0 ;  /* 0x20000017ff0b7230 */ /* 0x000fe20000004100 */
[----:B------:R-:W-:Y:S01]  /*d400*/  FMUL.FTZ R33, R4, R20 ;  /* 0x0000001404217220 */ /* 0x000fe20000410000 */
[----:B------:R-:W-:Y:S01]  /*d410*/  HADD2.F32 R4, -RZ, R92.H0_H0 ;  /* 0x2000005cff047230 */ /* 0x000fe20000004100 */
[C---:B------:R-:W-:Y:S01]  /*d420*/  FFMA.FTZ R35, R7.reuse, R8, R5 ;  /* 0x0000000807237223 */ /* 0x040fe20000010005 */
[----:B------:R-:W-:Y:S01]  /*d430*/  HADD2.F32 R5, -RZ, R93.H1_H1 ;  /* 0x3000005dff057230 */ /* 0x000fe20000004100 */
[----:B------:R-:W-:Y:S01]  /*d440*/  FMUL.FTZ R31, R7, R6 ;  /* 0x00000006071f7220 */ /* 0x000fe20000410000 */
[--C-:B------:R-:W-:Y:S01]  /*d450*/  HADD2.F32 R13, -RZ, R22.reuse.H0_H0 ;  /* 0x20000016ff0d7230 */ /* 0x100fe20000004100 */
[-C--:B------:R-:W-:Y:S01]  /*d460*/  FMUL.FTZ R7, R16, R3.reuse ;  /* 0x0000000310077220 */ /* 0x080fe20000410000 */
[----:B------:R-:W-:Y:S01]  /*d470*/  HADD2.F32 R12, -RZ, R22.H1_H1 ;  /* 0x30000016ff0c7230 */ /* 0x000fe20000004100 */
[-C--:B------:R-:W-:Y:S01]  /*d480*/  FMUL.FTZ R20, R18, R4.reuse ;  /* 0x0000000412147220 */ /* 0x080fe20000410000 */
[----:B------:R-:W-:Y:S01]  /*d490*/  HADD2.F32 R6, -RZ, R94.H0_H0 ;  /* 0x2000005eff067230 */ /* 0x000fe20000004100 */
[----:B------:R-:W-:Y:S01]  /*d4a0*/  FMUL.FTZ R21, R11, R3 ;  /* 0x000000030b157220 */ /* 0x000fe20000410000 */
[----:B------:R-:W-:Y:S01]  /*d4b0*/  HADD2.F32 R22, -RZ, R32.H0_H0 ;  /* 0x20000020ff167230 */ /* 0x000fe20000004100 */
[----:B------:R-:W-:Y:S01]  /*d4c0*/  FMUL.FTZ R27, R13, R4 ;  /* 0x000000040d1b7220 */ /* 0x000fe20000410000 */
[----:B------:R-:W-:Y:S01]  /*d4d0*/  HADD2.F32 R10, -RZ, R23.H1_H1 ;  /* 0x30000017ff0a7230 */ /* 0x000fe20000004100 */
[----:B------:R-:W-:Y:S01]  /*d4e0*/  FFMA.FTZ R23, R11, R5, R7 ;  /* 0x000000050b177223 */ /* 0x000fe20000010007 */
[----:B------:R-:W-:Y:S01]  /*d4f0*/  HADD2.F32 R7, -RZ, R56.H0_H0 ;  /* 0x20000038ff077230 */ /* 0x000fe20000004100 */
[----:B------:R-:W-:Y:S01]  /*d500*/  FFMA.FTZ R32, R13, R6, R20 ;  /* 0x000000060d207223 */ /* 0x000fe20000010014 */
[----:B------:R-:W-:Y:S01]  /*d510*/  HADD2.F32 R13, -RZ, R45.H0_H0 ;  /* 0x2000002dff0d7230 */ /* 0x000fe20000004100 */
[----:B------:R-:W-:-:S02]  /*d520*/  FMUL.FTZ R3, R15, R22 ;  /* 0x000000160f037220 */ /* 0x000fc40000410000 */
[----:B------:R-:W-:Y:S02]  /*d530*/  FMUL.FTZ R4, R26, R7 ;  /* 0x000000071a047220 */ /* 0x000fe40000410000 */
[C---:B------:R-:W-:Y:S02]  /*d540*/  FMUL.FTZ R11, R10.reuse, R22 ;  /* 0x000000160a0b7220 */ /* 0x040fe40000410000 */
[----:B------:R-:W-:Y:S01]  /*d550*/  FFMA.FTZ R20, R10, R59, R3 ;  /* 0x0000003b0a147223 */ /* 0x000fe20000010003 */
[----:B------:R-:W-:Y:S01]  /*d560*/  HADD2.F32 R10, -RZ, R57.H0_H0 ;  /* 0x20000039ff0a7230 */ /* 0x000fe20000004100 */
[----:B------:R-:W-:Y:S02]  /*d570*/  FMUL.FTZ R3, R17, R13 ;  /* 0x0000000d11037220 */ /* 0x000fe40000410000 */
[C---:B------:R-:W-:Y:S02]  /*d580*/  FFMA.FTZ R22, R14.reuse, R44, R4 ;  /* 0x0000002c0e167223 */ /* 0x040fe40000010004 */
[----:B------:R-:W-:-:S02]  /*d590*/  FMUL.FTZ R7, R14, R7 ;  /* 0x000000070e077220 */ /* 0x000fc40000410000 */
[C---:B------:R-:W-:Y:S02]  /*d5a0*/  FMUL.FTZ R4, R12.reuse, R13 ;  /* 0x0000000d0c047220 */ /* 0x040fe40000410000 */
[----:B------:R-:W-:Y:S02]  /*d5b0*/  FFMA.FTZ R30, R12, R10, R3 ;  /* 0x0000000a0c1e7223 */ /* 0x000fe40000010003 */
[----:B------:R-:W-:Y:S02]  /*d5c0*/  FFMA.FTZ R14, R25, R9, -R34 ;  /* 0x00000009190e7223 */ /* 0x000fe40000010822 */
        /* <DEDUP_REMOVED lines=17> */
.L_x_1099:
[----:B------:R-:W-:Y:S05]  /*d6e0*/  BSYNC B0 ;  /* 0x0000000000007941 */ /* 0x000fea0003800000 */
.L_x_1098:
[----:B------:R-:W-:-:S13]  /*d6f0*/  ISETP.GE.AND P0, PT, R106, c[0x0][0x27c], PT ;  /* 0x00009f006a007a0c */ /* 0x000fda0003f06270 */
        /* <DEDUP_REMOVED lines=20> */
[----:B------:R-:W-:Y:S02]  /*d840*/  SHF.R.U32.HI R0, RZ, 0x10, R37 ;  /* 0x00000010ff007819 */ /* 0x000fe40000011625 */
[----:B------:R-:W-:Y:S01]  /*d850*/  SHF.L.U32 R24, R2, 0x1, RZ ;  /* 0x0000000102187819 */ /* 0x000fe200000006ff */
[----:B------:R-:W-:Y:S01]  /*d860*/  HADD2.F32 R2, -RZ, R94.H1_H1 ;  /* 0x3000005eff027230 */ /* 0x000fe20000004100 */
[----:B------:R-:W-:Y:S01]  /*d870*/  SHF.R.U32.HI R22, RZ, 0x10, R39 ;  /* 0x00000010ff167819 */ /* 0x000fe20000011627 */
[----:B------:R-:W-:Y:S01]  /*d880*/  HADD2.F32 R25, -RZ, R0.H0_H0 ;  /* 0x20000000ff197230 */ /* 0x000fe20000004100 */
[----:B------:R-:W-:Y:S01]  /*d890*/  SHF.R.U64 R31, R36, 0x10, R37 ;  /* 0x00000010241f7819 */ /* 0x000fe20000001225 */
[----:B------:R-:W2:Y:S01]  /*d8a0*/  LDS.128 R8, [R24+0xc100] ;  /* 0x00c1000018087984 */ /* 0x000ea20000000c00 */
[----:B------:R-:W-:Y:S01]  /*d8b0*/  HADD2.F32 R0, -RZ, R97.H0_H0 ;  /* 0x20000061ff007230 */ /* 0x000fe20000004100 */
[----:B------:R-:W-:Y:S01]  /*d8c0*/  SHF.R.U64 R40, R40, 0x10, R41 ;  /* 0x0000001028287819 */ /* 0x000fe20000001229 */
[----:B------:R-:W-:Y:S01]  /*d8d0*/  HADD2.F32 R41, -RZ, R21.H0_H0 ;  /* 0x20000015ff297230 */ /* 0x000fe20000004100 */
[----:B------:R-:W-:Y:S01]  /*d8e0*/  SHF.R.U32.HI R23, RZ, 0x10, R43 ;  /* 0x00000010ff177819 */ /* 0x000fe2000001162b */
[----:B------:R-:W-:Y:S01]  /*d8f0*/  HADD2.F32 R22, -RZ, R22.H0_H0 ;  /* 0x20000016ff167230 */ /* 0x000fe20000004100 */
[----:B------:R-:W-:Y:S01]  /*d900*/  SHF.R.U64 R26, R38, 0x10, R39 ;  /* 0x00000010261a7819 */ /* 0x000fe20000001227 */
[----:B------:R-:W-:Y:S01]  /*d910*/  HADD2.F32 R38, -RZ, R40.H0_H0 ;  /* 0x20000028ff267230 */ /* 0x000fe20000004100 */
[----:B------:R-:W-:Y:S01]  /*d920*/  SHF.R.U64 R37, R42, 0x10, R43 ;  /* 0x000000102a257819 */ /* 0x000fe2000000122b */
[----:B------:R-:W-:-:S04]  /*d930*/  HADD2.F32 R39, -RZ, R23.H0_H0 ;  /* 0x20000017ff277230 */ /* 0x000fc80000004100 */
[----:B------:R-:W-:Y:S02]  /*d940*/  HADD2.F32 R37, -RZ, R37.H0_H0 ;  /* 0x20000025ff257230 */ /* 0x000fe40000004100 */
[--C-:B-1----:R-:W-:Y:S02]  /*d950*/  HADD2.F32 R20, -RZ, R5.reuse.H0_H0 ;  /* 0x20000005ff147230 */ /* 0x102fe40000004100 */
[----:B------:R-:W-:Y:S02]  /*d960*/  HADD2.F32 R19, -RZ, R5.H1_H1 ;  /* 0x30000005ff137230 */ /* 0x000fe40000004100 */
[--C-:B------:R-:W-:Y:S02]  /*d970*/  HADD2.F32 R17, -RZ, R4.reuse.H0_H0 ;  /* 0x20000004ff117230 */ /* 0x100fe40000004100 */
[----:B------:R-:W-:Y:S02]  /*d980*/  HADD2.F32 R15, -RZ, R4.H1_H1 ;  /* 0x30000004ff0f7230 */ /* 0x000fe40000004100 */
[----:B------:R-:W-:-:S02]  /*d990*/  HADD2.F32 R18, -RZ, R7.H0_H0 ;  /* 0x20000007ff127230 */ /* 0x000fc40000004100 */
[----:B------:R-:W-:Y:S02]  /*d9a0*/  HADD2.F32 R16, -RZ, R7.H1_H1 ;  /* 0x30000007ff107230 */ /* 0x000fe40000004100 */
[--C-:B--2---:R-:W-:Y:S02]  /*d9b0*/  HADD2.F32 R5, -RZ, R9.reuse.H0_H0 ;  /* 0x20000009ff057230 */ /* 0x104fe40000004100 */
[----:B------:R-:W-:Y:S02]  /*d9c0*/  HADD2.F32 R4, -RZ, R9.H1_H1 ;  /* 0x30000009ff047230 */ /* 0x000fe40000004100 */
[--C-:B------:R-:W-:Y:S01]  /*d9d0*/  HADD2.F32 R14, -RZ, R6.reuse.H0_H0 ;  /* 0x20000006ff0e7230 */ /* 0x100fe20000004100 */
[----:B------:R-:W-:Y:S01]  /*d9e0*/  FMUL.FTZ R34, R5, R2 ;  /* 0x0000000205227220 */ /* 0x000fe20000410000 */
[----:B------:R-:W-:Y:S01]  /*d9f0*/  HADD2.F32 R13, -RZ, R6.H1_H1 ;  /* 0x30000006ff0d7230 */ /* 0x000fe20000004100 */
[----:B------:R-:W-:Y:S01]  /*da00*/  FMUL.FTZ R32, R4, R25 ;  /* 0x0000001904207220 */ /* 0x000fe20000410000 */
[----:B------:R-:W-:-:S02]  /*da10*/  HADD2.F32 R12, -RZ, R8.H0_H0 ;  /* 0x20000008ff0c7230 */ /* 0x000fc40000004100 */
[----:B------:R-:W-:Y:S02]  /*da20*/  HADD2.F32 R9, -RZ, R8.H1_H1 ;  /* 0x30000008ff097230 */ /* 0x000fe40000004100 */
[--C-:B------:R-:W-:Y:S02]  /*da30*/  HADD2.F32 R8, -RZ, R10.reuse.H0_H0 ;  /* 0x2000000aff087230 */ /* 0x100fe40000004100 */
[----:B------:R-:W-:Y:S01]  /*da40*/  HADD2.F32 R7, -RZ, R10.H1_H1 ;  /* 0x3000000aff077230 */ /* 0x000fe20000004100 */
[----:B------:R-:W-:Y:S01]  /*da50*/  FMUL.FTZ R10, R20, R2 ;  /* 0x00000002140a7220 */ /* 0x000fe20000410000 */
[----:B------:R-:W-:Y:S01]  /*da60*/  HADD2.F32 R6, -RZ, R97.H1_H1 ;  /* 0x30000061ff067230 */ /* 0x000fe20000004100 */
[----:B------:R-:W-:Y:S01]  /*da70*/  FMUL.FTZ R2, R18, R0 ;  /* 0x0000000012027220 */ /* 0x000fe20000410000 */
[--C-:B------:R-:W-:Y:S02]  /*da80*/  HADD2.F32 R3, -RZ, R11.reuse.H0_H0 ;  /* 0x2000000bff037230 */ /* 0x100fe40000004100 */
[----:B------:R-:W-:Y:S01]  /*da90*/  HADD2.F32 R11, -RZ, R11.H1_H1 ;  /* 0x3000000bff0b7230 */ /* 0x000fe20000004100 */
[----:B------:R-:W-:Y:S01]  /*daa0*/  FFMA.FTZ R36, R5, R6, R10 ;  /* 0x0000000605247223 */ /* 0x000fe2000001000a */
[----:B------:R-:W-:Y:S01]  /*dab0*/  HADD2.F32 R5, -RZ, R99.H0_H0 ;  /* 0x20000063ff057230 */ /* 0x000fe20000004100 */
[----:B------:R-:W-:Y:S01]  /*dac0*/  FMUL.FTZ R28, R3, R0 ;  /* 0x00000000031c7220 */ /* 0x000fe20000410000 */
[----:B------:R-:W-:Y:S01]  /*dad0*/  HADD2.F32 R0, -RZ, R98.H0_H0 ;  /* 0x20000062ff007230 */ /* 0x000fe20000004100 */
[----:B------:R-:W-:-:S02]  /*dae0*/  FMUL.FTZ R10, R19, R25 ;  /* 0x00000019130a7220 */ /* 0x000fc40000410000 */
[----:B------:R-:W-:Y:S01]  /*daf0*/  FFMA.FTZ R33, R3, R5, R2 ;  /* 0x0000000503217223 */ /* 0x000fe20000010002 */
[----:B------:R-:W-:Y:S01]  /*db00*/  HADD2.F32 R3, -RZ, R99.H1_H1 ;  /* 0x30000063ff037230 */ /* 0x000fe20000004100 */
[----:B------:R-:W-:Y:S01]  /*db10*/  FFMA.FTZ R35, R4, R41, R10 ;  /* 0x0000002904237223 */ /* 0x000fe2000001000a */
[----:B------:R-:W-:Y:S01]  /*db20*/  HADD2.F32 R2, -RZ, R98.H1_H1 ;  /* 0x30000062ff027230 */ /* 0x000fe20000004100 */
[----:B------:R-:W-:Y:S02]  /*db30*/  FMUL.FTZ R4, R16, R22 ;  /* 0x0000001610047220 */ /* 0x000fe40000410000 */
[-C--:B------:R-:W-:Y:S02]  /*db40*/  FMUL.FTZ R10, R17, R0.reuse ;  /* 0x00000000110a7220 */ /* 0x080fe40000410000 */
[----:B------:R-:W-:Y:S01]  /*db50*/  FMUL.FTZ R23, R12, R0 ;  /* 0x000000000c177220 */ /* 0x000fe20000410000 */
[----:B------:R-:W-:Y:S01]  /*db60*/  HADD2.F32 R0, -RZ, R101.H1_H1 ;  /* 0x30000065ff007230 */ /* 0x000fe20000004100 */
        /* <DEDUP_REMOVED lines=32> */
.L_x_1095:
[----:B------:R-:W-:Y:S05]  /*dd70*/  BSYNC B1 ;  /* 0x0000000000017941 */ /* 0x000fea0003800000 */
.L_x_1094:
[----:B------:R-:W-:-:S04]  /*dd80*/  IADD3 R0, R239, 0x40, RZ ;  /* 0x00000040ef007810 */ /* 0x000fc80007ffe0ff */
[----:B------:R-:W-:-:S13]  /*dd90*/  ISETP.GE.AND P0, PT, R0, R87, PT ;  /* 0x000000570000720c */ /* 0x000fda0003f06270 */
[----:B------:R-:W-:Y:S05]  /*dda0*/  @P0 BRA `(.L_x_1079) ;  /* 0x0000140000000947 */ /* 0x000fea0003800000 */
[----:B------:R2:W5:Y:S01]  /*ddb0*/  LDL R42, [R1+0x40] ;  /* 0x00004000012a7983 */ /* 0x0005620000100800 */
[----:B------:R-:W-:Y:S01]  /*ddc0*/  ISETP.GE.AND P0, PT, R102, c[0x0][0x27c], PT ;  /* 0x00009f0066007a0c */ /* 0x000fe20003f06270 */
[----:B------:R-:W-:Y:S01]  /*ddd0*/  BSSY B0, `(.L_x_1100) ;  /* 0x000006b000007945 */ /* 0x000fe20003800000 */
[C---:B------:R-:W-:Y:S02]  /*dde0*/  IADD3 R43, R239.reuse, 0x40, RZ ;  /* 0x00000040ef2b7810 */ /* 0x040fe40007ffe0ff */
[----:B-1----:R-:W-:-:S03]  /*ddf0*/  IADD3 R44, R239, 0x40, RZ ;  /* 0x00000040ef2c7810 */ /* 0x002fc60007ffe0ff */
[----:B------:R-:W-:Y:S02]  /*de00*/  IMAD.SHL.U32 R43, R43, 0x40, RZ ;  /* 0x000000402b2b7824 */ /* 0x000fe400078e00ff */
[----:B------:R-:W-:-:S03]  /*de10*/  IMAD.SHL.U32 R44, R44, 0x40, RZ ;  /* 0x000000402c2c7824 */ /* 0x000fc600078e00ff */
[----:B------:R-:W-:Y:S02]  /*de20*/  LOP3.LUT R43, R43, 0x1c0, RZ, 0xc0, !PT ;  /* 0x000001c02b2b7812 */ /* 0x000fe400078ec0ff */
[----:B------:R-:W-:Y:S02]  /*de30*/  LOP3.LUT R44, R44, 0x1c0, RZ, 0xc0, !PT ;  /* 0x000001c02c2c7812 */ /* 0x000fe400078ec0ff */
[----:B------:R-:W-:Y:S01]  /*de40*/  SHF.R.U32.HI R43, RZ, 0x3, R43 ;  /* 0x00000003ff2b7819 */ /* 0x000fe2000001162b */
[----:B------:R-:W-:Y:S05]  /*de50*/  @P0 BRA `(.L_x_1101) ;  /* 0x0000062000000947 */ /* 0x000fea0003800000 */
[----:B------:R-:W-:Y:S02]  /*de60*/  MOV R3, c[0x0][0x27c] ;  /* 0x00009f0000037a02 */ /* 0x000fe40000000f00 */
[----:B------:R-:W-:Y:S02]  /*de70*/  LOP3.LUT R0, R44, 0x38, R102, 0xf8, !PT ;  /* 0x000000382c007812 */ /* 0x000fe400078ef866 */
[----:B------:R-:W-:Y:S02]  /*de80*/  LEA.HI R3, R3, R121, RZ, 0x1d ;  /* 0x0000007903037211 */ /* 0x000fe400078fe8ff */
[----:B------:R-:W-:-:S02]  /*de90*/  SHF.R.U32.HI R22, RZ, 0x10, R53 ;  /* 0x00000010ff167819 */ /* 0x000fc40000011635 */
[----:B------:R-:W-:Y:S02]  /*dea0*/  SHF.R.S32.HI R4, RZ, 0x1f, R3 ;  /* 0x0000001fff047819 */ /* 0x000fe40000011403 */
[----:B------:R-:W-:Y:S02]  /*deb0*/  SHF.L.U32 R2, R3, 0x3, RZ ;  /* 0x0000000303027819 */ /* 0x000fe400000006ff */
[----:B------:R-:W-:Y:S02]  /*dec0*/  LEA.HI R4, R4, R3, RZ, 0x3 ;  /* 0x0000000304047211 */ /* 0x000fe400078f18ff */
[----:B-----5:R-:W-:Y:S02]  /*ded0*/  LOP3.LUT R3, R42, R0, R43, 0xf6, !PT ;  /* 0x000000002a037212 */ /* 0x020fe400078ef62b */
[----:B------:R-:W-:Y:S02]  /*dee0*/  LOP3.LUT R2, R44, 0x38, R2, 0xf8, !PT ;  /* 0x000000382c027812 */ /* 0x000fe400078ef802 */
[----:B------:R-:W-:-:S02]  /*def0*/  SHF.L.U32 R0, R4, 0xa, RZ ;  /* 0x0000000a04007819 */ /* 0x000fc400000006ff */
[----:B------:R-:W-:Y:S02]  /*df00*/  LOP3.LUT R2, R2, R43, RZ, 0x3c, !PT ;  /* 0x0000002b02027212 */ /* 0x000fe400078e3cff */
[----:B------:R-:W-:Y:S02]  /*df10*/  LOP3.LUT R0, R0, 0x7fffe000, RZ, 0xc0, !PT ;  /* 0x7fffe00000007812 */ /* 0x000fe400078ec0ff */
[----:B------:R-:W-:Y:S02]  /*df20*/  LEA R25, R3, 0xc100, 0x1 ;  /* 0x0000c10003197811 */ /* 0x000fe400078e08ff */
[----:B------:R-:W-:Y:S02]  /*df30*/  IADD3 R0, R2, R0, R42 ;  /* 0x0000000002007210 */ /* 0x000fe40007ffe02a */
[----:B------:R-:W-:Y:S01]  /*df40*/  SHF.R.U32.HI R23, RZ, 0x10, R49 ;  /* 0x00000010ff177819 */ /* 0x000fe20000011631 */
[----:B------:R-:W1:Y:S01]  /*df50*/  LDS.128 R4, [R25] ;  /* 0x0000000019047984 */ /* 0x000e620000000c00 */
[----:B------:R-:W-:Y:S01]  /*df60*/  SHF.L.U32 R24, R0, 0x1, RZ ;  /* 0x0000000100187819 */ /* 0x000fe200000006ff */
[----:B------:R-:W-:Y:S01]  /*df70*/  HADD2.F32 R0, -RZ, R101.H0_H0 ;  /* 0x20000065ff007230 */ /* 0x000fe20000004100 */
[----:B------:R-:W-:Y:S01]  /*df80*/  SHF.R.U32.HI R26, RZ, 0x10, R55 ;  /* 0x00000010ff1a7819 */ /* 0x000fe20000011637 */
[----:B------:R-:W-:Y:S01]  /*df90*/  HADD2.F32 R41, -RZ, R23.H0_H0 ;  /* 0x20000017ff297230 */ /* 0x000fe20000004100 */
[----:B------:R-:W-:Y:S01]  /*dfa0*/  SHF.R.U64 R37, R52, 0x10, R53 ;  /* 0x0000001034257819 */ /* 0x000fe20000001235 */
[----:B------:R-:W3:Y:S01]  /*dfb0*/  LDS.128 R8, [R24+0xc100] ;  /* 0x00c1000018087984 */ /* 0x000ee20000000c00 */
[----:B------:R-:W-:-:S02]  /*dfc0*/  SHF.R.U32.HI R28, RZ, 0x10, R51 ;  /* 0x00000010ff1c7819 */ /* 0x000fc40000011633 */
[----:B------:R-:W-:Y:S02]  /*dfd0*/  SHF.R.U64 R39, R48, 0x10, R49 ;  /* 0x0000001030277819 */ /* 0x000fe40000001231 */
[----:B------:R-:W-:Y:S01]  /*dfe0*/  SHF.R.U64 R32, R54, 0x10, R55 ;  /* 0x0000001036207819 */ /* 0x000fe20000001237 */
[----:B------:R-:W-:Y:S01]  /*dff0*/  HADD2.F32 R40, -RZ, R28.H0_H0 ;  /* 0x2000001cff287230 */ /* 0x000fe20000004100 */
[----:B------:R-:W-:Y:S01]  /*e000*/  SHF.R.U64 R38, R50, 0x10, R51 ;  /* 0x0000001032267819 */ /* 0x000fe20000001233 */
[----:B------:R-:W-:Y:S02]  /*e010*/  HADD2.F32 R39, -RZ, R39.H0_H0 ;  /* 0x20000027ff277230 */ /* 0x000fe40000004100 */
[----:B-1----:R-:W-:Y:S02]  /*e020*/  HADD2.F32 R20, -RZ, R5.H0_H0 ;  /* 0x20000005ff147230 */ /* 0x002fe40000004100 */
[--C-:B------:R-:W-:Y:S02]  /*e030*/  HADD2.F32 R15, -RZ, R7.reuse.H0_H0 ;  /* 0x20000007ff0f7230 */ /* 0x100fe40000004100 */
[----:B------:R-:W-:-:S02]  /*e040*/  HADD2.F32 R14, -RZ, R7.H1_H1 ;  /* 0x30000007ff0e7230 */ /* 0x000fc40000004100 */
[--C-:B---3--:R-:W-:Y:S02]  /*e050*/  HADD2.F32 R3, -RZ, R9.reuse.H0_H0 ;  /* 0x20000009ff037230 */ /* 0x108fe40000004100 */
[----:B------:R-:W-:Y:S02]  /*e060*/  HADD2.F32 R2, -RZ, R9.H1_H1 ;  /* 0x30000009ff027230 */ /* 0x000fe40000004100 */
[--C-:B------:R-:W-:Y:S01]  /*e070*/  HADD2.F32 R9, -RZ, R8.reuse.H0_H0 ;  /* 0x20000008ff097230 */ /* 0x100fe20000004100 */
[----:B------:R-:W-:Y:S01]  /*e080*/  FMUL.FTZ R31, R3, R0 ;  /* 0x00000000031f7220 */ /* 0x000fe20000410000 */
[----:B------:R-:W-:Y:S02]  /*e090*/  HADD2.F32 R13, -RZ, R8.H1_H1 ;  /* 0x30000008ff0d7230 */ /* 0x000fe40000004100 */
[--C-:B------:R-:W-:Y:S02]  /*e0a0*/  HADD2.F32 R8, -RZ, R11.reuse.H0_H0 ;  /* 0x2000000bff087230 */ /* 0x100fe40000004100 */
[----:B------:R-:W-:-:S02]  /*e0b0*/  HADD2.F32 R7, -RZ, R11.H1_H1 ;  /* 0x3000000bff077230 */ /* 0x000fc40000004100 */
[----:B------:R-:W-:Y:S01]  /*e0c0*/  HADD2.F32 R18, -RZ, R5.H1_H1 ;  /* 0x30000005ff127230 */ /* 0x000fe20000004100 */
[----:B------:R-:W-:Y:S01]  /*e0d0*/  FMUL.FTZ R5, R20, R0 ;  /* 0x0000000014057220 */ /* 0x000fe20000410000 */
[----:B------:R-:W-:Y:S02]  /*e0e0*/  HADD2.F32 R11, -RZ, R22.H0_H0 ;  /* 0x20000016ff0b7230 */ /* 0x000fe40000004100 */
[--C-:B------:R-:W-:Y:S02]  /*e0f0*/  HADD2.F32 R17, -RZ, R6.reuse.H0_H0 ;  /* 0x20000006ff117230 */ /* 0x100fe40000004100 */
[----:B------:R-:W-:Y:S01]  /*e100*/  HADD2.F32 R16, -RZ, R6.H1_H1 ;  /* 0x30000006ff107230 */ /* 0x000fe20000004100 */
[-C--:B------:R-:W-:Y:S01]  /*e110*/  FMUL.FTZ R0, R18, R11.reuse ;  /* 0x0000000b12007220 */ /* 0x080fe20000410000 */
[----:B------:R-:W-:Y:S01]  /*e120*/  HADD2.F32 R6, -RZ, R104.H1_H1 ;  /* 0x30000068ff067230 */ /* 0x000fe20000004100 */
[C---:B------:R-:W-:Y:S01]  /*e130*/  FMUL.FTZ R30, R2.reuse, R11 ;  /* 0x0000000b021e7220 */ /* 0x040fe20000410000 */
[--C-:B------:R-:W-:Y:S01]  /*e140*/  HADD2.F32 R19, -RZ, R4.reuse.H0_H0 ;  /* 0x20000004ff137230 */ /* 0x100fe20000004100 */
[----:B------:R-:W-:Y:S01]  /*e150*/  FFMA.FTZ R35, R2, R41, R0 ;  /* 0x0000002902237223 */ /* 0x000fe20000010000 */
[----:B------:R-:W-:Y:S01]  /*e160*/  HADD2.F32 R21, -RZ, R4.H1_H1 ;  /* 0x30000004ff157230 */ /* 0x000fe20000004100 */
[----:B------:R-:W-:Y:S01]  /*e170*/  FFMA.FTZ R36, R3, R6, R5 ;  /* 0x0000000603247223 */ /* 0x000fe20000010005 */
[----:B------:R-:W-:-:S02]  /*e180*/  HADD2.F32 R4, -RZ, R104.H0_H0 ;  /* 0x20000068ff047230 */ /* 0x000fc40000004100 */
[----:B------:R-:W-:Y:S02]  /*e190*/  HADD2.F32 R5, -RZ, R108.H0_H0 ;  /* 0x2000006cff057230 */ /* 0x000fe40000004100 */
[--C-:B------:R-:W-:Y:S01]  /*e1a0*/  HADD2.F32 R0, -RZ, R105.reuse.H1_H1 ;  /* 0x30000069ff007230 */ /* 0x100fe20000004100 */
[-C--:B------:R-:W-:Y:S01]  /*e1b0*/  FMUL.FTZ R3, R19, R4.reuse ;  /* 0x0000000413037220 */ /* 0x080fe20000410000 */
[----:B------:R-:W-:Y:S01]  /*e1c0*/  HADD2.F32 R2, -RZ, R105.H0_H0 ;  /* 0x20000069ff027230 */ /* 0x000fe20000004100 */
[C---:B------:R-:W-:Y:S01]  /*e1d0*/  FMUL.FTZ R29, R9.reuse, R4 ;  /* 0x00000004091d7220 */ /* 0x040fe20000410000 */
[----:B------:R-:W-:Y:S01]  /*e1e0*/  HADD2.F32 R22, -RZ, R26.H0_H0 ;  /* 0x2000001aff167230 */ /* 0x000fe20000004100 */
[----:B------:R-:W-:Y:S01]  /*e1f0*/  FFMA.FTZ R33, R9, R5, R3 ;  /* 0x0000000509217223 */ /* 0x000fe20000010003 */
[----:B------:R-:W-:Y:S01]  /*e200*/  HADD2.F32 R3, -RZ, R108.H1_H1 ;  /* 0x3000006cff037230 */ /* 0x000fe20000004100 */
[-C--:B------:R-:W-:Y:S01]  /*e210*/  FMUL.FTZ R9, R15, R0.reuse ;  /* 0x000000000f097220 */ /* 0x080fe20000410000 */
[----:B------:R-:W-:Y:S01]  /*e220*/  HADD2.F32 R12, -RZ, R10.H0_H0 ;  /* 0x2000000aff0c7230 */ /* 0x000fe20000004100 */
[C---:B------:R-:W-:Y:S01]  /*e230*/  FMUL.FTZ R23, R8.reuse, R0 ;  /* 0x0000000008177220 */ /* 0x040fe20000410000 */
[----:B------:R-:W-:Y:S01]  /*e240*/  HADD2.F32 R4, -RZ, R109.H0_H0 ;  /* 0x2000006dff047230 */ /* 0x000fe20000004100 */
[----:B------:R-:W-:Y:S01]  /*e250*/  FFMA.FTZ R26, R8, R3, R9 ;  /* 0x00000003081a7223 */ /* 0x000fe20000010009 */
[----:B------:R-:W-:Y:S01]  /*e260*/  HADD2.F32 R8, -RZ, R37.H0_H0 ;  /* 0x20000025ff087230 */ /* 0x000fe20000004100 */
[----:B------:R-:W-:Y:S01]  /*e270*/  FMUL.FTZ R11, R17, R2 ;  /* 0x00000002110b7220 */ /* 0x000fe20000410000 */
[----:B------:R-:W-:Y:S01]  /*e280*/  HADD2.F32 R9, -RZ, R32.H0_H0 ;  /* 0x20000020ff097230 */ /* 0x000fe20000004100 */
[----:B------:R-:W-:Y:S01]  /*e290*/  FMUL.FTZ R0, R14, R22 ;  /* 0x000000160e007220 */ /* 0x000fe20000410000 */
[----:B------:R-:W-:Y:S01]  /*e2a0*/  HADD2.F32 R10, -RZ, R10.H1_H1 ;  /* 0x3000000aff0a7230 */ /* 0x000fe20000004100 */
[C---:B------:R-:W-:Y:S01]  /*e2b0*/  FMUL.FTZ R27, R12.reuse, R2 ;  /* 0x000000020c1b7220 */ /* 0x040fe20000410000 */
[----:B------:R-:W-:Y:S01]  /*e2c0*/  HADD2.F32 R32, -RZ, R38.H0_H0 ;  /* 0x20000026ff207230 */ /* 0x000fe20000004100 */
[----:B------:R-:W-:-:S02]  /*e2d0*/  FFMA.FTZ R34, R12, R4, R11 ;  /* 0x000000040c227223 */ /* 0x000fc4000001000b */
[----:B------:R-:W-:Y:S02]  /*e2e0*/  FMUL.FTZ R2, R21, R8 ;  /* 0x0000000815027220 */ /* 0x000fe40000410000 */
[C---:B------:R-:W-:Y:S02]  /*e2f0*/  FMUL.FTZ R11, R7.reuse, R22 ;  /* 0x00000016070b7220 */ /* 0x040fe40000410000 */
[----:B------:R-:W-:Y:S02]  /*e300*/  FFMA.FTZ R22, R7, R40, R0 ;  /* 0x0000002807167223 */ /* 0x000fe40000010000 */
[C---:B------:R-:W-:Y:S02]  /*e310*/  FMUL.FTZ R7, R13.reuse, R8 ;  /* 0x000000080d077220 */ /* 0x040fe40000410000 */
[----:B------:R-:W-:Y:S02]  /*e320*/  FMUL.FTZ R0, R16, R9 ;  /* 0x0000000910007220 */ /* 0x000fe40000410000 */
[----:B------:R-:W-:-:S02]  /*e330*/  FFMA.FTZ R13, R13, R39, R2 ;  /* 0x000000270d0d7223 */ /* 0x000fc40000010002 */
[C---:B------:R-:W-:Y:S02]  /*e340*/  FMUL.FTZ R2, R10.reuse, R9 ;  /* 0x000000090a027220 */ /* 0x040fe40000410000 */
[----:B------:R-:W-:Y:S02]  /*e350*/  FFMA.FTZ R28, R10, R32, R0 ;  /* 0x000000200a1c7223 */ /* 0x000fe40000010000 */
        /* <DEDUP_REMOVED lines=18> */
.L_x_1101:
[----:B------:R-:W-:Y:S05]  /*e480*/  BSYNC B0 ;  /* 0x0000000000007941 */ /* 0x000fea0003800000 */
.L_x_1100:
[----:B------:R-:W-:Y:S01]  /*e490*/  ISETP.GE.AND P0, PT, R107, c[0x0][0x27c], PT ;  /* 0x00009f006b007a0c */ /* 0x000fe20003f06270 */
[----:B------:R-:W-:-:S12]  /*e4a0*/  BSSY B0, `(.L_x_1102) ;  /* 0x0000068000007945 */ /* 0x000fd80003800000 */
[----:B------:R-:W-:Y:S05]  /*e4b0*/  @P0 BRA `(.L_x_1103) ;  /* 0x0000066000000947 */ /* 0x000fea0003800000 */
[----:B------:R-:W-:Y:S02]  /*e4c0*/  MOV R0, c[0x0][0x27c] ;  /* 0x00009f0000007a02 */ /* 0x000fe40000000f00 */
[----:B------:R-:W-:Y:S02]  /*e4d0*/  LEA.HI R3, R89, R107, RZ, 0x6 ;  /* 0x0000006b59037211 */ /* 0x000fe400078f30ff */
[----:B------:R-:W-:Y:S02]  /*e4e0*/  LEA.HI R0, R0, R85, RZ, 0x1d ;  /* 0x0000005500007211 */ /* 0x000fe400078fe8ff */
[----:B------:R-:W-:Y:S02]  /*e4f0*/  LOP3.LUT R2, R44, 0x38, R90, 0xf8, !PT ;  /* 0x000000382c027812 */ /* 0x000fe400078ef85a */
[----:B-1----:R-:W-:Y:S02]  /*e500*/  SHF.L.U32 R5, R3, 0x7, RZ ;  /* 0x0000000703057819 */ /* 0x002fe400000006ff */
[----:B------:R-:W-:-:S02]  /*e510*/  SHF.R.S32.HI R3, RZ, 0x1f, R0 ;  /* 0x0000001fff037819 */ /* 0x000fc40000011400 */
[----:B------:R-:W-:Y:S02]  /*e520*/  LOP3.LUT R2, R2, R43, RZ, 0x3c, !PT ;  /* 0x0000002b02027212 */ /* 0x000fe400078e3cff */
[----:B------:R-:W-:Y:S02]  /*e530*/  LOP3.LUT R5, R5, 0xffffe000, RZ, 0xc0, !PT ;  /* 0xffffe00005057812 */ /* 0x000fe400078ec0ff */
[----:B------:R-:W-:Y:S02]  /*e540*/  SHF.L.U32 R4, R0, 0x3, RZ ;  /* 0x0000000300047819 */ /* 0x000fe400000006ff */
[----:B------:R-:W-:Y:S02]  /*e550*/  LEA.HI R3, R3, R0, RZ, 0x3 ;  /* 0x0000000003037211 */ /* 0x000fe400078f18ff */
[----:B-----5:R-:W-:Y:S02]  /*e560*/  IADD3 R0, R2, R5, R42 ;  /* 0x0000000502007210 */ /* 0x020fe40007ffe02a */
[----:B------:R-:W-:-:S02]  /*e570*/  LOP3.LUT R4, R44, 0x38, R4, 0xf8, !PT ;  /* 0x000000382c047812 */ /* 0x000fc400078ef804 */
[----:B------:R-:W-:Y:S02]  /*e580*/  SHF.L.U32 R2, R3, 0xa, RZ ;  /* 0x0000000a03027819 */ /* 0x000fe400000006ff */
[----:B------:R-:W-:Y:S02]  /*e590*/  LEA R25, R0, 0xc100, 0x1 ;  /* 0x0000c10000197811 */ /* 0x000fe400078e08ff */
[----:B------:R-:W-:Y:S02]  /*e5a0*/  LOP3.LUT R0, R4, R43, RZ, 0x3c, !PT ;  /* 0x0000002b04007212 */ /* 0x000fe400078e3cff */
[----:B------:R-:W-:Y:S01]  /*e5b0*/  LOP3.LUT R2, R2, 0x7fffe000, RZ, 0xc0, !PT ;  /* 0x7fffe00002027812 */ /* 0x000fe200078ec0ff */
[----:B------:R-:W1:Y:S01]  /*e5c0*/  LDS.128 R4, [R25] ;  /* 0x0000000019047984 */ /* 0x000e620000000c00 */
[----:B------:R-:W-:Y:S02]  /*e5d0*/  SHF.R.U32.HI R22, RZ, 0x10, R73 ;  /* 0x00000010ff167819 */ /* 0x000fe40000011649 */
[----:B------:R-:W-:Y:S01]  /*e5e0*/  IADD3 R2, R0, R2, R42 ;  /* 0x0000000200027210 */ /* 0x000fe20007ffe02a */
[----:B------:R-:W-:Y:S01]  /*e5f0*/  HADD2.F32 R0, -RZ, R109.H1_H1 ;  /* 0x3000006dff007230 */ /* 0x000fe20000004100 */
[----:B------:R-:W-:-:S02]  /*e600*/  SHF.R.U32.HI R23, RZ, 0x10, R69 ;  /* 0x00000010ff177819 */ /* 0x000fc40000011645 */
[----:B------:R-:W-:Y:S02]  /*e610*/  SHF.L.U32 R24, R2, 0x1, RZ ;  /* 0x0000000102187819 */ /* 0x000fe400000006ff */
[----:B------:R-:W-:Y:S01]  /*e620*/  SHF.R.U32.HI R26, RZ, 0x10, R75 ;  /* 0x00000010ff1a7819 */ /* 0x000fe2000001164b */
[----:B------:R-:W-:Y:S01]  /*e630*/  HADD2.F32 R41, -RZ, R23.H0_H0 ;  /* 0x20000017ff297230 */ /* 0x000fe20000004100 */
[----:B------:R-:W-:Y:S01]  /*e640*/  SHF.R.U64 R32, R72, 0x10, R73 ;  /* 0x0000001048207819 */ /* 0x000fe20000001249 */
[----:B------:R-:W3:Y:S01]  /*e650*/  LDS.128 R8, [R24+0xc100] ;  /* 0x00c1000018087984 */ /* 0x000ee20000000c00 */
[----:B------:R-:W-:Y:S02]  /*e660*/  SHF.R.U32.HI R28, RZ, 0x10, R71 ;  /* 0x00000010ff1c7819 */ /* 0x000fe40000011647 */
[----:B------:R-:W-:Y:S02]  /*e670*/  SHF.R.U64 R33, R74, 0x10, R75 ;  /* 0x000000104a217819 */ /* 0x000fe4000000124b */
[----:B------:R-:W-:Y:S01]  /*e680*/  SHF.R.U64 R36, R68, 0x10, R69 ;  /* 0x0000001044247819 */ /* 0x000fe20000001245 */
[----:B------:R-:W-:Y:S01]  /*e690*/  HADD2.F32 R40, -RZ, R28.H0_H0 ;  /* 0x2000001cff287230 */ /* 0x000fe20000004100 */
[----:B------:R-:W-:Y:S01]  /*e6a0*/  SHF.R.U64 R38, R70, 0x10, R71 ;  /* 0x0000001046267819 */ /* 0x000fe20000001247 */
[----:B-1----:R-:W-:-:S02]  /*e6b0*/  HADD2.F32 R20, -RZ, R5.H0_H0 ;  /* 0x20000005ff147230 */ /* 0x002fc40000004100 */
[--C-:B------:R-:W-:Y:S02]  /*e6c0*/  HADD2.F32 R15, -RZ, R7.reuse.H0_H0 ;  /* 0x20000007ff0f7230 */ /* 0x100fe40000004100 */
[----:B------:R-:W-:Y:S02]  /*e6d0*/  HADD2.F32 R14, -RZ, R7.H1_H1 ;  /* 0x30000007ff0e7230 */ /* 0x000fe40000004100 */
[----:B------:R-:W-:Y:S01]  /*e6e0*/  HADD2.F32 R18, -RZ, R5.H1_H1 ;  /* 0x30000005ff127230 */ /* 0x000fe20000004100 */
[----:B------:R-:W-:Y:S01]  /*e6f0*/  FMUL.FTZ R5, R20, R0 ;  /* 0x0000000014057220 */ /* 0x000fe20000410000 */
[--C-:B------:R-:W-:Y:S02]  /*e700*/  HADD2.F32 R17, -RZ, R6.reuse.H0_H0 ;  /* 0x20000006ff117230 */ /* 0x100fe40000004100 */
[----:B------:R-:W-:Y:S02]  /*e710*/  HADD2.F32 R16, -RZ, R6.H1_H1 ;  /* 0x30000006ff107230 */ /* 0x000fe40000004100 */
[----:B---3--:R-:W-:-:S02]  /*e720*/  HADD2.F32 R3, -RZ, R9.H0_H0 ;  /* 0x20000009ff037230 */ /* 0x008fc40000004100 */
[----:B------:R-:W-:Y:S02]  /*e730*/  HADD2.F32 R2, -RZ, R9.H1_H1 ;  /* 0x30000009ff027230 */ /* 0x000fe40000004100 */
[--C-:B------:R-:W-:Y:S01]  /*e740*/  HADD2.F32 R9, -RZ, R8.reuse.H0_H0 ;  /* 0x20000008ff097230 */ /* 0x100fe20000004100 */
[----:B------:R-:W-:Y:S01]  /*e750*/  FMUL.FTZ R31, R3, R0 ;  /* 0x00000000031f7220 */ /* 0x000fe20000410000 */
[----:B------:R-:W-:Y:S02]  /*e760*/  HADD2.F32 R13, -RZ, R8.H1_H1 ;  /* 0x30000008ff0d7230 */ /* 0x000fe40000004100 */
[--C-:B------:R-:W-:Y:S02]  /*e770*/  HADD2.F32 R8, -RZ, R11.reuse.H0_H0 ;  /* 0x2000000bff087230 */ /* 0x100fe40000004100 */
[----:B------:R-:W-:Y:S02]  /*e780*/  HADD2.F32 R7, -RZ, R11.H1_H1 ;  /* 0x3000000bff077230 */ /* 0x000fe40000004100 */
[----:B------:R-:W-:-:S02]  /*e790*/  HADD2.F32 R11, -RZ, R22.H0_H0 ;  /* 0x20000016ff0b7230 */ /* 0x000fc40000004100 */
[----:B------:R-:W-:Y:S02]  /*e7a0*/  HADD2.F32 R6, -RZ, R110.H1_H1 ;  /* 0x3000006eff067230 */ /* 0x000fe40000004100 */
[--C-:B------:R-:W-:Y:S01]  /*e7b0*/  HADD2.F32 R19, -RZ, R4.reuse.H0_H0 ;  /* 0x20000004ff137230 */ /* 0x100fe20000004100 */
[----:B------:R-:W-:Y:S01]  /*e7c0*/  FMUL.FTZ R0, R18, R11 ;  /* 0x0000000b12007220 */ /* 0x000fe20000410000 */
[----:B------:R-:W-:Y:S01]  /*e7d0*/  HADD2.F32 R21, -RZ, R4.H1_H1 ;  /* 0x30000004ff157230 */ /* 0x000fe20000004100 */
[----:B------:R-:W-:Y:S01]  /*e7e0*/  FFMA.FTZ R39, R3, R6, R5 ;  /* 0x0000000603277223 */ /* 0x000fe20000010005 */
[----:B------:R-:W-:Y:S01]  /*e7f0*/  HADD2.F32 R4, -RZ, R110.H0_H0 ;  /* 0x2000006eff047230 */ /* 0x000fe20000004100 */
[C---:B------:R-:W-:Y:S01]  /*e800*/  FFMA.FTZ R37, R2.reuse, R41, R0 ;  /* 0x0000002902257223 */ /* 0x040fe20000010000 */
[----:B------:R-:W-:Y:S01]  /*e810*/  HADD2.F32 R5, -RZ, R112.H0_H0 ;  /* 0x20000070ff057230 */ /* 0x000fe20000004100 */
[----:B------:R-:W-:Y:S01]  /*e820*/  FMUL.FTZ R30, R2, R11 ;  /* 0x0000000b021e7220 */ /* 0x000fe20000410000 */
        /* <DEDUP_REMOVED lines=16> */
[----:B------:R-:W-:Y:S01]  /*e930*/  HADD2.F32 R33, -RZ, R36.H0_H0 ;  /* 0x20000024ff217230 */ /* 0x000fe20000004100 */
[C---:B------:R-:W-:Y:S01]  /*e940*/  FMUL.FTZ R27, R12.reuse, R2 ;  /* 0x000000020c1b7220 */ /* 0x040fe20000410000 */
[----:B------:R-:W-:Y:S01]  /*e950*/  HADD2.F32 R10, -RZ, R10.H1_H1 ;  /* 0x3000000aff0a7230 */ /* 0x000fe20000004100 */
[----:B------:R-:W-:Y:S01]  /*e960*/  FFMA.FTZ R35, R12, R4, R11 ;  /* 0x000000040c237223 */ /* 0x000fe2000001000b */
[----:B------:R-:W-:Y:S01]  /*e970*/  HADD2.F32 R32, -RZ, R38.H0_H0 ;  /* 0x20000026ff207230 */ /* 0x000fe20000004100 */
[----:B------:R-:W-:-:S02]  /*e980*/  FMUL.FTZ R2, R21, R8 ;  /* 0x0000000815027220 */ /* 0x000fc40000410000 */
[C---:B------:R-:W-:Y:S02]  /*e990*/  FMUL.FTZ R11, R7.reuse, R22 ;  /* 0x00000016070b7220 */ /* 0x040fe40000410000 */
[----:B------:R-:W-:Y:S02]  /*e9a0*/  FFMA.FTZ R22, R7, R40, R0 ;  /* 0x0000002807167223 */ /* 0x000fe40000010000 */
[C---:B------:R-:W-:Y:S02]  /*e9b0*/  FMUL.FTZ R7, R13.reuse, R8 ;  /* 0x000000080d077220 */ /* 0x040fe40000410000 */
[----:B------:R-:W-:Y:S02]  /*e9c0*/  FMUL.FTZ R0, R16, R9 ;  /* 0x0000000910007220 */ /* 0x000fe40000410000 */
[----:B------:R-:W-:Y:S02]  /*e9d0*/  FFMA.FTZ R13, R13, R33, R2 ;  /* 0x000000210d0d7223 */ /* 0x000fe40000010002 */
[----:B------:R-:W-:-:S02]  /*e9e0*/  FMUL.FTZ R2, R10, R9 ;  /* 0x000000090a027220 */ /* 0x000fc40000410000 */
        /* <DEDUP_REMOVED lines=19> */
.L_x_1103:
[----:B------:R-:W-:Y:S05]  /*eb20*/  BSYNC B0 ;  /* 0x0000000000007941 */ /* 0x000fea0003800000 */
.L_x_1102:
[----:B------:R-:W-:-:S13]  /*eb30*/  ISETP.GE.AND P0, PT, R106, c[0x0][0x27c], PT ;  /* 0x00009f006a007a0c */ /* 0x000fda0003f06270 */
        /* <DEDUP_REMOVED lines=103> */
.L_x_1079:
[----:B------:R-:W-:Y:S05]  /*f1b0*/  BSYNC B2 ;  /* 0x0000000000027941 */ /* 0x000fea0003800000 */
.L_x_1061:
[----:B------:R-:W-:Y:S01]  /*f1c0*/  IMAD R0, R119, c[0x0][0x208], RZ ;  /* 0x0000820077007a24 */ /* 0x000fe200078e02ff */
[----:B------:R-:W-:-:S04]  /*f1d0*/  DEPBAR.LE SB0, 0x0 ;  /* 0x000080000000791a */ /* 0x000fc80000000000 */
[C---:B-1----:R-:W-:Y:S01]  /*f1e0*/  IMAD.WIDE.U32 R4, R100.reuse, c[0x0][0x208], RZ ;  /* 0x0000820064047a25 */ /* 0x042fe200078e00ff */
[----:B------:R-:W-:Y:S03]  /*f1f0*/  BAR.SYNC.DEFER_BLOCKING 0x0 ;  /* 0x0000000000007b1d */ /* 0x000fe60000010000 */
[----:B------:R-:W-:Y:S01]  /*f200*/  IMAD R2, R100, c[0x0][0x20c], R0 ;  /* 0x0000830064027a24 */ /* 0x000fe200078e0200 */
[----:B------:R-:W-:Y:S01]  /*f210*/  LEA R0, P1, R4, R230, 0x6 ;  /* 0x000000e604007211 */ /* 0x000fe200078230ff */
[----:B------:R-:W-:Y:S01]  /*f220*/  IMAD R101, R100, -0x40, R126 ;  /* 0xffffffc064657824 */ /* 0x000fe200078e027e */
        /* <DEDUP_REMOVED lines=13> */
[----:B------:R-:W3:Y:S01]  /*f300*/  LDSM.16.M88.4 R20, [R149] ;  /* 0x000000009514783b */ /* 0x000ee20000000200 */
[----:B------:R-:W-:Y:S02]  /*f310*/  ISETP.LT.OR P0, PT, R0, 0x1, P2 ;  /* 0x000000010000780c */ /* 0x000fe40001701670 */
[----:B------:R-:W-:Y:S01]  /*f320*/  LOP3.LUT P1, RZ, R118, 0x2, RZ, 0xc0, !PT ;  /* 0x0000000276ff7812 */ /* 0x000fe2000782c0ff */
[----:B------:R-:W4:Y:S04]  /*f330*/  LDSM.16.M88.4 R16, [R149+0x800] ;  /* 0x000800009510783b */ /* 0x000f280000000200 */
[----:B------:R-:W2:Y:S04]  /*f340*/  LDSM.16.M88.4 R24, [R149+0x1000] ;  /* 0x001000009518783b */ /* 0x000ea80000000200 */
        /* <DEDUP_REMOVED lines=17> */
[C---:B---3--:R-:W-:Y:S08]  /*f460*/  HMMA.16816.F32 R28, R8.reuse, R20, RZ ;  /* 0x00000014081c723c */ /* 0x048ff000000018ff */
[C---:B----45:R-:W-:Y:S02]  /*f470*/  HMMA.16816.F32 R40, R8.reuse, R16, RZ ;  /* 0x000000100828723c */ /* 0x070fe400000018ff */
[----:B------:R3:W-:Y:S04]  /*f480*/  LDGSTS.E.BYPASS.LTC128B.128 [R212+0x4100], [R2.64+0x100], !P3 ;  /* 0x0410010002d47fae */ /* 0x0007e8000d901d46 */
[----:B------:R4:W-:Y:S02]  /*f490*/  LDGSTS.E.BYPASS.LTC128B.128 [R212+0x1100], [R12.64], !P2 ;  /* 0x011000000cd47fae */ /* 0x0009e4000d101d46 */
[C---:B------:R-:W-:Y:S02]  /*f4a0*/  HMMA.16816.F32 R36, R8.reuse, R22, RZ ;  /* 0x000000160824723c */ /* 0x040fe400000018ff */
[----:B------:R4:W-:Y:S04]  /*f4b0*/  LDGSTS.E.BYPASS.LTC128B.128 [R212+0x3100], [R12.64+0x80], !P1 ;  /* 0x031000800cd47fae */ /* 0x0009e8000c901d46 */
[----:B------:R4:W-:Y:S02]  /*f4c0*/  LDGSTS.E.BYPASS.LTC128B.128 [R212+0x5100], [R12.64+0x100], !P0 ;  /* 0x051001000cd47fae */ /* 0x0009e4000c101d46 */
[C---:B--2---:R-:W-:Y:S02]  /*f4d0*/  HMMA.16816.F32 R48, R8.reuse, R24, RZ ;  /* 0x000000180830723c */ /* 0x044fe400000018ff */
[----:B------:R-:W-:Y:S04]  /*f4e0*/  LDSM.16.M88.4 R20, [R199] ;  /* 0x00000000c714783b */ /* 0x000fe80000000200 */
[----:B------:R-:W2:Y:S02]  /*f4f0*/  LDSM.16.M88.4 R64, [R195] ;  /* 0x00000000c340783b */ /* 0x000ea40000000200 */
        /* <DEDUP_REMOVED lines=9> */
[----:B----4-:R-:W-:Y:S08]  /*f590*/  HMMA.16816.F32 R12, R8, R34, RZ ;  /* 0x00000022080c723c */ /* 0x010ff000000018ff */
[C---:B------:R-:W-:Y:S08]  /*f5a0*/  HMMA.16816.F32 R8, R4.reuse, R44, R28 ;  /* 0x0000002c0408723c */ /* 0x040ff0000000181c */
[C---:B------:R-:W-:Y:S08]  /*f5b0*/  HMMA.16816.F32 R32, R4.reuse, R56, R40 ;  /* 0x000000380420723c */ /* 0x040ff00000001828 */
[C---:B------:R-:W-:Y:S08]  /*f5c0*/  HMMA.16816.F32 R28, R4.reuse, R46, R36 ;  /* 0x0000002e041c723c */ /* 0x040ff00000001824 */
[C---:B------:R-:W-:Y:S01]  /*f5d0*/  HMMA.16816.F32 R40, R4.reuse, R60, R48 ;  /* 0x0000003c0428723c */ /* 0x040fe20000001830 */
[----:B------:R-:W1:Y:S07]  /*f5e0*/  LDSM.16.M88.4 R48, [R195+0x1800] ;  /* 0x00180000c330783b */ /* 0x000e6e0000000200 */
[C---:B------:R-:W-:Y:S01]  /*f5f0*/  HMMA.16816.F32 R36, R4.reuse, R58, R16 ;  /* 0x0000003a0424723c */ /* 0x040fe20000001810 */
[----:B------:R-:W-:Y:S04]  /*f600*/  LDSM.16.M88.4 R16, [R198] ;  /* 0x00000000c610783b */ /* 0x000fe80000000200 */
[----:B------:R-:W4:Y:S03]  /*f610*/  LDSM.16.M88.4 R56, [R192] ;  /* 0x00000000c038783b */ /* 0x000f260000000200 */
[C---:B------:R-:W-:Y:S01]  /*f620*/  HMMA.16816.F32 R44, R4.reuse, R62, R24 ;  /* 0x0000003e042c723c */ /* 0x040fe20000001818 */
[----:B------:R-:W1:Y:S07]  /*f630*/  LDSM.16.M88.4 R60, [R192+0x1800] ;  /* 0x00180000c03c783b */ /* 0x000e6e0000000200 */
[C---:B------:R-:W-:Y:S08]  /*f640*/  HMMA.16816.F32 R52, R4.reuse, R68, R52 ;  /* 0x000000440434723c */ /* 0x040ff00000001834 */
[----:B------:R-:W-:Y:S01]  /*f650*/  HMMA.16816.F32 R24, R4, R70, R12 ;  /* 0x000000460418723c */ /* 0x000fe2000000180c */
[----:B------:R-:W-:Y:S04]  /*f660*/  LDSM.16.M88.4 R12, [R196+0x4000] ;  /* 0x00400000c40c783b */ /* 0x000fe80000000200 */
[----:B------:R-:W1:Y:S03]  /*f670*/  LDSM.16.M88.4 R68, [R149+0x2000] ;  /* 0x002000009544783b */ /* 0x000e660000000200 */
[C---:B--2---:R-:W-:Y:S08]  /*f680*/  HMMA.16816.F32 R8, R20.reuse, R64, R8 ;  /* 0x000000401408723c */ /* 0x044ff00000001808 */
[C---:B------:R-:W-:Y:S01]  /*f690*/  HMMA.16816.F32 R4, R20.reuse, R66, R28 ;  /* 0x000000421404723c */ /* 0x040fe2000000181c */
[----:B------:R-:W-:Y:S07]  /*f6a0*/  LDSM.16.M88.4 R64, [R208] ;  /* 0x00000000d040783b */ /* 0x000fee0000000200 */
[C---:B------:R-:W-:Y:S08]  /*f6b0*/  HMMA.16816.F32 R32, R20.reuse, R72, R32 ;  /* 0x000000481420723c */ /* 0x040ff00000001820 */
[C---:B------:R-:W-:Y:S01]  /*f6c0*/  HMMA.16816.F32 R36, R20.reuse, R74, R36 ;  /* 0x0000004a1424723c */ /* 0x040fe20000001824 */
[----:B------:R-:W2:Y:S07]  /*f6d0*/  LDSM.16.M88.4 R72, [R149+0x2800] ;  /* 0x002800009548783b */ /* 0x000eae0000000200 */
[C---:B------:R-:W-:Y:S08]  /*f6e0*/  HMMA.16816.F32 R44, R20.reuse, R82, R44 ;  /* 0x00000052142c723c */ /* 0x040ff0000000182c */
[C---:B-1----:R-:W-:Y:S08]  /*f6f0*/  HMMA.16816.F32 R52, R20.reuse, R48, R52 ;  /* 0x000000301434723c */ /* 0x042ff00000001834 */
[C---:B------:R-:W-:Y:S01]  /*f700*/  HMMA.16816.F32 R40, R20.reuse, R80, R40 ;  /* 0x000000501428723c */ /* 0x040fe20000001828 */
[----:B------:R-:W-:Y:S07]  /*f710*/  LDSM.16.M88.4 R80, [R195+0x2800] ;  /* 0x00280000c350783b */ /* 0x000fee0000000200 */
[----:B------:R-:W-:Y:S08]  /*f720*/  HMMA.16816.F32 R28, R20, R50, R24 ;  /* 0x00000032141c723c */ /* 0x000ff00000001818 */
[C---:B----4-:R-:W-:Y:S01]  /*f730*/  HMMA.16816.F32 R24, R16.reuse, R56, R8 ;  /* 0x000000381018723c */ /* 0x050fe20000001808 */
[----:B------:R-:W-:Y:S07]  /*f740*/  LDSM.16.M88.4 R8, [R197+0x4000] ;  /* 0x00400000c508783b */ /* 0x000fee0000000200 */
[C---:B------:R-:W-:Y:S01]  /*f750*/  HMMA.16816.F32 R20, R16.reuse, R58, R4 ;  /* 0x0000003a1014723c */ /* 0x040fe20000001804 */
[----:B------:R-:W1:Y:S07]  /*f760*/  LDSM.16.M88.4 R56, [R149+0x3800] ;  /* 0x003800009538783b */ /* 0x000e6e0000000200 */
[C---:B------:R-:W-:Y:S08]  /*f770*/  HMMA.16816.F32 R4, R16.reuse, R76, R32 ;  /* 0x0000004c1004723c */ /* 0x040ff00000001820 */
[C---:B------:R-:W-:Y:S01]  /*f780*/  HMMA.16816.F32 R36, R16.reuse, R78, R36 ;  /* 0x0000004e1024723c */ /* 0x040fe20000001824 */
[----:B------:R-:W4:Y:S07]  /*f790*/  LDSM.16.M88.4 R76, [R207] ;  /* 0x00000000cf4c783b */ /* 0x000f2e0000000200 */
[C---:B------:R-:W-:Y:S08]  /*f7a0*/  HMMA.16816.F32 R44, R16.reuse, R90, R44 ;  /* 0x0000005a102c723c */ /* 0x040ff0000000182c */
[C---:B------:R-:W-:Y:S08]  /*f7b0*/  HMMA.16816.F32 R52, R16.reuse, R60, R52 ;  /* 0x0000003c1034723c */ /* 0x040ff00000001834 */
[C---:B------:R-:W-:Y:S01]  /*f7c0*/  HMMA.16816.F32 R40, R16.reuse, R88, R40 ;  /* 0x000000581028723c */ /* 0x040fe20000001828 */
[----:B------:R-:W1:Y:S07]  /*f7d0*/  LDSM.16.M88.4 R88, [R206] ;  /* 0x00000000ce58783b */ /* 0x000e6e0000000200 */
        /* <DEDUP_REMOVED lines=21> */
[C---:B------:R-:W-:Y:S08]  /*f930*/  HMMA.16816.F32 R56, R8.reuse, R90, R48 ;  /* 0x0000005a0838723c */ /* 0x040ff00000001830 */
        /* <DEDUP_REMOVED lines=166> */
.L_x_1105:
[----:B--234-:R-:W-:Y:S05]  /*103a0*/  BSYNC B0 ;  /* 0x0000000000007941 */ /* 0x01cfea0003800000 */
.L_x_1104:
[----:B-1----:R-:W2:Y:S04]  /*103b0*/  LDL R0, [R1+0x10] ;  /* 0x0000100001007983 */ /* 0x002ea80000100800 */
[----:B------:R-:W3:Y:S01]  /*103c0*/  LDL R188, [R1+0x8] ;  /* 0x0000080001bc7983 */ /* 0x000ee20000100800 */
[----:B------:R-:W-:-:S03]  /*103d0*/  IMAD.IADD R3, R101, 0x1, -R241 ;  /* 0x0000000165037824 */ /* 0x000fc600078e0af1 */
[----:B------:R-:W-:Y:S04]  /*103e0*/  LDSM.16.MT88.4 R28, [R150] ;  /* 0x00000000961c783b */ /* 0x000fe80000004200 */
[----:B------:R-:W-:Y:S04]  /*103f0*/  LDSM.16.MT88.4 R32, [R194+0x2000] ;  /* 0x00200000c220783b */ /* 0x000fe80000004200 */
[----:B------:R-:W-:Y:S04]  /*10400*/  LDSM.16.MT88.4 R36, [R193+0x2000] ;  /* 0x00200000c124783b */ /* 0x000fe80000004200 */
[----:B------:R-:W0:Y:S01]  /*10410*/  LDGDEPBAR ;  /* 0x00000000000079af */ /* 0x000e220000000000 */
[----:B--2---:R-:W-:-:S04]  /*10420*/  IMAD.IADD R0, R0, 0x1, R249 ;  /* 0x0000000100007824 */ /* 0x004fc800078e02f9 */
[----:B------:R-:W-:-:S05]  /*10430*/  @P4 IMAD.HI.U32 R2, R0, c[0x0][0x2c8], RZ ;  /* 0x0000b20000024a27 */ /* 0x000fca00078e00ff */
[----:B------:R-:W-:-:S05]  /*10440*/  @P4 SHF.R.U32.HI R0, RZ, c[0x0][0x2cc], R2 ;  /* 0x0000b300ff004a19 */ /* 0x000fca0000011602 */
[----:B------:R-:W1:Y:S04]  /*10450*/  SHFL.IDX PT, R2, R0, RZ, 0x1c1f ;  /* 0x001c1fff00027589 */ /* 0x000e6800000e0000 */
[----:B------:R2:W4:Y:S02]  /*10460*/  SHFL.IDX PT, R4, R0, 0x1, 0x1c1f ;  /* 0x003c1f0000047f89 */ /* 0x00052400000e0000 */
[----:B--2---:R-:W-:-:S04]  /*10470*/  IMAD.MOV.U32 R0, RZ, RZ, -0x40 ;  /* 0xffffffc0ff007424 */ /* 0x004fc800078e00ff */
[----:B------:R-:W-:-:S05]  /*10480*/  IMAD R0, R100, R0, 0x1 ;  /* 0x0000000164007424 */ /* 0x000fca00078e0200 */
[----:B------:R-:W-:-:S05]  /*10490*/  IADD3 R0, -R241, R0, R126 ;  /* 0x00000000f1007210 */ /* 0x000fca0007ffe17e */
[----:B---3--:R-:W-:-:S04]  /*104a0*/  IMAD.IADD R0, R0, 0x1, -R188 ;  /* 0x0000000100007824 */ /* 0x008fc800078e0abc */
[C---:B-1----:R-:W-:Y:S02]  /*104b0*/  IMAD.IADD R2, R0.reuse, 0x1, R2 ;  /* 0x0000000100027824 */ /* 0x042fe400078e0202 */
[----:B----4-:R-:W-:-:S03]  /*104c0*/  IMAD.IADD R0, R0, 0x1, R4 ;  /* 0x0000000100007824 */ /* 0x010fc600078e0204 */
[C---:B------:R-:W-:Y:S02]  /*104d0*/  IMNMX R2, R3.reuse, R2, PT ;  /* 0x0000000203027217 */ /* 0x040fe40003800200 */
[----:B------:R-:W-:Y:S02]  /*104e0*/  IMNMX R0, R3, R0, PT ;  /* 0x0000000003007217 */ /* 0x000fe40003800200 */
[C---:B------:R-:W-:Y:S02]  /*104f0*/  ISETP.GT.AND P0, PT, R2.reuse, RZ, PT ;  /* 0x000000ff0200720c */ /* 0x040fe40003f04270 */
[C---:B------:R-:W-:Y:S02]  /*10500*/  ISETP.GT.AND P1, PT, R2.reuse, 0x1, PT ;  /* 0x000000010200780c */ /* 0x040fe40003f24270 */
[----:B------:R-:W-:Y:S02]  /*10510*/  FSEL R6, R81, -INF , P0 ;  /* 0xff80000051067808 */ /* 0x000fe40000000000 */
[----:B------:R-:W-:-:S02]  /*10520*/  ISETP.GT.AND P0, PT, R2, 0x9, PT ;  /* 0x000000090200780c */ /* 0x000fc40003f04270 */
        /* <DEDUP_REMOVED lines=16> */
[----:B------:R-:W-:Y:S02]  /*10630*/  ISETP.GT.AND P2, PT, R2, 0x28, PT ;  /* 0x000000280200780c */ /* 0x000fe40003f44270 */
[----:B------:R-:W-:-:S02]  /*10640*/  FSEL R116, R24, -INF , P0 ;  /* 0xff80000018747808 */ /* 0x000fc40000000000 */
[C---:B------:R-:W-:Y:S02]  /*10650*/  ISETP.GT.AND P1, PT, R2.reuse, 0x30, PT ;  /* 0x000000300200780c */ /* 0x040fe40003f24270 */
[----:B------:R-:W-:Y:S02]  /*10660*/  ISETP.GT.AND P0, PT, R2, 0x31, PT ;  /* 0x000000310200780c */ /* 0x000fe40003f04270 */
[----:B------:R-:W-:Y:S02]  /*10670*/  FMNMX.FTZ R3, R12, R3, !PT ;  /* 0x000000030c037209 */ /* 0x000fe40007810000 */
[----:B------:R-:W-:Y:S02]  /*10680*/  FSEL R104, R25, -INF , P3 ;  /* 0xff80000019687808 */ /* 0x000fe40001800000 */
[----:B------:R-:W-:Y:S02]  /*10690*/  ISETP.GT.AND P3, PT, R2, 0x29, PT ;  /* 0x000000290200780c */ /* 0x000fe40003f64270 */
[----:B------:R-:W-:-:S02]  /*106a0*/  FSEL R124, R18, -INF , P2 ;  /* 0xff800000127c7808 */ /* 0x000fc40001000000 */
[----:B------:R-:W-:Y:S02]  /*106b0*/  FSEL R236, R16, -INF , P1 ;  /* 0xff80000010ec7808 */ /* 0x000fe40000800000 */
[----:B------:R-:W-:Y:S02]  /*106c0*/  ISETP.GT.AND P2, PT, R2, 0x39, PT ;  /* 0x000000390200780c */ /* 0x000fe40003f44270 */
[----:B------:R-:W-:Y:S02]  /*106d0*/  FSEL R244, R10, -INF , P0 ;  /* 0xff8000000af47808 */ /* 0x000fe40000000000 */
[C---:B------:R-:W-:Y:S02]  /*106e0*/  ISETP.GT.AND P1, PT, R0.reuse, RZ, PT ;  /* 0x000000ff0000720c */ /* 0x040fe40003f24270 */
[----:B------:R-:W-:Y:S02]  /*106f0*/  ISETP.GT.AND P0, PT, R0, 0x1, PT ;  /* 0x000000010000780c */ /* 0x000fe40003f04270 */
[----:B------:R-:W-:-:S02]  /*10700*/  FMNMX.FTZ R3, R41, R3, !PT ;  /* 0x0000000329037209 */ /* 0x000fc40007810000 */
[----:B------:R-:W-:Y:S02]  /*10710*/  FSEL R125, R17, -INF , P3 ;  /* 0xff800000117d7808 */ /* 0x000fe40001800000 */
[----:B------:R-:W-:Y:S02]  /*10720*/  ISETP.GT.AND P3, PT, R2, 0x38, PT ;  /* 0x000000380200780c */ /* 0x000fe40003f64270 */
[----:B------:R-:W-:Y:S02]  /*10730*/  FSEL R246, R8, -INF , P2 ;  /* 0xff80000008f67808 */ /* 0x000fe40001000000 */
[----:B------:R-:W-:Y:S02]  /*10740*/  ISETP.GT.AND P2, PT, R0, 0x8, PT ;  /* 0x000000080000780c */ /* 0x000fe40003f44270 */
[----:B------:R-:W-:Y:S02]  /*10750*/  FSEL R8, R80, -INF , P1 ;  /* 0xff80000050087808 */ /* 0x000fe40000800000 */
[----:B------:R-:W-:-:S02]  /*10760*/  FSEL R10, R72, -INF , P0 ;  /* 0xff800000480a7808 */ /* 0x000fc40000000000 */
[----:B------:R-:W-:Y:S02]  /*10770*/  FMNMX.FTZ R3, R42, R3, !PT ;  /* 0x000000032a037209 */ /* 0x000fe40007810000 */
[----:B------:R-:W-:Y:S02]  /*10780*/  FSEL R245, R9, -INF , P3 ;  /* 0xff80000009f57808 */ /* 0x000fe40001800000 */
        /* <DEDUP_REMOVED lines=45> */
[C---:B------:R-:W-:Y:S01]  /*10a60*/  ISETP.GT.AND P1, PT, R0.reuse, 0x38, PT ;  /* 0x000000380000780c */ /* 0x040fe20003f24270 */
        /* <DEDUP_REMOVED lines=59> */
[----:B------:R-:W5:Y:S07]  /*10e20*/  LDSM.16.MT88.4 R8, [R193+0x4000] ;  /* 0x00400000c108783b */ /* 0x000f6e0000004200 */
[----:B------:R-:W-:Y:S01]  /*10e30*/  HMMA.16816.F32 R112, R4, R16, RZ ;  /* 0x000000100470723c */ /* 0x000fe200000018ff */
[----:B-1----:R-:W-:-:S07]  /*10e40*/  FFMA.FTZ R3, R47, c[0x0][0x2d0], -R2 ;  /* 0x0000b4002f037a23 */ /* 0x002fce0000010802 */
        /* <DEDUP_REMOVED lines=10> */
[----:B------:R-:W-:Y:S01]  /*10ef0*/  LDSM.16.MT88.4 R28, [R194+0x800] ;  /* 0x00080000c21c783b */ /* 0x000fe20000004200 */
[----:B--2---:R-:W-:-:S06]  /*10f00*/  FFMA.FTZ R3, R43, c[0x0][0x2d0], -R0 ;  /* 0x0000b4002b037a23 */ /* 0x004fcc0000010800 */
[C---:B------:R-:W-:Y:S01]  /*10f10*/  HMMA.16816.F32 R56, R4.reuse, R32, RZ ;  /* 0x000000200438723c */ /* 0x040fe200000018ff */
[----:B------:R2:W1:Y:S07]  /*10f20*/  MUFU.EX2 R252, R3 ;  /* 0x0000000300fc7308 */ /* 0x00046e0000000800 */
[C---:B------:R-:W-:Y:S01]  /*10f30*/  HMMA.16816.F32 R52, R4.reuse, R34, RZ ;  /* 0x000000220434723c */ /* 0x040fe200000018ff */
[----:B------:R-:W1:Y:S07]  /*10f40*/  LDSM.16.MT88.4 R32, [R151+0x800] ;  /* 0x000800009720783b */ /* 0x000e6e0000004200 */
[----:B---3--:R-:W-:Y:S01]  /*10f50*/  HMMA.16816.F32 R96, R4, R20, RZ ;  /* 0x000000140460723c */ /* 0x008fe200000018ff */
[----:B--2---:R-:W-:-:S04]  /*10f60*/  FFMA.FTZ R3, R45, c[0x0][0x2d0], -R0 ;  /* 0x0000b4002d037a23 */ /* 0x004fc80000010800 */
[----:B------:R2:W-:Y:S03]  /*10f70*/  MUFU.EX2 R250, R3 ;  /* 0x0000000300fa7308 */ /* 0x0005e60000000800 */
[C---:B------:R-:W-:Y:S01]  /*10f80*/  HMMA.16816.F32 R128, R4.reuse, R22, RZ ;  /* 0x000000160480723c */ /* 0x040fe200000018ff */
[----:B------:R-:W3:Y:S07]  /*10f90*/  LDSM.16.MT88.4 R20, [R193+0x800] ;  /* 0x00080000c114783b */ /* 0x000eee0000004200 */
[----:B----4-:R-:W-:Y:S01]  /*10fa0*/  HMMA.16816.F32 R136, R4, R12, RZ ;  /* 0x0000000c0488723c */ /* 0x010fe200000018ff */
[----:B--2---:R-:W-:-:S07]  /*10fb0*/  FFMA.FTZ R3, R44, c[0x0][0x2d0], -R0 ;  /* 0x0000b4002c037a23 */ /* 0x004fce0000010800 */
[C---:B------:R-:W-:Y:S01]  /*10fc0*/  HMMA.16816.F32 R156, R4.reuse, R14, RZ ;  /* 0x0000000e049c723c */ /* 0x040fe200000018ff */
[----:B------:R-:W2:Y:S01]  /*10fd0*/  LDSM.16.MT88.4 R12, [R151+0x2800] ;  /* 0x00280000970c783b */ /* 0x000ea20000004200 */
[----:B------:R4:W1:Y:S06]  /*10fe0*/  MUFU.EX2 R189, R3 ;  /* 0x0000000300bd7308 */ /* 0x00086c0000000800 */
[C---:B-----5:R-:W-:Y:S08]  /*10ff0*/  HMMA.16816.F32 R160, R4.reuse, R8, RZ ;  /* 0x0000000804a0723c */ /* 0x060ff000000018ff */
[----:B------:R-:W-:Y:S01]  /*11000*/  HMMA.16816.F32 R152, R4, R10, RZ ;  /* 0x0000000a0498723c */ /* 0x000fe200000018ff */
[----:B------:R-:W5:Y:S01]  /*11010*/  LDSM.16.MT88.4 R8, [R194+0x2800] ;  /* 0x00280000c208783b */ /* 0x000f620000004200 */
[----:B----4-:R-:W-:-:S04]  /*11020*/  FFMA.FTZ R3, R104, c[0x0][0x2d0], -R2 ;  /* 0x0000b40068037a23 */ /* 0x010fc80000010802 */
[----:B------:R4:W-:Y:S02]  /*11030*/  MUFU.EX2 R224, R3 ;  /* 0x0000000300e07308 */ /* 0x0009e40000000800 */
[C---:B------:R-:W-:Y:S08]  /*11040*/  HMMA.16816.F32 R48, R4.reuse, R36, RZ ;  /* 0x000000240430723c */ /* 0x040ff000000018ff */
[----:B------:R-:W-:Y:S01]  /*11050*/  HMMA.16816.F32 R36, R4, R38, RZ ;  /* 0x000000260424723c */ /* 0x000fe200000018ff */
[----:B----4-:R-:W-:-:S07]  /*11060*/  FFMA.FTZ R3, R116, c[0x0][0x2d0], -R2 ;  /* 0x0000b40074037a23 */ /* 0x010fce0000010802 */
[C---:B-1----:R-:W-:Y:S01]  /*11070*/  HMMA.16816.F32 R40, R4.reuse, R16, RZ ;  /* 0x000000100428723c */ /* 0x042fe200000018ff */
[----:B------:R1:W4:Y:S07]  /*11080*/  MUFU.EX2 R215, R3 ;  /* 0x0000000300d77308 */ /* 0x00032e0000000800 */
        /* <DEDUP_REMOVED lines=10> */
[----:B------:R-:W2:Y:S01]  /*11130*/  LDSM.16.MT88.4 R24, [R193+0x2800] ;  /* 0x00280000c118783b */ /* 0x000ea20000004200 */
[----:B-1----:R-:W-:-:S04]  /*11140*/  FFMA.FTZ R3, R125, c[0x0][0x2d0], -R2 ;  /* 0x0000b4007d037a23 */ /* 0x002fc80000010802 */
[----:B------:R1:W-:Y:S01]  /*11150*/  MUFU.EX2 R213, R3 ;  /* 0x0000000300d57308 */ /* 0x0003e20000000800 */
[----:B------:R-:W-:Y:S01]  /*11160*/  IMAD.MOV.U32 R71, RZ, RZ, R167 ;  /* 0x000000ffff477224 */ /* 0x000fe200078e00a7 */
[----:B------:R-:W-:Y:S01]  /*11170*/  HMMA.16816.F32 R180, R4, R34, R92 ;  /* 0x0000002204b4723c */ /* 0x000fe2000000185c */
[----:B------:R-:W-:Y:S02]  /*11180*/  IMAD.MOV.U32 R70, RZ, RZ, R166 ;  /* 0x000000ffff467224 */ /* 0x000fe400078e00a6 */
[----:B------:R-:W-:Y:S02]  /*11190*/  IMAD.MOV.U32 R69, RZ, RZ, R165 ;  /* 0x000000ffff457224 */ /* 0x000fe400078e00a5 */
[----:B------:R-:W-:-:S03]  /*111a0*/  IMAD.MOV.U32 R68, RZ, RZ, R164 ;  /* 0x000000ffff447224 */ /* 0x000fc600078e00a4 */
[----:B------:R-:W-:Y:S01]  /*111b0*/  HMMA.16816.F32 R120, R4, R28, R120 ;  /* 0x0000001c0478723c */ /* 0x000fe20000001878 */
[----:B-1----:R-:W-:-:S07]  /*111c0*/  FFMA.FTZ R3, R105, c[0x0][0x2d0], -R0 ;  /* 0x0000b40069037a23 */ /* 0x002fce0000010800 */
        /* <DEDUP_REMOVED lines=8> */
[C---:B-----5:R-:W-:Y:S08]  /*11250*/  HMMA.16816.F32 R84, R4.reuse, R8, R56 ;  /* 0x000000080454723c */ /* 0x060ff00000001838 */
[C---:B------:R-:W-:Y:S01]  /*11260*/  HMMA.16816.F32 R64, R4.reuse, R10, R52 ;  /* 0x0000000a0440723c */ /* 0x040fe20000001834 */
[----:B------:R-:W5:Y:S07]  /*11270*/  LDSM.16.MT88.4 R8, [R193+0x4800] ;  /* 0x00480000c108783b */ /* 0x000f6e0000004200 */
[C---:B------:R-:W-:Y:S08]  /*11280*/  HMMA.16816.F32 R52, R4.reuse, R24, R48 ;  /* 0x000000180434723c */ /* 0x040ff00000001830 */
[C---:B------:R-:W-:Y:S01]  /*11290*/  HMMA.16816.F32 R56, R4.reuse, R26, R36 ;  /* 0x0000001a0438723c */ /* 0x040fe20000001824 */
[----:B------:R-:W4:Y:S07]  /*112a0*/  LDSM.16.MT88.4 R24, [R194+0x1000] ;  /* 0x00100000c218783b */ /* 0x000f2e0000004200 */
[C---:B-1----:R-:W-:Y:S07]  /*112b0*/  HMMA.16816.F32 R36, R4.reuse, R30, R128 ;  /* 0x0000001e0424723c */ /* 0x042fee0000001880 */
[----:B------:R-:W-:Y:S01]  /*112c0*/  IMAD.MOV.U32 R129, RZ, RZ, R141 ;  /* 0x000000ffff817224 */ /* 0x000fe200078e008d */
[----:B---3--:R-:W-:Y:S01]  /*112d0*/  HMMA.16816.F32 R44, R4, R20, R40 ;  /* 0x00000014042c723c */ /* 0x008fe20000001828 */
[----:B------:R1:W-:Y:S01]  /*112e0*/  MUFU.EX2 R141, R3 ;  /* 0x00000003008d7308 */ /* 0x0003e20000000800 */
[----:B------:R-:W-:-:S02]  /*112f0*/  IMAD.MOV.U32 R128, RZ, RZ, R140 ;  /* 0x000000ffff807224 */ /* 0x000fc400078e008c */
[----:B------:R-:W-:Y:S02]  /*11300*/  IMAD.MOV.U32 R130, RZ, RZ, R127 ;  /* 0x000000ffff827224 */ /* 0x000fe400078e007f */
[----:B------:R-:W-:Y:S02]  /*11310*/  IMAD.MOV.U32 R131, RZ, RZ, R190 ;  /* 0x000000ffff837224 */ /* 0x000fe400078e00be */
[C---:B------:R-:W-:Y:S01]  /*11320*/  HMMA.16816.F32 R48, R4.reuse, R28, R96 ;  /* 0x0000001c0430723c */ /* 0x040fe20000001860 */
[----:B------:R-:W-:Y:S06]  /*11330*/  LDSM.16.MT88.4 R28, [R151+0x1000] ;  /* 0x00100000971c783b */ /* 0x000fec0000004200 */
[----:B------:R-:W-:Y:S01]  /*11340*/  IMAD.MOV.U32 R99, RZ, RZ, R70 ;  /* 0x000000ffff637224 */ /* 0x000fe200078e0046 */
[----:B--2---:R-:W-:Y:S01]  /*11350*/  HMMA.16816.F32 R40, R4, R12, R136 ;  /* 0x0000000c0428723c */ /* 0x004fe20000001888 */
[----:B-1----:R-:W-:-:S02]  /*11360*/  FFMA.FTZ R3, R117, c[0x0][0x2d0], -R0 ;  /* 0x0000b40075037a23 */ /* 0x002fc40000010800 */
[----:B------:R-:W-:Y:S02]  /*11370*/  IMAD.MOV.U32 R97, RZ, RZ, R223 ;  /* 0x000000ffff617224 */ /* 0x000fe400078e00df */
[----:B------:R1:W2:Y:S01]  /*11380*/  MUFU.EX2 R140, R3 ;  /* 0x00000003008c7308 */ /* 0x0002a20000000800 */
[----:B------:R-:W-:Y:S02]  /*11390*/  IMAD.MOV.U32 R98, RZ, RZ, R222 ;  /* 0x000000ffff627224 */ /* 0x000fe400078e00de */
[----:B------:R-:W-:Y:S01]  /*113a0*/  HMMA.16816.F32 R216, R4, R16, R108 ;  /* 0x0000001004d8723c */ /* 0x000fe2000000186c */
[----:B------:R-:W-:Y:S02]  /*113b0*/  IMAD.MOV.U32 R139, RZ, RZ, R68 ;  /* 0x000000ffff8b7224 */ /* 0x000fe400078e0044 */
[----:B------:R-:W-:Y:S02]  /*113c0*/  IMAD.MOV.U32 R138, RZ, RZ, R69 ;  /* 0x000000ffff8a7224 */ /* 0x000fe400078e0045 */
[----:B------:R-:W-:-:S02]  /*113d0*/  IMAD.MOV.U32 R137, RZ, RZ, R71 ;  /* 0x000000ffff897224 */ /* 0x000fc400078e0047 */
[----:B------:R-:W-:Y:S01]  /*113e0*/  IMAD.MOV.U32 R136, RZ, RZ, R221 ;  /* 0x000000ffff887224 */ /* 0x000fe200078e00dd */
[----:B------:R-:W-:Y:S01]  /*113f0*/  HMMA.16816.F32 R112, R4, R18, R80 ;  /* 0x000000120470723c */ /* 0x000fe20000001850 */
[----:B------:R-:W3:Y:S01]  /*11400*/  LDSM.16.MT88.4 R16, [R150+0x1000] ;  /* 0x001000009610783b */ /* 0x000ee20000004200 */
[----:B------:R-:W-:Y:S02]  /*11410*/  IMAD.MOV.U32 R96, RZ, RZ, R220 ;  /* 0x000000ffff607224 */ /* 0x000fe400078e00dc */
[----:B-1----:R-:W-:-:S04]  /*11420*/  FFMA.FTZ R3, R118, c[0x0][0x2d0], -R0 ;  /* 0x0000b40076037a23 */ /* 0x002fc80000010800 */
[C---:B------:R-:W-:Y:S01]  /*11430*/  HMMA.16816.F32 R68, R4.reuse, R14, R156 ;  /* 0x0000000e0444723c */ /* 0x040fe2000000189c */
[----:B------:R-:W1:Y:S01]  /*11440*/  LDSM.16.MT88.4 R12, [R193+0x1000] ;  /* 0x00100000c10c783b */ /* 0x000e620000004200 */
[----:B------:R2:W-:Y:S05]  /*11450*/  MUFU.EX2 R105, R3 ;  /* 0x0000000300697308 */ /* 0x0005ea0000000800 */
[----:B------:R-:W-:Y:S01]  /*11460*/  IMAD.MOV.U32 R156, RZ, RZ, R126 ;  /* 0x000000ffff9c7224 */ /* 0x000fe200078e007e */
[----:B------:R-:W-:Y:S01]  /*11470*/  HMMA.16816.F32 R164, R4, R32, R60 ;  /* 0x0000002004a4723c */ /* 0x000fe2000000183c */
[----:B------:R-:W-:Y:S02]  /*11480*/  IMAD.MOV.U32 R159, RZ, RZ, R191 ;  /* 0x000000ffff9f7224 */ /* 0x000fe400078e00bf */
[----:B------:R-:W-:-:S02]  /*11490*/  IMAD.MOV.U32 R158, RZ, RZ, R189 ;  /* 0x000000ffff9e7224 */ /* 0x000fc400078e00bd */
[----:B------:R-:W-:-:S03]  /*114a0*/  IMAD.MOV.U32 R157, RZ, RZ, R188 ;  /* 0x000000ffff9d7224 */ /* 0x000fc600078e00bc */
[----:B-----5:R-:W-:Y:S01]  /*114b0*/  HMMA.16816.F32 R72, R4, R8, R160 ;  /* 0x000000080448723c */ /* 0x020fe200000018a0 */
[----:B--2---:R-:W-:-:S04]  /*114c0*/  FFMA.FTZ R3, R119, c[0x0][0x2d0], -R0 ;  /* 0x0000b40077037a23 */ /* 0x004fc80000010800 */
[----:B------:R2:W5:Y:S03]  /*114d0*/  MUFU.EX2 R104, R3 ;  /* 0x0000000300687308 */ /* 0x0005660000000800 */
[C---:B------:R-:W-:Y:S01]  /*114e0*/  HMMA.16816.F32 R60, R4.reuse, R10, R152 ;  /* 0x0000000a043c723c */ /* 0x040fe20000001898 */
[----:B------:R-:W1:Y:S07]  /*114f0*/  LDSM.16.MT88.4 R8, [R150+0x3000] ;  /* 0x003000009608783b */ /* 0x000e6e0000004200 */
[----:B------:R-:W-:Y:S01]  /*11500*/  HMMA.16816.F32 R32, R4, R22, R132 ;  /* 0x000000160420723c */ /* 0x000fe20000001884 */
[----:B------:R-:W-:Y:S01]  /*11510*/  LDSM.16.MT88.4 R20, [R194+0x3000] ;  /* 0x00300000c214783b */ /* 0x000fe20000004200 */
[----:B--2---:R-:W-:-:S05]  /*11520*/  FFMA.FTZ R3, R236, c[0x0][0x2d0], -R2 ;  /* 0x0000b400ec037a23 */ /* 0x004fca0000010802 */
[----:B----4-:R-:W-:Y:S01]  /*11530*/  F2FP.PACK_AB R4, R215, R224 ;  /* 0x000000e0d704723e */ /* 0x010fe200000000ff */
[----:B------:R-:W-:Y:S01]  /*11540*/  IMAD.MOV.U32 R236, RZ, RZ, R156 ;  /* 0x000000ffffec7224 */ /* 0x000fe200078e009c */
[----:B------:R-:W-:Y:S02]  /*11550*/  F2FP.PACK_AB R5, R140, R141 ;  /* 0x0000008d8c05723e */ /* 0x000fe400000000ff */
[----:B------:R-:W-:Y:S02]  /*11560*/  F2FP.PACK_AB R6, R213, R214 ;  /* 0x000000d6d506723e */ /* 0x000fe400000000ff */
[----:B-----5:R-:W-:-:S07]  /*11570*/  F2FP.PACK_AB R7, R104, R105 ;  /* 0x000000696807723e */ /* 0x020fce00000000ff */
[C---:B------:R-:W-:Y:S01]  /*11580*/  HMMA.16816.F32 R124, R4.reuse, R24, R120 ;  /* 0x00000018047c723c */ /* 0x040fe20000001878 */
[----:B------:R-:W-:Y:S07]  /*11590*/  LDSM.16.MT88.4 R120, [R151+0x1800] ;  /* 0x001800009778783b */ /* 0x000fee0000004200 */
[C---:B------:R-:W-:Y:S01]  /*115a0*/  HMMA.16816.F32 R80, R4.reuse, R26, R176 ;  /* 0x0000001a0450723c */ /* 0x040fe200000018b0 */
[----:B------:R-:W2:Y:S07]  /*115b0*/  LDSM.16.MT88.4 R24, [R193+0x3000] ;  /* 0x00300000c118783b */ /* 0x000eae0000004200 */
[C---:B---3--:R-:W-:Y:S08]  /*115c0*/  HMMA.16816.F32 R108, R4.reuse, R16, R168 ;  /* 0x00000010046c723c */ /* 0x048ff000000018a8 */
[C---:B------:R-:W-:Y:S01]  /*115d0*/  HMMA.16816.F32 R76, R4.reuse, R18, R76 ;  /* 0x00000012044c723c */ /* 0x040fe2000000184c */
[----:B------:R-:W3:Y:S07]  /*115e0*/  LDSM.16.MT88.4 R16, [R151+0x3000] ;  /* 0x003000009710783b */ /* 0x000eee0000004200 */
[C---:B-1----:R-:W-:Y:S08]  /*115f0*/  HMMA.16816.F32 R132, R4.reuse, R12, R184 ;  /* 0x0000000c0484723c */ /* 0x042ff000000018b8 */
[C---:B------:R-:W-:Y:S01]  /*11600*/  HMMA.16816.F32 R172, R4.reuse, R14, R172 ;  /* 0x0000000e04ac723c */ /* 0x040fe200000018ac */
[----:B------:R-:W1:Y:S07]  /*11610*/  LDSM.16.MT88.4 R12, [R150+0x5000] ;  /* 0x00500000960c783b */ /* 0x000e6e0000004200 */
[C---:B------:R-:W-:Y:S08]  /*11620*/  HMMA.16816.F32 R216, R4.reuse, R8, R216 ;  /* 0x0000000804d8723c */ /* 0x040ff000000018d8 */
[C---:B------:R-:W-:Y:S01]  /*11630*/  HMMA.16816.F32 R220, R4.reuse, R10, R112 ;  /* 0x0000000a04dc723c */ /* 0x040fe20000001870 */
[----:B------:R-:W4:Y:S04]  /*11640*/  LDSM.16.MT88.4 R8, [R151+0x5000] ;  /* 0x005000009708783b */ /* 0x000f280000004200 */
[----:B------:R-:W-:Y:S03]  /*11650*/  LDSM.16.MT88.4 R112, [R150+0x1800] ;  /* 0x001800009670783b */ /* 0x000fe60000004200 */
[C---:B--2---:R-:W-:Y:S01]  /*11660*/  HMMA.16816.F32 R176, R4.reuse, R24, R52 ;  /* 0x0000001804b0723c */ /* 0x044fe20000001834 */
[----:B------:R2:W-:Y:S06]  /*11670*/  MUFU.EX2 R24, R3 ;  /* 0x0000000300187308 */ /* 0x0005ec0000000800 */
[----:B------:R-:W-:Y:S01]  /*11680*/  IMAD.MOV.U32 R25, RZ, RZ, R139 ;  /* 0x000000ffff197224 */ /* 0x000fe200078e008b */
[C---:B------:R-:W-:Y:S01]  /*11690*/  HMMA.16816.F32 R168, R4.reuse, R26, R56 ;  /* 0x0000001a04a8723c */ /* 0x040fe20000001838 */
[----:B------:R-:W-:Y:S06]  /*116a0*/  LDSM.16.MT88.4 R56, [R194+0x3800] ;  /* 0x00380000c238783b */ /* 0x000fec0000004200 */
[----:B------:R-:W-:Y:S01]  /*116b0*/  IMAD.MOV.U32 R27, RZ, RZ, R157 ;  /* 0x000000ffff1b7224 */ /* 0x000fe200078e009d */
[----:B---3--:R-:W-:Y:S01]  /*116c0*/  HMMA.16816.F32 R188, R4, R16, R92 ;  /* 0x0000001004bc723c */ /* 0x008fe2000000185c */
[----:B--2---:R-:W-:-:S02]  /*116d0*/  FFMA.FTZ R3, R244, c[0x0][0x2d0], -R2 ;  /* 0x0000b400f4037a23 */ /* 0x004fc40000010802 */
[----:B------:R-:W-:Y:S02]  /*116e0*/  IMAD.MOV.U32 R26, RZ, RZ, R158 ;  /* 0x000000ffff1a7224 */ /* 0x000fe400078e009e */
[----:B------:R-:W-:-:S03]  /*116f0*/  IMAD.MOV.U32 R244, RZ, RZ, R159 ;  /* 0x000000fffff47224 */ /* 0x000fc600078e009f */
[C---:B------:R-:W-:Y:S01]  /*11700*/  HMMA.16816.F32 R88, R4.reuse, R18, R88 ;  /* 0x000000120458723c */ /* 0x040fe20000001858 */
[----:B------:R-:W2:Y:S07]  /*11710*/  LDSM.16.MT88.4 R16, [R194+0x5000] ;  /* 0x00500000c210783b */ /* 0x000eae0000004200 */
[C---:B------:R-:W-:Y:S08]  /*11720*/  HMMA.16816.F32 R116, R4.reuse, R28, R164 ;  /* 0x0000001c0474723c */ /* 0x040ff000000018a4 */
[C---:B-1----:R-:W-:Y:S01]  /*11730*/  HMMA.16816.F32 R156, R4.reuse, R12, R48 ;  /* 0x0000000c049c723c */ /* 0x042fe20000001830 */
[----:B------:R-:W-:Y:S07]  /*11740*/  LDSM.16.MT88.4 R48, [R151+0x3800] ;  /* 0x003800009730783b */ /* 0x000fee0000004200 */
[C---:B------:R-:W-:Y:S01]  /*11750*/  HMMA.16816.F32 R92, R4.reuse, R14, R36 ;  /* 0x0000000e045c723c */ /* 0x040fe20000001824 */
[----:B------:R-:W1:Y:S07]  /*11760*/  LDSM.16.MT88.4 R12, [R193+0x5000] ;  /* 0x00500000c10c783b */ /* 0x000e6e0000004200 */
[C---:B------:R-:W-:Y:S08]  /*11770*/  HMMA.16816.F32 R28, R4.reuse, R30, R180 ;  /* 0x0000001e041c723c */ /* 0x040ff000000018b4 */
[C---:B------:R-:W-:Y:S01]  /*11780*/  HMMA.16816.F32 R180, R4.reuse, R22, R64 ;  /* 0x0000001604b4723c */ /* 0x040fe20000001840 */
[----:B------:R3:W5:Y:S01]  /*11790*/  MUFU.EX2 R23, R3 ;  /* 0x0000000300177308 */ /* 0x0007620000000800 */
[----:B------:R-:W-:Y:S06]  /*117a0*/  LDSM.16.MT88.4 R64, [R193+0x3800] ;  /* 0x00380000c140783b */ /* 0x000fec0000004200 */
[C---:B------:R-:W-:Y:S08]  /*117b0*/  HMMA.16816.F32 R184, R4.reuse, R20, R84 ;  /* 0x0000001404b8723c */ /* 0x040ff00000001854 */
[----:B----4-:R-:W-:Y:S01]  /*117c0*/  HMMA.16816.F32 R32, R4, R10, R32 ;  /* 0x0000000a0420723c */ /* 0x010fe20000001820 */
[----:B---3--:R-:W-:-:S02]  /*117d0*/  FFMA.FTZ R3, R245, c[0x0][0x2d0], -R2 ;  /* 0x0000b400f5037a23 */ /* 0x008fc40000010802 */
[----:B------:R-:W-:Y:S02]  /*117e0*/  FFMA.FTZ R2, R246, c[0x0][0x2d0], -R2 ;  /* 0x0000b400f6027a23 */ /* 0x000fe40000010802 */
[----:B------:R3:W-:Y:S01]  /*117f0*/  MUFU.EX2 R22, R3 ;  /* 0x0000000300167308 */ /* 0x0007e20000000800 */
[----:B------:R-:W-:Y:S02]  /*11800*/  IMAD.MOV.U32 R246, RZ, RZ, R138 ;  /* 0x000000fffff67224 */ /* 0x000fe400078e008a */
[----:B------:R-:W-:Y:S01]  /*11810*/  IMAD.MOV.U32 R11, RZ, RZ, R129 ;  /* 0x000000ffff0b7224 */ /* 0x000fe200078e0081 */
[----:B------:R-:W-:Y:S01]  /*11820*/  HMMA.16816.F32 R84, R4, R8, R44 ;  /* 0x000000080454723c */ /* 0x000fe2000000182c */
[----:B------:R-:W-:-:S03]  /*11830*/  IMAD.MOV.U32 R245, RZ, RZ, R136 ;  /* 0x000000fffff57224 */ /* 0x000fc600078e0088 */
[----:B------:R4:W1:Y:S04]  /*11840*/  MUFU.EX2 R21, R2 ;  /* 0x0000000200157308 */ /* 0x0008680000000800 */
[----:B--2---:R-:W-:Y:S01]  /*11850*/  HMMA.16816.F32 R152, R4, R16, R40 ;  /* 0x000000100498723c */ /* 0x004fe20000001828 */
[----:B------:R-:W-:Y:S01]  /*11860*/  LDSM.16.MT88.4 R40, [R150+0x3800] ;  /* 0x003800009628783b */ /* 0x000fe20000004200 */
[----:B---3--:R-:W-:-:S03]  /*11870*/  IMAD.MOV.U32 R3, RZ, RZ, R137 ;  /* 0x000000ffff037224 */ /* 0x008fc600078e0089 */
[----:B------:R-:W-:Y:S03]  /*11880*/  LDSM.16.MT88.4 R136, [R193+0x1800] ;  /* 0x00180000c188783b */ /* 0x000fe60000004200 */
[C---:B------:R-:W-:Y:S01]  /*11890*/  HMMA.16816.F32 R16, R4.reuse, R18, R68 ;  /* 0x000000120410723c */ /* 0x040fe20000001844 */
[----:B----4-:R-:W-:Y:S02]  /*118a0*/  FFMA.FTZ R2, R225, c[0x0][0x2d0], -R0 ;  /* 0x0000b400e1027a23 */ /* 0x010fe40000010800 */
[----:B------:R-:W-:Y:S02]  /*118b0*/  IMAD.MOV.U32 R225, RZ, RZ, R128 ;  /* 0x000000ffffe17224 */ /* 0x000fe400078e0080 */
[----:B------:R2:W-:Y:S03]  /*118c0*/  MUFU.EX2 R20, R2 ;  /* 0x0000000200147308 */ /* 0x0005e60000000800 */
[C---:B-1----:R-:W-:Y:S01]  /*118d0*/  HMMA.16816.F32 R164, R4.reuse, R12, R72 ;  /* 0x0000000c04a4723c */ /* 0x042fe20000001848 */
[----:B------:R-:W-:Y:S07]  /*118e0*/  LDSM.16.MT88.4 R72, [R150+0x5800] ;  /* 0x005800009648783b */ /* 0x000fee0000004200 */
[----:B------:R-:W-:Y:S01]  /*118f0*/  HMMA.16816.F32 R160, R4, R14, R60 ;  /* 0x0000000e04a0723c */ /* 0x000fe2000000183c */
[----:B------:R-:W-:Y:S01]  /*11900*/  LDSM.16.MT88.4 R12, [R193+0x5800] ;  /* 0x00580000c10c783b */ /* 0x000fe20000004200 */
[----:B--2---:R-:W-:-:S02]  /*11910*/  FFMA.FTZ R2, R228, c[0x0][0x2d0], -R0 ;  /* 0x0000b400e4027a23 */ /* 0x004fc40000010800 */
[----:B------:R-:W-:Y:S02]  /*11920*/  IMAD.MOV.U32 R228, RZ, RZ, R130 ;  /* 0x000000ffffe47224 */ /* 0x000fe400078e0082 */
[----:B------:R1:W2:Y:S01]  /*11930*/  MUFU.EX2 R10, R2 ;  /* 0x00000002000a7308 */ /* 0x0002a20000000800 */
[----:B------:R-:W-:Y:S02]  /*11940*/  IMAD.MOV.U32 R7, RZ, RZ, R99 ;  /* 0x000000ffff077224 */ /* 0x000fe400078e0063 */
[----:B------:R-:W-:-:S04]  /*11950*/  @P4 IMAD.HI.U32 R4, R249, c[0x0][0x2c8], RZ ;  /* 0x0000b200f9044a27 */ /* 0x000fc800078e00ff */
[--C-:B-1----:R-:W-:Y:S02]  /*11960*/  FFMA.FTZ R2, R229, c[0x0][0x2d0], -R0.reuse ;  /* 0x0000b400e5027a23 */ /* 0x102fe40000010800 */
[----:B------:R-:W-:Y:S02]  /*11970*/  IMAD.MOV.U32 R229, RZ, RZ, R131 ;  /* 0x000000ffffe57224 */ /* 0x000fe400078e0083 */
[----:B------:R-:W1:Y:S01]  /*11980*/  LDSM.16.MT88.4 R128, [R194+0x1800] ;  /* 0x00180000c280783b */ /* 0x000e620000004200 */
[----:B------:R-:W-:Y:S01]  /*11990*/  FFMA.FTZ R0, R237, c[0x0][0x2d0], -R0 ;  /* 0x0000b400ed007a23 */ /* 0x000fe20000010800 */
[----:B------:R3:W-:Y:S01]  /*119a0*/  MUFU.EX2 R9, R2 ;  /* 0x0000000200097308 */ /* 0x0007e20000000800 */
[----:B------:R-:W-:Y:S01]  /*119b0*/  IMAD.MOV.U32 R237, RZ, RZ, R96 ;  /* 0x000000ffffed7224 */ /* 0x000fe200078e0060 */
[----:B-----5:R-:W-:-:S06]  /*119c0*/  F2FP.PACK_AB R96, R23, R24 ;  /* 0x000000181760723e */ /* 0x020fcc00000000ff */
[----:B------:R4:W5:Y:S01]  /*119d0*/  MUFU.EX2 R8, R0 ;  /* 0x0000000000087308 */ /* 0x0009620000000800 */
[----:B---3--:R-:W-:Y:S01]  /*119e0*/  IMAD.MOV.U32 R2, RZ, RZ, R98 ;  /* 0x000000ffff027224 */ /* 0x008fe200078e0062 */
[----:B------:R-:W-:-:S03]  /*119f0*/  F2FP.PACK_AB R98, R21, R22 ;  /* 0x000000161562723e */ /* 0x000fc600000000ff */
[----:B------:R-:W-:Y:S02]  /*11a00*/  FADD.FTZ R2, R2, R7 ;  /* 0x0000000702027221 */ /* 0x000fe40000010000 */
[----:B----4-:R-:W-:Y:S01]  /*11a10*/  IMAD.MOV.U32 R0, RZ, RZ, R97 ;  /* 0x000000ffff007224 */ /* 0x010fe200078e0061 */
[----:B--2---:R-:W-:Y:S01]  /*11a20*/  F2FP.PACK_AB R97, R10, R20 ;  /* 0x000000140a61723e */ /* 0x004fe200000000ff */
[----:B------:R-:W-:Y:S01]  /*11a30*/  FADD.FTZ R2, R229, R2 ;  /* 0x00000002e5027221 */ /* 0x000fe20000010000 */
[----:B-----5:R-:W-:Y:S01]  /*11a40*/  F2FP.PACK_AB R99, R8, R9 ;  /* 0x000000090863723e */ /* 0x020fe200000000ff */
        /* <DEDUP_REMOVED lines=9> */
[----:B-1----:R-:W-:Y:S01]  /*11ae0*/  HMMA.16816.F32 R124, R96, R128, R124 ;  /* 0x00000080607c723c */ /* 0x002fe2000000187c */
[----:B------:R-:W-:-:S02]  /*11af0*/  FADD.FTZ R2, R252, R0 ;  /* 0x00000000fc027221 */ /* 0x000fc40000010000 */
[----:B------:R-:W-:Y:S01]  /*11b00*/  IMAD.MOV.U32 R0, RZ, RZ, R249 ;  /* 0x000000ffff007224 */ /* 0x000fe200078e00f9 */
[----:B------:R-:W-:Y:S01]  /*11b10*/  @P4 SHF.R.U32.HI R0, RZ, c[0x0][0x2cc], R4 ;  /* 0x0000b300ff004a19 */ /* 0x000fe20000011604 */
[----:B------:R-:W-:Y:S02]  /*11b20*/  FADD.FTZ R2, R250, R2 ;  /* 0x00000002fa027221 */ /* 0x000fe40000010000 */
[----:B------:R-:W-:Y:S01]  /*11b30*/  FADD.FTZ R3, R244, R3 ;  /* 0x00000003f4037221 */ /* 0x000fe20000010000 */
[C---:B------:R-:W-:Y:S01]  /*11b40*/  HMMA.16816.F32 R128, R96.reuse, R130, R80 ;  /* 0x000000826080723c */ /* 0x040fe20000001850 */
[----:B------:R-:W1:Y:S01]  /*11b50*/  LDSM.16.MT88.4 R80, [R151+0x5800] ;  /* 0x005800009750783b */ /* 0x000e620000004200 */
[----:B------:R-:W-:Y:S01]  /*11b60*/  FADD.FTZ R2, R26, R2 ;  /* 0x000000021a027221 */ /* 0x000fe20000010000 */
[----:B------:R-:W-:Y:S01]  /*11b70*/  IADD3 R0, R0, R236, -R27 ;  /* 0x000000ec00007210 */ /* 0x000fe20007ffe81b */
[----:B------:R-:W-:Y:S02]  /*11b80*/  FADD.FTZ R3, R224, R3 ;  /* 0x00000003e0037221 */ /* 0x000fe40000010000 */
[----:B------:R-:W-:Y:S01]  /*11b90*/  FADD.FTZ R2, R141, R2 ;  /* 0x000000028d027221 */ /* 0x000fe20000010000 */
[----:B------:R-:W-:Y:S01]  /*11ba0*/  SHF.R.S32.HI R4, RZ, 0x1f, R0 ;  /* 0x0000001fff047819 */ /* 0x000fe20000011400 */
[----:B------:R-:W-:Y:S01]  /*11bb0*/  HMMA.16816.F32 R48, R96, R50, R88 ;  /* 0x000000326030723c */ /* 0x000fe20000001858 */
[----:B------:R-:W2:Y:S01]  /*11bc0*/  LDSM.16.MT88.4 R88, [R194+0x5800] ;  /* 0x00580000c258783b */ /* 0x000ea20000004200 */
[----:B------:R-:W-:Y:S01]  /*11bd0*/  FADD.FTZ R3, R215, R3 ;  /* 0x00000003d7037221 */ /* 0x000fe20000010000 */
[----:B------:R-:W-:Y:S01]  /*11be0*/  LEA.HI R4, R4, R0, RZ, 0x6 ;  /* 0x0000000004047211 */ /* 0x000fe200078f30ff */
[----:B------:R-:W-:-:S02]  /*11bf0*/  FADD.FTZ R2, R140, R2 ;  /* 0x000000028c027221 */ /* 0x000fc40000010000 */
[----:B------:R-:W-:Y:S02]  /*11c00*/  FADD.FTZ R3, R214, R3 ;  /* 0x00000003d6037221 */ /* 0x000fe40000010000 */
[----:B------:R-:W-:Y:S01]  /*11c10*/  FADD.FTZ R0, R105, R2 ;  /* 0x0000000269007221 */ /* 0x000fe20000010000 */
[C---:B------:R-:W-:Y:S01]  /*11c20*/  HMMA.16816.F32 R108, R96.reuse, R112, R108 ;  /* 0x00000070606c723c */ /* 0x040fe2000000186c */
[----:B------:R-:W-:Y:S01]  /*11c30*/  FADD.FTZ R2, R213, R3 ;  /* 0x00000003d5027221 */ /* 0x000fe20000010000 */
[----:B------:R-:W-:Y:S01]  /*11c40*/  SHF.R.S32.HI R3, RZ, 0x6, R4 ;  /* 0x00000006ff037819 */ /* 0x000fe20000011404 */
[----:B------:R-:W-:Y:S01]  /*11c50*/  FADD.FTZ R0, R104, R0 ;  /* 0x0000000068007221 */ /* 0x000fe20000010000 */
[----:B------:R-:W-:Y:S01]  /*11c60*/  IADD3 R213, R25, -0x2, RZ ;  /* 0xfffffffe19d57810 */ /* 0x000fe20007ffe0ff */
        /* <DEDUP_REMOVED lines=12> */
[C---:B-1----:R-:W-:Y:S08]  /*11d30*/  HMMA.16816.F32 R76, R96.reuse, R80, R84 ;  /* 0x00000050604c723c */ /* 0x042ff00000001854 */
        /* <DEDUP_REMOVED lines=16> */
[----:B------:R-:W-:Y:S01]  /*11e40*/  @!UPT UIADD3 URZ, URZ, URZ, URZ ;  /* 0x0000003f3f3ff290 */ /* 0x000fe2000fffe03f */
[----:B------:R-:W-:Y:S11]  /*11e50*/  @!P0 BRA `(.L_x_1106) ;  /* 0x0000332000008947 */ /* 0x000ff60003800000 */
[----:B------:R-:W-:Y:S02]  /*11e60*/  MOV R104, R100 ;  /* 0x0000006400687202 */ /* 0x000fe40000000f00 */
[----:B------:R-:W-:-:S02]  /*11e70*/  MOV R3, R101 ;  /* 0x0000006500037202 */ /* 0x000fc40000000f00 */
[----:B------:R-:W-:-:S07]  /*11e80*/  MOV R188, R213 ;  /* 0x000000d500bc7202 */ /* 0x000fce0000000f00 */
.L_x_1107:
[----:B------:R-:W-:Y:S04]  /*11e90*/  DEPBAR.LE SB0, 0x0 ;  /* 0x000080000000791a */ /* 0x000fe80000000000 */
[----:B------:R-:W-:Y:S01]  /*11ea0*/  WARPSYNC 0xffffffff ;  /* 0xffffffff00007948 */ /* 0x000fe20003800000 */
[----:B------:R-:W-:Y:S01]  /*11eb0*/  BAR.SYNC.DEFER_BLOCKING 0x0 ;  /* 0x0000000000007b1d */ /* 0x000fe20000010000 */
[----:B------:R-:W-:Y:S02]  /*11ec0*/  ISETP.GT.AND P0, PT, R238, R188, PT ;  /* 0x000000bcee00720c */ /* 0x000fe40003f04270 */
[----:B------:R-:W-:Y:S02]  /*11ed0*/  LOP3.LUT P4, RZ, R240, 0x1, RZ, 0xc0, !PT ;  /* 0x00000001f0ff7812 */ /* 0x000fe4000788c0ff */
[----:B------:R-:W-:Y:S09]  /*11ee0*/  MOV R191, c[0x0][0x2c4] ;  /* 0x0000b10000bf7a02 */ /* 0x000ff20000000f00 */
[----:B------:R-:W-:Y:S01]  /*11ef0*/  @!P0 SHF.R.S32.HI R0, RZ, 0x1f, R188 ;  /* 0x0000001fff008819 */ /* 0x000fe200000114bc */
[----:B------:R-:W-:Y:S01]  /*11f00*/  @!P0 IMAD.WIDE.U32 R12, R188, c[0x0][0x208], RZ ;  /* 0x00008200bc0c8a25 */ /* 0x000fe200078e00ff */
[----:B------:R-:W-:Y:S03]  /*11f10*/  @!P0 IADD3 R140, P2, R230, 0x40, RZ ;  /* 0x00000040e68c8810 */ /* 0x000fe60007f5e0ff */
[----:B------:R-:W-:Y:S01]  /*11f20*/  @!P0 IMAD R0, R0, c[0x0][0x208], RZ ;  /* 0x0000820000008a24 */ /* 0x000fe200078e02ff */
[----:B------:R-:W-:Y:S03]  /*11f30*/  @!P0 IADD3.X R31, RZ, R233, RZ, P2, !PT ;  /* 0x000000e9ff1f8210 */ /* 0x000fe600017fe4ff */
[----:B------:R-:W-:Y:S01]  /*11f40*/  @!P0 IMAD R0, R188, c[0x0][0x20c], R0 ;  /* 0x00008300bc008a24 */ /* 0x000fe200078e0200 */
[----:B------:R-:W-:Y:S04]  /*11f50*/  LDSM.16.M88.4 R32, [R196] ;  /* 0x00000000c420783b */ /* 0x000fe80000000200 */
[----:B------:R-:W-:Y:S02]  /*11f60*/  @!P0 IADD3 R2, R13, R0, RZ ;  /* 0x000000000d028210 */ /* 0x000fe40007ffe0ff */
[----:B------:R-:W-:Y:S02]  /*11f70*/  @!P0 SHF.L.U32 R0, R12, 0x6, RZ ;  /* 0x000000060c008819 */ /* 0x000fe400000006ff */
[----:B------:R-:W1:Y:S01]  /*11f80*/  LDSM.16.M88.4 R8, [R149] ;  /* 0x000000009508783b */ /* 0x000e620000000200 */
[----:B------:R-:W-:Y:S02]  /*11f90*/  @!P0 MOV R13, c[0x0][0x208] ;  /* 0x00008200000d8a02 */ /* 0x000fe40000000f00 */
[----:B------:R-:W-:Y:S02]  /*11fa0*/  @!P0 IADD3 R100, P2, R0, R140, RZ ;  /* 0x0000008c00648210 */ /* 0x000fe40007f5e0ff */
[C---:B------:R-:W-:Y:S02]  /*11fb0*/  @!P0 LEA R28, P1, R13.reuse, R0, 0x5 ;  /* 0x000000000d1c8211 */ /* 0x040fe400078228ff */
[----:B------:R-:W-:Y:S01]  /*11fc0*/  @!P0 SHF.L.U64.HI R2, R12, 0x6, R2 ;  /* 0x000000060c028819 */ /* 0x000fe20000010202 */
[----:B------:R-:W2:Y:S01]  /*11fd0*/  LDSM.16.M88.4 R16, [R149+0x800] ;  /* 0x000800009510783b */ /* 0x000ea20000000200 */
[----:B------:R-:W-:Y:S02]  /*11fe0*/  @!P0 MOV R12, c[0x0][0x20c] ;  /* 0x00008300000c8a02 */ /* 0x000fe40000000f00 */
[----:B------:R-:W-:Y:S02]  /*11ff0*/  @!P0 IADD3.X R141, R2, R31, RZ, P2, !PT ;  /* 0x0000001f028d8210 */ /* 0x000fe400017fe4ff */
[C---:B------:R-:W-:Y:S02]  /*12000*/  @!P0 LEA R180, P2, R100.reuse, c[0x0][0x1f8], 0x1 ;  /* 0x00007e0064b48a11 */ /* 0x040fe400078408ff */
[----:B------:R-:W-:Y:S01]  /*12010*/  @!P0 LEA.HI.X R29, R13, R2, R12, 0x5, P1 ;  /* 0x000000020d1d8211 */ /* 0x000fe200008f2c0c */
[----:B------:R-:W3:Y:S01]  /*12020*/  LDSM.16.M88.4 R24, [R149+0x1000] ;  /* 0x001000009518783b */ /* 0x000ee20000000200 */
[----:B------:R-:W-:Y:S02]  /*12030*/  @!P0 LEA.HI.X R181, R100, c[0x0][0x1fc], R141, 0x1, P2 ;  /* 0x00007f0064b58a11 */ /* 0x000fe400010f0c8d */
[----:B------:R-:W-:Y:S02]  /*12040*/  @!P0 IADD3 R20, P1, R0, R230, RZ ;  /* 0x000000e600148210 */ /* 0x000fe40007f3e0ff */
[----:B------:R-:W-:Y:S02]  /*12050*/  @!P0 IADD3 R141, P2, R28, R140, RZ ;  /* 0x0000008c1c8d8210 */ /* 0x000fe40007f5e0ff */
[----:B------:R-:W-:Y:S01]  /*12060*/  @!P0 IADD3.X R21, R2, R233, RZ, P1, !PT ;  /* 0x000000e902158210 */ /* 0x000fe20000ffe4ff */
[----:B------:R-:W4:Y:S01]  /*12070*/  LDSM.16.M88.4 R152, [R149+0x1800] ;  /* 0x001800009598783b */ /* 0x000f220000000200 */
[----:B------:R-:W-:Y:S02]  /*12080*/  @!P0 IADD3.X R184, R29, R31, RZ, P2, !PT ;  /* 0x0000001f1db88210 */ /* 0x000fe400017fe4ff */
[C---:B------:R-:W-:Y:S04]  /*12090*/  @!P0 LEA R182, P1, R20.reuse, c[0x0][0x1f8], 0x1 ;  /* 0x00007e0014b68a11 */ /* 0x040fe800078208ff */
[----:B------:R-:W-:Y:S01]  /*120a0*/  @!P0 LEA.HI.X R183, R20, c[0x0][0x1fc], R21, 0x1, P1 ;  /* 0x00007f0014b78a11 */ /* 0x000fe200008f0c15 */
[----:B------:R-:W-:Y:S01]  /*120b0*/  LDSM.16.M88.4 R156, [R197] ;  /* 0x00000000c59c783b */ /* 0x000fe20000000200 */
[----:B------:R-:W-:Y:S04]  /*120c0*/  @!P0 IADD3 R30, P1, R230, 0x80, RZ ;  /* 0x00000080e61e8810 */ /* 0x000fe80007f3e0ff */
[----:B------:R-:W-:Y:S02]  /*120d0*/  @!P0 IADD3.X R105, RZ, R233, RZ, P1, !PT ;  /* 0x000000e9ff698210 */ /* 0x000fe40000ffe4ff */
[-C--:B------:R-:W-:Y:S01]  /*120e0*/  @!P0 IADD3 R101, P1, R0, R30.reuse, RZ ;  /* 0x0000001e00658210 */ /* 0x080fe20007f3e0ff */
[C---:B-1----:R-:W-:Y:S01]  /*120f0*/  HMMA.16816.F32 R4, R32.reuse, R8, RZ ;  /* 0x000000082004723c */ /* 0x042fe200000018ff */
[----:B------:R-:W1:Y:S02]  /*12100*/  LDSM.16.M88.4 R160, [R200] ;  /* 0x00000000c8a0783b */ /* 0x000e640000000200 */
[C---:B------:R-:W-:Y:S02]  /*12110*/  @!P0 LEA R176, P3, R101.reuse, c[0x0][0x1f8], 0x1 ;  /* 0x00007e0065b08a11 */ /* 0x040fe400078608ff */
[-C--:B------:R-:W-:Y:S02]  /*12120*/  @!P0 IADD3.X R140, R2, R105.reuse, RZ, P1, !PT ;  /* 0x00000069028c8210 */ /* 0x080fe40000ffe4ff */
[C---:B------:R-:W-:Y:S01]  /*12130*/  @!P0 IADD3 R2, P1, R28.reuse, R30, RZ ;  /* 0x0000001e1c028210 */ /* 0x040fe20007f3e0ff */
[C---:B------:R-:W-:Y:S01]  /*12140*/  HMMA.16816.F32 R8, R32.reuse, R10, RZ ;  /* 0x0000000a2008723c */ /* 0x040fe200000018ff */
[----:B------:R-:W5:Y:S03]  /*12150*/  LDSM.16.M88.4 R164, [R211] ;  /* 0x00000000d3a4783b */ /* 0x000f660000000200 */
[----:B------:R-:W-:Y:S02]  /*12160*/  @!P0 LEA.HI.X R177, R101, c[0x0][0x1fc], R140, 0x1, P3 ;  /* 0x00007f0065b18a11 */ /* 0x000fe400018f0c8c */
[----:B------:R-:W-:Y:S02]  /*12170*/  @!P0 IADD3 R0, P2, R28, R230, RZ ;  /* 0x000000e61c008210 */ /* 0x000fe40007f5e0ff */
[C---:B--2---:R-:W-:Y:S01]  /*12180*/  HMMA.16816.F32 R12, R32.reuse, R16, RZ ;  /* 0x00000010200c723c */ /* 0x044fe200000018ff */
[----:B------:R-:W2:Y:S01]  /*12190*/  LDSM.16.M88.4 R168, [R210] ;  /* 0x00000000d2a8783b */ /* 0x000ea20000000200 */
[----:B------:R-:W-:Y:S02]  /*121a0*/  ISETP.NE.AND P3, PT, R191, 0x1, PT ;  /* 0x00000001bf00780c */ /* 0x000fe40003f65270 */
[C---:B------:R-:W-:Y:S02]  /*121b0*/  @!P0 IADD3.X R105, R29.reuse, R105, RZ, P1, !PT ;  /* 0x000000691d698210 */ /* 0x040fe40000ffe4ff */
[C---:B------:R-:W-:Y:S02]  /*121c0*/  @!P0 LEA R178, P1, R0.reuse, c[0x0][0x1f8], 0x1 ;  /* 0x00007e0000b28a11 */ /* 0x040fe400078208ff */
[C---:B------:R-:W-:Y:S01]  /*121d0*/  HMMA.16816.F32 R16, R32.reuse, R18, RZ ;  /* 0x000000122010723c */ /* 0x040fe200000018ff */
[----:B------:R-:W2:Y:S03]  /*121e0*/  LDSM.16.M88.4 R172, [R209] ;  /* 0x00000000d1ac783b */ /* 0x000ea60000000200 */
[----:B------:R-:W-:Y:S02]  /*121f0*/  @!P0 IADD3.X R100, R29, R233, RZ, P2, !PT ;  /* 0x000000e91d648210 */ /* 0x000fe400017fe4ff */
[C---:B------:R-:W-:Y:S02]  /*12200*/  @!P0 LEA R140, P2, R141.reuse, c[0x0][0x1f8], 0x1 ;  /* 0x00007e008d8c8a11 */ /* 0x040fe400078408ff */
[C---:B---3--:R-:W-:Y:S01]  /*12210*/  HMMA.16816.F32 R20, R32.reuse, R24, RZ ;  /* 0x000000182014723c */ /* 0x048fe200000018ff */
[----:B------:R-:W-:Y:S01]  /*12220*/  @!PT LDS RZ, [RZ] ;  /* 0x00000000fffff984 */ /* 0x000fe20000000800 */
[----:B------:R-:W-:Y:S01]  /*12230*/  @!PT LDS RZ, [RZ] ;  /* 0x00000000fffff984 */ /* 0x000fe20000000800 */
[----:B------:R-:W-:Y:S01]  /*12240*/  @!PT LDS RZ, [RZ] ;  /* 0x00000000fffff984 */ /* 0x000fe20000000800 */
[----:B------:R2:W-:Y:S03]  /*12250*/  @!P0 LDGSTS.E.BYPASS.LTC128B.128 [R212+0x100], [R182.64], !P4 ;  /* 0x00100000b6d48fae */ /* 0x0005e6000e101d46 */
[----:B------:R-:W-:Y:S02]  /*12260*/  @!P0 LEA.HI.X R179, R0, c[0x0][0x1fc], R100, 0x1, P1 ;  /* 0x00007f0000b38a11 */ /* 0x000fe400008f0c64 */
[----:B------:R-:W-:Y:S02]  /*12270*/  @!P0 LEA.HI.X R141, R141, c[0x0][0x1fc], R184, 0x1, P2 ;  /* 0x00007f008d8d8a11 */ /* 0x000fe400010f0cb8 */
[C---:B------:R-:W-:Y:S01]  /*12280*/  HMMA.16816.F32 R24, R32.reuse, R26, RZ ;  /* 0x0000001a2018723c */ /* 0x040fe200000018ff */
[----:B------:R2:W-:Y:S03]  /*12290*/  @!P0 LDGSTS.E.BYPASS.LTC128B.128 [R212+0x2100], [R180.64], !P6 ;  /* 0x02100000b4d48fae */ /* 0x0005e6000f101d46 */
[C---:B------:R-:W-:Y:S04]  /*122a0*/  @!P0 LEA R100, P1, R2.reuse, c[0x0][0x1f8], 0x1 ;  /* 0x00007e0002648a11 */ /* 0x040fe800078208ff */
[C---:B----4-:R-:W-:Y:S01]  /*122b0*/  HMMA.16816.F32 R28, R32.reuse, R152, RZ ;  /* 0x00000098201c723c */ /* 0x050fe200000018ff */
[----:B------:R4:W-:Y:S03]  /*122c0*/  @!P0 LDGSTS.E.BYPASS.LTC128B.128 [R212+0x4100], [R176.64], !P5 ;  /* 0x04100000b0d48fae */ /* 0x0009e6000e901d46 */
[----:B------:R-:W-:Y:S04]  /*122d0*/  @!P0 LEA.HI.X R101, R2, c[0x0][0x1fc], R105, 0x1, P1 ;  /* 0x00007f0002658a11 */ /* 0x000fe800008f0c69 */
[----:B------:R-:W-:Y:S01]  /*122e0*/  HMMA.16816.F32 R32, R32, R154, RZ ;  /* 0x0000009a2020723c */ /* 0x000fe200000018ff */
[----:B------:R4:W-:Y:S07]  /*122f0*/  @!P0 LDGSTS.E.BYPASS.LTC128B.128 [R212+0x1100], [R178.64], !P4 ;  /* 0x01100000b2d48fae */ /* 0x0009ee000e101d46 */
[C---:B-1----:R-:W-:Y:S01]  /*12300*/  HMMA.16816.F32 R4, R156.reuse, R160, R4 ;  /* 0x000000a09c04723c */ /* 0x042fe20000001804 */
[----:B------:R-:W3:Y:S04]  /*12310*/  LDL R213, [R1+0x10] ;  /* 0x0000100001d57983 */ /* 0x000ee80000100800 */
[----:B------:R-:W3:Y:S03]  /*12320*/  LDL R190, [R1+0x4] ;  /* 0x0000040001be7983 */ /* 0x000ee60000100800 */
[C---:B------:R-:W-:Y:S01]  /*12330*/  HMMA.16816.F32 R8, R156.reuse, R162, R8 ;  /* 0x000000a29c08723c */ /* 0x040fe20000001808 */
[----:B------:R1:W-:Y:S07]  /*12340*/  @!P0 LDGSTS.E.BYPASS.LTC128B.128 [R212+0x3100], [R140.64], !P6 ;  /* 0x031000008cd48fae */ /* 0x0003ee000f101d46 */
[C---:B-----5:R-:W-:Y:S01]  /*12350*/  HMMA.16816.F32 R12, R156.reuse, R164, R12 ;  /* 0x000000a49c0c723c */ /* 0x060fe2000000180c */
[----:B------:R5:W-:Y:S07]  /*12360*/  @!P0 LDGSTS.E.BYPASS.LTC128B.128 [R212+0x5100], [R100.64], !P5 ;  /* 0x0510000064d48fae */ /* 0x000bee000e901d46 */
[C---:B------:R-:W-:Y:S01]  /*12370*/  HMMA.16816.F32 R16, R156.reuse, R166, R16 ;  /* 0x000000a69c10723c */ /* 0x040fe20000001810 */
[----:B------:R-:W-:Y:S07]  /*12380*/  LDSM.16.M88.4 R152, [R199] ;  /* 0x00000000c798783b */ /* 0x000fee0000000200 */
[C---:B--2---:R-:W-:Y:S01]  /*12390*/  HMMA.16816.F32 R20, R156.reuse, R168, R20 ;  /* 0x000000a89c14723c */ /* 0x044fe20000001814 */
[----:B----4-:R-:W2:Y:S07]  /*123a0*/  LDSM.16.M88.4 R176, [R195] ;  /* 0x00000000c3b0783b */ /* 0x010eae0000000200 */
[C---:B------:R-:W-:Y:S01]  /*123b0*/  HMMA.16816.F32 R24, R156.reuse, R170, R24 ;  /* 0x000000aa9c18723c */ /* 0x040fe20000001818 */
[----:B------:R-:W4:Y:S07]  /*123c0*/  LDSM.16.M88.4 R180, [R195+0x800] ;  /* 0x00080000c3b4783b */ /* 0x000f2e0000000200 */
[C---:B------:R-:W-:Y:S01]  /*123d0*/  HMMA.16816.F32 R28, R156.reuse, R172, R28 ;  /* 0x000000ac9c1c723c */ /* 0x040fe2000000181c */
[----:B------:R-:W0:Y:S07]  /*123e0*/  LDGDEPBAR ;  /* 0x00000000000079af */ /* 0x000e2e0000000000 */
[----:B------:R-:W-:Y:S01]  /*123f0*/  HMMA.16816.F32 R32, R156, R174, R32 ;  /* 0x000000ae9c20723c */ /* 0x000fe20000001820 */
[----:B------:R-:W1:Y:S08]  /*12400*/  LDSM.16.M88.4 R184, [R195+0x1000] ;  /* 0x00100000c3b8783b */ /* 0x000e700000000200 */
[----:B------:R-:W1:Y:S01]  /*12410*/  LDSM.16.M88.4 R160, [R195+0x1800] ;  /* 0x00180000c3a0783b */ /* 0x000e620000000200 */
[C---:B--2---:R-:W-:Y:S07]  /*12420*/  HMMA.16816.F32 R4, R152.reuse, R176, R4 ;  /* 0x000000b09804723c */ /* 0x044fee0000001804 */
[----:B------:R-:W-:Y:S01]  /*12430*/  LDSM.16.M88.4 R164, [R198] ;  /* 0x00000000c6a4783b */ /* 0x000fe20000000200 */
[C---:B------:R-:W-:Y:S07]  /*12440*/  HMMA.16816.F32 R8, R152.reuse, R178, R8 ;  /* 0x000000b29808723c */ /* 0x040fee0000001808 */
[----:B------:R-:W2:Y:S01]  /*12450*/  LDSM.16.M88.4 R168, [R192] ;  /* 0x00000000c0a8783b */ /* 0x000ea20000000200 */
[C---:B----4-:R-:W-:Y:S07]  /*12460*/  HMMA.16816.F32 R12, R152.reuse, R180, R12 ;  /* 0x000000b4980c723c */ /* 0x050fee000000180c */
[----:B------:R-:W4:Y:S01]  /*12470*/  LDSM.16.M88.4 R156, [R192+0x800] ;  /* 0x00080000c09c783b */ /* 0x000f220000000200 */
[C---:B------:R-:W-:Y:S07]  /*12480*/  HMMA.16816.F32 R16, R152.reuse, R182, R16 ;  /* 0x000000b69810723c */ /* 0x040fee0000001810 */
[----:B------:R-:W4:Y:S01]  /*12490*/  LDSM.16.M88.4 R172, [R192+0x1000] ;  /* 0x00100000c0ac783b */ /* 0x000f220000000200 */
[C---:B-1----:R-:W-:Y:S07]  /*124a0*/  HMMA.16816.F32 R20, R152.reuse, R184, R20 ;  /* 0x000000b89814723c */ /* 0x042fee0000001814 */
[----:B------:R-:W1:Y:S01]  /*124b0*/  LDSM.16.M88.4 R176, [R192+0x1800] ;  /* 0x00180000c0b0783b */ /* 0x000e620000000200 */
[C---:B------:R-:W-:Y:S07]  /*124c0*/  HMMA.16816.F32 R24, R152.reuse, R186, R24 ;  /* 0x000000ba9818723c */ /* 0x040fee0000001818 */
[----:B------:R-:W-:Y:S01]  /*124d0*/  LDSM.16.M88.4 R180, [R196+0x4000] ;  /* 0x00400000c4b4783b */ /* 0x000fe20000000200 */
[C---:B------:R-:W-:Y:S07]  /*124e0*/  HMMA.16816.F32 R28, R152.reuse, R160, R28 ;  /* 0x000000a0981c723c */ /* 0x040fee000000181c */
[----:B------:R-:W1:Y:S01]  /*124f0*/  LDSM.16.M88.4 R184, [R149+0x2000] ;  /* 0x0020000095b8783b */ /* 0x000e620000000200 */
[----:B------:R-:W-:Y:S07]  /*12500*/  HMMA.16816.F32 R32, R152, R162, R32 ;  /* 0x000000a29820723c */ /* 0x000fee0000001820 */
[----:B------:R-:W1:Y:S01]  /*12510*/  LDSM.16.M88.4 R152, [R149+0x2800] ;  /* 0x002800009598783b */ /* 0x000e620000000200 */
[C---:B--2---:R-:W-:Y:S07]  /*12520*/  HMMA.16816.F32 R4, R164.reuse, R168, R4 ;  /* 0x000000a8a404723c */ /* 0x044fee0000001804 */
[----:B------:R-:W2:Y:S01]  /*12530*/  LDSM.16.M88.4 R160, [R149+0x3000] ;  /* 0x0030000095a0783b */ /* 0x000ea20000000200 */
[C---:B------:R-:W-:Y:S07]  /*12540*/  HMMA.16816.F32 R8, R164.reuse, R170, R8 ;  /* 0x000000aaa408723c */ /* 0x040fee0000001808 */
[----:B------:R-:W-:Y:S01]  /*12550*/  LDSM.16.M88.4 R168, [R197+0x4000] ;  /* 0x00400000c5a8783b */ /* 0x000fe20000000200 */
[C---:B----4-:R-:W-:Y:S07]  /*12560*/  HMMA.16816.F32 R12, R164.reuse, R156, R12 ;  /* 0x0000009ca40c723c */ /* 0x050fee000000180c */
[----:B------:R-:W4:Y:S01]  /*12570*/  LDL R189, [R1+0x8] ;  /* 0x0000080001bd7983 */ /* 0x000f220000100800 */
[C---:B------:R-:W-:Y:S03]  /*12580*/  HMMA.16816.F32 R16, R164.reuse, R158, R16 ;  /* 0x0000009ea410723c */ /* 0x040fe60000001810 */
[----:B------:R-:W2:Y:S05]  /*12590*/  LDSM.16.M88.4 R156, [R149+0x3800] ;  /* 0x00380000959c783b */ /* 0x000eaa0000000200 */
[C---:B------:R-:W-:Y:S08]  /*125a0*/  HMMA.16816.F32 R20, R164.reuse, R172, R20 ;  /* 0x000000aca414723c */ /* 0x040ff00000001814 */
[C---:B------:R-:W-:Y:S01]  /*125b0*/  HMMA.16816.F32 R24, R164.reuse, R174, R24 ;  /* 0x000000aea418723c */ /* 0x040fe20000001818 */
[----:B------:R-:W2:Y:S07]  /*125c0*/  LDSM.16.M88.4 R172, [R208] ;  /* 0x00000000d0ac783b */ /* 0x000eae0000000200 */
[C---:B-1----:R-:W-:Y:S08]  /*125d0*/  HMMA.16816.F32 R28, R164.reuse, R176, R28 ;  /* 0x000000b0a41c723c */ /* 0x042ff0000000181c */
[----:B------:R-:W-:Y:S01]  /*125e0*/  HMMA.16816.F32 R32, R164, R178, R32 ;  /* 0x000000b2a420723c */ /* 0x000fe20000001820 */
[----:B------:R-:W-:Y:S07]  /*125f0*/  LDSM.16.M88.4 R164, [R206] ;  /* 0x00000000cea4783b */ /* 0x000fee0000000200 */
[C---:B------:R-:W-:Y:S01]  /*12600*/  HMMA.16816.F32 R4, R180.reuse, R184, R4 ;  /* 0x000000b8b404723c */ /* 0x040fe20000001804 */
[----:B------:R-:W-:Y:S07]  /*12610*/  LDSM.16.M88.4 R176, [R199+0x4000] ;  /* 0x00400000c7b0783b */ /* 0x000fee0000000200 */
[C---:B------:R-:W-:Y:S01]  /*12620*/  HMMA.16816.F32 R8, R180.reuse, R186, R8 ;  /* 0x000000bab408723c */ /* 0x040fe20000001808 */
[----:B------:R-:W-:Y:S07]  /*12630*/  LDSM.16.M88.4 R184, [R195+0x2000] ;  /* 0x00200000c3b8783b */ /* 0x000fee0000000200 */
[C---:B------:R-:W-:Y:S08]  /*12640*/  HMMA.16816.F32 R12, R180.reuse, R152, R12 ;  /* 0x00000098b40c723c */ /* 0x040ff0000000180c */
[C---:B------:R-:W-:Y:S01]  /*12650*/  HMMA.16816.F32 R16, R180.reuse, R154, R16 ;  /* 0x0000009ab410723c */ /* 0x040fe20000001810 */
[----:B------:R-:W1:Y:S07]  /*12660*/  LDSM.16.M88.4 R152, [R207] ;  /* 0x00000000cf98783b */ /* 0x000e6e0000000200 */
[C---:B--2---:R-:W-:Y:S08]  /*12670*/  HMMA.16816.F32 R20, R180.reuse, R160, R20 ;  /* 0x000000a0b414723c */ /* 0x044ff00000001814 */
[C---:B------:R-:W-:Y:S01]  /*12680*/  HMMA.16816.F32 R24, R180.reuse, R162, R24 ;  /* 0x000000a2b418723c */ /* 0x040fe20000001818 */
[----:B------:R-:W2:Y:S07]  /*12690*/  LDSM.16.M88.4 R160, [R205] ;  /* 0x00000000cda0783b */ /* 0x000eae0000000200 */
[C---:B------:R-:W-:Y:S08]  /*126a0*/  HMMA.16816.F32 R28, R180.reuse, R156, R28 ;  /* 0x0000009cb41c723c */ /* 0x040ff0000000181c */
[----:B------:R-:W-:Y:S01]  /*126b0*/  HMMA.16816.F32 R32, R180, R158, R32 ;  /* 0x0000009eb420723c */ /* 0x000fe20000001820 */
[----:B------:R-:W2:Y:S07]  /*126c0*/  LDSM.16.M88.4 R156, [R195+0x2800] ;  /* 0x00280000c39c783b */ /* 0x000eae0000000200 */
[C---:B------:R-:W-:Y:S01]  /*126d0*/  HMMA.16816.F32 R4, R168.reuse, R172, R4 ;  /* 0x000000aca804723c */ /* 0x040fe20000001804 */
[----:B------:R-:W2:Y:S07]  /*126e0*/  LDSM.16.M88.4 R180, [R195+0x3000] ;  /* 0x00300000c3b4783b */ /* 0x000eae0000000200 */
        /* <DEDUP_REMOVED lines=8> */
[C---:B--2---:R-:W-:Y:S08]  /*12770*/  HMMA.16816.F32 R28, R168.reuse, R160, R28 ;  /* 0x000000a0a81c723c */ /* 0x044ff0000000181c */
[----:B------:R-:W-:Y:S01]  /*12780*/  HMMA.16816.F32 R32, R168, R162, R32 ;  /* 0x000000a2a820723c */ /* 0x000fe20000001820 */
[----:B------:R-:W1:Y:S07]  /*12790*/  LDSM.16.M88.4 R160, [R192+0x2000] ;  /* 0x00200000c0a0783b */ /* 0x000e6e0000000200 */
[C---:B------:R-:W-:Y:S01]  /*127a0*/  HMMA.16816.F32 R4, R176.reuse, R184, R4 ;  /* 0x000000b8b004723c */ /* 0x040fe20000001804 */
[----:B------:R-:W2:Y:S07]  /*127b0*/  LDSM.16.M88.4 R168, [R192+0x3000] ;  /* 0x00300000c0a8783b */ /* 0x000eae0000000200 */
[C---:B------:R-:W-:Y:S01]  /*127c0*/  HMMA.16816.F32 R8, R176.reuse, R186, R8 ;  /* 0x000000bab008723c */ /* 0x040fe20000001808 */
[----:B------:R-:W1:Y:S07]  /*127d0*/  LDSM.16.M88.4 R184, [R192+0x3800] ;  /* 0x00380000c0b8783b */ /* 0x000e6e0000000200 */
[C---:B------:R-:W-:Y:S08]  /*127e0*/  HMMA.16816.F32 R12, R176.reuse, R156, R12 ;  /* 0x0000009cb00c723c */ /* 0x040ff0000000180c */
[C---:B------:R-:W-:Y:S01]  /*127f0*/  HMMA.16816.F32 R16, R176.reuse, R158, R16 ;  /* 0x0000009eb010723c */ /* 0x040fe20000001810 */
[----:B------:R-:W-:Y:S07]  /*12800*/  LDSM.16.M88.4 R156, [R196+0x8000] ;  /* 0x00800000c49c783b */ /* 0x000fee0000000200 */
[C---:B------:R-:W-:Y:S08]  /*12810*/  HMMA.16816.F32 R20, R176.reuse, R180, R20 ;  /* 0x000000b4b014723c */ /* 0x040ff00000001814 */
[C---:B------:R-:W-:Y:S01]  /*12820*/  HMMA.16816.F32 R24, R176.reuse, R182, R24 ;  /* 0x000000b6b018723c */ /* 0x040fe20000001818 */
[----:B------:R-:W2:Y:S07]  /*12830*/  LDSM.16.M88.4 R180, [R149+0x4000] ;  /* 0x0040000095b4783b */ /* 0x000eae0000000200 */
[C---:B---3--:R-:W-:Y:S08]  /*12840*/  HMMA.16816.F32 R28, R176.reuse, R172, R28 ;  /* 0x000000acb01c723c */ /* 0x048ff0000000181c */
[----:B------:R-:W-:Y:S01]  /*12850*/  HMMA.16816.F32 R32, R176, R174, R32 ;  /* 0x000000aeb020723c */ /* 0x000fe20000001820 */
[----:B------:R-:W3:Y:S07]  /*12860*/  LDSM.16.M88.4 R172, [R149+0x4800] ;  /* 0x0048000095ac783b */ /* 0x000eee0000000200 */
[C---:B-1----:R-:W-:Y:S01]  /*12870*/  HMMA.16816.F32 R4, R152.reuse, R160, R4 ;  /* 0x000000a09804723c */ /* 0x042fe20000001804 */
[----:B------:R-:W1:Y:S07]  /*12880*/  LDSM.16.M88.4 R176, [R149+0x5000] ;  /* 0x0050000095b0783b */ /* 0x000e6e0000000200 */
[C---:B------:R-:W-:Y:S01]  /*12890*/  HMMA.16816.F32 R8, R152.reuse, R162, R8 ;  /* 0x000000a29808723c */ /* 0x040fe20000001808 */
[----:B------:R-:W1:Y:S07]  /*128a0*/  LDSM.16.M88.4 R160, [R149+0x5800] ;  /* 0x0058000095a0783b */ /* 0x000e6e0000000200 */
[C---:B------:R-:W-:Y:S08]  /*128b0*/  HMMA.16816.F32 R12, R152.reuse, R164, R12 ;  /* 0x000000a4980c723c */ /* 0x040ff0000000180c */
[C---:B------:R-:W-:Y:S01]  /*128c0*/  HMMA.16816.F32 R16, R152.reuse, R166, R16 ;  /* 0x000000a69810723c */ /* 0x040fe20000001810 */
[----:B------:R-:W-:Y:S07]  /*128d0*/  LDSM.16.M88.4 R164, [R197+0x8000] ;  /* 0x00800000c5a4783b */ /* 0x000fee0000000200 */
[C---:B--2---:R-:W-:Y:S08]  /*128e0*/  HMMA.16816.F32 R20, R152.reuse, R168, R20 ;  /* 0x000000a89814723c */ /* 0x044ff00000001814 */
[C---:B------:R-:W-:Y:S01]  /*128f0*/  HMMA.16816.F32 R24, R152.reuse, R170, R24 ;  /* 0x000000aa9818723c */ /* 0x040fe20000001818 */
[----:B------:R-:W2:Y:S07]  /*12900*/  LDSM.16.M88.4 R168, [R204] ;  /* 0x00000000cca8783b */ /* 0x000eae0000000200 */
[C---:B------:R-:W-:Y:S08]  /*12910*/  HMMA.16816.F32 R28, R152.reuse, R184, R28 ;  /* 0x000000b8981c723c */ /* 0x040ff0000000181c */
[----:B------:R-:W-:Y:S01]  /*12920*/  HMMA.16816.F32 R32, R152, R186, R32 ;  /* 0x000000ba9820723c */ /* 0x000fe20000001820 */
[----:B------:R-:W2:Y:S07]  /*12930*/  LDSM.16.M88.4 R152, [R203] ;  /* 0x00000000cb98783b */ /* 0x000eae0000000200 */
[C---:B------:R-:W-:Y:S01]  /*12940*/  HMMA.16816.F32 R4, R156.reuse, R180, R4 ;  /* 0x000000b49c04723c */ /* 0x040fe20000001804 */
[----:B------:R-:W2:Y:S07]  /*12950*/  LDSM.16.M88.4 R184, [R202] ;  /* 0x00000000cab8783b */ /* 0x000eae0000000200 */
[C---:B------:R-:W-:Y:S01]  /*12960*/  HMMA.16816.F32 R8, R156.reuse, R182, R8 ;  /* 0x000000b69c08723c */ /* 0x040fe20000001808 */
[----:B------:R-:W-:Y:S07]  /*12970*/  LDSM.16.M88.4 R180, [R195+0x4000] ;  /* 0x00400000c3b4783b */ /* 0x000fee0000000200 */
[C---:B---3--:R-:W-:Y:S08]  /*12980*/  HMMA.16816.F32 R12, R156.reuse, R172, R12 ;  /* 0x000000ac9c0c723c */ /* 0x048ff0000000180c */
[C---:B------:R-:W-:Y:S01]  /*12990*/  HMMA.16816.F32 R16, R156.reuse, R174, R16 ;  /* 0x000000ae9c10723c */ /* 0x040fe20000001810 */
[----:B------:R-:W3:Y:S07]  /*129a0*/  LDSM.16.M88.4 R172, [R201] ;  /* 0x00000000c9ac783b */ /* 0x000eee0000000200 */
[C---:B-1----:R-:W-:Y:S08]  /*129b0*/  HMMA.16816.F32 R20, R156.reuse, R176, R20 ;  /* 0x000000b09c14723c */ /* 0x042ff00000001814 */
[C---:B------:R-:W-:Y:S01]  /*129c0*/  HMMA.16816.F32 R24, R156.reuse, R178, R24 ;  /* 0x000000b29c18723c */ /* 0x040fe20000001818 */
[----:B------:R-:W1:Y:S07]  /*129d0*/  LDSM.16.M88.4 R176, [R199+0x8000] ;  /* 0x00800000c7b0783b */ /* 0x000e6e0000000200 */
[C---:B------:R-:W-:Y:S08]  /*129e0*/  HMMA.16816.F32 R28, R156.reuse, R160, R28 ;  /* 0x000000a09c1c723c */ /* 0x040ff0000000181c */
[----:B------:R-:W-:Y:S01]  /*129f0*/  HMMA.16816.F32 R32, R156, R162, R32 ;  /* 0x000000a29c20723c */ /* 0x000fe20000001820 */
[----:B------:R-:W-:Y:S07]  /*12a00*/  LDSM.16.M88.4 R156, [R195+0x5000] ;  /* 0x00500000c39c783b */ /* 0x000fee0000000200 */
[C---:B--2---:R-:W-:Y:S01]  /*12a10*/  HMMA.16816.F32 R4, R164.reuse, R168, R4 ;  /* 0x000000a8a404723c */ /* 0x044fe20000001804 */
[----:B------:R-:W-:Y:S07]  /*12a20*/  LDSM.16.M88.4 R160, [R195+0x5800] ;  /* 0x00580000c3a0783b */ /* 0x000fee0000000200 */
[C---:B------:R-:W-:Y:S01]  /*12a30*/  HMMA.16816.F32 R8, R164.reuse, R170, R8 ;  /* 0x000000aaa408723c */ /* 0x040fe20000001808 */
[----:B------:R-:W-:Y:S07]  /*12a40*/  LDSM.16.M88.4 R168, [R198+0x8000] ;  /* 0x00800000c6a8783b */ /* 0x000fee0000000200 */
[C---:B------:R-:W-:Y:S08]  /*12a50*/  HMMA.16816.F32 R12, R164.reuse, R152, R12 ;  /* 0x00000098a40c723c */ /* 0x040ff0000000180c */
[C---:B------:R-:W-:Y:S01]  /*12a60*/  HMMA.16816.F32 R16, R164.reuse, R154, R16 ;  /* 0x0000009aa410723c */ /* 0x040fe20000001810 */
[----:B------:R-:W2:Y:S07]  /*12a70*/  LDSM.16.M88.4 R152, [R195+0x4800] ;  /* 0x00480000c398783b */ /* 0x000eae0000000200 */
[C---:B------:R-:W-:Y:S08]  /*12a80*/  HMMA.16816.F32 R20, R164.reuse, R184, R20 ;  /* 0x000000b8a414723c */ /* 0x040ff00000001814 */
[C---:B------:R-:W-:Y:S01]  /*12a90*/  HMMA.16816.F32 R24, R164.reuse, R186, R24 ;  /* 0x000000baa418723c */ /* 0x040fe20000001818 */
[----:B------:R-:W4:Y:S07]  /*12aa0*/  LDSM.16.M88.4 R184, [R192+0x4000] ;  /* 0x00400000c0b8783b */ /* 0x000f2e0000000200 */
[C---:B---3--:R-:W-:Y:S08]  /*12ab0*/  HMMA.16816.F32 R28, R164.reuse, R172, R28 ;  /* 0x000000aca41c723c */ /* 0x048ff0000000181c */
[----:B------:R-:W-:Y:S08]  /*12ac0*/  HMMA.16816.F32 R32, R164, R174, R32 ;  /* 0x000000aea420723c */ /* 0x000ff00000001820 */
[C---:B-1----:R-:W-:Y:S08]  /*12ad0*/  HMMA.16816.F32 R4, R176.reuse, R180, R4 ;  /* 0x000000b4b004723c */ /* 0x042ff00000001804 */
[C---:B------:R-:W-:Y:S08]  /*12ae0*/  HMMA.16816.F32 R8, R176.reuse, R182, R8 ;  /* 0x000000b6b008723c */ /* 0x040ff00000001808 */
[C---:B--2---:R-:W-:Y:S08]  /*12af0*/  HMMA.16816.F32 R12, R176.reuse, R152, R12 ;  /* 0x00000098b00c723c */ /* 0x044ff0000000180c */
[C---:B------:R-:W-:Y:S01]  /*12b00*/  HMMA.16816.F32 R16, R176.reuse, R154, R16 ;  /* 0x0000009ab010723c */ /* 0x040fe20000001810 */
[----:B------:R-:W1:Y:S07]  /*12b10*/  LDSM.16.M88.4 R152, [R192+0x4800] ;  /* 0x00480000c098783b */ /* 0x000e6e0000000200 */
[C---:B------:R-:W-:Y:S08]  /*12b20*/  HMMA.16816.F32 R20, R176.reuse, R156, R20 ;  /* 0x0000009cb014723c */ /* 0x040ff00000001814 */
[C---:B------:R-:W-:Y:S08]  /*12b30*/  HMMA.16816.F32 R24, R176.reuse, R158, R24 ;  /* 0x0000009eb018723c */ /* 0x040ff00000001818 */
[C---:B------:R-:W-:Y:S08]  /*12b40*/  HMMA.16816.F32 R28, R176.reuse, R160, R28 ;  /* 0x000000a0b01c723c */ /* 0x040ff0000000181c */
[----:B------:R-:W-:Y:S08]  /*12b50*/  HMMA.16816.F32 R32, R176, R162, R32 ;  /* 0x000000a2b020723c */ /* 0x000ff00000001820 */
[C---:B----4-:R-:W-:Y:S08]  /*12b60*/  HMMA.16816.F32 R4, R168.reuse, R184, R4 ;  /* 0x000000b8a804723c */ /* 0x050ff00000001804 */
[C---:B------:R-:W-:Y:S08]  /*12b70*/  HMMA.16816.F32 R8, R168.reuse, R186, R8 ;  /* 0x000000baa808723c */ /* 0x040ff00000001808 */
[C---:B-1----:R-:W-:Y:S08]  /*12b80*/  HMMA.16816.F32 R12, R168.reuse, R152, R12 ;  /* 0x00000098a80c723c */ /* 0x042ff0000000180c */
[C---:B------:R-:W-:Y:S04]  /*12b90*/  HMMA.16816.F32 R16, R168.reuse, R154, R16 ;  /* 0x0000009aa810723c */ /* 0x040fe80000001810 */
[----:B------:R-:W-:Y:S04]  /*12ba0*/  FMUL.FTZ R0, R4, c[0x0][0x320] ;  /* 0x0000c80004007a20 */ /* 0x000fe80000410000 */
[----:B------:R1:W-:Y:S01]  /*12bb0*/  MUFU.TANH R161, R0 ;  /* 0x0000000000a17308 */ /* 0x0003e20000002400 */
[----:B------:R-:W-:Y:S09]  /*12bc0*/  FMUL.FTZ R2, R11, c[0x0][0x320] ;  /* 0x0000c8000b027a20 */ /* 0x000ff20000410000 */
[----:B------:R-:W-:Y:S01]  /*12bd0*/  MUFU.TANH R152, R2 ;  /* 0x0000000200987308 */ /* 0x000fe20000002400 */
[----:B-1----:R-:W-:Y:S09]  /*12be0*/  FMUL.FTZ R0, R5, c[0x0][0x320] ;  /* 0x0000c80005007a20 */ /* 0x002ff20000410000 */
[----:B------:R1:W2:Y:S02]  /*12bf0*/  MUFU.TANH R160, R0 ;  /* 0x0000000000a07308 */ /* 0x0002a40000002400 */
[----:B-1----:R-:W-:Y:S08]  /*12c00*/  FMUL.FTZ R0, R6, c[0x0][0x320] ;  /* 0x0000c80006007a20 */ /* 0x002ff00000410000 */
[----:B------:R1:W-:Y:S02]  /*12c10*/  MUFU.TANH R159, R0 ;  /* 0x00000000009f7308 */ /* 0x0003e40000002400 */
[----:B-1----:R-:W-:Y:S02]  /*12c20*/  FMUL.FTZ R0, R7, c[0x0][0x320] ;  /* 0x0000c80007007a20 */ /* 0x002fe40000410000 */
[----:B------:R-:W1:Y:S06]  /*12c30*/  LDSM.16.M88.4 R4, [R192+0x5000] ;  /* 0x00500000c004783b */ /* 0x000e6c0000000200 */
[----:B------:R3:W-:Y:S02]  /*12c40*/  MUFU.TANH R158, R0 ;  /* 0x00000000009e7308 */ /* 0x0007e40000002400 */
[----:B---3--:R-:W-:Y:S08]  /*12c50*/  FMUL.FTZ R0, R8, c[0x0][0x320] ;  /* 0x0000c80008007a20 */ /* 0x008ff00000410000 */
[----:B------:R3:W4:Y:S01]  /*12c60*/  MUFU.TANH R157, R0 ;  /* 0x00000000009d7308 */ /* 0x0007220000002400 */
[C---:B-1----:R-:W-:Y:S07]  /*12c70*/  HMMA.16816.F32 R20, R168.reuse, R4, R20 ;  /* 0x00000004a814723c */ /* 0x042fee0000001814 */
[----:B------:R-:W-:Y:S01]  /*12c80*/  MOV R5, 0xffffffc0 ;  /* 0xffffffc000057802 */ /* 0x000fe20000000f00 */
[C---:B------:R-:W-:Y:S04]  /*12c90*/  HMMA.16816.F32 R24, R168.reuse, R6, R24 ;  /* 0x00000006a818723c */ /* 0x040fe80000001818 */
[----:B---3--:R-:W-:Y:S04]  /*12ca0*/  FMUL.FTZ R0, R9, c[0x0][0x320] ;  /* 0x0000c80009007a20 */ /* 0x008fe80000410000 */
[----:B------:R1:W3:Y:S08]  /*12cb0*/  MUFU.TANH R156, R0 ;  /* 0x00000000009c7308 */ /* 0x0002f00000002400 */
[----:B------:R-:W-:Y:S04]  /*12cc0*/  FMUL.FTZ R4, R21, c[0x0][0x320] ;  /* 0x0000c80015047a20 */ /* 0x000fe80000410000 */
[----:B------:R-:W-:Y:S01]  /*12cd0*/  MUFU.TANH R6, R4 ;  /* 0x0000000400067308 */ /* 0x000fe20000002400 */
[----:B-1----:R-:W-:Y:S02]  /*12ce0*/  FMUL.FTZ R0, R10, c[0x0][0x320] ;  /* 0x0000c8000a007a20 */ /* 0x002fe40000410000 */
[----:B------:R-:W1:Y:S01]  /*12cf0*/  LDSM.16.M88.4 R8, [R192+0x5800] ;  /* 0x00580000c008783b */ /* 0x000e620000000200 */
[----:B------:R-:W-:Y:S06]  /*12d00*/  DEPBAR.LE SB0, 0x0 ;  /* 0x000080000000791a */ /* 0x000fec0000000000 */
[----:B------:R2:W-:Y:S01]  /*12d10*/  MUFU.TANH R153, R0 ;  /* 0x0000000000997308 */ /* 0x0005e20000002400 */
[----:B------:R-:W-:Y:S01]  /*12d20*/  BAR.SYNC.DEFER_BLOCKING 0x0 ;  /* 0x0000000000007b1d */ /* 0x000fe20000010000 */
[----:B--2---:R-:W-:Y:S08]  /*12d30*/  FMUL.FTZ R0, R12, c[0x0][0x320] ;  /* 0x0000c8000c007a20 */ /* 0x004ff00000410000 */
[----:B------:R2:W2:Y:S01]  /*12d40*/  MUFU.TANH R141, R0 ;  /* 0x00000000008d7308 */ /* 0x0004a20000002400 */
[C---:B-1----:R-:W-:Y:S08]  /*12d50*/  HMMA.16816.F32 R28, R168.reuse, R8, R28 ;  /* 0x00000008a81c723c */ /* 0x042ff0000000181c */
[----:B------:R-:W-:Y:S04]  /*12d60*/  HMMA.16816.F32 R32, R168, R10, R32 ;  /* 0x0000000aa820723c */ /* 0x000fe80000001820 */
[----:B--2---:R-:W-:Y:S04]  /*12d70*/  FMUL.FTZ R0, R13, c[0x0][0x320] ;  /* 0x0000c8000d007a20 */ /* 0x004fe80000410000 */
[----:B------:R1:W-:Y:S04]  /*12d80*/  MUFU.TANH R140, R0 ;  /* 0x00000000008c7308 */ /* 0x0003e80000002400 */
[----:B-1----:R-:W-:Y:S06]  /*12d90*/  FMUL.FTZ R0, R14, c[0x0][0x320] ;  /* 0x0000c8000e007a20 */ /* 0x002fec0000410000 */
[----:B------:R1:W-:Y:S02]  /*12da0*/  MUFU.TANH R105, R0 ;  /* 0x0000000000697308 */ /* 0x0003e40000002400 */
[----:B-1----:R-:W-:Y:S08]  /*12db0*/  FMUL.FTZ R0, R15, c[0x0][0x320] ;  /* 0x0000c8000f007a20 */ /* 0x002ff00000410000 */
[----:B-----5:R1:W-:Y:S02]  /*12dc0*/  MUFU.TANH R101, R0 ;  /* 0x0000000000657308 */ /* 0x0203e40000002400 */
[----:B-1----:R-:W-:Y:S08]  /*12dd0*/  FMUL.FTZ R0, R16, c[0x0][0x320] ;  /* 0x0000c80010007a20 */ /* 0x002ff00000410000 */
[----:B------:R1:W2:Y:S02]  /*12de0*/  MUFU.TANH R13, R0 ;  /* 0x00000000000d7308 */ /* 0x0002a40000002400 */
[----:B-1----:R-:W-:Y:S08]  /*12df0*/  FMUL.FTZ R0, R17, c[0x0][0x320] ;  /* 0x0000c80011007a20 */ /* 0x002ff00000410000 */
[----:B------:R1:W-:Y:S02]  /*12e00*/  MUFU.TANH R100, R0 ;  /* 0x0000000000647308 */ /* 0x0003e40000002400 */
[----:B-1----:R-:W-:Y:S08]  /*12e10*/  FMUL.FTZ R0, R18, c[0x0][0x320] ;  /* 0x0000c80012007a20 */ /* 0x002ff00000410000 */
[----:B------:R1:W5:Y:S02]  /*12e20*/  MUFU.TANH R17, R0 ;  /* 0x0000000000117308 */ /* 0x0003640000002400 */
[----:B-1----:R-:W-:Y:S08]  /*12e30*/  FMUL.FTZ R0, R19, c[0x0][0x320] ;  /* 0x0000c80013007a20 */ /* 0x002ff00000410000 */
[----:B------:R1:W1:Y:S02]  /*12e40*/  MUFU.TANH R16, R0 ;  /* 0x0000000000107308 */ /* 0x0002640000002400 */
[----:B-1----:R-:W-:Y:S08]  /*12e50*/  FMUL.FTZ R0, R20, c[0x0][0x320] ;  /* 0x0000c80014007a20 */ /* 0x002ff00000410000 */
[----:B------:R1:W-:Y:S02]  /*12e60*/  MUFU.TANH R18, R0 ;  /* 0x0000000000127308 */ /* 0x0003e40000002400 */
[----:B-1----:R-:W-:Y:S02]  /*12e70*/  IADD3 R0, R213, R249, RZ ;  /* 0x000000f9d5007210 */ /* 0x002fe40007ffe0ff */
[----:B------:R-:W-:Y:S03]  /*12e80*/  IADD3 R213, R188, -0x1, RZ ;  /* 0xffffffffbcd57810 */ /* 0x000fe60007ffe0ff */
[----:B------:R-:W-:Y:S05]  /*12e90*/  @P3 IMAD.HI.U32 R2, R0, c[0x0][0x2c8], RZ ;  /* 0x0000b20000023a27 */ /* 0x000fea00078e00ff */
[----:B------:R-:W-:Y:S01]  /*12ea0*/  @P3 SHF.R.U32.HI R0, RZ, c[0x0][0x2cc], R2 ;  /* 0x0000b300ff003a19 */ /* 0x000fe20000011602 */
[----:B------:R-:W-:Y:S04]  /*12eb0*/  FMUL.FTZ R2, R22, c[0x0][0x320] ;  /* 0x0000c80016027a20 */ /* 0x000fe80000410000 */
[----:B------:R1:W-:Y:S01]  /*12ec0*/  MUFU.TANH R154, R2 ;  /* 0x00000002009a7308 */ /* 0x0003e20000002400 */
[----:B------:R-:W-:Y:S08]  /*12ed0*/  SHFL.IDX PT, R4, R0, 0x1, 0x1c1f ;  /* 0x003c1f0000047f89 */ /* 0x000ff000000e0000 */
[----:B-1----:R1:W2:Y:S02]  /*12ee0*/  SHFL.IDX PT, R2, R0, RZ, 0x1c1f ;  /* 0x001c1fff00027589 */ /* 0x0022a400000e0000 */
[----:B-1----:R-:W-:Y:S04]  /*12ef0*/  FMUL.FTZ R0, R23, c[0x0][0x320] ;  /* 0x0000c80017007a20 */ /* 0x002fe80000410000 */
[----:B------:R1:W-:Y:S02]  /*12f00*/  MUFU.TANH R19, R0 ;  /* 0x0000000000137308 */ /* 0x0003e40000002400 */
[----:B-1----:R-:W-:Y:S02]  /*12f10*/  IMAD R0, R188, R5, 0x1 ;  /* 0x00000001bc007424 */ /* 0x002fe400078e0205 */
[----:B------:R-:W-:Y:S03]  /*12f20*/  FMUL.FTZ R5, R24, c[0x0][0x320] ;  /* 0x0000c80018057a20 */ /* 0x000fe60000410000 */
[----:B------:R-:W-:Y:S03]  /*12f30*/  IADD3 R0, R190, R0, -R241 ;  /* 0x00000000be007210 */ /* 0x000fe60007ffe8f1 */
[----:B------:R1:W1:Y:S02]  /*12f40*/  MUFU.TANH R12, R5 ;  /* 0x00000005000c7308 */ /* 0x0002640000002400 */
[----:B------:R-:W-:Y:S05]  /*12f50*/  IMAD.IADD R0, R0, 0x1, -R189 ;  /* 0x0000000100007824 */ /* 0x000fea00078e0abd */
[C---:B--2---:R-:W-:Y:S02]  /*12f60*/  IADD3 R2, R0.reuse, R2, RZ ;  /* 0x0000000200027210 */ /* 0x044fe40007ffe0ff */
[----:B------:R-:W-:Y:S01]  /*12f70*/  IADD3 R0, R0, R4, RZ ;  /* 0x0000000400007210 */ /* 0x000fe20007ffe0ff */
[----:B------:R-:W-:Y:S01]  /*12f80*/  FMUL.FTZ R4, R26, c[0x0][0x320] ;  /* 0x0000c8001a047a20 */ /* 0x000fe20000410000 */
[C---:B------:R-:W-:Y:S02]  /*12f90*/  ISETP.GT.AND P2, PT, R2.reuse, 0x1, PT ;  /* 0x000000010200780c */ /* 0x040fe40003f44270 */
[----:B------:R-:W-:Y:S01]  /*12fa0*/  ISETP.GT.AND P3, PT, R2, 0x8, PT ;  /* 0x000000080200780c */ /* 0x000fe20003f64270 */
[----:B------:R2:W-:Y:S01]  /*12fb0*/  MUFU.TANH R15, R4 ;  /* 0x00000004000f7308 */ /* 0x0005e20000002400 */
[----:B------:R-:W-:Y:S02]  /*12fc0*/  FSEL R21, R160, -INF , P2 ;  /* 0xff800000a0157808 */ /* 0x000fe40001000000 */
[----:B----4-:R-:W-:Y:S02]  /*12fd0*/  FSEL R22, R157, -INF , P3 ;  /* 0xff8000009d167808 */ /* 0x010fe40001800000 */
[C---:B------:R-:W-:Y:S02]  /*12fe0*/  ISETP.GT.AND P0, PT, R2.reuse, RZ, PT ;  /* 0x000000ff0200720c */ /* 0x040fe40003f04270 */
[C---:B------:R-:W-:Y:S01]  /*12ff0*/  ISETP.GT.AND P2, PT, R2.reuse, 0x9, PT ;  /* 0x000000090200780c */ /* 0x040fe20003f44270 */
[----:B-1----:R-:W-:Y:S01]  /*13000*/  FMUL.FTZ R5, R25, c[0x0][0x320] ;  /* 0x0000c80019057a20 */ /* 0x002fe20000410000 */
[----:B------:R-:W-:Y:S02]  /*13010*/  ISETP.GT.AND P3, PT, R2, 0x10, PT ;  /* 0x000000100200780c */ /* 0x000fe40003f64270 */
[----:B------:R-:W-:Y:S01]  /*13020*/  ISETP.GT.AND P1, PT, R0, RZ, PT ;  /* 0x000000ff0000720c */ /* 0x000fe20003f24270 */
[----:B------:R1:W-:Y:S01]  /*13030*/  MUFU.TANH R8, R5 ;  /* 0x0000000500087308 */ /* 0x0003e20000002400 */
[----:B------:R-:W-:Y:S02]  /*13040*/  FSEL R20, R161, -INF , P0 ;  /* 0xff800000a1147808 */ /* 0x000fe40000000000 */
[----:B---3--:R-:W-:Y:S02]  /*13050*/  FSEL R23, R156, -INF , P2 ;  /* 0xff8000009c177808 */ /* 0x008fe40001000000 */
[----:B------:R-:W-:Y:S02]  /*13060*/  FSEL R156, R141, -INF , P3 ;  /* 0xff8000008d9c7808 */ /* 0x000fe40001800000 */
[----:B------:R-:W-:Y:S02]  /*13070*/  ISETP.GT.AND P3, PT, R2, 0x18, PT ;  /* 0x000000180200780c */ /* 0x000fe40003f64270 */
[----:B------:R-:W-:Y:S02]  /*13080*/  ISETP.GT.AND P0, PT, R0, 0x1, PT ;  /* 0x000000010000780c */ /* 0x000fe40003f04270 */
[----:B------:R-:W-:Y:S01]  /*13090*/  FSEL R26, R159, -INF , P1 ;  /* 0xff8000009f1a7808 */ /* 0x000fe20000800000 */
[----:B--2---:R-:W-:Y:S01]  /*130a0*/  FMUL.FTZ R4, R28, c[0x0][0x320] ;  /* 0x0000c8001c047a20 */ /* 0x004fe20000410000 */
[----:B------:R-:W-:Y:S02]  /*130b0*/  ISETP.GT.AND P1, PT, R0, 0x8, PT ;  /* 0x000000080000780c */ /* 0x000fe40003f24270 */
[----:B------:R-:W-:Y:S01]  /*130c0*/  FSEL R25, R158, -INF , P0 ;  /* 0xff8000009e197808 */ /* 0x000fe20000000000 */
[----:B------:R2:W3:Y:S01]  /*130d0*/  MUFU.TANH R7, R4 ;  /* 0x0000000400077308 */ /* 0x0004e20000002400 */
[----:B------:R-:W-:Y:S02]  /*130e0*/  FSEL R158, R13, -INF , P3 ;  /* 0xff8000000d9e7808 */ /* 0x000fe40001800000 */
[----:B------:R-:W-:Y:S02]  /*130f0*/  FSEL R24, R153, -INF , P1 ;  /* 0xff80000099187808 */ /* 0x000fe40000800000 */
[C---:B------:R-:W-:Y:S02]  /*13100*/  ISETP.GT.AND P1, PT, R0.reuse, 0x10, PT ;  /* 0x000000100000780c */ /* 0x040fe40003f24270 */
[C---:B------:R-:W-:Y:S01]  /*13110*/  ISETP.GT.AND P0, PT, R0.reuse, 0x9, PT ;  /* 0x000000090000780c */ /* 0x040fe20003f04270 */
[----:B-1----:R-:W-:Y:S01]  /*13120*/  FMUL.FTZ R5, R27, c[0x0][0x320] ;  /* 0x0000c8001b057a20 */ /* 0x002fe20000410000 */
[----:B------:R-:W-:Y:S02]  /*13130*/  FSEL R160, R105, -INF , P1 ;  /* 0xff80000069a07808 */ /* 0x000fe40000800000 */
[----:B------:R-:W-:Y:S01]  /*13140*/  ISETP.GT.AND P1, PT, R0, 0x18, PT ;  /* 0x000000180000780c */ /* 0x000fe20003f24270 */
[----:B------:R1:W-:Y:S01]  /*13150*/  MUFU.TANH R14, R5 ;  /* 0x00000005000e7308 */ /* 0x0003e20000002400 */
[----:B------:R-:W-:Y:S02]  /*13160*/  FSEL R27, R152, -INF , P0 ;  /* 0xff800000981b7808 */ /* 0x000fe40000000000 */
[----:B-----5:R-:W-:Y:S02]  /*13170*/  FSEL R162, R17, -INF , P1 ;  /* 0xff80000011a27808 */ /* 0x020fe40000800000 */
[----:B------:R-:W-:Y:S02]  /*13180*/  ISETP.GT.AND P1, PT, R2, 0x21, PT ;  /* 0x000000210200780c */ /* 0x000fe40003f24270 */
[----:B------:R-:W-:Y:S02]  /*13190*/  ISETP.GT.AND P0, PT, R0, 0x11, PT ;  /* 0x000000110000780c */ /* 0x000fe40003f04270 */
[----:B------:R-:W-:Y:S01]  /*131a0*/  FSEL R168, R6, -INF , P1 ;  /* 0xff80000006a87808 */ /* 0x000fe20000800000 */
[----:B------:R-:W-:Y:S01]  /*131b0*/  FMUL.FTZ R6, R33, c[0x0][0x320] ;  /* 0x0000c80021067a20 */ /* 0x000fe20000410000 */
[----:B------:R-:W-:Y:S02]  /*131c0*/  ISETP.GT.AND P2, PT, R2, 0x11, PT ;  /* 0x000000110200780c */ /* 0x000fe40003f44270 */
[----:B--2---:R-:W-:Y:S01]  /*131d0*/  FMNMX.FTZ R4, R20, R3, !PT ;  /* 0x0000000314047209 */ /* 0x004fe20007810000 */
[----:B------:R2:W-:Y:S01]  /*131e0*/  MUFU.TANH R11, R6 ;  /* 0x00000006000b7308 */ /* 0x0005e20000002400 */
[----:B------:R-:W-:Y:S02]  /*131f0*/  FSEL R161, R101, -INF , P0 ;  /* 0xff80000065a17808 */ /* 0x000fe40000000000 */
[----:B------:R-:W-:Y:S02]  /*13200*/  FMNMX.FTZ R4, R21, R4, !PT ;  /* 0x0000000415047209 */ /* 0x000fe40007810000 */
[----:B------:R-:W-:Y:S02]  /*13210*/  ISETP.GT.AND P0, PT, R0, 0x19, PT ;  /* 0x000000190000780c */ /* 0x000fe40003f04270 */
[----:B------:R-:W-:Y:S02]  /*13220*/  FMNMX.FTZ R4, R22, R4, !PT ;  /* 0x0000000416047209 */ /* 0x000fe40007810000 */
[----:B------:R-:W-:Y:S01]  /*13230*/  FSEL R157, R140, -INF , P2 ;  /* 0xff8000008c9d7808 */ /* 0x000fe20001000000 */
[----:B-1----:R-:W-:Y:S01]  /*13240*/  FMUL.FTZ R5, R29, c[0x0][0x320] ;  /* 0x0000c8001d057a20 */ /* 0x002fe20000410000 */
[----:B------:R-:W-:Y:S02]  /*13250*/  FMNMX.FTZ R4, R23, R4, !PT ;  /* 0x0000000417047209 */ /* 0x000fe40007810000 */
[----:B------:R-:W-:Y:S01]  /*13260*/  FSEL R163, R16, -INF , P0 ;  /* 0xff80000010a37808 */ /* 0x000fe20000000000 */
[----:B------:R1:W4:Y:S01]  /*13270*/  MUFU.TANH R13, R5 ;  /* 0x00000005000d7308 */ /* 0x0003220000002400 */
[----:B------:R-:W-:Y:S02]  /*13280*/  FMNMX.FTZ R4, R156, R4, !PT ;  /* 0x000000049c047209 */ /* 0x000fe40007810000 */
[C---:B------:R-:W-:Y:S02]  /*13290*/  ISETP.GT.AND P0, PT, R2.reuse, 0x28, PT ;  /* 0x000000280200780c */ /* 0x040fe40003f04270 */
[----:B------:R-:W-:Y:S02]  /*132a0*/  FMNMX.FTZ R4, R157, R4, !PT ;  /* 0x000000049d047209 */ /* 0x000fe40007810000 */
[----:B------:R-:W-:Y:S02]  /*132b0*/  ISETP.GT.AND P2, PT, R2, 0x19, PT ;  /* 0x000000190200780c */ /* 0x000fe40003f44270 */
[----:B------:R-:W-:Y:S01]  /*132c0*/  FSEL R169, R12, -INF , P0 ;  /* 0xff8000000ca97808 */ /* 0x000fe20000000000 */
[----:B--2---:R-:W-:Y:S01]  /*132d0*/  FMUL.FTZ R6, R30, c[0x0][0x320] ;  /* 0x0000c8001e067a20 */ /* 0x004fe20000410000 */
[----:B------:R-:W-:Y:S02]  /*132e0*/  FSEL R159, R100, -INF , P2 ;  /* 0xff800000649f7808 */ /* 0x000fe40001000000 */
[----:B------:R-:W-:Y:S01]  /*132f0*/  FMNMX.FTZ R4, R158, R4, !PT ;  /* 0x000000049e047209 */ /* 0x000fe20007810000 */
[----:B------:R2:W-:Y:S01]  /*13300*/  MUFU.TANH R12, R6 ;  /* 0x00000006000c7308 */ /* 0x0005e20000002400 */
[----:B------:R-:W-:Y:S02]  /*13310*/  ISETP.GT.AND P2, PT, R2, 0x20, PT ;  /* 0x000000200200780c */ /* 0x000fe40003f44270 */
[----:B------:R-:W-:Y:S02]  /*13320*/  FMNMX.FTZ R4, R159, R4, !PT ;  /* 0x000000049f047209 */ /* 0x000fe40007810000 */
[----:B------:R-:W-:Y:S02]  /*13330*/  FSEL R164, R18, -INF , P2 ;  /* 0xff80000012a47808 */ /* 0x000fe40001000000 */
[----:B------:R-:W-:Y:S02]  /*13340*/  ISETP.GT.AND P1, PT, R2, 0x30, PT ;  /* 0x000000300200780c */ /* 0x000fe40003f24270 */
[----:B------:R-:W-:Y:S01]  /*13350*/  FMNMX.FTZ R4, R164, R4, !PT ;  /* 0x00000004a4047209 */ /* 0x000fe20007810000 */
[----:B-1----:R-:W-:Y:S01]  /*13360*/  FMUL.FTZ R5, R32, c[0x0][0x320] ;  /* 0x0000c80020057a20 */ /* 0x002fe20000410000 */
[C---:B------:R-:W-:Y:S02]  /*13370*/  ISETP.GT.AND P3, PT, R2.reuse, 0x38, PT ;  /* 0x000000380200780c */ /* 0x040fe40003f64270 */
[----:B------:R-:W-:Y:S01]  /*13380*/  ISETP.GT.AND P2, PT, R2, 0x29, PT ;  /* 0x000000290200780c */ /* 0x000fe20003f44270 */
[----:B------:R1:W5:Y:S01]  /*13390*/  MUFU.TANH R9, R5 ;  /* 0x0000000500097308 */ /* 0x0003620000002400 */
[----:B------:R-:W-:Y:S02]  /*133a0*/  FMNMX.FTZ R4, R168, R4, !PT ;  /* 0x00000004a8047209 */ /* 0x000fe40007810000 */
[----:B---3--:R-:W-:Y:S01]  /*133b0*/  FSEL R190, R7, -INF , P1 ;  /* 0xff80000007be7808 */ /* 0x008fe20000800000 */
[----:B------:R-:W-:Y:S01]  /*133c0*/  FMUL.FTZ R7, R34, c[0x0][0x320] ;  /* 0x0000c80022077a20 */ /* 0x000fe20000410000 */
[----:B------:R-:W-:Y:S01]  /*133d0*/  FSEL R170, R8, -INF , P2 ;  /* 0xff80000008aa7808 */ /* 0x000fe20001000000 */
[----:B------:R-:W-:Y:S01]  /*133e0*/  FMUL.FTZ R8, R35, c[0x0][0x320] ;  /* 0x0000c80023087a20 */ /* 0x000fe20000410000 */
[C---:B------:R-:W-:Y:S02]  /*133f0*/  ISETP.GT.AND P0, PT, R2.reuse, 0x31, PT ;  /* 0x000000310200780c */ /* 0x040fe40003f04270 */
[----:B------:R-:W-:Y:S01]  /*13400*/  ISETP.GT.AND P1, PT, R2, 0x39, PT ;  /* 0x000000390200780c */ /* 0x000fe20003f24270 */
[----:B--2---:R-:W-:Y:S01]  /*13410*/  FMUL.FTZ R6, R31, c[0x0][0x320] ;  /* 0x0000c8001f067a20 */ /* 0x004fe20000410000 */
[----:B------:R-:W-:Y:S01]  /*13420*/  FMNMX.FTZ R2, R169, R4, !PT ;  /* 0x00000004a9027209 */ /* 0x000fe20007810000 */
[----:B------:R-:W-:Y:S01]  /*13430*/  MUFU.TANH R8, R8 ;  /* 0x0000000800087308 */ /* 0x000fe20000002400 */
[----:B----4-:R-:W-:Y:S02]  /*13440*/  FSEL R187, R13, -INF , P0 ;  /* 0xff8000000dbb7808 */ /* 0x010fe40000000000 */
[----:B------:R-:W-:Y:S02]  /*13450*/  FMNMX.FTZ R2, R170, R2, !PT ;  /* 0x00000002aa027209 */ /* 0x000fe40007810000 */
[----:B------:R-:W-:Y:S02]  /*13460*/  ISETP.GT.AND P0, PT, R0, 0x20, PT ;  /* 0x000000200000780c */ /* 0x000fe40003f04270 */
[----:B------:R-:W-:Y:S02]  /*13470*/  FMNMX.FTZ R2, R190, R2, !PT ;  /* 0x00000002be027209 */ /* 0x000fe40007810000 */
[----:B------:R-:W-:Y:S01]  /*13480*/  FSEL R214, R11, -INF , P1 ;  /* 0xff8000000bd67808 */ /* 0x000fe20000800000 */
[----:B------:R-:W2:Y:S01]  /*13490*/  MUFU.TANH R10, R6 ;  /* 0x00000006000a7308 */ /* 0x000ea20000002400 */
[----:B------:R-:W-:Y:S02]  /*134a0*/  FMNMX.FTZ R2, R187, R2, !PT ;  /* 0x00000002bb027209 */ /* 0x000fe40007810000 */
[----:B-1----:R-:W-:Y:S02]  /*134b0*/  FMNMX.FTZ R5, R26, R104, !PT ;  /* 0x000000681a057209 */ /* 0x002fe40007810000 */
[----:B-----5:R-:W-:Y:S02]  /*134c0*/  FSEL R191, R9, -INF , P3 ;  /* 0xff80000009bf7808 */ /* 0x020fe40001800000 */
[----:B------:R-:W-:Y:S02]  /*134d0*/  FMNMX.FTZ R5, R25, R5, !PT ;  /* 0x0000000519057209 */ /* 0x000fe40007810000 */
[----:B------:R-:W-:Y:S01]  /*134e0*/  FMNMX.FTZ R2, R191, R2, !PT ;  /* 0x00000002bf027209 */ /* 0x000fe20007810000 */
[----:B------:R1:W3:Y:S01]  /*134f0*/  MUFU.TANH R9, R7 ;  /* 0x0000000700097308 */ /* 0x0002e20000002400 */
[----:B------:R-:W-:Y:S02]  /*13500*/  FMNMX.FTZ R5, R24, R5, !PT ;  /* 0x0000000518057209 */ /* 0x000fe40007810000 */
[----:B------:R-:W-:Y:S02]  /*13510*/  ISETP.GT.AND P1, PT, R0, 0x21, PT ;  /* 0x000000210000780c */ /* 0x000fe40003f24270 */
[----:B------:R-:W-:Y:S02]  /*13520*/  FMNMX.FTZ R5, R27, R5, !PT ;  /* 0x000000051b057209 */ /* 0x000fe40007810000 */
[----:B------:R-:W-:Y:S02]  /*13530*/  FSEL R165, R154, -INF , P0 ;  /* 0xff8000009aa57808 */ /* 0x000fe40000000000 */
[----:B------:R-:W-:Y:S02]  /*13540*/  FMNMX.FTZ R4, R160, R5, !PT ;  /* 0x00000005a0047209 */ /* 0x000fe40007810000 */
[----:B------:R-:W-:Y:S02]  /*13550*/  FMNMX.FTZ R2, R214, R2, !PT ;  /* 0x00000002d6027209 */ /* 0x000fe40007810000 */
[----:B------:R-:W-:Y:S02]  /*13560*/  FMNMX.FTZ R4, R161, R4, !PT ;  /* 0x00000004a1047209 */ /* 0x000fe40007810000 */
[----:B------:R-:W-:Y:S02]  /*13570*/  ISETP.GT.AND P2, PT, R188, R238, PT ;  /* 0x000000eebc00720c */ /* 0x000fe40003f44270 */
[----:B------:R-:W-:Y:S02]  /*13580*/  FMNMX.FTZ R4, R162, R4, !PT ;  /* 0x00000004a2047209 */ /* 0x000fe40007810000 */
[----:B------:R-:W-:Y:S02]  /*13590*/  FSEL R166, R19, -INF , P1 ;  /* 0xff80000013a67808 */ /* 0x000fe40000800000 */
[----:B------:R-:W-:Y:S02]  /*135a0*/  FMNMX.FTZ R4, R163, R4, !PT ;  /* 0x00000004a3047209 */ /* 0x000fe40007810000 */
[C---:B------:R-:W-:Y:S01]  /*135b0*/  ISETP.GT.AND P0, PT, R0.reuse, 0x28, PT ;  /* 0x000000280000780c */ /* 0x040fe20003f04270 */
[----:B-1----:R-:W1:Y:S01]  /*135c0*/  SHFL.BFLY PT, R7, R2, 0x2, 0x1f ;  /* 0x0c401f0002077f89 */ /* 0x002e6200000e0000 */
[----:B------:R-:W-:Y:S02]  /*135d0*/  FMNMX.FTZ R4, R165, R4, !PT ;  /* 0x00000004a5047209 */ /* 0x000fe40007810000 */
[----:B------:R-:W-:Y:S02]  /*135e0*/  FSEL R167, R15, -INF , P0 ;  /* 0xff8000000fa77808 */ /* 0x000fe40000000000 */
[----:B------:R-:W-:Y:S02]  /*135f0*/  ISETP.GT.AND P1, PT, R0, 0x29, PT ;  /* 0x000000290000780c */ /* 0x000fe40003f24270 */
[----:B------:R-:W-:Y:S02]  /*13600*/  FMNMX.FTZ R4, R166, R4, !PT ;  /* 0x00000004a6047209 */ /* 0x000fe40007810000 */
[----:B------:R-:W-:Y:S02]  /*13610*/  FSEL R178, R14, -INF , P1 ;  /* 0xff8000000eb27808 */ /* 0x000fe40000800000 */
[----:B------:R-:W-:Y:S02]  /*13620*/  ISETP.GT.AND P0, PT, R0, 0x30, PT ;  /* 0x000000300000780c */ /* 0x000fe40003f04270 */
[----:B------:R-:W-:Y:S02]  /*13630*/  FMNMX.FTZ R4, R167, R4, !PT ;  /* 0x00000004a7047209 */ /* 0x000fe40007810000 */
[----:B------:R-:W-:Y:S02]  /*13640*/  FSEL R189, R12, -INF , P0 ;  /* 0xff8000000cbd7808 */ /* 0x000fe40000000000 */
[----:B------:R-:W-:Y:S02]  /*13650*/  ISETP.GT.AND P3, PT, R0, 0x31, PT ;  /* 0x000000310000780c */ /* 0x000fe40003f64270 */
[----:B------:R-:W-:Y:S02]  /*13660*/  FMNMX.FTZ R4, R178, R4, !PT ;  /* 0x00000004b2047209 */ /* 0x000fe40007810000 */
[----:B------:R-:W-:Y:S02]  /*13670*/  @P2 SHF.R.S32.HI R6, RZ, 0x1f, R213 ;  /* 0x0000001fff062819 */ /* 0x000fe400000114d5 */
[----:B--2---:R-:W-:Y:S02]  /*13680*/  FSEL R215, R10, -INF , P3 ;  /* 0xff8000000ad77808 */ /* 0x004fe40001800000 */
[----:B------:R-:W-:Y:S01]  /*13690*/  ISETP.GT.AND P1, PT, R0, 0x38, PT ;  /* 0x000000380000780c */ /* 0x000fe20003f24270 */
[----:B------:R-:W-:Y:S01]  /*136a0*/  @P2 IMAD R6, R6, c[0x0][0x1e0], RZ ;  /* 0x0000780006062a24 */ /* 0x000fe200078e02ff */
[----:B------:R-:W-:Y:S02]  /*136b0*/  ISETP.GT.AND P0, PT, R0, 0x39, PT ;  /* 0x000000390000780c */ /* 0x000fe40003f04270 */
[----:B------:R-:W-:Y:S01]  /*136c0*/  FMNMX.FTZ R0, R189, R4, !PT ;  /* 0x00000004bd007209 */ /* 0x000fe20007810000 */
[----:B------:R-:W-:Y:S01]  /*136d0*/  @P2 IMAD.WIDE.U32 R4, R213, c[0x0][0x1e0], RZ ;  /* 0x00007800d5042a25 */ /* 0x000fe200078e00ff */
[----:B---3--:R-:W-:Y:S02]  /*136e0*/  FSEL R216, R9, -INF , P1 ;  /* 0xff80000009d87808 */ /* 0x008fe40000800000 */
[----:B------:R-:W-:Y:S01]  /*136f0*/  FMNMX.FTZ R0, R215, R0, !PT ;  /* 0x00000000d7007209 */ /* 0x000fe20007810000 */
[----:B------:R-:W-:Y:S01]  /*13700*/  @P2 IMAD R6, R213, c[0x0][0x1e4], R6 ;  /* 0x00007900d5062a24 */ /* 0x000fe200078e0206 */
[----:B------:R-:W-:Y:S02]  /*13710*/  FSEL R105, R8, -INF , P0 ;  /* 0xff80000008697808 */ /* 0x000fe40000000000 */
[----:B------:R-:W-:Y:S02]  /*13720*/  FMNMX.FTZ R0, R216, R0, !PT ;  /* 0x00000000d8007209 */ /* 0x000fe40007810000 */
[----:B-1----:R-:W-:Y:S02]  /*13730*/  FMNMX.FTZ R9, R2, R7, !PT ;  /* 0x0000000702097209 */ /* 0x002fe40007810000 */
[----:B------:R-:W-:Y:S02]  /*13740*/  @P2 IADD3 R2, R5, R6, RZ ;  /* 0x0000000605022210 */ /* 0x000fe40007ffe0ff */
[----:B------:R-:W-:Y:S01]  /*13750*/  FMNMX.FTZ R0, R105, R0, !PT ;  /* 0x0000000069007209 */ /* 0x000fe20007810000 */
[----:B------:R-:W1:Y:S01]  /*13760*/  SHFL.BFLY PT, R17, R9, 0x1, 0x1f ;  /* 0x0c201f0009117f89 */ /* 0x000e6200000e0000 */
[C---:B------:R-:W-:Y:S02]  /*13770*/  @P2 SHF.L.U32 R5, R4.reuse, 0x6, RZ ;  /* 0x0000000604052819 */ /* 0x040fe400000006ff */
[----:B------:R-:W-:Y:S02]  /*13780*/  @P2 SHF.L.U64.HI R4, R4, 0x6, R2 ;  /* 0x0000000604042819 */ /* 0x000fe40000010202 */
[----:B------:R-:W-:Y:S02]  /*13790*/  @P2 MOV R6, c[0x0][0x1e0] ;  /* 0x0000780000062a02 */ /* 0x000fe40000000f00 */
[C---:B------:R-:W-:Y:S01]  /*137a0*/  @P2 IADD3 R8, P1, R5.reuse, R226, RZ ;  /* 0x000000e205082210 */ /* 0x040fe20007f3e0ff */
[----:B------:R-:W2:Y:S01]  /*137b0*/  SHFL.BFLY PT, R2, R0, 0x2, 0x1f ;  /* 0x0c401f0000027f89 */ /* 0x000ea200000e0000 */
[----:B------:R-:W-:Y:S02]  /*137c0*/  @P2 MOV R10, c[0x0][0x1e4] ;  /* 0x00007900000a2a02 */ /* 0x000fe40000000f00 */
[----:B------:R-:W-:Y:S02]  /*137d0*/  @P2 LEA R7, P0, R6, R5, 0x5 ;  /* 0x0000000506072211 */ /* 0x000fe400078028ff */
[----:B------:R-:W-:Y:S02]  /*137e0*/  @P2 IADD3.X R11, R4, R232, RZ, P1, !PT ;  /* 0x000000e8040b2210 */ /* 0x000fe40000ffe4ff */
[----:B------:R-:W-:Y:S02]  /*137f0*/  @P2 LEA R18, P1, R8, c[0x0][0x1c8], 0x1 ;  /* 0x0000720008122a11 */ /* 0x000fe400078208ff */
[----:B------:R-:W-:Y:S02]  /*13800*/  @P2 LEA.HI.X R6, R6, R4, R10, 0x5, P0 ;  /* 0x0000000406062211 */ /* 0x000fe400000f2c0a */
[----:B------:R-:W-:Y:S02]  /*13810*/  @P2 IADD3 R10, P0, R226, 0x40, RZ ;  /* 0x00000040e20a2810 */ /* 0x000fe40007f1e0ff */
[----:B------:R-:W-:Y:S02]  /*13820*/  @P2 LEA.HI.X R19, R8, c[0x0][0x1cc], R11, 0x1, P1 ;  /* 0x0000730008132a11 */ /* 0x000fe400008f0c0b */
[----:B------:R-:W-:Y:S02]  /*13830*/  @P2 IADD3.X R12, RZ, R232, RZ, P0, !PT ;  /* 0x000000e8ff0c2210 */ /* 0x000fe400007fe4ff */
[----:B------:R-:W-:Y:S01]  /*13840*/  @P2 IADD3 R8, P1, R5, R10, RZ ;  /* 0x0000000a05082210 */ /* 0x000fe20007f3e0ff */
[----:B------:R3:W-:Y:S01]  /*13850*/  @P2 LDGSTS.E.BYPASS.LTC128B.128 [R212+0x6100], [R18.64], !P4 ;  /* 0x0610000012d42fae */ /* 0x0007e2000e101d46 */
[----:B------:R-:W-:Y:S02]  /*13860*/  @P2 IADD3 R11, P3, R226, 0x80, RZ ;  /* 0x00000080e20b2810 */ /* 0x000fe40007f7e0ff */
[----:B-1----:R-:W-:Y:S02]  /*13870*/  FMNMX.FTZ R101, R9, R17, !PT ;  /* 0x0000001109657209 */ /* 0x002fe40007810000 */
[----:B------:R-:W-:Y:S01]  /*13880*/  @P2 IADD3.X R15, R4, R12, RZ, P1, !PT ;  /* 0x0000000c040f2210 */ /* 0x000fe20000ffe4ff */
[----:B------:R-:W-:Y:S01]  /*13890*/  @P2 IMAD.X R13, RZ, RZ, R232, P3 ;  /* 0x000000ffff0d2224 */ /* 0x000fe200018e06e8 */
[----:B--2---:R-:W-:Y:S02]  /*138a0*/  FMNMX.FTZ R0, R0, R2, !PT ;  /* 0x0000000200007209 */ /* 0x004fe40007810000 */
[C---:B------:R-:W-:Y:S02]  /*138b0*/  @P2 LEA R16, P1, R8.reuse, c[0x0][0x1c8], 0x1 ;  /* 0x0000720008102a11 */ /* 0x040fe400078208ff */
[----:B------:R-:W-:Y:S01]  /*138c0*/  @P2 IADD3 R5, P0, R5, R11, RZ ;  /* 0x0000000b05052210 */ /* 0x000fe20007f1e0ff */
[----:B------:R-:W1:Y:S01]  /*138d0*/  SHFL.BFLY PT, R2, R0, 0x1, 0x1f ;  /* 0x0c201f0000027f89 */ /* 0x000e6200000e0000 */
[----:B------:R-:W-:Y:S01]  /*138e0*/  @P2 LEA.HI.X R17, R8, c[0x0][0x1cc], R15, 0x1, P1 ;  /* 0x0000730008112a11 */ /* 0x000fe200008f0c0f */
[C---:B------:R-:W-:Y:S01]  /*138f0*/  FMUL.FTZ R8, R101.reuse, c[0x0][0x2d0] ;  /* 0x0000b40065087a20 */ /* 0x040fe20000410000 */
[----:B------:R-:W-:Y:S02]  /*13900*/  FSETP.NEU.FTZ.AND P1, PT, R101, -INF , PT ;  /* 0xff8000006500780b */ /* 0x000fe40003f3d000 */
[----:B------:R-:W-:Y:S02]  /*13910*/  @P2 IADD3.X R4, R4, R13, RZ, P0, !PT ;  /* 0x0000000d04042210 */ /* 0x000fe400007fe4ff */
[C---:B------:R-:W-:Y:S01]  /*13920*/  @P2 LEA R14, P0, R5.reuse, c[0x0][0x1c8], 0x1 ;  /* 0x00007200050e2a11 */ /* 0x040fe200078008ff */
[----:B------:R2:W-:Y:S01]  /*13930*/  @P2 LDGSTS.E.BYPASS.LTC128B.128 [R212+0x8100], [R16.64], !P6 ;  /* 0x0810000010d42fae */ /* 0x0005e2000f101d46 */
[----:B------:R-:W-:Y:S02]  /*13940*/  FSEL R140, R8, RZ, P1 ;  /* 0x000000ff088c7208 */ /* 0x000fe40000800000 */
[----:B------:R-:W-:Y:S02]  /*13950*/  @P2 LEA.HI.X R15, R5, c[0x0][0x1cc], R4, 0x1, P0 ;  /* 0x00007300050f2a11 */ /* 0x000fe400000f0c04 */
[C---:B------:R-:W-:Y:S01]  /*13960*/  @P2 IADD3 R4, P0, R7.reuse, R10, RZ ;  /* 0x0000000a07042210 */ /* 0x040fe20007f1e0ff */
[--C-:B------:R-:W-:Y:S02]  /*13970*/  FFMA.FTZ R8, R20, c[0x0][0x2d0], -R140.reuse ;  /* 0x0000b40014087a23 */ /* 0x100fe4000001088c */
[----:B------:R4:W-:Y:S01]  /*13980*/  @P2 LDGSTS.E.BYPASS.LTC128B.128 [R212+0xa100], [R14.64], !P5 ;  /* 0x0a1000000ed42fae */ /* 0x0009e2000e901d46 */
[C---:B------:R-:W-:Y:S01]  /*13990*/  @P2 IADD3.X R10, R6.reuse, R12, RZ, P0, !PT ;  /* 0x0000000c060a2210 */ /* 0x040fe200007fe4ff */
[----:B------:R5:W-:Y:S01]  /*139a0*/  MUFU.EX2 R223, R8 ;  /* 0x0000000800df7308 */ /* 0x000be20000000800 */
[C---:B------:R-:W-:Y:S04]  /*139b0*/  @P2 IADD3 R5, P0, R7.reuse, R11, RZ ;  /* 0x0000000b07052210 */ /* 0x040fe80007f1e0ff */
[----:B------:R-:W-:Y:S02]  /*139c0*/  @P2 IADD3.X R11, R6, R13, RZ, P0, !PT ;  /* 0x0000000d060b2210 */ /* 0x000fe400007fe4ff */
[----:B-1----:R-:W-:Y:S01]  /*139d0*/  FMNMX.FTZ R100, R0, R2, !PT ;  /* 0x0000000200647209 */ /* 0x002fe20007810000 */
[--C-:B------:R-:W-:Y:S01]  /*139e0*/  FFMA.FTZ R0, R22, c[0x0][0x2d0], -R140.reuse ;  /* 0x0000b40016007a23 */ /* 0x100fe2000001088c */
[----:B------:R-:W-:Y:S03]  /*139f0*/  @P2 IADD3 R7, P0, R7, R226, RZ ;  /* 0x000000e207072210 */ /* 0x000fe60007f1e0ff */
[----:B------:R1:W-:Y:S01]  /*13a00*/  MUFU.EX2 R222, R0 ;  /* 0x0000000000de7308 */ /* 0x0003e20000000800 */
[----:B------:R-:W-:Y:S01]  /*13a10*/  @P2 IADD3.X R9, R6, R232, RZ, P0, !PT ;  /* 0x000000e806092210 */ /* 0x000fe200007fe4ff */
[----:B------:R-:W-:Y:S01]  /*13a20*/  FMUL.FTZ R2, R100, c[0x0][0x2d0] ;  /* 0x0000b40064027a20 */ /* 0x000fe20000410000 */
[C---:B------:R-:W-:Y:S04]  /*13a30*/  @P2 LEA R6, P0, R7.reuse, c[0x0][0x1c8], 0x1 ;  /* 0x0000720007062a11 */ /* 0x040fe800078008ff */
[----:B------:R-:W-:Y:S01]  /*13a40*/  @P2 LEA.HI.X R7, R7, c[0x0][0x1cc], R9, 0x1, P0 ;  /* 0x0000730007072a11 */ /* 0x000fe200000f0c09 */
[--C-:B------:R-:W-:Y:S04]  /*13a50*/  FFMA.FTZ R9, R21, c[0x0][0x2d0], -R140.reuse ;  /* 0x0000b40015097a23 */ /* 0x100fe8000001088c */
[----:B------:R2:W2:Y:S01]  /*13a60*/  MUFU.EX2 R224, R9 ;  /* 0x0000000900e07308 */ /* 0x0004a20000000800 */
[C---:B-----5:R-:W-:Y:S01]  /*13a70*/  @P2 LEA R8, P0, R4.reuse, c[0x0][0x1c8], 0x1 ;  /* 0x0000720004082a11 */ /* 0x060fe200078008ff */
[----:B------:R5:W-:Y:S01]  /*13a80*/  @P2 LDGSTS.E.BYPASS.LTC128B.128 [R212+0x7100], [R6.64], !P4 ;  /* 0x0710000006d42fae */ /* 0x000be2000e101d46 */
[----:B-1----:R-:W-:Y:S07]  /*13a90*/  FFMA.FTZ R0, R23, c[0x0][0x2d0], -R140 ;  /* 0x0000b40017007a23 */ /* 0x002fee000001088c */
[----:B------:R-:W1:Y:S01]  /*13aa0*/  MUFU.EX2 R221, R0 ;  /* 0x0000000000dd7308 */ /* 0x000e620000000800 */
[----:B--2---:R-:W-:Y:S02]  /*13ab0*/  @P2 LEA.HI.X R9, R4, c[0x0][0x1cc], R10, 0x1, P0 ;  /* 0x0000730004092a11 */ /* 0x004fe400000f0c0a */
[C---:B------:R-:W-:Y:S02]  /*13ac0*/  @P2 LEA R4, P0, R5.reuse, c[0x0][0x1c8], 0x1 ;  /* 0x0000720005042a11 */ /* 0x040fe400078008ff */
[----:B------:R-:W-:Y:S01]  /*13ad0*/  F2FP.PACK_AB R152, R224, R223 ;  /* 0x000000dfe098723e */ /* 0x000fe200000000ff */
[----:B------:R2:W-:Y:S01]  /*13ae0*/  @P2 LDGSTS.E.BYPASS.LTC128B.128 [R212+0x9100], [R8.64], !P6 ;  /* 0x0910000008d42fae */ /* 0x0005e2000f101d46 */
[----:B------:R-:W-:Y:S02]  /*13af0*/  @P2 LEA.HI.X R5, R5, c[0x0][0x1cc], R11, 0x1, P0 ;  /* 0x0000730005052a11 */ /* 0x000fe400000f0c0b */
[----:B------:R-:W-:Y:S04]  /*13b00*/  FSETP.NEU.FTZ.AND P0, PT, R100, -INF , PT ;  /* 0xff8000006400780b */ /* 0x000fe80003f1d000 */
[----:B------:R-:W-:Y:S01]  /*13b10*/  FSEL R141, R2, RZ, P0 ;  /* 0x000000ff028d7208 */ /* 0x000fe20000000000 */
[----:B------:R2:W-:Y:S01]  /*13b20*/  @P2 LDGSTS.E.BYPASS.LTC128B.128 [R212+0xb100], [R4.64], !P5 ;  /* 0x0b10000004d42fae */ /* 0x0005e2000e901d46 */
[----:B-1----:R-:W-:Y:S03]  /*13b30*/  F2FP.PACK_AB R154, R221, R222 ;  /* 0x000000dedd9a723e */ /* 0x002fe600000000ff */
[--C-:B------:R-:W-:Y:S02]  /*13b40*/  FFMA.FTZ R0, R26, c[0x0][0x2d0], -R141.reuse ;  /* 0x0000b4001a007a23 */ /* 0x100fe4000001088d */
[--C-:B------:R-:W-:Y:S02]  /*13b50*/  FFMA.FTZ R2, R27, c[0x0][0x2d0], -R141.reuse ;  /* 0x0000b4001b027a23 */ /* 0x100fe4000001088d */
[----:B------:R1:W-:Y:S01]  /*13b60*/  MUFU.EX2 R218, R0 ;  /* 0x0000000000da7308 */ /* 0x0003e20000000800 */
[----:B----4-:R-:W4:Y:S08]  /*13b70*/  LDSM.16.MT88.4 R12, [R150] ;  /* 0x00000000960c783b */ /* 0x010f300000004200 */
[----:B------:R-:W2:Y:S01]  /*13b80*/  LDSM.16.MT88.4 R20, [R151] ;  /* 0x000000009714783b */ /* 0x000ea20000004200 */
[----:B------:R3:W-:Y:S07]  /*13b90*/  MUFU.EX2 R217, R2 ;  /* 0x0000000200d97308 */ /* 0x0007ee0000000800 */
[----:B------:R-:W2:Y:S01]  /*13ba0*/  LDSM.16.MT88.4 R28, [R194] ;  /* 0x00000000c21c783b */ /* 0x000ea20000004200 */
[--C-:B-1----:R-:W-:Y:S07]  /*13bb0*/  FFMA.FTZ R0, R25, c[0x0][0x2d0], -R141.reuse ;  /* 0x0000b40019007a23 */ /* 0x102fee000001088d */
[----:B------:R-:W0:Y:S01]  /*13bc0*/  LDGDEPBAR ;  /* 0x00000000000079af */ /* 0x000e220000000000 */
[----:B------:R1:W1:Y:S01]  /*13bd0*/  MUFU.EX2 R220, R0 ;  /* 0x0000000000dc7308 */ /* 0x0002620000000800 */
[----:B---3--:R-:W-:Y:S02]  /*13be0*/  FSEL R2, R100, RZ, P0 ;  /* 0x000000ff64027208 */ /* 0x008fe40000000000 */
[----:B------:R-:W-:Y:S02]  /*13bf0*/  ISETP.GT.AND P0, PT, R188, R225, PT ;  /* 0x000000e1bc00720c */ /* 0x000fe40003f04270 */
[----:B------:R-:W-:Y:S01]  /*13c00*/  MOV R188, R213 ;  /* 0x000000d500bc7202 */ /* 0x000fe20000000f00 */
[----:B-1----:R-:W-:Y:S01]  /*13c10*/  FFMA.FTZ R0, R24, c[0x0][0x2d0], -R141 ;  /* 0x0000b40018007a23 */ /* 0x002fe2000001088d */
[----:B------:R-:W-:Y:S03]  /*13c20*/  F2FP.PACK_AB R153, R220, R218 ;  /* 0x000000dadc99723e */ /* 0x000fe600000000ff */
[----:B------:R1:W3:Y:S02]  /*13c30*/  MUFU.EX2 R219, R0 ;  /* 0x0000000000db7308 */ /* 0x0002e40000000800 */
[----:B-1----:R-:W-:Y:S02]  /*13c40*/  FSEL R0, R101, RZ, P1 ;  /* 0x000000ff65007208 */ /* 0x002fe40000800000 */
[----:B---3--:R-:W-:Y:S03]  /*13c50*/  F2FP.PACK_AB R155, R217, R219 ;  /* 0x000000dbd99b723e */ /* 0x008fe600000000ff */
[----:B------:R-:W-:Y:S04]  /*13c60*/  FADD.FTZ R0, -R0, R3 ;  /* 0x0000000300007221 */ /* 0x000fe80000010100 */
[----:B------:R-:W-:Y:S04]  /*13c70*/  FMUL.FTZ R0, R0, c[0x0][0x2d0] ;  /* 0x0000b40000007a20 */ /* 0x000fe80000410000 */
[----:B------:R1:W2:Y:S02]  /*13c80*/  MUFU.EX2 R3, R0 ;  /* 0x0000000000037308 */ /* 0x0002a40000000800 */
[----:B-1----:R-:W-:Y:S02]  /*13c90*/  FADD.FTZ R0, -R2, R104 ;  /* 0x0000006802007221 */ /* 0x002fe40000010100 */
[C---:B--2---:R-:W-:Y:S02]  /*13ca0*/  FMUL.FTZ R4, R3.reuse, R108 ;  /* 0x0000006c03047220 */ /* 0x044fe40000410000 */
[----:B------:R-:W-:Y:S02]  /*13cb0*/  FMUL.FTZ R0, R0, c[0x0][0x2d0] ;  /* 0x0000b40000007a20 */ /* 0x000fe40000410000 */
[C---:B------:R-:W-:Y:S02]  /*13cc0*/  FMUL.FTZ R5, R3.reuse, R109 ;  /* 0x0000006d03057220 */ /* 0x040fe40000410000 */
[C---:B------:R-:W-:Y:S02]  /*13cd0*/  FMUL.FTZ R8, R3.reuse, R112 ;  /* 0x0000007003087220 */ /* 0x040fe40000410000 */
[----:B------:R-:W5:Y:S01]  /*13ce0*/  MUFU.EX2 R0, R0 ;  /* 0x0000000000007308 */ /* 0x000f620000000800 */
[C---:B------:R-:W-:Y:S02]  /*13cf0*/  FMUL.FTZ R9, R3.reuse, R113 ;  /* 0x0000007103097220 */ /* 0x040fe40000410000 */
[--C-:B------:R-:W-:Y:S02]  /*13d00*/  FFMA.FTZ R2, R156, c[0x0][0x2d0], -R140.reuse ;  /* 0x0000b4009c027a23 */ /* 0x100fe4000001088c */
        /* <DEDUP_REMOVED lines=8> */
[C---:B------:R-:W-:Y:S02]  /*13d90*/  FMUL.FTZ R37, R3.reuse, R37 ;  /* 0x0000002503257220 */ /* 0x040fe40000410000 */
[C---:B------:R-:W-:Y:S02]  /*13da0*/  FMUL.FTZ R40, R3.reuse, R40 ;  /* 0x0000002803287220 */ /* 0x040fe40000410000 */
[C---:B------:R-:W-:Y:S02]  /*13db0*/  FMUL.FTZ R41, R3.reuse, R41 ;  /* 0x0000002903297220 */ /* 0x040fe40000410000 */
[C---:B-----5:R-:W-:Y:S02]  /*13dc0*/  FMUL.FTZ R6, R0.reuse, R110 ;  /* 0x0000006e00067220 */ /* 0x060fe40000410000 */
[C---:B------:R-:W-:Y:S02]  /*13dd0*/  FMUL.FTZ R7, R0.reuse, R111 ;  /* 0x0000006f00077220 */ /* 0x040fe40000410000 */
[----:B------:R-:W2:Y:S01]  /*13de0*/  LDSM.16.MT88.4 R108, [R193] ;  /* 0x00000000c16c783b */ /* 0x000ea20000004200 */
[C---:B------:R-:W-:Y:S02]  /*13df0*/  FMUL.FTZ R10, R0.reuse, R114 ;  /* 0x00000072000a7220 */ /* 0x040fe40000410000 */
[C---:B------:R-:W-:Y:S02]  /*13e00*/  FMUL.FTZ R11, R0.reuse, R115 ;  /* 0x00000073000b7220 */ /* 0x040fe40000410000 */
[C---:B----4-:R-:W-:Y:S03]  /*13e10*/  HMMA.16816.F32 R4, R152.reuse, R12, R4 ;  /* 0x0000000c9804723c */ /* 0x050fe60000001804 */
[----:B------:R-:W3:Y:S02]  /*13e20*/  LDSM.16.MT88.4 R112, [R150+0x2000] ;  /* 0x002000009670783b */ /* 0x000ee40000004200 */
[C---:B------:R-:W-:Y:S02]  /*13e30*/  FMUL.FTZ R18, R0.reuse, R122 ;  /* 0x0000007a00127220 */ /* 0x040fe40000410000 */
[C---:B------:R-:W-:Y:S01]  /*13e40*/  FMUL.FTZ R12, R3.reuse, R116 ;  /* 0x00000074030c7220 */ /* 0x040fe20000410000 */
[C---:B------:R-:W-:Y:S04]  /*13e50*/  HMMA.16816.F32 R8, R152.reuse, R14, R8 ;  /* 0x0000000e9808723c */ /* 0x040fe80000001808 */
[----:B------:R-:W-:Y:S02]  /*13e60*/  FMUL.FTZ R13, R3, R117 ;  /* 0x00000075030d7220 */ /* 0x000fe40000410000 */
[C---:B------:R-:W-:Y:S02]  /*13e70*/  FMUL.FTZ R19, R0.reuse, R123 ;  /* 0x0000007b00137220 */ /* 0x040fe40000410000 */
[C---:B------:R-:W-:Y:S01]  /*13e80*/  FMUL.FTZ R14, R0.reuse, R118 ;  /* 0x00000076000e7220 */ /* 0x040fe20000410000 */
[----:B------:R-:W-:Y:S03]  /*13e90*/  LDSM.16.MT88.4 R120, [R194+0x800] ;  /* 0x00080000c278783b */ /* 0x000fe60000004200 */
[C---:B------:R-:W-:Y:S02]  /*13ea0*/  FMUL.FTZ R15, R0.reuse, R119 ;  /* 0x00000077000f7220 */ /* 0x040fe40000410000 */
[--C-:B-1----:R-:W-:Y:S02]  /*13eb0*/  FFMA.FTZ R2, R157, c[0x0][0x2d0], -R140.reuse ;  /* 0x0000b4009d027a23 */ /* 0x102fe4000001088c */
[C---:B------:R-:W-:Y:S01]  /*13ec0*/  FMUL.FTZ R26, R0.reuse, R130 ;  /* 0x00000082001a7220 */ /* 0x040fe20000410000 */
[----:B------:R-:W1:Y:S01]  /*13ed0*/  LDSM.16.MT88.4 R116, [R151+0x2000] ;  /* 0x002000009774783b */ /* 0x000e620000004200 */
[C---:B------:R-:W-:Y:S01]  /*13ee0*/  FMUL.FTZ R27, R0.reuse, R131 ;  /* 0x00000083001b7220 */ /* 0x040fe20000410000 */
[C---:B------:R-:W-:Y:S01]  /*13ef0*/  HMMA.16816.F32 R12, R152.reuse, R20, R12 ;  /* 0x00000014980c723c */ /* 0x040fe2000000180c */
[----:B------:R4:W5:Y:S02]  /*13f00*/  MUFU.EX2 R185, R2 ;  /* 0x0000000200b97308 */ /* 0x0009640000000800 */
[C---:B------:R-:W-:Y:S02]  /*13f10*/  FMUL.FTZ R34, R0.reuse, R138 ;  /* 0x0000008a00227220 */ /* 0x040fe40000410000 */
[C---:B------:R-:W-:Y:S01]  /*13f20*/  FMUL.FTZ R35, R0.reuse, R139 ;  /* 0x0000008b00237220 */ /* 0x040fe20000410000 */
[----:B------:R-:W-:Y:S01]  /*13f30*/  LDSM.16.MT88.4 R128, [R150+0x2800] ;  /* 0x002800009680783b */ /* 0x000fe20000004200 */
[C---:B------:R-:W-:Y:S01]  /*13f40*/  FMUL.FTZ R20, R3.reuse, R124 ;  /* 0x0000007c03147220 */ /* 0x040fe20000410000 */
[C---:B------:R-:W-:Y:S04]  /*13f50*/  HMMA.16816.F32 R16, R152.reuse, R22, R16 ;  /* 0x000000169810723c */ /* 0x040fe80000001810 */
[C---:B------:R-:W-:Y:S02]  /*13f60*/  FMUL.FTZ R21, R3.reuse, R125 ;  /* 0x0000007d03157220 */ /* 0x040fe40000410000 */
[C---:B------:R-:W-:Y:S01]  /*13f70*/  FMUL.FTZ R38, R0.reuse, R38 ;  /* 0x0000002600267220 */ /* 0x040fe20000410000 */
[----:B------:R-:W-:Y:S01]  /*13f80*/  LDSM.16.MT88.4 R136, [R194+0x2800] ;  /* 0x00280000c288783b */ /* 0x000fe20000004200 */
[C---:B------:R-:W-:Y:S04]  /*13f90*/  FMUL.FTZ R22, R0.reuse, R126 ;  /* 0x0000007e00167220 */ /* 0x040fe80000410000 */
[C---:B------:R-:W-:Y:S02]  /*13fa0*/  FMUL.FTZ R23, R0.reuse, R127 ;  /* 0x0000007f00177220 */ /* 0x040fe40000410000 */
[C---:B------:R-:W-:Y:S01]  /*13fb0*/  FMUL.FTZ R39, R0.reuse, R39 ;  /* 0x0000002700277220 */ /* 0x040fe20000410000 */
[----:B------:R-:W-:Y:S01]  /*13fc0*/  LDSM.16.MT88.4 R124, [R193+0x800] ;  /* 0x00080000c17c783b */ /* 0x000fe20000004200 */
[----:B------:R-:W-:Y:S02]  /*13fd0*/  FMUL.FTZ R42, R0, R42 ;  /* 0x0000002a002a7220 */ /* 0x000fe40000410000 */
[--C-:B----4-:R-:W-:Y:S01]  /*13fe0*/  FFMA.FTZ R2, R158, c[0x0][0x2d0], -R140.reuse ;  /* 0x0000b4009e027a23 */ /* 0x110fe2000001088c */
[C---:B------:R-:W-:Y:S03]  /*13ff0*/  HMMA.16816.F32 R20, R152.reuse, R28, R20 ;  /* 0x0000001c9814723c */ /* 0x040fe60000001814 */
[----:B------:R4:W-:Y:S01]  /*14000*/  MUFU.EX2 R184, R2 ;  /* 0x0000000200b87308 */ /* 0x0009e20000000800 */
[C---:B------:R-:W-:Y:S02]  /*14010*/  FMUL.FTZ R43, R0.reuse, R43 ;  /* 0x0000002b002b7220 */ /* 0x040fe40000410000 */
[C---:B------:R-:W-:Y:S02]  /*14020*/  FMUL.FTZ R44, R3.reuse, R44 ;  /* 0x0000002c032c7220 */ /* 0x040fe40000410000 */
[C---:B------:R-:W-:Y:S04]  /*14030*/  HMMA.16816.F32 R24, R152.reuse, R30, R24 ;  /* 0x0000001e9818723c */ /* 0x040fe80000001818 */
[C---:B------:R-:W-:Y:S02]  /*14040*/  FMUL.FTZ R28, R3.reuse, R132 ;  /* 0x00000084031c7220 */ /* 0x040fe40000410000 */
[C---:B------:R-:W-:Y:S02]  /*14050*/  FMUL.FTZ R29, R3.reuse, R133 ;  /* 0x00000085031d7220 */ /* 0x040fe40000410000 */
[C---:B------:R-:W-:Y:S04]  /*14060*/  FMUL.FTZ R30, R0.reuse, R134 ;  /* 0x00000086001e7220 */ /* 0x040fe80000410000 */
[C---:B------:R-:W-:Y:S02]  /*14070*/  FMUL.FTZ R31, R0.reuse, R135 ;  /* 0x00000087001f7220 */ /* 0x040fe40000410000 */
[----:B------:R-:W-:Y:S01]  /*14080*/  LDSM.16.MT88.4 R132, [R151+0x2800] ;  /* 0x002800009784783b */ /* 0x000fe20000004200 */
[----:B------:R-:W-:Y:S02]  /*14090*/  FMUL.FTZ R45, R3, R45 ;  /* 0x0000002d032d7220 */ /* 0x000fe40000410000 */
[C---:B------:R-:W-:Y:S02]  /*140a0*/  FMUL.FTZ R46, R0.reuse, R46 ;  /* 0x0000002e002e7220 */ /* 0x040fe40000410000 */
[C---:B--2---:R-:W-:Y:S03]  /*140b0*/  HMMA.16816.F32 R28, R152.reuse, R108, R28 ;  /* 0x0000006c981c723c */ /* 0x044fe6000000181c */
[--C-:B----4-:R-:W-:Y:S02]  /*140c0*/  FFMA.FTZ R2, R159, c[0x0][0x2d0], -R140.reuse ;  /* 0x0000b4009f027a23 */ /* 0x110fe4000001088c */
[----:B------:R-:W-:Y:S01]  /*140d0*/  LDSM.16.MT88.4 R156, [R150+0x3800] ;  /* 0x00380000969c783b */ /* 0x000fe20000004200 */
[C---:B------:R-:W-:Y:S01]  /*140e0*/  FMUL.FTZ R47, R0.reuse, R47 ;  /* 0x0000002f002f7220 */ /* 0x040fe20000410000 */
[----:B------:R2:W-:Y:S01]  /*140f0*/  MUFU.EX2 R183, R2 ;  /* 0x0000000200b77308 */ /* 0x0005e20000000800 */
[C---:B------:R-:W-:Y:S04]  /*14100*/  HMMA.16816.F32 R32, R152.reuse, R110, R32 ;  /* 0x0000006e9820723c */ /* 0x040fe80000001820 */
[C---:B------:R-:W-:Y:S01]  /*14110*/  FMUL.FTZ R48, R3.reuse, R48 ;  /* 0x0000003003307220 */ /* 0x040fe20000410000 */
[----:B------:R-:W4:Y:S01]  /*14120*/  LDSM.16.MT88.4 R108, [R194+0x2000] ;  /* 0x00200000c26c783b */ /* 0x000f220000004200 */
[C---:B------:R-:W-:Y:S02]  /*14130*/  FMUL.FTZ R49, R3.reuse, R49 ;  /* 0x0000003103317220 */ /* 0x040fe40000410000 */
[C---:B---3--:R-:W-:Y:S04]  /*14140*/  HMMA.16816.F32 R36, R152.reuse, R112, R36 ;  /* 0x000000709824723c */ /* 0x048fe80000001824 */
[C---:B------:R-:W-:Y:S02]  /*14150*/  FMUL.FTZ R50, R0.reuse, R50 ;  /* 0x0000003200327220 */ /* 0x040fe40000410000 */
[----:B------:R-:W-:Y:S02]  /*14160*/  FMUL.FTZ R51, R0, R51 ;  /* 0x0000003300337220 */ /* 0x000fe40000410000 */
[C---:B------:R-:W-:Y:S01]  /*14170*/  HMMA.16816.F32 R40, R152.reuse, R114, R40 ;  /* 0x000000729828723c */ /* 0x040fe20000001828 */
[----:B------:R-:W3:Y:S03]  /*14180*/  LDSM.16.MT88.4 R112, [R193+0x2000] ;  /* 0x00200000c170783b */ /* 0x000ee60000004200 */
[C---:B------:R-:W-:Y:S02]  /*14190*/  FMUL.FTZ R52, R3.reuse, R52 ;  /* 0x0000003403347220 */ /* 0x040fe40000410000 */
[C---:B------:R-:W-:Y:S02]  /*141a0*/  FMUL.FTZ R53, R3.reuse, R53 ;  /* 0x0000003503357220 */ /* 0x040fe40000410000 */
[C---:B-1----:R-:W-:Y:S04]  /*141b0*/  HMMA.16816.F32 R44, R152.reuse, R116, R44 ;  /* 0x00000074982c723c */ /* 0x042fe8000000182c */
[--C-:B--2---:R-:W-:Y:S02]  /*141c0*/  FFMA.FTZ R2, R160, c[0x0][0x2d0], -R141.reuse ;  /* 0x0000b400a0027a23 */ /* 0x104fe4000001088d */
[C---:B------:R-:W-:Y:S02]  /*141d0*/  FMUL.FTZ R54, R0.reuse, R54 ;  /* 0x0000003600367220 */ /* 0x040fe40000410000 */
[C---:B------:R-:W-:Y:S01]  /*141e0*/  HMMA.16816.F32 R48, R152.reuse, R118, R48 ;  /* 0x000000769830723c */ /* 0x040fe20000001830 */
[----:B------:R-:W1:Y:S01]  /*141f0*/  LDSM.16.MT88.4 R116, [R150+0x4000] ;  /* 0x004000009674783b */ /* 0x000e620000004200 */
[----:B------:R2:W-:Y:S02]  /*14200*/  MUFU.EX2 R182, R2 ;  /* 0x0000000200b67308 */ /* 0x0005e40000000800 */
[C---:B------:R-:W-:Y:S02]  /*14210*/  FMUL.FTZ R55, R0.reuse, R55 ;  /* 0x0000003700377220 */ /* 0x040fe40000410000 */
[C---:B------:R-:W-:Y:S02]  /*14220*/  FMUL.FTZ R56, R3.reuse, R56 ;  /* 0x0000003803387220 */ /* 0x040fe40000410000 */
[C---:B------:R-:W-:Y:S04]  /*14230*/  FMUL.FTZ R57, R3.reuse, R57 ;  /* 0x0000003903397220 */ /* 0x040fe80000410000 */
[C---:B------:R-:W-:Y:S01]  /*14240*/  FMUL.FTZ R58, R0.reuse, R58 ;  /* 0x0000003a003a7220 */ /* 0x040fe20000410000 */
[C---:B----4-:R-:W-:Y:S03]  /*14250*/  HMMA.16816.F32 R52, R152.reuse, R108, R52 ;  /* 0x0000006c9834723c */ /* 0x050fe60000001834 */
[C---:B------:R-:W-:Y:S02]  /*14260*/  FMUL.FTZ R59, R0.reuse, R59 ;  /* 0x0000003b003b7220 */ /* 0x040fe40000410000 */
[C---:B------:R-:W-:Y:S02]  /*14270*/  FMUL.FTZ R60, R3.reuse, R60 ;  /* 0x0000003c033c7220 */ /* 0x040fe40000410000 */
[----:B------:R-:W-:Y:S02]  /*14280*/  FMUL.FTZ R61, R3, R61 ;  /* 0x0000003d033d7220 */ /* 0x000fe40000410000 */
[C---:B------:R-:W-:Y:S01]  /*14290*/  FMUL.FTZ R62, R0.reuse, R62 ;  /* 0x0000003e003e7220 */ /* 0x040fe20000410000 */
[C---:B------:R-:W-:Y:S01]  /*142a0*/  HMMA.16816.F32 R56, R152.reuse, R110, R56 ;  /* 0x0000006e9838723c */ /* 0x040fe20000001838 */
[----:B------:R-:W4:Y:S02]  /*142b0*/  LDSM.16.MT88.4 R108, [R151+0x4000] ;  /* 0x00400000976c783b */ /* 0x000f240000004200 */
[C---:B------:R-:W-:Y:S02]  /*142c0*/  FMUL.FTZ R63, R0.reuse, R63 ;  /* 0x0000003f003f7220 */ /* 0x040fe40000410000 */
[--C-:B--2---:R-:W-:Y:S02]  /*142d0*/  FFMA.FTZ R2, R161, c[0x0][0x2d0], -R141.reuse ;  /* 0x0000b400a1027a23 */ /* 0x104fe4000001088d */
[C---:B------:R-:W-:Y:S02]  /*142e0*/  FMUL.FTZ R64, R3.reuse, R64 ;  /* 0x0000004003407220 */ /* 0x040fe40000410000 */
[C---:B------:R-:W-:Y:S01]  /*142f0*/  FMUL.FTZ R65, R3.reuse, R65 ;  /* 0x0000004103417220 */ /* 0x040fe20000410000 */
[C---:B---3--:R-:W-:Y:S01]  /*14300*/  HMMA.16816.F32 R60, R152.reuse, R112, R60 ;  /* 0x00000070983c723c */ /* 0x048fe2000000183c */
[----:B------:R2:W3:Y:S02]  /*14310*/  MUFU.EX2 R181, R2 ;  /* 0x0000000200b57308 */ /* 0x0004e40000000800 */
[C---:B------:R-:W-:Y:S02]  /*14320*/  FMUL.FTZ R66, R0.reuse, R66 ;  /* 0x0000004200427220 */ /* 0x040fe40000410000 */
[C---:B------:R-:W-:Y:S02]  /*14330*/  FMUL.FTZ R67, R0.reuse, R67 ;  /* 0x0000004300437220 */ /* 0x040fe40000410000 */
[C---:B------:R-:W-:Y:S02]  /*14340*/  FMUL.FTZ R68, R3.reuse, R68 ;  /* 0x0000004403447220 */ /* 0x040fe40000410000 */
[C---:B------:R-:W-:Y:S03]  /*14350*/  FMUL.FTZ R69, R3.reuse, R69 ;  /* 0x0000004503457220 */ /* 0x040fe60000410000 */
[C---:B------:R-:W-:Y:S01]  /*14360*/  HMMA.16816.F32 R64, R152.reuse, R114, R64 ;  /* 0x000000729840723c */ /* 0x040fe20000001840 */
[----:B------:R-:W3:Y:S02]  /*14370*/  LDSM.16.MT88.4 R112, [R194+0x4000] ;  /* 0x00400000c270783b */ /* 0x000ee40000004200 */
[C---:B------:R-:W-:Y:S02]  /*14380*/  FMUL.FTZ R70, R0.reuse, R70 ;  /* 0x0000004600467220 */ /* 0x040fe40000410000 */
[C---:B------:R-:W-:Y:S02]  /*14390*/  FMUL.FTZ R71, R0.reuse, R71 ;  /* 0x0000004700477220 */ /* 0x040fe40000410000 */
[C---:B------:R-:W-:Y:S02]  /*143a0*/  FMUL.FTZ R72, R3.reuse, R72 ;  /* 0x0000004803487220 */ /* 0x040fe40000410000 */
[C---:B------:R-:W-:Y:S03]  /*143b0*/  FMUL.FTZ R73, R3.reuse, R73 ;  /* 0x0000004903497220 */ /* 0x040fe60000410000 */
[C---:B-1----:R-:W-:Y:S03]  /*143c0*/  HMMA.16816.F32 R68, R152.reuse, R116, R68 ;  /* 0x000000749844723c */ /* 0x042fe60000001844 */
[C---:B------:R-:W-:Y:S02]  /*143d0*/  FMUL.FTZ R74, R0.reuse, R74 ;  /* 0x0000004a004a7220 */ /* 0x040fe40000410000 */
[----:B------:R-:W-:Y:S02]  /*143e0*/  FMUL.FTZ R75, R0, R75 ;  /* 0x0000004b004b7220 */ /* 0x000fe40000410000 */
[--C-:B--2---:R-:W-:Y:S02]  /*143f0*/  FFMA.FTZ R2, R162, c[0x0][0x2d0], -R141.reuse ;  /* 0x0000b400a2027a23 */ /* 0x104fe4000001088d */
[C---:B------:R-:W-:Y:S02]  /*14400*/  FMUL.FTZ R76, R3.reuse, R76 ;  /* 0x0000004c034c7220 */ /* 0x040fe40000410000 */
[----:B------:R1:W-:Y:S01]  /*14410*/  MUFU.EX2 R180, R2 ;  /* 0x0000000200b47308 */ /* 0x0003e20000000800 */
[C---:B------:R-:W-:Y:S01]  /*14420*/  HMMA.16816.F32 R72, R152.reuse, R118, R72 ;  /* 0x000000769848723c */ /* 0x040fe20000001848 */
[----:B------:R-:W-:Y:S02]  /*14430*/  LDSM.16.MT88.4 R116, [R151+0x800] ;  /* 0x000800009774783b */ /* 0x000fe40000004200 */
        /* <DEDUP_REMOVED lines=9> */
[--C-:B-1----:R-:W-:Y:S02]  /*144d0*/  FFMA.FTZ R2, R163, c[0x0][0x2d0], -R141.reuse ;  /* 0x0000b400a3027a23 */ /* 0x102fe4000001088d */
[----:B------:R-:W-:Y:S01]  /*144e0*/  LDSM.16.MT88.4 R160, [R151+0x3800] ;  /* 0x0038000097a0783b */ /* 0x000fe20000004200 */
[C---:B------:R-:W-:Y:S01]  /*144f0*/  HMMA.16816.F32 R80, R152.reuse, R110, R80 ;  /* 0x0000006e9850723c */ /* 0x040fe20000001850 */
[----:B------:R1:W2:Y:S02]  /*14500*/  MUFU.EX2 R179, R2 ;  /* 0x0000000200b37308 */ /* 0x0002a40000000800 */
[C---:B------:R-:W-:Y:S02]  /*14510*/  FMUL.FTZ R85, R3.reuse, R85 ;  /* 0x0000005503557220 */ /* 0x040fe40000410000 */
[C---:B------:R-:W-:Y:S02]  /*14520*/  FMUL.FTZ R86, R0.reuse, R86 ;  /* 0x0000005600567220 */ /* 0x040fe40000410000 */
[----:B------:R-:W4:Y:S01]  /*14530*/  LDSM.16.MT88.4 R108, [R193+0x4000] ;  /* 0x00400000c16c783b */ /* 0x000f220000004200 */
[C---:B------:R-:W-:Y:S04]  /*14540*/  FMUL.FTZ R87, R0.reuse, R87 ;  /* 0x0000005700577220 */ /* 0x040fe80000410000 */
[C---:B------:R-:W-:Y:S02]  /*14550*/  FMUL.FTZ R88, R3.reuse, R88 ;  /* 0x0000005803587220 */ /* 0x040fe40000410000 */
[C---:B------:R-:W-:Y:S01]  /*14560*/  FMUL.FTZ R89, R3.reuse, R89 ;  /* 0x0000005903597220 */ /* 0x040fe20000410000 */
        /* <DEDUP_REMOVED lines=10> */
[----:B------:R-:W-:Y:S03]  /*14610*/  FMUL.FTZ R97, R3, R97 ;  /* 0x0000006103617220 */ /* 0x000fe60000410000 */
[C---:B------:R-:W-:Y:S02]  /*14620*/  FMUL.FTZ R98, R0.reuse, R98 ;  /* 0x0000006200627220 */ /* 0x040fe40000410000 */
[----:B------:R-:W-:Y:S02]  /*14630*/  FMUL.FTZ R99, R0, R99 ;  /* 0x0000006300637220 */ /* 0x000fe40000410000 */
[----:B-1----:R-:W-:Y:S02]  /*14640*/  FFMA.FTZ R2, R164, c[0x0][0x2d0], -R140 ;  /* 0x0000b400a4027a23 */ /* 0x002fe4000001088c */
[--C-:B------:R-:W-:Y:S01]  /*14650*/  FFMA.FTZ R104, R165, c[0x0][0x2d0], -R141.reuse ;  /* 0x0000b400a5687a23 */ /* 0x100fe2000001088d */
[C---:B----4-:R-:W-:Y:S01]  /*14660*/  HMMA.16816.F32 R92, R152.reuse, R108, R92 ;  /* 0x0000006c985c723c */ /* 0x050fe2000000185c */
[----:B------:R1:W-:Y:S02]  /*14670*/  MUFU.EX2 R177, R2 ;  /* 0x0000000200b17308 */ /* 0x0003e40000000800 */
[----:B------:R-:W-:Y:S04]  /*14680*/  FFMA.FTZ R0, R0, R237, R218 ;  /* 0x000000ed00007223 */ /* 0x000fe800000100da */
[----:B-----5:R-:W-:Y:S01]  /*14690*/  F2FP.PACK_AB R108, R185, R186 ;  /* 0x000000bab96c723e */ /* 0x020fe200000000ff */
[----:B------:R-:W-:Y:S03]  /*146a0*/  HMMA.16816.F32 R96, R152, R110, R96 ;  /* 0x0000006e9860723c */ /* 0x000fe60000001860 */
[----:B------:R-:W4:Y:S01]  /*146b0*/  MUFU.EX2 R173, R104 ;  /* 0x0000006800ad7308 */ /* 0x000f220000000800 */
[----:B------:R-:W-:Y:S01]  /*146c0*/  F2FP.PACK_AB R109, R181, R182 ;  /* 0x000000b6b56d723e */ /* 0x000fe200000000ff */
[----:B------:R-:W-:Y:S02]  /*146d0*/  FADD.FTZ R0, R220, R0 ;  /* 0x00000000dc007221 */ /* 0x000fe40000010000 */
[----:B------:R-:W-:Y:S02]  /*146e0*/  F2FP.PACK_AB R110, R183, R184 ;  /* 0x000000b8b76e723e */ /* 0x000fe400000000ff */
[----:B--2---:R-:W-:Y:S03]  /*146f0*/  F2FP.PACK_AB R111, R179, R180 ;  /* 0x000000b4b36f723e */ /* 0x004fe600000000ff */
[----:B------:R-:W-:Y:S04]  /*14700*/  FADD.FTZ R0, R219, R0 ;  /* 0x00000000db007221 */ /* 0x000fe80000010000 */
[C---:B---3--:R-:W-:Y:S05]  /*14710*/  HMMA.16816.F32 R4, R108.reuse, R112, R4 ;  /* 0x000000706c04723c */ /* 0x048fea0000001804 */
[----:B-1----:R-:W-:Y:S02]  /*14720*/  FFMA.FTZ R2, R168, c[0x0][0x2d0], -R140 ;  /* 0x0000b400a8027a23 */ /* 0x002fe4000001088c */
[----:B------:R-:W-:Y:S01]  /*14730*/  FADD.FTZ R0, R217, R0 ;  /* 0x00000000d9007221 */ /* 0x000fe20000010000 */
[C---:B------:R-:W-:Y:S01]  /*14740*/  HMMA.16816.F32 R8, R108.reuse, R114, R8 ;  /* 0x000000726c08723c */ /* 0x040fe20000001808 */
[----:B------:R-:W1:Y:S01]  /*14750*/  LDSM.16.MT88.4 R112, [R193+0x2800] ;  /* 0x00280000c170783b */ /* 0x000e620000004200 */
[----:B------:R2:W-:Y:S02]  /*14760*/  MUFU.EX2 R176, R2 ;  /* 0x0000000200b07308 */ /* 0x0005e40000000800 */
[----:B------:R-:W-:Y:S04]  /*14770*/  FADD.FTZ R0, R182, R0 ;  /* 0x00000000b6007221 */ /* 0x000fe80000010000 */
[C---:B------:R-:W-:Y:S04]  /*14780*/  HMMA.16816.F32 R12, R108.reuse, R116, R12 ;  /* 0x000000746c0c723c */ /* 0x040fe8000000180c */
[----:B------:R-:W-:Y:S04]  /*14790*/  FADD.FTZ R0, R181, R0 ;  /* 0x00000000b5007221 */ /* 0x000fe80000010000 */
[C---:B------:R-:W-:Y:S01]  /*147a0*/  HMMA.16816.F32 R16, R108.reuse, R118, R16 ;  /* 0x000000766c10723c */ /* 0x040fe20000001810 */
[----:B------:R-:W3:Y:S03]  /*147b0*/  LDSM.16.MT88.4 R116, [R150+0x4800] ;  /* 0x004800009674783b */ /* 0x000ee60000004200 */
[----:B------:R-:W-:Y:S04]  /*147c0*/  FADD.FTZ R0, R180, R0 ;  /* 0x00000000b4007221 */ /* 0x000fe80000010000 */
[C---:B------:R-:W-:Y:S04]  /*147d0*/  HMMA.16816.F32 R20, R108.reuse, R120, R20 ;  /* 0x000000786c14723c */ /* 0x040fe80000001814 */
[----:B--2---:R-:W-:Y:S02]  /*147e0*/  FFMA.FTZ R2, R169, c[0x0][0x2d0], -R140 ;  /* 0x0000b400a9027a23 */ /* 0x004fe4000001088c */
[----:B------:R-:W-:Y:S02]  /*147f0*/  FADD.FTZ R0, R179, R0 ;  /* 0x00000000b3007221 */ /* 0x000fe40000010000 */
[C---:B------:R-:W-:Y:S01]  /*14800*/  HMMA.16816.F32 R24, R108.reuse, R122, R24 ;  /* 0x0000007a6c18723c */ /* 0x040fe20000001818 */
[----:B------:R-:W2:Y:S01]  /*14810*/  LDSM.16.MT88.4 R120, [R151+0x4800] ;  /* 0x004800009778783b */ /* 0x000ea20000004200 */
[----:B------:R5:W-:Y:S02]  /*14820*/  MUFU.EX2 R175, R2 ;  /* 0x0000000200af7308 */ /* 0x000be40000000800 */
[----:B----4-:R-:W-:Y:S04]  /*14830*/  FADD.FTZ R0, R173, R0 ;  /* 0x00000000ad007221 */ /* 0x010fe80000010000 */
[C---:B------:R-:W-:Y:S08]  /*14840*/  HMMA.16816.F32 R28, R108.reuse, R124, R28 ;  /* 0x0000007c6c1c723c */ /* 0x040ff0000000181c */
[C---:B------:R-:W-:Y:S01]  /*14850*/  HMMA.16816.F32 R32, R108.reuse, R126, R32 ;  /* 0x0000007e6c20723c */ /* 0x040fe20000001820 */
[----:B------:R-:W4:Y:S07]  /*14860*/  LDSM.16.MT88.4 R124, [R194+0x4800] ;  /* 0x00480000c27c783b */ /* 0x000f2e0000004200 */
[C---:B------:R-:W-:Y:S04]  /*14870*/  HMMA.16816.F32 R36, R108.reuse, R128, R36 ;  /* 0x000000806c24723c */ /* 0x040fe80000001824 */
[----:B-----5:R-:W-:Y:S04]  /*14880*/  FFMA.FTZ R2, R170, c[0x0][0x2d0], -R140 ;  /* 0x0000b400aa027a23 */ /* 0x020fe8000001088c */
[C---:B------:R-:W-:Y:S01]  /*14890*/  HMMA.16816.F32 R40, R108.reuse, R130, R40 ;  /* 0x000000826c28723c */ /* 0x040fe20000001828 */
[----:B------:R-:W-:Y:S01]  /*148a0*/  LDSM.16.MT88.4 R128, [R194+0x1000] ;  /* 0x00100000c280783b */ /* 0x000fe20000004200 */
[----:B------:R5:W-:Y:S06]  /*148b0*/  MUFU.EX2 R174, R2 ;  /* 0x0000000200ae7308 */ /* 0x000bec0000000800 */
[C---:B------:R-:W-:Y:S08]  /*148c0*/  HMMA.16816.F32 R44, R108.reuse, R132, R44 ;  /* 0x000000846c2c723c */ /* 0x040ff0000000182c */
[C---:B------:R-:W-:Y:S01]  /*148d0*/  HMMA.16816.F32 R48, R108.reuse, R134, R48 ;  /* 0x000000866c30723c */ /* 0x040fe20000001830 */
[----:B------:R-:W-:Y:S07]  /*148e0*/  LDSM.16.MT88.4 R132, [R150+0x3000] ;  /* 0x003000009684783b */ /* 0x000fee0000004200 */
[C---:B------:R-:W-:Y:S04]  /*148f0*/  HMMA.16816.F32 R52, R108.reuse, R136, R52 ;  /* 0x000000886c34723c */ /* 0x040fe80000001834 */
[--C-:B-----5:R-:W-:Y:S04]  /*14900*/  FFMA.FTZ R2, R166, c[0x0][0x2d0], -R141.reuse ;  /* 0x0000b400a6027a23 */ /* 0x120fe8000001088d */
[C---:B------:R-:W-:Y:S01]  /*14910*/  HMMA.16816.F32 R56, R108.reuse, R138, R56 ;  /* 0x0000008a6c38723c */ /* 0x040fe20000001838 */
[----:B------:R5:W2:Y:S01]  /*14920*/  MUFU.EX2 R172, R2 ;  /* 0x0000000200ac7308 */ /* 0x000aa20000000800 */
[----:B------:R-:W-:Y:S06]  /*14930*/  LDSM.16.MT88.4 R136, [R151+0x3000] ;  /* 0x003000009788783b */ /* 0x000fec0000004200 */
[C---:B-1----:R-:W-:Y:S08]  /*14940*/  HMMA.16816.F32 R60, R108.reuse, R112, R60 ;  /* 0x000000706c3c723c */ /* 0x042ff0000000183c */
[C---:B------:R-:W-:Y:S01]  /*14950*/  HMMA.16816.F32 R64, R108.reuse, R114, R64 ;  /* 0x000000726c40723c */ /* 0x040fe20000001840 */
[----:B------:R-:W1:Y:S07]  /*14960*/  LDSM.16.MT88.4 R112, [R193+0x4800] ;  /* 0x00480000c170783b */ /* 0x000e6e0000004200 */
[C---:B---3--:R-:W-:Y:S04]  /*14970*/  HMMA.16816.F32 R68, R108.reuse, R116, R68 ;  /* 0x000000746c44723c */ /* 0x048fe80000001844 */
[--C-:B-----5:R-:W-:Y:S02]  /*14980*/  FFMA.FTZ R2, R167, c[0x0][0x2d0], -R141.reuse ;  /* 0x0000b400a7027a23 */ /* 0x120fe4000001088d */
[----:B--2---:R-:W-:Y:S02]  /*14990*/  FADD.FTZ R0, R172, R0 ;  /* 0x00000000ac007221 */ /* 0x004fe40000010000 */
[C---:B------:R-:W-:Y:S01]  /*149a0*/  HMMA.16816.F32 R72, R108.reuse, R118, R72 ;  /* 0x000000766c48723c */ /* 0x040fe20000001848 */
[----:B------:R2:W3:Y:S01]  /*149b0*/  MUFU.EX2 R171, R2 ;  /* 0x0000000200ab7308 */ /* 0x0004e20000000800 */
[----:B------:R-:W5:Y:S06]  /*149c0*/  LDSM.16.MT88.4 R116, [R150+0x1000] ;  /* 0x001000009674783b */ /* 0x000f6c0000004200 */
[C---:B------:R-:W-:Y:S08]  /*149d0*/  HMMA.16816.F32 R76, R108.reuse, R120, R76 ;  /* 0x000000786c4c723c */ /* 0x040ff0000000184c */
[C---:B------:R-:W-:Y:S01]  /*149e0*/  HMMA.16816.F32 R80, R108.reuse, R122, R80 ;  /* 0x0000007a6c50723c */ /* 0x040fe20000001850 */
[----:B------:R-:W5:Y:S07]  /*149f0*/  LDSM.16.MT88.4 R120, [R151+0x1000] ;  /* 0x001000009778783b */ /* 0x000f6e0000004200 */
[C---:B----4-:R-:W-:Y:S04]  /*14a00*/  HMMA.16816.F32 R84, R108.reuse, R124, R84 ;  /* 0x0000007c6c54723c */ /* 0x050fe80000001854 */
[--C-:B--2---:R-:W-:Y:S02]  /*14a10*/  FFMA.FTZ R2, R178, c[0x0][0x2d0], -R141.reuse ;  /* 0x0000b400b2027a23 */ /* 0x104fe4000001088d */
[----:B---3--:R-:W-:Y:S02]  /*14a20*/  FADD.FTZ R0, R171, R0 ;  /* 0x00000000ab007221 */ /* 0x008fe40000010000 */
[C---:B------:R-:W-:Y:S01]  /*14a30*/  HMMA.16816.F32 R88, R108.reuse, R126, R88 ;  /* 0x0000007e6c58723c */ /* 0x040fe20000001858 */
[----:B------:R2:W3:Y:S01]  /*14a40*/  MUFU.EX2 R170, R2 ;  /* 0x0000000200aa7308 */ /* 0x0004e20000000800 */
[----:B------:R-:W4:Y:S06]  /*14a50*/  LDSM.16.MT88.4 R124, [R193+0x1000] ;  /* 0x00100000c17c783b */ /* 0x000f2c0000004200 */
[C---:B-1----:R-:W-:Y:S08]  /*14a60*/  HMMA.16816.F32 R92, R108.reuse, R112, R92 ;  /* 0x000000706c5c723c */ /* 0x042ff0000000185c */
[----:B------:R-:W-:Y:S01]  /*14a70*/  HMMA.16816.F32 R96, R108, R114, R96 ;  /* 0x000000726c60723c */ /* 0x000fe20000001860 */
[----:B------:R-:W1:Y:S06]  /*14a80*/  LDSM.16.MT88.4 R112, [R194+0x3000] ;  /* 0x00300000c270783b */ /* 0x000e6c0000004200 */
[----:B------:R-:W-:Y:S02]  /*14a90*/  F2FP.PACK_AB R108, R176, R177 ;  /* 0x000000b1b06c723e */ /* 0x000fe400000000ff */
[----:B------:R-:W-:Y:S03]  /*14aa0*/  F2FP.PACK_AB R110, R174, R175 ;  /* 0x000000afae6e723e */ /* 0x000fe600000000ff */
[----:B------:R-:W-:Y:S01]  /*14ab0*/  F2FP.PACK_AB R109, R172, R173 ;  /* 0x000000adac6d723e */ /* 0x000fe200000000ff */
[----:B--2---:R-:W-:Y:S01]  /*14ac0*/  FFMA.FTZ R2, R190, c[0x0][0x2d0], -R140 ;  /* 0x0000b400be027a23 */ /* 0x004fe2000001088c */
[C---:B---3--:R-:W-:Y:S01]  /*14ad0*/  F2FP.PACK_AB R111, R170.reuse, R171 ;  /* 0x000000abaa6f723e */ /* 0x048fe200000000ff */
[----:B------:R-:W-:Y:S02]  /*14ae0*/  FADD.FTZ R0, R170, R0 ;  /* 0x00000000aa007221 */ /* 0x000fe40000010000 */
[----:B------:R2:W-:Y:S04]  /*14af0*/  MUFU.EX2 R169, R2 ;  /* 0x0000000200a97308 */ /* 0x0005e80000000800 */
[C---:B-----5:R-:W-:Y:S08]  /*14b00*/  HMMA.16816.F32 R4, R108.reuse, R116, R4 ;  /* 0x000000746c04723c */ /* 0x060ff00000001804 */
[C---:B------:R-:W-:Y:S01]  /*14b10*/  HMMA.16816.F32 R8, R108.reuse, R118, R8 ;  /* 0x000000766c08723c */ /* 0x040fe20000001808 */
[----:B------:R-:W3:Y:S07]  /*14b20*/  LDSM.16.MT88.4 R116, [R193+0x3000] ;  /* 0x00300000c174783b */ /* 0x000eee0000004200 */
[C---:B------:R-:W-:Y:S04]  /*14b30*/  HMMA.16816.F32 R12, R108.reuse, R120, R12 ;  /* 0x000000786c0c723c */ /* 0x040fe8000000180c */
[--C-:B--2---:R-:W-:Y:S04]  /*14b40*/  FFMA.FTZ R2, R187, c[0x0][0x2d0], -R140.reuse ;  /* 0x0000b400bb027a23 */ /* 0x104fe8000001088c */
[C---:B------:R-:W-:Y:S01]  /*14b50*/  HMMA.16816.F32 R16, R108.reuse, R122, R16 ;  /* 0x0000007a6c10723c */ /* 0x040fe20000001810 */
[----:B------:R-:W2:Y:S01]  /*14b60*/  LDSM.16.MT88.4 R120, [R150+0x5000] ;  /* 0x005000009678783b */ /* 0x000ea20000004200 */
[----:B------:R-:W5:Y:S06]  /*14b70*/  MUFU.EX2 R168, R2 ;  /* 0x0000000200a87308 */ /* 0x000f6c0000000800 */
[C---:B------:R-:W-:Y:S08]  /*14b80*/  HMMA.16816.F32 R20, R108.reuse, R128, R20 ;  /* 0x000000806c14723c */ /* 0x040ff00000001814 */
[C---:B------:R-:W-:Y:S01]  /*14b90*/  HMMA.16816.F32 R24, R108.reuse, R130, R24 ;  /* 0x000000826c18723c */ /* 0x040fe20000001818 */
[----:B------:R-:W-:Y:S07]  /*14ba0*/  LDSM.16.MT88.4 R128, [R194+0x1800] ;  /* 0x00180000c280783b */ /* 0x000fee0000004200 */
[C---:B----4-:R-:W-:Y:S04]  /*14bb0*/  HMMA.16816.F32 R28, R108.reuse, R124, R28 ;  /* 0x0000007c6c1c723c */ /* 0x050fe8000000181c */
[----:B-----5:R-:W-:Y:S01]  /*14bc0*/  F2FP.PACK_AB R152, R168, R169 ;  /* 0x000000a9a898723e */ /* 0x020fe200000000ff */
[--C-:B------:R-:W-:Y:S02]  /*14bd0*/  FFMA.FTZ R2, R191, c[0x0][0x2d0], -R140.reuse ;  /* 0x0000b400bf027a23 */ /* 0x100fe4000001088c */
[----:B------:R-:W-:Y:S01]  /*14be0*/  FFMA.FTZ R140, R214, c[0x0][0x2d0], -R140 ;  /* 0x0000b400d68c7a23 */ /* 0x000fe2000001088c */
[C---:B------:R-:W-:Y:S01]  /*14bf0*/  HMMA.16816.F32 R32, R108.reuse, R126, R32 ;  /* 0x0000007e6c20723c */ /* 0x040fe20000001820 */
[----:B------:R-:W4:Y:S01]  /*14c00*/  LDSM.16.MT88.4 R124, [R151+0x5000] ;  /* 0x00500000977c783b */ /* 0x000f220000004200 */
[----:B------:R5:W-:Y:S06]  /*14c10*/  MUFU.EX2 R167, R2 ;  /* 0x0000000200a77308 */ /* 0x000bec0000000800 */
[C---:B------:R-:W-:Y:S04]  /*14c20*/  HMMA.16816.F32 R36, R108.reuse, R132, R36 ;  /* 0x000000846c24723c */ /* 0x040fe80000001824 */
[----:B------:R-:W1:Y:S04]  /*14c30*/  MUFU.EX2 R166, R140 ;  /* 0x0000008c00a67308 */ /* 0x000e680000000800 */
[C---:B------:R-:W-:Y:S08]  /*14c40*/  HMMA.16816.F32 R40, R108.reuse, R134, R40 ;  /* 0x000000866c28723c */ /* 0x040ff00000001828 */
[C---:B------:R-:W-:Y:S04]  /*14c50*/  HMMA.16816.F32 R44, R108.reuse, R136, R44 ;  /* 0x000000886c2c723c */ /* 0x040fe8000000182c */
[--C-:B-----5:R-:W-:Y:S04]  /*14c60*/  FFMA.FTZ R2, R189, c[0x0][0x2d0], -R141.reuse ;  /* 0x0000b400bd027a23 */ /* 0x120fe8000001088d */
[C---:B------:R-:W-:Y:S01]  /*14c70*/  HMMA.16816.F32 R48, R108.reuse, R138, R48 ;  /* 0x0000008a6c30723c */ /* 0x040fe20000001830 */
[----:B------:R-:W-:Y:S01]  /*14c80*/  LDSM.16.MT88.4 R136, [R193+0x1800] ;  /* 0x00180000c188783b */ /* 0x000fe20000004200 */
[----:B------:R5:W-:Y:S02]  /*14c90*/  MUFU.EX2 R165, R2 ;  /* 0x0000000200a57308 */ /* 0x000be40000000800 */
[----:B-1----:R-:W-:Y:S04]  /*14ca0*/  F2FP.PACK_AB R154, R166, R167 ;  /* 0x000000a7a69a723e */ /* 0x002fe800000000ff */
[C---:B------:R-:W-:Y:S08]  /*14cb0*/  HMMA.16816.F32 R52, R108.reuse, R112, R52 ;  /* 0x000000706c34723c */ /* 0x040ff00000001834 */
[C---:B------:R-:W-:Y:S01]  /*14cc0*/  HMMA.16816.F32 R56, R108.reuse, R114, R56 ;  /* 0x000000726c38723c */ /* 0x040fe20000001838 */
[----:B------:R-:W1:Y:S07]  /*14cd0*/  LDSM.16.MT88.4 R112, [R194+0x5000] ;  /* 0x00500000c270783b */ /* 0x000e6e0000004200 */
[C---:B---3--:R-:W-:Y:S04]  /*14ce0*/  HMMA.16816.F32 R60, R108.reuse, R116, R60 ;  /* 0x000000746c3c723c */ /* 0x048fe8000000183c */
[--C-:B-----5:R-:W-:Y:S04]  /*14cf0*/  FFMA.FTZ R2, R215, c[0x0][0x2d0], -R141.reuse ;  /* 0x0000b400d7027a23 */ /* 0x120fe8000001088d */
[C---:B------:R-:W-:Y:S01]  /*14d00*/  HMMA.16816.F32 R64, R108.reuse, R118, R64 ;  /* 0x000000766c40723c */ /* 0x040fe20000001840 */
[----:B------:R-:W3:Y:S01]  /*14d10*/  LDSM.16.MT88.4 R116, [R193+0x5000] ;  /* 0x00500000c174783b */ /* 0x000ee20000004200 */
[----:B------:R-:W5:Y:S06]  /*14d20*/  MUFU.EX2 R164, R2 ;  /* 0x0000000200a47308 */ /* 0x000f6c0000000800 */
[C---:B--2---:R-:W-:Y:S08]  /*14d30*/  HMMA.16816.F32 R68, R108.reuse, R120, R68 ;  /* 0x000000786c44723c */ /* 0x044ff00000001844 */
[C---:B------:R-:W-:Y:S01]  /*14d40*/  HMMA.16816.F32 R72, R108.reuse, R122, R72 ;  /* 0x0000007a6c48723c */ /* 0x040fe20000001848 */
[----:B------:R-:W2:Y:S07]  /*14d50*/  LDSM.16.MT88.4 R120, [R150+0x1800] ;  /* 0x001800009678783b */ /* 0x000eae0000004200 */
[C---:B----4-:R-:W-:Y:S04]  /*14d60*/  HMMA.16816.F32 R76, R108.reuse, R124, R76 ;  /* 0x0000007c6c4c723c */ /* 0x050fe8000000184c */
[----:B-----5:R-:W-:Y:S01]  /*14d70*/  F2FP.PACK_AB R153, R164, R165 ;  /* 0x000000a5a499723e */ /* 0x020fe200000000ff */
[--C-:B------:R-:W-:Y:S02]  /*14d80*/  FFMA.FTZ R2, R216, c[0x0][0x2d0], -R141.reuse ;  /* 0x0000b400d8027a23 */ /* 0x100fe4000001088d */
[----:B------:R-:W-:Y:S01]  /*14d90*/  FFMA.FTZ R141, R105, c[0x0][0x2d0], -R141 ;  /* 0x0000b400698d7a23 */ /* 0x000fe2000001088d */
[C---:B------:R-:W-:Y:S01]  /*14da0*/  HMMA.16816.F32 R80, R108.reuse, R126, R80 ;  /* 0x0000007e6c50723c */ /* 0x040fe20000001850 */
[----:B------:R-:W4:Y:S01]  /*14db0*/  LDSM.16.MT88.4 R124, [R151+0x1800] ;  /* 0x00180000977c783b */ /* 0x000f220000004200 */
[----:B------:R5:W-:Y:S06]  /*14dc0*/  MUFU.EX2 R140, R2 ;  /* 0x00000002008c7308 */ /* 0x000bec0000000800 */
[C---:B-1----:R-:W-:Y:S04]  /*14dd0*/  HMMA.16816.F32 R84, R108.reuse, R112, R84 ;  /* 0x000000706c54723c */ /* 0x042fe80000001854 */
[----:B------:R-:W1:Y:S04]  /*14de0*/  MUFU.EX2 R104, R141 ;  /* 0x0000008d00687308 */ /* 0x000e680000000800 */
[C---:B------:R-:W-:Y:S08]  /*14df0*/  HMMA.16816.F32 R88, R108.reuse, R114, R88 ;  /* 0x000000726c58723c */ /* 0x040ff00000001858 */
[C---:B---3--:R-:W-:Y:S04]  /*14e00*/  HMMA.16816.F32 R92, R108.reuse, R116, R92 ;  /* 0x000000746c5c723c */ /* 0x048fe8000000185c */
[----:B-----5:R-:W-:Y:S02]  /*14e10*/  FFMA.FTZ R2, R3, R236, R223 ;  /* 0x000000ec03027223 */ /* 0x020fe400000100df */
[----:B------:R-:W-:Y:S02]  /*14e20*/  FADD.FTZ R3, R165, R0 ;  /* 0x00000000a5037221 */ /* 0x000fe40000010000 */
[----:B------:R-:W-:Y:S04]  /*14e30*/  HMMA.16816.F32 R96, R108, R118, R96 ;  /* 0x000000766c60723c */ /* 0x000fe80000001860 */
[----:B-1----:R-:W-:Y:S01]  /*14e40*/  F2FP.PACK_AB R155, R104, R140 ;  /* 0x0000008c689b723e */ /* 0x002fe200000000ff */
[----:B------:R-:W-:Y:S02]  /*14e50*/  FADD.FTZ R2, R224, R2 ;  /* 0x00000002e0027221 */ /* 0x000fe40000010000 */
[----:B------:R-:W-:Y:S02]  /*14e60*/  FADD.FTZ R3, R164, R3 ;  /* 0x00000003a4037221 */ /* 0x000fe40000010000 */
[----:B------:R-:W-:Y:S02]  /*14e70*/  FADD.FTZ R2, R222, R2 ;  /* 0x00000002de027221 */ /* 0x000fe40000010000 */
[C---:B--2---:R-:W-:Y:S01]  /*14e80*/  HMMA.16816.F32 R108, R152.reuse, R120, R4 ;  /* 0x00000078986c723c */ /* 0x044fe20000001804 */
[----:B------:R-:W1:Y:S04]  /*14e90*/  LDSM.16.MT88.4 R4, [R194+0x3800] ;  /* 0x00380000c204783b */ /* 0x000e680000004200 */
[----:B------:R-:W-:Y:S03]  /*14ea0*/  FADD.FTZ R2, R221, R2 ;  /* 0x00000002dd027221 */ /* 0x000fe60000010000 */
[C---:B------:R-:W-:Y:S01]  /*14eb0*/  HMMA.16816.F32 R112, R152.reuse, R122, R8 ;  /* 0x0000007a9870723c */ /* 0x040fe20000001808 */
[----:B------:R-:W2:Y:S03]  /*14ec0*/  LDSM.16.MT88.4 R8, [R193+0x3800] ;  /* 0x00380000c108783b */ /* 0x000ea60000004200 */
[----:B------:R-:W-:Y:S04]  /*14ed0*/  FADD.FTZ R2, R186, R2 ;  /* 0x00000002ba027221 */ /* 0x000fe80000010000 */
[C---:B----4-:R-:W-:Y:S01]  /*14ee0*/  HMMA.16816.F32 R116, R152.reuse, R124, R12 ;  /* 0x0000007c9874723c */ /* 0x050fe2000000180c */
[----:B------:R-:W3:Y:S03]  /*14ef0*/  LDSM.16.MT88.4 R12, [R150+0x5800] ;  /* 0x00580000960c783b */ /* 0x000ee60000004200 */
[----:B------:R-:W-:Y:S04]  /*14f00*/  FADD.FTZ R2, R185, R2 ;  /* 0x00000002b9027221 */ /* 0x000fe80000010000 */
[C---:B------:R-:W-:Y:S01]  /*14f10*/  HMMA.16816.F32 R120, R152.reuse, R126, R16 ;  /* 0x0000007e9878723c */ /* 0x040fe20000001810 */
[----:B------:R-:W4:Y:S03]  /*14f20*/  LDSM.16.MT88.4 R16, [R151+0x5800] ;  /* 0x005800009710783b */ /* 0x000f260000004200 */
[----:B------:R-:W-:Y:S04]  /*14f30*/  FADD.FTZ R2, R184, R2 ;  /* 0x00000002b8027221 */ /* 0x000fe80000010000 */
[C---:B------:R-:W-:Y:S01]  /*14f40*/  HMMA.16816.F32 R124, R152.reuse, R128, R20 ;  /* 0x00000080987c723c */ /* 0x040fe20000001814 */
[----:B------:R-:W5:Y:S03]  /*14f50*/  LDSM.16.MT88.4 R20, [R194+0x5800] ;  /* 0x00580000c214783b */ /* 0x000f660000004200 */
        /* <DEDUP_REMOVED lines=21> */
[C---:B------:R-:W-:Y:S01]  /*150b0*/  HMMA.16816.F32 R56, R152.reuse, R6, R56 ;  /* 0x000000069838723c */ /* 0x040fe20000001838 */
[----:B------:R-:W1:Y:S07]  /*150c0*/  LDSM.16.MT88.4 R4, [R193+0x5800] ;  /* 0x00580000c104783b */ /* 0x000e6e0000004200 */
[C---:B--2---:R-:W-:Y:S08]  /*150d0*/  HMMA.16816.F32 R60, R152.reuse, R8, R60 ;  /* 0x00000008983c723c */ /* 0x044ff0000000183c */
[C---:B------:R-:W-:Y:S08]  /*150e0*/  HMMA.16816.F32 R64, R152.reuse, R10, R64 ;  /* 0x0000000a9840723c */ /* 0x040ff00000001840 */
[C---:B---3--:R-:W-:Y:S08]  /*150f0*/  HMMA.16816.F32 R68, R152.reuse, R12, R68 ;  /* 0x0000000c9844723c */ /* 0x048ff00000001844 */
[C---:B------:R-:W-:Y:S08]  /*15100*/  HMMA.16816.F32 R72, R152.reuse, R14, R72 ;  /* 0x0000000e9848723c */ /* 0x040ff00000001848 */
[C---:B----4-:R-:W-:Y:S08]  /*15110*/  HMMA.16816.F32 R76, R152.reuse, R16, R76 ;  /* 0x00000010984c723c */ /* 0x050ff0000000184c */
[C---:B------:R-:W-:Y:S08]  /*15120*/  HMMA.16816.F32 R80, R152.reuse, R18, R80 ;  /* 0x000000129850723c */ /* 0x040ff00000001850 */
[C---:B-----5:R-:W-:Y:S08]  /*15130*/  HMMA.16816.F32 R84, R152.reuse, R20, R84 ;  /* 0x000000149854723c */ /* 0x060ff00000001854 */
[C---:B------:R-:W-:Y:S08]  /*15140*/  HMMA.16816.F32 R88, R152.reuse, R22, R88 ;  /* 0x000000169858723c */ /* 0x040ff00000001858 */
[C---:B-1----:R-:W-:Y:S08]  /*15150*/  HMMA.16816.F32 R92, R152.reuse, R4, R92 ;  /* 0x00000004985c723c */ /* 0x042ff0000000185c */
[----:B------:R-:W-:Y:S01]  /*15160*/  HMMA.16816.F32 R96, R152, R6, R96 ;  /* 0x000000069860723c */ /* 0x000fe20000001860 */
[----:B------:R-:W-:-:S07]  /*15170*/  @P0 BRA `(.L_x_1107) ;  /* 0xffffcd1000000947 */ /* 0x000fce000383ffff */
.L_x_1106:
[----:B------:R-:W-:-:S13]  /*15180*/  ISETP.GE.AND P0, PT, R213, R238, PT ;  /* 0x000000eed500720c */ /* 0x000fda0003f06270 */
[----:B------:R-:W-:Y:S05]  /*15190*/  @!P0 BRA `(.L_x_1108) ;  /* 0x00002d9000008947 */ /* 0x000fea0003800000 */
[----:B------:R-:W-:Y:S02]  /*151a0*/  MOV R105, R100 ;  /* 0x0000006400697202 */ /* 0x000fe40000000f00 */
[----:B------:R-:W-:Y:S02]  /*151b0*/  MOV R104, R101 ;  /* 0x0000006500687202 */ /* 0x000fe40000000f00 */
.L_x_1109:
[----:B------:R-:W-:Y:S04]  /*151c0*/  DEPBAR.LE SB0, 0x0 ;  /* 0x000080000000791a */ /* 0x000fe80000000000 */
[----:B------:R-:W-:Y:S01]  /*151d0*/  WARPSYNC 0xffffffff ;  /* 0xffffffff00007948 */ /* 0x000fe20003800000 */
[----:B------:R-:W-:Y:S01]  /*151e0*/  BAR.SYNC.DEFER_BLOCKING 0x0 ;  /* 0x0000000000007b1d */ /* 0x000fe20000010000 */
[----:B------:R-:W-:Y:S01]  /*151f0*/  SHF.R.S32.HI R0, RZ, 0x1f, R213 ;  /* 0x0000001fff007819 */ /* 0x000fe200000114d5 */
[C---:B------:R-:W-:Y:S01]  /*15200*/  IMAD.WIDE.U32 R2, R213.reuse, c[0x0][0x208], RZ ;  /* 0x00008200d5027a25 */ /* 0x040fe200078e00ff */
[----:B------:R-:W-:Y:S02]  /*15210*/  MOV R12, c[0x0][0x208] ;  /* 0x00008200000c7a02 */ /* 0x000fe40000000f00 */
[----:B------:R-:W-:Y:S01]  /*15220*/  IADD3 R22, P0, R230, 0x40, RZ ;  /* 0x00000040e6167810 */ /* 0x000fe20007f1e0ff */
[----:B------:R-:W-:Y:S01]  /*15230*/  IMAD R0, R0, c[0x0][0x208], RZ ;  /* 0x0000820000007a24 */ /* 0x000fe200078e02ff */
[----:B------:R-:W-:Y:S02]  /*15240*/  MOV R20, c[0x0][0x20c] ;  /* 0x0000830000147a02 */ /* 0x000fe40000000f00 */
[----:B------:R-:W-:Y:S01]  /*15250*/  IADD3.X R29, RZ, R233, RZ, P0, !PT ;  /* 0x000000e9ff1d7210 */ /* 0x000fe200007fe4ff */
[----:B------:R-:W-:Y:S01]  /*15260*/  IMAD R0, R213, c[0x0][0x20c], R0 ;  /* 0x00008300d5007a24 */ /* 0x000fe200078e0200 */
[----:B------:R-:W-:Y:S04]  /*15270*/  IADD3 R23, P1, R230, 0x80, RZ ;  /* 0x00000080e6177810 */ /* 0x000fe80007f3e0ff */
[----:B------:R-:W-:Y:S02]  /*15280*/  IADD3 R0, R3, R0, RZ ;  /* 0x0000000003007210 */ /* 0x000fe40007ffe0ff */
[C---:B------:R-:W-:Y:S02]  /*15290*/  SHF.L.U32 R3, R2.reuse, 0x6, RZ ;  /* 0x0000000602037819 */ /* 0x040fe400000006ff */
[----:B------:R-:W-:Y:S02]  /*152a0*/  SHF.L.U64.HI R0, R2, 0x6, R0 ;  /* 0x0000000602007819 */ /* 0x000fe40000010200 */
[C---:B------:R-:W-:Y:S02]  /*152b0*/  LEA R2, P2, R12.reuse, R3, 0x5 ;  /* 0x000000030c027211 */ /* 0x040fe400078428ff */
[-C--:B------:R-:W-:Y:S01]  /*152c0*/  IADD3.X R30, RZ, R233.reuse, RZ, P1, !PT ;  /* 0x000000e9ff1e7210 */ /* 0x080fe20000ffe4ff */
[----:B------:R-:W-:Y:S01]  /*152d0*/  LDSM.16.M88.4 R32, [R196] ;  /* 0x00000000c420783b */ /* 0x000fe20000000200 */
[----:B------:R-:W-:Y:S02]  /*152e0*/  LEA.HI.X R20, R12, R0, R20, 0x5, P2 ;  /* 0x000000000c147211 */ /* 0x000fe400010f2c14 */
[C---:B------:R-:W-:Y:S02]  /*152f0*/  IADD3 R12, P0, R3.reuse, R230, RZ ;  /* 0x000000e6030c7210 */ /* 0x040fe40007f1e0ff */
[----:B------:R-:W-:Y:S02]  /*15300*/  IADD3 R21, P2, R3, R22, RZ ;  /* 0x0000001603157210 */ /* 0x000fe40007f5e0ff */
[----:B------:R-:W-:Y:S01]  /*15310*/  LEA R176, P4, R12, c[0x0][0x1f8], 0x1 ;  /* 0x00007e000cb07a11 */ /* 0x000fe200078808ff */
[----:B------:R-:W1:Y:S01]  /*15320*/  LDSM.16.M88.4 R8, [R149] ;  /* 0x000000009508783b */ /* 0x000e620000000200 */
[----:B------:R-:W-:Y:S02]  /*15330*/  IADD3.X R13, R0, R233, RZ, P0, !PT ;  /* 0x000000e9000d7210 */ /* 0x000fe400007fe4ff */
[----:B------:R-:W-:Y:S02]  /*15340*/  LEA R180, P1, R21, c[0x0][0x1f8], 0x1 ;  /* 0x00007e0015b47a11 */ /* 0x000fe400078208ff */
[----:B------:R-:W-:Y:S02]  /*15350*/  LEA.HI.X R177, R12, c[0x0][0x1fc], R13, 0x1, P4 ;  /* 0x00007f000cb17a11 */ /* 0x000fe400020f0c0d */
[----:B------:R-:W-:Y:S01]  /*15360*/  LOP3.LUT P4, RZ, R240, 0x1, RZ, 0xc0, !PT ;  /* 0x00000001f0ff7812 */ /* 0x000fe2000788c0ff */
[----:B------:R-:W2:Y:S01]  /*15370*/  LDSM.16.M88.4 R16, [R149+0x800] ;  /* 0x000800009510783b */ /* 0x000ea20000000200 */
[C---:B------:R-:W-:Y:S02]  /*15380*/  IADD3.X R28, R0.reuse, R29, RZ, P2, !PT ;  /* 0x0000001d001c7210 */ /* 0x040fe400017fe4ff */
[-C--:B------:R-:W-:Y:S02]  /*15390*/  IADD3 R3, P3, R3, R23.reuse, RZ ;  /* 0x0000001703037210 */ /* 0x080fe40007f7e0ff */
[----:B------:R-:W-:Y:S02]  /*153a0*/  LEA.HI.X R181, R21, c[0x0][0x1fc], R28, 0x1, P1 ;  /* 0x00007f0015b57a11 */ /* 0x000fe400008f0c1c */
[C---:B------:R-:W-:Y:S01]  /*153b0*/  LEA R178, P0, R3.reuse, c[0x0][0x1f8], 0x1 ;  /* 0x00007e0003b27a11 */ /* 0x040fe200078008ff */
[----:B------:R-:W3:Y:S01]  /*153c0*/  LDSM.16.M88.4 R24, [R149+0x1000] ;  /* 0x001000009518783b */ /* 0x000ee20000000200 */
[----:B------:R-:W-:Y:S04]  /*153d0*/  IADD3.X R0, R0, R30, RZ, P3, !PT ;  /* 0x0000001e00007210 */ /* 0x000fe80001ffe4ff */
[----:B------:R-:W-:Y:S02]  /*153e0*/  LEA.HI.X R179, R3, c[0x0][0x1fc], R0, 0x1, P0 ;  /* 0x00007f0003b37a11 */ /* 0x000fe400000f0c00 */
[C---:B------:R-:W-:Y:S01]  /*153f0*/  IADD3 R3, P1, R2.reuse, R22, RZ ;  /* 0x0000001602037210 */ /* 0x040fe20007f3e0ff */
[----:B------:R-:W4:Y:S01]  /*15400*/  LDSM.16.M88.4 R152, [R149+0x1800] ;  /* 0x001800009598783b */ /* 0x000f220000000200 */
[C---:B------:R-:W-:Y:S02]  /*15410*/  IADD3 R0, P0, R2.reuse, R23, RZ ;  /* 0x0000001702007210 */ /* 0x040fe40007f1e0ff */
[----:B------:R-:W-:Y:S02]  /*15420*/  IADD3 R2, P2, R2, R230, RZ ;  /* 0x000000e602027210 */ /* 0x000fe40007f5e0ff */
[----:B------:R-:W-:Y:S02]  /*15430*/  IADD3.X R31, R20, R29, RZ, P1, !PT ;  /* 0x0000001d141f7210 */ /* 0x000fe40000ffe4ff */
[----:B------:R-:W-:Y:S01]  /*15440*/  LEA R28, P3, R2, c[0x0][0x1f8], 0x1 ;  /* 0x00007e00021c7a11 */ /* 0x000fe200078608ff */
[----:B------:R-:W-:Y:S01]  /*15450*/  LDSM.16.M88.4 R156, [R197] ;  /* 0x00000000c59c783b */ /* 0x000fe20000000200 */
[C---:B------:R-:W-:Y:S02]  /*15460*/  LEA R140, P1, R3.reuse, c[0x0][0x1f8], 0x1 ;  /* 0x00007e00038c7a11 */ /* 0x040fe400078208ff */
[----:B------:R-:W-:Y:S02]  /*15470*/  IADD3.X R29, R20, R233, RZ, P2, !PT ;  /* 0x000000e9141d7210 */ /* 0x000fe400017fe4ff */
[----:B------:R-:W-:Y:S02]  /*15480*/  LEA.HI.X R141, R3, c[0x0][0x1fc], R31, 0x1, P1 ;  /* 0x00007f00038d7a11 */ /* 0x000fe400008f0c1f */
[----:B------:R-:W-:Y:S01]  /*15490*/  LEA.HI.X R29, R2, c[0x0][0x1fc], R29, 0x1, P3 ;  /* 0x00007f00021d7a11 */ /* 0x000fe200018f0c1d */
[C---:B-1----:R-:W-:Y:S01]  /*154a0*/  HMMA.16816.F32 R4, R32.reuse, R8, RZ ;  /* 0x000000082004723c */ /* 0x042fe200000018ff */
[----:B------:R-:W1:Y:S02]  /*154b0*/  LDSM.16.M88.4 R160, [R200] ;  /* 0x00000000c8a0783b */ /* 0x000e640000000200 */
[----:B------:R-:W-:Y:S02]  /*154c0*/  IADD3.X R30, R20, R30, RZ, P0, !PT ;  /* 0x0000001e141e7210 */ /* 0x000fe400007fe4ff */
[C---:B------:R-:W-:Y:S03]  /*154d0*/  LEA R100, P0, R0.reuse, c[0x0][0x1f8], 0x1 ;  /* 0x00007e0000647a11 */ /* 0x040fe600078008ff */
[C---:B------:R-:W-:Y:S01]  /*154e0*/  HMMA.16816.F32 R8, R32.reuse, R10, RZ ;  /* 0x0000000a2008723c */ /* 0x040fe200000018ff */
[----:B------:R-:W5:Y:S03]  /*154f0*/  LDSM.16.M88.4 R164, [R211] ;  /* 0x00000000d3a4783b */ /* 0x000f660000000200 */
[----:B------:R-:W-:Y:S02]  /*15500*/  LEA.HI.X R101, R0, c[0x0][0x1fc], R30, 0x1, P0 ;  /* 0x00007f0000657a11 */ /* 0x000fe400000f0c1e */
[C---:B------:R-:W-:Y:S02]  /*15510*/  ISETP.GT.AND P0, PT, R213.reuse, R238, PT ;  /* 0x000000eed500720c */ /* 0x040fe40003f04270 */
[C---:B--2---:R-:W-:Y:S01]  /*15520*/  HMMA.16816.F32 R12, R32.reuse, R16, RZ ;  /* 0x00000010200c723c */ /* 0x044fe200000018ff */
[----:B------:R-:W2:Y:S03]  /*15530*/  LDSM.16.M88.4 R168, [R210] ;  /* 0x00000000d2a8783b */ /* 0x000ea60000000200 */
[----:B------:R-:W-:Y:S04]  /*15540*/  IADD3 R213, R213, -0x1, RZ ;  /* 0xffffffffd5d57810 */ /* 0x000fe80007ffe0ff */
        /* <DEDUP_REMOVED lines=17> */
[----:B-1----:R-:W1:Y:S01]  /*15660*/  LDSM.16.M88.4 R180, [R195] ;  /* 0x00000000c3b4783b */ /* 0x002e620000000200 */
[C---:B------:R-:W-:Y:S07]  /*15670*/  HMMA.16816.F32 R4, R156.reuse, R160, R4 ;  /* 0x000000a09c04723c */ /* 0x040fee0000001804 */
[----:B------:R-:W3:Y:S01]  /*15680*/  LDSM.16.M88.4 R184, [R195+0x800] ;  /* 0x00080000c3b8783b */ /* 0x000ee20000000200 */
[C---:B------:R-:W-:Y:S07]  /*15690*/  HMMA.16816.F32 R8, R156.reuse, R162, R8 ;  /* 0x000000a29c08723c */ /* 0x040fee0000001808 */
[----:B------:R-:W4:Y:S01]  /*156a0*/  LDSM.16.M88.4 R152, [R195+0x1000] ;  /* 0x00100000c398783b */ /* 0x000f220000000200 */
[C---:B-----5:R-:W-:Y:S07]  /*156b0*/  HMMA.16816.F32 R12, R156.reuse, R164, R12 ;  /* 0x000000a49c0c723c */ /* 0x060fee000000180c */
[----:B------:R-:W5:Y:S01]  /*156c0*/  LDSM.16.M88.4 R188, [R195+0x1800] ;  /* 0x00180000c3bc783b */ /* 0x000f620000000200 */
[C---:B------:R-:W-:Y:S07]  /*156d0*/  HMMA.16816.F32 R16, R156.reuse, R166, R16 ;  /* 0x000000a69c10723c */ /* 0x040fee0000001810 */
[----:B------:R-:W-:Y:S01]  /*156e0*/  LDSM.16.M88.4 R160, [R198] ;  /* 0x00000000c6a0783b */ /* 0x000fe20000000200 */
[C---:B--2---:R-:W-:Y:S07]  /*156f0*/  HMMA.16816.F32 R20, R156.reuse, R168, R20 ;  /* 0x000000a89c14723c */ /* 0x044fee0000001814 */
[----:B------:R-:W2:Y:S01]  /*15700*/  LDSM.16.M88.4 R164, [R192] ;  /* 0x00000000c0a4783b */ /* 0x000ea20000000200 */
[C---:B------:R-:W-:Y:S07]  /*15710*/  HMMA.16816.F32 R24, R156.reuse, R170, R24 ;  /* 0x000000aa9c18723c */ /* 0x040fee0000001818 */
[----:B------:R-:W2:Y:S01]  /*15720*/  LDSM.16.M88.4 R168, [R192+0x800] ;  /* 0x00080000c0a8783b */ /* 0x000ea20000000200 */
[C---:B------:R-:W-:Y:S08]  /*15730*/  HMMA.16816.F32 R28, R156.reuse, R172, R28 ;  /* 0x000000ac9c1c723c */ /* 0x040ff0000000181c */
[----:B------:R-:W-:Y:S01]  /*15740*/  HMMA.16816.F32 R32, R156, R174, R32 ;  /* 0x000000ae9c20723c */ /* 0x000fe20000001820 */
[----:B------:R-:W2:Y:S07]  /*15750*/  LDSM.16.M88.4 R156, [R192+0x1000] ;  /* 0x00100000c09c783b */ /* 0x000eae0000000200 */
[C---:B-1----:R-:W-:Y:S01]  /*15760*/  HMMA.16816.F32 R4, R176.reuse, R180, R4 ;  /* 0x000000b4b004723c */ /* 0x042fe20000001804 */
[----:B------:R-:W1:Y:S07]  /*15770*/  LDSM.16.M88.4 R172, [R192+0x1800] ;  /* 0x00180000c0ac783b */ /* 0x000e6e0000000200 */
[C---:B------:R-:W-:Y:S01]  /*15780*/  HMMA.16816.F32 R8, R176.reuse, R182, R8 ;  /* 0x000000b6b008723c */ /* 0x040fe20000001808 */
[----:B------:R-:W-:Y:S07]  /*15790*/  LDSM.16.M88.4 R180, [R149+0x2000] ;  /* 0x0020000095b4783b */ /* 0x000fee0000000200 */
[C---:B---3--:R-:W-:Y:S08]  /*157a0*/  HMMA.16816.F32 R12, R176.reuse, R184, R12 ;  /* 0x000000b8b00c723c */ /* 0x048ff0000000180c */
[C---:B------:R-:W-:Y:S01]  /*157b0*/  HMMA.16816.F32 R16, R176.reuse, R186, R16 ;  /* 0x000000bab010723c */ /* 0x040fe20000001810 */
[----:B------:R-:W-:Y:S07]  /*157c0*/  LDSM.16.M88.4 R184, [R149+0x2800] ;  /* 0x0028000095b8783b */ /* 0x000fee0000000200 */
[C---:B----4-:R-:W-:Y:S08]  /*157d0*/  HMMA.16816.F32 R20, R176.reuse, R152, R20 ;  /* 0x00000098b014723c */ /* 0x050ff00000001814 */
[C---:B------:R-:W-:Y:S01]  /*157e0*/  HMMA.16816.F32 R24, R176.reuse, R154, R24 ;  /* 0x0000009ab018723c */ /* 0x040fe20000001818 */
[----:B------:R-:W3:Y:S07]  /*157f0*/  LDSM.16.M88.4 R152, [R196+0x4000] ;  /* 0x00400000c498783b */ /* 0x000eee0000000200 */
[C---:B-----5:R-:W-:Y:S08]  /*15800*/  HMMA.16816.F32 R28, R176.reuse, R188, R28 ;  /* 0x000000bcb01c723c */ /* 0x060ff0000000181c */
[----:B------:R-:W-:Y:S01]  /*15810*/  HMMA.16816.F32 R32, R176, R190, R32 ;  /* 0x000000beb020723c */ /* 0x000fe20000001820 */
[----:B------:R-:W4:Y:S07]  /*15820*/  LDSM.16.M88.4 R176, [R149+0x3000] ;  /* 0x0030000095b0783b */ /* 0x000f2e0000000200 */
[C---:B--2---:R-:W-:Y:S01]  /*15830*/  HMMA.16816.F32 R4, R160.reuse, R164, R4 ;  /* 0x000000a4a004723c */ /* 0x044fe20000001804 */
[----:B------:R-:W2:Y:S07]  /*15840*/  LDSM.16.M88.4 R188, [R149+0x3800] ;  /* 0x0038000095bc783b */ /* 0x000eae0000000200 */
[C---:B------:R-:W-:Y:S01]  /*15850*/  HMMA.16816.F32 R8, R160.reuse, R166, R8 ;  /* 0x000000a6a008723c */ /* 0x040fe20000001808 */
[----:B------:R-:W-:Y:S07]  /*15860*/  LDSM.16.M88.4 R164, [R208] ;  /* 0x00000000d0a4783b */ /* 0x000fee0000000200 */
[C---:B------:R-:W-:Y:S08]  /*15870*/  HMMA.16816.F32 R12, R160.reuse, R168, R12 ;  /* 0x000000a8a00c723c */ /* 0x040ff0000000180c */
[C---:B------:R-:W-:Y:S01]  /*15880*/  HMMA.16816.F32 R16, R160.reuse, R170, R16 ;  /* 0x000000aaa010723c */ /* 0x040fe20000001810 */
[----:B------:R-:W-:Y:S07]  /*15890*/  LDSM.16.M88.4 R168, [R207] ;  /* 0x00000000cfa8783b */ /* 0x000fee0000000200 */
[C---:B------:R-:W-:Y:S08]  /*158a0*/  HMMA.16816.F32 R20, R160.reuse, R156, R20 ;  /* 0x0000009ca014723c */ /* 0x040ff00000001814 */
[C---:B------:R-:W-:Y:S01]  /*158b0*/  HMMA.16816.F32 R24, R160.reuse, R158, R24 ;  /* 0x0000009ea018723c */ /* 0x040fe20000001818 */
[----:B------:R-:W5:Y:S07]  /*158c0*/  LDSM.16.M88.4 R156, [R197+0x4000] ;  /* 0x00400000c59c783b */ /* 0x000f6e0000000200 */
[C---:B-1----:R-:W-:Y:S08]  /*158d0*/  HMMA.16816.F32 R28, R160.reuse, R172, R28 ;  /* 0x000000aca01c723c */ /* 0x042ff0000000181c */
[----:B------:R-:W-:Y:S01]  /*158e0*/  HMMA.16816.F32 R32, R160, R174, R32 ;  /* 0x000000aea020723c */ /* 0x000fe20000001820 */
[----:B------:R-:W1:Y:S07]  /*158f0*/  LDSM.16.M88.4 R160, [R206] ;  /* 0x00000000cea0783b */ /* 0x000e6e0000000200 */
[C---:B---3--:R-:W-:Y:S01]  /*15900*/  HMMA.16816.F32 R4, R152.reuse, R180, R4 ;  /* 0x000000b49804723c */ /* 0x048fe20000001804 */
[----:B------:R-:W3:Y:S07]  /*15910*/  LDSM.16.M88.4 R172, [R205] ;  /* 0x00000000cdac783b */ /* 0x000eee0000000200 */
[C---:B------:R-:W-:Y:S01]  /*15920*/  HMMA.16816.F32 R8, R152.reuse, R182, R8 ;  /* 0x000000b69808723c */ /* 0x040fe20000001808 */
[----:B------:R-:W-:Y:S07]  /*15930*/  LDSM.16.M88.4 R180, [R195+0x2000] ;  /* 0x00200000c3b4783b */ /* 0x000fee0000000200 */
[C---:B------:R-:W-:Y:S08]  /*15940*/  HMMA.16816.F32 R12, R152.reuse, R184, R12 ;  /* 0x000000b8980c723c */ /* 0x040ff0000000180c */
[C---:B------:R-:W-:Y:S01]  /*15950*/  HMMA.16816.F32 R16, R152.reuse, R186, R16 ;  /* 0x000000ba9810723c */ /* 0x040fe20000001810 */
[----:B------:R-:W-:Y:S07]  /*15960*/  LDSM.16.M88.4 R184, [R195+0x2800] ;  /* 0x00280000c3b8783b */ /* 0x000fee0000000200 */
[C---:B----4-:R-:W-:Y:S08]  /*15970*/  HMMA.16816.F32 R20, R152.reuse, R176, R20 ;  /* 0x000000b09814723c */ /* 0x050ff00000001814 */
[C---:B------:R-:W-:Y:S01]  /*15980*/  HMMA.16816.F32 R24, R152.reuse, R178, R24 ;  /* 0x000000b29818723c */ /* 0x040fe20000001818 */
[----:B------:R-:W4:Y:S07]  /*15990*/  LDSM.16.M88.4 R176, [R199+0x4000] ;  /* 0x00400000c7b0783b */ /* 0x000f2e0000000200 */
[C---:B--2---:R-:W-:Y:S08]  /*159a0*/  HMMA.16816.F32 R28, R152.reuse, R188, R28 ;  /* 0x000000bc981c723c */ /* 0x044ff0000000181c */
[----:B------:R-:W-:Y:S01]  /*159b0*/  HMMA.16816.F32 R32, R152, R190, R32 ;  /* 0x000000be9820723c */ /* 0x000fe20000001820 */
[----:B------:R-:W2:Y:S07]  /*159c0*/  LDSM.16.M88.4 R152, [R195+0x3000] ;  /* 0x00300000c398783b */ /* 0x000eae0000000200 */
[C---:B-----5:R-:W-:Y:S01]  /*159d0*/  HMMA.16816.F32 R4, R156.reuse, R164, R4 ;  /* 0x000000a49c04723c */ /* 0x060fe20000001804 */
[----:B------:R-:W-:Y:S07]  /*159e0*/  LDSM.16.M88.4 R188, [R192+0x2800] ;  /* 0x00280000c0bc783b */ /* 0x000fee0000000200 */
[C---:B------:R-:W-:Y:S01]  /*159f0*/  HMMA.16816.F32 R8, R156.reuse, R166, R8 ;  /* 0x000000a69c08723c */ /* 0x040fe20000001808 */
[----:B------:R-:W-:Y:S07]  /*15a00*/  LDSM.16.M88.4 R164, [R198+0x4000] ;  /* 0x00400000c6a4783b */ /* 0x000fee0000000200 */
[C---:B------:R-:W-:Y:S08]  /*15a10*/  HMMA.16816.F32 R12, R156.reuse, R168, R12 ;  /* 0x000000a89c0c723c */ /* 0x040ff0000000180c */
[C---:B------:R-:W-:Y:S01]  /*15a20*/  HMMA.16816.F32 R16, R156.reuse, R170, R16 ;  /* 0x000000aa9c10723c */ /* 0x040fe20000001810 */
[----:B------:R-:W-:Y:S07]  /*15a30*/  LDSM.16.M88.4 R168, [R192+0x2000] ;  /* 0x00200000c0a8783b */ /* 0x000fee0000000200 */
[C---:B-1----:R-:W-:Y:S08]  /*15a40*/  HMMA.16816.F32 R20, R156.reuse, R160, R20 ;  /* 0x000000a09c14723c */ /* 0x042ff00000001814 */
[C---:B------:R-:W-:Y:S01]  /*15a50*/  HMMA.16816.F32 R24, R156.reuse, R162, R24 ;  /* 0x000000a29c18723c */ /* 0x040fe20000001818 */
[----:B------:R-:W1:Y:S07]  /*15a60*/  LDSM.16.M88.4 R160, [R195+0x3800] ;  /* 0x00380000c3a0783b */ /* 0x000e6e0000000200 */
[C---:B---3--:R-:W-:Y:S08]  /*15a70*/  HMMA.16816.F32 R28, R156.reuse, R172, R28 ;  /* 0x000000ac9c1c723c */ /* 0x048ff0000000181c */
[----:B------:R-:W-:Y:S01]  /*15a80*/  HMMA.16816.F32 R32, R156, R174, R32 ;  /* 0x000000ae9c20723c */ /* 0x000fe20000001820 */
[----:B------:R-:W3:Y:S07]  /*15a90*/  LDSM.16.M88.4 R156, [R192+0x3000] ;  /* 0x00300000c09c783b */ /* 0x000eee0000000200 */
[C---:B----4-:R-:W-:Y:S01]  /*15aa0*/  HMMA.16816.F32 R4, R176.reuse, R180, R4 ;  /* 0x000000b4b004723c */ /* 0x050fe20000001804 */
[----:B------:R-:W4:Y:S07]  /*15ab0*/  LDSM.16.M88.4 R172, [R192+0x3800] ;  /* 0x00380000c0ac783b */ /* 0x000f2e0000000200 */
[C---:B------:R-:W-:Y:S01]  /*15ac0*/  HMMA.16816.F32 R8, R176.reuse, R182, R8 ;  /* 0x000000b6b008723c */ /* 0x040fe20000001808 */
[----:B------:R-:W-:Y:S07]  /*15ad0*/  LDSM.16.M88.4 R180, [R196+0x8000] ;  /* 0x00800000c4b4783b */ /* 0x000fee0000000200 */
[C---:B------:R-:W-:Y:S08]  /*15ae0*/  HMMA.16816.F32 R12, R176.reuse, R184, R12 ;  /* 0x000000b8b00c723c */ /* 0x040ff0000000180c */
[C---:B------:R-:W-:Y:S01]  /*15af0*/  HMMA.16816.F32 R16, R176.reuse, R186, R16 ;  /* 0x000000bab010723c */ /* 0x040fe20000001810 */
[----:B------:R-:W5:Y:S07]  /*15b00*/  LDSM.16.M88.4 R184, [R149+0x4000] ;  /* 0x0040000095b8783b */ /* 0x000f6e0000000200 */
[C---:B--2---:R-:W-:Y:S08]  /*15b10*/  HMMA.16816.F32 R20, R176.reuse, R152, R20 ;  /* 0x00000098b014723c */ /* 0x044ff00000001814 */
[C---:B------:R-:W-:Y:S01]  /*15b20*/  HMMA.16816.F32 R24, R176.reuse, R154, R24 ;  /* 0x0000009ab018723c */ /* 0x040fe20000001818 */
[----:B------:R-:W2:Y:S07]  /*15b30*/  LDSM.16.M88.4 R152, [R149+0x4800] ;  /* 0x004800009598783b */ /* 0x000eae0000000200 */
[C---:B-1----:R-:W-:Y:S08]  /*15b40*/  HMMA.16816.F32 R28, R176.reuse, R160, R28 ;  /* 0x000000a0b01c723c */ /* 0x042ff0000000181c */
[----:B------:R-:W-:Y:S01]  /*15b50*/  HMMA.16816.F32 R32, R176, R162, R32 ;  /* 0x000000a2b020723c */ /* 0x000fe20000001820 */
[----:B------:R-:W1:Y:S07]  /*15b60*/  LDSM.16.M88.4 R160, [R149+0x5000] ;  /* 0x0050000095a0783b */ /* 0x000e6e0000000200 */
[C---:B------:R-:W-:Y:S01]  /*15b70*/  HMMA.16816.F32 R4, R164.reuse, R168, R4 ;  /* 0x000000a8a404723c */ /* 0x040fe20000001804 */
[----:B------:R-:W-:Y:S07]  /*15b80*/  LDSM.16.M88.4 R176, [R197+0x8000] ;  /* 0x00800000c5b0783b */ /* 0x000fee0000000200 */
[C---:B------:R-:W-:Y:S01]  /*15b90*/  HMMA.16816.F32 R8, R164.reuse, R170, R8 ;  /* 0x000000aaa408723c */ /* 0x040fe20000001808 */
[----:B------:R-:W1:Y:S07]  /*15ba0*/  LDSM.16.M88.4 R168, [R149+0x5800] ;  /* 0x0058000095a8783b */ /* 0x000e6e0000000200 */
[C---:B------:R-:W-:Y:S08]  /*15bb0*/  HMMA.16816.F32 R12, R164.reuse, R188, R12 ;  /* 0x000000bca40c723c */ /* 0x040ff0000000180c */
[C---:B------:R-:W-:Y:S01]  /*15bc0*/  HMMA.16816.F32 R16, R164.reuse, R190, R16 ;  /* 0x000000bea410723c */ /* 0x040fe20000001810 */
[----:B------:R-:W1:Y:S07]  /*15bd0*/  LDSM.16.M88.4 R188, [R204] ;  /* 0x00000000ccbc783b */ /* 0x000e6e0000000200 */
[C---:B---3--:R-:W-:Y:S08]  /*15be0*/  HMMA.16816.F32 R20, R164.reuse, R156, R20 ;  /* 0x0000009ca414723c */ /* 0x048ff00000001814 */
[C---:B------:R-:W-:Y:S01]  /*15bf0*/  HMMA.16816.F32 R24, R164.reuse, R158, R24 ;  /* 0x0000009ea418723c */ /* 0x040fe20000001818 */
[----:B------:R-:W3:Y:S07]  /*15c00*/  LDSM.16.M88.4 R156, [R203] ;  /* 0x00000000cb9c783b */ /* 0x000eee0000000200 */
[C---:B----4-:R-:W-:Y:S08]  /*15c10*/  HMMA.16816.F32 R28, R164.reuse, R172, R28 ;  /* 0x000000aca41c723c */ /* 0x050ff0000000181c */
[----:B------:R-:W-:Y:S01]  /*15c20*/  HMMA.16816.F32 R32, R164, R174, R32 ;  /* 0x000000aea420723c */ /* 0x000fe20000001820 */
[----:B------:R-:W4:Y:S07]  /*15c30*/  LDSM.16.M88.4 R164, [R202] ;  /* 0x00000000caa4783b */ /* 0x000f2e0000000200 */
[C---:B-----5:R-:W-:Y:S01]  /*15c40*/  HMMA.16816.F32 R4, R180.reuse, R184, R4 ;  /* 0x000000b8b404723c */ /* 0x060fe20000001804 */
[----:B------:R-:W-:Y:S07]  /*15c50*/  LDSM.16.M88.4 R172, [R199+0x8000] ;  /* 0x00800000c7ac783b */ /* 0x000fee0000000200 */
[C---:B------:R-:W-:Y:S01]  /*15c60*/  HMMA.16816.F32 R8, R180.reuse, R186, R8 ;  /* 0x000000bab408723c */ /* 0x040fe20000001808 */
[----:B------:R-:W-:Y:S07]  /*15c70*/  LDSM.16.M88.4 R184, [R195+0x4000] ;  /* 0x00400000c3b8783b */ /* 0x000fee0000000200 */
[C---:B--2---:R-:W-:Y:S08]  /*15c80*/  HMMA.16816.F32 R12, R180.reuse, R152, R12 ;  /* 0x00000098b40c723c */ /* 0x044ff0000000180c */
[C---:B------:R-:W-:Y:S01]  /*15c90*/  HMMA.16816.F32 R16, R180.reuse, R154, R16 ;  /* 0x0000009ab410723c */ /* 0x040fe20000001810 */
[----:B------:R-:W2:Y:S07]  /*15ca0*/  LDSM.16.M88.4 R152, [R201] ;  /* 0x00000000c998783b */ /* 0x000eae0000000200 */
[C---:B-1----:R-:W-:Y:S08]  /*15cb0*/  HMMA.16816.F32 R20, R180.reuse, R160, R20 ;  /* 0x000000a0b414723c */ /* 0x042ff00000001814 */
[C---:B------:R-:W-:Y:S01]  /*15cc0*/  HMMA.16816.F32 R24, R180.reuse, R162, R24 ;  /* 0x000000a2b418723c */ /* 0x040fe20000001818 */
[----:B------:R-:W1:Y:S07]  /*15cd0*/  LDSM.16.M88.4 R160, [R195+0x4800] ;  /* 0x00480000c3a0783b */ /* 0x000e6e0000000200 */
[C---:B------:R-:W-:Y:S08]  /*15ce0*/  HMMA.16816.F32 R28, R180.reuse, R168, R28 ;  /* 0x000000a8b41c723c */ /* 0x040ff0000000181c */
[----:B------:R-:W-:Y:S01]  /*15cf0*/  HMMA.16816.F32 R32, R180, R170, R32 ;  /* 0x000000aab420723c */ /* 0x000fe20000001820 */
[----:B------:R-:W5:Y:S07]  /*15d00*/  LDSM.16.M88.4 R168, [R195+0x5000] ;  /* 0x00500000c3a8783b */ /* 0x000f6e0000000200 */
[C---:B------:R-:W-:Y:S01]  /*15d10*/  HMMA.16816.F32 R4, R176.reuse, R188, R4 ;  /* 0x000000bcb004723c */ /* 0x040fe20000001804 */
[----:B------:R-:W-:Y:S07]  /*15d20*/  LDSM.16.M88.4 R180, [R198+0x8000] ;  /* 0x00800000c6b4783b */ /* 0x000fee0000000200 */
[C---:B------:R-:W-:Y:S01]  /*15d30*/  HMMA.16816.F32 R8, R176.reuse, R190, R8 ;  /* 0x000000beb008723c */ /* 0x040fe20000001808 */
[----:B------:R-:W-:Y:S07]  /*15d40*/  LDSM.16.M88.4 R188, [R192+0x4000] ;  /* 0x00400000c0bc783b */ /* 0x000fee0000000200 */
[C---:B---3--:R-:W-:Y:S08]  /*15d50*/  HMMA.16816.F32 R12, R176.reuse, R156, R12 ;  /* 0x0000009cb00c723c */ /* 0x048ff0000000180c */
[C---:B------:R-:W-:Y:S01]  /*15d60*/  HMMA.16816.F32 R16, R176.reuse, R158, R16 ;  /* 0x0000009eb010723c */ /* 0x040fe20000001810 */
[----:B------:R-:W3:Y:S07]  /*15d70*/  LDSM.16.M88.4 R156, [R195+0x5800] ;  /* 0x00580000c39c783b */ /* 0x000eee0000000200 */
[C---:B----4-:R-:W-:Y:S08]  /*15d80*/  HMMA.16816.F32 R20, R176.reuse, R164, R20 ;  /* 0x000000a4b014723c */ /* 0x050ff00000001814 */
[C---:B------:R-:W-:Y:S08]  /*15d90*/  HMMA.16816.F32 R24, R176.reuse, R166, R24 ;  /* 0x000000a6b018723c */ /* 0x040ff00000001818 */
[C---:B--2---:R-:W-:Y:S08]  /*15da0*/  HMMA.16816.F32 R28, R176.reuse, R152, R28 ;  /* 0x00000098b01c723c */ /* 0x044ff0000000181c */
[----:B------:R-:W-:Y:S01]  /*15db0*/  HMMA.16816.F32 R32, R176, R154, R32 ;  /* 0x0000009ab020723c */ /* 0x000fe20000001820 */
[----:B------:R-:W2:Y:S07]  /*15dc0*/  LDSM.16.M88.4 R152, [R192+0x4800] ;  /* 0x00480000c098783b */ /* 0x000eae0000000200 */
[C---:B------:R-:W-:Y:S08]  /*15dd0*/  HMMA.16816.F32 R4, R172.reuse, R184, R4 ;  /* 0x000000b8ac04723c */ /* 0x040ff00000001804 */
[C---:B------:R-:W-:Y:S08]  /*15de0*/  HMMA.16816.F32 R8, R172.reuse, R186, R8 ;  /* 0x000000baac08723c */ /* 0x040ff00000001808 */
[C---:B-1----:R-:W-:Y:S08]  /*15df0*/  HMMA.16816.F32 R12, R172.reuse, R160, R12 ;  /* 0x000000a0ac0c723c */ /* 0x042ff0000000180c */
[C---:B------:R-:W-:Y:S08]  /*15e00*/  HMMA.16816.F32 R16, R172.reuse, R162, R16 ;  /* 0x000000a2ac10723c */ /* 0x040ff00000001810 */
[C---:B-----5:R-:W-:Y:S08]  /*15e10*/  HMMA.16816.F32 R20, R172.reuse, R168, R20 ;  /* 0x000000a8ac14723c */ /* 0x060ff00000001814 */
[C---:B------:R-:W-:Y:S08]  /*15e20*/  HMMA.16816.F32 R24, R172.reuse, R170, R24 ;  /* 0x000000aaac18723c */ /* 0x040ff00000001818 */
[C---:B---3--:R-:W-:Y:S08]  /*15e30*/  HMMA.16816.F32 R28, R172.reuse, R156, R28 ;  /* 0x0000009cac1c723c */ /* 0x048ff0000000181c */
[----:B------:R-:W-:Y:S08]  /*15e40*/  HMMA.16816.F32 R32, R172, R158, R32 ;  /* 0x0000009eac20723c */ /* 0x000ff00000001820 */
[C---:B------:R-:W-:Y:S08]  /*15e50*/  HMMA.16816.F32 R4, R180.reuse, R188, R4 ;  /* 0x000000bcb404723c */ /* 0x040ff00000001804 */
        /* <DEDUP_REMOVED lines=153> */
[----:B------:R-:W-:Y:S01]  /*167f0*/  FMUL.FTZ R48, R2, R48 ;  /* 0x0000003002307220 */ /* 0x000fe20000410000 */
[----:B------:R-:W-:Y:S01]  /*16800*/  @P0 IADD3 R8, P2, R226, 0x80, RZ ;  /* 0x00000080e2080810 */ /* 0x000fe20007f5e0ff */
[C---:B------:R-:W-:Y:S01]  /*16810*/  FMUL.FTZ R49, R2.reuse, R49 ;  /* 0x0000003102317220 */ /* 0x040fe20000410000 */
[----:B------:R-:W-:Y:S01]  /*16820*/  @P0 LEA.HI.X R17, R7, c[0x0][0x1cc], R9, 0x1, P3 ;  /* 0x0000730007110a11 */ /* 0x000fe200018f0c09 */
[----:B------:R-:W-:Y:S01]  /*16830*/  FMUL.FTZ R52, R2, R52 ;  /* 0x0000003402347220 */ /* 0x000fe20000410000 */
[----:B------:R-:W-:Y:S01]  /*16840*/  @P0 IADD3.X R15, RZ, R232, RZ, P2, !PT ;  /* 0x000000e8ff0f0210 */ /* 0x000fe200017fe4ff */
[----:B------:R1:W-:Y:S01]  /*16850*/  MUFU.EX2 R219, R104 ;  /* 0x0000006800db7308 */ /* 0x0003e20000000800 */
[----:B------:R-:W-:Y:S01]  /*16860*/  @P0 IADD3 R9, P4, R4, R14, RZ ;  /* 0x0000000e04090210 */ /* 0x000fe20007f9e0ff */
[C---:B------:R-:W-:Y:S01]  /*16870*/  FMUL.FTZ R53, R2.reuse, R53 ;  /* 0x0000003502357220 */ /* 0x040fe20000410000 */
[----:B------:R-:W-:Y:S01]  /*16880*/  @P0 IADD3.X R7, RZ, R232, RZ, P1, !PT ;  /* 0x000000e8ff070210 */ /* 0x000fe20000ffe4ff */
[----:B------:R-:W-:Y:S01]  /*16890*/  FMUL.FTZ R56, R2, R56 ;  /* 0x0000003802387220 */ /* 0x000fe20000410000 */
[----:B------:R-:W-:Y:S01]  /*168a0*/  @P0 IADD3 R4, P2, R4, R8, RZ ;  /* 0x0000000804040210 */ /* 0x000fe20007f5e0ff */
[C---:B------:R-:W-:Y:S01]  /*168b0*/  FMUL.FTZ R57, R2.reuse, R57 ;  /* 0x0000003902397220 */ /* 0x040fe20000410000 */
[----:B------:R-:W-:Y:S01]  /*168c0*/  @P0 LEA R12, P3, R9, c[0x0][0x1c8], 0x1 ;  /* 0x00007200090c0a11 */ /* 0x000fe200078608ff */
[----:B------:R-:W-:Y:S01]  /*168d0*/  FMUL.FTZ R60, R2, R60 ;  /* 0x0000003c023c7220 */ /* 0x000fe20000410000 */
[----:B--2---:R-:W-:Y:S01]  /*168e0*/  @P0 LEA R10, P1, R4, c[0x0][0x1c8], 0x1 ;  /* 0x00007200040a0a11 */ /* 0x004fe200078208ff */
[----:B------:R-:W2:Y:S01]  /*168f0*/  MUFU.EX2 R0, R0 ;  /* 0x0000000000007308 */ /* 0x000ea20000000800 */
[C---:B------:R-:W-:Y:S01]  /*16900*/  @P0 IADD3.X R11, R3.reuse, R7, RZ, P4, !PT ;  /* 0x00000007030b0210 */ /* 0x040fe200027fe4ff */
[C---:B------:R-:W-:Y:S01]  /*16910*/  FMUL.FTZ R61, R2.reuse, R61 ;  /* 0x0000003d023d7220 */ /* 0x040fe20000410000 */
[----:B------:R-:W-:Y:S01]  /*16920*/  @P0 IADD3.X R3, R3, R15, RZ, P2, !PT ;  /* 0x0000000f03030210 */ /* 0x000fe200017fe4ff */
[C---:B------:R-:W-:Y:S01]  /*16930*/  FMUL.FTZ R64, R2.reuse, R64 ;  /* 0x0000004002407220 */ /* 0x040fe20000410000 */
[----:B---3--:R-:W-:Y:S01]  /*16940*/  @P0 LEA.HI.X R13, R9, c[0x0][0x1cc], R11, 0x1, P3 ;  /* 0x00007300090d0a11 */ /* 0x008fe200018f0c0b */
[----:B------:R-:W-:Y:S01]  /*16950*/  FMUL.FTZ R65, R2, R65 ;  /* 0x0000004102417220 */ /* 0x000fe20000410000 */
[----:B------:R-:W-:Y:S01]  /*16960*/  @P0 LEA.HI.X R11, R4, c[0x0][0x1cc], R3, 0x1, P1 ;  /* 0x00007300040b0a11 */ /* 0x000fe200008f0c03 */
[--C-:B------:R-:W-:Y:S01]  /*16970*/  FFMA.FTZ R3, R152, c[0x0][0x2d0], -R105.reuse ;  /* 0x0000b40098037a23 */ /* 0x100fe20000010869 */
[----:B------:R-:W-:Y:S01]  /*16980*/  @P0 IADD3 R18, P2, R6, R14, RZ ;  /* 0x0000000e06120210 */ /* 0x000fe20007f5e0ff */
[----:B------:R-:W-:Y:S01]  /*16990*/  FMUL.FTZ R68, R2, R68 ;  /* 0x0000004402447220 */ /* 0x000fe20000410000 */
[C---:B------:R-:W-:Y:S01]  /*169a0*/  @P0 IADD3 R9, P3, R6.reuse, R226, RZ ;  /* 0x000000e206090210 */ /* 0x040fe20007f7e0ff */
[----:B------:R3:W4:Y:S01]  /*169b0*/  MUFU.EX2 R220, R3 ;  /* 0x0000000300dc7308 */ /* 0x0007220000000800 */
[----:B------:R-:W-:Y:S01]  /*169c0*/  @P0 IADD3 R14, P1, R6, R8, RZ ;  /* 0x00000008060e0210 */ /* 0x000fe20007f3e0ff */
[----:B-1----:R-:W-:Y:S01]  /*169d0*/  FFMA.FTZ R104, R155, c[0x0][0x2d0], -R105 ;  /* 0x0000b4009b687a23 */ /* 0x002fe20000010869 */
[C---:B------:R-:W-:Y:S01]  /*169e0*/  @P0 IADD3.X R7, R5.reuse, R7, RZ, P2, !PT ;  /* 0x0000000705070210 */ /* 0x040fe200017fe4ff */
[C---:B------:R-:W-:Y:S01]  /*169f0*/  FMUL.FTZ R69, R2.reuse, R69 ;  /* 0x0000004502457220 */ /* 0x040fe20000410000 */
[C---:B------:R-:W-:Y:S01]  /*16a00*/  @P0 IADD3.X R19, R5.reuse, R15, RZ, P1, !PT ;  /* 0x0000000f05130210 */ /* 0x040fe20000ffe4ff */
[C---:B------:R-:W-:Y:S01]  /*16a10*/  FMUL.FTZ R72, R2.reuse, R72 ;  /* 0x0000004802487220 */ /* 0x040fe20000410000 */
[----:B------:R-:W-:Y:S01]  /*16a20*/  @P0 IADD3.X R5, R5, R232, RZ, P3, !PT ;  /* 0x000000e805050210 */ /* 0x000fe20001ffe4ff */
[----:B------:R-:W-:Y:S01]  /*16a30*/  FMUL.FTZ R73, R2, R73 ;  /* 0x0000004902497220 */ /* 0x000fe20000410000 */
[----:B------:R-:W-:Y:S01]  /*16a40*/  LOP3.LUT P3, RZ, R240, 0x1, RZ, 0xc0, !PT ;  /* 0x00000001f0ff7812 */ /* 0x000fe2000786c0ff */
[----:B------:R1:W-:Y:S01]  /*16a50*/  MUFU.EX2 R218, R104 ;  /* 0x0000006800da7308 */ /* 0x0003e20000000800 */
[C---:B------:R-:W-:Y:S01]  /*16a60*/  @P0 LEA R8, P4, R9.reuse, c[0x0][0x1c8], 0x1 ;  /* 0x0000720009080a11 */ /* 0x040fe200078808ff */
[----:B--2---:R-:W-:Y:S01]  /*16a70*/  FMUL.FTZ R26, R0, R130 ;  /* 0x00000082001a7220 */ /* 0x004fe20000410000 */
[----:B------:R-:W-:Y:S01]  /*16a80*/  @P0 LEA R6, P2, R18, c[0x0][0x1c8], 0x1 ;  /* 0x0000720012060a11 */ /* 0x000fe200078408ff */
[C---:B------:R-:W-:Y:S01]  /*16a90*/  FMUL.FTZ R27, R0.reuse, R131 ;  /* 0x00000083001b7220 */ /* 0x040fe20000410000 */
[----:B------:R-:W-:Y:S01]  /*16aa0*/  @P0 LEA.HI.X R9, R9, c[0x0][0x1cc], R5, 0x1, P4 ;  /* 0x0000730009090a11 */ /* 0x000fe200020f0c05 */
[----:B------:R-:W-:Y:S01]  /*16ab0*/  FMUL.FTZ R34, R0, R138 ;  /* 0x0000008a00227220 */ /* 0x000fe20000410000 */
[----:B------:R-:W-:Y:S01]  /*16ac0*/  @P0 LEA.HI.X R7, R18, c[0x0][0x1cc], R7, 0x1, P2 ;  /* 0x0000730012070a11 */ /* 0x000fe200010f0c07 */
[----:B------:R-:W-:Y:S01]  /*16ad0*/  FMUL.FTZ R18, R0, R122 ;  /* 0x0000007a00127220 */ /* 0x000fe20000410000 */
[----:B------:R-:W-:Y:S01]  /*16ae0*/  @P0 LEA R4, P1, R14, c[0x0][0x1c8], 0x1 ;  /* 0x000072000e040a11 */ /* 0x000fe200078208ff */
[----:B------:R-:W-:Y:S02]  /*16af0*/  FMUL.FTZ R35, R0, R139 ;  /* 0x0000008b00237220 */ /* 0x000fe40000410000 */
[----:B------:R2:W-:Y:S01]  /*16b00*/  @P0 LDGSTS.E.BYPASS.LTC128B.128 [R212+0x6100], [R16.64], !P3 ;  /* 0x0610000010d40fae */ /* 0x0005e2000d901d46 */
[----:B------:R-:W-:Y:S01]  /*16b10*/  @P0 LEA.HI.X R5, R14, c[0x0][0x1cc], R19, 0x1, P1 ;  /* 0x000073000e050a11 */ /* 0x000fe200008f0c13 */
[----:B---3--:R-:W-:Y:S02]  /*16b20*/  FMUL.FTZ R3, R100, c[0x0][0x2d0] ;  /* 0x0000b40064037a20 */ /* 0x008fe40000410000 */
[----:B------:R-:W-:Y:S02]  /*16b30*/  FMUL.FTZ R19, R0, R123 ;  /* 0x0000007b00137220 */ /* 0x000fe40000410000 */
[--C-:B------:R-:W-:Y:S02]  /*16b40*/  FFMA.FTZ R15, R161, c[0x0][0x2d0], -R3.reuse ;  /* 0x0000b400a10f7a23 */ /* 0x100fe40000010803 */
[----:B------:R3:W-:Y:S01]  /*16b50*/  @P0 LDGSTS.E.BYPASS.LTC128B.128 [R212+0x8100], [R12.64], !P6 ;  /* 0x081000000cd40fae */ /* 0x0007e2000f101d46 */
[--C-:B------:R-:W-:Y:S01]  /*16b60*/  FFMA.FTZ R14, R160, c[0x0][0x2d0], -R3.reuse ;  /* 0x0000b400a00e7a23 */ /* 0x100fe20000010803 */
[----:B------:R-:W-:Y:S01]  /*16b70*/  MUFU.EX2 R189, R15 ;  /* 0x0000000f00bd7308 */ /* 0x000fe20000000800 */
[----:B------:R-:W-:Y:S02]  /*16b80*/  FMUL.FTZ R38, R0, R38 ;  /* 0x0000002600267220 */ /* 0x000fe40000410000 */
[--C-:B-1----:R-:W-:Y:S02]  /*16b90*/  FFMA.FTZ R104, R162, c[0x0][0x2d0], -R3.reuse ;  /* 0x0000b400a2687a23 */ /* 0x102fe40000010803 */
[C---:B------:R-:W-:Y:S01]  /*16ba0*/  FMUL.FTZ R39, R0.reuse, R39 ;  /* 0x0000002700277220 */ /* 0x040fe20000410000 */
[----:B------:R1:W-:Y:S01]  /*16bb0*/  @P0 LDGSTS.E.BYPASS.LTC128B.128 [R212+0xa100], [R10.64], !P5 ;  /* 0x0a1000000ad40fae */ /* 0x0003e2000e901d46 */
[C---:B------:R-:W-:Y:S02]  /*16bc0*/  FMUL.FTZ R42, R0.reuse, R42 ;  /* 0x0000002a002a7220 */ /* 0x040fe40000410000 */
[C---:B------:R-:W-:Y:S01]  /*16bd0*/  FMUL.FTZ R43, R0.reuse, R43 ;  /* 0x0000002b002b7220 */ /* 0x040fe20000410000 */
[----:B------:R3:W5:Y:S01]  /*16be0*/  MUFU.EX2 R188, R14 ;  /* 0x0000000e00bc7308 */ /* 0x0007620000000800 */
[C---:B------:R-:W-:Y:S02]  /*16bf0*/  FMUL.FTZ R46, R0.reuse, R46 ;  /* 0x0000002e002e7220 */ /* 0x040fe40000410000 */
[C---:B------:R-:W-:Y:S01]  /*16c00*/  FMUL.FTZ R47, R0.reuse, R47 ;  /* 0x0000002f002f7220 */ /* 0x040fe20000410000 */
[----:B------:R4:W-:Y:S01]  /*16c10*/  @P0 LDGSTS.E.BYPASS.LTC128B.128 [R212+0x7100], [R8.64], !P3 ;  /* 0x0710000008d40fae */ /* 0x0009e2000d901d46 */
[----:B------:R-:W-:Y:S02]  /*16c20*/  FMUL.FTZ R50, R0, R50 ;  /* 0x0000003200327220 */ /* 0x000fe40000410000 */
[C---:B--2---:R-:W-:Y:S02]  /*16c30*/  FMUL.FTZ R16, R2.reuse, R120 ;  /* 0x0000007802107220 */ /* 0x044fe40000410000 */
[----:B------:R-:W-:Y:S01]  /*16c40*/  FMUL.FTZ R17, R2, R121 ;  /* 0x0000007902117220 */ /* 0x000fe20000410000 */
[----:B------:R2:W-:Y:S01]  /*16c50*/  MUFU.EX2 R185, R104 ;  /* 0x0000006800b97308 */ /* 0x0005e20000000800 */
[C---:B------:R-:W-:Y:S01]  /*16c60*/  FMUL.FTZ R51, R0.reuse, R51 ;  /* 0x0000003300337220 */ /* 0x040fe20000410000 */
[----:B------:R5:W-:Y:S01]  /*16c70*/  @P0 LDGSTS.E.BYPASS.LTC128B.128 [R212+0x9100], [R6.64], !P6 ;  /* 0x0910000006d40fae */ /* 0x000be2000f101d46 */
[C---:B------:R-:W-:Y:S02]  /*16c80*/  FMUL.FTZ R54, R0.reuse, R54 ;  /* 0x0000003600367220 */ /* 0x040fe40000410000 */
[C---:B------:R-:W-:Y:S02]  /*16c90*/  FMUL.FTZ R55, R0.reuse, R55 ;  /* 0x0000003700377220 */ /* 0x040fe40000410000 */
[C---:B------:R-:W-:Y:S02]  /*16ca0*/  FMUL.FTZ R58, R0.reuse, R58 ;  /* 0x0000003a003a7220 */ /* 0x040fe40000410000 */
[C---:B------:R-:W-:Y:S01]  /*16cb0*/  FMUL.FTZ R59, R0.reuse, R59 ;  /* 0x0000003b003b7220 */ /* 0x040fe20000410000 */
[----:B------:R5:W-:Y:S01]  /*16cc0*/  @P0 LDGSTS.E.BYPASS.LTC128B.128 [R212+0xb100], [R4.64], !P5 ;  /* 0x0b10000004d40fae */ /* 0x000be2000e901d46 */
[C---:B------:R-:W-:Y:S02]  /*16cd0*/  FMUL.FTZ R62, R0.reuse, R62 ;  /* 0x0000003e003e7220 */ /* 0x040fe40000410000 */
[C---:B-1----:R-:W-:Y:S02]  /*16ce0*/  FMUL.FTZ R10, R0.reuse, R114 ;  /* 0x00000072000a7220 */ /* 0x042fe40000410000 */
[C---:B------:R-:W-:Y:S02]  /*16cf0*/  FMUL.FTZ R11, R0.reuse, R115 ;  /* 0x00000073000b7220 */ /* 0x040fe40000410000 */
[C---:B------:R-:W-:Y:S01]  /*16d00*/  FMUL.FTZ R63, R0.reuse, R63 ;  /* 0x0000003f003f7220 */ /* 0x040fe20000410000 */
[----:B---3--:R-:W1:Y:S01]  /*16d10*/  LDSM.16.MT88.4 R12, [R150] ;  /* 0x00000000960c783b */ /* 0x008e620000004200 */
[----:B------:R-:W-:Y:S02]  /*16d20*/  FMUL.FTZ R66, R0, R66 ;  /* 0x0000004200427220 */ /* 0x000fe40000410000 */
[--C-:B----4-:R-:W-:Y:S02]  /*16d30*/  FFMA.FTZ R8, R153, c[0x0][0x2d0], -R3.reuse ;  /* 0x0000b40099087a23 */ /* 0x110fe40000010803 */
[----:B------:R-:W-:Y:S02]  /*16d40*/  FMUL.FTZ R9, R2, R113 ;  /* 0x0000007102097220 */ /* 0x000fe40000410000 */
[----:B------:R3:W-:Y:S01]  /*16d50*/  MUFU.EX2 R187, R8 ;  /* 0x0000000800bb7308 */ /* 0x0007e20000000800 */
[----:B------:R-:W4:Y:S01]  /*16d60*/  LDSM.16.MT88.4 R20, [R151] ;  /* 0x000000009714783b */ /* 0x000f220000004200 */
[--C-:B--2---:R-:W-:Y:S02]  /*16d70*/  FFMA.FTZ R104, R163, c[0x0][0x2d0], -R3.reuse ;  /* 0x0000b400a3687a23 */ /* 0x104fe40000010803 */
[----:B-----5:R-:W-:Y:S01]  /*16d80*/  FMUL.FTZ R6, R0, R110 ;  /* 0x0000006e00067220 */ /* 0x020fe20000410000 */
[----:B------:R-:W-:Y:S01]  /*16d90*/  F2FP.PACK_AB R110, R220, R221 ;  /* 0x000000dddc6e723e */ /* 0x000fe200000000ff */
[C---:B------:R-:W-:Y:S02]  /*16da0*/  FMUL.FTZ R7, R0.reuse, R111 ;  /* 0x0000006f00077220 */ /* 0x040fe40000410000 */
[C---:B------:R-:W-:Y:S01]  /*16db0*/  FMUL.FTZ R67, R0.reuse, R67 ;  /* 0x0000004300437220 */ /* 0x040fe20000410000 */
[----:B------:R-:W2:Y:S01]  /*16dc0*/  LDSM.16.MT88.4 R28, [R194] ;  /* 0x00000000c21c783b */ /* 0x000ea20000004200 */
[----:B------:R5:W-:Y:S01]  /*16dd0*/  MUFU.EX2 R184, R104 ;  /* 0x0000006800b87308 */ /* 0x000be20000000800 */
[----:B------:R-:W-:Y:S02]  /*16de0*/  FMUL.FTZ R70, R0, R70 ;  /* 0x0000004600467220 */ /* 0x000fe40000410000 */
[----:B------:R-:W-:Y:S02]  /*16df0*/  FFMA.FTZ R4, R159, c[0x0][0x2d0], -R3 ;  /* 0x0000b4009f047a23 */ /* 0x000fe40000010803 */
[----:B------:R-:W-:Y:S01]  /*16e00*/  FMUL.FTZ R5, R2, R109 ;  /* 0x0000006d02057220 */ /* 0x000fe20000410000 */
[----:B------:R-:W-:Y:S01]  /*16e10*/  F2FP.PACK_AB R109, R188, R189 ;  /* 0x000000bdbc6d723e */ /* 0x000fe200000000ff */
[----:B------:R-:W-:Y:S01]  /*16e20*/  LDSM.16.MT88.4 R120, [R151+0x2000] ;  /* 0x002000009778783b */ /* 0x000fe20000004200 */
[C---:B------:R-:W-:Y:S02]  /*16e30*/  FMUL.FTZ R71, R0.reuse, R71 ;  /* 0x0000004700477220 */ /* 0x040fe40000410000 */
[----:B------:R-:W1:Y:S01]  /*16e40*/  MUFU.EX2 R186, R4 ;  /* 0x0000000400ba7308 */ /* 0x000e620000000800 */
[C---:B------:R-:W-:Y:S02]  /*16e50*/  FMUL.FTZ R74, R0.reuse, R74 ;  /* 0x0000004a004a7220 */ /* 0x040fe40000410000 */
[----:B------:R-:W-:Y:S02]  /*16e60*/  FMUL.FTZ R75, R0, R75 ;  /* 0x0000004b004b7220 */ /* 0x000fe40000410000 */
[C---:B---3--:R-:W-:Y:S01]  /*16e70*/  FMUL.FTZ R8, R2.reuse, R112 ;  /* 0x0000007002087220 */ /* 0x048fe20000410000 */
[----:B------:R-:W-:Y:S01]  /*16e80*/  LDSM.16.MT88.4 R128, [R193+0x800] ;  /* 0x00080000c180783b */ /* 0x000fe20000004200 */
[C---:B------:R-:W-:Y:S02]  /*16e90*/  FMUL.FTZ R76, R2.reuse, R76 ;  /* 0x0000004c024c7220 */ /* 0x040fe40000410000 */
[----:B------:R-:W-:Y:S02]  /*16ea0*/  FMUL.FTZ R77, R2, R77 ;  /* 0x0000004d024d7220 */ /* 0x000fe40000410000 */
[C---:B------:R-:W-:Y:S02]  /*16eb0*/  FMUL.FTZ R78, R0.reuse, R78 ;  /* 0x0000004e004e7220 */ /* 0x040fe40000410000 */
[----:B------:R-:W-:Y:S01]  /*16ec0*/  FMUL.FTZ R79, R0, R79 ;  /* 0x0000004f004f7220 */ /* 0x000fe20000410000 */
[----:B------:R-:W3:Y:S01]  /*16ed0*/  LDSM.16.MT88.4 R112, [R193] ;  /* 0x00000000c170783b */ /* 0x000ee20000004200 */
[--C-:B-----5:R-:W-:Y:S02]  /*16ee0*/  FFMA.FTZ R104, R164, c[0x0][0x2d0], -R105.reuse ;  /* 0x0000b400a4687a23 */ /* 0x120fe40000010869 */
[C---:B------:R-:W-:Y:S02]  /*16ef0*/  FMUL.FTZ R80, R2.reuse, R80 ;  /* 0x0000005002507220 */ /* 0x040fe40000410000 */
[----:B------:R5:W2:Y:S01]  /*16f00*/  MUFU.EX2 R216, R104 ;  /* 0x0000006800d87308 */ /* 0x000aa20000000800 */
[----:B------:R-:W-:Y:S02]  /*16f10*/  FMUL.FTZ R81, R2, R81 ;  /* 0x0000005102517220 */ /* 0x000fe40000410000 */
[----:B------:R-:W-:Y:S01]  /*16f20*/  LDSM.16.MT88.4 R136, [R151+0x2800] ;  /* 0x002800009788783b */ /* 0x000fe20000004200 */
[----:B------:R-:W-:Y:S01]  /*16f30*/  FMUL.FTZ R82, R0, R82 ;  /* 0x0000005200527220 */ /* 0x000fe20000410000 */
[----:B-1----:R-:W-:Y:S01]  /*16f40*/  F2FP.PACK_AB R111, R186, R187 ;  /* 0x000000bbba6f723e */ /* 0x002fe200000000ff */
        /* <DEDUP_REMOVED lines=8> */
[----:B------:R-:W-:Y:S02]  /*16fd0*/  FMUL.FTZ R86, R0, R86 ;  /* 0x0000005600567220 */ /* 0x000fe40000410000 */
[C---:B------:R-:W-:Y:S04]  /*16fe0*/  HMMA.16816.F32 R8, R108.reuse, R14, R8 ;  /* 0x0000000e6c08723c */ /* 0x040fe80000001808 */
[C---:B------:R-:W-:Y:S01]  /*16ff0*/  FMUL.FTZ R12, R2.reuse, R116 ;  /* 0x00000074020c7220 */ /* 0x040fe20000410000 */
[----:B------:R-:W-:Y:S01]  /*17000*/  LDSM.16.MT88.4 R160, [R151+0x3800] ;  /* 0x0038000097a0783b */ /* 0x000fe20000004200 */
[----:B------:R-:W-:Y:S02]  /*17010*/  FMUL.FTZ R13, R2, R117 ;  /* 0x00000075020d7220 */ /* 0x000fe40000410000 */
[C---:B------:R-:W-:Y:S04]  /*17020*/  FMUL.FTZ R14, R0.reuse, R118 ;  /* 0x00000076000e7220 */ /* 0x040fe80000410000 */
[C---:B------:R-:W-:Y:S01]  /*17030*/  FMUL.FTZ R15, R0.reuse, R119 ;  /* 0x00000077000f7220 */ /* 0x040fe20000410000 */
[----:B------:R-:W0:Y:S01]  /*17040*/  LDGDEPBAR ;  /* 0x00000000000079af */ /* 0x000e220000000000 */
[----:B-----5:R-:W-:Y:S02]  /*17050*/  FFMA.FTZ R104, R165, c[0x0][0x2d0], -R105 ;  /* 0x0000b400a5687a23 */ /* 0x020fe40000010869 */
[----:B------:R-:W-:Y:S02]  /*17060*/  FMUL.FTZ R87, R0, R87 ;  /* 0x0000005700577220 */ /* 0x000fe40000410000 */
[----:B------:R1:W-:Y:S01]  /*17070*/  MUFU.EX2 R217, R104 ;  /* 0x0000006800d97308 */ /* 0x0003e20000000800 */
[C---:B----4-:R-:W-:Y:S02]  /*17080*/  HMMA.16816.F32 R12, R108.reuse, R20, R12 ;  /* 0x000000146c0c723c */ /* 0x050fe4000000180c */
[----:B------:R-:W4:Y:S01]  /*17090*/  LDSM.16.MT88.4 R116, [R150+0x2000] ;  /* 0x002000009674783b */ /* 0x000f220000004200 */
[C---:B------:R-:W-:Y:S02]  /*170a0*/  FMUL.FTZ R88, R2.reuse, R88 ;  /* 0x0000005802587220 */ /* 0x040fe40000410000 */
[C---:B------:R-:W-:Y:S02]  /*170b0*/  FMUL.FTZ R89, R2.reuse, R89 ;  /* 0x0000005902597220 */ /* 0x040fe40000410000 */
        /* <DEDUP_REMOVED lines=8> */
[----:B------:R-:W-:Y:S02]  /*17140*/  FMUL.FTZ R91, R0, R91 ;  /* 0x0000005b005b7220 */ /* 0x000fe40000410000 */
[C---:B--2---:R-:W-:Y:S01]  /*17150*/  HMMA.16816.F32 R20, R108.reuse, R28, R20 ;  /* 0x0000001c6c14723c */ /* 0x044fe20000001814 */
[----:B------:R1:W2:Y:S02]  /*17160*/  MUFU.EX2 R183, R104 ;  /* 0x0000006800b77308 */ /* 0x0002a40000000800 */
[C---:B------:R-:W-:Y:S02]  /*17170*/  FMUL.FTZ R92, R2.reuse, R92 ;  /* 0x0000005c025c7220 */ /* 0x040fe40000410000 */
[C---:B------:R-:W-:Y:S02]  /*17180*/  FMUL.FTZ R93, R2.reuse, R93 ;  /* 0x0000005d025d7220 */ /* 0x040fe40000410000 */
[C---:B------:R-:W-:Y:S01]  /*17190*/  FMUL.FTZ R28, R2.reuse, R132 ;  /* 0x00000084021c7220 */ /* 0x040fe20000410000 */
[C---:B------:R-:W-:Y:S04]  /*171a0*/  HMMA.16816.F32 R24, R108.reuse, R30, R24 ;  /* 0x0000001e6c18723c */ /* 0x040fe80000001818 */
[----:B------:R-:W-:Y:S02]  /*171b0*/  FMUL.FTZ R29, R2, R133 ;  /* 0x00000085021d7220 */ /* 0x000fe40000410000 */
[C---:B------:R-:W-:Y:S02]  /*171c0*/  FMUL.FTZ R94, R0.reuse, R94 ;  /* 0x0000005e005e7220 */ /* 0x040fe40000410000 */
[C---:B------:R-:W-:Y:S04]  /*171d0*/  FMUL.FTZ R30, R0.reuse, R134 ;  /* 0x00000086001e7220 */ /* 0x040fe80000410000 */
[C---:B------:R-:W-:Y:S02]  /*171e0*/  FMUL.FTZ R31, R0.reuse, R135 ;  /* 0x00000087001f7220 */ /* 0x040fe40000410000 */
[----:B------:R-:W-:Y:S01]  /*171f0*/  LDSM.16.MT88.4 R132, [R150+0x2800] ;  /* 0x002800009684783b */ /* 0x000fe20000004200 */
[----:B------:R-:W-:Y:S02]  /*17200*/  FMUL.FTZ R95, R0, R95 ;  /* 0x0000005f005f7220 */ /* 0x000fe40000410000 */
[----:B-1----:R-:W-:Y:S02]  /*17210*/  FFMA.FTZ R104, R167, c[0x0][0x2d0], -R3 ;  /* 0x0000b400a7687a23 */ /* 0x002fe40000010803 */
[C---:B---3--:R-:W-:Y:S02]  /*17220*/  HMMA.16816.F32 R28, R108.reuse, R112, R28 ;  /* 0x000000706c1c723c */ /* 0x048fe4000000181c */
[----:B------:R1:W3:Y:S01]  /*17230*/  MUFU.EX2 R182, R104 ;  /* 0x0000006800b67308 */ /* 0x0002e20000000800 */
[----:B------:R-:W-:Y:S01]  /*17240*/  LDSM.16.MT88.4 R164, [R194+0x3800] ;  /* 0x00380000c2a4783b */ /* 0x000fe20000004200 */
[C---:B------:R-:W-:Y:S02]  /*17250*/  FMUL.FTZ R96, R2.reuse, R96 ;  /* 0x0000006002607220 */ /* 0x040fe40000410000 */
[----:B------:R-:W-:Y:S02]  /*17260*/  FMUL.FTZ R97, R2, R97 ;  /* 0x0000006102617220 */ /* 0x000fe40000410000 */
[C---:B------:R-:W-:Y:S03]  /*17270*/  HMMA.16816.F32 R32, R108.reuse, R114, R32 ;  /* 0x000000726c20723c */ /* 0x040fe60000001820 */
[----:B------:R-:W5:Y:S01]  /*17280*/  LDSM.16.MT88.4 R112, [R194+0x2000] ;  /* 0x00200000c270783b */ /* 0x000f620000004200 */
[C---:B------:R-:W-:Y:S02]  /*17290*/  FMUL.FTZ R98, R0.reuse, R98 ;  /* 0x0000006200627220 */ /* 0x040fe40000410000 */
[----:B------:R-:W-:Y:S02]  /*172a0*/  FMUL.FTZ R99, R0, R99 ;  /* 0x0000006300637220 */ /* 0x000fe40000410000 */
[C---:B----4-:R-:W-:Y:S04]  /*172b0*/  HMMA.16816.F32 R36, R108.reuse, R116, R36 ;  /* 0x000000746c24723c */ /* 0x050fe80000001824 */
[----:B------:R-:W-:Y:S02]  /*172c0*/  FFMA.FTZ R2, R2, R236, R223 ;  /* 0x000000ec02027223 */ /* 0x000fe400000100df */
[----:B------:R-:W-:Y:S02]  /*172d0*/  FFMA.FTZ R0, R0, R237, R189 ;  /* 0x000000ed00007223 */ /* 0x000fe400000100bd */
[C---:B------:R-:W-:Y:S01]  /*172e0*/  HMMA.16816.F32 R40, R108.reuse, R118, R40 ;  /* 0x000000766c28723c */ /* 0x040fe20000001828 */
[----:B------:R-:W4:Y:S03]  /*172f0*/  LDSM.16.MT88.4 R116, [R193+0x2000] ;  /* 0x00200000c174783b */ /* 0x000f260000004200 */
[--C-:B-1----:R-:W-:Y:S02]  /*17300*/  FFMA.FTZ R104, R168, c[0x0][0x2d0], -R105.reuse ;  /* 0x0000b400a8687a23 */ /* 0x102fe40000010869 */
[----:B------:R-:W-:Y:S02]  /*17310*/  FADD.FTZ R2, R222, R2 ;  /* 0x00000002de027221 */ /* 0x000fe40000010000 */
[C---:B------:R-:W-:Y:S01]  /*17320*/  HMMA.16816.F32 R44, R108.reuse, R120, R44 ;  /* 0x000000786c2c723c */ /* 0x040fe2000000182c */
[----:B------:R1:W1:Y:S03]  /*17330*/  MUFU.EX2 R215, R104 ;  /* 0x0000006800d77308 */ /* 0x0002660000000800 */
[----:B------:R-:W-:Y:S02]  /*17340*/  FADD.FTZ R0, R188, R0 ;  /* 0x00000000bc007221 */ /* 0x000fe40000010000 */
[----:B------:R-:W-:Y:S02]  /*17350*/  FADD.FTZ R2, R221, R2 ;  /* 0x00000002dd027221 */ /* 0x000fe40000010000 */
[C---:B------:R-:W-:Y:S01]  /*17360*/  HMMA.16816.F32 R48, R108.reuse, R122, R48 ;  /* 0x0000007a6c30723c */ /* 0x040fe20000001830 */
[----:B------:R-:W3:Y:S03]  /*17370*/  LDSM.16.MT88.4 R120, [R150+0x4000] ;  /* 0x004000009678783b */ /* 0x000ee60000004200 */
[----:B------:R-:W-:Y:S02]  /*17380*/  FADD.FTZ R0, R187, R0 ;  /* 0x00000000bb007221 */ /* 0x000fe40000010000 */
[----:B------:R-:W-:Y:S02]  /*17390*/  FADD.FTZ R2, R220, R2 ;  /* 0x00000002dc027221 */ /* 0x000fe40000010000 */
[----:B------:R-:W-:Y:S01]  /*173a0*/  FADD.FTZ R0, R186, R0 ;  /* 0x00000000ba007221 */ /* 0x000fe20000010000 */
[C---:B-----5:R-:W-:Y:S03]  /*173b0*/  HMMA.16816.F32 R52, R108.reuse, R112, R52 ;  /* 0x000000706c34723c */ /* 0x060fe60000001834 */
[----:B------:R-:W-:Y:S02]  /*173c0*/  FADD.FTZ R2, R219, R2 ;  /* 0x00000002db027221 */ /* 0x000fe40000010000 */
[----:B------:R-:W-:Y:S02]  /*173d0*/  FADD.FTZ R0, R185, R0 ;  /* 0x00000000b9007221 */ /* 0x000fe40000010000 */
[----:B-1----:R-:W-:Y:S01]  /*173e0*/  FFMA.FTZ R104, R169, c[0x0][0x2d0], -R105 ;  /* 0x0000b400a9687a23 */ /* 0x002fe20000010869 */
[C---:B------:R-:W-:Y:S01]  /*173f0*/  HMMA.16816.F32 R56, R108.reuse, R114, R56 ;  /* 0x000000726c38723c */ /* 0x040fe20000001838 */
[----:B------:R-:W1:Y:S02]  /*17400*/  LDSM.16.MT88.4 R112, [R151+0x4000] ;  /* 0x004000009770783b */ /* 0x000e640000004200 */
[----:B------:R5:W5:Y:S01]  /*17410*/  MUFU.EX2 R214, R104 ;  /* 0x0000006800d67308 */ /* 0x000b620000000800 */
[----:B------:R-:W-:Y:S02]  /*17420*/  FADD.FTZ R2, R218, R2 ;  /* 0x00000002da027221 */ /* 0x000fe40000010000 */
[----:B------:R-:W-:Y:S02]  /*17430*/  FADD.FTZ R0, R184, R0 ;  /* 0x00000000b8007221 */ /* 0x000fe40000010000 */
[C---:B----4-:R-:W-:Y:S04]  /*17440*/  HMMA.16816.F32 R60, R108.reuse, R116, R60 ;  /* 0x000000746c3c723c */ /* 0x050fe8000000183c */
[----:B------:R-:W-:Y:S02]  /*17450*/  FADD.FTZ R2, R216, R2 ;  /* 0x00000002d8027221 */ /* 0x000fe40000010000 */
[----:B--2---:R-:W-:Y:S02]  /*17460*/  FADD.FTZ R0, R183, R0 ;  /* 0x00000000b7007221 */ /* 0x004fe40000010000 */
[C---:B------:R-:W-:Y:S01]  /*17470*/  HMMA.16816.F32 R64, R108.reuse, R118, R64 ;  /* 0x000000766c40723c */ /* 0x040fe20000001840 */
[----:B------:R-:W2:Y:S03]  /*17480*/  LDSM.16.MT88.4 R116, [R194+0x4000] ;  /* 0x00400000c274783b */ /* 0x000ea60000004200 */
[----:B------:R-:W-:Y:S02]  /*17490*/  FADD.FTZ R2, R217, R2 ;  /* 0x00000002d9027221 */ /* 0x000fe40000010000 */
[----:B---3--:R-:W-:Y:S02]  /*174a0*/  FADD.FTZ R0, R182, R0 ;  /* 0x00000000b6007221 */ /* 0x008fe40000010000 */
[C---:B------:R-:W-:Y:S04]  /*174b0*/  HMMA.16816.F32 R68, R108.reuse, R120, R68 ;  /* 0x000000786c44723c */ /* 0x040fe80000001844 */
[--C-:B-----5:R-:W-:Y:S02]  /*174c0*/  FFMA.FTZ R104, R170, c[0x0][0x2d0], -R3.reuse ;  /* 0x0000b400aa687a23 */ /* 0x120fe40000010803 */
[----:B------:R-:W-:Y:S02]  /*174d0*/  FADD.FTZ R2, R215, R2 ;  /* 0x00000002d7027221 */ /* 0x000fe40000010000 */
[C---:B------:R-:W-:Y:S01]  /*174e0*/  HMMA.16816.F32 R72, R108.reuse, R122, R72 ;  /* 0x0000007a6c48723c */ /* 0x040fe20000001848 */
[----:B------:R-:W3:Y:S01]  /*174f0*/  LDSM.16.MT88.4 R120, [R193+0x4000] ;  /* 0x00400000c178783b */ /* 0x000ee20000004200 */
[----:B------:R4:W5:Y:S02]  /*17500*/  MUFU.EX2 R177, R104 ;  /* 0x0000006800b17308 */ /* 0x0009640000000800 */
[----:B------:R-:W-:Y:S04]  /*17510*/  FADD.FTZ R2, R214, R2 ;  /* 0x00000002d6027221 */ /* 0x000fe80000010000 */
[C---:B-1----:R-:W-:Y:S08]  /*17520*/  HMMA.16816.F32 R76, R108.reuse, R112, R76 ;  /* 0x000000706c4c723c */ /* 0x042ff0000000184c */
[C---:B------:R-:W-:Y:S01]  /*17530*/  HMMA.16816.F32 R80, R108.reuse, R114, R80 ;  /* 0x000000726c50723c */ /* 0x040fe20000001850 */
[----:B------:R-:W1:Y:S07]  /*17540*/  LDSM.16.MT88.4 R112, [R150+0x800] ;  /* 0x000800009670783b */ /* 0x000e6e0000004200 */
[C---:B--2---:R-:W-:Y:S04]  /*17550*/  HMMA.16816.F32 R84, R108.reuse, R116, R84 ;  /* 0x000000746c54723c */ /* 0x044fe80000001854 */
[----:B----4-:R-:W-:Y:S02]  /*17560*/  FFMA.FTZ R104, R171, c[0x0][0x2d0], -R3 ;  /* 0x0000b400ab687a23 */ /* 0x010fe40000010803 */
[----:B------:R-:W-:Y:S01]  /*17570*/  LDSM.16.MT88.4 R168, [R193+0x3800] ;  /* 0x00380000c1a8783b */ /* 0x000fe20000004200 */
[----:B-----5:R-:W-:Y:S01]  /*17580*/  FADD.FTZ R0, R177, R0 ;  /* 0x00000000b1007221 */ /* 0x020fe20000010000 */
[C---:B------:R-:W-:Y:S01]  /*17590*/  HMMA.16816.F32 R88, R108.reuse, R118, R88 ;  /* 0x000000766c58723c */ /* 0x040fe20000001858 */
[----:B------:R2:W4:Y:S05]  /*175a0*/  MUFU.EX2 R176, R104 ;  /* 0x0000006800b07308 */ /* 0x00052a0000000800 */
[----:B------:R-:W5:Y:S02]  /*175b0*/  LDSM.16.MT88.4 R116, [R194+0x800] ;  /* 0x00080000c274783b */ /* 0x000f640000004200 */
[C---:B---3--:R-:W-:Y:S08]  /*175c0*/  HMMA.16816.F32 R92, R108.reuse, R120, R92 ;  /* 0x000000786c5c723c */ /* 0x048ff0000000185c */
[----:B------:R-:W-:Y:S01]  /*175d0*/  HMMA.16816.F32 R96, R108, R122, R96 ;  /* 0x0000007a6c60723c */ /* 0x000fe20000001860 */
[----:B------:R-:W3:Y:S06]  /*175e0*/  LDSM.16.MT88.4 R120, [R194+0x2800] ;  /* 0x00280000c278783b */ /* 0x000eec0000004200 */
[----:B------:R-:W-:Y:S02]  /*175f0*/  F2FP.PACK_AB R108, R218, R219 ;  /* 0x000000dbda6c723e */ /* 0x000fe400000000ff */
[----:B------:R-:W-:Y:S03]  /*17600*/  F2FP.PACK_AB R109, R184, R185 ;  /* 0x000000b9b86d723e */ /* 0x000fe600000000ff */
[----:B------:R-:W-:Y:S01]  /*17610*/  F2FP.PACK_AB R110, R217, R216 ;  /* 0x000000d8d96e723e */ /* 0x000fe200000000ff */
[--C-:B--2---:R-:W-:Y:S01]  /*17620*/  FFMA.FTZ R104, R172, c[0x0][0x2d0], -R105.reuse ;  /* 0x0000b400ac687a23 */ /* 0x104fe20000010869 */
[----:B------:R-:W-:Y:S01]  /*17630*/  F2FP.PACK_AB R111, R182, R183 ;  /* 0x000000b7b66f723e */ /* 0x000fe200000000ff */
[----:B----4-:R-:W-:Y:S02]  /*17640*/  FADD.FTZ R0, R176, R0 ;  /* 0x00000000b0007221 */ /* 0x010fe40000010000 */
[----:B------:R2:W4:Y:S04]  /*17650*/  MUFU.EX2 R191, R104 ;  /* 0x0000006800bf7308 */ /* 0x0005280000000800 */
[C---:B-1----:R-:W-:Y:S08]  /*17660*/  HMMA.16816.F32 R4, R108.reuse, R112, R4 ;  /* 0x000000706c04723c */ /* 0x042ff00000001804 */
[C---:B------:R-:W-:Y:S01]  /*17670*/  HMMA.16816.F32 R8, R108.reuse, R114, R8 ;  /* 0x000000726c08723c */ /* 0x040fe20000001808 */
[----:B------:R-:W1:Y:S07]  /*17680*/  LDSM.16.MT88.4 R112, [R193+0x2800] ;  /* 0x00280000c170783b */ /* 0x000e6e0000004200 */
[C---:B------:R-:W-:Y:S04]  /*17690*/  HMMA.16816.F32 R12, R108.reuse, R124, R12 ;  /* 0x0000007c6c0c723c */ /* 0x040fe8000000180c */
[----:B--2---:R-:W-:Y:S02]  /*176a0*/  FFMA.FTZ R104, R173, c[0x0][0x2d0], -R105 ;  /* 0x0000b400ad687a23 */ /* 0x004fe40000010869 */
[----:B----4-:R-:W-:Y:S02]  /*176b0*/  FADD.FTZ R2, R191, R2 ;  /* 0x00000002bf027221 */ /* 0x010fe40000010000 */
[C---:B------:R-:W-:Y:S01]  /*176c0*/  HMMA.16816.F32 R16, R108.reuse, R126, R16 ;  /* 0x0000007e6c10723c */ /* 0x040fe20000001810 */
[----:B------:R-:W-:Y:S01]  /*176d0*/  LDSM.16.MT88.4 R124, [R151+0x4800] ;  /* 0x00480000977c783b */ /* 0x000fe20000004200 */
[----:B------:R2:W4:Y:S06]  /*176e0*/  MUFU.EX2 R190, R104 ;  /* 0x0000006800be7308 */ /* 0x00052c0000000800 */
[C---:B-----5:R-:W-:Y:S08]  /*176f0*/  HMMA.16816.F32 R20, R108.reuse, R116, R20 ;  /* 0x000000746c14723c */ /* 0x060ff00000001814 */
[C---:B------:R-:W-:Y:S01]  /*17700*/  HMMA.16816.F32 R24, R108.reuse, R118, R24 ;  /* 0x000000766c18723c */ /* 0x040fe20000001818 */
[----:B------:R-:W5:Y:S07]  /*17710*/  LDSM.16.MT88.4 R116, [R150+0x4800] ;  /* 0x004800009674783b */ /* 0x000f6e0000004200 */
[C---:B------:R-:W-:Y:S04]  /*17720*/  HMMA.16816.F32 R28, R108.reuse, R128, R28 ;  /* 0x000000806c1c723c */ /* 0x040fe8000000181c */
[--C-:B--2---:R-:W-:Y:S02]  /*17730*/  FFMA.FTZ R104, R174, c[0x0][0x2d0], -R3.reuse ;  /* 0x0000b400ae687a23 */ /* 0x104fe40000010803 */
[----:B----4-:R-:W-:Y:S02]  /*17740*/  FADD.FTZ R2, R190, R2 ;  /* 0x00000002be027221 */ /* 0x010fe40000010000 */
[C---:B------:R-:W-:Y:S01]  /*17750*/  HMMA.16816.F32 R32, R108.reuse, R130, R32 ;  /* 0x000000826c20723c */ /* 0x040fe20000001820 */
[----:B------:R-:W-:Y:S01]  /*17760*/  LDSM.16.MT88.4 R128, [R151+0x1000] ;  /* 0x001000009780783b */ /* 0x000fe20000004200 */
[----:B------:R2:W4:Y:S06]  /*17770*/  MUFU.EX2 R175, R104 ;  /* 0x0000006800af7308 */ /* 0x00052c0000000800 */
[C---:B------:R-:W-:Y:S08]  /*17780*/  HMMA.16816.F32 R36, R108.reuse, R132, R36 ;  /* 0x000000846c24723c */ /* 0x040ff00000001824 */
[C---:B------:R-:W-:Y:S01]  /*17790*/  HMMA.16816.F32 R40, R108.reuse, R134, R40 ;  /* 0x000000866c28723c */ /* 0x040fe20000001828 */
[----:B------:R-:W-:Y:S07]  /*177a0*/  LDSM.16.MT88.4 R132, [R193+0x1000] ;  /* 0x00100000c184783b */ /* 0x000fee0000004200 */
[C---:B------:R-:W-:Y:S04]  /*177b0*/  HMMA.16816.F32 R44, R108.reuse, R136, R44 ;  /* 0x000000886c2c723c */ /* 0x040fe8000000182c */
[----:B--2---:R-:W-:Y:S02]  /*177c0*/  FFMA.FTZ R104, R178, c[0x0][0x2d0], -R3 ;  /* 0x0000b400b2687a23 */ /* 0x004fe40000010803 */
[----:B----4-:R-:W-:Y:S02]  /*177d0*/  FADD.FTZ R0, R175, R0 ;  /* 0x00000000af007221 */ /* 0x010fe40000010000 */
[C---:B------:R-:W-:Y:S01]  /*177e0*/  HMMA.16816.F32 R48, R108.reuse, R138, R48 ;  /* 0x0000008a6c30723c */ /* 0x040fe20000001830 */
[----:B------:R-:W-:Y:S01]  /*177f0*/  LDSM.16.MT88.4 R136, [R150+0x3000] ;  /* 0x003000009688783b */ /* 0x000fe20000004200 */
[----:B------:R2:W4:Y:S06]  /*17800*/  MUFU.EX2 R174, R104 ;  /* 0x0000006800ae7308 */ /* 0x00052c0000000800 */
[C---:B---3--:R-:W-:Y:S08]  /*17810*/  HMMA.16816.F32 R52, R108.reuse, R120, R52 ;  /* 0x000000786c34723c */ /* 0x048ff00000001834 */
[C---:B------:R-:W-:Y:S01]  /*17820*/  HMMA.16816.F32 R56, R108.reuse, R122, R56 ;  /* 0x0000007a6c38723c */ /* 0x040fe20000001838 */
[----:B------:R-:W3:Y:S07]  /*17830*/  LDSM.16.MT88.4 R120, [R194+0x4800] ;  /* 0x00480000c278783b */ /* 0x000eee0000004200 */
[C---:B-1----:R-:W-:Y:S04]  /*17840*/  HMMA.16816.F32 R60, R108.reuse, R112, R60 ;  /* 0x000000706c3c723c */ /* 0x042fe8000000183c */
[--C-:B--2---:R-:W-:Y:S04]  /*17850*/  FFMA.FTZ R104, R179, c[0x0][0x2d0], -R105.reuse ;  /* 0x0000b400b3687a23 */ /* 0x104fe80000010869 */
[C---:B------:R-:W-:Y:S01]  /*17860*/  HMMA.16816.F32 R64, R108.reuse, R114, R64 ;  /* 0x000000726c40723c */ /* 0x040fe20000001840 */
[----:B------:R-:W1:Y:S01]  /*17870*/  LDSM.16.MT88.4 R112, [R193+0x4800] ;  /* 0x00480000c170783b */ /* 0x000e620000004200 */
[----:B------:R2:W-:Y:S06]  /*17880*/  MUFU.EX2 R181, R104 ;  /* 0x0000006800b57308 */ /* 0x0005ec0000000800 */
[C---:B-----5:R-:W-:Y:S08]  /*17890*/  HMMA.16816.F32 R68, R108.reuse, R116, R68 ;  /* 0x000000746c44723c */ /* 0x060ff00000001844 */
[C---:B------:R-:W-:Y:S01]  /*178a0*/  HMMA.16816.F32 R72, R108.reuse, R118, R72 ;  /* 0x000000766c48723c */ /* 0x040fe20000001848 */
[----:B------:R-:W5:Y:S07]  /*178b0*/  LDSM.16.MT88.4 R116, [R150+0x1000] ;  /* 0x001000009674783b */ /* 0x000f6e0000004200 */
[C---:B------:R-:W-:Y:S04]  /*178c0*/  HMMA.16816.F32 R76, R108.reuse, R124, R76 ;  /* 0x0000007c6c4c723c */ /* 0x040fe8000000184c */
[----:B--2---:R-:W-:Y:S04]  /*178d0*/  FFMA.FTZ R104, R180, c[0x0][0x2d0], -R105 ;  /* 0x0000b400b4687a23 */ /* 0x004fe80000010869 */
[C---:B------:R-:W-:Y:S01]  /*178e0*/  HMMA.16816.F32 R80, R108.reuse, R126, R80 ;  /* 0x0000007e6c50723c */ /* 0x040fe20000001850 */
[----:B------:R-:W2:Y:S01]  /*178f0*/  LDSM.16.MT88.4 R124, [R194+0x1000] ;  /* 0x00100000c27c783b */ /* 0x000ea20000004200 */
[----:B------:R4:W2:Y:S06]  /*17900*/  MUFU.EX2 R180, R104 ;  /* 0x0000006800b47308 */ /* 0x0008ac0000000800 */
[C---:B---3--:R-:W-:Y:S08]  /*17910*/  HMMA.16816.F32 R84, R108.reuse, R120, R84 ;  /* 0x000000786c54723c */ /* 0x048ff00000001854 */
[C---:B------:R-:W-:Y:S01]  /*17920*/  HMMA.16816.F32 R88, R108.reuse, R122, R88 ;  /* 0x0000007a6c58723c */ /* 0x040fe20000001858 */
[----:B------:R-:W3:Y:S07]  /*17930*/  LDSM.16.MT88.4 R120, [R194+0x3000] ;  /* 0x00300000c278783b */ /* 0x000eee0000004200 */
[C---:B-1----:R-:W-:Y:S04]  /*17940*/  HMMA.16816.F32 R92, R108.reuse, R112, R92 ;  /* 0x000000706c5c723c */ /* 0x042fe8000000185c */
[--C-:B----4-:R-:W-:Y:S04]  /*17950*/  FFMA.FTZ R104, R224, c[0x0][0x2d0], -R3.reuse ;  /* 0x0000b400e0687a23 */ /* 0x110fe80000010803 */
[----:B------:R-:W-:Y:S01]  /*17960*/  HMMA.16816.F32 R96, R108, R114, R96 ;  /* 0x000000726c60723c */ /* 0x000fe20000001860 */
[----:B------:R-:W1:Y:S01]  /*17970*/  LDSM.16.MT88.4 R112, [R193+0x3000] ;  /* 0x00300000c170783b */ /* 0x000e620000004200 */
[----:B------:R4:W-:Y:S05]  /*17980*/  MUFU.EX2 R173, R104 ;  /* 0x0000006800ad7308 */ /* 0x0009ea0000000800 */
[----:B------:R-:W-:Y:S02]  /*17990*/  F2FP.PACK_AB R108, R214, R215 ;  /* 0x000000d7d66c723e */ /* 0x000fe400000000ff */
[----:B------:R-:W-:Y:S03]  /*179a0*/  F2FP.PACK_AB R109, R176, R177 ;  /* 0x000000b1b06d723e */ /* 0x000fe600000000ff */
[----:B------:R-:W-:Y:S02]  /*179b0*/  F2FP.PACK_AB R110, R190, R191 ;  /* 0x000000bfbe6e723e */ /* 0x000fe400000000ff */
[----:B------:R-:W-:Y:S07]  /*179c0*/  F2FP.PACK_AB R111, R174, R175 ;  /* 0x000000afae6f723e */ /* 0x000fee00000000ff */
[C---:B-----5:R-:W-:Y:S03]  /*179d0*/  HMMA.16816.F32 R4, R108.reuse, R116, R4 ;  /* 0x000000746c04723c */ /* 0x060fe60000001804 */
[----:B----4-:R-:W-:Y:S05]  /*179e0*/  FFMA.FTZ R104, R225, c[0x0][0x2d0], -R3 ;  /* 0x0000b400e1687a23 */ /* 0x010fea0000010803 */
[C---:B------:R-:W-:Y:S01]  /*179f0*/  HMMA.16816.F32 R8, R108.reuse, R118, R8 ;  /* 0x000000766c08723c */ /* 0x040fe20000001808 */
[----:B------:R-:W4:Y:S01]  /*17a00*/  LDSM.16.MT88.4 R116, [R150+0x5000] ;  /* 0x005000009674783b */ /* 0x000f220000004200 */
[----:B------:R5:W1:Y:S06]  /*17a10*/  MUFU.EX2 R172, R104 ;  /* 0x0000006800ac7308 */ /* 0x000a6c0000000800 */
[C---:B------:R-:W-:Y:S08]  /*17a20*/  HMMA.16816.F32 R12, R108.reuse, R128, R12 ;  /* 0x000000806c0c723c */ /* 0x040ff0000000180c */
[C---:B------:R-:W-:Y:S01]  /*17a30*/  HMMA.16816.F32 R16, R108.reuse, R130, R16 ;  /* 0x000000826c10723c */ /* 0x040fe20000001810 */
[----:B------:R-:W-:Y:S07]  /*17a40*/  LDSM.16.MT88.4 R128, [R194+0x1800] ;  /* 0x00180000c280783b */ /* 0x000fee0000004200 */
[C---:B--2---:R-:W-:Y:S04]  /*17a50*/  HMMA.16816.F32 R20, R108.reuse, R124, R20 ;  /* 0x0000007c6c14723c */ /* 0x044fe80000001814 */
[--C-:B-----5:R-:W-:Y:S04]  /*17a60*/  FFMA.FTZ R104, R229, c[0x0][0x2d0], -R105.reuse ;  /* 0x0000b400e5687a23 */ /* 0x120fe80000010869 */
[C---:B------:R-:W-:Y:S01]  /*17a70*/  HMMA.16816.F32 R24, R108.reuse, R126, R24 ;  /* 0x0000007e6c18723c */ /* 0x040fe20000001818 */
[----:B------:R-:W2:Y:S01]  /*17a80*/  LDSM.16.MT88.4 R124, [R151+0x5000] ;  /* 0x00500000977c783b */ /* 0x000ea20000004200 */
[----:B------:R5:W-:Y:S06]  /*17a90*/  MUFU.EX2 R179, R104 ;  /* 0x0000006800b37308 */ /* 0x000bec0000000800 */
[C---:B------:R-:W-:Y:S08]  /*17aa0*/  HMMA.16816.F32 R28, R108.reuse, R132, R28 ;  /* 0x000000846c1c723c */ /* 0x040ff0000000181c */
[C---:B------:R-:W-:Y:S08]  /*17ab0*/  HMMA.16816.F32 R32, R108.reuse, R134, R32 ;  /* 0x000000866c20723c */ /* 0x040ff00000001820 */
[C---:B------:R-:W-:Y:S04]  /*17ac0*/  HMMA.16816.F32 R36, R108.reuse, R136, R36 ;  /* 0x000000886c24723c */ /* 0x040fe80000001824 */
[----:B-----5:R-:W-:Y:S04]  /*17ad0*/  FFMA.FTZ R104, R228, c[0x0][0x2d0], -R105 ;  /* 0x0000b400e4687a23 */ /* 0x020fe80000010869 */
[C---:B------:R-:W-:Y:S01]  /*17ae0*/  HMMA.16816.F32 R40, R108.reuse, R138, R40 ;  /* 0x0000008a6c28723c */ /* 0x040fe20000001828 */
[----:B------:R-:W-:Y:S01]  /*17af0*/  LDSM.16.MT88.4 R136, [R193+0x1800] ;  /* 0x00180000c188783b */ /* 0x000fe20000004200 */
[----:B------:R-:W5:Y:S06]  /*17b00*/  MUFU.EX2 R178, R104 ;  /* 0x0000006800b27308 */ /* 0x000f6c0000000800 */
[C---:B------:R-:W-:Y:S07]  /*17b10*/  HMMA.16816.F32 R44, R108.reuse, R152, R44 ;  /* 0x000000986c2c723c */ /* 0x040fee000000182c */
[----:B------:R-:W-:Y:S01]  /*17b20*/  F2FP.PACK_AB R152, R180, R181 ;  /* 0x000000b5b498723e */ /* 0x000fe200000000ff */
[C---:B------:R-:W-:Y:S04]  /*17b30*/  HMMA.16816.F32 R48, R108.reuse, R154, R48 ;  /* 0x0000009a6c30723c */ /* 0x040fe80000001830 */
[----:B-1----:R-:W-:Y:S04]  /*17b40*/  F2FP.PACK_AB R153, R172, R173 ;  /* 0x000000adac99723e */ /* 0x002fe800000000ff */
[C---:B---3--:R-:W-:Y:S04]  /*17b50*/  HMMA.16816.F32 R52, R108.reuse, R120, R52 ;  /* 0x000000786c34723c */ /* 0x048fe80000001834 */
[----:B-----5:R-:W-:Y:S01]  /*17b60*/  F2FP.PACK_AB R154, R178, R179 ;  /* 0x000000b3b29a723e */ /* 0x020fe200000000ff */
[--C-:B------:R-:W-:Y:S02]  /*17b70*/  FFMA.FTZ R104, R140, c[0x0][0x2d0], -R3.reuse ;  /* 0x0000b4008c687a23 */ /* 0x100fe40000010803 */
[----:B------:R-:W-:Y:S01]  /*17b80*/  FFMA.FTZ R3, R141, c[0x0][0x2d0], -R3 ;  /* 0x0000b4008d037a23 */ /* 0x000fe20000010803 */
[C---:B------:R-:W-:Y:S01]  /*17b90*/  HMMA.16816.F32 R56, R108.reuse, R122, R56 ;  /* 0x0000007a6c38723c */ /* 0x040fe20000001838 */
[----:B------:R-:W1:Y:S01]  /*17ba0*/  LDSM.16.MT88.4 R120, [R194+0x5000] ;  /* 0x00500000c278783b */ /* 0x000e620000004200 */
[----:B------:R-:W-:Y:S06]  /*17bb0*/  MUFU.EX2 R105, R104 ;  /* 0x0000006800697308 */ /* 0x000fec0000000800 */
[C---:B------:R-:W-:Y:S04]  /*17bc0*/  HMMA.16816.F32 R60, R108.reuse, R112, R60 ;  /* 0x000000706c3c723c */ /* 0x040fe8000000183c */
[----:B------:R-:W3:Y:S04]  /*17bd0*/  MUFU.EX2 R104, R3 ;  /* 0x0000000300687308 */ /* 0x000ee80000000800 */
[C---:B------:R-:W-:Y:S01]  /*17be0*/  HMMA.16816.F32 R64, R108.reuse, R114, R64 ;  /* 0x000000726c40723c */ /* 0x040fe20000001840 */
[----:B------:R-:W5:Y:S07]  /*17bf0*/  LDSM.16.MT88.4 R112, [R193+0x5000] ;  /* 0x00500000c170783b */ /* 0x000f6e0000004200 */
[C---:B----4-:R-:W-:Y:S08]  /*17c00*/  HMMA.16816.F32 R68, R108.reuse, R116, R68 ;  /* 0x000000746c44723c */ /* 0x050ff00000001844 */
[C---:B------:R-:W-:Y:S01]  /*17c10*/  HMMA.16816.F32 R72, R108.reuse, R118, R72 ;  /* 0x000000766c48723c */ /* 0x040fe20000001848 */
[----:B------:R-:W4:Y:S03]  /*17c20*/  LDSM.16.MT88.4 R116, [R150+0x1800] ;  /* 0x001800009674783b */ /* 0x000f260000004200 */
[----:B---3--:R-:W-:Y:S01]  /*17c30*/  F2FP.PACK_AB R155, R104, R105 ;  /* 0x00000069689b723e */ /* 0x008fe200000000ff */
[----:B------:R-:W-:Y:S02]  /*17c40*/  FADD.FTZ R3, R174, R0 ;  /* 0x00000000ae037221 */ /* 0x000fe40000010000 */
[----:B------:R-:W-:Y:S01]  /*17c50*/  FADD.FTZ R0, R181, R2 ;  /* 0x00000002b5007221 */ /* 0x000fe20000010000 */
[C---:B--2---:R-:W-:Y:S04]  /*17c60*/  HMMA.16816.F32 R76, R108.reuse, R124, R76 ;  /* 0x0000007c6c4c723c */ /* 0x044fe8000000184c */
[----:B------:R-:W-:Y:S02]  /*17c70*/  FADD.FTZ R3, R173, R3 ;  /* 0x00000003ad037221 */ /* 0x000fe40000010000 */
[----:B------:R-:W-:Y:S02]  /*17c80*/  FADD.FTZ R0, R180, R0 ;  /* 0x00000000b4007221 */ /* 0x000fe40000010000 */
[C---:B------:R-:W-:Y:S01]  /*17c90*/  HMMA.16816.F32 R80, R108.reuse, R126, R80 ;  /* 0x0000007e6c50723c */ /* 0x040fe20000001850 */
[----:B------:R-:W2:Y:S03]  /*17ca0*/  LDSM.16.MT88.4 R124, [R151+0x1800] ;  /* 0x00180000977c783b */ /* 0x000ea60000004200 */
[----:B------:R-:W-:Y:S02]  /*17cb0*/  FADD.FTZ R3, R172, R3 ;  /* 0x00000003ac037221 */ /* 0x000fe40000010000 */
[----:B------:R-:W-:Y:S02]  /*17cc0*/  FADD.FTZ R2, R179, R0 ;  /* 0x00000000b3027221 */ /* 0x000fe40000010000 */
[C---:B-1----:R-:W-:Y:S04]  /*17cd0*/  HMMA.16816.F32 R84, R108.reuse, R120, R84 ;  /* 0x000000786c54723c */ /* 0x042fe80000001854 */
[----:B------:R-:W-:Y:S01]  /*17ce0*/  FADD.FTZ R0, R105, R3 ;  /* 0x0000000369007221 */ /* 0x000fe20000010000 */
[----:B------:R-:W-:Y:S01]  /*17cf0*/  MOV R105, R100 ;  /* 0x0000006400697202 */ /* 0x000fe20000000f00 */
[----:B------:R-:W-:Y:S02]  /*17d00*/  FADD.FTZ R236, R178, R2 ;  /* 0x00000002b2ec7221 */ /* 0x000fe40000010000 */
[C---:B------:R-:W-:Y:S04]  /*17d10*/  HMMA.16816.F32 R88, R108.reuse, R122, R88 ;  /* 0x0000007a6c58723c */ /* 0x040fe80000001858 */
[----:B------:R-:W-:Y:S01]  /*17d20*/  FADD.FTZ R237, R104, R0 ;  /* 0x0000000068ed7221 */ /* 0x000fe20000010000 */
[----:B------:R-:W-:Y:S03]  /*17d30*/  MOV R104, R101 ;  /* 0x0000006500687202 */ /* 0x000fe60000000f00 */
[C---:B-----5:R-:W-:Y:S08]  /*17d40*/  HMMA.16816.F32 R92, R108.reuse, R112, R92 ;  /* 0x000000706c5c723c */ /* 0x060ff0000000185c */
[----:B------:R-:W-:Y:S08]  /*17d50*/  HMMA.16816.F32 R96, R108, R114, R96 ;  /* 0x000000726c60723c */ /* 0x000ff00000001860 */
[C---:B----4-:R-:W-:Y:S01]  /*17d60*/  HMMA.16816.F32 R108, R152.reuse, R116, R4 ;  /* 0x00000074986c723c */ /* 0x050fe20000001804 */
        /* <DEDUP_REMOVED lines=21> */
[C---:B---3--:R-:W-:Y:S08]  /*17ec0*/  HMMA.16816.F32 R76, R152.reuse, R8, R76 ;  /* 0x00000008984c723c */ /* 0x048ff0000000184c */
[C---:B------:R-:W-:Y:S08]  /*17ed0*/  HMMA.16816.F32 R80, R152.reuse, R10, R80 ;  /* 0x0000000a9850723c */ /* 0x040ff00000001850 */
[C---:B--2---:R-:W-:Y:S08]  /*17ee0*/  HMMA.16816.F32 R84, R152.reuse, R12, R84 ;  /* 0x0000000c9854723c */ /* 0x044ff00000001854 */
[C---:B------:R-:W-:Y:S08]  /*17ef0*/  HMMA.16816.F32 R88, R152.reuse, R14, R88 ;  /* 0x0000000e9858723c */ /* 0x040ff00000001858 */
[C---:B-1----:R-:W-:Y:S08]  /*17f00*/  HMMA.16816.F32 R92, R152.reuse, R4, R92 ;  /* 0x00000004985c723c */ /* 0x042ff0000000185c */
[----:B------:R-:W-:Y:S01]  /*17f10*/  HMMA.16816.F32 R96, R152, R6, R96 ;  /* 0x000000069860723c */ /* 0x000fe20000001860 */
[----:B------:R-:W-:-:S07]  /*17f20*/  @P0 BRA `(.L_x_1109) ;  /* 0xffffd29000000947 */ /* 0x000fce000383ffff */
.L_x_1108:
[----:B------:R-:W-:Y:S07]  /*17f30*/  @!UPT UIADD3 URZ, URZ, URZ, URZ ;  /* 0x0000003f3f3ff290 */ /* 0x000fee000fffe03f */
[----:B------:R-:W-:Y:S02]  /*17f40*/  MOV R7, 0x1f ;  /* 0x0000001f00077802 */ /* 0x000fe40000000f00 */
[----:B------:R-:W-:Y:S01]  /*17f50*/  MOV R6, 0xffffffff ;  /* 0xffffffff00067802 */ /* 0x000fe20000000f00 */
[----:B------:R-:W-:Y:S06]  /*17f60*/  BRA.DIV ~URZ, `(.L_x_1110) ;  /* 0x000054c27f007947 */ /* 0x000fec000b800000 */
[----:B------:R1:W2:Y:S02]  /*17f70*/  SHFL.BFLY PT, R0, R236, 0x2, 0x1f ;  /* 0x0c401f00ec007f89 */ /* 0x0002a400000e0000 */
.L_x_1183:
[----:B--2---:R-:W-:Y:S01]  /*17f80*/  FADD.FTZ R0, R0, R236 ;  /* 0x000000ec00007221 */ /* 0x004fe20000010000 */
[----:B------:R-:W-:Y:S05]  /*17f90*/  BRA.DIV ~URZ, `(.L_x_1111) ;  /* 0x000054f27f007947 */ /* 0x000fea000b800000 */
[----:B------:R-:W2:Y:S04]  /*17fa0*/  SHFL.BFLY PT, R2, R237, 0x2, 0x1f ;  /* 0x0c401f00ed027f89 */ /* 0x000ea800000e0000 */
[----:B------:R-:W3:Y:S01]  /*17fb0*/  SHFL.BFLY PT, R5, R0, 0x1, 0x1f ;  /* 0x0c201f0000057f89 */ /* 0x000ee200000e0000 */
[----:B--2---:R-:W-:-:S02]  /*17fc0*/  FADD.FTZ R4, R2, R237 ;  /* 0x000000ed02047221 */ /* 0x004fc40000010000 */
[----:B---3--:R-:W-:-:S03]  /*17fd0*/  FADD.FTZ R0, R0, R5 ;  /* 0x0000000500007221 */ /* 0x008fc60000010000 */
[----:B------:R2:W3:Y:S04]  /*17fe0*/  SHFL.BFLY PT, R3, R4, 0x1, 0x1f ;  /* 0x0c201f0004037f89 */ /* 0x0004e800000e0000 */
.L_x_1184:
        /* <DEDUP_REMOVED lines=69> */
[----:B------:R-:W-:Y:S01]  /*18440*/  FMUL.FTZ R93, R0, R123 ;  /* 0x0000007b005d7220 */ /* 0x000fe20000410000 */
[----:B---3--:R-:W-:Y:S01]  /*18450*/  @P0 MOV R3, 0x3f317218 ;  /* 0x3f31721800030802 */ /* 0x008fe20000000f00 */
[----:B-----5:R-:W-:Y:S02]  /*18460*/  @P0 FMUL.FTZ R2, R2, 0.69314718246459960938 ;  /* 0x3f31721802020820 */ /* 0x020fe40000410000 */
        /* <DEDUP_REMOVED lines=45> */
.L_x_1047:
        /* <DEDUP_REMOVED lines=17> */
.L_x_1113:
[----:B------:R-:W-:Y:S05]  /*18850*/  BSYNC B0 ;  /* 0x0000000000007941 */ /* 0x000fea0003800000 */
.L_x_1112:
[----:B------:R-:W-:Y:S01]  /*18860*/  PRMT R0, R0, 0x9910, RZ ;  /* 0x0000991000007816 */ /* 0x000fe200000000ff */
[----:B------:R-:W-:Y:S01]  /*18870*/  BSSY B1, `(.L_x_1114) ;  /* 0x0000347000017945 */ /* 0x000fe20003800000 */
[----:B------:R-:W-:Y:S01]  /*18880*/  IMAD.MOV.U32 R86, RZ, RZ, R248 ;  /* 0x000000ffff567224 */ /* 0x000fe200078e00f8 */
[----:B------:R-:W-:Y:S02]  /*18890*/  IADD3 R4, R242, 0x40, RZ ;  /* 0x00000040f2047810 */ /* 0x000fe40007ffe0ff */
[----:B------:R-:W-:Y:S02]  /*188a0*/  ISETP.NE.AND P0, PT, R0, RZ, PT ;  /* 0x000000ff0000720c */ /* 0x000fe40003f05270 */
[----:B------:R-:W-:-:S11]  /*188b0*/  IADD3 R0, R242, 0x80, RZ ;  /* 0x00000080f2007810 */ /* 0x000fd60007ffe0ff */
[----:B------:R-:W-:Y:S05]  /*188c0*/  @!P0 BRA `(.L_x_1115) ;  /* 0x0000277000008947 */ /* 0x000fea0003800000 */
[----:B------:R-:W2:Y:S04]  /*188d0*/  LDL R6, [R1+0x14] ;  /* 0x0000140001067983 */ /* 0x000ea80000100800 */
[----:B------:R-:W3:Y:S04]  /*188e0*/  LDL R15, [R1+0x24] ;  /* 0x00002400010f7983 */ /* 0x000ee80000100800 */
[----:B------:R-:W4:Y:S01]  /*188f0*/  LDL R14, [R1+0x2c] ;  /* 0x00002c00010e7983 */ /* 0x000f220000100800 */
[----:B------:R-:W-:-:S03]  /*18900*/  SHF.R.S32.HI R2, RZ, 0x1f, R7 ;  /* 0x0000001fff027819 */ /* 0x000fc60000011407 */
[----:B------:R-:W3:Y:S04]  /*18910*/  LDL R12, [R1+0x28] ;  /* 0x00002800010c7983 */ /* 0x000ee80000100800 */
[----:B------:R-:W3:Y:S01]  /*18920*/  LDL R10, [R1+0x3c] ;  /* 0x00003c00010a7983 */ /* 0x000ee20000100800 */
[----:B------:R-:W-:Y:S02]  /*18930*/  SHF.R.S32.HI R5, RZ, 0x1f, R7 ;  /* 0x0000001fff057819 */ /* 0x000fe40000011407 */
[-C--:B------:R-:W-:Y:S01]  /*18940*/  LEA.HI R2, R2, R7.reuse, RZ, 0x5 ;  /* 0x0000000702027211 */ /* 0x080fe200078f28ff */
[----:B------:R-:W3:Y:S04]  /*18950*/  LDL R9, [R1+0x34] ;  /* 0x0000340001097983 */ /* 0x000ee80000100800 */
[----:B------:R-:W3:Y:S04]  /*18960*/  LDL R8, [R1+0x38] ;  /* 0x0000380001087983 */ /* 0x000ee80000100800 */
[----:B------:R-:W4:Y:S04]  /*18970*/  LDL R13, [R1+0x30] ;  /* 0x00003000010d7983 */ /* 0x000f280000100800 */
[----:B------:R-:W4:Y:S01]  /*18980*/  LDL R11, [R1] ;  /* 0x00000000010b7983 */ /* 0x000f220000100800 */
[----:B------:R-:W-:Y:S01]  /*18990*/  LEA.HI R5, R5, R7, RZ, 0x2 ;  /* 0x0000000705057211 */ /* 0x000fe200078f10ff */
[----:B------:R-:W-:Y:S01]  /*189a0*/  WARPSYNC 0xffffffff ;  /* 0xffffffff00007948 */ /* 0x000fe20003800000 */
[----:B------:R-:W-:-:S02]  /*189b0*/  SHF.R.S32.HI R2, RZ, 0x5, R2 ;  /* 0x00000005ff027819 */ /* 0x000fc40000011402 */
[----:B------:R-:W-:-:S03]  /*189c0*/  LOP3.LUT R5, R5, 0xfffffffc, RZ, 0xc0, !PT ;  /* 0xfffffffc05057812 */ /* 0x000fc600078ec0ff */
[----:B------:R-:W-:Y:S02]  /*189d0*/  IMAD.SHL.U32 R2, R2, 0x400, RZ ;  /* 0x0000040002027824 */ /* 0x000fe400078e00ff */
[----:B------:R-:W-:-:S04]  /*189e0*/  IMAD.IADD R5, R7, 0x1, -R5 ;  /* 0x0000000107057824 */ /* 0x000fc800078e0a05 */
        /* <DEDUP_REMOVED lines=8> */
[----:B--2---:R-:W-:-:S04]  /*18a70*/  SHF.R.U32.HI R3, RZ, 0x3, R6 ;  /* 0x00000003ff037819 */ /* 0x004fc80000011606 */
[----:B------:R-:W-:-:S05]  /*18a80*/  LOP3.LUT R3, R3, R6, RZ, 0xfc, !PT ;  /* 0x0000000603037212 */ /* 0x000fca00078efcff */
[----:B------:R-:W-:Y:S01]  /*18a90*/  IMAD.IADD R2, R2, 0x1, R3 ;  /* 0x0000000102027824 */ /* 0x000fe200078e0203 */
[----:B------:R-:W-:-:S04]  /*18aa0*/  F2FP.PACK_AB R3, R161, R160 ;  /* 0x000000a0a103723e */ /* 0x000fc800000000ff */
[----:B------:R-:W-:Y:S02]  /*18ab0*/  LEA R2, R2, 0x80, 0x1 ;  /* 0x0000008002027811 */ /* 0x000fe400078e08ff */
[----:B------:R-:W-:-:S03]  /*18ac0*/  F2FP.PACK_AB R6, R33, R32 ;  /* 0x000000202106723e */ /* 0x000fc600000000ff */
        /* <DEDUP_REMOVED lines=110> */
.L_x_1116:
[----:B--2---:R-:W2:Y:S04]  /*191b0*/  LDL R5, [R1+0x10] ;  /* 0x0000100001057983 */ /* 0x004ea80000100800 */
[----:B------:R-:W3:Y:S04]  /*191c0*/  LDL R24, [R1+0xc] ;  /* 0x00000c0001187983 */ /* 0x000ee80000100800 */
[----:B------:R-:W4:Y:S04]  /*191d0*/  LDL R15, [R1+0x20] ;  /* 0x00002000010f7983 */ /* 0x000f280000100800 */
[----:B------:R-:W4:Y:S01]  /*191e0*/  LDL R25, [R1+0x4c] ;  /* 0x00004c0001197983 */ /* 0x000f220000100800 */
[----:B------:R-:W-:Y:S01]  /*191f0*/  IMAD.MOV.U32 R12, RZ, RZ, 0x368 ;  /* 0x00000368ff0c7424 */ /* 0x000fe200078e00ff */
[----:B------:R-:W-:-:S04]  /*19200*/  ISETP.GT.AND P2, PT, R2, 0x1, PT ;  /* 0x000000010200780c */ /* 0x000fc80003f44270 */
[----:B------:R-:W-:-:S04]  /*19210*/  SEL R12, R12, 0x328, P2 ;  /* 0x000003280c0c7807 */ /* 0x000fc80001000000 */
[----:B------:R-:W1:Y:S08]  /*19220*/  LDC.64 R8, c[0x0][R12+0x170] ;  /* 0x00005c000c087b82 */ /* 0x000e700000000a00 */
[----:B------:R1:W3:Y:S08]  /*19230*/  LDC.64 R16, c[0x0][R12+0x168] ;  /* 0x00005a000c107b82 */ /* 0x0002f00000000a00 */
[----:B------:R1:W2:Y:S08]  /*19240*/  LDC.64 R20, c[0x0][R12+0x178] ;  /* 0x00005e000c147b82 */ /* 0x0002b00000000a00 */
[----:B------:R1:W2:Y:S01]  /*19250*/  LDC.64 R18, c[0x0][R12+0x160] ;  /* 0x000058000c127b82 */ /* 0x0002a20000000a00 */
[----:B------:R-:W-:Y:S01]  /*19260*/  IMAD.MOV.U32 R2, RZ, RZ, c[0x0][0x4e8] ;  /* 0x00013a00ff027624 */ /* 0x000fe200078e00ff */
[----:B------:R-:W-:-:S04]  /*19270*/  ISETP.NE.U32.AND P0, PT, RZ, c[0x0][0x500], PT ;  /* 0x00014000ff007a0c */ /* 0x000fc80003f05070 */
[----:B------:R-:W-:Y:S02]  /*19280*/  ISETP.NE.AND P3, PT, R2, 0x1, PT ;  /* 0x000000010200780c */ /* 0x000fe40003f65270 */
[----:B------:R-:W-:-:S04]  /*19290*/  ISETP.NE.AND.EX P0, PT, RZ, c[0x0][0x504], PT, P0 ;  /* 0x00014100ff007a0c */ /* 0x000fc80003f05300 */
        /* <DEDUP_REMOVED lines=12> */
[----:B------:R-:W-:Y:S01]  /*19360*/  IMAD R13, R17, R24, RZ ;  /* 0x00000018110d7224 */ /* 0x000fe200078e02ff */
[--C-:B-----5:R-:W-:Y:S01]  /*19370*/  IADD3 R16, P1, P0, R8, R10, R3.reuse ;  /* 0x0000000a08107210 */ /* 0x120fe2000783e003 */
[----:B------:R-:W-:Y:S01]  /*19380*/  IMAD.IADD R15, R9, 0x1, R12 ;  /* 0x00000001090f7824 */ /* 0x000fe200078e020c */
[----:B------:R-:W-:Y:S01]  /*19390*/  SHF.R.S32.HI R8, RZ, 0x1f, R3 ;  /* 0x0000001fff087819 */ /* 0x000fe20000011403 */
        /* <DEDUP_REMOVED lines=28> */
[----:B------:R-:W-:-:S03]  /*19560*/  IMAD.IADD R7, R25, 0x1, R249 ;  /* 0x0000000119077824 */ /* 0x000fc600078e02f9 */
        /* <DEDUP_REMOVED lines=61> */
.L_x_1185:
[----:B------:R-:W-:Y:S05]  /*19940*/  BRA.DIV ~URZ, `(.L_x_1119) ;  /* 0x00003cb27f007947 */ /* 0x000fea000b800000 */
[----:B------:R3:W4:Y:S02]  /*19950*/  SHFL.IDX PT, R2, R14, RZ, 0x181f ;  /* 0x00181fff0e027589 */ /* 0x00072400000e0000 */
.L_x_1186:
        /* <DEDUP_REMOVED lines=18> */
.L_x_1121:
[----:B------:R-:W-:Y:S05]  /*19a80*/  BSYNC B0 ;  /* 0x0000000000007941 */ /* 0x000fea0003800000 */
.L_x_1120:
[----:B------:R-:W-:Y:S05]  /*19a90*/  BRA.DIV ~URZ, `(.L_x_1122) ;  /* 0x00003bd27f007947 */ /* 0x000fea000b800000 */
[----:B--2---:R2:W1:Y:S04]  /*19aa0*/  SHFL.IDX PT, R7, R13, 0x1, 0x181f ;  /* 0x00381f000d077f89 */ /* 0x00446800000e0000 */
[----:B----4-:R2:W4:Y:S02]  /*19ab0*/  SHFL.IDX PT, R2, R14, 0x1, 0x181f ;  /* 0x00381f000e027f89 */ /* 0x01052400000e0000 */
.L_x_1187:
        /* <DEDUP_REMOVED lines=8> */
[-C--:B------:R-:W-:Y:S02]  /*19b40*/  @!P1 LEA R8, P4, R4, R2.reuse, 0x1 ;  /* 0x0000000204089211 */ /* 0x080fe400078808ff */
[----:B------:R-:W-:Y:S02]  /*19b50*/  @!P0 LEA R2, P3, R0, R2, 0x1 ;  /* 0x0000000200028211 */ /* 0x000fe400078608ff */
[-C--:B-1----:R-:W-:Y:S02]  /*19b60*/  @!P2 LEA.HI.X R11, R242, R7.reuse, R15, 0x1, P5 ;  /* 0x00000007f20ba211 */ /* 0x082fe400028f0c0f */
[-C--:B------:R-:W-:Y:S02]  /*19b70*/  @!P1 LEA.HI.X R9, R4, R7.reuse, R16, 0x1, P4 ;  /* 0x0000000704099211 */ /* 0x080fe400020f0c10 */
[----:B------:R-:W-:Y:S01]  /*19b80*/  @!P0 LEA.HI.X R3, R0, R7, R17, 0x1, P3 ;  /* 0x0000000700038211 */ /* 0x000fe200018f0c11 */
[----:B------:R1:W-:Y:S04]  /*19b90*/  @!P2 ST.E.128 [R10.64], R40 ;  /* 0x000000280a00a985 */ /* 0x0003e8000c101d06 */
[----:B------:R1:W-:Y:S04]  /*19ba0*/  @!P1 ST.E.128 [R8.64], R36 ;  /* 0x0000002408009985 */ /* 0x0003e8000c101d06 */
[----:B------:R1:W-:Y:S02]  /*19bb0*/  @!P0 ST.E.128 [R2.64], R32 ;  /* 0x0000002002008985 */ /* 0x0003e4000c101d06 */
.L_x_1124:
[----:B------:R-:W-:Y:S05]  /*19bc0*/  BSYNC B0 ;  /* 0x0000000000007941 */ /* 0x000fea0003800000 */
.L_x_1123:
[----:B------:R-:W-:Y:S05]  /*19bd0*/  BRA.DIV ~URZ, `(.L_x_1125) ;  /* 0x00003b627f007947 */ /* 0x000fea000b800000 */
[----:B-1----:R1:W2:Y:S02]  /*19be0*/  SHFL.IDX PT, R7, R13, 0x2, 0x181f ;  /* 0x00581f000d077f89 */ /* 0x0022a400000e0000 */
.L_x_1188:
[----:B------:R-:W-:Y:S05]  /*19bf0*/  BRA.DIV ~URZ, `(.L_x_1126) ;  /* 0x00003bb27f007947 */ /* 0x000fea000b800000 */
[----:B----4-:R4:W1:Y:S02]  /*19c00*/  SHFL.IDX PT, R2, R14, 0x2, 0x181f ;  /* 0x00581f000e027f89 */ /* 0x01086400000e0000 */
.L_x_1189:
        /* <DEDUP_REMOVED lines=16> */
.L_x_1128:
[----:B------:R-:W-:Y:S05]  /*19d10*/  BSYNC B0 ;  /* 0x0000000000007941 */ /* 0x000fea0003800000 */
.L_x_1127:
[----:B------:R-:W-:Y:S05]  /*19d20*/  BRA.DIV ~URZ, `(.L_x_1129) ;  /* 0x00003af27f007947 */ /* 0x000fea000b800000 */
[----:B-1----:R1:W3:Y:S04]  /*19d30*/  SHFL.IDX PT, R10, R13, 0x3, 0x181f ;  /* 0x00781f000d0a7f89 */ /* 0x0022e800000e0000 */
[----:B------:R1:W4:Y:S02]  /*19d40*/  SHFL.IDX PT, R2, R14, 0x3, 0x181f ;  /* 0x00781f000e027f89 */ /* 0x00032400000e0000 */
.L_x_1190:
[----:B------:R-:W-:-:S04]  /*19d50*/  IADD3 R3, R12, 0x60, RZ ;  /* 0x000000600c037810 */ /* 0x000fc80007ffe0ff */
[----:B------:R-:W-:-:S13]  /*19d60*/  ISETP.GE.AND P0, PT, R3, R6, PT ;  /* 0x000000060300720c */ /* 0x000fda0003f06270 */
[----:B------:R-:W-:Y:S05]  /*19d70*/  @P0 BRA `(.L_x_1130) ;  /* 0x00001f6000000947 */ /* 0x000fea0003800000 */
[----:B------:R-:W-:Y:S02]  /*19d80*/  ISETP.GE.AND P1, PT, R242, c[0x0][0x3c8], PT ;  /* 0x0000f200f2007a0c */ /* 0x000fe40003f26270 */
[----:B------:R-:W-:-:S11]  /*19d90*/  ISETP.GE.AND P0, PT, R4, c[0x0][0x3c8], PT ;  /* 0x0000f20004007a0c */ /* 0x000fd60003f06270 */
[-C--:B----4-:R-:W-:Y:S02]  /*19da0*/  @!P1 LEA R8, P3, R242, R2.reuse, 0x1 ;  /* 0x00000002f2089211 */ /* 0x090fe400078608ff */
[----:B------:R-:W-:Y:S02]  /*19db0*/  @!P0 LEA R6, P2, R4, R2, 0x1 ;  /* 0x0000000204068211 */ /* 0x000fe400078408ff */
[-C--:B---3--:R-:W-:Y:S02]  /*19dc0*/  @!P1 LEA.HI.X R9, R242, R10.reuse, R15, 0x1, P3 ;  /* 0x0000000af2099211 */ /* 0x088fe400018f0c0f */
[----:B--2---:R-:W-:-:S03]  /*19dd0*/  @!P0 LEA.HI.X R7, R4, R10, R16, 0x1, P2 ;  /* 0x0000000a04078211 */ /* 0x004fc600010f0c10 */
        /* <DEDUP_REMOVED lines=8> */
.L_x_1117:
        /* <DEDUP_REMOVED lines=34> */
.L_x_1191:
[----:B------:R-:W-:Y:S05]  /*1a080*/  BRA.DIV ~URZ, `(.L_x_1132) ;  /* 0x000038d27f007947 */ /* 0x000fea000b800000 */
[----:B------:R4:W1:Y:S02]  /*1a090*/  SHFL.IDX PT, R0, R37, RZ, 0x1c1f ;  /* 0x001c1fff25007589 */ /* 0x00086400000e0000 */
.L_x_1192:
        /* <DEDUP_REMOVED lines=53> */
[----:B------:R-:W-:Y:S02]  /*1a3f0*/  @!P1 IMAD.MOV.U32 R30, RZ, RZ, R0 ;  /* 0x000000ffff1e9224 */ /* 0x000fe400078e0000 */
[----:B---3--:R-:W-:Y:S01]  /*1a400*/  @!P1 IMAD.MOV.U32 R31, RZ, RZ, R4 ;  /* 0x000000ffff1f9224 */ /* 0x008fe200078e0004 */
[----:B------:R-:W-:-:S03]  /*1a410*/  @!P0 LEA R2, P2, R22, R0, 0x2 ;  /* 0x0000000016028211 */ /* 0x000fc600078410ff */
[----:B------:R-:W-:Y:S01]  /*1a420*/  @!P1 IMAD.WIDE R30, R241, 0x4, R30 ;  /* 0x00000004f11e9825 */ /* 0x000fe200078e021e */
[----:B------:R-:W-:Y:S02]  /*1a430*/  @!P0 LEA.HI.X R3, R22, R4, R39, 0x2, P2 ;  /* 0x0000000416038211 */ /* 0x000fe400010f1427 */
[----:B------:R-:W-:Y:S02]  /*1a440*/  ISETP.GE.AND P2, PT, R19, c[0x0][0x3c8], PT ;  /* 0x0000f20013007a0c */ /* 0x000fe40003f46270 */
        /* <DEDUP_REMOVED lines=63> */
[CC--:B-1----:R-:W-:Y:S02]  /*1a840*/  @!P6 LEA R30, P0, R28.reuse, R0.reuse, 0x2 ;  /* 0x000000001c1ee211 */ /* 0x0c2fe400078010ff */
[C---:B---3--:R-:W-:Y:S02]  /*1a850*/  @!P1 LEA R2, P3, R29.reuse, R0, 0x2 ;  /* 0x000000001d029211 */ /* 0x048fe400078610ff */
        /* <DEDUP_REMOVED lines=21> */
.L_x_1134:
[----:B------:R-:W-:Y:S05]  /*1a9b0*/  BSYNC B0 ;  /* 0x0000000000007941 */ /* 0x000fea0003800000 */
.L_x_1133:
[----:B------:R-:W-:Y:S05]  /*1a9c0*/  BRA.DIV ~URZ, `(.L_x_1135) ;  /* 0x000030027f007947 */ /* 0x000fea000b800000 */
[----:B---3--:R1:W3:Y:S04]  /*1a9d0*/  SHFL.IDX PT, R4, R36, 0x1, 0x1c1f ;  /* 0x003c1f0024047f89 */ /* 0x0082e800000e0000 */
[----:B------:R1:W2:Y:S02]  /*1a9e0*/  SHFL.IDX PT, R0, R37, 0x1, 0x1c1f ;  /* 0x003c1f0025007f89 */ /* 0x0002a400000e0000 */
.L_x_1193:
[----:B------:R-:W-:-:S13]  /*1a9f0*/  ISETP.NE.AND P0, PT, R61, RZ, PT ;  /* 0x000000ff3d00720c */ /* 0x000fda0003f05270 */
[----:B------:R-:W-:Y:S05]  /*1aa00*/  @P0 BRA `(.L_x_1130) ;  /* 0x000012d000000947 */ /* 0x000fea0003800000 */
[----:B------:R-:W-:Y:S02]  /*1aa10*/  ISETP.GE.AND P3, PT, R22, c[0x0][0x3c8], PT ;  /* 0x0000f20016007a0c */ /* 0x000fe40003f66270 */
[----:B------:R-:W-:Y:S02]  /*1aa20*/  ISETP.GE.AND P2, PT, R21, c[0x0][0x3c8], PT ;  /* 0x0000f20015007a0c */ /* 0x000fe40003f46270 */
[----:B------:R-:W-:Y:S02]  /*1aa30*/  ISETP.GE.AND P1, PT, R20, c[0x0][0x3c8], PT ;  /* 0x0000f20014007a0c */ /* 0x000fe40003f26270 */
[----:B------:R-:W-:Y:S02]  /*1aa40*/  ISETP.GE.AND P4, PT, R241, c[0x0][0x3c8], PT ;  /* 0x0000f200f1007a0c */ /* 0x000fe40003f86270 */
[----:B------:R-:W-:-:S05]  /*1aa50*/  ISETP.GE.AND P0, PT, R19, c[0x0][0x3c8], PT ;  /* 0x0000f20013007a0c */ /* 0x000fca0003f06270 */
[CC--:B--2---:R-:W-:Y:S02]  /*1aa60*/  @!P3 LEA R34, P6, R22.reuse, R0.reuse, 0x2 ;  /* 0x000000001622b211 */ /* 0x0c4fe400078c10ff */
[C---:B------:R-:W-:Y:S02]  /*1aa70*/  @!P2 LEA R32, P5, R21.reuse, R0, 0x2 ;  /* 0x000000001520a211 */ /* 0x040fe400078a10ff */
[----:B---3--:R-:W-:Y:S02]  /*1aa80*/  @!P3 LEA.HI.X R35, R22, R4, R39, 0x2, P6 ;  /* 0x000000041623b211 */ /* 0x008fe400030f1427 */
[----:B------:R-:W-:Y:S01]  /*1aa90*/  @!P1 LEA R30, P6, R20, R0, 0x2 ;  /* 0x00000000141e9211 */ /* 0x000fe200078c10ff */
[----:B-1----:R-:W-:Y:S01]  /*1aaa0*/  @!P4 IMAD.MOV.U32 R36, RZ, RZ, R0 ;  /* 0x000000ffff24c224 */ /* 0x002fe200078e0000 */
[----:B------:R-:W-:Y:S01]  /*1aab0*/  @!P2 LEA.HI.X R33, R21, R4, R38, 0x2, P5 ;  /* 0x000000041521a211 */ /* 0x000fe200028f1426 */
[----:B----4-:R-:W-:Y:S01]  /*1aac0*/  @!P4 IMAD.MOV.U32 R37, RZ, RZ, R4 ;  /* 0x000000ffff25c224 */ /* 0x010fe200078e0004 */
        /* <DEDUP_REMOVED lines=8> */
[----:B------:R1:W-:Y:S01]  /*1ab50*/  @!P3 ST.E.64 [R34.64], R168 ;  /* 0x000000a82200b985 */ /* 0x0003e2000c101b06 */
[----:B------:R-:W-:-:S03]  /*1ab60*/  ISETP.GE.AND P3, PT, R11, c[0x0][0x3c8], PT ;  /* 0x0000f2000b007a0c */ /* 0x000fc60003f66270 */
[----:B------:R2:W-:Y:S01]  /*1ab70*/  @!P2 ST.E.64 [R32.64], R114 ;  /* 0x000000722000a985 */ /* 0x0005e2000c101b06 */
[----:B------:R-:W-:-:S03]  /*1ab80*/  ISETP.GE.AND P2, PT, R10, c[0x0][0x3c8], PT ;  /* 0x0000f2000a007a0c */ /* 0x000fc60003f46270 */
[----:B------:R3:W-:Y:S04]  /*1ab90*/  @!P1 ST.E.64 [R30.64], R92 ;  /* 0x0000005c1e009985 */ /* 0x0007e8000c101b06 */
[----:B------:R4:W-:Y:S01]  /*1aba0*/  @!P0 ST.E.64 [R2.64], R84 ;  /* 0x0000005402008985 */ /* 0x0009e2000c101b06 */
[CC--:B-1----:R-:W-:Y:S02]  /*1abb0*/  @!P6 LEA R34, P0, R18.reuse, R0.reuse, 0x2 ;  /* 0x000000001222e211 */ /* 0x0c2fe400078010ff */
[----:B--2---:R-:W-:Y:S02]  /*1abc0*/  @!P5 LEA R32, P1, R15, R0, 0x2 ;  /* 0x000000000f20d211 */ /* 0x004fe400078210ff */
[----:B------:R-:W-:Y:S02]  /*1abd0*/  @!P6 LEA.HI.X R35, R18, R4, R42, 0x2, P0 ;  /* 0x000000041223e211 */ /* 0x000fe400000f142a */
[----:B---3--:R-:W-:-:S02]  /*1abe0*/  @!P4 LEA R30, P0, R13, R0, 0x2 ;  /* 0x000000000d1ec211 */ /* 0x008fc400078010ff */
[-C--:B------:R-:W-:Y:S01]  /*1abf0*/  @!P5 LEA.HI.X R33, R15, R4.reuse, R44, 0x2, P1 ;  /* 0x000000040f21d211 */ /* 0x080fe200008f142c */
[----:B------:R-:W-:Y:S01]  /*1ac00*/  @!P6 ST.E.64 [R34.64], R180 ;  /* 0x000000b42200e985 */ /* 0x000fe2000c101b06 */
[----:B------:R-:W-:Y:S02]  /*1ac10*/  ISETP.GE.AND P1, PT, R8, c[0x0][0x3c8], PT ;  /* 0x0000f20008007a0c */ /* 0x000fe40003f26270 */
[----:B------:R-:W-:Y:S01]  /*1ac20*/  @!P4 LEA.HI.X R31, R13, R4, R43, 0x2, P0 ;  /* 0x000000040d1fc211 */ /* 0x000fe200000f142b */
[----:B------:R-:W-:Y:S01]  /*1ac30*/  @!P5 ST.E.64 [R32.64], R174 ;  /* 0x000000ae2000d985 */ /* 0x000fe2000c101b06 */
[----:B------:R-:W-:Y:S02]  /*1ac40*/  @!P3 LEA R20, P0, R11, R0, 0x2 ;  /* 0x000000000b14b211 */ /* 0x000fe400078010ff */
[----:B------:R-:W-:Y:S01]  /*1ac50*/  ISETP.GE.AND P6, PT, R7, c[0x0][0x3c8], PT ;  /* 0x0000f20007007a0c */ /* 0x000fe20003fc6270 */
[----:B------:R-:W-:Y:S01]  /*1ac60*/  @!P4 ST.E.64 [R30.64], R126 ;  /* 0x0000007e1e00c985 */ /* 0x000fe2000c101b06 */
[----:B------:R-:W-:-:S02]  /*1ac70*/  @!P3 LEA.HI.X R21, R11, R4, R45, 0x2, P0 ;  /* 0x000000040b15b211 */ /* 0x000fc400000f142d */
[----:B------:R-:W-:Y:S02]  /*1ac80*/  @!P2 LEA R18, P0, R10, R0, 0x2 ;  /* 0x000000000a12a211 */ /* 0x000fe400078010ff */
[----:B------:R-:W-:Y:S01]  /*1ac90*/  ISETP.GE.AND P5, PT, R6, c[0x0][0x3c8], PT ;  /* 0x0000f20006007a0c */ /* 0x000fe20003fa6270 */
[----:B------:R1:W-:Y:S01]  /*1aca0*/  @!P3 ST.E.64 [R20.64], R118 ;  /* 0x000000761400b985 */ /* 0x0003e2000c101b06 */
[----:B------:R-:W-:Y:S02]  /*1acb0*/  @!P2 LEA.HI.X R19, R10, R4, R46, 0x2, P0 ;  /* 0x000000040a13a211 */ /* 0x000fe400000f142e */
[----:B----4-:R-:W-:Y:S02]  /*1acc0*/  @!P1 LEA R2, P0, R8, R0, 0x2 ;  /* 0x0000000008029211 */ /* 0x010fe400078010ff */
[----:B------:R-:W-:Y:S01]  /*1acd0*/  ISETP.GE.AND P4, PT, R14, c[0x0][0x3c8], PT ;  /* 0x0000f2000e007a0c */ /* 0x000fe20003f86270 */
[----:B------:R2:W-:Y:S01]  /*1ace0*/  @!P2 ST.E.64 [R18.64], R96 ;  /* 0x000000601200a985 */ /* 0x0005e2000c101b06 */
[----:B------:R-:W-:-:S02]  /*1acf0*/  @!P1 LEA.HI.X R3, R8, R4, R47, 0x2, P0 ;  /* 0x0000000408039211 */ /* 0x000fc400000f142f */
[----:B------:R-:W-:Y:S02]  /*1ad00*/  ISETP.GE.AND P3, PT, R12, c[0x0][0x3c8], PT ;  /* 0x0000f2000c007a0c */ /* 0x000fe40003f66270 */
[----:B------:R-:W-:Y:S01]  /*1ad10*/  ISETP.GE.AND P2, PT, R17, c[0x0][0x3c8], PT ;  /* 0x0000f20011007a0c */ /* 0x000fe20003f46270 */
        /* <DEDUP_REMOVED lines=23> */
[-C--:B------:R-:W-:Y:S01]  /*1ae90*/  @!P6 LEA R14, P0, R29, R0.reuse, 0x2 ;  /* 0x000000001d0ee211 */ /* 0x080fe200078010ff */
[----:B------:R4:W-:Y:S01]  /*1aea0*/  @!P1 ST.E.64 [R2.64], R66 ;  /* 0x0000004202009985 */ /* 0x0009e2000c101b06 */
[----:B------:R-:W-:Y:S02]  /*1aeb0*/  ISETP.GE.AND P2, PT, R25, c[0x0][0x3c8], PT ;  /* 0x0000f20019007a0c */ /* 0x000fe40003f46270 */
[----:B------:R-:W-:-:S02]  /*1aec0*/  @!P5 LEA R12, P1, R28, R0, 0x2 ;  /* 0x000000001c0cd211 */ /* 0x000fc400078210ff */
[-C--:B------:R-:W-:Y:S02]  /*1aed0*/  @!P6 LEA.HI.X R15, R29, R4.reuse, R54, 0x2, P0 ;  /* 0x000000041d0fe211 */ /* 0x080fe400000f1436 */
[----:B------:R-:W-:Y:S02]  /*1aee0*/  @!P5 LEA.HI.X R13, R28, R4, R56, 0x2, P1 ;  /* 0x000000041c0dd211 */ /* 0x000fe400008f1438 */
[----:B------:R-:W-:Y:S01]  /*1aef0*/  ISETP.GE.AND P1, PT, R24, c[0x0][0x3c8], PT ;  /* 0x0000f20018007a0c */ /* 0x000fe20003f26270 */
[----:B------:R4:W-:Y:S01]  /*1af00*/  @!P6 ST.E.64 [R14.64], R178 ;  /* 0x000000b20e00e985 */ /* 0x0009e2000c101b06 */
[----:B-1----:R-:W-:-:S03]  /*1af10*/  @!P4 LEA R10, P0, R27, R0, 0x2 ;  /* 0x000000001b0ac211 */ /* 0x002fc600078010ff */
[----:B------:R1:W-:Y:S01]  /*1af20*/  @!P5 ST.E.64 [R12.64], R170 ;  /* 0x000000aa0c00d985 */ /* 0x0003e2000c101b06 */
[----:B------:R-:W-:Y:S02]  /*1af30*/  @!P4 LEA.HI.X R11, R27, R4, R55, 0x2, P0 ;  /* 0x000000041b0bc211 */ /* 0x000fe400000f1437 */
[----:B--2---:R-:W-:-:S03]  /*1af40*/  @!P3 LEA R8, P0, R26, R0, 0x2 ;  /* 0x000000001a08b211 */ /* 0x004fc600078010ff */
[----:B------:R1:W-:Y:S01]  /*1af50*/  @!P4 ST.E.64 [R10.64], R82 ;  /* 0x000000520a00c985 */ /* 0x0003e2000c101b06 */
[----:B------:R-:W-:Y:S02]  /*1af60*/  @!P3 LEA.HI.X R9, R26, R4, R57, 0x2, P0 ;  /* 0x000000041a09b211 */ /* 0x000fe400000f1439 */
[----:B---3--:R-:W-:-:S03]  /*1af70*/  @!P2 LEA R6, P0, R25, R0, 0x2 ;  /* 0x000000001906a211 */ /* 0x008fc600078010ff */
[----:B------:R1:W-:Y:S01]  /*1af80*/  @!P3 ST.E.64 [R8.64], R78 ;  /* 0x0000004e0800b985 */ /* 0x0003e2000c101b06 */
[----:B------:R-:W-:Y:S02]  /*1af90*/  @!P2 LEA.HI.X R7, R25, R4, R58, 0x2, P0 ;  /* 0x000000041907a211 */ /* 0x000fe400000f143a */
[----:B----4-:R-:W-:-:S03]  /*1afa0*/  @!P1 LEA R2, P0, R24, R0, 0x2 ;  /* 0x0000000018029211 */ /* 0x010fc600078010ff */
        /* <DEDUP_REMOVED lines=9> */
.L_x_1115:
[----:B------:R-:W2:Y:S04]  /*1b040*/  LDL.LU R10, [R1+0x1c] ;  /* 0x00001c00010a7983 */ /* 0x000ea80000300800 */
[----:B------:R-:W3:Y:S01]  /*1b050*/  LDL R5, [R1] ;  /* 0x0000000001057983 */ /* 0x000ee20000100800 */
[----:B------:R-:W-:Y:S01]  /*1b060*/  ISETP.NE.U32.AND P0, PT, RZ, c[0x0][0x508], PT ;  /* 0x00014200ff007a0c */ /* 0x000fe20003f05070 */
[----:B------:R-:W-:Y:S01]  /*1b070*/  IMAD.MOV.U32 R8, RZ, RZ, 0x4 ;  /* 0x00000004ff087424 */ /* 0x000fe200078e00ff */
[----:B------:R-:W-:Y:S01]  /*1b080*/  ISETP.NE.U32.AND P2, PT, RZ, c[0x0][0x500], PT ;  /* 0x00014000ff007a0c */ /* 0x000fe20003f45070 */
[----:B------:R-:W-:Y:S01]  /*1b090*/  IMAD.MOV.U32 R2, RZ, RZ, RZ ;  /* 0x000000ffff027224 */ /* 0x000fe200078e00ff */
[----:B------:R-:W-:Y:S01]  /*1b0a0*/  ISETP.NE.AND.EX P1, PT, RZ, c[0x0][0x50c], PT, P0 ;  /* 0x00014300ff007a0c */ /* 0x000fe20003f25300 */
[----:B------:R-:W-:Y:S01]  /*1b0b0*/  IMAD.MOV.U32 R15, RZ, RZ, c[0x0][0x388] ;  /* 0x0000e200ff0f7624 */ /* 0x000fe200078e00ff */
[----:B------:R-:W-:-:S02]  /*1b0c0*/  ISETP.NE.AND.EX P2, PT, RZ, c[0x0][0x504], PT, P2 ;  /* 0x00014100ff007a0c */ /* 0x000fc40003f45320 */
[----:B---3--:R-:W-:Y:S01]  /*1b0d0*/  SHF.R.S32.HI R3, RZ, 0x1f, R5 ;  /* 0x0000001fff037819 */ /* 0x008fe20000011405 */
[----:B------:R-:W-:-:S08]  /*1b0e0*/  IMAD.WIDE R8, R5, R8, c[0x0][0x500] ;  /* 0x0001400005087625 */ /* 0x000fd000078e0208 */
[----:B------:R-:W-:-:S04]  /*1b0f0*/  @P1 LEA R6, P0, R5, c[0x0][0x508], 0x2 ;  /* 0x0001420005061a11 */ /* 0x000fc800078010ff */
[----:B------:R-:W-:Y:S01]  /*1b100*/  @P1 LEA.HI.X R7, R5, c[0x0][0x50c], R3, 0x2, P0 ;  /* 0x0001430005071a11 */ /* 0x000fe200000f1403 */
        /* <DEDUP_REMOVED lines=9> */
.L_x_1136:
[----:B---3--:R-:W2:Y:S01]  /*1b1a0*/  S2R R6, SR_TID.X ;  /* 0x0000000000067919 */ /* 0x008ea20000002100 */
[----:B------:R-:W-:Y:S01]  /*1b1b0*/  BSSY B0, `(.L_x_1137) ;  /* 0x0000037000007945 */ /* 0x000fe20003800000 */
[----:B------:R-:W-:Y:S02]  /*1b1c0*/  SEL R5, R5, RZ, !P2 ;  /* 0x000000ff05057207 */ /* 0x000fe40005000000 */
[----:B------:R-:W-:-:S02]  /*1b1d0*/  SEL R22, R3, RZ, !P2 ;  /* 0x000000ff03167207 */ /* 0x000fc40005000000 */
[----:B-1---5:R-:W-:Y:S02]  /*1b1e0*/  SHF.R.S32.HI R18, RZ, 0x1f, R2 ;  /* 0x0000001fff127819 */ /* 0x022fe40000011402 */
        /* <DEDUP_REMOVED lines=51> */
.L_x_1138:
[----:B------:R-:W-:Y:S05]  /*1b520*/  BSYNC B0 ;  /* 0x0000000000007941 */ /* 0x000fea0003800000 */
.L_x_1137:
        /* <DEDUP_REMOVED lines=42> */
.L_x_1194:
[----:B------:R-:W-:Y:S05]  /*1b7d0*/  BRA.DIV ~URZ, `(.L_x_1140) ;  /* 0x000023327f007947 */ /* 0x000fea000b800000 */
[----:B------:R3:W4:Y:S02]  /*1b7e0*/  SHFL.IDX PT, R2, R14, RZ, 0x181f ;  /* 0x00181fff0e027589 */ /* 0x00072400000e0000 */
.L_x_1195:
        /* <DEDUP_REMOVED lines=19> */
.L_x_1142:
[----:B------:R-:W-:Y:S05]  /*1b920*/  BSYNC B0 ;  /* 0x0000000000007941 */ /* 0x000fea0003800000 */
.L_x_1141:
[----:B------:R-:W-:Y:S05]  /*1b930*/  BRA.DIV ~URZ, `(.L_x_1143) ;  /* 0x000022427f007947 */ /* 0x000fea000b800000 */
[----:B--2---:R2:W1:Y:S04]  /*1b940*/  SHFL.IDX PT, R10, R11, 0x1, 0x181f ;  /* 0x00381f000b0a7f89 */ /* 0x00446800000e0000 */
[----:B----4-:R2:W4:Y:S02]  /*1b950*/  SHFL.IDX PT, R2, R14, 0x1, 0x181f ;  /* 0x00381f000e027f89 */ /* 0x01052400000e0000 */
.L_x_1196:
        /* <DEDUP_REMOVED lines=13> */
[----:B------:R1:W-:Y:S04]  /*1ba30*/  @!P2 ST.E.128 [R8.64], RZ ;  /* 0x000000ff0800a985 */ /* 0x0003e8000c101d06 */
[----:B------:R1:W-:Y:S04]  /*1ba40*/  @!P1 ST.E.128 [R6.64], RZ ;  /* 0x000000ff06009985 */ /* 0x0003e8000c101d06 */
[----:B------:R1:W-:Y:S02]  /*1ba50*/  @!P0 ST.E.128 [R2.64], RZ ;  /* 0x000000ff02008985 */ /* 0x0003e4000c101d06 */
.L_x_1145:
[----:B------:R-:W-:Y:S05]  /*1ba60*/  BSYNC B0 ;  /* 0x0000000000007941 */ /* 0x000fea0003800000 */
.L_x_1144:
[----:B------:R-:W-:Y:S05]  /*1ba70*/  BRA.DIV ~URZ, `(.L_x_1146) ;  /* 0x000021d27f007947 */ /* 0x000fea000b800000 */
[----:B-1----:R1:W2:Y:S02]  /*1ba80*/  SHFL.IDX PT, R10, R11, 0x2, 0x181f ;  /* 0x00581f000b0a7f89 */ /* 0x0022a400000e0000 */
.L_x_1197:
[----:B------:R-:W-:Y:S05]  /*1ba90*/  BRA.DIV ~URZ, `(.L_x_1147) ;  /* 0x000022227f007947 */ /* 0x000fea000b800000 */
[----:B----4-:R4:W1:Y:S02]  /*1baa0*/  SHFL.IDX PT, R2, R14, 0x2, 0x181f ;  /* 0x00581f000e027f89 */ /* 0x01086400000e0000 */
.L_x_1198:
        /* <DEDUP_REMOVED lines=16> */
.L_x_1149:
[----:B------:R-:W-:Y:S05]  /*1bbb0*/  BSYNC B0 ;  /* 0x0000000000007941 */ /* 0x000fea0003800000 */
.L_x_1148:
[----:B------:R-:W-:Y:S05]  /*1bbc0*/  BRA.DIV ~URZ, `(.L_x_1150) ;  /* 0x000021627f007947 */ /* 0x000fea000b800000 */
[----:B--2---:R2:W3:Y:S04]  /*1bbd0*/  SHFL.IDX PT, R10, R11, 0x3, 0x181f ;  /* 0x00781f000b0a7f89 */ /* 0x0044e800000e0000 */
[----:B-1----:R2:W1:Y:S02]  /*1bbe0*/  SHFL.IDX PT, R2, R14, 0x3, 0x181f ;  /* 0x00781f000e027f89 */ /* 0x00246400000e0000 */
.L_x_1199:
[----:B------:R-:W-:-:S04]  /*1bbf0*/  IADD3 R13, R13, 0x60, RZ ;  /* 0x000000600d0d7810 */ /* 0x000fc80007ffe0ff */
        /* <DEDUP_REMOVED lines=8> */
[-C--:B---3--:R-:W-:Y:S02]  /*1bc80*/  @!P2 LEA.HI.X R9, R242, R10.reuse, R16, 0x1, P5 ;  /* 0x0000000af209a211 */ /* 0x088fe400028f0c10 */
[-C--:B------:R-:W-:Y:S02]  /*1bc90*/  @!P1 LEA.HI.X R7, R4, R10.reuse, R17, 0x1, P4 ;  /* 0x0000000a04079211 */ /* 0x080fe400020f0c11 */
[----:B------:R-:W-:Y:S01]  /*1bca0*/  @!P0 LEA.HI.X R3, R0, R10, R15, 0x1, P3 ;  /* 0x0000000a00038211 */ /* 0x000fe200018f0c0f */
[----:B------:R1:W-:Y:S04]  /*1bcb0*/  @!P2 ST.E.128 [R8.64], RZ ;  /* 0x000000ff0800a985 */ /* 0x0003e8000c101d06 */
[----:B------:R1:W-:Y:S04]  /*1bcc0*/  @!P1 ST.E.128 [R6.64], RZ ;  /* 0x000000ff06009985 */ /* 0x0003e8000c101d06 */
[----:B------:R1:W-:Y:S02]  /*1bcd0*/  @!P0 ST.E.128 [R2.64], RZ ;  /* 0x000000ff02008985 */ /* 0x0003e4000c101d06 */
.L_x_1130:
[----:B------:R-:W-:Y:S05]  /*1bce0*/  BSYNC B1 ;  /* 0x0000000000017941 */ /* 0x000fea0003800000 */
.L_x_1114:
[----:B--2---:R-:W2:Y:S02]  /*1bcf0*/  LDL R0, [R1+0x48] ;  /* 0x0000480001007983 */ /* 0x004ea40000100800 */
[----:B--2---:R-:W-:-:S13]  /*1bd00*/  ISETP.NE.AND P0, PT, R0, RZ, PT ;  /* 0x000000ff0000720c */ /* 0x004fda0003f05270 */
[----:B------:R-:W-:Y:S01]  /*1bd10*/  @P0 WARPSYNC 0xffffffff ;  /* 0xffffffff00000948 */ /* 0x000fe20003800000 */
[----:B------:R-:W-:Y:S06]  /*1bd20*/  @P0 BAR.SYNC.DEFER_BLOCKING 0x5, 0x100 ;  /* 0x0144000000000b1d */ /* 0x000fec0000010000 */
[----:B------:R-:W2:Y:S04]  /*1bd30*/  @P0 LDS.128 R248, [0x18100] ;  /* 0x01810000fff80984 */ /* 0x000ea80000000c00 */
[----:B------:R-:W-:Y:S06]  /*1bd40*/  @P0 BAR.ARV 0x4, 0x100 ;  /* 0x0104000000000b1d */ /* 0x000fec0000002000 */
[----:B------:R-:W-:Y:S05]  /*1bd50*/  @P0 BRA `(.L_x_1151) ;  /* 0x00000f5000000947 */ /* 0x000fea0003800000 */
[----:B------:R-:W5:Y:S01]  /*1bd60*/  S2R R0, SR_TID.X ;  /* 0x0000000000007919 */ /* 0x000f620000002100 */
[----:B-1----:R-:W-:Y:S01]  /*1bd70*/  IMAD.MOV.U32 R7, RZ, RZ, RZ ;  /* 0x000000ffff077224 */ /* 0x002fe200078e00ff */
[----:B-----5:R-:W-:-:S04]  /*1bd80*/  LOP3.LUT R13, R0, 0x1f, RZ, 0xc0, !PT ;  /* 0x0000001f000d7812 */ /* 0x020fc800078ec0ff */
[----:B------:R-:W-:Y:S01]  /*1bd90*/  ISETP.NE.AND P6, PT, R13, 0x1f, PT ;  /* 0x0000001f0d00780c */ /* 0x000fe20003fc5270 */
[----:B------:R-:W-:Y:S10]  /*1bda0*/  BRA.DIV ~URZ, `(.L_x_1152) ;  /* 0x000020527f007947 */ /* 0x000ff4000b800000 */
[----:B---3--:R1:W3:Y:S02]  /*1bdb0*/  SHFL.IDX PT, R10, R86, RZ, 0x1f ;  /* 0x00001fff560a7589 */ /* 0x0082e400000e0000 */
.L_x_1200:
[----:B------:R-:W-:Y:S05]  /*1bdc0*/  BRA.DIV ~URZ, `(.L_x_1153) ;  /* 0x000020a27f007947 */ /* 0x000fea000b800000 */
[----:B------:R1:W4:Y:S02]  /*1bdd0*/  SHFL.IDX PT, R8, R86, 0x1, 0x1f ;  /* 0x00201f0056087f89 */ /* 0x00032400000e0000 */
.L_x_1201:
[----:B--2---:R-:W-:Y:S02]  /*1bde0*/  IMAD.IADD R0, R251, 0x1, R13 ;  /* 0x00000001fb007824 */ /* 0x004fe400078e020d */
[----:B------:R-:W-:-:S03]  /*1bdf0*/  IMAD.MOV.U32 R6, RZ, RZ, RZ ;  /* 0x000000ffff067224 */ /* 0x000fc600078e00ff */
[----:B------:R-:W-:-:S13]  /*1be00*/  ISETP.GE.OR P0, PT, R0, c[0x0][0x53c], !P6 ;  /* 0x00014f0000007a0c */ /* 0x000fda0007706670 */
[----:B----4-:R-:W-:Y:S01]  /*1be10*/  @!P0 MOV R2, 0x4 ;  /* 0x0000000400028802 */ /* 0x010fe20000000f00 */
[----:B------:R-:W-:-:S04]  /*1be20*/  @!P0 IMAD.MOV.U32 R4, RZ, RZ, 0x4 ;  /* 0x00000004ff048424 */ /* 0x000fc800078e00ff */
[----:B------:R-:W-:-:S04]  /*1be30*/  @!P0 IMAD.WIDE R4, R0, R4, c[0x0][0x580] ;  /* 0x0001600000048625 */ /* 0x000fc800078e0204 */
[----:B------:R-:W-:Y:S01]  /*1be40*/  @!P0 IMAD.WIDE R2, R0, R2, c[0x0][0x578] ;  /* 0x00015e0000028625 */ /* 0x000fe200078e0202 */
[----:B------:R-:W2:Y:S04]  /*1be50*/  @!P0 LDG.E R6, [R4.64] ;  /* 0x0000000604068981 */ /* 0x000ea8000c1e1900 */
[----:B------:R-:W2:Y:S01]  /*1be60*/  @!P0 LDG.E R7, [R2.64] ;  /* 0x0000000602078981 */ /* 0x000ea2000c1e1900 */
[C---:B------:R-:W-:Y:S02]  /*1be70*/  ISETP.GE.U32.AND P4, PT, R13.reuse, 0x10, PT ;  /* 0x000000100d00780c */ /* 0x040fe40003f86070 */
[C---:B------:R-:W-:Y:S02]  /*1be80*/  ISETP.GE.U32.AND P3, PT, R13.reuse, 0x8, PT ;  /* 0x000000080d00780c */ /* 0x040fe40003f66070 */
[----:B------:R-:W-:-:S02]  /*1be90*/  ISETP.GE.U32.AND P2, PT, R13, 0x4, PT ;  /* 0x000000040d00780c */ /* 0x000fc40003f46070 */
[C---:B------:R-:W-:Y:S02]  /*1bea0*/  ISETP.GE.U32.AND P1, PT, R13.reuse, 0x2, PT ;  /* 0x000000020d00780c */ /* 0x040fe40003f26070 */
[----:B------:R-:W-:Y:S02]  /*1beb0*/  ISETP.NE.AND P5, PT, R13, RZ, PT ;  /* 0x000000ff0d00720c */ /* 0x000fe40003fa5270 */
[----:B------:R-:W-:Y:S01]  /*1bec0*/  MOV R12, RZ ;  /* 0x000000ff000c7202 */ /* 0x000fe20000000f00 */
[----:B--2---:R-:W-:Y:S01]  /*1bed0*/  IMAD R4, R7, R6, RZ ;  /* 0x0000000607047224 */ /* 0x004fe200078e02ff */
[----:B------:R-:W-:Y:S07]  /*1bee0*/  BRA.DIV ~URZ, `(.L_x_1154) ;  /* 0x00001ff27f007947 */ /* 0x000fee000b800000 */
[----:B------:R2:W4:Y:S02]  /*1bef0*/  SHFL.UP PT, R5, R4, 0x1, RZ ;  /* 0x0420000004057989 */ /* 0x00052400000e00ff */
.L_x_1202:
[----:B----4-:R-:W-:-:S04]  /*1bf00*/  SEL R5, R5, RZ, P5 ;  /* 0x000000ff05057207 */ /* 0x010fc80002800000 */
[----:B--2---:R-:W-:Y:S01]  /*1bf10*/  IADD3 R4, R4, R5, RZ ;  /* 0x0000000504047210 */ /* 0x004fe20007ffe0ff */
[----:B------:R-:W-:Y:S05]  /*1bf20*/  BRA.DIV ~URZ, `(.L_x_1155) ;  /* 0x000020027f007947 */ /* 0x000fea000b800000 */
        /* <DEDUP_REMOVED lines=12> */
[----:B------:R2:W4:Y:S02]  /*1bff0*/  SHFL.IDX PT, R0, R4, 0x1f, 0x1f ;  /* 0x03e01f0004007f89 */ /* 0x00052400000e0000 */
.L_x_1203:
[----:B----4-:R-:W-:Y:S01]  /*1c000*/  IMAD R0, R0, c[0x0][0x538], RZ ;  /* 0x00014e0000007a24 */ /* 0x010fe200078e02ff */
[----:B------:R-:W-:Y:S04]  /*1c010*/  BSSY B1, `(.L_x_1156) ;  /* 0x00000c4000017945 */ /* 0x000fe80003800000 */
[----:B------:R-:W-:-:S04]  /*1c020*/  IADD3 R8, R0, R8, RZ ;  /* 0x0000000800087210 */ /* 0x000fc80007ffe0ff */
[----:B---3--:R-:W-:-:S13]  /*1c030*/  ISETP.GT.AND P0, PT, R8, R10, PT ;  /* 0x0000000a0800720c */ /* 0x008fda0003f04270 */
[----:B------:R-:W-:Y:S05]  /*1c040*/  @P0 BRA `(.L_x_1157) ;  /* 0x0000024000000947 */ /* 0x000fea0003800000 */
.L_x_1161:
[----:B------:R-:W-:-:S04]  /*1c050*/  IADD3 R0, R251, 0x1f, RZ ;  /* 0x0000001ffb007810 */ /* 0x000fc80007ffe0ff */
[----:B------:R-:W-:-:S13]  /*1c060*/  ISETP.GE.AND P0, PT, R0, c[0x0][0x53c], PT ;  /* 0x00014f0000007a0c */ /* 0x000fda0003f06270 */
[----:B------:R-:W-:Y:S05]  /*1c070*/  @P0 BRA `(.L_x_1158) ;  /* 0x00000b9000000947 */ /* 0x000fea0003800000 */
[----:B------:R-:W-:Y:S01]  /*1c080*/  MOV R251, R0 ;  /* 0x0000000000fb7202 */ /* 0x000fe20000000f00 */
[----:B------:R-:W-:-:S03]  /*1c090*/  CS2R R6, SRZ ;  /* 0x0000000000067805 */ /* 0x000fc6000001ff00 */
[----:B------:R-:W-:-:S04]  /*1c0a0*/  IADD3 R0, R251, R13, RZ ;  /* 0x0000000dfb007210 */ /* 0x000fc80007ffe0ff */
[----:B------:R-:W-:-:S13]  /*1c0b0*/  ISETP.GE.OR P0, PT, R0, c[0x0][0x53c], !P6 ;  /* 0x00014f0000007a0c */ /* 0x000fda0007706670 */
[----:B--2---:R-:W-:Y:S02]  /*1c0c0*/  @!P0 MOV R4, 0x4 ;  /* 0x0000000400048802 */ /* 0x004fe40000000f00 */
[----:B------:R-:W-:-:S03]  /*1c0d0*/  @!P0 MOV R2, 0x4 ;  /* 0x0000000400028802 */ /* 0x000fc60000000f00 */
[----:B------:R-:W-:-:S04]  /*1c0e0*/  @!P0 IMAD.WIDE R4, R0, R4, c[0x0][0x580] ;  /* 0x0001600000048625 */ /* 0x000fc800078e0204 */
[----:B------:R-:W-:Y:S01]  /*1c0f0*/  @!P0 IMAD.WIDE R2, R0, R2, c[0x0][0x578] ;  /* 0x00015e0000028625 */ /* 0x000fe200078e0202 */
[----:B------:R-:W2:Y:S04]  /*1c100*/  @!P0 LDG.E R6, [R4.64] ;  /* 0x0000000604068981 */ /* 0x000ea8000c1e1900 */
[----:B------:R-:W2:Y:S02]  /*1c110*/  @!P0 LDG.E R7, [R2.64] ;  /* 0x0000000602078981 */ /* 0x000ea4000c1e1900 */
[----:B--2---:R-:W-:Y:S01]  /*1c120*/  IMAD R0, R7, R6, RZ ;  /* 0x0000000607007224 */ /* 0x004fe200078e02ff */
[----:B------:R-:W-:Y:S05]  /*1c130*/  BRA.DIV ~URZ, `(.L_x_1159) ;  /* 0x00001fe27f007947 */ /* 0x000fea000b800000 */
[----:B------:R2:W3:Y:S02]  /*1c140*/  SHFL.UP PT, R2, R0, 0x1, RZ ;  /* 0x0420000000027989 */ /* 0x0004e400000e00ff */
.L_x_1204:
[----:B---3--:R-:W-:-:S04]  /*1c150*/  SEL R2, R2, RZ, P5 ;  /* 0x000000ff02027207 */ /* 0x008fc80002800000 */
        /* <DEDUP_REMOVED lines=14> */
[----:B------:R2:W3:Y:S02]  /*1c240*/  SHFL.IDX PT, R0, R4, 0x1f, 0x1f ;  /* 0x03e01f0004007f89 */ /* 0x0004e400000e0000 */
.L_x_1205:
[----:B---3--:R-:W-:-:S05]  /*1c250*/  IMAD R0, R0, c[0x0][0x538], RZ ;  /* 0x00014e0000007a24 */ /* 0x008fca00078e02ff */
[----:B------:R-:W-:-:S04]  /*1c260*/  IADD3 R8, R0, R8, RZ ;  /* 0x0000000800087210 */ /* 0x000fc80007ffe0ff */
[----:B------:R-:W-:-:S13]  /*1c270*/  ISETP.GT.AND P0, PT, R8, R10, PT ;  /* 0x0000000a0800720c */ /* 0x000fda0003f04270 */
[----:B-12---:R-:W-:Y:S05]  /*1c280*/  @!P0 BRA `(.L_x_1161) ;  /* 0xfffffdc000008947 */ /* 0x006fea000383ffff */
.L_x_1157:
[----:B------:R-:W-:-:S05]  /*1c290*/  IADD3 R8, -R0, R8, RZ ;  /* 0x0000000800087210 */ /* 0x000fca0007ffe1ff */
[----:B------:R-:W-:-:S05]  /*1c2a0*/  IMAD R0, R4, c[0x0][0x538], R8 ;  /* 0x00014e0004007a24 */ /* 0x000fca00078e0208 */
[----:B------:R-:W-:Y:S01]  /*1c2b0*/  ISETP.GT.AND P0, PT, R0, R10, PT ;  /* 0x0000000a0000720c */ /* 0x000fe20003f04270 */
[----:B------:R-:W-:-:S12]  /*1c2c0*/  BRA.DIV ~URZ, `(.L_x_1162) ;  /* 0x000020727f007947 */ /* 0x000fd8000b800000 */
[----:B------:R-:W-:-:S04]  /*1c2d0*/  VOTE.ANY R11, PT, !P0 ;  /* 0x00000000000b7806 */ /* 0x000fc800040e0100 */
.L_x_1206:
[----:B------:R-:W3:Y:S02]  /*1c2e0*/  POPC R0, R11 ;  /* 0x0000000b00007309 */ /* 0x000ee40000000000 */
[----:B---3--:R-:W-:Y:S01]  /*1c2f0*/  IADD3 R251, R0, R251, RZ ;  /* 0x000000fb00fb7210 */ /* 0x008fe20007ffe0ff */
[----:B------:R-:W-:Y:S05]  /*1c300*/  BRA.DIV ~URZ, `(.L_x_1163) ;  /* 0x000020827f007947 */ /* 0x000fea000b800000 */
[----:B------:R3:W4:Y:S04]  /*1c310*/  SHFL.IDX PT, R6, R6, R0, 0x1f ;  /* 0x00001f0006067589 */ /* 0x00072800000e0000 */
[----:B------:R3:W1:Y:S02]  /*1c320*/  SHFL.IDX PT, R7, R7, R0, 0x1f ;  /* 0x00001f0007077589 */ /* 0x00066400000e0000 */
.L_x_1207:
[----:B------:R-:W-:Y:S01]  /*1c330*/  ISETP.NE.AND P0, PT, R11, RZ, PT ;  /* 0x000000ff0b00720c */ /* 0x000fe20003f05270 */
[----:B------:R-:W-:-:S12]  /*1c340*/  BSSY B0, `(.L_x_1164) ;  /* 0x0000005000007945 */ /* 0x000fd80003800000 */
[----:B------:R-:W-:Y:S05]  /*1c350*/  @!P0 BRA `(.L_x_1165) ;  /* 0x0000003000008947 */ /* 0x000fea0003800000 */
[----:B---3--:R-:W-:Y:S01]  /*1c360*/  IADD3 R0, R0, -0x1, RZ ;  /* 0xffffffff00007810 */ /* 0x008fe20007ffe0ff */
[----:B------:R-:W-:Y:S05]  /*1c370*/  BRA.DIV ~URZ, `(.L_x_1166) ;  /* 0x000020e27f007947 */ /* 0x000fea000b800000 */
[----:B------:R3:W2:Y:S02]  /*1c380*/  SHFL.IDX PT, R12, R4, R0, 0x1f ;  /* 0x00001f00040c7589 */ /* 0x0006a400000e0000 */
.L_x_1165:
[----:B------:R-:W-:Y:S05]  /*1c390*/  BSYNC B0 ;  /* 0x0000000000007941 */ /* 0x000fea0003800000 */
.L_x_1164:
[----:B-1----:R-:W-:Y:S01]  /*1c3a0*/  ISETP.NE.AND P0, PT, R7, 0x1, PT ;  /* 0x000000010700780c */ /* 0x002fe20003f05270 */
[----:B--2---:R-:W-:Y:S01]  /*1c3b0*/  IMAD R248, R12, c[0x0][0x538], R8 ;  /* 0x00014e000cf87a24 */ /* 0x004fe200078e0208 */
[----:B------:R-:W-:Y:S04]  /*1c3c0*/  BSSY B0, `(.L_x_1167) ;  /* 0x0000081000007945 */ /* 0x000fe80003800000 */
[----:B------:R-:W-:-:S07]  /*1c3d0*/  IADD3 R3, -R248, R10, RZ ;  /* 0x0000000af8037210 */ /* 0x000fce0007ffe1ff */
[----:B------:R-:W-:Y:S05]  /*1c3e0*/  @!P0 BRA `(.L_x_1168) ;  /* 0x000003e000008947 */ /* 0x000fea0003800000 */
[-C--:B----4-:R-:W-:Y:S01]  /*1c3f0*/  IABS R2, R6.reuse ;  /* 0x0000000600027213 */ /* 0x090fe20000000000 */
[----:B------:R-:W-:Y:S01]  /*1c400*/  IMAD.MOV.U32 R8, RZ, RZ, RZ ;  /* 0x000000ffff087224 */ /* 0x000fe200078e00ff */
[----:B------:R-:W-:Y:S02]  /*1c410*/  IABS R10, R6 ;  /* 0x00000006000a7213 */ /* 0x000fe40000000000 */
[----:B---3--:R-:W1:Y:S08]  /*1c420*/  I2F.RP R0, R2 ;  /* 0x0000000200007306 */ /* 0x008e700000209400 */
        /* <DEDUP_REMOVED lines=58> */
.L_x_1168:
[----:B---3--:R-:W-:-:S04]  /*1c7d0*/  IMAD.MOV.U32 R4, RZ, RZ, 0x4 ;  /* 0x00000004ff047424 */ /* 0x008fc800078e00ff */
[----:B------:R-:W-:-:S05]  /*1c7e0*/  IMAD.WIDE R4, R251, R4, c[0x0][0x590] ;  /* 0x00016400fb047625 */ /* 0x000fca00078e0204 */
        /* <DEDUP_REMOVED lines=62> */
.L_x_1169:
[----:B------:R-:W-:Y:S05]  /*1cbd0*/  BSYNC B0 ;  /* 0x0000000000007941 */ /* 0x000fea0003800000 */
.L_x_1167:
[----:B------:R-:W-:-:S04]  /*1cbe0*/  LOP3.LUT R2, RZ, R2, RZ, 0x33, !PT ;  /* 0x00000002ff027212 */ /* 0x000fc800078e33ff */
[----:B------:R-:W-:Y:S01]  /*1cbf0*/  IADD3 R249, R2, R6, RZ ;  /* 0x0000000602f97210 */ /* 0x000fe20007ffe0ff */
[----:B------:R-:W-:Y:S05]  /*1cc00*/  BRA `(.L_x_1170) ;  /* 0x0000004000007947 */ /* 0x000fea0003800000 */
.L_x_1158:
[----:B------:R-:W-:Y:S01]  /*1cc10*/  IMAD.MOV.U32 R248, RZ, RZ, R10 ;  /* 0x000000fffff87224 */ /* 0x000fe200078e000a */
[----:B------:R-:W-:Y:S01]  /*1cc20*/  MOV R250, RZ ;  /* 0x000000ff00fa7202 */ /* 0x000fe20000000f00 */
[----:B------:R-:W-:Y:S01]  /*1cc30*/  IMAD.MOV.U32 R249, RZ, RZ, RZ ;  /* 0x000000fffff97224 */ /* 0x000fe200078e00ff */
[----:B------:R-:W-:Y:S02]  /*1cc40*/  MOV R251, c[0x0][0x53c] ;  /* 0x00014f0000fb7a02 */ /* 0x000fe40000000f00 */
.L_x_1170:
[----:B------:R-:W-:Y:S05]  /*1cc50*/  BSYNC B1 ;  /* 0x0000000000017941 */ /* 0x000fea0003800000 */
.L_x_1156:
[----:B------:R-:W-:Y:S01]  /*1cc60*/  WARPSYNC 0xffffffff ;  /* 0xffffffff00007948 */ /* 0x000fe20003800000 */
[----:B------:R-:W-:Y:S01]  /*1cc70*/  BAR.SYNC.DEFER_BLOCKING 0x4, 0x100 ;  /* 0x0104000000007b1d */ /* 0x000fe20000010000 */
[----:B------:R-:W-:-:S13]  /*1cc80*/  ISETP.NE.AND P0, PT, R13, RZ, PT ;  /* 0x000000ff0d00720c */ /* 0x000fda0003f05270 */
[----:B------:R3:W-:Y:S04]  /*1cc90*/  @!P0 STS.128 [0x18100], R248 ;  /* 0x018100f8ff008388 */ /* 0x0007e80000000c00 */
[----:B------:R-:W-:Y:S06]  /*1cca0*/  BAR.ARV 0x5, 0x100 ;  /* 0x0144000000007b1d */ /* 0x000fec0000002000 */
.L_x_1151:
[----:B--2---:R-:W-:-:S13]  /*1ccb0*/  ISETP.GE.AND P0, PT, R251, c[0x0][0x53c], PT ;  /* 0x00014f00fb007a0c */ /* 0x004fda0003f06270 */
[----:B-1-34-:R-:W-:Y:S01]  /*1ccc0*/  @P0 CALL.REL.NOINC `(.L_x_1171) ;  /* 0x0000001000000944 */ /* 0x01afe20003c00000 */
[----:B------:R-:W-:Y:S05]  /*1ccd0*/  BRA `(.L_x_1172) ;  /* 0xfffe4d2000007947 */ /* 0x000fea000383ffff */
.L_x_1171:
[----:B------:R-:W-:Y:S05]  /*1cce0*/  EXIT ;  /* 0x000000000000794d */ /* 0x000fea0003800000 */
.L_x_1002:
[----:B------:R-:W-:Y:S01]  /*1ccf0*/  IMAD.MOV.U32 R0, RZ, RZ, R4 ;  /* 0x000000ffff007224 */ /* 0x000fe200078e0004 */
[----:B------:R-:W-:Y:S02]  /*1cd00*/  MOV R2, 0x1 ;  /* 0x0000000100027802 */ /* 0x000fe40000000f00 */
[----:B------:R-:W-:Y:S02]  /*1cd10*/  MOV R3, 0x1cd30 ;  /* 0x0001cd3000037802 */ /* 0x000fe40000000f00 */
[----:B--2---:R-:W-:Y:S05]  /*1cd20*/  CALL.REL.NOINC `($__internal_24_$__cuda_sm70_shflsync_up_p) ;  /* 0x0000184000007944 */ /* 0x004fea0003c00000 */
[----:B------:R-:W-:Y:S01]  /*1cd30*/  MOV R0, R5 ;  /* 0x0000000500007202 */ /* 0x000fe20000000f00 */
[----:B------:R-:W-:Y:S05]  /*1cd40*/  BRA `(.L_x_1173) ;  /* 0xfffe371000007947 */ /* 0x000fea000383ffff */
.L_x_1003:
[----:B------:R-:W-:Y:S01]  /*1cd50*/  IMAD.MOV.U32 R0, RZ, RZ, R4 ;  /* 0x000000ffff007224 */ /* 0x000fe200078e0004 */
[----:B------:R-:W-:Y:S02]  /*1cd60*/  MOV R2, 0x2 ;  /* 0x0000000200027802 */ /* 0x000fe40000000f00 */
[----:B------:R-:W-:Y:S02]  /*1cd70*/  MOV R3, 0x1cd90 ;  /* 0x0001cd9000037802 */ /* 0x000fe40000000f00 */
[----:B--2---:R-:W-:Y:S05]  /*1cd80*/  CALL.REL.NOINC `($__internal_24_$__cuda_sm70_shflsync_up_p) ;  /* 0x000017e000007944 */ /* 0x004fea0003c00000 */
[----:B------:R-:W-:Y:S02]  /*1cd90*/  SEL R5, R5, RZ, P4 ;  /* 0x000000ff05057207 */ /* 0x000fe40002000000 */
[----:B------:R-:W-:Y:S02]  /*1cda0*/  MOV R2, 0x4 ;  /* 0x0000000400027802 */ /* 0x000fe40000000f00 */
[----:B------:R-:W-:Y:S01]  /*1cdb0*/  MOV R3, 0x1cdf0 ;  /* 0x0001cdf000037802 */ /* 0x000fe20000000f00 */
[----:B------:R-:W-:-:S04]  /*1cdc0*/  IMAD.IADD R4, R4, 0x1, R5 ;  /* 0x0000000104047824 */ /* 0x000fc800078e0205 */
[----:B------:R-:W-:Y:S02]  /*1cdd0*/  IMAD.MOV.U32 R0, RZ, RZ, R4 ;  /* 0x000000ffff007224 */ /* 0x000fe400078e0004 */
[----:B------:R-:W-:Y:S05]  /*1cde0*/  CALL.REL.NOINC `($__internal_24_$__cuda_sm70_shflsync_up_p) ;  /* 0x0000178000007944 */ /* 0x000fea0003c00000 */
        /* <DEDUP_REMOVED lines=15> */
[----:B------:R-:W-:Y:S02]  /*1cee0*/  IMAD.IADD R4, R4, 0x1, R5 ;  /* 0x0000000104047824 */ /* 0x000fe400078e0205 */
[----:B------:R-:W-:Y:S02]  /*1cef0*/  IMAD.MOV.U32 R5, RZ, RZ, 0x1f ;  /* 0x0000001fff057424 */ /* 0x000fe400078e00ff */
[----:B------:R-:W-:Y:S02]  /*1cf00*/  IMAD.MOV.U32 R9, RZ, RZ, R4 ;  /* 0x000000ffff097224 */ /* 0x000fe400078e0004 */
[----:B------:R-:W-:Y:S05]  /*1cf10*/  CALL.REL.NOINC `($__internal_23_$__cuda_sm70_shflsync_idx_p) ;  /* 0x0000160000007944 */ /* 0x000fea0003c00000 */
[----:B------:R-:W-:Y:S01]  /*1cf20*/  MOV R0, R5 ;  /* 0x0000000500007202 */ /* 0x000fe20000000f00 */
[----:B------:R-:W-:Y:S05]  /*1cf30*/  BRA `(.L_x_1174) ;  /* 0xfffe362000007947 */ /* 0x000fea000383ffff */
.L_x_1005:
[----:B------:R-:W-:Y:S02]  /*1cf40*/  SEL R0, RZ, 0x1, P0 ;  /* 0x00000001ff007807 */ /* 0x000fe40000000000 */
[----:B------:R-:W-:-:S02]  /*1cf50*/  MOV R2, 0x1cf70 ;  /* 0x0001cf7000027802 */ /* 0x000fc40000000f00 */
[----:B--2---:R-:W-:Y:S05]  /*1cf60*/  CALL.REL.NOINC `($__internal_25_$__cuda_sm70_votesync_ballot) ;  /* 0x0000167000007944 */ /* 0x004fea0003c00000 */
[----:B------:R-:W-:Y:S01]  /*1cf70*/  MOV R7, R0 ;  /* 0x0000000000077202 */ /* 0x000fe20000000f00 */
[----:B------:R-:W-:Y:S05]  /*1cf80*/  BRA `(.L_x_1175) ;  /* 0xfffe366000007947 */ /* 0x000fea000383ffff */
.L_x_1006:
[----:B------:R-:W-:Y:S01]  /*1cf90*/  IMAD.MOV.U32 R9, RZ, RZ, R10 ;  /* 0x000000ffff097224 */ /* 0x000fe200078e000a */
[----:B------:R-:W-:Y:S01]  /*1cfa0*/  MOV R5, R0 ;  /* 0x0000000000057202 */ /* 0x000fe20000000f00 */
[----:B------:R-:W-:Y:S01]  /*1cfb0*/  IMAD.MOV.U32 R3, RZ, RZ, 0x1f ;  /* 0x0000001fff037424 */ /* 0x000fe200078e00ff */
[----:B------:R-:W-:-:S02]  /*1cfc0*/  MOV R2, 0x1cfe0 ;  /* 0x0001cfe000027802 */ /* 0x000fc40000000f00 */
[----:B------:R-:W-:Y:S05]  /*1cfd0*/  CALL.REL.NOINC `($__internal_23_$__cuda_sm70_shflsync_idx_p) ;  /* 0x0000154000007944 */ /* 0x000fea0003c00000 */
[----:B------:R-:W-:Y:S01]  /*1cfe0*/  IMAD.MOV.U32 R12, RZ, RZ, R5 ;  /* 0x000000ffff0c7224 */ /* 0x000fe200078e0005 */
[----:B------:R-:W-:Y:S01]  /*1cff0*/  MOV R9, R8 ;  /* 0x0000000800097202 */ /* 0x000fe20000000f00 */
[----:B------:R-:W-:Y:S01]  /*1d000*/  IMAD.MOV.U32 R6, RZ, RZ, RZ ;  /* 0x000000ffff067224 */ /* 0x000fe200078e00ff */
[----:B------:R-:W-:Y:S01]  /*1d010*/  MOV R5, R0 ;  /* 0x0000000000057202 */ /* 0x000fe20000000f00 */
[----:B------:R-:W-:Y:S01]  /*1d020*/  IMAD.MOV.U32 R3, RZ, RZ, 0x1f ;  /* 0x0000001fff037424 */ /* 0x000fe200078e00ff */
[----:B------:R-:W-:-:S02]  /*1d030*/  MOV R2, 0x1d050 ;  /* 0x0001d05000027802 */ /* 0x000fc40000000f00 */
[----:B------:R-:W-:Y:S05]  /*1d040*/  CALL.REL.NOINC `($__internal_23_$__cuda_sm70_shflsync_idx_p) ;  /* 0x000014d000007944 */ /* 0x000fea0003c00000 */
[----:B------:R-:W-:Y:S01]  /*1d050*/  MOV R10, R5 ;  /* 0x00000005000a7202 */ /* 0x000fe20000000f00 */
[----:B------:R-:W-:Y:S05]  /*1d060*/  BRA `(.L_x_1176) ;  /* 0xfffe35e000007947 */ /* 0x000fea000383ffff */
.L_x_1009:
[----:B------:R-:W-:Y:S01]  /*1d070*/  IMAD.MOV.U32 R9, RZ, RZ, R4 ;  /* 0x000000ffff097224 */ /* 0x000fe200078e0004 */
[----:B------:R-:W-:-:S02]  /*1d080*/  MOV R3, 0x1f ;  /* 0x0000001f00037802 */ /* 0x000fc40000000f00 */
[----:B------:R-:W-:Y:S02]  /*1d090*/  MOV R2, 0x1d0b0 ;  /* 0x0001d0b000027802 */ /* 0x000fe40000000f00 */
[----:B-123--:R-:W-:Y:S05]  /*1d0a0*/  CALL.REL.NOINC `($__internal_23_$__cuda_sm70_shflsync_idx_p) ;  /* 0x0000147000007944 */ /* 0x00efea0003c00000 */
[----:B------:R-:W-:Y:S01]  /*1d0b0*/  MOV R6, R5 ;  /* 0x0000000500067202 */ /* 0x000fe20000000f00 */
[----:B------:R-:W-:Y:S05]  /*1d0c0*/  BRA `(.L_x_1008) ;  /* 0xfffe35e000007947 */ /* 0x000fea000383ffff */
.L_x_1048:
[----:B------:R-:W-:Y:S01]  /*1d0d0*/  IMAD.MOV.U32 R9, RZ, RZ, R13 ;  /* 0x000000ffff097224 */ /* 0x000fe200078e000d */
[----:B------:R-:W-:Y:S01]  /*1d0e0*/  MOV R5, RZ ;  /* 0x000000ff00057202 */ /* 0x000fe20000000f00 */
[----:B------:R-:W-:Y:S01]  /*1d0f0*/  IMAD.MOV.U32 R3, RZ, RZ, 0x181f ;  /* 0x0000181fff037424 */ /* 0x000fe200078e00ff */
[----:B------:R-:W-:Y:S02]  /*1d100*/  MOV R2, 0x1d120 ;  /* 0x0001d12000027802 */ /* 0x000fe40000000f00 */
[----:B-----5:R-:W-:Y:S05]  /*1d110*/  CALL.REL.NOINC `($__internal_23_$__cuda_sm70_shflsync_idx_p) ;  /* 0x0000140000007944 */ /* 0x020fea0003c00000 */
[----:B------:R-:W-:Y:S01]  /*1d120*/  MOV R10, R5 ;  /* 0x00000005000a7202 */ /* 0x000fe20000000f00 */
[----:B------:R-:W-:Y:S05]  /*1d130*/  BRA `(.L_x_1177) ;  /* 0xfffeadb000007947 */ /* 0x000fea000383ffff */
.L_x_1049:
[----:B------:R-:W-:Y:S01]  /*1d140*/  IMAD.MOV.U32 R9, RZ, RZ, R15 ;  /* 0x000000ffff097224 */ /* 0x000fe200078e000f */
[----:B------:R-:W-:Y:S01]  /*1d150*/  MOV R5, RZ ;  /* 0x000000ff00057202 */ /* 0x000fe20000000f00 */
[----:B------:R-:W-:Y:S01]  /*1d160*/  IMAD.MOV.U32 R3, RZ, RZ, 0x181f ;  /* 0x0000181fff037424 */ /* 0x000fe200078e00ff */
[----:B------:R-:W-:Y:S02]  /*1d170*/  MOV R2, 0x1d190 ;  /* 0x0001d19000027802 */ /* 0x000fe40000000f00 */
[----:B-12--5:R-:W-:Y:S05]  /*1d180*/  CALL.REL.NOINC `($__internal_23_$__cuda_sm70_shflsync_idx_p) ;  /* 0x0000139000007944 */ /* 0x026fea0003c00000 */
[----:B------:R-:W-:Y:S01]  /*1d190*/  MOV R0, R5 ;  /* 0x0000000500007202 */ /* 0x000fe20000000f00 */
[----:B------:R-:W-:Y:S05]  /*1d1a0*/  BRA `(.L_x_1178) ;  /* 0xfffead6000007947 */ /* 0x000fea000383ffff */
.L_x_1052:
[----:B--2---:R-:W-:Y:S01]  /*1d1b0*/  IMAD.MOV.U32 R9, RZ, RZ, R13 ;  /* 0x000000ffff097224 */ /* 0x004fe200078e000d */
[----:B------:R-:W-:Y:S01]  /*1d1c0*/  MOV R5, 0x1 ;  /* 0x0000000100057802 */ /* 0x000fe20000000f00 */
[----:B------:R-:W-:Y:S01]  /*1d1d0*/  IMAD.MOV.U32 R3, RZ, RZ, 0x181f ;  /* 0x0000181fff037424 */ /* 0x000fe200078e00ff */
[----:B------:R-:W-:-:S02]  /*1d1e0*/  MOV R2, 0x1d200 ;  /* 0x0001d20000027802 */ /* 0x000fc40000000f00 */
[----:B-1--45:R-:W-:Y:S05]  /*1d1f0*/  CALL.REL.NOINC `($__internal_23_$__cuda_sm70_shflsync_idx_p) ;  /* 0x0000132000007944 */ /* 0x032fea0003c00000 */
[----:B------:R-:W-:Y:S01]  /*1d200*/  IMAD.MOV.U32 R10, RZ, RZ, R5 ;  /* 0x000000ffff0a7224 */ /* 0x000fe200078e0005 */
[----:B------:R-:W-:Y:S01]  /*1d210*/  MOV R5, 0x1 ;  /* 0x0000000100057802 */ /* 0x000fe20000000f00 */
[----:B------:R-:W-:Y:S01]  /*1d220*/  IMAD.MOV.U32 R9, RZ, RZ, R15 ;  /* 0x000000ffff097224 */ /* 0x000fe200078e000f */
[----:B------:R-:W-:-:S02]  /*1d230*/  MOV R3, 0x181f ;  /* 0x0000181f00037802 */ /* 0x000fc40000000f00 */
[----:B------:R-:W-:Y:S02]  /*1d240*/  MOV R2, 0x1d260 ;  /* 0x0001d26000027802 */ /* 0x000fe40000000f00 */
[----:B------:R-:W-:Y:S05]  /*1d250*/  CALL.REL.NOINC `($__internal_23_$__cuda_sm70_shflsync_idx_p) ;  /* 0x000012c000007944 */ /* 0x000fea0003c00000 */
[----:B------:R-:W-:Y:S01]  /*1d260*/  MOV R0, R5 ;  /* 0x0000000500007202 */ /* 0x000fe20000000f00 */
[----:B------:R-:W-:Y:S05]  /*1d270*/  BRA `(.L_x_1179) ;  /* 0xfffeae0000007947 */ /* 0x000fea000383ffff */
.L_x_1055:
[----:B---3--:R-:W-:Y:S01]  /*1d280*/  IMAD.MOV.U32 R9, RZ, RZ, R13 ;  /* 0x000000ffff097224 */ /* 0x008fe200078e000d */
[----:B------:R-:W-:Y:S01]  /*1d290*/  MOV R5, 0x2 ;  /* 0x0000000200057802 */ /* 0x000fe20000000f00 */
[----:B------:R-:W-:Y:S01]  /*1d2a0*/  IMAD.MOV.U32 R3, RZ, RZ, 0x181f ;  /* 0x0000181fff037424 */ /* 0x000fe200078e00ff */
[----:B------:R-:W-:Y:S02]  /*1d2b0*/  MOV R2, 0x1d2d0 ;  /* 0x0001d2d000027802 */ /* 0x000fe40000000f00 */
[----:B-12-45:R-:W-:Y:S05]  /*1d2c0*/  CALL.REL.NOINC `($__internal_23_$__cuda_sm70_shflsync_idx_p) ;  /* 0x0000125000007944 */ /* 0x036fea0003c00000 */
[----:B------:R-:W-:Y:S01]  /*1d2d0*/  MOV R10, R5 ;  /* 0x00000005000a7202 */ /* 0x000fe20000000f00 */
[----:B------:R-:W-:Y:S05]  /*1d2e0*/  BRA `(.L_x_1180) ;  /* 0xfffeaec000007947 */ /* 0x000fea000383ffff */
.L_x_1056:
[----:B------:R-:W-:Y:S01]  /*1d2f0*/  IMAD.MOV.U32 R9, RZ, RZ, R15 ;  /* 0x000000ffff097224 */ /* 0x000fe200078e000f */
[----:B------:R-:W-:Y:S01]  /*1d300*/  MOV R5, 0x2 ;  /* 0x0000000200057802 */ /* 0x000fe20000000f00 */
[----:B------:R-:W-:Y:S01]  /*1d310*/  IMAD.MOV.U32 R3, RZ, RZ, 0x181f ;  /* 0x0000181fff037424 */ /* 0x000fe200078e00ff */
[----:B------:R-:W-:Y:S02]  /*1d320*/  MOV R2, 0x1d340 ;  /* 0x0001d34000027802 */ /* 0x000fe40000000f00 */
[----:B-12345:R-:W-:Y:S05]  /*1d330*/  CALL.REL.NOINC `($__internal_23_$__cuda_sm70_shflsync_idx_p) ;  /* 0x000011e000007944 */ /* 0x03efea0003c00000 */
[----:B------:R-:W-:Y:S01]  /*1d340*/  MOV R0, R5 ;  /* 0x0000000500007202 */ /* 0x000fe20000000f00 */
[----:B------:R-:W-:Y:S05]  /*1d350*/  BRA `(.L_x_1181) ;  /* 0xfffeae7000007947 */ /* 0x000fea000383ffff */
.L_x_1059:
[----:B-1----:R-:W-:Y:S01]  /*1d360*/  IMAD.MOV.U32 R9, RZ, RZ, R13 ;  /* 0x000000ffff097224 */ /* 0x002fe200078e000d */
[----:B------:R-:W-:Y:S01]  /*1d370*/  MOV R5, 0x3 ;  /* 0x0000000300057802 */ /* 0x000fe20000000f00 */
[----:B------:R-:W-:Y:S01]  /*1d380*/  IMAD.MOV.U32 R3, RZ, RZ, 0x181f ;  /* 0x0000181fff037424 */ /* 0x000fe200078e00ff */
[----:B------:R-:W-:-:S02]  /*1d390*/  MOV R2, 0x1d3b0 ;  /* 0x0001d3b000027802 */ /* 0x000fc40000000f00 */
[----:B--2345:R-:W-:Y:S05]  /*1d3a0*/  CALL.REL.NOINC `($__internal_23_$__cuda_sm70_shflsync_idx_p) ;  /* 0x0000117000007944 */ /* 0x03cfea0003c00000 */
        /* <DEDUP_REMOVED lines=8> */
.L_x_1110:
[----:B------:R-:W-:Y:S01]  /*1d430*/  IMAD.MOV.U32 R2, RZ, RZ, R236 ;  /* 0x000000ffff027224 */ /* 0x000fe200078e00ec */
[----:B------:R-:W-:Y:S02]  /*1d440*/  MOV R5, 0x2 ;  /* 0x0000000200057802 */ /* 0x000fe40000000f00 */
[----:B------:R-:W-:Y:S02]  /*1d450*/  MOV R3, 0x1d470 ;  /* 0x0001d47000037802 */ /* 0x000fe40000000f00 */
[----:B------:R-:W-:Y:S05]  /*1d460*/  CALL.REL.NOINC `($__internal_22_$__cuda_sm70_shflsync_bfly_p) ;  /* 0x0000106000007944 */ /* 0x000fea0003c00000 */
[----:B------:R-:W-:Y:S01]  /*1d470*/  MOV R0, R5 ;  /* 0x0000000500007202 */ /* 0x000fe20000000f00 */
[----:B------:R-:W-:Y:S05]  /*1d480*/  BRA `(.L_x_1183) ;  /* 0xffffaaf000007947 */ /* 0x000fea000383ffff */
.L_x_1111:
[----:B------:R-:W-:Y:S01]  /*1d490*/  IMAD.MOV.U32 R2, RZ, RZ, R0 ;  /* 0x000000ffff027224 */ /* 0x000fe200078e0000 */
[----:B------:R-:W-:Y:S02]  /*1d4a0*/  MOV R5, 0x1 ;  /* 0x0000000100057802 */ /* 0x000fe40000000f00 */
[----:B------:R-:W-:Y:S02]  /*1d4b0*/  MOV R3, 0x1d4d0 ;  /* 0x0001d4d000037802 */ /* 0x000fe40000000f00 */
[----:B-1----:R-:W-:Y:S05]  /*1d4c0*/  CALL.REL.NOINC `($__internal_22_$__cuda_sm70_shflsync_bfly_p) ;  /* 0x0000100000007944 */ /* 0x002fea0003c00000 */
[----:B------:R-:W-:Y:S01]  /*1d4d0*/  FADD.FTZ R0, R0, R5 ;  /* 0x0000000500007221 */ /* 0x000fe20000010000 */
[----:B------:R-:W-:Y:S02]  /*1d4e0*/  MOV R2, R237 ;  /* 0x000000ed00027202 */ /* 0x000fe40000000f00 */
[----:B------:R-:W-:-:S02]  /*1d4f0*/  MOV R5, 0x2 ;  /* 0x0000000200057802 */ /* 0x000fc40000000f00 */
[----:B------:R-:W-:Y:S02]  /*1d500*/  MOV R3, 0x1d520 ;  /* 0x0001d52000037802 */ /* 0x000fe40000000f00 */
[----:B------:R-:W-:Y:S05]  /*1d510*/  CALL.REL.NOINC `($__internal_22_$__cuda_sm70_shflsync_bfly_p) ;  /* 0x00000fb000007944 */ /* 0x000fea0003c00000 */
[----:B------:R-:W-:Y:S01]  /*1d520*/  FADD.FTZ R4, R237, R5 ;  /* 0x00000005ed047221 */ /* 0x000fe20000010000 */
[----:B------:R-:W-:Y:S02]  /*1d530*/  MOV R5, 0x1 ;  /* 0x0000000100057802 */ /* 0x000fe40000000f00 */
[----:B------:R-:W-:Y:S02]  /*1d540*/  MOV R3, 0x1d570 ;  /* 0x0001d57000037802 */ /* 0x000fe40000000f00 */
[----:B------:R-:W-:Y:S02]  /*1d550*/  MOV R2, R4 ;  /* 0x0000000400027202 */ /* 0x000fe40000000f00 */
[----:B------:R-:W-:Y:S05]  /*1d560*/  CALL.REL.NOINC `($__internal_22_$__cuda_sm70_shflsync_bfly_p) ;  /* 0x00000f6000007944 */ /* 0x000fea0003c00000 */
[----:B------:R-:W-:Y:S01]  /*1d570*/  MOV R3, R5 ;  /* 0x0000000500037202 */ /* 0x000fe20000000f00 */
[----:B------:R-:W-:Y:S05]  /*1d580*/  BRA `(.L_x_1184) ;  /* 0xffffaa6000007947 */ /* 0x000fea000383ffff */
.L_x_1118:
[----:B-1-34-:R-:W-:Y:S01]  /*1d590*/  IMAD.MOV.U32 R9, RZ, RZ, R13 ;  /* 0x000000ffff097224 */ /* 0x01afe200078e000d */
[----:B------:R-:W-:Y:S01]  /*1d5a0*/  MOV R5, RZ ;  /* 0x000000ff00057202 */ /* 0x000fe20000000f00 */
[----:B------:R-:W-:Y:S01]  /*1d5b0*/  IMAD.MOV.U32 R3, RZ, RZ, 0x181f ;  /* 0x0000181fff037424 */ /* 0x000fe200078e00ff */
[----:B------:R-:W-:Y:S02]  /*1d5c0*/  MOV R2, 0x1d5e0 ;  /* 0x0001d5e000027802 */ /* 0x000fe40000000f00 */
[----:B------:R-:W-:Y:S05]  /*1d5d0*/  CALL.REL.NOINC `($__internal_23_$__cuda_sm70_shflsync_idx_p) ;  /* 0x00000f4000007944 */ /* 0x000fea0003c00000 */
[----:B------:R-:W-:Y:S01]  /*1d5e0*/  MOV R7, R5 ;  /* 0x0000000500077202 */ /* 0x000fe20000000f00 */
[----:B------:R-:W-:Y:S05]  /*1d5f0*/  BRA `(.L_x_1185) ;  /* 0xffffc34000007947 */ /* 0x000fea000383ffff */
.L_x_1119:
[----:B------:R-:W-:Y:S01]  /*1d600*/  IMAD.MOV.U32 R9, RZ, RZ, R14 ;  /* 0x000000ffff097224 */ /* 0x000fe200078e000e */
[----:B------:R-:W-:Y:S01]  /*1d610*/  MOV R5, RZ ;  /* 0x000000ff00057202 */ /* 0x000fe20000000f00 */
[----:B------:R-:W-:Y:S01]  /*1d620*/  IMAD.MOV.U32 R3, RZ, RZ, 0x181f ;  /* 0x0000181fff037424 */ /* 0x000fe200078e00ff */
[----:B------:R-:W-:-:S02]  /*1d630*/  MOV R2, 0x1d650 ;  /* 0x0001d65000027802 */ /* 0x000fc40000000f00 */
[----:B-12---:R-:W-:Y:S05]  /*1d640*/  CALL.REL.NOINC `($__internal_23_$__cuda_sm70_shflsync_idx_p) ;  /* 0x00000ed000007944 */ /* 0x006fea0003c00000 */
[----:B------:R-:W-:Y:S01]  /*1d650*/  MOV R2, R5 ;  /* 0x0000000500027202 */ /* 0x000fe20000000f00 */
[----:B------:R-:W-:Y:S05]  /*1d660*/  BRA `(.L_x_1186) ;  /* 0xffffc2f000007947 */ /* 0x000fea000383ffff */
.L_x_1122:
[----:B--2---:R-:W-:Y:S01]  /*1d670*/  IMAD.MOV.U32 R9, RZ, RZ, R13 ;  /* 0x000000ffff097224 */ /* 0x004fe200078e000d */
[----:B------:R-:W-:Y:S01]  /*1d680*/  MOV R5, 0x1 ;  /* 0x0000000100057802 */ /* 0x000fe20000000f00 */
[----:B------:R-:W-:Y:S01]  /*1d690*/  IMAD.MOV.U32 R3, RZ, RZ, 0x181f ;  /* 0x0000181fff037424 */ /* 0x000fe200078e00ff */
[----:B----4-:R-:W-:-:S02]  /*1d6a0*/  MOV R2, 0x1d6c0 ;  /* 0x0001d6c000027802 */ /* 0x010fc40000000f00 */
[----:B-1-3--:R-:W-:Y:S05]  /*1d6b0*/  CALL.REL.NOINC `($__internal_23_$__cuda_sm70_shflsync_idx_p) ;  /* 0x00000e6000007944 */ /* 0x00afea0003c00000 */
        /* <DEDUP_REMOVED lines=8> */
.L_x_1125:
[----:B-1----:R-:W-:Y:S01]  /*1d740*/  IMAD.MOV.U32 R9, RZ, RZ, R13 ;  /* 0x000000ffff097224 */ /* 0x002fe200078e000d */
[----:B------:R-:W-:Y:S01]  /*1d750*/  MOV R5, 0x2 ;  /* 0x0000000200057802 */ /* 0x000fe20000000f00 */
[----:B------:R-:W-:Y:S01]  /*1d760*/  IMAD.MOV.U32 R3, RZ, RZ, 0x181f ;  /* 0x0000181fff037424 */ /* 0x000fe200078e00ff */
[----:B----4-:R-:W-:Y:S02]  /*1d770*/  MOV R2, 0x1d790 ;  /* 0x0001d79000027802 */ /* 0x010fe40000000f00 */
[----:B--23--:R-:W-:Y:S05]  /*1d780*/  CALL.REL.NOINC `($__internal_23_$__cuda_sm70_shflsync_idx_p) ;  /* 0x00000d9000007944 */ /* 0x00cfea0003c00000 */
[----:B------:R-:W-:Y:S01]  /*1d790*/  MOV R7, R5 ;  /* 0x0000000500077202 */ /* 0x000fe20000000f00 */
[----:B------:R-:W-:Y:S05]  /*1d7a0*/  BRA `(.L_x_1188) ;  /* 0xffffc44000007947 */ /* 0x000fea000383ffff */
.L_x_1126:
[----:B------:R-:W-:Y:S01]  /*1d7b0*/  IMAD.MOV.U32 R9, RZ, RZ, R14 ;  /* 0x000000ffff097224 */ /* 0x000fe200078e000e */
[----:B------:R-:W-:Y:S01]  /*1d7c0*/  MOV R5, 0x2 ;  /* 0x0000000200057802 */ /* 0x000fe20000000f00 */
[----:B------:R-:W-:Y:S01]  /*1d7d0*/  IMAD.MOV.U32 R3, RZ, RZ, 0x181f ;  /* 0x0000181fff037424 */ /* 0x000fe200078e00ff */
[----:B----4-:R-:W-:Y:S02]  /*1d7e0*/  MOV R2, 0x1d800 ;  /* 0x0001d80000027802 */ /* 0x010fe40000000f00 */
[----:B-123--:R-:W-:Y:S05]  /*1d7f0*/  CALL.REL.NOINC `($__internal_23_$__cuda_sm70_shflsync_idx_p) ;  /* 0x00000d2000007944 */ /* 0x00efea0003c00000 */
[----:B------:R-:W-:Y:S01]  /*1d800*/  MOV R2, R5 ;  /* 0x0000000500027202 */ /* 0x000fe20000000f00 */
[----:B------:R-:W-:Y:S05]  /*1d810*/  BRA `(.L_x_1189) ;  /* 0xffffc3f000007947 */ /* 0x000fea000383ffff */
.L_x_1129:
[----:B-1----:R-:W-:Y:S01]  /*1d820*/  IMAD.MOV.U32 R9, RZ, RZ, R13 ;  /* 0x000000ffff097224 */ /* 0x002fe200078e000d */
[----:B------:R-:W-:Y:S01]  /*1d830*/  MOV R5, 0x3 ;  /* 0x0000000300057802 */ /* 0x000fe20000000f00 */
[----:B------:R-:W-:Y:S01]  /*1d840*/  IMAD.MOV.U32 R3, RZ, RZ, 0x181f ;  /* 0x0000181fff037424 */ /* 0x000fe200078e00ff */
[----:B------:R-:W-:-:S02]  /*1d850*/  MOV R2, 0x1d870 ;  /* 0x0001d87000027802 */ /* 0x000fc40000000f00 */
[----:B--234-:R-:W-:Y:S05]  /*1d860*/  CALL.REL.NOINC `($__internal_23_$__cuda_sm70_shflsync_idx_p) ;  /* 0x00000cb000007944 */ /* 0x01cfea0003c00000 */
        /* <DEDUP_REMOVED lines=8> */
.L_x_1131:
[----:B------:R-:W-:Y:S01]  /*1d8f0*/  IMAD.MOV.U32 R9, RZ, RZ, R36 ;  /* 0x000000ffff097224 */ /* 0x000fe200078e0024 */
[----:B------:R-:W-:Y:S01]  /*1d900*/  MOV R5, RZ ;  /* 0x000000ff00057202 */ /* 0x000fe20000000f00 */
[----:B------:R-:W-:Y:S01]  /*1d910*/  IMAD.MOV.U32 R3, RZ, RZ, 0x1c1f ;  /* 0x00001c1fff037424 */ /* 0x000fe200078e00ff */
[----:B------:R-:W-:Y:S02]  /*1d920*/  MOV R2, 0x1d940 ;  /* 0x0001d94000027802 */ /* 0x000fe40000000f00 */
[----:B-1----:R-:W-:Y:S05]  /*1d930*/  CALL.REL.NOINC `($__internal_23_$__cuda_sm70_shflsync_idx_p) ;  /* 0x00000be000007944 */ /* 0x002fea0003c00000 */
[----:B------:R-:W-:Y:S01]  /*1d940*/  MOV R4, R5 ;  /* 0x0000000500047202 */ /* 0x000fe20000000f00 */
[----:B------:R-:W-:Y:S05]  /*1d950*/  BRA `(.L_x_1191) ;  /* 0xffffc72000007947 */ /* 0x000fea000383ffff */
.L_x_1132:
[----:B------:R-:W-:Y:S01]  /*1d960*/  IMAD.MOV.U32 R9, RZ, RZ, R37 ;  /* 0x000000ffff097224 */ /* 0x000fe200078e0025 */
[----:B------:R-:W-:Y:S01]  /*1d970*/  MOV R5, RZ ;  /* 0x000000ff00057202 */ /* 0x000fe20000000f00 */
[----:B------:R-:W-:Y:S01]  /*1d980*/  IMAD.MOV.U32 R3, RZ, RZ, 0x1c1f ;  /* 0x00001c1fff037424 */ /* 0x000fe200078e00ff */
[----:B------:R-:W-:Y:S02]  /*1d990*/  MOV R2, 0x1d9b0 ;  /* 0x0001d9b000027802 */ /* 0x000fe40000000f00 */
[----:B-123--:R-:W-:Y:S05]  /*1d9a0*/  CALL.REL.NOINC `($__internal_23_$__cuda_sm70_shflsync_idx_p) ;  /* 0x00000b7000007944 */ /* 0x00efea0003c00000 */
[----:B------:R-:W-:Y:S01]  /*1d9b0*/  MOV R0, R5 ;  /* 0x0000000500007202 */ /* 0x000fe20000000f00 */
[----:B------:R-:W-:Y:S05]  /*1d9c0*/  BRA `(.L_x_1192) ;  /* 0xffffc6d000007947 */ /* 0x000fea000383ffff */
.L_x_1135:
[----:B------:R-:W-:Y:S01]  /*1d9d0*/  IMAD.MOV.U32 R9, RZ, RZ, R36 ;  /* 0x000000ffff097224 */ /* 0x000fe200078e0024 */
[----:B------:R-:W-:Y:S01]  /*1d9e0*/  MOV R5, 0x1 ;  /* 0x0000000100057802 */ /* 0x000fe20000000f00 */
[----:B---3--:R-:W-:Y:S01]  /*1d9f0*/  IMAD.MOV.U32 R3, RZ, RZ, 0x1c1f ;  /* 0x00001c1fff037424 */ /* 0x008fe200078e00ff */
[----:B------:R-:W-:-:S02]  /*1da00*/  MOV R2, 0x1da20 ;  /* 0x0001da2000027802 */ /* 0x000fc40000000f00 */
[----:B--2-4-:R-:W-:Y:S05]  /*1da10*/  CALL.REL.NOINC `($__internal_23_$__cuda_sm70_shflsync_idx_p) ;  /* 0x00000b0000007944 */ /* 0x014fea0003c00000 */
        /* <DEDUP_REMOVED lines=8> */
.L_x_1139:
[----:B------:R-:W-:Y:S01]  /*1daa0*/  IMAD.MOV.U32 R9, RZ, RZ, R11 ;  /* 0x000000ffff097224 */ /* 0x000fe200078e000b */
[----:B------:R-:W-:Y:S01]  /*1dab0*/  MOV R5, RZ ;  /* 0x000000ff00057202 */ /* 0x000fe20000000f00 */
[----:B------:R-:W-:Y:S01]  /*1dac0*/  IMAD.MOV.U32 R3, RZ, RZ, 0x181f ;  /* 0x0000181fff037424 */ /* 0x000fe200078e00ff */
[----:B------:R-:W-:Y:S02]  /*1dad0*/  MOV R2, 0x1daf0 ;  /* 0x0001daf000027802 */ /* 0x000fe40000000f00 */
[----:B------:R-:W-:Y:S05]  /*1dae0*/  CALL.REL.NOINC `($__internal_23_$__cuda_sm70_shflsync_idx_p) ;  /* 0x00000a3000007944 */ /* 0x000fea0003c00000 */
[----:B------:R-:W-:Y:S01]  /*1daf0*/  MOV R10, R5 ;  /* 0x00000005000a7202 */ /* 0x000fe20000000f00 */
[----:B------:R-:W-:Y:S05]  /*1db00*/  BRA `(.L_x_1194) ;  /* 0xffffdcc000007947 */ /* 0x000fea000383ffff */
.L_x_1140:
[----:B------:R-:W-:Y:S01]  /*1db10*/  IMAD.MOV.U32 R9, RZ, RZ, R14 ;  /* 0x000000ffff097224 */ /* 0x000fe200078e000e */
[----:B------:R-:W-:Y:S01]  /*1db20*/  MOV R5, RZ ;  /* 0x000000ff00057202 */ /* 0x000fe20000000f00 */
[----:B------:R-:W-:Y:S01]  /*1db30*/  IMAD.MOV.U32 R3, RZ, RZ, 0x181f ;  /* 0x0000181fff037424 */ /* 0x000fe200078e00ff */
[----:B------:R-:W-:Y:S02]  /*1db40*/  MOV R2, 0x1db60 ;  /* 0x0001db6000027802 */ /* 0x000fe40000000f00 */
[----:B-12---:R-:W-:Y:S05]  /*1db50*/  CALL.REL.NOINC `($__internal_23_$__cuda_sm70_shflsync_idx_p) ;  /* 0x000009c000007944 */ /* 0x006fea0003c00000 */
[----:B------:R-:W-:Y:S01]  /*1db60*/  MOV R2, R5 ;  /* 0x0000000500027202 */ /* 0x000fe20000000f00 */
[----:B------:R-:W-:Y:S05]  /*1db70*/  BRA `(.L_x_1195) ;  /* 0xffffdc7000007947 */ /* 0x000fea000383ffff */
.L_x_1143:
        /* <DEDUP_REMOVED lines=13> */
.L_x_1146:
[----:B-1----:R-:W-:Y:S01]  /*1dc50*/  IMAD.MOV.U32 R9, RZ, RZ, R11 ;  /* 0x000000ffff097224 */ /* 0x002fe200078e000b */
[----:B------:R-:W-:Y:S01]  /*1dc60*/  MOV R5, 0x2 ;  /* 0x0000000200057802 */ /* 0x000fe20000000f00 */
[----:B------:R-:W-:Y:S01]  /*1dc70*/  IMAD.MOV.U32 R3, RZ, RZ, 0x181f ;  /* 0x0000181fff037424 */ /* 0x000fe200078e00ff */
[----:B----4-:R-:W-:Y:S02]  /*1dc80*/  MOV R2, 0x1dca0 ;  /* 0x0001dca000027802 */ /* 0x010fe40000000f00 */
[----:B--23--:R-:W-:Y:S05]  /*1dc90*/  CALL.REL.NOINC `($__internal_23_$__cuda_sm70_shflsync_idx_p) ;  /* 0x0000088000007944 */ /* 0x00cfea0003c00000 */
[----:B------:R-:W-:Y:S01]  /*1dca0*/  MOV R10, R5 ;  /* 0x00000005000a7202 */ /* 0x000fe20000000f00 */
[----:B------:R-:W-:Y:S05]  /*1dcb0*/  BRA `(.L_x_1197) ;  /* 0xffffddd000007947 */ /* 0x000fea000383ffff */
.L_x_1147:
[----:B------:R-:W-:Y:S01]  /*1dcc0*/  IMAD.MOV.U32 R9, RZ, RZ, R14 ;  /* 0x000000ffff097224 */ /* 0x000fe200078e000e */
[----:B------:R-:W-:Y:S01]  /*1dcd0*/  MOV R5, 0x2 ;  /* 0x0000000200057802 */ /* 0x000fe20000000f00 */
[----:B------:R-:W-:Y:S01]  /*1dce0*/  IMAD.MOV.U32 R3, RZ, RZ, 0x181f ;  /* 0x0000181fff037424 */ /* 0x000fe200078e00ff */
[----:B----4-:R-:W-:Y:S02]  /*1dcf0*/  MOV R2, 0x1dd10 ;  /* 0x0001dd1000027802 */ /* 0x010fe40000000f00 */
[----:B-123--:R-:W-:Y:S05]  /*1dd00*/  CALL.REL.NOINC `($__internal_23_$__cuda_sm70_shflsync_idx_p) ;  /* 0x0000081000007944 */ /* 0x00efea0003c00000 */
[----:B------:R-:W-:Y:S01]  /*1dd10*/  MOV R2, R5 ;  /* 0x0000000500027202 */ /* 0x000fe20000000f00 */
[----:B------:R-:W-:Y:S05]  /*1dd20*/  BRA `(.L_x_1198) ;  /* 0xffffdd8000007947 */ /* 0x000fea000383ffff */
.L_x_1150:
        /* <DEDUP_REMOVED lines=13> */
.L_x_1152:
[----:B------:R-:W-:Y:S01]  /*1de00*/  IMAD.MOV.U32 R9, RZ, RZ, R86 ;  /* 0x000000ffff097224 */ /* 0x000fe200078e0056 */
[----:B------:R-:W-:Y:S01]  /*1de10*/  MOV R5, RZ ;  /* 0x000000ff00057202 */ /* 0x000fe20000000f00 */
[----:B---3--:R-:W-:Y:S01]  /*1de20*/  IMAD.MOV.U32 R3, RZ, RZ, 0x1f ;  /* 0x0000001fff037424 */ /* 0x008fe200078e00ff */
[----:B----4-:R-:W-:Y:S02]  /*1de30*/  MOV R2, 0x1de50 ;  /* 0x0001de5000027802 */ /* 0x010fe40000000f00 */
[----:B--2---:R-:W-:Y:S05]  /*1de40*/  CALL.REL.NOINC `($__internal_23_$__cuda_sm70_shflsync_idx_p) ;  /* 0x000006d000007944 */ /* 0x004fea0003c00000 */
[----:B------:R-:W-:Y:S01]  /*1de50*/  MOV R10, R5 ;  /* 0x00000005000a7202 */ /* 0x000fe20000000f00 */
[----:B------:R-:W-:Y:S05]  /*1de60*/  BRA `(.L_x_1200) ;  /* 0xffffdf5000007947 */ /* 0x000fea000383ffff */
.L_x_1153:
[----:B------:R-:W-:Y:S01]  /*1de70*/  IMAD.MOV.U32 R9, RZ, RZ, R86 ;  /* 0x000000ffff097224 */ /* 0x000fe200078e0056 */
[----:B------:R-:W-:Y:S01]  /*1de80*/  MOV R5, 0x1 ;  /* 0x0000000100057802 */ /* 0x000fe20000000f00 */
[----:B------:R-:W-:Y:S01]  /*1de90*/  IMAD.MOV.U32 R3, RZ, RZ, 0x1f ;  /* 0x0000001fff037424 */ /* 0x000fe200078e00ff */
[----:B----4-:R-:W-:Y:S02]  /*1dea0*/  MOV R2, 0x1dec0 ;  /* 0x0001dec000027802 */ /* 0x010fe40000000f00 */
[----:B-123--:R-:W-:Y:S05]  /*1deb0*/  CALL.REL.NOINC `($__internal_23_$__cuda_sm70_shflsync_idx_p) ;  /* 0x0000066000007944 */ /* 0x00efea0003c00000 */
[----:B------:R-:W-:Y:S01]  /*1dec0*/  MOV R8, R5 ;  /* 0x0000000500087202 */ /* 0x000fe20000000f00 */
[----:B------:R-:W-:Y:S05]  /*1ded0*/  BRA `(.L_x_1201) ;  /* 0xffffdf0000007947 */ /* 0x000fea000383ffff */
.L_x_1154:
[----:B------:R-:W-:Y:S01]  /*1dee0*/  IMAD.MOV.U32 R0, RZ, RZ, R4 ;  /* 0x000000ffff007224 */ /* 0x000fe200078e0004 */
[----:B------:R-:W-:-:S02]  /*1def0*/  MOV R2, 0x1 ;  /* 0x0000000100027802 */ /* 0x000fc40000000f00 */
[----:B------:R-:W-:Y:S02]  /*1df00*/  MOV R3, 0x1df20 ;  /* 0x0001df2000037802 */ /* 0x000fe40000000f00 */
[----:B-1-3--:R-:W-:Y:S05]  /*1df10*/  CALL.REL.NOINC `($__internal_24_$__cuda_sm70_shflsync_up_p) ;  /* 0x0000065000007944 */ /* 0x00afea0003c00000 */
[----:B------:R-:W-:Y:S05]  /*1df20*/  BRA `(.L_x_1202) ;  /* 0xffffdfd000007947 */ /* 0x000fea000383ffff */
.L_x_1155:
[----:B------:R-:W-:Y:S01]  /*1df30*/  IMAD.MOV.U32 R0, RZ, RZ, R4 ;  /* 0x000000ffff007224 */ /* 0x000fe200078e0004 */
[----:B------:R-:W-:Y:S02]  /*1df40*/  MOV R2, 0x2 ;  /* 0x0000000200027802 */ /* 0x000fe40000000f00 */
[----:B------:R-:W-:Y:S02]  /*1df50*/  MOV R3, 0x1df70 ;  /* 0x0001df7000037802 */ /* 0x000fe40000000f00 */
[----:B-1-3--:R-:W-:Y:S05]  /*1df60*/  CALL.REL.NOINC `($__internal_24_$__cuda_sm70_shflsync_up_p) ;  /* 0x0000060000007944 */ /* 0x00afea0003c00000 */
        /* <DEDUP_REMOVED lines=27> */
.L_x_1159:
[----:B------:R-:W-:Y:S02]  /*1e120*/  MOV R2, 0x1 ;  /* 0x0000000100027802 */ /* 0x000fe40000000f00 */
[----:B------:R-:W-:-:S02]  /*1e130*/  MOV R3, 0x1e150 ;  /* 0x0001e15000037802 */ /* 0x000fc40000000f00 */
[----:B-1----:R-:W-:Y:S05]  /*1e140*/  CALL.REL.NOINC `($__internal_24_$__cuda_sm70_shflsync_up_p) ;  /* 0x0000042000007944 */ /* 0x002fea0003c00000 */
[----:B------:R-:W-:Y:S01]  /*1e150*/  MOV R2, R5 ;  /* 0x0000000500027202 */ /* 0x000fe20000000f00 */
[----:B------:R-:W-:Y:S05]  /*1e160*/  BRA `(.L_x_1204) ;  /* 0xffffdfe000007947 */ /* 0x000fea000383ffff */
.L_x_1160:
[----:B------:R-:W-:Y:S02]  /*1e170*/  MOV R2, 0x2 ;  /* 0x0000000200027802 */ /* 0x000fe40000000f00 */
[----:B------:R-:W-:-:S02]  /*1e180*/  MOV R3, 0x1e1a0 ;  /* 0x0001e1a000037802 */ /* 0x000fc40000000f00 */
[----:B-1----:R-:W-:Y:S05]  /*1e190*/  CALL.REL.NOINC `($__internal_24_$__cuda_sm70_shflsync_up_p) ;  /* 0x000003d000007944 */ /* 0x002fea0003c00000 */
[----:B------:R-:W-:Y:S01]  /*1e1a0*/  SEL R5, R5, RZ, P1 ;  /* 0x000000ff05057207 */ /* 0x000fe20000800000 */
[----:B------:R-:W-:Y:S01]  /*1e1b0*/  IMAD.MOV.U32 R2, RZ, RZ, 0x4 ;  /* 0x00000004ff027424 */ /* 0x000fe200078e00ff */
[----:B------:R-:W-:-:S03]  /*1e1c0*/  MOV R3, 0x1e1f0 ;  /* 0x0001e1f000037802 */ /* 0x000fc60000000f00 */
[----:B------:R-:W-:Y:S02]  /*1e1d0*/  IMAD.IADD R0, R0, 0x1, R5 ;  /* 0x0000000100007824 */ /* 0x000fe400078e0205 */
        /* <DEDUP_REMOVED lines=22> */
.L_x_1162:
[----:B------:R-:W-:Y:S02]  /*1e340*/  SEL R0, RZ, 0x1, P0 ;  /* 0x00000001ff007807 */ /* 0x000fe40000000000 */
[----:B------:R-:W-:-:S02]  /*1e350*/  MOV R2, 0x1e370 ;  /* 0x0001e37000027802 */ /* 0x000fc40000000f00 */
[----:B-12---:R-:W-:Y:S05]  /*1e360*/  CALL.REL.NOINC `($__internal_25_$__cuda_sm70_votesync_ballot) ;  /* 0x0000027000007944 */ /* 0x006fea0003c00000 */
[----:B------:R-:W-:Y:S01]  /*1e370*/  MOV R11, R0 ;  /* 0x00000000000b7202 */ /* 0x000fe20000000f00 */
[----:B------:R-:W-:Y:S05]  /*1e380*/  BRA `(.L_x_1206) ;  /* 0xffffdf5000007947 */ /* 0x000fea000383ffff */
.L_x_1163:
[----:B------:R-:W-:Y:S01]  /*1e390*/  IMAD.MOV.U32 R9, RZ, RZ, R6 ;  /* 0x000000ffff097224 */ /* 0x000fe200078e0006 */
[----:B------:R-:W-:Y:S01]  /*1e3a0*/  MOV R5, R0 ;  /* 0x0000000000057202 */ /* 0x000fe20000000f00 */
[----:B------:R-:W-:Y:S01]  /*1e3b0*/  IMAD.MOV.U32 R3, RZ, RZ, 0x1f ;  /* 0x0000001fff037424 */ /* 0x000fe200078e00ff */
[----:B------:R-:W-:-:S02]  /*1e3c0*/  MOV R2, 0x1e3e0 ;  /* 0x0001e3e000027802 */ /* 0x000fc40000000f00 */
[----:B-12---:R-:W-:Y:S05]  /*1e3d0*/  CALL.REL.NOINC `($__internal_23_$__cuda_sm70_shflsync_idx_p) ;  /* 0x0000014000007944 */ /* 0x006fea0003c00000 */
[----:B------:R-:W-:Y:S01]  /*1e3e0*/  IMAD.MOV.U32 R6, RZ, RZ, R5 ;  /* 0x000000ffff067224 */ /* 0x000fe200078e0005 */
[----:B------:R-:W-:Y:S01]  /*1e3f0*/  MOV R5, R0 ;  /* 0x0000000000057202 */ /* 0x000fe20000000f00 */
[----:B------:R-:W-:Y:S01]  /*1e400*/  IMAD.MOV.U32 R9, RZ, RZ, R7 ;  /* 0x000000ffff097224 */ /* 0x000fe200078e0007 */
[----:B------:R-:W-:-:S02]  /*1e410*/  MOV R3, 0x1f ;  /* 0x0000001f00037802 */ /* 0x000fc40000000f00 */
[----:B------:R-:W-:Y:S02]  /*1e420*/  MOV R2, 0x1e440 ;  /* 0x0001e44000027802 */ /* 0x000fe40000000f00 */
[----:B------:R-:W-:Y:S05]  /*1e430*/  CALL.REL.NOINC `($__internal_23_$__cuda_sm70_shflsync_idx_p) ;  /* 0x000000e000007944 */ /* 0x000fea0003c00000 */
[----:B------:R-:W-:Y:S01]  /*1e440*/  MOV R7, R5 ;  /* 0x0000000500077202 */ /* 0x000fe20000000f00 */
[----:B------:R-:W-:Y:S05]  /*1e450*/  BRA `(.L_x_1207) ;  /* 0xffffded000007947 */ /* 0x000fea000383ffff */
.L_x_1166:
[----:B------:R-:W-:Y:S01]  /*1e460*/  IMAD.MOV.U32 R9, RZ, RZ, R4 ;  /* 0x000000ffff097224 */ /* 0x000fe200078e0004 */
[----:B------:R-:W-:Y:S01]  /*1e470*/  MOV R5, R0 ;  /* 0x0000000000057202 */ /* 0x000fe20000000f00 */
[----:B------:R-:W-:Y:S01]  /*1e480*/  IMAD.MOV.U32 R3, RZ, RZ, 0x1f ;  /* 0x0000001fff037424 */ /* 0x000fe200078e00ff */
[----:B------:R-:W-:Y:S02]  /*1e490*/  MOV R2, 0x1e4b0 ;  /* 0x0001e4b000027802 */ /* 0x000fe40000000f00 */
[----:B-12-4-:R-:W-:Y:S05]  /*1e4a0*/  CALL.REL.NOINC `($__internal_23_$__cuda_sm70_shflsync_idx_p) ;  /* 0x0000007000007944 */ /* 0x016fea0003c00000 */
[----:B------:R-:W-:Y:S01]  /*1e4b0*/  MOV R12, R5 ;  /* 0x00000005000c7202 */ /* 0x000fe20000000f00 */
[----:B------:R-:W-:Y:S05]  /*1e4c0*/  BRA `(.L_x_1165) ;  /* 0xffffdec000007947 */ /* 0x000fea000383ffff */
        .weak           $__internal_22_$__cuda_sm70_shflsync_bfly_p
        .type           $__internal_22_$__cuda_sm70_shflsync_bfly_p,@function
        .size           $__internal_22_$__cuda_sm70_shflsync_bfly_p,($__internal_23_$__cuda_sm70_shflsync_idx_p - $__internal_22_$__cuda_sm70_shflsync_bfly_p)
$__internal_22_$__cuda_sm70_shflsync_bfly_p:
[----:B------:R-:W-:Y:S04]  /*1e4d0*/  WARPSYNC R6 ;  /* 0x0000000600007348 */ /* 0x000fe80003800000 */
[----:B------:R1:W2:Y:S02]  /*1e4e0*/  SHFL.BFLY PT, R5, R2, R5, R7 ;  /* 0x0c00000502057389 */ /* 0x0002a400000e0007 */
[----:B-1----:R-:W-:-:S02]  /*1e4f0*/  MOV R2, R3 ;  /* 0x0000000300027202 */ /* 0x002fc40000000f00 */
[----:B------:R-:W-:-:S04]  /*1e500*/  MOV R3, 0x0 ;  /* 0x0000000000037802 */ /* 0x000fc80000000f00 */
[----:B--2---:R-:W-:Y:S05]  /*1e510*/  RET.REL.NODEC R2 `(_ZN7cutlass13device_kernelIN5flash19enable_sm80_to_sm89INS1_16FlashAttnFwdSm80INS1_25CollectiveMainloopFwdSm80ILi8ELi1ELb0EN4cute5tupleIJNS5_1CILi128EEENS7_ILi64EEENS7_ILi192EEEEEELi192ENS_6half_tEfNS_4arch4Sm80ELb1ELb0ELb1ELb1ELb0ELb1ELb1ELb1EEENS1_21CollectiveEpilogueFwdINS6_IJS8_SA_S9_EEENS6_IJNS7_ILi1EEESI_SI_EEESC_SE_Li256ELb1ELb1ELb1ELb0EEENS1_36VarlenDynamicPersistentTileSchedulerILi128ELi64ELi256ELi256ELb1ELb1ELb0ELb1ELb1ELb1EEEEEEEEEvNT_6ParamsE) ;  /* 0xfffe1ae002007950 */ /* 0x004fea0003c3ffff */
        .weak           $__internal_23_$__cuda_sm70_shflsync_idx_p
        .type           $__internal_23_$__cuda_sm70_shflsync_idx_p,@function
        .size           $__internal_23_$__cuda_sm70_shflsync_idx_p,($__internal_24_$__cuda_sm70_shflsync_up_p - $__internal_23_$__cuda_sm70_shflsync_idx_p)
$__internal_23_$__cuda_sm70_shflsync_idx_p:
[----:B------:R-:W-:-:S04]  /*1e520*/  MOV R87, 0xffffffff ;  /* 0xffffffff00577802 */ /* 0x000fc80000000f00 */
[----:B------:R-:W-:Y:S04]  /*1e530*/  WARPSYNC R87 ;  /* 0x0000005700007348 */ /* 0x000fe80003800000 */
[----:B------:R1:W2:Y:S02]  /*1e540*/  SHFL.IDX PT, R5, R9, R5, R3 ;  /* 0x0000000509057389 */ /* 0x0002a400000e0003 */
[----:B-1----:R-:W-:-:S04]  /*1e550*/  MOV R3, 0x0 ;  /* 0x0000000000037802 */ /* 0x002fc80000000f00 */
[----:B--2---:R-:W-:Y:S05]  /*1e560*/  RET.REL.NODEC R2 `(_ZN7cutlass13device_kernelIN5flash19enable_sm80_to_sm89INS1_16FlashAttnFwdSm80INS1_25CollectiveMainloopFwdSm80ILi8ELi1ELb0EN4cute5tupleIJNS5_1CILi128EEENS7_ILi64EEENS7_ILi192EEEEEELi192ENS_6half_tEfNS_4arch4Sm80ELb1ELb0ELb1ELb1ELb0ELb1ELb1ELb1EEENS1_21CollectiveEpilogueFwdINS6_IJS8_SA_S9_EEENS6_IJNS7_ILi1EEESI_SI_EEESC_SE_Li256ELb1ELb1ELb1ELb0EEENS1_36VarlenDynamicPersistentTileSchedulerILi128ELi64ELi256ELi256ELb1ELb1ELb0ELb1ELb1ELb1EEEEEEEEEvNT_6ParamsE) ;  /* 0xfffe1a9002007950 */ /* 0x004fea0003c3ffff */
        .weak           $__internal_24_$__cuda_sm70_shflsync_up_p
        .type           $__internal_24_$__cuda_sm70_shflsync_up_p,@function
        .size           $__internal_24_$__cuda_sm70_shflsync_up_p,($__internal_25_$__cuda_sm70_votesync_ballot - $__internal_24_$__cuda_sm70_shflsync_up_p)
$__internal_24_$__cuda_sm70_shflsync_up_p:
[----:B------:R-:W-:Y:S02]  /*1e570*/  IMAD.MOV.U32 R5, RZ, RZ, RZ ;  /* 0x000000ffff057224 */ /* 0x000fe400078e00ff */
[----:B------:R-:W-:-:S04]  /*1e580*/  IMAD.MOV.U32 R9, RZ, RZ, -0x1 ;  /* 0xffffffffff097424 */ /* 0x000fc800078e00ff */
[----:B------:R-:W-:Y:S04]  /*1e590*/  WARPSYNC R9 ;  /* 0x0000000900007348 */ /* 0x000fe80003800000 */
[----:B------:R1:W2:Y:S02]  /*1e5a0*/  SHFL.UP PT, R5, R0, R2, R5 ;  /* 0x0400000200057389 */ /* 0x0002a400000e0005 */
[----:B-1----:R-:W-:Y:S02]  /*1e5b0*/  MOV R2, R3 ;  /* 0x0000000300027202 */ /* 0x002fe40000000f00 */
[----:B------:R-:W-:-:S04]  /*1e5c0*/  MOV R3, 0x0 ;  /* 0x0000000000037802 */ /* 0x000fc80000000f00 */
[----:B--2---:R-:W-:Y:S05]  /*1e5d0*/  RET.REL.NODEC R2 `(_ZN7cutlass13device_kernelIN5flash19enable_sm80_to_sm89INS1_16FlashAttnFwdSm80INS1_25CollectiveMainloopFwdSm80ILi8ELi1ELb0EN4cute5tupleIJNS5_1CILi128EEENS7_ILi64EEENS7_ILi192EEEEEELi192ENS_6half_tEfNS_4arch4Sm80ELb1ELb0ELb1ELb1ELb0ELb1ELb1ELb1EEENS1_21CollectiveEpilogueFwdINS6_IJS8_SA_S9_EEENS6_IJNS7_ILi1EEESI_SI_EEESC_SE_Li256ELb1ELb1ELb1ELb0EEENS1_36VarlenDynamicPersistentTileSchedulerILi128ELi64ELi256ELi256ELb1ELb1ELb0ELb1ELb1ELb1EEEEEEEEEvNT_6ParamsE) ;  /* 0xfffe1a2002007950 */ /* 0x004fea0003c3ffff */
        .weak           $__internal_25_$__cuda_sm70_votesync_ballot
        .type           $__internal_25_$__cuda_sm70_votesync_ballot,@function
        .size           $__internal_25_$__cuda_sm70_votesync_ballot,(.L_x_2482 - $__internal_25_$__cuda_sm70_votesync_ballot)
$__internal_25_$__cuda_sm70_votesync_ballot:
[----:B------:R-:W-:Y:S01]  /*1e5e0*/  ISETP.NE.U32.AND P0, PT, R0, 0x1, PT ;  /* 0x000000010000780c */ /* 0x000fe20003f05070 */
[----:B------:R-:W-:-:S04]  /*1e5f0*/  IMAD.MOV.U32 R3, RZ, RZ, -0x1 ;  /* 0xffffffffff037424 */ /* 0x000fc800078e00ff */
[----:B------:R-:W-:Y:S08]  /*1e600*/  WARPSYNC R3 ;  /* 0x0000000300007348 */ /* 0x000ff00003800000 */
[----:B------:R-:W-:-:S04]  /*1e610*/  VOTE.ANY R0, PT, !P0 ;  /* 0x0000000000007806 */ /* 0x000fc800040e0100 */
[----:B------:R-:W-:Y:S01]  /*1e620*/  LOP3.LUT R0, R0, R3, RZ, 0xc0, !PT ;  /* 0x0000000300007212 */ /* 0x000fe200078ec0ff */
[----:B------:R-:W-:-:S04]  /*1e630*/  IMAD.MOV.U32 R3, RZ, RZ, 0x0 ;  /* 0x00000000ff037424 */ /* 0x000fc800078e00ff */
[----:B------:R-:W-:Y:S05]  /*1e640*/  RET.REL.NODEC R2 `(_ZN7cutlass13device_kernelIN5flash19enable_sm80_to_sm89INS1_16FlashAttnFwdSm80INS1_25CollectiveMainloopFwdSm80ILi8ELi1ELb0EN4cute5tupleIJNS5_1CILi128EEENS7_ILi64EEENS7_ILi192EEEEEELi192ENS_6half_tEfNS_4arch4Sm80ELb1ELb0ELb1ELb1ELb0ELb1ELb1ELb1EEENS1_21CollectiveEpilogueFwdINS6_IJS8_SA_S9_EEENS6_IJNS7_ILi1EEESI_SI_EEESC_SE_Li256ELb1ELb1ELb1ELb0EEENS1_36VarlenDynamicPersistentTileSchedulerILi128ELi64ELi256ELi256ELb1ELb1ELb0ELb1ELb1ELb1EEEEEEEEEvNT_6ParamsE) ;  /* 0xfffe19b002007950 */ /* 0x000fea0003c3ffff */
.L_x_1208:
        /* <DEDUP_REMOVED lines=11> */
.L_x_2482:


//--------------------- .text._ZN7cutlass13device_kernelIN5flash19enable_sm80_to_sm89INS1_16FlashAttnFwdSm80INS1_25CollectiveMainloopFwdSm80ILi8ELi2ELb1EN4cute5tupleIJNS5_1CILi128EEENS7_ILi96EEENS7_ILi192EEEEEELi192ENS_6half_tEfNS_4arch4Sm80ELb0ELb0ELb1ELb0ELb0ELb0ELb1ELb1EEENS1_21CollectiveEpilogueFwdINS6_IJS8_SA_S9_EEENS6_IJNS7_ILi1EEESI_SI_EEESC_SE_Li256ELb0ELb1ELb1ELb0EEENS1_19SingleTileSchedulerILb0ELb1ELb1ELi128EEEEEEEEEvNT_6ParamsE --------------------------
	.section	.text._ZN7cutlass13device_kernelIN5flash19enable_sm80_to_sm89INS1_16FlashAttnFwdSm80INS1_25CollectiveMainloopFwdSm80ILi8ELi2ELb1EN4cute5tupleIJNS5_1CILi128EEENS7_ILi96EEENS7_ILi192EEEEEELi192ENS_6half_tEfNS_4arch4Sm80ELb0ELb0ELb1ELb0ELb0ELb0ELb1ELb1EEENS1_21CollectiveEpilogueFwdINS6_IJS8_SA_S9_EEENS6_IJNS7_ILi1EEESI_SI_EEESC_SE_Li256ELb0ELb1ELb1ELb0EEENS1_19SingleTileSchedulerILb0ELb1ELb1ELi128EEEEEEEEEvNT_6ParamsE,"ax",@progbits
	.sectioninfo	@"SHI_REGISTERS=255"
	.align	128
.text._ZN7cutlass13device_kernelIN5flash19enable_sm80_to_sm89INS1_16FlashAttnFwdSm80INS1_25CollectiveMainloopFwdSm80ILi8ELi2ELb1EN4cute5tupleIJNS5_1CILi128EEENS7_ILi96EEENS7_ILi192EEEEEELi192ENS_6half_tEfNS_4arch4Sm80ELb0ELb0ELb1ELb0ELb0ELb0ELb1ELb1EEENS1_21CollectiveEpilogueFwdINS6_IJS8_SA_S9_EEENS6_IJNS7_ILi1EEESI_SI_EEESC_SE_Li256ELb0ELb1ELb1ELb0EEENS1_19SingleTileSchedulerILb0ELb1ELb1ELi128EEEEEEEEEvNT_6ParamsE:
        .type           _ZN7cutlass13device_kernelIN5flash19enable_sm80_to_sm89INS1_16FlashAttnFwdSm80INS1_25CollectiveMainloopFwdSm80ILi8ELi2ELb1EN4cute5tupleIJNS5_1CILi128EEENS7_ILi96EEENS7_ILi192EEEEEELi192ENS_6half_tEfNS_4arch4Sm80ELb0ELb0ELb1ELb0ELb0ELb0ELb1ELb1EEENS1_21CollectiveEpilogueFwdINS6_IJS8_SA_S9_EEENS6_IJNS7_ILi1EEESI_SI_EEESC_SE_Li256ELb0ELb1ELb1ELb0EEENS1_19SingleTileSchedulerILb0ELb1ELb1ELi128EEEEEEEEEvNT_6ParamsE,@function
        .size           _ZN7cutlass13device_kernelIN5flash19enable_sm80_to_sm89INS1_16FlashAttnFwdSm80INS1_25CollectiveMainloopFwdSm80ILi8ELi2ELb1EN4cute5tupleIJNS5_1CILi128EEENS7_ILi96EEENS7_ILi192EEEEEELi192ENS_6half_tEfNS_4arch4Sm80ELb0ELb0ELb1ELb0ELb0ELb0ELb1ELb1EEENS1_21CollectiveEpilogueFwdINS6_IJS8_SA_S9_EEENS6_IJNS7_ILi1EEESI_SI_EEESC_SE_Li256ELb0ELb1ELb1ELb0EEENS1_19SingleTileSchedulerILb0ELb1ELb1ELi128EEEEEEEEEvNT_6ParamsE,(.L_x_2487 - _ZN7cutlass13device_kernelIN5flash19enable_sm80_to_sm89INS1_16FlashAttnFwdSm80INS1_25CollectiveMainloopFwdSm80ILi8ELi2ELb1EN4cute5tupleIJNS5_1CILi128EEENS7_ILi96EEENS7_ILi192EEEEEELi192ENS_6half_tEfNS_4arch4Sm80ELb0ELb0ELb1ELb0ELb0ELb0ELb1ELb1EEENS1_21CollectiveEpilogueFwdINS6_IJS8_SA_S9_EEENS6_IJNS7_ILi1EEESI_SI_EEESC_SE_Li256ELb0ELb1ELb1ELb0EEENS1_19SingleTileSchedulerILb0ELb1ELb1ELi128EEEEEEEEEvNT_6ParamsE)
        .other          _ZN7cutlass13device_kernelIN5flash19enable_sm80_to_sm89INS1_16FlashAttnFwdSm80INS1_25CollectiveMainloopFwdSm80ILi8ELi2ELb1EN4cute5tupleIJNS5_1CILi128EEENS7_ILi96EEENS7_ILi192EEEEEELi192ENS_6half_tEfNS_4arch4Sm80ELb0ELb0ELb1ELb0ELb0ELb0ELb1ELb1EEENS1_21CollectiveEpilogueFwdINS6_IJS8_SA_S9_EEENS6_IJNS7_ILi1EEESI_SI_EEESC_SE_Li256ELb0ELb1ELb1ELb0EEENS1_19SingleTileSchedulerILb0ELb1ELb1ELi128EEEEEEEEEvNT_6ParamsE,@"STO_CUDA_ENTRY STV_DEFAULT"
_ZN7cutlass13device_kernelIN5flash19enable_sm80_to_sm89INS1_16FlashAttnFwdSm80INS1_25CollectiveMainloopFwdSm80ILi8ELi2ELb1EN4cute5tupleIJNS5_1CILi128EEENS7_ILi96EEENS7_ILi192EEEEEELi192ENS_6half_tEfNS_4arch4Sm80ELb0ELb0ELb1ELb0ELb0ELb0ELb1ELb1EEENS1_21CollectiveEpilogueFwdINS6_IJS8_SA_S9_EEENS6_IJNS7_ILi1EEESI_SI_EEESC_SE_Li256ELb0ELb1ELb1ELb0EEENS1_19SingleTileSchedulerILb0ELb1ELb1ELi128EEEEEEEEEvNT_6ParamsE:
        /* <DEDUP_REMOVED lines=18> */
.L_x_1209:
[----:B---3--:R-:W-:Y:S02]  /*0120*/  ULDC.64 UR4, c[0x0][0x550] ;  /* 0x0001540000047ab9 */ /* 0x008fe40000000a00 */
[----:B------:R-:W-:Y:S02]  /*0130*/  UISETP.NE.AND UP0, UPT, UR4, 0x1, UPT ;  /* 0x000000010400788c */ /* 0x000fe4000bf05270 */
[----:B------:R-:W-:-:S02]  /*0140*/  UIMAD.WIDE.U32 UR8, UR6, UR5, URZ ;  /* 0x00000005060872a5 */ /* 0x000fc4000f8e003f */
[----:B------:R-:W-:Y:S02]  /*0150*/  ULDC UR4, c[0x0][0x558] ;  /* 0x0001560000047ab9 */ /* 0x000fe40000000800 */
[----:B------:R-:W-:-:S05]  /*0160*/  UMOV UR11, UR6 ;  /* 0x00000006000b7c82 */ /* 0x000fca0008000000 */
[----:B------:R-:W-:-:S03]  /*0170*/  @UP0 USHF.R.U32.HI UR11, URZ, UR4, UR9 ;  /* 0x000000043f0b0299 */ /* 0x000fc60008011609 */
.L_x_1210:
        /* <DEDUP_REMOVED lines=49> */
.L_x_1211:
[----:B------:R-:W-:Y:S01]  /*0490*/  ULOP3.LUT UR10, UR6, 0xffff, URZ, 0xc0, !UPT ;  /* 0x0000ffff060a7892 */ /* 0x000fe2000f8ec03f */
[----:B------:R-:W-:Y:S01]  /*04a0*/  PLOP3.LUT P2, PT, PT, PT, PT, 0x80, 0x0 ;  /* 0x000000000000781c */ /* 0x000fe20003f4f070 */
[----:B------:R-:W-:Y:S01]  /*04b0*/  CS2R R16, SRZ ;  /* 0x0000000000107805 */ /* 0x000fe2000001ff00 */
        /* <DEDUP_REMOVED lines=16> */
[----:B------:R-:W-:Y:S01]  /*05c0*/  ULDC.64 UR12, c[0x0][0x118] ;  /* 0x00004600000c7ab9 */ /* 0x000fe20000000a00 */
        /* <DEDUP_REMOVED lines=41> */
[----:B------:R-:W-:-:S02]  /*0860*/  UMOV UR15, 0x60 ;  /* 0x00000060000f7882 */ /* 0x000fc40000000000 */
[----:B------:R-:W-:Y:S01]  /*0870*/  ISETP.NE.AND.EX P4, PT, RZ, c[0x0][0x344], PT, P4 ;  /* 0x0000d100ff007a0c */ /* 0x000fe20003f85340 */
[----:B------:R-:W-:Y:S02]  /*0880*/  ULDC.64 UR8, c[0x0][0x1e0] ;  /* 0x0000780000087ab9 */ /* 0x000fe40000000a00 */
[----:B------:R-:W-:Y:S02]  /*0890*/  ULDC.64 UR6, c[0x0][0x1b8] ;  /* 0x00006e0000067ab9 */ /* 0x000fe40000000a00 */
[----:B------:R-:W-:-:S08]  /*08a0*/  ULDC.64 UR4, c[0x0][0x208] ;  /* 0x0000820000047ab9 */ /* 0x000fd00000000a00 */
[----:B------:R-:W-:-:S04]  /*08b0*/  @P4 IMAD.MOV.U32 R0, RZ, RZ, 0x4 ;  /* 0x00000004ff004424 */ /* 0x000fc800078e00ff */
[----:B------:R-:W-:-:S05]  /*08c0*/  @P4 IMAD.WIDE R2, R34, R0, c[0x0][0x340] ;  /* 0x0000d00022024625 */ /* 0x000fca00078e0200 */
[----:B------:R2:W3:Y:S01]  /*08d0*/  @P4 LDG.E R16, [R2.64] ;  /* 0x0000000c02104981 */ /* 0x0004e2000c1e1900 */
[----:B------:R-:W-:Y:S01]  /*08e0*/  SHF.R.S32.HI R33, RZ, 0x1f, R160 ;  /* 0x0000001fff217819 */ /* 0x000fe200000114a0 */
[----:B------:R-:W-:Y:S01]  /*08f0*/  IMAD.MOV.U32 R11, RZ, RZ, c[0x0][0x2c4] ;  /* 0x0000b100ff0b7624 */ /* 0x000fe200078e00ff */
[----:B------:R-:W-:Y:S01]  /*0900*/  UIMAD.WIDE.U32 UR20, UR15, UR8, URZ ;  /* 0x000000080f1472a5 */ /* 0x000fe2000f8e003f */
[----:B------:R-:W-:Y:S01]  /*0910*/  SHF.R.S32.HI R19, RZ, 0x1f, R34 ;  /* 0x0000001fff137819 */ /* 0x000fe20000011422 */
[----:B------:R-:W-:Y:S01]  /*0920*/  USHF.R.S32.HI UR8, URZ, 0x1f, UR11 ;  /* 0x0000001f3f087899 */ /* 0x000fe2000801140b */
[-C--:B------:R-:W-:Y:S01]  /*0930*/  LEA.HI R32, R33, R160.reuse, RZ, 0x3 ;  /* 0x000000a021207211 */ /* 0x080fe200078f18ff */
[----:B------:R-:W-:Y:S01]  /*0940*/  UIMAD.WIDE.U32 UR18, UR15, UR4, URZ ;  /* 0x000000040f1272a5 */ /* 0x000fe2000f8e003f */
[C---:B------:R-:W-:Y:S01]  /*0950*/  ISETP.NE.AND P0, PT, R11.reuse, 0x1, PT ;  /* 0x000000010b00780c */ /* 0x040fe20003f05270 */
[----:B------:R-:W-:Y:S01]  /*0960*/  UIMAD UR16, UR8, UR6, URZ ;  /* 0x00000006081072a4 */ /* 0x000fe2000f8e023f */
[----:B------:R-:W-:Y:S01]  /*0970*/  LOP3.LUT R0, R32, 0xfffffff8, RZ, 0xc0, !PT ;  /* 0xfffffff820007812 */ /* 0x000fe200078ec0ff */
[----:B------:R-:W-:Y:S01]  /*0980*/  UIMAD.WIDE.U32 UR22, UR11, UR6, URZ ;  /* 0x000000060b1672a5 */ /* 0x000fe2000f8e003f */
[----:B------:R-:W-:Y:S01]  /*0990*/  SHF.R.S32.HI R13, RZ, 0x3, R32 ;  /* 0x00000003ff0d7819 */ /* 0x000fe20000011420 */
[----:B------:R-:W-:Y:S01]  /*09a0*/  IMAD R11, R11, c[0x0][0x168], RZ ;  /* 0x00005a000b0b7a24 */ /* 0x000fe200078e02ff */
[----:B------:R-:W-:Y:S01]  /*09b0*/  UIMAD UR6, UR11, UR7, UR16 ;  /* 0x000000070b0672a4 */ /* 0x000fe2000f8e0210 */
[----:B------:R-:W-:Y:S01]  /*09c0*/  IMAD.IADD R26, R160, 0x1, -R0 ;  /* 0x00000001a01a7824 */ /* 0x000fe200078e0a00 */
[-C--:B------:R-:W-:Y:S01]  /*09d0*/  LEA.HI R10, R33, R160.reuse, RZ, 0x4 ;  /* 0x000000a0210a7211 */ /* 0x080fe200078f20ff */
[--C-:B-1----:R-:W-:Y:S01]  /*09e0*/  IMAD R7, R8, 0x80, R13.reuse ;  /* 0x0000008008077824 */ /* 0x102fe200078e020d */
[----:B------:R-:W-:Y:S01]  /*09f0*/  UIADD3 UR6, UR23, UR6, URZ ;  /* 0x0000000617067290 */ /* 0x000fe2000fffe03f */
[--C-:B------:R-:W-:Y:S01]  /*0a00*/  IMAD R0, R26, 0x20, R13.reuse ;  /* 0x000000201a007824 */ /* 0x100fe200078e020d */
[----:B------:R-:W-:Y:S01]  /*0a10*/  SHF.R.S32.HI R9, RZ, 0x4, R10 ;  /* 0x00000004ff097819 */ /* 0x000fe2000001140a */
[----:B------:R-:W-:Y:S01]  /*0a20*/  UIMAD UR16, UR14, -0x60, UR15 ;  /* 0xffffffa00e1078a4 */ /* 0x000fe2000f8e020f */
[C---:B------:R-:W-:Y:S01]  /*0a30*/  IADD3 R5, R7.reuse, 0x20, RZ ;  /* 0x0000002007057810 */ /* 0x040fe20007ffe0ff */
[----:B------:R-:W-:Y:S01]  /*0a40*/  IMAD R8, R8, 0x80, R0 ;  /* 0x0000008008087824 */ /* 0x000fe200078e0200 */
[----:B------:R-:W-:Y:S01]  /*0a50*/  IADD3 R4, R7, 0x40, RZ ;  /* 0x0000004007047810 */ /* 0x000fe20007ffe0ff */
[----:B--2---:R-:W-:Y:S01]  /*0a60*/  IMAD.U32 R2, RZ, RZ, UR20 ;  /* 0x00000014ff027e24 */ /* 0x004fe2000f8e00ff */
[-C--:B------:R-:W-:Y:S01]  /*0a70*/  ISETP.GE.AND P5, PT, R5, R11.reuse, PT ;  /* 0x0000000b0500720c */ /* 0x080fe20003fa6270 */
[----:B------:R-:W-:Y:S01]  /*0a80*/  @P0 IMAD.HI.U32 R5, R8, c[0x0][0x2c8], RZ ;  /* 0x0000b20008050a27 */ /* 0x000fe200078e00ff */
[----:B------:R-:W-:Y:S01]  /*0a90*/  BAR.SYNC.DEFER_BLOCKING 0x0 ;  /* 0x0000000000007b1d */ /* 0x000fe20000010000 */
[----:B------:R-:W-:Y:S01]  /*0aa0*/  ISETP.GE.AND P1, PT, R4, R11, PT ;  /* 0x0000000b0400720c */ /* 0x000fe20003f26270 */
[----:B------:R-:W-:Y:S01]  /*0ab0*/  UIMAD UR9, UR15, UR9, URZ ;  /* 0x000000090f0972a4 */ /* 0x000fe2000f8e023f */
[----:B------:R-:W-:Y:S01]  /*0ac0*/  IMAD.MOV.U32 R31, RZ, RZ, R2 ;  /* 0x000000ffff1f7224 */ /* 0x000fe200078e0002 */
[----:B------:R-:W-:Y:S01]  /*0ad0*/  SHF.R.S32.HI R14, RZ, 0x1f, R13 ;  /* 0x0000001fff0e7819 */ /* 0x000fe2000001140d */
[----:B------:R-:W-:Y:S01]  /*0ae0*/  IMAD.U32 R2, RZ, RZ, UR18 ;  /* 0x00000012ff027e24 */ /* 0x000fe2000f8e00ff */
[----:B------:R-:W-:Y:S01]  /*0af0*/  UIADD3 UR9, UR21, UR9, URZ ;  /* 0x0000000915097290 */ /* 0x000fe2000fffe03f */
[----:B------:R-:W-:Y:S01]  /*0b00*/  IMAD.U32 R3, RZ, RZ, UR21 ;  /* 0x00000015ff037e24 */ /* 0x000fe2000f8e00ff */
[----:B------:R-:W-:Y:S01]  /*0b10*/  LEA.HI R112, R33, R160, RZ, 0x5 ;  /* 0x000000a021707211 */ /* 0x000fe200078f28ff */
[----:B------:R-:W-:-:S02]  /*0b20*/  IMAD.U32 R3, RZ, RZ, UR19 ;  /* 0x00000013ff037e24 */ /* 0x000fc4000f8e00ff */
[----:B------:R-:W-:Y:S02]  /*0b30*/  IMAD.MOV.U32 R36, RZ, RZ, R2 ;  /* 0x000000ffff247224 */ /* 0x000fe400078e0002 */
[----:B------:R-:W-:Y:S02]  /*0b40*/  IMAD.U32 R3, RZ, RZ, UR23 ;  /* 0x00000017ff037e24 */ /* 0x000fe4000f8e00ff */
[----:B------:R-:W-:Y:S01]  /*0b50*/  IMAD.MOV.U32 R0, RZ, RZ, R8 ;  /* 0x000000ffff007224 */ /* 0x000fe200078e0008 */
[----:B------:R-:W-:Y:S01]  /*0b60*/  @P0 SHF.R.U32.HI R0, RZ, c[0x0][0x2cc], R5 ;  /* 0x0000b300ff000a19 */ /* 0x000fe20000011605 */
[----:B------:R-:W-:Y:S01]  /*0b70*/  IMAD.U32 R2, RZ, RZ, UR22 ;  /* 0x00000016ff027e24 */ /* 0x000fe2000f8e00ff */
[----:B------:R-:W-:Y:S01]  /*0b80*/  ISETP.GE.AND P0, PT, R7, R11, PT ;  /* 0x0000000b0700720c */ /* 0x000fe20003f06270 */
[----:B------:R-:W-:Y:S01]  /*0b90*/  IMAD.U32 R3, RZ, RZ, UR6 ;  /* 0x00000006ff037e24 */ /* 0x000fe2000f8e00ff */
[----:B------:R-:W-:Y:S01]  /*0ba0*/  SHF.R.S32.HI R6, RZ, 0x1f, R0 ;  /* 0x0000001fff067819 */ /* 0x000fe20000011400 */
[----:B------:R-:W-:Y:S01]  /*0bb0*/  IMAD R4, R19, c[0x0][0x1c0], RZ ;  /* 0x0000700013047a24 */ /* 0x000fe200078e02ff */
[----:B------:R-:W-:Y:S01]  /*0bc0*/  IADD3 R7, R7, 0x60, RZ ;  /* 0x0000006007077810 */ /* 0x000fe20007ffe0ff */
[----:B------:R-:W-:Y:S01]  /*0bd0*/  IMAD.WIDE.U32 R2, R34, c[0x0][0x1c0], R2 ;  /* 0x0000700022027a25 */ /* 0x000fe200078e0002 */
[----:B------:R-:W-:-:S02]  /*0be0*/  ULDC.64 UR6, c[0x0][0x1e8] ;  /* 0x00007a0000067ab9 */ /* 0x000fc40000000a00 */
[----:B------:R-:W-:Y:S01]  /*0bf0*/  ISETP.GE.AND P2, PT, R7, R11, PT ;  /* 0x0000000b0700720c */ /* 0x000fe20003f46270 */
[----:B------:R-:W-:Y:S01]  /*0c00*/  IMAD R4, R34, c[0x0][0x1c4], R4 ;  /* 0x0000710022047a24 */ /* 0x000fe200078e0204 */
[----:B------:R-:W-:Y:S01]  /*0c10*/  LEA.HI R7, R10, R9, RZ, 0x1 ;  /* 0x000000090a077211 */ /* 0x000fe200078f08ff */
[----:B------:R-:W-:Y:S01]  /*0c20*/  IMAD R6, R6, c[0x0][0x1b0], RZ ;  /* 0x00006c0006067a24 */ /* 0x000fe200078e02ff */
[----:B------:R-:W-:Y:S01]  /*0c30*/  LOP3.LUT R10, R10, 0xfffffff0, RZ, 0xc0, !PT ;  /* 0xfffffff00a0a7812 */ /* 0x000fe200078ec0ff */
[----:B------:R-:W-:Y:S01]  /*0c40*/  IMAD.IADD R5, R3, 0x1, R4 ;  /* 0x0000000103057824 */ /* 0x000fe200078e0204 */
[----:B------:R-:W-:Y:S01]  /*0c50*/  LOP3.LUT R7, R7, 0xfffffffe, RZ, 0xc0, !PT ;  /* 0xfffffffe07077812 */ /* 0x000fe200078ec0ff */
[----:B------:R-:W-:Y:S01]  /*0c60*/  IMAD.MOV.U32 R4, RZ, RZ, R2 ;  /* 0x000000ffff047224 */ /* 0x000fe200078e0002 */
[----:B------:R-:W-:Y:S01]  /*0c70*/  UIMAD UR6, UR8, UR6, URZ ;  /* 0x00000006080672a4 */ /* 0x000fe2000f8e023f */
[C---:B------:R-:W-:Y:S02]  /*0c80*/  IMAD R6, R0.reuse, c[0x0][0x1b4], R6 ;  /* 0x00006d0000067a24 */ /* 0x040fe400078e0206 */
[----:B------:R-:W-:Y:S01]  /*0c90*/  IMAD.WIDE.U32 R4, R0, c[0x0][0x1b0], R4 ;  /* 0x00006c0000047a25 */ /* 0x000fe200078e0004 */
[----:B------:R-:W-:-:S03]  /*0ca0*/  UIMAD UR6, UR11, UR7, UR6 ;  /* 0x000000070b0672a4 */ /* 0x000fc6000f8e0206 */
[----:B------:R-:W-:Y:S02]  /*0cb0*/  IMAD.MOV R0, RZ, RZ, -R0 ;  /* 0x000000ffff007224 */ /* 0x000fe400078e0a00 */
[----:B------:R-:W-:Y:S02]  /*0cc0*/  IMAD.SHL.U32 R3, R13, 0x40, RZ ;  /* 0x000000400d037824 */ /* 0x000fe400078e00ff */
[----:B------:R-:W-:Y:S02]  /*0cd0*/  IMAD R0, R0, c[0x0][0x2c4], R8 ;  /* 0x0000b10000007a24 */ /* 0x000fe400078e0208 */
[----:B------:R-:W-:Y:S01]  /*0ce0*/  IMAD.SHL.U32 R2, R26, 0x8, RZ ;  /* 0x000000081a027824 */ /* 0x000fe200078e00ff */
[----:B------:R-:W-:Y:S01]  /*0cf0*/  LOP3.LUT R3, R3, 0x1c0, RZ, 0xc0, !PT ;  /* 0x000001c003037812 */ /* 0x000fe200078ec0ff */
[----:B------:R-:W-:Y:S01]  /*0d00*/  IMAD.IADD R5, R5, 0x1, R6 ;  /* 0x0000000105057824 */ /* 0x000fe200078e0206 */
[----:B------:R-:W-:Y:S01]  /*0d10*/  SHF.R.S32.HI R6, RZ, 0x1f, R0 ;  /* 0x0000001fff067819 */ /* 0x000fe20000011400 */
[----:B------:R-:W-:Y:S01]  /*0d20*/  IMAD.IADD R30, R9, 0x1, -R7 ;  /* 0x00000001091e7824 */ /* 0x000fe200078e0a07 */
[----:B------:R-:W-:Y:S01]  /*0d30*/  SHF.R.U32.HI R7, RZ, 0x3, R3 ;  /* 0x00000003ff077819 */ /* 0x000fe20000011603 */
[----:B------:R-:W-:Y:S01]  /*0d40*/  IMAD R11, R14, c[0x0][0x1e0], RZ ;  /* 0x000078000e0b7a24 */ /* 0x000fe200078e02ff */
[----:B------:R-:W-:Y:S01]  /*0d50*/  LOP3.LUT R3, R3, 0x38, R2, 0xf8, !PT ;  /* 0x0000003803037812 */ /* 0x000fe200078ef802 */
[----:B------:R-:W-:Y:S01]  /*0d60*/  IMAD R6, R6, c[0x0][0x1a8], RZ ;  /* 0x00006a0006067a24 */ /* 0x000fe200078e02ff */
[----:B------:R-:W-:Y:S01]  /*0d70*/  IADD3 R28, R2, 0x40, RZ ;  /* 0x00000040021c7810 */ /* 0x000fe20007ffe0ff */
[----:B------:R-:W-:Y:S01]  /*0d80*/  IMAD.WIDE.U32 R4, R0, c[0x0][0x1a8], R4 ;  /* 0x00006a0000047a25 */ /* 0x000fe200078e0004 */
[----:B------:R-:W-:-:S02]  /*0d90*/  LOP3.LUT R15, R3, R7, RZ, 0x3c, !PT ;  /* 0x00000007030f7212 */ /* 0x000fc400078e3cff */
[----:B------:R-:W-:Y:S01]  /*0da0*/  SHF.R.S32.HI R3, RZ, 0x1f, R2 ;  /* 0x0000001fff037819 */ /* 0x000fe20000011402 */
[----:B------:R-:W-:Y:S01]  /*0db0*/  IMAD R12, R0, c[0x0][0x1ac], R6 ;  /* 0x00006b00000c7a24 */ /* 0x000fe200078e0206 */
[----:B------:R-:W-:Y:S01]  /*0dc0*/  LEA R18, P3, R4, c[0x0][0x160], 0x1 ;  /* 0x0000580004127a11 */ /* 0x000fe200078608ff */
[----:B------:R-:W-:Y:S01]  /*0dd0*/  IMAD.U32 R7, RZ, RZ, UR16 ;  /* 0x00000010ff077e24 */ /* 0x000fe2000f8e00ff */
[C---:B------:R-:W-:Y:S01]  /*0de0*/  IADD3 R29, R2.reuse, 0x80, RZ ;  /* 0x00000080021d7810 */ /* 0x040fe20007ffe0ff */
[C---:B------:R-:W-:Y:S01]  /*0df0*/  IMAD R11, R13.reuse, c[0x0][0x1e4], R11 ;  /* 0x000079000d0b7a24 */ /* 0x040fe200078e020b */
[----:B------:R-:W-:Y:S01]  /*0e00*/  ISETP.GE.AND P6, PT, R2, c[0x0][0x198], PT ;  /* 0x0000660002007a0c */ /* 0x000fe20003fc6270 */
[----:B------:R-:W-:Y:S01]  /*0e10*/  IMAD.WIDE.U32 R8, R13, c[0x0][0x1e0], R2 ;  /* 0x000078000d087a25 */ /* 0x000fe200078e0002 */
[----:B------:R-:W-:-:S03]  /*0e20*/  IADD3 R22, R7, c[0x0][0x1d0], -R13 ;  /* 0x0000740007167a10 */ /* 0x000fc60007ffe80d */
[----:B------:R-:W-:Y:S02]  /*0e30*/  IMAD R6, R14, c[0x0][0x208], RZ ;  /* 0x000082000e067a24 */ /* 0x000fe400078e02ff */
[----:B------:R-:W-:Y:S01]  /*0e40*/  IMAD.IADD R5, R5, 0x1, R12 ;  /* 0x0000000105057824 */ /* 0x000fe200078e020c */
[----:B------:R-:W-:Y:S01]  /*0e50*/  LEA.HI R12, R33, R160, RZ, 0x6 ;  /* 0x000000a0210c7211 */ /* 0x000fe200078f30ff */
[----:B------:R-:W-:Y:S02]  /*0e60*/  IMAD.IADD R0, R160, 0x1, -R10 ;  /* 0x00000001a0007824 */ /* 0x000fe400078e0a0a */
[----:B------:R-:W-:Y:S01]  /*0e70*/  IMAD.IADD R9, R9, 0x1, R11 ;  /* 0x0000000109097824 */ /* 0x000fe200078e020b */
[----:B------:R-:W-:Y:S01]  /*0e80*/  LEA.HI.X R17, R4, c[0x0][0x164], R5, 0x1, P3 ;  /* 0x0000590004117a11 */ /* 0x000fe200018f0c05 */
[C---:B------:R-:W-:Y:S01]  /*0e90*/  IMAD R7, R13.reuse, c[0x0][0x20c], R6 ;  /* 0x000083000d077a24 */ /* 0x040fe200078e0206 */
[----:B------:R-:W-:Y:S01]  /*0ea0*/  SHF.R.S32.HI R5, RZ, 0x1f, R0 ;  /* 0x0000001fff057819 */ /* 0x000fe20000011400 */
[----:B------:R-:W-:Y:S01]  /*0eb0*/  IMAD.WIDE.U32 R10, R13, c[0x0][0x208], R2 ;  /* 0x000082000d0a7a25 */ /* 0x000fe200078e0002 */
[----:B------:R-:W-:Y:S01]  /*0ec0*/  SHFL.IDX PT, R6, R18, RZ, 0x181f ;  /* 0x00181fff12067589 */ /* 0x000fe200000e0000 */
[----:B------:R-:W-:-:S02]  /*0ed0*/  ISETP.GE.AND P3, PT, R28, c[0x0][0x198], PT ;  /* 0x000066001c007a0c */ /* 0x000fc40003f66270 */
[----:B------:R-:W-:Y:S01]  /*0ee0*/  IMAD.IADD R11, R11, 0x1, R7 ;  /* 0x000000010b0b7824 */ /* 0x000fe200078e0207 */
[----:B------:R-:W-:Y:S01]  /*0ef0*/  LEA.HI R27, R5, R0, RZ, 0x3 ;  /* 0x00000000051b7211 */ /* 0x000fe200078f18ff */
[----:B------:R-:W1:Y:S01]  /*0f00*/  SHFL.IDX PT, R7, R17, RZ, 0x181f ;  /* 0x00181fff11077589 */ /* 0x000e6200000e0000 */
[----:B------:R-:W-:Y:S02]  /*0f10*/  IMAD.U32 R4, RZ, RZ, UR11 ;  /* 0x0000000bff047e24 */ /* 0x000fe4000f8e00ff */
[----:B------:R-:W-:Y:S01]  /*0f20*/  LOP3.LUT R5, R27, 0xfffffff8, RZ, 0xc0, !PT ;  /* 0xfffffff81b057812 */ /* 0x000fe200078ec0ff */
[----:B------:R-:W-:Y:S02]  /*0f30*/  IMAD.SHL.U32 R12, R12, 0x8, RZ ;  /* 0x000000080c0c7824 */ /* 0x000fe400078e00ff */
[----:B------:R-:W-:-:S03]  /*0f40*/  IMAD.WIDE.U32 R8, R4, c[0x0][0x1e8], R8 ;  /* 0x00007a0004087a25 */ /* 0x000fc600078e0008 */
[----:B------:R-:W-:Y:S01]  /*0f50*/  LOP3.LUT R35, R15, 0xfffffe00, R12, 0xf8, !PT ;  /* 0xfffffe000f237812 */ /* 0x000fe200078ef80c */
[----:B------:R-:W-:Y:S01]  /*0f60*/  IMAD.IADD R23, R0, 0x1, -R5 ;  /* 0x0000000100177824 */ /* 0x000fe200078e0a05 */
[----:B------:R-:W-:Y:S01]  /*0f70*/  IADD3 R21, R9, UR6, RZ ;  /* 0x0000000609157c10 */ /* 0x000fe2000fffe0ff */
[----:B------:R-:W-:Y:S01]  /*0f80*/  IMAD.U32 R0, RZ, RZ, UR11 ;  /* 0x0000000bff007e24 */ /* 0x000fe2000f8e00ff */
[----:B------:R-:W-:Y:S01]  /*0f90*/  SHFL.IDX PT, R9, R17, 0x1, 0x181f ;  /* 0x00381f0011097f89 */ /* 0x000fe200000e0000 */
[----:B------:R-:W-:Y:S01]  /*0fa0*/  IMAD.MOV.U32 R20, RZ, RZ, R8 ;  /* 0x000000ffff147224 */ /* 0x000fe200078e0008 */
[----:B------:R-:W-:Y:S01]  /*0fb0*/  @!P0 SHF.R.S32.HI R8, RZ, 0x1f, R28 ;  /* 0x0000001fff088819 */ /* 0x000fe2000001141c */
[----:B------:R-:W-:Y:S01]  /*0fc0*/  IMAD.WIDE.U32 R24, R0, c[0x0][0x210], R10 ;  /* 0x0000840000187a25 */ /* 0x000fe200078e000a */
[----:B------:R-:W-:Y:S01]  /*0fd0*/  @!P0 SHF.R.S32.HI R0, RZ, 0x1f, R29 ;  /* 0x0000001fff008819 */ /* 0x000fe2000001141d */
[----:B------:R-:W-:Y:S01]  /*0fe0*/  ULDC.64 UR6, c[0x0][0x210] ;  /* 0x0000840000067ab9 */ /* 0x000fe20000000a00 */
[----:B------:R-:W-:Y:S01]  /*0ff0*/  @!P0 LEA.HI R8, R8, R28, RZ, 0x3 ;  /* 0x0000001c08088211 */ /* 0x000fe200078f18ff */
[----:B------:R-:W-:Y:S01]  /*1000*/  IMAD.SHL.U32 R37, R35, 0x2, RZ ;  /* 0x0000000223257824 */ /* 0x000fe200078e00ff */
[----:B------:R-:W-:Y:S01]  /*1010*/  @!P0 LEA.HI R0, R0, R29, RZ, 0x3 ;  /* 0x0000001d00008211 */ /* 0x000fe200078f18ff */
[----:B------:R-:W-:Y:S01]  /*1020*/  UIMAD UR8, UR8, UR6, URZ ;  /* 0x00000006080872a4 */ /* 0x000fe2000f8e023f */
[----:B------:R-:W-:Y:S01]  /*1030*/  @!P0 LOP3.LUT R14, R8, 0xfffffff8, RZ, 0xc0, !PT ;  /* 0xfffffff8080e8812 */ /* 0x000fe200078ec0ff */
[----:B------:R-:W-:Y:S01]  /*1040*/  UIADD3 UR6, UR14, -0x1, URZ ;  /* 0xffffffff0e067890 */ /* 0x000fe2000fffe03f */
[----:B------:R-:W-:Y:S01]  /*1050*/  @!P0 LOP3.LUT R0, R0, 0xfffffff8, RZ, 0xc0, !PT ;  /* 0xfffffff800008812 */ /* 0x000fe200078ec0ff */
[----:B------:R-:W2:Y:S01]  /*1060*/  SHFL.IDX PT, R8, R18, 0x1, 0x181f ;  /* 0x00381f0012087f89 */ /* 0x000ea200000e0000 */
[----:B------:R-:W-:Y:S01]  /*1070*/  UIMAD UR8, UR11, UR7, UR8 ;  /* 0x000000070b0872a4 */ /* 0x000fe2000f8e0208 */
[--C-:B-1----:R-:W-:Y:S01]  /*1080*/  @!P0 IMAD.WIDE R14, R14, 0x2, R6.reuse ;  /* 0x000000020e0e8825 */ /* 0x102fe200078e0206 */
[----:B------:R-:W-:Y:S01]  /*1090*/  USHF.R.S32.HI UR7, URZ, 0x1f, UR6 ;  /* 0x0000001f3f077899 */ /* 0x000fe20008011406 */
[----:B------:R1:W-:Y:S01]  /*10a0*/  STL [R1+0x30], R35 ;  /* 0x0000302301007387 */ /* 0x0003e20000100800 */
[----:B------:R-:W-:Y:S01]  /*10b0*/  UIMAD UR17, UR9, UR6, URZ ;  /* 0x00000006091172a4 */ /* 0x000fe2000f8e023f */
[----:B------:R-:W-:Y:S01]  /*10c0*/  @!P0 IMAD.WIDE R12, R0, 0x2, R6 ;  /* 0x00000002000c8825 */ /* 0x000fe200078e0206 */
[----:B------:R-:W-:Y:S01]  /*10d0*/  @!P5 SHF.R.S32.HI R0, RZ, 0x1f, R29 ;  /* 0x0000001fff00d819 */ /* 0x000fe2000001141d */
[----:B------:R-:W-:Y:S01]  /*10e0*/  STL [R1], R37 ;  /* 0x0000002501007387 */ /* 0x000fe20000100800 */
[----:B------:R-:W-:-:S02]  /*10f0*/  UIMAD UR17, UR7, UR20, UR17 ;  /* 0x00000014071172a4 */ /* 0x000fc4000f8e0211 */
[----:B------:R-:W-:Y:S01]  /*1100*/  UISETP.GT.AND UP0, UPT, UR6, UR10, UPT ;  /* 0x0000000a0600728c */ /* 0x000fe2000bf04270 */
[----:B-1----:R-:W-:Y:S01]  /*1110*/  IMAD.MOV.U32 R35, RZ, RZ, c[0x0][0x1e4] ;  /* 0x00007900ff237624 */ /* 0x002fe200078e00ff */
[--C-:B---3--:R-:W-:Y:S01]  /*1120*/  @P4 SHF.R.S32.HI R5, RZ, 0x1f, R16.reuse ;  /* 0x0000001fff054819 */ /* 0x108fe20000011410 */
[----:B------:R-:W-:Y:S02]  /*1130*/  @P4 IMAD.MOV.U32 R4, RZ, RZ, R16 ;  /* 0x000000ffff044224 */ /* 0x000fe400078e0010 */
[----:B------:R-:W-:Y:S02]  /*1140*/  @!P4 IMAD.MOV.U32 R4, RZ, RZ, R34 ;  /* 0x000000ffff04c224 */ /* 0x000fe400078e0022 */
[----:B------:R-:W-:Y:S01]  /*1150*/  @!P4 IMAD.MOV.U32 R5, RZ, RZ, R19 ;  /* 0x000000ffff05c224 */ /* 0x000fe200078e0013 */
[----:B------:R-:W-:Y:S01]  /*1160*/  @!P0 LEA R10, P4, R2, R6, 0x1 ;  /* 0x00000006020a8211 */ /* 0x000fe200078808ff */
[----:B------:R-:W-:Y:S01]  /*1170*/  IMAD.WIDE.U32 R20, R4, c[0x0][0x1f0], R20 ;  /* 0x00007c0004147a25 */ /* 0x000fe200078e0014 */
[----:B------:R-:W-:Y:S02]  /*1180*/  SHFL.IDX PT, R6, R18, 0x2, 0x181f ;  /* 0x00581f0012067f89 */ /* 0x000fe400000e0000 */
[----:B------:R-:W-:Y:S01]  /*1190*/  @!P0 LEA.HI.X R11, R2, R7, R3, 0x1, P4 ;  /* 0x00000007020b8211 */ /* 0x000fe200020f0c03 */
[----:B------:R-:W-:Y:S01]  /*11a0*/  IMAD.MOV.U32 R40, RZ, RZ, R20 ;  /* 0x000000ffff287224 */ /* 0x000fe200078e0014 */
[----:B------:R-:W-:Y:S01]  /*11b0*/  ISETP.GE.AND P4, PT, R29, c[0x0][0x198], PT ;  /* 0x000066001d007a0c */ /* 0x000fe20003f86270 */
[----:B------:R-:W1:Y:S01]  /*11c0*/  SHFL.IDX PT, R7, R17, 0x2, 0x181f ;  /* 0x00581f0011077f89 */ /* 0x000e6200000e0000 */
[----:B------:R-:W-:-:S03]  /*11d0*/  IMAD.MOV.U32 R34, RZ, RZ, c[0x0][0x1e0] ;  /* 0x00007800ff227624 */ /* 0x000fc600078e00ff */
[----:B------:R3:W-:Y:S04]  /*11e0*/  @!P0 LDGSTS.E.BYPASS.LTC128B.128 [R37+0x100], [R10.64], !P6 ;  /* 0x001000000a258fae */ /* 0x0007e8000f101d4c */
[----:B------:R4:W-:Y:S04]  /*11f0*/  @!P0 LDGSTS.E.BYPASS.LTC128B.128 [R37+0x4100], [R14.64], !P3 ;  /* 0x041000000e258fae */ /* 0x0009e8000d901d4c */
[----:B------:R5:W-:Y:S04]  /*1200*/  @!P0 LDGSTS.E.BYPASS.LTC128B.128 [R37+0x8100], [R12.64], !P4 ;  /* 0x081000000c258fae */ /* 0x000be8000e101d4c */
[----:B------:R-:W-:Y:S01]  /*1210*/  STL.64 [R1+0x28], R20 ;  /* 0x0000281401007387 */ /* 0x000fe20000100a00 */
[----:B---3--:R-:W-:-:S02]  /*1220*/  @!P5 SHF.R.S32.HI R10, RZ, 0x1f, R28 ;  /* 0x0000001fff0ad819 */ /* 0x008fc4000001141c */
[----:B------:R-:W-:Y:S02]  /*1230*/  @!P1 SHF.R.S32.HI R11, RZ, 0x1f, R28 ;  /* 0x0000001fff0b9819 */ /* 0x000fe4000001141c */
[-C--:B-----5:R-:W-:Y:S02]  /*1240*/  @!P5 LEA.HI R12, R10, R28.reuse, RZ, 0x3 ;  /* 0x0000001c0a0cd211 */ /* 0x0a0fe400078f18ff */
[----:B------:R-:W-:Y:S02]  /*1250*/  @!P1 SHF.R.S32.HI R13, RZ, 0x1f, R29 ;  /* 0x0000001fff0d9819 */ /* 0x000fe4000001141d */
[-C--:B------:R-:W-:Y:S02]  /*1260*/  @!P5 LEA.HI R10, R0, R29.reuse, RZ, 0x3 ;  /* 0x0000001d000ad211 */ /* 0x080fe400078f18ff */
[----:B------:R-:W-:Y:S02]  /*1270*/  @!P1 LEA.HI R0, R11, R28, RZ, 0x3 ;  /* 0x0000001c0b009211 */ /* 0x000fe400078f18ff */
[----:B------:R-:W-:-:S02]  /*1280*/  @!P1 LEA.HI R11, R13, R29, RZ, 0x3 ;  /* 0x0000001d0d0b9211 */ /* 0x000fc400078f18ff */
[----:B----4-:R-:W-:Y:S02]  /*1290*/  @!P5 LOP3.LUT R14, R10, 0xfffffff8, RZ, 0xc0, !PT ;  /* 0xfffffff80a0ed812 */ /* 0x010fe400078ec0ff */
[----:B------:R3:W4:Y:S01]  /*12a0*/  SHFL.IDX PT, R10, R18, 0x3, 0x181f ;  /* 0x00781f00120a7f89 */ /* 0x00072200000e0000 */
[----:B------:R-:W-:Y:S02]  /*12b0*/  @!P5 LOP3.LUT R16, R12, 0xfffffff8, RZ, 0xc0, !PT ;  /* 0xfffffff80c10d812 */ /* 0x000fe400078ec0ff */
[----:B------:R-:W-:Y:S01]  /*12c0*/  @!P1 LOP3.LUT R0, R0, 0xfffffff8, RZ, 0xc0, !PT ;  /* 0xfffffff800009812 */ /* 0x000fe200078ec0ff */
[----:B--2---:R-:W-:Y:S01]  /*12d0*/  @!P5 IMAD.WIDE R14, R14, 0x2, R8 ;  /* 0x000000020e0ed825 */ /* 0x004fe200078e0208 */
[----:B------:R-:W-:-:S04]  /*12e0*/  @!P5 LEA R12, P0, R2, R8, 0x1 ;  /* 0x00000008020cd211 */ /* 0x000fc800078008ff */
[----:B------:R-:W-:-:S05]  /*12f0*/  @!P5 LEA.HI.X R13, R2, R9, R3, 0x1, P0 ;  /* 0x00000009020dd211 */ /* 0x000fca00000f0c03 */
[----:B------:R2:W-:Y:S01]  /*1300*/  @!P5 LDGSTS.E.BYPASS.LTC128B.128 [R37+0x1100], [R12.64], !P6 ;  /* 0x011000000c25dfae */ /* 0x0005e2000f101d4c */
[----:B---3--:R-:W-:-:S03]  /*1310*/  @!P1 LOP3.LUT R18, R11, 0xfffffff8, RZ, 0xc0, !PT ;  /* 0xfffffff80b129812 */ /* 0x008fc600078ec0ff */
[----:B------:R3:W5:Y:S02]  /*1320*/  SHFL.IDX PT, R11, R17, 0x3, 0x181f ;  /* 0x00781f00110b7f89 */ /* 0x00076400000e0000 */
[----:B-1----:R-:W-:Y:S01]  /*1330*/  @!P1 IMAD.WIDE R18, R18, 0x2, R6 ;  /* 0x0000000212129825 */ /* 0x002fe200078e0206 */
[----:B--2---:R-:W-:-:S03]  /*1340*/  IADD3 R13, R25, UR8, RZ ;  /* 0x00000008190d7c10 */ /* 0x004fc6000fffe0ff */
[----:B------:R-:W-:Y:S01]  /*1350*/  IMAD.MOV.U32 R12, RZ, RZ, R24 ;  /* 0x000000ffff0c7224 */ /* 0x000fe200078e0018 */
[----:B------:R-:W-:-:S04]  /*1360*/  UIMAD UR8, UR15, UR5, URZ ;  /* 0x000000050f0872a4 */ /* 0x000fc8000f8e023f */
[----:B------:R-:W-:Y:S01]  /*1370*/  UIADD3 UR8, UR19, UR8, URZ ;  /* 0x0000000813087290 */ /* 0x000fe2000fffe03f */
[----:B---3--:R-:W-:-:S03]  /*1380*/  @!P5 IMAD.WIDE R16, R16, 0x2, R8 ;  /* 0x000000021010d825 */ /* 0x008fc600078e0208 */
[----:B------:R-:W-:Y:S01]  /*1390*/  UIMAD UR15, UR8, UR6, URZ ;  /* 0x00000006080f72a4 */ /* 0x000fe2000f8e023f */
[----:B------:R-:W-:Y:S01]  /*13a0*/  @!P1 IMAD.WIDE R8, R0, 0x2, R6 ;  /* 0x0000000200089825 */ /* 0x000fe200078e0206 */
[C---:B------:R-:W-:Y:S01]  /*13b0*/  @!P1 LEA R6, P0, R2.reuse, R6, 0x1 ;  /* 0x0000000602069211 */ /* 0x040fe200078008ff */
[----:B------:R1:W-:Y:S01]  /*13c0*/  @!P5 LDGSTS.E.BYPASS.LTC128B.128 [R37+0x5100], [R16.64], !P3 ;  /* 0x051000001025dfae */ /* 0x0003e2000d901d4c */
[----:B------:R-:W-:Y:S01]  /*13d0*/  UIMAD UR15, UR7, UR18, UR15 ;  /* 0x00000012070f72a4 */ /* 0x000fe2000f8e020f */
[C---:B------:R-:W-:Y:S01]  /*13e0*/  IMAD R0, R5.reuse, c[0x0][0x1f0], RZ ;  /* 0x00007c0005007a24 */ /* 0x040fe200078e02ff */
[----:B------:R-:W-:Y:S01]  /*13f0*/  @!P1 LEA.HI.X R7, R2, R7, R3, 0x1, P0 ;  /* 0x0000000702079211 */ /* 0x000fe200000f0c03 */
[----:B------:R2:W-:Y:S01]  /*1400*/  @!P5 LDGSTS.E.BYPASS.LTC128B.128 [R37+0x9100], [R14.64], !P4 ;  /* 0x091000000e25dfae */ /* 0x0005e2000e101d4c */
[----:B------:R-:W-:Y:S01]  /*1410*/  ISETP.GE.AND P5, PT, R22, 0x21, PT ;  /* 0x000000211600780c */ /* 0x000fe20003fa6270 */
[----:B------:R-:W-:Y:S02]  /*1420*/  IMAD R0, R4, c[0x0][0x1f4], R0 ;  /* 0x00007d0004007a24 */ /* 0x000fe400078e0200 */
[----:B------:R4:W-:Y:S01]  /*1430*/  @!P1 LDGSTS.E.BYPASS.LTC128B.128 [R37+0x2100], [R6.64], !P6 ;  /* 0x0210000006259fae */ /* 0x0009e2000f101d4c */
[----:B------:R-:W-:-:S02]  /*1440*/  IMAD R5, R5, c[0x0][0x218], RZ ;  /* 0x0000860005057a24 */ /* 0x000fc400078e02ff */
[----:B------:R-:W-:Y:S01]  /*1450*/  IMAD.IADD R41, R21, 0x1, R0 ;  /* 0x0000000115297824 */ /* 0x000fe200078e0200 */
[----:B------:R3:W-:Y:S01]  /*1460*/  @!P1 LDGSTS.E.BYPASS.LTC128B.128 [R37+0x6100], [R8.64], !P3 ;  /* 0x0610000008259fae */ /* 0x0007e2000d901d4c */
[C---:B------:R-:W-:Y:S02]  /*1470*/  IMAD R5, R4.reuse, c[0x0][0x21c], R5 ;  /* 0x0000870004057a24 */ /* 0x040fe400078e0205 */
[----:B------:R-:W-:Y:S01]  /*1480*/  IMAD.WIDE.U32 R20, R4, c[0x0][0x218], R12 ;  /* 0x0000860004147a25 */ /* 0x000fe200078e000c */
[----:B------:R2:W-:Y:S01]  /*1490*/  @!P1 LDGSTS.E.BYPASS.LTC128B.128 [R37+0xa100], [R18.64], !P4 ;  /* 0x0a10000012259fae */ /* 0x0005e2000e101d4c */
[----:B------:R-:W-:Y:S02]  /*14a0*/  ISETP.GE.AND P1, PT, R22, 0x41, PT ;  /* 0x000000411600780c */ /* 0x000fe40003f26270 */
[----:B------:R-:W-:Y:S01]  /*14b0*/  IMAD.IADD R39, R21, 0x1, R5 ;  /* 0x0000000115277824 */ /* 0x000fe200078e0205 */
[----:B------:R2:W-:Y:S01]  /*14c0*/  STL.64 [R1+0x10], R40 ;  /* 0x0000102801007387 */ /* 0x0005e20000100a00 */
[----:B------:R-:W-:-:S03]  /*14d0*/  IMAD.MOV.U32 R38, RZ, RZ, R20 ;  /* 0x000000ffff267224 */ /* 0x000fc600078e0014 */
[----:B------:R2:W-:Y:S01]  /*14e0*/  STL.64 [R1+0x20], R20 ;  /* 0x0000201401007387 */ /* 0x0005e20000100a00 */
[----:B-1----:R-:W-:-:S03]  /*14f0*/  IMAD.WIDE.U32 R16, R34, 0x40, RZ ;  /* 0x0000004022107825 */ /* 0x002fc600078e00ff */
[----:B------:R1:W-:Y:S01]  /*1500*/  STL.64 [R1+0x18], R38 ;  /* 0x0000182601007387 */ /* 0x0003e20000100a00 */
[----:B----4-:R-:W-:-:S04]  /*1510*/  @!P2 LEA R6, P0, R2, R10, 0x1 ;  /* 0x0000000a0206a211 */ /* 0x010fc800078008ff */
[----:B-----5:R-:W-:Y:S02]  /*1520*/  @!P2 LEA.HI.X R7, R2, R11, R3, 0x1, P0 ;  /* 0x0000000b0207a211 */ /* 0x020fe400000f0c03 */
[----:B---3--:R-:W-:Y:S02]  /*1530*/  @!P2 SHF.R.S32.HI R8, RZ, 0x1f, R28 ;  /* 0x0000001fff08a819 */ /* 0x008fe4000001141c */
[----:B------:R-:W-:Y:S01]  /*1540*/  @!P2 SHF.R.S32.HI R3, RZ, 0x1f, R29 ;  /* 0x0000001fff03a819 */ /* 0x000fe2000001141d */
[----:B------:R3:W-:Y:S01]  /*1550*/  @!P2 LDGSTS.E.BYPASS.LTC128B.128 [R37+0x3100], [R6.64], !P6 ;  /* 0x031000000625afae */ /* 0x0007e2000f101d4c */
[----:B------:R-:W-:Y:S01]  /*1560*/  ISETP.GE.AND P6, PT, R22, 0x1, PT ;  /* 0x000000011600780c */ /* 0x000fe20003fc6270 */
[----:B--2---:R-:W-:Y:S01]  /*1570*/  IMAD.SHL.U32 R19, R35, 0x40, RZ ;  /* 0x0000004023137824 */ /* 0x004fe200078e00ff */
[----:B------:R-:W-:-:S04]  /*1580*/  @!P2 LEA.HI R8, R8, R28, RZ, 0x3 ;  /* 0x0000001c0808a211 */ /* 0x000fc800078f18ff */
[----:B------:R-:W-:Y:S01]  /*1590*/  @!P2 LOP3.LUT R8, R8, 0xfffffff8, RZ, 0xc0, !PT ;  /* 0xfffffff80808a812 */ /* 0x000fe200078ec0ff */
[----:B---3--:R-:W-:-:S05]  /*15a0*/  IMAD.WIDE.U32 R6, R31, UR6, R40 ;  /* 0x000000061f067c25 */ /* 0x008fca000f8e0028 */
[----:B------:R-:W-:Y:S01]  /*15b0*/  IADD3 R0, R7, UR17, RZ ;  /* 0x0000001107007c10 */ /* 0x000fe2000fffe0ff */
[----:B------:R-:W-:Y:S01]  /*15c0*/  UMOV UR17, 0x6 ;  /* 0x0000000600117882 */ /* 0x000fe20000000000 */
[C---:B------:R-:W-:Y:S01]  /*15d0*/  @P6 LEA R14, P0, R6.reuse, c[0x0][0x1c8], 0x1 ;  /* 0x00007200060e6a11 */ /* 0x040fe200078008ff */
[----:B------:R-:W-:Y:S01]  /*15e0*/  USHF.L.U64.HI UR17, UR4, UR17, UR5 ;  /* 0x0000001104117299 */ /* 0x000fe20008010205 */
[----:B------:R-:W-:Y:S02]  /*15f0*/  @!P2 LEA.HI R7, R3, R29, RZ, 0x3 ;  /* 0x0000001d0307a211 */ /* 0x000fe400078f18ff */
[----:B------:R-:W-:Y:S02]  /*1600*/  @P6 LEA.HI.X R15, R6, c[0x0][0x1cc], R0, 0x1, P0 ;  /* 0x00007300060f6a11 */ /* 0x000fe400000f0c00 */
[----:B------:R-:W-:Y:S02]  /*1610*/  @P5 LEA R3, P0, R34, R6, 0x5 ;  /* 0x0000000622035211 */ /* 0x000fe400078028ff */
[----:B------:R-:W-:-:S02]  /*1620*/  @!P2 LOP3.LUT R9, R7, 0xfffffff8, RZ, 0xc0, !PT ;  /* 0xfffffff80709a812 */ /* 0x000fc400078ec0ff */
[----:B------:R-:W-:Y:S02]  /*1630*/  @P5 LEA.HI.X R18, R34, R0, R35, 0x5, P0 ;  /* 0x0000000022125211 */ /* 0x000fe400000f2c23 */
[----:B------:R-:W-:Y:S01]  /*1640*/  @P1 IADD3 R16, P0, R6, R16, RZ ;  /* 0x0000001006101210 */ /* 0x000fe20007f1e0ff */
[----:B------:R-:W-:-:S03]  /*1650*/  @!P2 IMAD.WIDE R6, R8, 0x2, R10 ;  /* 0x000000020806a825 */ /* 0x000fc600078e020a */
[----:B------:R-:W-:Y:S01]  /*1660*/  @P1 IADD3.X R17, R0, R17, R19, P0, !PT ;  /* 0x0000001100111210 */ /* 0x000fe200007fe413 */
[----:B------:R-:W-:Y:S01]  /*1670*/  @!P2 IMAD.WIDE R10, R9, 0x2, R10 ;  /* 0x00000002090aa825 */ /* 0x000fe200078e020a */
[----:B------:R2:W-:Y:S01]  /*1680*/  @!P2 LDGSTS.E.BYPASS.LTC128B.128 [R37+0x7100], [R6.64], !P3 ;  /* 0x071000000625afae */ /* 0x0005e2000d901d4c */
[----:B------:R-:W-:Y:S02]  /*1690*/  ISETP.GE.AND P3, PT, R28, c[0x0][0x1d4], PT ;  /* 0x000075001c007a0c */ /* 0x000fe40003f66270 */
[----:B------:R-:W-:Y:S01]  /*16a0*/  @P5 LEA R8, P0, R3, c[0x0][0x1c8], 0x1 ;  /* 0x0000720003085a11 */ /* 0x000fe200078008ff */
[----:B------:R3:W-:Y:S01]  /*16b0*/  @!P2 LDGSTS.E.BYPASS.LTC128B.128 [R37+0xb100], [R10.64], !P4 ;  /* 0x0b1000000a25afae */ /* 0x0007e2000e101d4c */
[----:B------:R-:W-:Y:S01]  /*16c0*/  ISETP.GE.AND P4, PT, R2, c[0x0][0x1d4], PT ;  /* 0x0000750002007a0c */ /* 0x000fe20003f86270 */
[----:B------:R-:W-:Y:S01]  /*16d0*/  IMAD.SHL.U32 R0, R23, 0x40, RZ ;  /* 0x0000004017007824 */ /* 0x000fe200078e00ff */
[----:B------:R-:W-:Y:S01]  /*16e0*/  ISETP.GE.AND P2, PT, R29, c[0x0][0x1d4], PT ;  /* 0x000075001d007a0c */ /* 0x000fe20003f46270 */
[----:B------:R-:W0:Y:S01]  /*16f0*/  LDGDEPBAR ;  /* 0x00000000000079af */ /* 0x000e220000000000 */
[----:B------:R-:W-:Y:S01]  /*1700*/  @P5 LEA.HI.X R9, R3, c[0x0][0x1cc], R18, 0x1, P0 ;  /* 0x0000730003095a11 */ /* 0x000fe200000f0c12 */
[----:B------:R-:W-:Y:S01]  /*1710*/  IMAD.SHL.U32 R3, R30, 0x8, RZ ;  /* 0x000000081e037824 */ /* 0x000fe200078e00ff */
[----:B------:R-:W-:-:S02]  /*1720*/  @P1 LEA R4, P0, R16, c[0x0][0x1c8], 0x1 ;  /* 0x0000720010041a11 */ /* 0x000fc400078008ff */
[----:B------:R-:W-:Y:S02]  /*1730*/  LOP3.LUT R0, R0, 0x1c0, RZ, 0xc0, !PT ;  /* 0x000001c000007812 */ /* 0x000fe400078ec0ff */
[----:B------:R-:W-:-:S03]  /*1740*/  @P1 LEA.HI.X R5, R16, c[0x0][0x1cc], R17, 0x1, P0 ;  /* 0x0000730010051a11 */ /* 0x000fc600000f0c11 */
[----:B------:R4:W-:Y:S04]  /*1750*/  @P6 LDGSTS.E.BYPASS.LTC128B.128 [R37+0x12100], [R14.64], !P4 ;  /* 0x121000000e256fae */ /* 0x0009e8000e101d4c */
[----:B------:R4:W-:Y:S04]  /*1760*/  @P6 LDGSTS.E.BYPASS.LTC128B.128 [R37+0x15100], [R14.64+0x80], !P3 ;  /* 0x151000800e256fae */ /* 0x0009e8000d901d4c */
[----:B------:R4:W-:Y:S01]  /*1770*/  @P6 LDGSTS.E.BYPASS.LTC128B.128 [R37+0x18100], [R14.64+0x100], !P2 ;  /* 0x181001000e256fae */ /* 0x0009e2000d101d4c */
[----:B--2---:R-:W-:Y:S01]  /*1780*/  IMAD.WIDE.U32 R6, R36, UR6, R38 ;  /* 0x0000000624067c25 */ /* 0x004fe2000f8e0026 */
[----:B------:R-:W-:-:S02]  /*1790*/  ISETP.GE.AND P6, PT, R2, c[0x0][0x1d4], PT ;  /* 0x0000750002007a0c */ /* 0x000fc40003fc6270 */
[----:B------:R2:W-:Y:S01]  /*17a0*/  @P5 LDGSTS.E.BYPASS.LTC128B.128 [R37+0x13100], [R8.64], !P4 ;  /* 0x1310000008255fae */ /* 0x0005e2000e101d4c */
[----:B---3--:R-:W-:Y:S01]  /*17b0*/  LOP3.LUT R11, R0, 0x8, R3, 0xf8, !PT ;  /* 0x00000008000b7812 */ /* 0x008fe200078ef803 */
[----:B------:R-:W-:Y:S01]  /*17c0*/  IMAD.SHL.U32 R2, R27, 0x40, RZ ;  /* 0x000000401b027824 */ /* 0x000fe200078e00ff */
[----:B------:R-:W-:Y:S01]  /*17d0*/  SHF.R.U32.HI R3, RZ, 0x3, R0 ;  /* 0x00000003ff037819 */ /* 0x000fe20000011600 */
[----:B------:R2:W-:Y:S01]  /*17e0*/  @P5 LDGSTS.E.BYPASS.LTC128B.128 [R37+0x16100], [R8.64+0x80], !P3 ;  /* 0x1610008008255fae */ /* 0x0005e2000d901d4c */
[----:B------:R-:W-:Y:S01]  /*17f0*/  IADD3 R0, R7, UR15, RZ ;  /* 0x0000000f07007c10 */ /* 0x000fe2000fffe0ff */
[----:B------:R-:W-:Y:S01]  /*1800*/  USHF.L.U32 UR15, UR4, 0x6, URZ ;  /* 0x00000006040f7899 */ /* 0x000fe2000800063f */
[C---:B------:R-:W-:Y:S01]  /*1810*/  LEA R10, P0, R6.reuse, c[0x0][0x1f8], 0x1 ;  /* 0x00007e00060a7a11 */ /* 0x040fe200078008ff */
[----:B------:R2:W-:Y:S01]  /*1820*/  @P5 LDGSTS.E.BYPASS.LTC128B.128 [R37+0x19100], [R8.64+0x100], !P2 ;  /* 0x1910010008255fae */ /* 0x0005e2000d101d4c */
[----:B------:R-:W-:Y:S02]  /*1830*/  LOP3.LUT R3, R11, R3, RZ, 0x3c, !PT ;  /* 0x000000030b037212 */ /* 0x000fe400078e3cff */
[----:B------:R-:W-:Y:S01]  /*1840*/  LEA.HI.X R11, R6, c[0x0][0x1fc], R0, 0x1, P0 ;  /* 0x00007f00060b7a11 */ /* 0x000fe200000f0c00 */
[----:B------:R3:W-:Y:S01]  /*1850*/  @P1 LDGSTS.E.BYPASS.LTC128B.128 [R37+0x14100], [R4.64], !P4 ;  /* 0x1410000004251fae */ /* 0x0007e2000e101d4c */
[----:B------:R-:W-:Y:S01]  /*1860*/  IMAD.U32 R0, RZ, RZ, UR15 ;  /* 0x0000000fff007e24 */ /* 0x000fe2000f8e00ff */
[----:B------:R-:W-:-:S02]  /*1870*/  LOP3.LUT R2, R3, 0xfffffe00, R2, 0xf8, !PT ;  /* 0xfffffe0003027812 */ /* 0x000fc400078ef802 */
[----:B------:R3:W-:Y:S01]  /*1880*/  @P1 LDGSTS.E.BYPASS.LTC128B.128 [R37+0x17100], [R4.64+0x80], !P3 ;  /* 0x1710008004251fae */ /* 0x0007e2000d901d4c */
[----:B------:R-:W-:-:S03]  /*1890*/  ISETP.GE.AND P5, PT, R28, c[0x0][0x1d4], PT ;  /* 0x000075001c007a0c */ /* 0x000fc60003fa6270 */
[----:B------:R3:W-:Y:S01]  /*18a0*/  @P1 LDGSTS.E.BYPASS.LTC128B.128 [R37+0x1a100], [R4.64+0x100], !P2 ;  /* 0x1a10010004251fae */ /* 0x0007e2000d101d4c */
[C-C-:B------:R-:W-:Y:S01]  /*18b0*/  IADD3 R12, P1, P0, R0.reuse, 0x80, R10.reuse ;  /* 0x00000080000c7810 */ /* 0x140fe2000783e00a */
[----:B----4-:R-:W-:Y:S02]  /*18c0*/  IMAD.MOV.U32 R14, RZ, RZ, 0x20 ;  /* 0x00000020ff0e7424 */ /* 0x010fe400078e00ff */
[----:B------:R-:W0:Y:S01]  /*18d0*/  LDGDEPBAR ;  /* 0x00000000000079af */ /* 0x000e220000000000 */
[----:B------:R-:W-:Y:S02]  /*18e0*/  IADD3.X R13, RZ, UR17, R11, P1, P0 ;  /* 0x00000011ff0d7c10 */ /* 0x000fe40008fe040b */
[----:B--2---:R-:W-:Y:S01]  /*18f0*/  IADD3 R8, P1, P0, R0, 0x100, R10 ;  /* 0x0000010000087810 */ /* 0x004fe2000783e00a */
[----:B------:R-:W-:-:S03]  /*1900*/  IMAD.SHL.U32 R0, R112, 0x20, RZ ;  /* 0x0000002070007824 */ /* 0x000fc600078e00ff */
[----:B------:R-:W-:Y:S02]  /*1910*/  IADD3.X R9, RZ, UR17, R11, P1, P0 ;  /* 0x00000011ff097c10 */ /* 0x000fe40008fe040b */
[----:B------:R-:W-:Y:S02]  /*1920*/  LOP3.LUT R3, R0, 0x7ffffc00, RZ, 0xc0, !PT ;  /* 0x7ffffc0000037812 */ /* 0x000fe400078ec0ff */
[----:B------:R-:W-:Y:S02]  /*1930*/  LOP3.LUT P0, RZ, R23, 0x2, RZ, 0xc0, !PT ;  /* 0x0000000217ff7812 */ /* 0x000fe4000780c0ff */
[----:B------:R-:W-:Y:S01]  /*1940*/  IADD3 R6, P1, R10, UR15, RZ ;  /* 0x0000000f0a067c10 */ /* 0x000fe2000ff3e0ff */
[----:B------:R-:W-:Y:S01]  /*1950*/  IMAD.IADD R3, R2, 0x1, R3 ;  /* 0x0000000102037824 */ /* 0x000fe200078e0203 */
[----:B------:R-:W-:-:S04]  /*1960*/  DEPBAR.LE SB0, 0x1 ;  /* 0x000080400000791a */ /* 0x000fc80000000000 */
[----:B---3--:R-:W-:Y:S01]  /*1970*/  IMAD.MOV.U32 R4, RZ, RZ, 0x10 ;  /* 0x00000010ff047424 */ /* 0x008fe200078e00ff */
[----:B------:R-:W-:Y:S01]  /*1980*/  IADD3.X R7, R11, UR17, RZ, P1, !PT ;  /* 0x000000110b077c10 */ /* 0x000fe20008ffe4ff */
[----:B------:R-:W-:Y:S01]  /*1990*/  IMAD.SHL.U32 R220, R3, 0x2, RZ ;  /* 0x0000000203dc7824 */ /* 0x000fe200078e00ff */
[----:B------:R-:W-:Y:S01]  /*19a0*/  BAR.SYNC.DEFER_BLOCKING 0x0 ;  /* 0x0000000000007b1d */ /* 0x000fe20000010000 */
[----:B------:R-:W-:Y:S02]  /*19b0*/  LOP3.LUT P1, RZ, R23, 0x4, RZ, 0xc0, !PT ;  /* 0x0000000417ff7812 */ /* 0x000fe4000782c0ff */
[----:B------:R-:W-:Y:S02]  /*19c0*/  SEL R0, R4, 0xfffffff0, !P0 ;  /* 0xfffffff004007807 */ /* 0x000fe40004000000 */
[----:B------:R-:W-:Y:S01]  /*19d0*/  LEA R228, R3, 0x100, 0x1 ;  /* 0x0000010003e47811 */ /* 0x000fe200078e08ff */
[----:B------:R-:W-:Y:S01]  /*19e0*/  IMAD.SHL.U32 R3, R26, 0x40, RZ ;  /* 0x000000401a037824 */ /* 0x000fe200078e00ff */
[----:B------:R-:W-:Y:S01]  /*19f0*/  IADD3 R4, P0, R6, UR15, RZ ;  /* 0x0000000f06047c10 */ /* 0x000fe2000ff1e0ff */
[----:B------:R-:W-:Y:S01]  /*1a00*/  IMAD.SHL.U32 R243, R0, 0x2, RZ ;  /* 0x0000000200f37824 */ /* 0x000fe200078e00ff */
[----:B------:R-:W-:-:S02]  /*1a10*/  SEL R0, R14, 0xffffffe0, !P1 ;  /* 0xffffffe00e007807 */ /* 0x000fc40004800000 */
[----:B------:R-:W-:Y:S01]  /*1a20*/  IADD3.X R5, R7, UR17, RZ, P0, !PT ;  /* 0x0000001107057c10 */ /* 0x000fe200087fe4ff */
[----:B------:R-:W-:Y:S01]  /*1a30*/  IMAD.IADD R224, R228, 0x1, R243 ;  /* 0x00000001e4e07824 */ /* 0x000fe200078e02f3 */
[----:B------:R-:W-:Y:S01]  /*1a40*/  ISETP.LT.OR P0, PT, R22, 0x1, P6 ;  /* 0x000000011600780c */ /* 0x000fe20003701670 */
[----:B------:R-:W-:Y:S01]  /*1a50*/  IMAD R228, R0, 0x2, R228 ;  /* 0x0000000200e47824 */ /* 0x000fe200078e02e4 */
[----:B------:R-:W-:Y:S01]  /*1a60*/  ISETP.LT.OR P1, PT, R22, 0x1, P5 ;  /* 0x000000011600780c */ /* 0x000fe20002f21670 */
[----:B------:R-:W-:Y:S01]  /*1a70*/  IMAD R232, R0, 0x2, R224 ;  /* 0x0000000200e87824 */ /* 0x000fe200078e02e0 */
[----:B------:R-:W-:-:S04]  /*1a80*/  LOP3.LUT R3, R3, 0x1c0, RZ, 0xc0, !PT ;  /* 0x000001c003037812 */ /* 0x000fc800078ec0ff */
[----:B------:R-:W-:Y:S01]  /*1a90*/  SHF.R.U32.HI R240, RZ, 0x3, R3 ;  /* 0x00000003fff07819 */ /* 0x000fe20000011603 */
[----:B------:R1:W2:Y:S04]  /*1aa0*/  LDSM.16.M88.4 R152, [R220+0x100] ;  /* 0x00010000dc98783b */ /* 0x0002a80000000200 */
[----:B------:R1:W3:Y:S04]  /*1ab0*/  LDSM.16.M88.4 R200, [R220+0x4100] ;  /* 0x00410000dcc8783b */ /* 0x0002e80000000200 */
[----:B------:R1:W4:Y:S04]  /*1ac0*/  LDSM.16.M88.4 R156, [R224] ;  /* 0x00000000e09c783b */ /* 0x0003280000000200 */
[----:B------:R1:W1:Y:S04]  /*1ad0*/  LDSM.16.M88.4 R208, [R224+0x4000] ;  /* 0x00400000e0d0783b */ /* 0x0002680000000200 */
[----:B------:R1:W1:Y:S04]  /*1ae0*/  LDSM.16.M88.4 R184, [R228] ;  /* 0x00000000e4b8783b */ /* 0x0002680000000200 */
[----:B------:R1:W1:Y:S04]  /*1af0*/  LDSM.16.M88.4 R212, [R228+0x4000] ;  /* 0x00400000e4d4783b */ /* 0x0002680000000200 */
[----:B------:R1:W1:Y:S04]  /*1b00*/  LDSM.16.M88.4 R196, [R232] ;  /* 0x00000000e8c4783b */ /* 0x0002680000000200 */
[----:B------:R1:W1:Y:S04]  /*1b10*/  LDSM.16.M88.4 R216, [R232+0x4000] ;  /* 0x00400000e8d8783b */ /* 0x0002680000000200 */
[----:B------:R-:W1:Y:S04]  /*1b20*/  LDSM.16.M88.4 R220, [R220+0x8100] ;  /* 0x00810000dcdc783b */ /* 0x000e680000000200 */
[----:B------:R-:W1:Y:S04]  /*1b30*/  LDSM.16.M88.4 R224, [R224+0x8000] ;  /* 0x00800000e0e0783b */ /* 0x000e680000000200 */
[----:B------:R-:W1:Y:S04]  /*1b40*/  LDSM.16.M88.4 R228, [R228+0x8000] ;  /* 0x00800000e4e4783b */ /* 0x000e680000000200 */
[----:B------:R-:W1:Y:S04]  /*1b50*/  LDSM.16.M88.4 R232, [R232+0x8000] ;  /* 0x00800000e8e8783b */ /* 0x000e680000000200 */
[----:B------:R-:W-:Y:S06]  /*1b60*/  BAR.SYNC.DEFER_BLOCKING 0x0 ;  /* 0x0000000000007b1d */ /* 0x000fec0000010000 */
[----:B------:R-:W-:Y:S01]  /*1b70*/  @!PT LDS RZ, [RZ] ;  /* 0x00000000fffff984 */ /* 0x000fe20000000800 */
[----:B------:R-:W-:Y:S01]  /*1b80*/  @!PT LDS RZ, [RZ] ;  /* 0x00000000fffff984 */ /* 0x000fe20000000800 */
[----:B------:R-:W-:Y:S01]  /*1b90*/  @!PT LDS RZ, [RZ] ;  /* 0x00000000fffff984 */ /* 0x000fe20000000800 */
[----:B------:R1:W-:Y:S01]  /*1ba0*/  LDGSTS.E.BYPASS.LTC128B.128 [R37+0x100], [R10.64], !P0 ;  /* 0x001000000a257fae */ /* 0x0003e2000c101d4c */
[----:B------:R-:W-:-:S03]  /*1bb0*/  ISETP.GE.AND P0, PT, R29, c[0x0][0x1d4], PT ;  /* 0x000075001d007a0c */ /* 0x000fc60003f06270 */
[----:B------:R1:W-:Y:S01]  /*1bc0*/  LDGSTS.E.BYPASS.LTC128B.128 [R37+0x3100], [R10.64+0x80], !P1 ;  /* 0x031000800a257fae */ /* 0x0003e2000c901d4c */
[----:B------:R-:W-:-:S13]  /*1bd0*/  ISETP.LT.OR P1, PT, R22, 0x1, P0 ;  /* 0x000000011600780c */ /* 0x000fda0000721670 */
[----:B------:R1:W-:Y:S01]  /*1be0*/  LDGSTS.E.BYPASS.LTC128B.128 [R37+0x6100], [R10.64+0x100], !P1 ;  /* 0x061001000a257fae */ /* 0x0003e2000c901d4c */
[C---:B------:R-:W-:Y:S02]  /*1bf0*/  ISETP.LT.OR P1, PT, R22.reuse, 0x21, P6 ;  /* 0x000000211600780c */ /* 0x040fe40003721670 */
[----:B------:R-:W-:-:S11]  /*1c00*/  ISETP.LT.OR P6, PT, R22, 0x41, P6 ;  /* 0x000000411600780c */ /* 0x000fd600037c1670 */
[----:B------:R1:W-:Y:S01]  /*1c10*/  LDGSTS.E.BYPASS.LTC128B.128 [R37+0x1100], [R6.64], !P1 ;  /* 0x0110000006257fae */ /* 0x0003e2000c901d4c */
[C---:B------:R-:W-:Y:S02]  /*1c20*/  ISETP.LT.OR P1, PT, R22.reuse, 0x21, P5 ;  /* 0x000000211600780c */ /* 0x040fe40002f21670 */
[----:B------:R-:W-:-:S11]  /*1c30*/  ISETP.LT.OR P5, PT, R22, 0x41, P5 ;  /* 0x000000411600780c */ /* 0x000fd60002fa1670 */
[----:B------:R1:W-:Y:S01]  /*1c40*/  LDGSTS.E.BYPASS.LTC128B.128 [R37+0x4100], [R12.64], !P1 ;  /* 0x041000000c257fae */ /* 0x0003e2000c901d4c */
[C---:B------:R-:W-:Y:S02]  /*1c50*/  ISETP.LT.OR P1, PT, R22.reuse, 0x21, P0 ;  /* 0x000000211600780c */ /* 0x040fe40000721670 */
[----:B------:R-:W-:-:S11]  /*1c60*/  ISETP.LT.OR P0, PT, R22, 0x41, P0 ;  /* 0x000000411600780c */ /* 0x000fd60000701670 */
[----:B------:R1:W-:Y:S01]  /*1c70*/  LDGSTS.E.BYPASS.LTC128B.128 [R37+0x7100], [R8.64], !P1 ;  /* 0x0710000008257fae */ /* 0x0003e2000c901d4c */
[----:B------:R-:W-:-:S03]  /*1c80*/  LOP3.LUT P1, RZ, R26, 0x4, RZ, 0xc0, !PT ;  /* 0x000000041aff7812 */ /* 0x000fc6000782c0ff */
[----:B------:R5:W-:Y:S04]  /*1c90*/  LDGSTS.E.BYPASS.LTC128B.128 [R37+0x2100], [R4.64], !P6 ;  /* 0x0210000004257fae */ /* 0x000be8000f101d4c */
[----:B------:R5:W-:Y:S01]  /*1ca0*/  LDGSTS.E.BYPASS.LTC128B.128 [R37+0x5100], [R4.64+0x80], !P5 ;  /* 0x0510008004257fae */ /* 0x000be2000e901d4c */
[----:B------:R-:W-:-:S03]  /*1cb0*/  PLOP3.LUT P5, PT, PT, PT, UP0, 0x40, 0x0 ;  /* 0x000000000000781c */ /* 0x000fc60003fae808 */
[----:B------:R5:W-:Y:S01]  /*1cc0*/  LDGSTS.E.BYPASS.LTC128B.128 [R37+0x8100], [R4.64+0x100], !P0 ;  /* 0x0810010004257fae */ /* 0x000be2000c101d4c */
[----:B------:R-:W-:-:S03]  /*1cd0*/  LOP3.LUT P0, RZ, R26, 0x2, RZ, 0xc0, !PT ;  /* 0x000000021aff7812 */ /* 0x000fc6000780c0ff */
[----:B------:R-:W0:Y:S01]  /*1ce0*/  LDGDEPBAR ;  /* 0x00000000000079af */ /* 0x000e220000000000 */
[----:B-----5:R-:W-:-:S04]  /*1cf0*/  LOP3.LUT R4, R3, 0x8, R32, 0xf8, !PT ;  /* 0x0000000803047812 */ /* 0x020fc800078ef820 */
[----:B------:R-:W-:-:S05]  /*1d00*/  LOP3.LUT R240, R4, R240, RZ, 0x3c, !PT ;  /* 0x000000f004f07212 */ /* 0x000fca00078e3cff */
[----:B------:R-:W-:Y:S01]  /*1d10*/  IMAD R240, R30, 0x200, R240 ;  /* 0x000002001ef07824 */ /* 0x000fe200078e02f0 */
[----:B------:R-:W-:Y:S05]  /*1d20*/  @P5 BRA `(.L_x_1213) ;  /* 0x000001b000005947 */ /* 0x000fea0003800000 */
[----:B-1234-:R-:W-:Y:S01]  /*1d30*/  UIADD3 UR5, UR14, -0x2, URZ ;  /* 0xfffffffe0e057890 */ /* 0x01efe2000fffe03f */
[C---:B------:R-:W-:Y:S01]  /*1d40*/  IMAD.SHL.U32 R8, R34.reuse, 0x40, RZ ;  /* 0x0000004022087824 */ /* 0x040fe200078e00ff */
[----:B------:R-:W-:Y:S02]  /*1d50*/  SHF.L.U64.HI R9, R34, 0x6, R35 ;  /* 0x0000000622097819 */ /* 0x000fe40000010223 */
[----:B------:R-:W-:Y:S02]  /*1d60*/  USHF.R.S32.HI UR4, URZ, 0x1f, UR5 ;  /* 0x0000001f3f047899 */ /* 0x000fe40008011405 */
[----:B------:R-:W-:Y:S01]  /*1d70*/  UIMAD UR9, UR9, UR5, URZ ;  /* 0x00000005090972a4 */ /* 0x000fe2000f8e023f */
[----:B------:R-:W-:-:S03]  /*1d80*/  IMAD.WIDE.U32 R6, R31, UR5, R40 ;  /* 0x000000051f067c25 */ /* 0x000fc6000f8e0028 */
[----:B------:R-:W-:Y:S02]  /*1d90*/  UIMAD UR4, UR4, UR20, UR9 ;  /* 0x00000014040472a4 */ /* 0x000fe4000f8e0209 */
[----:B------:R-:W-:-:S04]  /*1da0*/  LEA R4, P5, R6, c[0x0][0x1c8], 0x1 ;  /* 0x0000720006047a11 */ /* 0x000fc800078a08ff */
[----:B------:R-:W-:-:S04]  /*1db0*/  IADD3 R3, R7, UR4, RZ ;  /* 0x0000000407037c10 */ /* 0x000fc8000fffe0ff */
[----:B------:R-:W-:Y:S02]  /*1dc0*/  LEA.HI.X R5, R6, c[0x0][0x1cc], R3, 0x1, P5 ;  /* 0x0000730006057a11 */ /* 0x000fe400028f0c03 */
[----:B------:R-:W-:-:S03]  /*1dd0*/  IADD3 R12, P6, P5, R8, 0x80, R4 ;  /* 0x00000080080c7810 */ /* 0x000fc60007dde004 */
[----:B------:R1:W-:Y:S01]  /*1de0*/  LDGSTS.E.BYPASS.LTC128B.128 [R37+0x1b100], [R4.64], !P4 ;  /* 0x1b10000004257fae */ /* 0x0003e2000e101d4c */
[C-C-:B------:R-:W-:Y:S02]  /*1df0*/  IADD3.X R13, R9.reuse, RZ, R5.reuse, P6, P5 ;  /* 0x000000ff090d7210 */ /* 0x140fe400037ea405 */
[C---:B------:R-:W-:Y:S01]  /*1e00*/  IADD3 R10, P6, P5, R8.reuse, 0x100, R4 ;  /* 0x00000100080a7810 */ /* 0x040fe20007dde004 */
[----:B------:R1:W-:Y:S03]  /*1e10*/  LDGSTS.E.BYPASS.LTC128B.128 [R37+0x1e100], [R4.64+0x80], !P3 ;  /* 0x1e10008004257fae */ /* 0x0003e6000d901d4c */
[----:B------:R-:W-:Y:S01]  /*1e20*/  IADD3.X R11, R9, RZ, R5, P6, P5 ;  /* 0x000000ff090b7210 */ /* 0x000fe200037ea405 */
[----:B------:R1:W-:Y:S01]  /*1e30*/  LDGSTS.E.BYPASS.LTC128B.128 [R37+0x21100], [R4.64+0x100], !P2 ;  /* 0x2110010004257fae */ /* 0x0003e2000d101d4c */
[----:B------:R-:W-:-:S04]  /*1e40*/  IADD3 R6, P6, R8, R4, RZ ;  /* 0x0000000408067210 */ /* 0x000fc80007fde0ff */
[----:B------:R-:W-:Y:S01]  /*1e50*/  IADD3 R8, P5, R6, R8, RZ ;  /* 0x0000000806087210 */ /* 0x000fe20007fbe0ff */
[----:B------:R-:W-:-:S04]  /*1e60*/  IMAD.X R7, R9, 0x1, R5, P6 ;  /* 0x0000000109077824 */ /* 0x000fc800030e0605 */
[----:B------:R-:W-:Y:S01]  /*1e70*/  IMAD.X R9, R7, 0x1, R9, P5 ;  /* 0x0000000107097824 */ /* 0x000fe200028e0609 */
[----:B------:R1:W-:Y:S04]  /*1e80*/  LDGSTS.E.BYPASS.LTC128B.128 [R37+0x1c100], [R6.64], !P4 ;  /* 0x1c10000006257fae */ /* 0x0003e8000e101d4c */
[----:B------:R1:W-:Y:S04]  /*1e90*/  LDGSTS.E.BYPASS.LTC128B.128 [R37+0x1f100], [R12.64], !P3 ;  /* 0x1f1000000c257fae */ /* 0x0003e8000d901d4c */
[----:B------:R1:W-:Y:S04]  /*1ea0*/  LDGSTS.E.BYPASS.LTC128B.128 [R37+0x22100], [R10.64], !P2 ;  /* 0x221000000a257fae */ /* 0x0003e8000d101d4c */
[----:B------:R1:W-:Y:S04]  /*1eb0*/  LDGSTS.E.BYPASS.LTC128B.128 [R37+0x1d100], [R8.64], !P4 ;  /* 0x1d10000008257fae */ /* 0x0003e8000e101d4c */
[----:B------:R1:W-:Y:S04]  /*1ec0*/  LDGSTS.E.BYPASS.LTC128B.128 [R37+0x20100], [R8.64+0x80], !P3 ;  /* 0x2010008008257fae */ /* 0x0003e8000d901d4c */
[----:B------:R1:W-:Y:S02]  /*1ed0*/  LDGSTS.E.BYPASS.LTC128B.128 [R37+0x23100], [R8.64+0x100], !P2 ;  /* 0x2310010008257fae */ /* 0x0003e4000d101d4c */
.L_x_1213:
[----:B-1234-:R-:W0:Y:S01]  /*1ee0*/  LDGDEPBAR ;  /* 0x00000000000079af */ /* 0x01ee220000000000 */
[----:B------:R-:W-:Y:S01]  /*1ef0*/  PLOP3.LUT P5, PT, PT, PT, UP0, 0x40, 0x0 ;  /* 0x000000000000781c */ /* 0x000fe20003fae808 */
[----:B------:R-:W-:Y:S01]  /*1f00*/  IMAD.SHL.U32 R240, R240, 0x2, RZ ;  /* 0x00000002f0f07824 */ /* 0x000fe200078e00ff */
[----:B------:R-:W-:-:S05]  /*1f10*/  SEL R4, R14, 0xffffffe0, !P0 ;  /* 0xffffffe00e047807 */ /* 0x000fca0004000000 */
[----:B------:R-:W-:Y:S01]  /*1f20*/  IMAD.IADD R4, R240, 0x1, R4 ;  /* 0x00000001f0047824 */ /* 0x000fe200078e0204 */
[----:B------:R-:W-:-:S04]  /*1f30*/  DEPBAR.LE SB0, 0x2 ;  /* 0x000080800000791a */ /* 0x000fc80000000000 */
[----:B------:R-:W-:Y:S06]  /*1f40*/  BAR.SYNC.DEFER_BLOCKING 0x0 ;  /* 0x0000000000007b1d */ /* 0x000fec0000010000 */
[----:B------:R1:W2:Y:S04]  /*1f50*/  LDSM.16.M88.4 R16, [R240+0x12100] ;  /* 0x01210000f010783b */ /* 0x0002a80000000200 */
[----:B------:R1:W3:Y:S04]  /*1f60*/  LDSM.16.M88.4 R20, [R240+0x12900] ;  /* 0x01290000f014783b */ /* 0x0002e80000000200 */
[----:B------:R1:W4:Y:S04]  /*1f70*/  LDSM.16.M88.4 R24, [R240+0x13100] ;  /* 0x01310000f018783b */ /* 0x0003280000000200 */
[----:B------:R1:W1:Y:S04]  /*1f80*/  LDSM.16.M88.4 R32, [R240+0x13900] ;  /* 0x01390000f020783b */ /* 0x0002680000000200 */
[----:B------:R1:W1:Y:S04]  /*1f90*/  LDSM.16.M88.4 R52, [R240+0x14100] ;  /* 0x01410000f034783b */ /* 0x0002680000000200 */
[----:B------:R1:W1:Y:S04]  /*1fa0*/  LDSM.16.M88.4 R56, [R240+0x14900] ;  /* 0x01490000f038783b */ /* 0x0002680000000200 */
[----:B------:R1:W1:Y:S04]  /*1fb0*/  LDSM.16.M88.4 R44, [R4+0x12100] ;  /* 0x01210000042c783b */ /* 0x0002680000000200 */
[----:B------:R1:W1:Y:S04]  /*1fc0*/  LDSM.16.M88.4 R60, [R4+0x12900] ;  /* 0x01290000043c783b */ /* 0x0002680000000200 */
[----:B------:R1:W1:Y:S04]  /*1fd0*/  LDSM.16.M88.4 R72, [R4+0x13100] ;  /* 0x013100000448783b */ /* 0x0002680000000200 */
[----:B------:R1:W1:Y:S04]  /*1fe0*/  LDSM.16.M88.4 R80, [R4+0x13900] ;  /* 0x013900000450783b */ /* 0x0002680000000200 */
[----:B------:R1:W1:Y:S04]  /*1ff0*/  LDSM.16.M88.4 R84, [R4+0x14100] ;  /* 0x014100000454783b */ /* 0x0002680000000200 */
[----:B------:R1:W1:Y:S01]  /*2000*/  LDSM.16.M88.4 R100, [R4+0x14900] ;  /* 0x014900000464783b */ /* 0x0002620000000200 */
[----:B------:R-:W-:Y:S05]  /*2010*/  @P5 BRA `(.L_x_1214) ;  /* 0x000001e000005947 */ /* 0x000fea0003800000 */
[----:B--23--:R-:W-:Y:S01]  /*2020*/  UIADD3 UR5, UR14, -0x2, URZ ;  /* 0xfffffffe0e057890 */ /* 0x00cfe2000fffe03f */
[----:B------:R-:W-:-:S03]  /*2030*/  IMAD.U32 R5, RZ, RZ, UR15 ;  /* 0x0000000fff057e24 */ /* 0x000fc6000f8e00ff */
[----:B------:R-:W-:Y:S02]  /*2040*/  USHF.R.S32.HI UR4, URZ, 0x1f, UR5 ;  /* 0x0000001f3f047899 */ /* 0x000fe40008011405 */
[----:B------:R-:W-:Y:S01]  /*2050*/  UIMAD UR8, UR8, UR5, URZ ;  /* 0x00000005080872a4 */ /* 0x000fe2000f8e023f */
[----:B------:R-:W-:-:S03]  /*2060*/  IMAD.WIDE.U32 R8, R36, UR5, R38 ;  /* 0x0000000524087c25 */ /* 0x000fc6000f8e0026 */
[----:B------:R-:W-:Y:S02]  /*2070*/  UIMAD UR4, UR4, UR18, UR8 ;  /* 0x00000012040472a4 */ /* 0x000fe4000f8e0208 */
[----:B------:R-:W-:-:S04]  /*2080*/  LEA R6, P5, R8, c[0x0][0x1f8], 0x1 ;  /* 0x00007e0008067a11 */ /* 0x000fc800078a08ff */
[----:B------:R-:W-:-:S04]  /*2090*/  IADD3 R3, R9, UR4, RZ ;  /* 0x0000000409037c10 */ /* 0x000fc8000fffe0ff */
[----:B------:R-:W-:Y:S01]  /*20a0*/  LEA.HI.X R7, R8, c[0x0][0x1fc], R3, 0x1, P5 ;  /* 0x00007f0008077a11 */ /* 0x000fe200028f0c03 */
[----:B------:R-:W-:Y:S01]  /*20b0*/  IMAD.U32 R3, RZ, RZ, UR15 ;  /* 0x0000000fff037e24 */ /* 0x000fe2000f8e00ff */
[----:B------:R-:W-:-:S03]  /*20c0*/  IADD3 R14, P6, P5, R5, 0x80, R6 ;  /* 0x00000080050e7810 */ /* 0x000fc60007dde006 */
[----:B------:R-:W-:Y:S01]  /*20d0*/  @!PT LDS RZ, [RZ] ;  /* 0x00000000fffff984 */ /* 0x000fe20000000800 */
[----:B------:R-:W-:Y:S01]  /*20e0*/  @!PT LDS RZ, [RZ] ;  /* 0x00000000fffff984 */ /* 0x000fe20000000800 */
[----:B------:R-:W-:Y:S01]  /*20f0*/  @!PT LDS RZ, [RZ] ;  /* 0x00000000fffff984 */ /* 0x000fe20000000800 */
[----:B------:R2:W-:Y:S01]  /*2100*/  LDGSTS.E.BYPASS.LTC128B.128 [R37+0x9100], [R6.64], !P4 ;  /* 0x0910000006257fae */ /* 0x0005e2000e101d4c */
[--C-:B------:R-:W-:Y:S02]  /*2110*/  IADD3.X R15, RZ, UR17, R7.reuse, P6, P5 ;  /* 0x00000011ff0f7c10 */ /* 0x100fe4000b7ea407 */
[----:B------:R-:W-:Y:S01]  /*2120*/  IADD3 R12, P6, P5, R3, 0x100, R6 ;  /* 0x00000100030c7810 */ /* 0x000fe20007dde006 */
[----:B------:R2:W-:Y:S03]  /*2130*/  LDGSTS.E.BYPASS.LTC128B.128 [R37+0xc100], [R6.64+0x80], !P3 ;  /* 0x0c10008006257fae */ /* 0x0005e6000d901d4c */
[----:B------:R-:W-:Y:S01]  /*2140*/  IADD3.X R13, RZ, UR17, R7, P6, P5 ;  /* 0x00000011ff0d7c10 */ /* 0x000fe2000b7ea407 */
[----:B------:R2:W-:Y:S01]  /*2150*/  LDGSTS.E.BYPASS.LTC128B.128 [R37+0xf100], [R6.64+0x100], !P2 ;  /* 0x0f10010006257fae */ /* 0x0005e2000d101d4c */
[----:B------:R-:W-:-:S04]  /*2160*/  IADD3 R8, P6, R6, UR15, RZ ;  /* 0x0000000f06087c10 */ /* 0x000fc8000ffde0ff */
[----:B------:R-:W-:Y:S02]  /*2170*/  IADD3 R10, P5, R8, UR15, RZ ;  /* 0x0000000f080a7c10 */ /* 0x000fe4000ffbe0ff */
[----:B------:R-:W-:-:S04]  /*2180*/  IADD3.X R9, R7, UR17, RZ, P6, !PT ;  /* 0x0000001107097c10 */ /* 0x000fc8000b7fe4ff */
[----:B------:R-:W-:Y:S01]  /*2190*/  IADD3.X R11, R9, UR17, RZ, P5, !PT ;  /* 0x00000011090b7c10 */ /* 0x000fe2000affe4ff */
[----:B------:R2:W-:Y:S04]  /*21a0*/  LDGSTS.E.BYPASS.LTC128B.128 [R37+0xa100], [R8.64], !P4 ;  /* 0x0a10000008257fae */ /* 0x0005e8000e101d4c */
[----:B------:R2:W-:Y:S04]  /*21b0*/  LDGSTS.E.BYPASS.LTC128B.128 [R37+0xd100], [R14.64], !P3 ;  /* 0x0d1000000e257fae */ /* 0x0005e8000d901d4c */
[----:B------:R2:W-:Y:S04]  /*21c0*/  LDGSTS.E.BYPASS.LTC128B.128 [R37+0x10100], [R12.64], !P2 ;  /* 0x101000000c257fae */ /* 0x0005e8000d101d4c */
[----:B------:R2:W-:Y:S04]  /*21d0*/  LDGSTS.E.BYPASS.LTC128B.128 [R37+0xb100], [R10.64], !P4 ;  /* 0x0b1000000a257fae */ /* 0x0005e8000e101d4c */
[----:B------:R2:W-:Y:S04]  /*21e0*/  LDGSTS.E.BYPASS.LTC128B.128 [R37+0xe100], [R10.64+0x80], !P3 ;  /* 0x0e1000800a257fae */ /* 0x0005e8000d901d4c */
[----:B------:R2:W-:Y:S02]  /*21f0*/  LDGSTS.E.BYPASS.LTC128B.128 [R37+0x11100], [R10.64+0x100], !P2 ;  /* 0x111001000a257fae */ /* 0x0005e4000d101d4c */
.L_x_1214:
[----:B--23--:R-:W-:Y:S01]  /*2200*/  IMAD.MOV.U32 R3, RZ, RZ, 0x40 ;  /* 0x00000040ff037424 */ /* 0x00cfe200078e00ff */
[----:B------:R-:W-:Y:S01]  /*2210*/  HMMA.16816.F32 R8, R152, R16, RZ ;  /* 0x000000109808723c */ /* 0x000fe200000018ff */
[----:B------:R-:W-:Y:S01]  /*2220*/  ULDC UR4, c[0x0][0x1d0] ;  /* 0x0000740000047ab9 */ /* 0x000fe20000000800 */
[----:B------:R-:W0:Y:S01]  /*2230*/  LDGDEPBAR ;  /* 0x00000000000079af */ /* 0x000e220000000000 */
[----:B------:R-:W-:Y:S01]  /*2240*/  UIADD3 UR4, UR16, UR4, URZ ;  /* 0x0000000410047290 */ /* 0x000fe2000fffe03f */
[----:B------:R-:W-:-:S04]  /*2250*/  SEL R242, R3, 0xffffffc0, !P1 ;  /* 0xffffffc003f27807 */ /* 0x000fc80004800000 */
[----:B----4-:R-:W-:Y:S01]  /*2260*/  HMMA.16816.F32 R28, R152, R24, RZ ;  /* 0x00000018981c723c */ /* 0x010fe200000018ff */
[----:B------:R-:W-:Y:S01]  /*2270*/  IMAD.IADD R5, R240, 0x1, R242 ;  /* 0x00000001f0057824 */ /* 0x000fe200078e02f2 */
[----:B------:R-:W-:-:S04]  /*2280*/  IADD3 R3, R242, R4, RZ ;  /* 0x00000004f2037210 */ /* 0x000fc80007ffe0ff */
[----:B------:R-:W2:Y:S02]  /*2290*/  LDSM.16.M88.4 R88, [R5+0x12100] ;  /* 0x012100000558783b */ /* 0x000ea40000000200 */
[C---:B------:R-:W-:Y:S02]  /*22a0*/  HMMA.16816.F32 R48, R152.reuse, R18, RZ ;  /* 0x000000129830723c */ /* 0x040fe400000018ff */
[----:B------:R-:W3:Y:S04]  /*22b0*/  LDSM.16.M88.4 R92, [R5+0x12900] ;  /* 0x01290000055c783b */ /* 0x000ee80000000200 */
[----:B------:R-:W-:Y:S02]  /*22c0*/  LDSM.16.M88.4 R104, [R3+0x14900] ;  /* 0x014900000368783b */ /* 0x000fe40000000200 */
[C---:B------:R-:W-:Y:S02]  /*22d0*/  HMMA.16816.F32 R40, R152.reuse, R20, RZ ;  /* 0x000000149828723c */ /* 0x040fe400000018ff */
[----:B------:R-:W-:Y:S06]  /*22e0*/  LDSM.16.M88.4 R108, [R5+0x17900] ;  /* 0x01790000056c783b */ /* 0x000fec0000000200 */
[C---:B------:R-:W-:Y:S08]  /*22f0*/  HMMA.16816.F32 R36, R152.reuse, R22, RZ ;  /* 0x000000169824723c */ /* 0x040ff000000018ff */
[C---:B------:R-:W-:Y:S08]  /*2300*/  HMMA.16816.F32 R24, R152.reuse, R26, RZ ;  /* 0x0000001a9818723c */ /* 0x040ff000000018ff */
[C---:B-1----:R-:W-:Y:S08]  /*2310*/  HMMA.16816.F32 R20, R152.reuse, R32, RZ ;  /* 0x000000209814723c */ /* 0x042ff000000018ff */
[----:B------:R-:W-:Y:S08]  /*2320*/  HMMA.16816.F32 R16, R152, R34, RZ ;  /* 0x000000229810723c */ /* 0x000ff000000018ff */
[----:B------:R-:W-:Y:S08]  /*2330*/  HMMA.16816.F32 R96, R156, R44, R8 ;  /* 0x0000002c9c60723c */ /* 0x000ff00000001808 */
[C---:B------:R-:W-:Y:S08]  /*2340*/  HMMA.16816.F32 R12, R152.reuse, R52, RZ ;  /* 0x00000034980c723c */ /* 0x040ff000000018ff */
[C---:B------:R-:W-:Y:S08]  /*2350*/  HMMA.16816.F32 R8, R152.reuse, R54, RZ ;  /* 0x000000369808723c */ /* 0x040ff000000018ff */
[----:B------:R-:W-:Y:S08]  /*2360*/  HMMA.16816.F32 R68, R152, R58, RZ ;  /* 0x0000003a9844723c */ /* 0x000ff000000018ff */
[C---:B------:R-:W-:Y:S08]  /*2370*/  HMMA.16816.F32 R76, R156.reuse, R46, R48 ;  /* 0x0000002e9c4c723c */ /* 0x040ff00000001830 */
[----:B------:R-:W-:Y:S01]  /*2380*/  HMMA.16816.F32 R52, R156, R74, R24 ;  /* 0x0000004a9c34723c */ /* 0x000fe20000001818 */
[----:B------:R-:W1:Y:S07]  /*2390*/  LDSM.16.M88.4 R24, [R5+0x13100] ;  /* 0x013100000518783b */ /* 0x000e6e0000000200 */
[----:B------:R-:W-:Y:S08]  /*23a0*/  HMMA.16816.F32 R32, R152, R56, RZ ;  /* 0x000000389820723c */ /* 0x000ff000000018ff */
[C---:B------:R-:W-:Y:S01]  /*23b0*/  HMMA.16816.F32 R48, R156.reuse, R80, R20 ;  /* 0x000000509c30723c */ /* 0x040fe20000001814 */
[----:B------:R-:W4:Y:S07]  /*23c0*/  LDSM.16.M88.4 R20, [R5+0x13900] ;  /* 0x013900000514783b */ /* 0x000f2e0000000200 */
[C---:B------:R-:W-:Y:S01]  /*23d0*/  HMMA.16816.F32 R44, R156.reuse, R82, R16 ;  /* 0x000000529c2c723c */ /* 0x040fe20000001810 */
[----:B------:R-:W5:Y:S04]  /*23e0*/  LDSM.16.M88.4 R16, [R5+0x14100] ;  /* 0x014100000510783b */ /* 0x000f680000000200 */
[----:B------:R-:W-:Y:S03]  /*23f0*/  LDSM.16.M88.4 R80, [R3+0x12900] ;  /* 0x012900000350783b */ /* 0x000fe60000000200 */
[C---:B------:R-:W-:Y:S01]  /*2400*/  HMMA.16816.F32 R56, R156.reuse, R72, R28 ;  /* 0x000000489c38723c */ /* 0x040fe2000000181c */
[----:B------:R-:W1:Y:S07]  /*2410*/  LDSM.16.M88.4 R28, [R5+0x14900] ;  /* 0x01490000051c783b */ /* 0x000e6e0000000200 */
[C---:B------:R-:W-:Y:S08]  /*2420*/  HMMA.16816.F32 R64, R156.reuse, R60, R40 ;  /* 0x0000003c9c40723c */ /* 0x040ff00000001828 */
[C---:B------:R-:W-:Y:S08]  /*2430*/  HMMA.16816.F32 R60, R156.reuse, R62, R36 ;  /* 0x0000003e9c3c723c */ /* 0x040ff00000001824 */
[C---:B------:R-:W-:Y:S08]  /*2440*/  HMMA.16816.F32 R40, R156.reuse, R84, R12 ;  /* 0x000000549c28723c */ /* 0x040ff0000000180c */
[C---:B------:R-:W-:Y:S01]  /*2450*/  HMMA.16816.F32 R12, R156.reuse, R86, R8 ;  /* 0x000000569c0c723c */ /* 0x040fe20000001808 */
[----:B------:R-:W1:Y:S07]  /*2460*/  LDSM.16.M88.4 R84, [R3+0x12100] ;  /* 0x012100000354783b */ /* 0x000e6e0000000200 */
[----:B------:R-:W-:Y:S08]  /*2470*/  HMMA.16816.F32 R36, R156, R102, R68 ;  /* 0x000000669c24723c */ /* 0x000ff00000001844 */
[C---:B--2---:R-:W-:Y:S01]  /*2480*/  HMMA.16816.F32 R68, R184.reuse, R88, R96 ;  /* 0x00000058b844723c */ /* 0x044fe20000001860 */
[----:B------:R-:W-:Y:S07]  /*2490*/  LDSM.16.M88.4 R96, [R3+0x13900] ;  /* 0x013900000360783b */ /* 0x000fee0000000200 */
[----:B------:R-:W-:Y:S01]  /*24a0*/  HMMA.16816.F32 R72, R184, R90, R76 ;  /* 0x0000005ab848723c */ /* 0x000fe2000000184c */
[----:B------:R-:W2:Y:S07]  /*24b0*/  LDSM.16.M88.4 R88, [R3+0x13100] ;  /* 0x013100000358783b */ /* 0x000eae0000000200 */
[----:B------:R-:W-:Y:S01]  /*24c0*/  HMMA.16816.F32 R8, R156, R100, R32 ;  /* 0x000000649c08723c */ /* 0x000fe20000001820 */
[----:B------:R-:W2:Y:S07]  /*24d0*/  LDSM.16.M88.4 R100, [R3+0x14100] ;  /* 0x014100000364783b */ /* 0x000eae0000000200 */
[C---:B---3--:R-:W-:Y:S08]  /*24e0*/  HMMA.16816.F32 R64, R184.reuse, R92, R64 ;  /* 0x0000005cb840723c */ /* 0x048ff00000001840 */
[C---:B-1----:R-:W-:Y:S08]  /*24f0*/  HMMA.16816.F32 R52, R184.reuse, R26, R52 ;  /* 0x0000001ab834723c */ /* 0x042ff00000001834 */
[C---:B----4-:R-:W-:Y:S08]  /*2500*/  HMMA.16816.F32 R44, R184.reuse, R22, R44 ;  /* 0x00000016b82c723c */ /* 0x050ff0000000182c */
[C---:B------:R-:W-:Y:S01]  /*2510*/  HMMA.16816.F32 R60, R184.reuse, R94, R60 ;  /* 0x0000005eb83c723c */ /* 0x040fe2000000183c */
[----:B------:R-:W-:Y:S07]  /*2520*/  LDSM.16.M88.4 R92, [R240+0x15900] ;  /* 0x01590000f05c783b */ /* 0x000fee0000000200 */
[C---:B------:R-:W-:Y:S08]  /*2530*/  HMMA.16816.F32 R56, R184.reuse, R24, R56 ;  /* 0x00000018b838723c */ /* 0x040ff00000001838 */
[C---:B------:R-:W-:Y:S08]  /*2540*/  HMMA.16816.F32 R48, R184.reuse, R20, R48 ;  /* 0x00000014b830723c */ /* 0x040ff00000001830 */
[C---:B-----5:R-:W-:Y:S08]  /*2550*/  HMMA.16816.F32 R40, R184.reuse, R16, R40 ;  /* 0x00000010b828723c */ /* 0x060ff00000001828 */
[C---:B------:R-:W-:Y:S01]  /*2560*/  HMMA.16816.F32 R32, R184.reuse, R18, R12 ;  /* 0x00000012b820723c */ /* 0x040fe2000000180c */
[----:B------:R-:W1:Y:S07]  /*2570*/  LDSM.16.M88.4 R16, [R240+0x15100] ;  /* 0x01510000f010783b */ /* 0x000e6e0000000200 */
[C---:B------:R-:W-:Y:S08]  /*2580*/  HMMA.16816.F32 R24, R184.reuse, R28, R8 ;  /* 0x0000001cb818723c */ /* 0x040ff00000001808 */
[----:B------:R-:W-:Y:S01]  /*2590*/  HMMA.16816.F32 R20, R184, R30, R36 ;  /* 0x0000001eb814723c */ /* 0x000fe20000001824 */
[----:B------:R-:W-:Y:S07]  /*25a0*/  LDSM.16.M88.4 R28, [R240+0x17900] ;  /* 0x01790000f01c783b */ /* 0x000fee0000000200 */
[C---:B------:R-:W-:Y:S08]  /*25b0*/  HMMA.16816.F32 R8, R196.reuse, R86, R72 ;  /* 0x00000056c408723c */ /* 0x040ff00000001848 */
[C---:B------:R-:W-:Y:S08]  /*25c0*/  HMMA.16816.F32 R12, R196.reuse, R84, R68 ;  /* 0x00000054c40c723c */ /* 0x040ff00000001844 */
[C---:B------:R-:W-:Y:S08]  /*25d0*/  HMMA.16816.F32 R76, R196.reuse, R80, R64 ;  /* 0x00000050c44c723c */ /* 0x040ff00000001840 */
[C---:B--2---:R-:W-:Y:S01]  /*25e0*/  HMMA.16816.F32 R72, R196.reuse, R90, R52 ;  /* 0x0000005ac448723c */ /* 0x044fe20000001834 */
[----:B------:R-:W2:Y:S07]  /*25f0*/  LDSM.16.M88.4 R52, [R240+0x16100] ;  /* 0x01610000f034783b */ /* 0x000eae0000000200 */
[C---:B------:R-:W-:Y:S01]  /*2600*/  HMMA.16816.F32 R64, R196.reuse, R98, R44 ;  /* 0x00000062c440723c */ /* 0x040fe2000000182c */
[----:B------:R-:W3:Y:S07]  /*2610*/  LDSM.16.M88.4 R44, [R240+0x16900] ;  /* 0x01690000f02c783b */ /* 0x000eee0000000200 */
[C---:B------:R-:W-:Y:S08]  /*2620*/  HMMA.16816.F32 R84, R196.reuse, R82, R60 ;  /* 0x00000052c454723c */ /* 0x040ff0000000183c */
[C---:B------:R-:W-:Y:S01]  /*2630*/  HMMA.16816.F32 R80, R196.reuse, R88, R56 ;  /* 0x00000058c450723c */ /* 0x040fe20000001838 */
[----:B------:R-:W-:Y:S07]  /*2640*/  LDSM.16.M88.4 R88, [R4+0x16100] ;  /* 0x016100000458783b */ /* 0x000fee0000000200 */
[C---:B------:R-:W-:Y:S01]  /*2650*/  HMMA.16816.F32 R68, R196.reuse, R96, R48 ;  /* 0x00000060c444723c */ /* 0x040fe20000001830 */
[----:B------:R-:W-:Y:S07]  /*2660*/  LDSM.16.M88.4 R96, [R4+0x17900] ;  /* 0x017900000460783b */ /* 0x000fee0000000200 */
[C---:B------:R-:W-:Y:S01]  /*2670*/  HMMA.16816.F32 R56, R196.reuse, R102, R32 ;  /* 0x00000066c438723c */ /* 0x040fe20000001820 */
[----:B------:R-:W4:Y:S07]  /*2680*/  LDSM.16.M88.4 R32, [R240+0x17100] ;  /* 0x01710000f020783b */ /* 0x000f2e0000000200 */
[C---:B------:R-:W-:Y:S01]  /*2690*/  HMMA.16816.F32 R60, R196.reuse, R100, R40 ;  /* 0x00000064c43c723c */ /* 0x040fe20000001828 */
[----:B------:R-:W-:Y:S07]  /*26a0*/  LDSM.16.M88.4 R100, [R5+0x17100] ;  /* 0x017100000564783b */ /* 0x000fee0000000200 */
[C---:B------:R-:W-:Y:S01]  /*26b0*/  HMMA.16816.F32 R48, R196.reuse, R104, R24 ;  /* 0x00000068c430723c */ /* 0x040fe20000001818 */
[----:B------:R-:W5:Y:S07]  /*26c0*/  LDSM.16.M88.4 R24, [R4+0x15100] ;  /* 0x015100000418783b */ /* 0x000f6e0000000200 */
[----:B------:R-:W-:Y:S01]  /*26d0*/  HMMA.16816.F32 R40, R196, R106, R20 ;  /* 0x0000006ac428723c */ /* 0x000fe20000001814 */
[----:B------:R-:W3:Y:S04]  /*26e0*/  LDSM.16.M88.4 R20, [R4+0x15900] ;  /* 0x015900000414783b */ /* 0x000ee80000000200 */
[----:B------:R-:W-:Y:S03]  /*26f0*/  LDSM.16.M88.4 R104, [R5+0x15100] ;  /* 0x015100000568783b */ /* 0x000fe60000000200 */
[C---:B-1----:R-:W-:Y:S08]  /*2700*/  HMMA.16816.F32 R36, R200.reuse, R16, R12 ;  /* 0x00000010c824723c */ /* 0x042ff0000000180c */
[C---:B------:R-:W-:Y:S08]  /*2710*/  HMMA.16816.F32 R16, R200.reuse, R18, R8 ;  /* 0x00000012c810723c */ /* 0x040ff00000001808 */
[C---:B------:R-:W-:Y:S08]  /*2720*/  HMMA.16816.F32 R12, R200.reuse, R92, R76 ;  /* 0x0000005cc80c723c */ /* 0x040ff0000000184c */
[C---:B------:R-:W-:Y:S01]  /*2730*/  HMMA.16816.F32 R8, R200.reuse, R94, R84 ;  /* 0x0000005ec808723c */ /* 0x040fe20000001854 */
[----:B------:R-:W1:Y:S04]  /*2740*/  LDSM.16.M88.4 R84, [R4+0x16900] ;  /* 0x016900000454783b */ /* 0x000e680000000200 */
[----:B------:R-:W1:Y:S03]  /*2750*/  LDSM.16.M88.4 R92, [R4+0x17100] ;  /* 0x01710000045c783b */ /* 0x000e660000000200 */
[C---:B--2---:R-:W-:Y:S08]  /*2760*/  HMMA.16816.F32 R76, R200.reuse, R54, R72 ;  /* 0x00000036c84c723c */ /* 0x044ff00000001848 */
[C---:B---3--:R-:W-:Y:S08]  /*2770*/  HMMA.16816.F32 R72, R200.reuse, R44, R68 ;  /* 0x0000002cc848723c */ /* 0x048ff00000001844 */
[C---:B------:R-:W-:Y:S08]  /*2780*/  HMMA.16816.F32 R68, R200.reuse, R46, R64 ;  /* 0x0000002ec844723c */ /* 0x040ff00000001840 */
[C---:B------:R-:W-:Y:S08]  /*2790*/  HMMA.16816.F32 R80, R200.reuse, R52, R80 ;  /* 0x00000034c850723c */ /* 0x040ff00000001850 */
[C---:B----4-:R-:W-:Y:S08]  /*27a0*/  HMMA.16816.F32 R52, R200.reuse, R34, R56 ;  /* 0x00000022c834723c */ /* 0x050ff00000001838 */
[C---:B------:R-:W-:Y:S08]  /*27b0*/  HMMA.16816.F32 R64, R200.reuse, R28, R48 ;  /* 0x0000001cc840723c */ /* 0x040ff00000001830 */
[----:B------:R-:W-:Y:S08]  /*27c0*/  HMMA.16816.F32 R44, R200, R32, R60 ;  /* 0x00000020c82c723c */ /* 0x000ff0000000183c */
[C---:B-----5:R-:W-:Y:S01]  /*27d0*/  HMMA.16816.F32 R56, R208.reuse, R24, R36 ;  /* 0x00000018d038723c */ /* 0x060fe20000001824 */
[----:B------:R-:W-:Y:S07]  /*27e0*/  LDSM.16.M88.4 R36, [R5+0x16900] ;  /* 0x016900000524783b */ /* 0x000fee0000000200 */
[C---:B------:R-:W-:Y:S01]  /*27f0*/  HMMA.16816.F32 R48, R208.reuse, R26, R16 ;  /* 0x0000001ad030723c */ /* 0x040fe20000001810 */
[----:B------:R-:W2:Y:S07]  /*2800*/  LDSM.16.M88.4 R24, [R5+0x15900] ;  /* 0x015900000518783b */ /* 0x000eae0000000200 */
[C---:B------:R-:W-:Y:S08]  /*2810*/  HMMA.16816.F32 R32, R208.reuse, R20, R12 ;  /* 0x00000014d020723c */ /* 0x040ff0000000180c */
[----:B------:R-:W-:Y:S01]  /*2820*/  HMMA.16816.F32 R16, R208, R22, R8 ;  /* 0x00000016d010723c */ /* 0x000fe20000001808 */
[----:B------:R-:W3:Y:S07]  /*2830*/  LDSM.16.M88.4 R20, [R5+0x16100] ;  /* 0x016100000514783b */ /* 0x000eee0000000200 */
[----:B------:R-:W-:Y:S08]  /*2840*/  HMMA.16816.F32 R60, R200, R30, R40 ;  /* 0x0000001ec83c723c */ /* 0x000ff00000001828 */
[C---:B------:R-:W-:Y:S08]  /*2850*/  HMMA.16816.F32 R8, R208.reuse, R90, R76 ;  /* 0x0000005ad008723c */ /* 0x040ff0000000184c */
[C---:B-1----:R-:W-:Y:S08]  /*2860*/  HMMA.16816.F32 R28, R208.reuse, R84, R72 ;  /* 0x00000054d01c723c */ /* 0x042ff00000001848 */
[C---:B------:R-:W-:Y:S01]  /*2870*/  HMMA.16816.F32 R40, R208.reuse, R86, R68 ;  /* 0x00000056d028723c */ /* 0x040fe20000001844 */
[----:B------:R-:W1:Y:S07]  /*2880*/  LDSM.16.M88.4 R84, [R3+0x15100] ;  /* 0x015100000354783b */ /* 0x000e6e0000000200 */
[C---:B------:R-:W-:Y:S01]  /*2890*/  HMMA.16816.F32 R12, R208.reuse, R88, R80 ;  /* 0x00000058d00c723c */ /* 0x040fe20000001850 */
[----:B------:R-:W-:Y:S07]  /*28a0*/  LDSM.16.M88.4 R88, [R3+0x15900] ;  /* 0x015900000358783b */ /* 0x000fee0000000200 */
[C---:B------:R-:W-:Y:S08]  /*28b0*/  HMMA.16816.F32 R44, R208.reuse, R92, R44 ;  /* 0x0000005cd02c723c */ /* 0x040ff0000000182c */
[C---:B------:R-:W-:Y:S01]  /*28c0*/  HMMA.16816.F32 R52, R208.reuse, R94, R52 ;  /* 0x0000005ed034723c */ /* 0x040fe20000001834 */
[----:B------:R-:W4:Y:S07]  /*28d0*/  LDSM.16.M88.4 R92, [R3+0x16100] ;  /* 0x01610000035c783b */ /* 0x000f2e0000000200 */
[C---:B------:R-:W-:Y:S08]  /*28e0*/  HMMA.16816.F32 R64, R208.reuse, R96, R64 ;  /* 0x00000060d040723c */ /* 0x040ff00000001840 */
[----:B------:R-:W-:Y:S01]  /*28f0*/  HMMA.16816.F32 R68, R208, R98, R60 ;  /* 0x00000062d044723c */ /* 0x000fe2000000183c */
[----:B------:R-:W5:Y:S07]  /*2900*/  LDSM.16.M88.4 R96, [R3+0x16900] ;  /* 0x016900000360783b */ /* 0x000f6e0000000200 */
[C---:B------:R-:W-:Y:S08]  /*2910*/  HMMA.16816.F32 R80, R212.reuse, R104, R56 ;  /* 0x00000068d450723c */ /* 0x040ff00000001838 */
[C---:B------:R-:W-:Y:S01]  /*2920*/  HMMA.16816.F32 R76, R212.reuse, R106, R48 ;  /* 0x0000006ad44c723c */ /* 0x040fe20000001830 */
[----:B------:R-:W1:Y:S07]  /*2930*/  LDSM.16.M88.4 R104, [R3+0x17100] ;  /* 0x017100000368783b */ /* 0x000e6e0000000200 */
[C---:B--2---:R-:W-:Y:S01]  /*2940*/  HMMA.16816.F32 R72, R212.reuse, R24, R32 ;  /* 0x00000018d448723c */ /* 0x044fe20000001820 */
[----:B------:R-:W2:Y:S07]  /*2950*/  LDSM.16.M88.4 R32, [R240+0x18100] ;  /* 0x01810000f020783b */ /* 0x000eae0000000200 */
[C---:B------:R-:W-:Y:S08]  /*2960*/  HMMA.16816.F32 R60, R212.reuse, R26, R16 ;  /* 0x0000001ad43c723c */ /* 0x040ff00000001810 */
[C---:B---3--:R-:W-:Y:S08]  /*2970*/  HMMA.16816.F32 R24, R212.reuse, R22, R8 ;  /* 0x00000016d418723c */ /* 0x048ff00000001808 */
[C---:B------:R-:W-:Y:S08]  /*2980*/  HMMA.16816.F32 R56, R212.reuse, R20, R12 ;  /* 0x00000014d438723c */ /* 0x040ff0000000180c */
[C---:B------:R-:W-:Y:S08]  /*2990*/  HMMA.16816.F32 R20, R212.reuse, R36, R28 ;  /* 0x00000024d414723c */ /* 0x040ff0000000181c */
[C---:B------:R-:W-:Y:S01]  /*29a0*/  HMMA.16816.F32 R16, R212.reuse, R38, R40 ;  /* 0x00000026d410723c */ /* 0x040fe20000001828 */
[----:B------:R-:W3:Y:S07]  /*29b0*/  LDSM.16.M88.4 R40, [R3+0x17900] ;  /* 0x017900000328783b */ /* 0x000eee0000000200 */
[----:B------:R-:W-:Y:S08]  /*29c0*/  HMMA.16816.F32 R8, R212, R102, R52 ;  /* 0x00000066d408723c */ /* 0x000ff00000001834 */
[----:B-1----:R-:W-:Y:S08]  /*29d0*/  HMMA.16816.F32 R28, R216, R84, R80 ;  /* 0x00000054d81c723c */ /* 0x002ff00000001850 */
[C---:B------:R-:W-:Y:S08]  /*29e0*/  HMMA.16816.F32 R36, R212.reuse, R108, R64 ;  /* 0x0000006cd424723c */ /* 0x040ff00000001840 */
[----:B------:R-:W-:Y:S08]  /*29f0*/  HMMA.16816.F32 R12, R212, R100, R44 ;  /* 0x00000064d40c723c */ /* 0x000ff0000000182c */
[C---:B----4-:R-:W-:Y:S01]  /*2a00*/  HMMA.16816.F32 R64, R216.reuse, R94, R24 ;  /* 0x0000005ed840723c */ /* 0x050fe20000001818 */
[----:B------:R-:W1:Y:S07]  /*2a10*/  LDSM.16.M88.4 R24, [R4+0x18100] ;  /* 0x018100000418783b */ /* 0x000e6e0000000200 */
[C---:B------:R-:W-:Y:S08]  /*2a20*/  HMMA.16816.F32 R44, R216.reuse, R86, R76 ;  /* 0x00000056d82c723c */ /* 0x040ff0000000184c */
[C---:B------:R-:W-:Y:S08]  /*2a30*/  HMMA.16816.F32 R52, R216.reuse, R88, R72 ;  /* 0x00000058d834723c */ /* 0x040ff00000001848 */
[C---:B-----5:R-:W-:Y:S01]  /*2a40*/  HMMA.16816.F32 R72, R216.reuse, R96, R20 ;  /* 0x00000060d848723c */ /* 0x060fe20000001814 */
[----:B------:R-:W4:Y:S07]  /*2a50*/  LDSM.16.M88.4 R20, [R240+0x18900] ;  /* 0x01890000f014783b */ /* 0x000f2e0000000200 */
[C---:B------:R-:W-:Y:S01]  /*2a60*/  HMMA.16816.F32 R84, R216.reuse, R98, R16 ;  /* 0x00000062d854723c */ /* 0x040fe20000001810 */
[----:B------:R-:W5:Y:S07]  /*2a70*/  LDSM.16.M88.4 R16, [R240+0x19100] ;  /* 0x01910000f010783b */ /* 0x000f6e0000000200 */
[----:B------:R-:W-:Y:S08]  /*2a80*/  HMMA.16816.F32 R80, R216, R106, R8 ;  /* 0x0000006ad850723c */ /* 0x000ff00000001808 */
[----:B--2---:R-:W-:Y:S08]  /*2a90*/  HMMA.16816.F32 R8, R220, R32, R28 ;  /* 0x00000020dc08723c */ /* 0x004ff0000000181c */
[----:B------:R-:W-:Y:S08]  /*2aa0*/  HMMA.16816.F32 R48, R212, R110, R68 ;  /* 0x0000006ed430723c */ /* 0x000ff00000001844 */
[C---:B------:R-:W-:Y:S08]  /*2ab0*/  HMMA.16816.F32 R60, R216.reuse, R90, R60 ;  /* 0x0000005ad83c723c */ /* 0x040ff0000000183c */
[C---:B------:R-:W-:Y:S01]  /*2ac0*/  HMMA.16816.F32 R68, R216.reuse, R92, R56 ;  /* 0x0000005cd844723c */ /* 0x040fe20000001838 */
[----:B------:R-:W-:Y:S07]  /*2ad0*/  LDSM.16.M88.4 R56, [R240+0x19900] ;  /* 0x01990000f038783b */ /* 0x000fee0000000200 */
[C---:B------:R-:W-:Y:S08]  /*2ae0*/  HMMA.16816.F32 R88, R216.reuse, R104, R12 ;  /* 0x00000068d858723c */ /* 0x040ff0000000180c */
[----:B---3--:R-:W-:Y:S01]  /*2af0*/  HMMA.16816.F32 R96, R216, R40, R36 ;  /* 0x00000028d860723c */ /* 0x008fe20000001824 */
[----:B------:R-:W2:Y:S07]  /*2b00*/  LDSM.16.M88.4 R36, [R5+0x18100] ;  /* 0x018100000524783b */ /* 0x000eae0000000200 */
[----:B------:R-:W-:Y:S01]  /*2b10*/  HMMA.16816.F32 R12, R220, R34, R44 ;  /* 0x00000022dc0c723c */ /* 0x000fe2000000182c */
[----:B------:R-:W3:Y:S04]  /*2b20*/  LDSM.16.M88.4 R44, [R4+0x18900] ;  /* 0x01890000042c783b */ /* 0x000ee80000000200 */
[----:B------:R-:W-:Y:S03]  /*2b30*/  LDSM.16.M88.4 R32, [R5+0x18900] ;  /* 0x018900000520783b */ /* 0x000fe60000000200 */
[----:B-1----:R-:W-:Y:S08]  /*2b40*/  HMMA.16816.F32 R8, R224, R24, R8 ;  /* 0x00000018e008723c */ /* 0x002ff00000001808 */
[----:B------:R-:W-:Y:S01]  /*2b50*/  HMMA.16816.F32 R100, R216, R42, R48 ;  /* 0x0000002ad864723c */ /* 0x000fe20000001830 */
[----:B------:R-:W-:Y:S07]  /*2b60*/  LDSM.16.M88.4 R48, [R240+0x1a900] ;  /* 0x01a90000f030783b */ /* 0x000fee0000000200 */
[C---:B----4-:R-:W-:Y:S08]  /*2b70*/  HMMA.16816.F32 R40, R220.reuse, R22, R60 ;  /* 0x00000016dc28723c */ /* 0x050ff0000000183c */
[C---:B------:R-:W-:Y:S01]  /*2b80*/  HMMA.16816.F32 R28, R220.reuse, R20, R52 ;  /* 0x00000014dc1c723c */ /* 0x040fe20000001834 */
[----:B------:R-:W1:Y:S07]  /*2b90*/  LDSM.16.M88.4 R52, [R3+0x18100] ;  /* 0x018100000334783b */ /* 0x000e6e0000000200 */
[C---:B-----5:R-:W-:Y:S08]  /*2ba0*/  HMMA.16816.F32 R60, R220.reuse, R16, R68 ;  /* 0x00000010dc3c723c */ /* 0x060ff00000001844 */
[----:B------:R-:W-:Y:S08]  /*2bb0*/  HMMA.16816.F32 R76, R220, R18, R64 ;  /* 0x00000012dc4c723c */ /* 0x000ff00000001840 */
[----:B------:R-:W-:Y:S01]  /*2bc0*/  HMMA.16816.F32 R16, R224, R26, R12 ;  /* 0x0000001ae010723c */ /* 0x000fe2000000180c */
[----:B------:R-:W4:Y:S07]  /*2bd0*/  LDSM.16.M88.4 R12, [R240+0x1a100] ;  /* 0x01a10000f00c783b */ /* 0x000f2e0000000200 */
[----:B--2---:R-:W-:Y:S08]  /*2be0*/  HMMA.16816.F32 R8, R228, R36, R8 ;  /* 0x00000024e408723c */ /* 0x004ff00000001808 */
[----:B---3--:R-:W-:Y:S08]  /*2bf0*/  HMMA.16816.F32 R24, R224, R44, R28 ;  /* 0x0000002ce018723c */ /* 0x008ff0000000181c */
[----:B------:R-:W-:Y:S01]  /*2c00*/  HMMA.16816.F32 R20, R228, R38, R16 ;  /* 0x00000026e414723c */ /* 0x000fe20000001810 */
[----:B------:R-:W2:Y:S07]  /*2c10*/  LDSM.16.M88.4 R36, [R4+0x19100] ;  /* 0x019100000424783b */ /* 0x000eae0000000200 */
[C---:B------:R-:W-:Y:S08]  /*2c20*/  HMMA.16816.F32 R92, R220.reuse, R56, R72 ;  /* 0x00000038dc5c723c */ /* 0x040ff00000001848 */
[----:B------:R-:W-:Y:S01]  /*2c30*/  HMMA.16816.F32 R64, R220, R58, R84 ;  /* 0x0000003adc40723c */ /* 0x000fe20000001854 */
[----:B------:R-:W3:Y:S07]  /*2c40*/  LDSM.16.M88.4 R56, [R3+0x18900] ;  /* 0x018900000338783b */ /* 0x000eee0000000200 */
[----:B-1----:R-:W-:Y:S08]  /*2c50*/  HMMA.16816.F32 R16, R232, R52, R8 ;  /* 0x00000034e810723c */ /* 0x002ff00000001808 */
[----:B------:R-:W-:Y:S01]  /*2c60*/  HMMA.16816.F32 R8, R224, R46, R40 ;  /* 0x0000002ee008723c */ /* 0x000fe20000001828 */
[----:B------:R-:W-:Y:S04]  /*2c70*/  LDSM.16.M88.4 R44, [R4+0x19900] ;  /* 0x01990000042c783b */ /* 0x000fe80000000200 */
[----:B------:R-:W-:Y:S03]  /*2c80*/  LDSM.16.M88.4 R40, [R4+0x1a100] ;  /* 0x01a100000428783b */ /* 0x000fe60000000200 */
[----:B------:R-:W-:Y:S01]  /*2c90*/  HMMA.16816.F32 R28, R232, R54, R20 ;  /* 0x00000036e81c723c */ /* 0x000fe20000001814 */
[----:B------:R-:W1:Y:S07]  /*2ca0*/  LDSM.16.M88.4 R52, [R5+0x19100] ;  /* 0x019100000534783b */ /* 0x000e6e0000000200 */
[----:B----4-:R-:W-:Y:S01]  /*2cb0*/  HMMA.16816.F32 R72, R220, R12, R88 ;  /* 0x0000000cdc48723c */ /* 0x010fe20000001858 */
[----:B------:R-:W-:-:S04]  /*2cc0*/  FMUL.FTZ R6, R16, c[0x0][0x320] ;  /* 0x0000c80010067a20 */ /* 0x000fc80000410000 */
[----:B------:R4:W5:Y:S03]  /*2cd0*/  MUFU.TANH R104, R6 ;  /* 0x0000000600687308 */ /* 0x0009660000002400 */
[----:B------:R-:W-:Y:S08]  /*2ce0*/  HMMA.16816.F32 R80, R220, R14, R80 ;  /* 0x0000000edc50723c */ /* 0x000ff00000001850 */
[----:B------:R-:W-:Y:S01]  /*2cf0*/  HMMA.16816.F32 R12, R228, R32, R24 ;  /* 0x00000020e40c723c */ /* 0x000fe20000001818 */
[----:B----4-:R-:W-:-:S07]  /*2d00*/  FMUL.FTZ R6, R17, c[0x0][0x320] ;  /* 0x0000c80011067a20 */ /* 0x010fce0000410000 */
[----:B--2---:R-:W-:Y:S08]  /*2d10*/  HMMA.16816.F32 R24, R224, R36, R60 ;  /* 0x00000024e018723c */ /* 0x004ff0000000183c */
[----:B------:R-:W-:Y:S08]  /*2d20*/  HMMA.16816.F32 R20, R228, R34, R8 ;  /* 0x00000022e414723c */ /* 0x000ff00000001808 */
[C---:B------:R-:W-:Y:S01]  /*2d30*/  HMMA.16816.F32 R68, R220.reuse, R48, R96 ;  /* 0x00000030dc44723c */ /* 0x040fe20000001860 */
[----:B------:R2:W4:Y:S07]  /*2d40*/  MUFU.TANH R96, R6 ;  /* 0x0000000600607308 */ /* 0x00052e0000002400 */
[----:B------:R-:W-:Y:S01]  /*2d50*/  HMMA.16816.F32 R60, R220, R50, R100 ;  /* 0x00000032dc3c723c */ /* 0x000fe20000001864 */
[----:B------:R-:W-:Y:S06]  /*2d60*/  LDSM.16.M88.4 R48, [R3+0x19100] ;  /* 0x019100000330783b */ /* 0x000fec0000000200 */
[----:B------:R-:W-:Y:S01]  /*2d70*/  IMAD.SHL.U32 R103, R2, 0x2, RZ ;  /* 0x0000000202677824 */ /* 0x000fe200078e00ff */
[----:B---3--:R-:W-:Y:S01]  /*2d80*/  HMMA.16816.F32 R12, R232, R56, R12 ;  /* 0x00000038e80c723c */ /* 0x008fe2000000180c */
[----:B--2---:R-:W-:-:S02]  /*2d90*/  FMUL.FTZ R6, R18, c[0x0][0x320] ;  /* 0x0000c80012067a20 */ /* 0x004fc40000410000 */
[C---:B------:R-:W-:Y:S01]  /*2da0*/  IMAD.IADD R2, R243.reuse, 0x1, R103 ;  /* 0x00000001f3027824 */ /* 0x040fe200078e0267 */
[----:B------:R-:W-:Y:S01]  /*2db0*/  LEA R241, R0, R103, 0x1 ;  /* 0x0000006700f17211 */ /* 0x000fe200078e08ff */
[----:B------:R2:W3:Y:S03]  /*2dc0*/  MUFU.TANH R91, R6 ;  /* 0x00000006005b7308 */ /* 0x0004e60000002400 */
[----:B------:R-:W-:Y:S01]  /*2dd0*/  HMMA.16816.F32 R8, R224, R38, R76 ;  /* 0x00000026e008723c */ /* 0x000fe2000000184c */
[----:B------:R-:W-:Y:S01]  /*2de0*/  LDSM.16.M88.4 R36, [R5+0x19900] ;  /* 0x019900000524783b */ /* 0x000fe20000000200 */
[----:B------:R-:W-:-:S06]  /*2df0*/  IMAD.IADD R0, R243, 0x1, R241 ;  /* 0x00000001f3007824 */ /* 0x000fcc00078e02f1 */
[----:B------:R-:W-:Y:S01]  /*2e00*/  HMMA.16816.F32 R20, R232, R58, R20 ;  /* 0x0000003ae814723c */ /* 0x000fe20000001814 */
[----:B--2---:R-:W-:-:S07]  /*2e10*/  FMUL.FTZ R6, R19, c[0x0][0x320] ;  /* 0x0000c80013067a20 */ /* 0x004fce0000410000 */
[C---:B-1----:R-:W-:Y:S01]  /*2e20*/  HMMA.16816.F32 R16, R228.reuse, R52, R24 ;  /* 0x00000034e410723c */ /* 0x042fe20000001818 */
[----:B------:R1:W-:Y:S01]  /*2e30*/  MUFU.TANH R90, R6 ;  /* 0x00000006005a7308 */ /* 0x0003e20000002400 */
[----:B------:R-:W-:Y:S06]  /*2e40*/  LDSM.16.M88.4 R24, [R5+0x1a100] ;  /* 0x01a100000518783b */ /* 0x000fec0000000200 */
[----:B------:R-:W-:Y:S08]  /*2e50*/  HMMA.16816.F32 R8, R228, R54, R8 ;  /* 0x00000036e408723c */ /* 0x000ff00000001808 */
[----:B------:R-:W-:Y:S01]  /*2e60*/  HMMA.16816.F32 R32, R224, R44, R92 ;  /* 0x0000002ce020723c */ /* 0x000fe2000000185c */
[----:B-1----:R-:W-:-:S04]  /*2e70*/  FMUL.FTZ R6, R28, c[0x0][0x320] ;  /* 0x0000c8001c067a20 */ /* 0x002fc80000410000 */
[----:B------:R1:W2:Y:S03]  /*2e80*/  MUFU.TANH R89, R6 ;  /* 0x0000000600597308 */ /* 0x0002a60000002400 */
[----:B------:R-:W-:Y:S01]  /*2e90*/  HMMA.16816.F32 R56, R224, R46, R64 ;  /* 0x0000002ee038723c */ /* 0x000fe20000001840 */
[----:B------:R-:W-:Y:S01]  /*2ea0*/  LDSM.16.M88.4 R44, [R3+0x19900] ;  /* 0x01990000032c783b */ /* 0x000fe20000000200 */
[----:B-1----:R-:W-:-:S04]  /*2eb0*/  FMUL.FTZ R6, R29, c[0x0][0x320] ;  /* 0x0000c8001d067a20 */ /* 0x002fc80000410000 */
[----:B------:R1:W1:Y:S02]  /*2ec0*/  MUFU.TANH R88, R6 ;  /* 0x0000000600587308 */ /* 0x0002640000002400 */
[----:B-1----:R-:W-:-:S06]  /*2ed0*/  FMUL.FTZ R6, R30, c[0x0][0x320] ;  /* 0x0000c8001e067a20 */ /* 0x002fcc0000410000 */
[----:B------:R1:W1:Y:S02]  /*2ee0*/  MUFU.TANH R79, R6 ;  /* 0x00000006004f7308 */ /* 0x0002640000002400 */
[----:B-1----:R-:W-:Y:S02]  /*2ef0*/  FMUL.FTZ R6, R31, c[0x0][0x320] ;  /* 0x0000c8001f067a20 */ /* 0x002fe40000410000 */
[----:B------:R1:W2:Y:S04]  /*2f00*/  LDSM.16.M88.4 R28, [R4+0x1a900] ;  /* 0x01a90000041c783b */ /* 0x0002a80000000200 */
[----:B------:R3:W-:Y:S02]  /*2f10*/  MUFU.TANH R78, R6 ;  /* 0x00000006004e7308 */ /* 0x0007e40000002400 */
[----:B---3--:R-:W-:-:S06]  /*2f20*/  FMUL.FTZ R6, R12, c[0x0][0x320] ;  /* 0x0000c8000c067a20 */ /* 0x008fcc0000410000 */
[----:B------:R-:W3:Y:S01]  /*2f30*/  MUFU.TANH R77, R6 ;  /* 0x00000006004d7308 */ /* 0x000ee20000002400 */
[----:B-1----:R-:W-:-:S07]  /*2f40*/  FMUL.FTZ R4, R13, c[0x0][0x320] ;  /* 0x0000c8000d047a20 */ /* 0x002fce0000410000 */
[----:B------:R1:W1:Y:S01]  /*2f50*/  MUFU.TANH R76, R4 ;  /* 0x00000004004c7308 */ /* 0x0002620000002400 */
[----:B--2---:R-:W-:Y:S01]  /*2f60*/  HMMA.16816.F32 R52, R224, R28, R68 ;  /* 0x0000001ce034723c */ /* 0x004fe20000001844 */
[----:B-1----:R-:W-:-:S06]  /*2f70*/  FMUL.FTZ R4, R14, c[0x0][0x320] ;  /* 0x0000c8000e047a20 */ /* 0x002fcc0000410000 */
[----:B------:R1:W2:Y:S02]  /*2f80*/  MUFU.TANH R84, R4 ;  /* 0x0000000400547308 */ /* 0x0002a40000002400 */
[----:B-1----:R-:W-:Y:S02]  /*2f90*/  FMUL.FTZ R4, R15, c[0x0][0x320] ;  /* 0x0000c8000f047a20 */ /* 0x002fe40000410000 */
[----:B------:R-:W-:Y:S04]  /*2fa0*/  HMMA.16816.F32 R12, R232, R48, R16 ;  /* 0x00000030e80c723c */ /* 0x000fe80000001810 */
[----:B------:R1:W-:Y:S04]  /*2fb0*/  MUFU.TANH R86, R4 ;  /* 0x0000000400567308 */ /* 0x0003e80000002400 */
[C---:B------:R-:W-:Y:S08]  /*2fc0*/  HMMA.16816.F32 R16, R224.reuse, R40, R72 ;  /* 0x00000028e010723c */ /* 0x040ff00000001848 */
        /* <DEDUP_REMOVED lines=9> */
[----:B------:R-:W-:Y:S04]  /*3060*/  HMMA.16816.F32 R20, R232, R50, R8 ;  /* 0x00000032e814723c */ /* 0x000fe80000001808 */
[----:B------:R1:W-:Y:S04]  /*3070*/  MUFU.TANH R87, R4 ;  /* 0x0000000400577308 */ /* 0x0003e80000002400 */
[----:B------:R-:W-:Y:S01]  /*3080*/  HMMA.16816.F32 R8, R228, R36, R32 ;  /* 0x00000024e408723c */ /* 0x000fe20000001820 */
[----:B------:R-:W2:Y:S07]  /*3090*/  LDSM.16.M88.4 R32, [R5+0x1a900] ;  /* 0x01a900000520783b */ /* 0x000eae0000000200 */
[----:B------:R-:W-:Y:S01]  /*30a0*/  HMMA.16816.F32 R48, R224, R30, R60 ;  /* 0x0000001ee030723c */ /* 0x000fe2000000183c */
[----:B-1----:R-:W-:-:S04]  /*30b0*/  FMUL.FTZ R4, R12, c[0x0][0x320] ;  /* 0x0000c8000c047a20 */ /* 0x002fc80000410000 */
[----:B------:R1:W1:Y:S03]  /*30c0*/  MUFU.TANH R69, R4 ;  /* 0x0000000400457308 */ /* 0x0002660000002400 */
[----:B------:R-:W-:Y:S01]  /*30d0*/  HMMA.16816.F32 R28, R228, R38, R56 ;  /* 0x00000026e41c723c */ /* 0x000fe20000001838 */
[----:B------:R-:W2:Y:S01]  /*30e0*/  LDSM.16.M88.4 R36, [R3+0x1a100] ;  /* 0x01a100000324783b */ /* 0x000ea20000000200 */
[----:B-1----:R-:W-:-:S04]  /*30f0*/  FMUL.FTZ R4, R13, c[0x0][0x320] ;  /* 0x0000c8000d047a20 */ /* 0x002fc80000410000 */
[----:B------:R1:W1:Y:S11]  /*3100*/  MUFU.TANH R68, R4 ;  /* 0x0000000400447308 */ /* 0x0002760000002400 */
[----:B------:R-:W-:Y:S07]  /*3110*/  @!UPT UIADD3 URZ, URZ, URZ, URZ ;  /* 0x0000003f3f3ff290 */ /* 0x000fee000fffe03f */
[----:B------:R-:W-:Y:S01]  /*3120*/  HMMA.16816.F32 R28, R232, R46, R28 ;  /* 0x0000002ee81c723c */ /* 0x000fe2000000181c */
[----:B-1----:R-:W-:-:S04]  /*3130*/  FMUL.FTZ R4, R14, c[0x0][0x320] ;  /* 0x0000c8000e047a20 */ /* 0x002fc80000410000 */
[----:B------:R1:W1:Y:S02]  /*3140*/  MUFU.TANH R61, R4 ;  /* 0x00000004003d7308 */ /* 0x0002640000002400 */
[----:B-1----:R-:W-:Y:S02]  /*3150*/  FMUL.FTZ R4, R15, c[0x0][0x320] ;  /* 0x0000c8000f047a20 */ /* 0x002fe40000410000 */
[----:B------:R-:W-:Y:S04]  /*3160*/  HMMA.16816.F32 R12, R232, R44, R8 ;  /* 0x0000002ce80c723c */ /* 0x000fe80000001808 */
[----:B------:R1:W-:Y:S04]  /*3170*/  MUFU.TANH R60, R4 ;  /* 0x00000004003c7308 */ /* 0x0003e80000002400 */
[----:B--2---:R-:W-:Y:S01]  /*3180*/  HMMA.16816.F32 R8, R228, R32, R52 ;  /* 0x00000020e408723c */ /* 0x004fe20000001834 */
[----:B-1----:R-:W-:-:S04]  /*3190*/  FMUL.FTZ R4, R20, c[0x0][0x320] ;  /* 0x0000c80014047a20 */ /* 0x002fc80000410000 */
[----:B------:R1:W2:Y:S02]  /*31a0*/  MUFU.TANH R58, R4 ;  /* 0x00000004003a7308 */ /* 0x0002a40000002400 */
[----:B-1----:R-:W-:-:S06]  /*31b0*/  FMUL.FTZ R4, R21, c[0x0][0x320] ;  /* 0x0000c80015047a20 */ /* 0x002fcc0000410000 */
[----:B------:R1:W1:Y:S02]  /*31c0*/  MUFU.TANH R59, R4 ;  /* 0x00000004003b7308 */ /* 0x0002640000002400 */
[----:B-1----:R-:W-:-:S06]  /*31d0*/  FMUL.FTZ R4, R22, c[0x0][0x320] ;  /* 0x0000c80016047a20 */ /* 0x002fcc0000410000 */
[----:B------:R1:W1:Y:S02]  /*31e0*/  MUFU.TANH R57, R4 ;  /* 0x0000000400397308 */ /* 0x0002640000002400 */
[----:B-1----:R-:W-:Y:S01]  /*31f0*/  HMMA.16816.F32 R4, R228, R26, R40 ;  /* 0x0000001ae404723c */ /* 0x002fe20000001828 */
[----:B------:R1:W2:Y:S01]  /*3200*/  LDSM.16.M88.4 R40, [R3+0x1a900] ;  /* 0x01a900000328783b */ /* 0x0002a20000000200 */
[----:B------:R-:W-:-:S06]  /*3210*/  DEPBAR.LE SB0, 0x2 ;  /* 0x000080800000791a */ /* 0x000fcc0000000000 */
[----:B------:R-:W-:Y:S01]  /*3220*/  HMMA.16816.F32 R24, R228, R34, R48 ;  /* 0x00000022e418723c */ /* 0x000fe20000001830 */
[----:B-1----:R-:W-:-:S07]  /*3230*/  FMUL.FTZ R3, R23, c[0x0][0x320] ;  /* 0x0000c80017037a20 */ /* 0x002fce0000410000 */
[C---:B------:R-:W-:Y:S01]  /*3240*/  HMMA.16816.F32 R20, R232.reuse, R36, R16 ;  /* 0x00000024e814723c */ /* 0x040fe20000001810 */
[----:B------:R1:W-:Y:S07]  /*3250*/  MUFU.TANH R56, R3 ;  /* 0x0000000300387308 */ /* 0x0003ee0000002400 */
[----:B------:R-:W-:Y:S07]  /*3260*/  HMMA.16816.F32 R16, R232, R38, R4 ;  /* 0x00000026e810723c */ /* 0x000fee0000001804 */
[----:B------:R-:W-:-:S02]  /*3270*/  FMUL.FTZ R4, R28, c[0x0][0x320] ;  /* 0x0000c8001c047a20 */ /* 0x000fc40000410000 */
[----:B-1----:R-:W-:Y:S01]  /*3280*/  FMUL.FTZ R3, R12, c[0x0][0x320] ;  /* 0x0000c8000c037a20 */ /* 0x002fe20000410000 */
[----:B------:R-:W-:Y:S01]  /*3290*/  LOP3.LUT R12, R112, 0xffffffe0, RZ, 0xc0, !PT ;  /* 0xffffffe0700c7812 */ /* 0x000fe200078ec0ff */
[----:B------:R-:W-:Y:S05]  /*32a0*/  MUFU.TANH R32, R4 ;  /* 0x0000000400207308 */ /* 0x000fea0000002400 */
[----:B------:R-:W-:Y:S02]  /*32b0*/  FMUL.FTZ R6, R22, c[0x0][0x320] ;  /* 0x0000c80016067a20 */ /* 0x000fe40000410000 */
[----:B------:R-:W-:Y:S01]  /*32c0*/  FMUL.FTZ R7, R21, c[0x0][0x320] ;  /* 0x0000c80015077a20 */ /* 0x000fe20000410000 */
[----:B------:R1:W1:Y:S08]  /*32d0*/  MUFU.TANH R45, R3 ;  /* 0x00000003002d7308 */ /* 0x0002700000002400 */
[----:B------:R-:W-:Y:S01]  /*32e0*/  MUFU.TANH R6, R6 ;  /* 0x0000000600067308 */ /* 0x000fe20000002400 */
[----:B-1----:R-:W-:-:S07]  /*32f0*/  FMUL.FTZ R3, R13, c[0x0][0x320] ;  /* 0x0000c8000d037a20 */ /* 0x002fce0000410000 */
[----:B------:R1:W1:Y:S02]  /*3300*/  MUFU.TANH R44, R3 ;  /* 0x00000003002c7308 */ /* 0x0002640000002400 */
[----:B-1----:R-:W-:-:S06]  /*3310*/  FMUL.FTZ R3, R14, c[0x0][0x320] ;  /* 0x0000c8000e037a20 */ /* 0x002fcc0000410000 */
[----:B------:R1:W1:Y:S02]  /*3320*/  MUFU.TANH R34, R3 ;  /* 0x0000000300227308 */ /* 0x0002640000002400 */
[----:B-1----:R-:W-:-:S06]  /*3330*/  FMUL.FTZ R3, R15, c[0x0][0x320] ;  /* 0x0000c8000f037a20 */ /* 0x002fcc0000410000 */
[----:B------:R1:W1:Y:S02]  /*3340*/  MUFU.TANH R33, R3 ;  /* 0x0000000300217308 */ /* 0x0002640000002400 */
[----:B-1----:R-:W-:Y:S02]  /*3350*/  IMAD.IADD R3, R160, 0x1, -R12 ;  /* 0x00000001a0037824 */ /* 0x002fe400078e0a0c */
[----:B--2---:R-:W-:Y:S03]  /*3360*/  HMMA.16816.F32 R12, R232, R40, R8 ;  /* 0x00000028e80c723c */ /* 0x004fe60000001808 */
[----:B------:R-:W-:-:S04]  /*3370*/  SHF.R.S32.HI R5, RZ, 0x1f, R3 ;  /* 0x0000001fff057819 */ /* 0x000fc80000011403 */
[----:B------:R-:W-:Y:S01]  /*3380*/  LEA.HI R4, R5, R3, RZ, 0x2 ;  /* 0x0000000305047211 */ /* 0x000fe200078f10ff */
[----:B------:R-:W-:Y:S01]  /*3390*/  FMUL.FTZ R5, R29, c[0x0][0x320] ;  /* 0x0000c8001d057a20 */ /* 0x000fe20000410000 */
[----:B------:R-:W-:Y:S01]  /*33a0*/  HMMA.16816.F32 R40, R232, R42, R24 ;  /* 0x0000002ae828723c */ /* 0x000fe20000001818 */
[----:B------:R-:W-:Y:S01]  /*33b0*/  FMUL.FTZ R9, R20, c[0x0][0x320] ;  /* 0x0000c80014097a20 */ /* 0x000fe20000410000 */
[----:B------:R-:W-:Y:S01]  /*33c0*/  LOP3.LUT R4, R4, 0x7ffffffc, RZ, 0xc0, !PT ;  /* 0x7ffffffc04047812 */ /* 0x000fe200078ec0ff */
[----:B------:R1:W2:Y:S01]  /*33d0*/  MUFU.TANH R29, R5 ;  /* 0x00000005001d7308 */ /* 0x0002a20000002400 */
[----:B------:R-:W-:Y:S02]  /*33e0*/  FMUL.FTZ R10, R18, c[0x0][0x320] ;  /* 0x0000c800120a7a20 */ /* 0x000fe40000410000 */
[----:B------:R-:W-:Y:S02]  /*33f0*/  FMUL.FTZ R11, R19, c[0x0][0x320] ;  /* 0x0000c800130b7a20 */ /* 0x000fe40000410000 */
[----:B------:R-:W-:-:S02]  /*3400*/  IMAD.IADD R3, R3, 0x1, -R4 ;  /* 0x0000000103037824 */ /* 0x000fc400078e0a04 */
[----:B------:R-:W-:Y:S02]  /*3410*/  FMUL.FTZ R4, R30, c[0x0][0x320] ;  /* 0x0000c8001e047a20 */ /* 0x000fe40000410000 */
[----:B------:R-:W-:Y:S01]  /*3420*/  FMUL.FTZ R8, R17, c[0x0][0x320] ;  /* 0x0000c80011087a20 */ /* 0x000fe20000410000 */
[----:B------:R-:W-:Y:S02]  /*3430*/  MUFU.TANH R11, R11 ;  /* 0x0000000b000b7308 */ /* 0x000fe40000002400 */
[----:B------:R-:W-:Y:S02]  /*3440*/  FMUL.FTZ R27, R15, c[0x0][0x320] ;  /* 0x0000c8000f1b7a20 */ /* 0x000fe40000410000 */
[----:B------:R-:W-:Y:S01]  /*3450*/  FMUL.FTZ R22, R14, c[0x0][0x320] ;  /* 0x0000c8000e167a20 */ /* 0x000fe20000410000 */
[----:B-1----:R-:W-:Y:S01]  /*3460*/  MOV R5, UR4 ;  /* 0x0000000400057c02 */ /* 0x002fe20008000f00 */
[----:B------:R-:W-:Y:S02]  /*3470*/  FMUL.FTZ R12, R12, c[0x0][0x320] ;  /* 0x0000c8000c0c7a20 */ /* 0x000fe40000410000 */
[----:B------:R1:W1:Y:S01]  /*3480*/  MUFU.TANH R28, R4 ;  /* 0x00000004001c7308 */ /* 0x0002620000002400 */
[----:B------:R-:W-:Y:S01]  /*3490*/  UIADD3 UR4, UR14, -0x3, URZ ;  /* 0xfffffffd0e047890 */ /* 0x000fe2000fffe03f */
[----:B------:R-:W-:-:S02]  /*34a0*/  IMAD R3, R3, -0x2, R5 ;  /* 0xfffffffe03037824 */ /* 0x000fc400078e0205 */
[----:B------:R-:W-:Y:S01]  /*34b0*/  FMUL.FTZ R5, R23, c[0x0][0x320] ;  /* 0x0000c80017057a20 */ /* 0x000fe20000410000 */
[----:B------:R-:W-:Y:S01]  /*34c0*/  UISETP.GE.AND UP0, UPT, UR4, UR10, UPT ;  /* 0x0000000a0400728c */ /* 0x000fe2000bf06270 */
[----:B------:R-:W-:Y:S01]  /*34d0*/  BAR.SYNC.DEFER_BLOCKING 0x0 ;  /* 0x0000000000007b1d */ /* 0x000fe20000010000 */
[C---:B------:R-:W-:Y:S02]  /*34e0*/  ISETP.GT.AND P6, PT, R3.reuse, RZ, PT ;  /* 0x000000ff0300720c */ /* 0x040fe40003fc4270 */
[C---:B------:R-:W-:Y:S02]  /*34f0*/  ISETP.GT.AND P5, PT, R3.reuse, 0x1, PT ;  /* 0x000000010300780c */ /* 0x040fe40003fa4270 */
[----:B------:R-:W-:Y:S01]  /*3500*/  ISETP.GT.AND P1, PT, R3, 0x8, PT ;  /* 0x000000080300780c */ /* 0x000fe20003f24270 */
[----:B------:R-:W-:Y:S01]  /*3510*/  MUFU.TANH R17, R9 ;  /* 0x0000000900117308 */ /* 0x000fe20000002400 */
[----:B-----5:R-:W-:Y:S01]  /*3520*/  FSEL R15, R104, -INF , P6 ;  /* 0xff800000680f7808 */ /* 0x020fe20003000000 */
[----:B-1----:R-:W-:Y:S01]  /*3530*/  FMUL.FTZ R4, R31, c[0x0][0x320] ;  /* 0x0000c8001f047a20 */ /* 0x002fe20000410000 */
[----:B----4-:R-:W-:-:S02]  /*3540*/  FSEL R18, R96, -INF , P5 ;  /* 0xff80000060127808 */ /* 0x010fc40002800000 */
[----:B------:R-:W-:-:S03]  /*3550*/  FSEL R23, R91, -INF , P6 ;  /* 0xff8000005b177808 */ /* 0x000fc60003000000 */
[----:B------:R1:W4:Y:S01]  /*3560*/  MUFU.TANH R20, R4 ;  /* 0x0000000400147308 */ /* 0x0003220000002400 */
[----:B------:R-:W-:Y:S02]  /*3570*/  ISETP.GT.AND P6, PT, R3, 0x9, PT ;  /* 0x000000090300780c */ /* 0x000fe40003fc4270 */
[----:B------:R-:W-:Y:S02]  /*3580*/  FSEL R19, R89, -INF , P1 ;  /* 0xff80000059137808 */ /* 0x000fe40000800000 */
[----:B------:R-:W-:Y:S02]  /*3590*/  FSEL R24, R90, -INF , P5 ;  /* 0xff8000005a187808 */ /* 0x000fe40002800000 */
[----:B------:R-:W-:Y:S01]  /*35a0*/  ISETP.GT.AND P5, PT, R3, 0x10, PT ;  /* 0x000000100300780c */ /* 0x000fe20003fa4270 */
[----:B------:R-:W-:Y:S01]  /*35b0*/  MUFU.TANH R9, R5 ;  /* 0x0000000500097308 */ /* 0x000fe20000002400 */
[----:B------:R-:W-:Y:S02]  /*35c0*/  FSEL R21, R88, -INF , P6 ;  /* 0xff80000058157808 */ /* 0x000fe40003000000 */
[----:B------:R-:W-:-:S02]  /*35d0*/  FSEL R26, R79, -INF , P1 ;  /* 0xff8000004f1a7808 */ /* 0x000fc40000800000 */
[----:B------:R-:W-:Y:S02]  /*35e0*/  ISETP.GT.AND P1, PT, R3, 0x11, PT ;  /* 0x000000110300780c */ /* 0x000fe40003f24270 */
[----:B---3--:R-:W-:Y:S01]  /*35f0*/  FSEL R64, R77, -INF , P5 ;  /* 0xff8000004d407808 */ /* 0x008fe20002800000 */
[----:B-1----:R-:W-:Y:S01]  /*3600*/  FMUL.FTZ R4, R16, c[0x0][0x320] ;  /* 0x0000c80010047a20 */ /* 0x002fe20000410000 */
[----:B------:R-:W-:Y:S01]  /*3610*/  FSEL R36, R78, -INF , P6 ;  /* 0xff8000004e247808 */ /* 0x000fe20003000000 */
[----:B------:R-:W-:Y:S01]  /*3620*/  FMUL.FTZ R16, R13, c[0x0][0x320] ;  /* 0x0000c8000d107a20 */ /* 0x000fe20000410000 */
[----:B------:R-:W-:Y:S01]  /*3630*/  ISETP.GT.AND P6, PT, R3, 0x18, PT ;  /* 0x000000180300780c */ /* 0x000fe20003fc4270 */
[----:B------:R1:W-:Y:S01]  /*3640*/  MUFU.TANH R14, R4 ;  /* 0x00000004000e7308 */ /* 0x0003e20000002400 */
[----:B------:R-:W-:Y:S02]  /*3650*/  FSEL R65, R76, -INF , P1 ;  /* 0xff8000004c417808 */ /* 0x000fe40000800000 */
[----:B------:R-:W-:-:S02]  /*3660*/  FSEL R84, R84, -INF , P5 ;  /* 0xff80000054547808 */ /* 0x000fc40002800000 */
[C---:B------:R-:W-:Y:S02]  /*3670*/  ISETP.GT.AND P5, PT, R3.reuse, 0x19, PT ;  /* 0x000000190300780c */ /* 0x040fe40003fa4270 */
[----:B------:R-:W-:Y:S01]  /*3680*/  FSEL R66, R66, -INF , P6 ;  /* 0xff80000042427808 */ /* 0x000fe20003000000 */
[----:B------:R-:W3:Y:S01]  /*3690*/  MUFU.TANH R13, R7 ;  /* 0x00000007000d7308 */ /* 0x000ee20000002400 */
[----:B------:R-:W-:Y:S02]  /*36a0*/  FSEL R86, R86, -INF , P1 ;  /* 0xff80000056567808 */ /* 0x000fe40000800000 */
[----:B------:R-:W-:Y:S02]  /*36b0*/  ISETP.GT.AND P1, PT, R3, 0x20, PT ;  /* 0x000000200300780c */ /* 0x000fe40003f24270 */
[----:B------:R-:W-:Y:S02]  /*36c0*/  FSEL R67, R67, -INF , P5 ;  /* 0xff80000043437808 */ /* 0x000fe40002800000 */
[----:B------:R-:W-:Y:S01]  /*36d0*/  FSEL R85, R85, -INF , P6 ;  /* 0xff80000055557808 */ /* 0x000fe20003000000 */
[----:B------:R-:W5:Y:S01]  /*36e0*/  MUFU.TANH R7, R10 ;  /* 0x0000000a00077308 */ /* 0x000f620000002400 */
[----:B-1----:R-:W-:-:S02]  /*36f0*/  FMNMX.FTZ R4, R15, R18, !PT ;  /* 0x000000120f047209 */ /* 0x002fc40007810000 */
[----:B------:R-:W-:Y:S02]  /*3700*/  ISETP.GT.AND P6, PT, R3, 0x21, PT ;  /* 0x000000210300780c */ /* 0x000fe40003fc4270 */
[----:B------:R-:W-:Y:S02]  /*3710*/  FMNMX.FTZ R4, R19, R4, !PT ;  /* 0x0000000413047209 */ /* 0x000fe40007810000 */
[----:B------:R-:W-:Y:S01]  /*3720*/  FSEL R101, R69, -INF , P1 ;  /* 0xff80000045657808 */ /* 0x000fe20000800000 */
[----:B------:R-:W1:Y:S01]  /*3730*/  MUFU.TANH R25, R8 ;  /* 0x0000000800197308 */ /* 0x000e620000002400 */
[----:B------:R-:W-:Y:S02]  /*3740*/  FMNMX.FTZ R4, R21, R4, !PT ;  /* 0x0000000415047209 */ /* 0x000fe40007810000 */
[----:B------:R-:W-:Y:S02]  /*3750*/  FMNMX.FTZ R5, R23, R24, !PT ;  /* 0x0000001817057209 */ /* 0x000fe40007810000 */
[----:B------:R-:W-:-:S02]  /*3760*/  FMNMX.FTZ R4, R64, R4, !PT ;  /* 0x0000000440047209 */ /* 0x000fc40007810000 */
[----:B------:R-:W-:Y:S01]  /*3770*/  FSEL R87, R87, -INF , P5 ;  /* 0xff80000057577808 */ /* 0x000fe20002800000 */
[----:B------:R-:W-:Y:S01]  /*3780*/  MUFU.TANH R12, R12 ;  /* 0x0000000c000c7308 */ /* 0x000fe20000002400 */
[----:B------:R-:W-:Y:S02]  /*3790*/  FMNMX.FTZ R4, R65, R4, !PT ;  /* 0x0000000441047209 */ /* 0x000fe40007810000 */
[----:B------:R-:W-:Y:S02]  /*37a0*/  ISETP.GT.AND P5, PT, R3, 0x28, PT ;  /* 0x000000280300780c */ /* 0x000fe40003fa4270 */
[----:B------:R-:W-:Y:S02]  /*37b0*/  FMNMX.FTZ R4, R66, R4, !PT ;  /* 0x0000000442047209 */ /* 0x000fe40007810000 */
[----:B------:R-:W-:Y:S01]  /*37c0*/  FSEL R102, R68, -INF , P6 ;  /* 0xff80000044667808 */ /* 0x000fe20003000000 */
[----:B------:R-:W1:Y:S01]  /*37d0*/  MUFU.TANH R8, R22 ;  /* 0x0000001600087308 */ /* 0x000e620000002400 */
[----:B------:R-:W-:-:S02]  /*37e0*/  FMNMX.FTZ R4, R67, R4, !PT ;  /* 0x0000000443047209 */ /* 0x000fc40007810000 */
[----:B------:R-:W-:Y:S02]  /*37f0*/  FMNMX.FTZ R5, R26, R5, !PT ;  /* 0x000000051a057209 */ /* 0x000fe40007810000 */
[----:B------:R-:W-:Y:S02]  /*3800*/  FMNMX.FTZ R4, R101, R4, !PT ;  /* 0x0000000465047209 */ /* 0x000fe40007810000 */
[----:B------:R-:W-:Y:S01]  /*3810*/  FSEL R126, R61, -INF , P1 ;  /* 0xff8000003d7e7808 */ /* 0x000fe20000800000 */
[----:B------:R-:W1:Y:S01]  /*3820*/  MUFU.TANH R10, R16 ;  /* 0x00000010000a7308 */ /* 0x000e620000002400 */
        /* <DEDUP_REMOVED lines=25> */
[----:B------:R-:W-:Y:S01]  /*39c0*/  ISETP.GT.AND P5, PT, R3, 0x40, PT ;  /* 0x000000400300780c */ /* 0x000fe20003fa4270 */
[----:B------:R-:W-:Y:S01]  /*39d0*/  LDSM.16.MT88.4 R32, [R2+0x100] ;  /* 0x000100000220783b */ /* 0x000fe20000004200 */
[----:B--2---:R-:W-:-:S02]  /*39e0*/  FSEL R193, R29, -INF , P6 ;  /* 0xff8000001dc17808 */ /* 0x004fc40003000000 */
[----:B------:R-:W-:Y:S02]  /*39f0*/  FMNMX.FTZ R4, R192, R4, !PT ;  /* 0x00000004c0047209 */ /* 0x000fe40007810000 */
[----:B------:R-:W-:Y:S02]  /*3a00*/  FMNMX.FTZ R5, R126, R5, !PT ;  /* 0x000000057e057209 */ /* 0x000fe40007810000 */
[----:B------:R-:W-:Y:S02]  /*3a10*/  FSEL R195, R28, -INF , P1 ;  /* 0xff8000001cc37808 */ /* 0x000fe40000800000 */
[----:B------:R-:W-:Y:S01]  /*3a20*/  ISETP.GT.AND P1, PT, R3, 0x41, PT ;  /* 0x000000410300780c */ /* 0x000fe20003f24270 */
[----:B------:R-:W-:Y:S01]  /*3a30*/  LDSM.16.MT88.4 R28, [R2+0x3100] ;  /* 0x00310000021c783b */ /* 0x000fe20000004200 */
[----:B----4-:R-:W-:Y:S02]  /*3a40*/  FSEL R205, R20, -INF , P6 ;  /* 0xff80000014cd7808 */ /* 0x010fe40003000000 */
[----:B------:R-:W-:-:S02]  /*3a50*/  FSEL R236, R17, -INF , P5 ;  /* 0xff80000011ec7808 */ /* 0x000fc40002800000 */
[----:B------:R-:W-:Y:S02]  /*3a60*/  FMNMX.FTZ R100, R193, R4, !PT ;  /* 0x00000004c1647209 */ /* 0x000fe40007810000 */
[----:B------:R-:W-:Y:S02]  /*3a70*/  ISETP.GT.AND P6, PT, R3, 0x48, PT ;  /* 0x000000480300780c */ /* 0x000fe40003fc4270 */
[----:B------:R-:W-:Y:S01]  /*3a80*/  FSEL R239, R6, -INF , P5 ;  /* 0xff80000006ef7808 */ /* 0x000fe20002800000 */
[----:B------:R-:W-:Y:S01]  /*3a90*/  FMUL.FTZ R6, R40, c[0x0][0x320] ;  /* 0x0000c80028067a20 */ /* 0x000fe20000410000 */
[----:B------:R-:W-:Y:S02]  /*3aa0*/  FMNMX.FTZ R5, R164, R5, !PT ;  /* 0x00000005a4057209 */ /* 0x000fe40007810000 */
[----:B---3--:R-:W-:Y:S02]  /*3ab0*/  FSEL R207, R13, -INF , P1 ;  /* 0xff8000000dcf7808 */ /* 0x008fe40000800000 */
[----:B------:R-:W-:Y:S01]  /*3ac0*/  FMNMX.FTZ R100, R236, R100, !PT ;  /* 0x00000064ec647209 */ /* 0x000fe20007810000 */
[----:B------:R-:W2:Y:S01]  /*3ad0*/  MUFU.TANH R6, R6 ;  /* 0x0000000600067308 */ /* 0x000ea20000002400 */
[----:B-----5:R-:W-:Y:S01]  /*3ae0*/  FSEL R238, R7, -INF , P6 ;  /* 0xff80000007ee7808 */ /* 0x020fe20003000000 */
[----:B------:R-:W-:Y:S01]  /*3af0*/  FMUL.FTZ R7, R41, c[0x0][0x320] ;  /* 0x0000c80029077a20 */ /* 0x000fe20000410000 */
[----:B------:R-:W-:-:S02]  /*3b00*/  FMNMX.FTZ R4, R127, R5, !PT ;  /* 0x000000057f047209 */ /* 0x000fc40007810000 */
[----:B------:R-:W-:Y:S02]  /*3b10*/  ISETP.GT.AND P5, PT, R3, 0x49, PT ;  /* 0x000000490300780c */ /* 0x000fe40003fa4270 */
[----:B------:R-:W-:Y:S01]  /*3b20*/  FSEL R206, R14, -INF , P6 ;  /* 0xff8000000ece7808 */ /* 0x000fe20003000000 */
[----:B------:R-:W3:Y:S01]  /*3b30*/  MUFU.TANH R7, R7 ;  /* 0x0000000700077308 */ /* 0x000ee20000002400 */
[----:B------:R-:W-:Y:S02]  /*3b40*/  FMNMX.FTZ R100, R207, R100, !PT ;  /* 0x00000064cf647209 */ /* 0x000fe40007810000 */
[----:B------:R-:W-:Y:S02]  /*3b50*/  FMNMX.FTZ R4, R165, R4, !PT ;  /* 0x00000004a5047209 */ /* 0x000fe40007810000 */
[----:B------:R-:W-:Y:S02]  /*3b60*/  FSEL R244, R9, -INF , P1 ;  /* 0xff80000009f47808 */ /* 0x000fe40000800000 */
[----:B------:R-:W-:-:S02]  /*3b70*/  ISETP.GT.AND P1, PT, R3, 0x50, PT ;  /* 0x000000500300780c */ /* 0x000fc40003f24270 */
[----:B------:R-:W-:Y:S02]  /*3b80*/  FSEL R237, R11, -INF , P5 ;  /* 0xff8000000bed7808 */ /* 0x000fe40002800000 */
[----:B-1----:R-:W-:Y:S02]  /*3b90*/  FSEL R11, R25, -INF , P5 ;  /* 0xff800000190b7808 */ /* 0x002fe40002800000 */
[----:B------:R-:W-:Y:S02]  /*3ba0*/  FMNMX.FTZ R100, R206, R100, !PT ;  /* 0x00000064ce647209 */ /* 0x000fe40007810000 */
[----:B------:R-:W-:Y:S02]  /*3bb0*/  FMNMX.FTZ R4, R194, R4, !PT ;  /* 0x00000004c2047209 */ /* 0x000fe40007810000 */
[----:B------:R-:W-:Y:S02]  /*3bc0*/  FSEL R136, R8, -INF , P1 ;  /* 0xff80000008887808 */ /* 0x000fe40000800000 */
[----:B------:R-:W-:Y:S01]  /*3bd0*/  FSEL R251, R12, -INF , P1 ;  /* 0xff8000000cfb7808 */ /* 0x000fe20000800000 */
[----:B------:R-:W1:Y:S01]  /*3be0*/  MUFU.TANH R8, R27 ;  /* 0x0000001b00087308 */ /* 0x000e620000002400 */
[----:B------:R-:W-:-:S02]  /*3bf0*/  ISETP.GT.AND P6, PT, R3, 0x51, PT ;  /* 0x000000510300780c */ /* 0x000fc40003fc4270 */
[C---:B------:R-:W-:Y:S02]  /*3c00*/  ISETP.GT.AND P5, PT, R3.reuse, 0x58, PT ;  /* 0x000000580300780c */ /* 0x040fe40003fa4270 */
[----:B------:R-:W-:Y:S02]  /*3c10*/  ISETP.GT.AND P1, PT, R3, 0x59, PT ;  /* 0x000000590300780c */ /* 0x000fe40003f24270 */
[----:B------:R-:W-:Y:S02]  /*3c20*/  FMNMX.FTZ R100, R11, R100, !PT ;  /* 0x000000640b647209 */ /* 0x000fe40007810000 */
[----:B------:R-:W-:Y:S01]  /*3c30*/  FMNMX.FTZ R3, R204, R4, !PT ;  /* 0x00000004cc037209 */ /* 0x000fe20007810000 */
[----:B------:R-:W-:Y:S01]  /*3c40*/  FMUL.FTZ R4, R42, c[0x0][0x320] ;  /* 0x0000c8002a047a20 */ /* 0x000fe20000410000 */
[----:B------:R-:W-:Y:S02]  /*3c50*/  FSEL R246, R10, -INF , P6 ;  /* 0xff8000000af67808 */ /* 0x000fe40003000000 */
[----:B------:R-:W-:-:S02]  /*3c60*/  FMNMX.FTZ R100, R251, R100, !PT ;  /* 0x00000064fb647209 */ /* 0x000fc40007810000 */
[----:B------:R-:W-:Y:S02]  /*3c70*/  FMNMX.FTZ R3, R195, R3, !PT ;  /* 0x00000003c3037209 */ /* 0x000fe40007810000 */
[----:B--2---:R-:W-:Y:S02]  /*3c80*/  FSEL R146, R6, -INF , P5 ;  /* 0xff80000006927808 */ /* 0x004fe40002800000 */
[----:B------:R-:W-:Y:S01]  /*3c90*/  FMNMX.FTZ R100, R246, R100, !PT ;  /* 0x00000064f6647209 */ /* 0x000fe20007810000 */
[----:B------:R2:W4:Y:S01]  /*3ca0*/  MUFU.TANH R6, R4 ;  /* 0x0000000400067308 */ /* 0x0005220000002400 */
[----:B------:R-:W-:Y:S02]  /*3cb0*/  FMNMX.FTZ R3, R205, R3, !PT ;  /* 0x00000003cd037209 */ /* 0x000fe40007810000 */
[----:B---3--:R-:W-:Y:S02]  /*3cc0*/  FSEL R245, R7, -INF , P1 ;  /* 0xff80000007f57808 */ /* 0x008fe40000800000 */
[----:B------:R-:W-:-:S02]  /*3cd0*/  FMNMX.FTZ R100, R146, R100, !PT ;  /* 0x0000006492647209 */ /* 0x000fc40007810000 */
[----:B------:R-:W-:Y:S02]  /*3ce0*/  FMNMX.FTZ R3, R239, R3, !PT ;  /* 0x00000003ef037209 */ /* 0x000fe40007810000 */
[----:B------:R-:W-:Y:S02]  /*3cf0*/  FMNMX.FTZ R100, R245, R100, !PT ;  /* 0x00000064f5647209 */ /* 0x000fe40007810000 */
[----:B------:R-:W-:Y:S02]  /*3d00*/  FMNMX.FTZ R3, R244, R3, !PT ;  /* 0x00000003f4037209 */ /* 0x000fe40007810000 */
[----:B-1----:R-:W-:Y:S01]  /*3d10*/  FSEL R248, R8, -INF , P6 ;  /* 0xff80000008f87808 */ /* 0x002fe20003000000 */
[----:B------:R-:W1:Y:S01]  /*3d20*/  SHFL.BFLY PT, R5, R100, 0x2, 0x1f ;  /* 0x0c401f0064057f89 */ /* 0x000e6200000e0000 */
[----:B------:R-:W-:Y:S01]  /*3d30*/  FMNMX.FTZ R3, R238, R3, !PT ;  /* 0x00000003ee037209 */ /* 0x000fe20007810000 */
[----:B--2---:R-:W-:Y:S01]  /*3d40*/  FMUL.FTZ R4, R43, c[0x0][0x320] ;  /* 0x0000c8002b047a20 */ /* 0x004fe20000410000 */
[----:B----4-:R-:W-:-:S02]  /*3d50*/  FSEL R139, R6, -INF , P5 ;  /* 0xff800000068b7808 */ /* 0x010fc40002800000 */
[----:B------:R-:W-:-:S03]  /*3d60*/  FMNMX.FTZ R3, R237, R3, !PT ;  /* 0x00000003ed037209 */ /* 0x000fc60007810000 */
[----:B------:R-:W2:Y:S01]  /*3d70*/  MUFU.TANH R4, R4 ;  /* 0x0000000400047308 */ /* 0x000ea20000002400 */
[----:B------:R-:W-:-:S04]  /*3d80*/  FMNMX.FTZ R3, R136, R3, !PT ;  /* 0x0000000388037209 */ /* 0x000fc80007810000 */
[----:B------:R-:W-:-:S04]  /*3d90*/  FMNMX.FTZ R3, R248, R3, !PT ;  /* 0x00000003f8037209 */ /* 0x000fc80007810000 */
[----:B------:R-:W-:Y:S02]  /*3da0*/  FMNMX.FTZ R3, R139, R3, !PT ;  /* 0x000000038b037209 */ /* 0x000fe40007810000 */
[----:B--2---:R-:W-:Y:S02]  /*3db0*/  FSEL R177, R4, -INF , P1 ;  /* 0xff80000004b17808 */ /* 0x004fe40000800000 */
        /* <DEDUP_REMOVED lines=11> */
[----:B------:R-:W2:Y:S01]  /*3e70*/  LDSM.16.MT88.4 R12, [R0+0x100] ;  /* 0x00010000000c783b */ /* 0x000ea20000004200 */
[--C-:B------:R-:W-:Y:S01]  /*3e80*/  FFMA.FTZ R10, R64, c[0x0][0x2d0], -R9.reuse ;  /* 0x0000b400400a7a23 */ /* 0x100fe20000010809 */
[----:B------:R3:W-:Y:S08]  /*3e90*/  MUFU.EX2 R138, R4 ;  /* 0x00000004008a7308 */ /* 0x0007f00000000800 */
[----:B------:R4:W-:Y:S01]  /*3ea0*/  MUFU.EX2 R137, R10 ;  /* 0x0000000a00897308 */ /* 0x0009e20000000800 */
[----:B-1----:R-:W-:Y:S01]  /*3eb0*/  FMNMX.FTZ R3, R3, R5, !PT ;  /* 0x0000000503037209 */ /* 0x002fe20007810000 */
[----:B---3--:R-:W-:-:S03]  /*3ec0*/  FFMA.FTZ R4, R18, c[0x0][0x2d0], -R9 ;  /* 0x0000b40012047a23 */ /* 0x008fc60000010809 */
[C---:B------:R-:W-:Y:S01]  /*3ed0*/  FSETP.NEU.FTZ.AND P1, PT, R3.reuse, -INF , PT ;  /* 0xff8000000300780b */ /* 0x040fe20003f3d000 */
[----:B------:R-:W-:Y:S02]  /*3ee0*/  FMUL.FTZ R8, R3, c[0x0][0x2d0] ;  /* 0x0000b40003087a20 */ /* 0x000fe40000410000 */
[----:B------:R1:W-:Y:S03]  /*3ef0*/  MUFU.EX2 R140, R4 ;  /* 0x00000004008c7308 */ /* 0x0003e60000000800 */
[----:B------:R-:W-:Y:S01]  /*3f00*/  FSEL R8, R8, RZ, P1 ;  /* 0x000000ff08087208 */ /* 0x000fe20000800000 */
[----:B----4-:R-:W-:Y:S01]  /*3f10*/  FFMA.FTZ R10, R65, c[0x0][0x2d0], -R9 ;  /* 0x0000b400410a7a23 */ /* 0x010fe20000010809 */
[----:B------:R-:W-:-:S03]  /*3f20*/  PLOP3.LUT P1, PT, PT, PT, UP0, 0x80, 0x0 ;  /* 0x000000000000781c */ /* 0x000fc60003f2f008 */
[----:B------:R3:W-:Y:S01]  /*3f30*/  MUFU.EX2 R143, R10 ;  /* 0x0000000a008f7308 */ /* 0x0007e20000000800 */
[--C-:B-1----:R-:W-:Y:S02]  /*3f40*/  FFMA.FTZ R4, R19, c[0x0][0x2d0], -R9.reuse ;  /* 0x0000b40013047a23 */ /* 0x102fe40000010809 */
[----:B------:R-:W1:Y:S05]  /*3f50*/  LDSM.16.MT88.4 R16, [R241+0x100] ;  /* 0x00010000f110783b */ /* 0x000e6a0000004200 */
[----:B------:R4:W-:Y:S01]  /*3f60*/  MUFU.EX2 R247, R4 ;  /* 0x0000000400f77308 */ /* 0x0009e20000000800 */
[----:B---3--:R-:W-:-:S07]  /*3f70*/  FFMA.FTZ R10, R66, c[0x0][0x2d0], -R9 ;  /* 0x0000b400420a7a23 */ /* 0x008fce0000010809 */
[----:B------:R3:W-:Y:S01]  /*3f80*/  MUFU.EX2 R145, R10 ;  /* 0x0000000a00917308 */ /* 0x0007e20000000800 */
[----:B----4-:R-:W-:-:S07]  /*3f90*/  FFMA.FTZ R4, R21, c[0x0][0x2d0], -R9 ;  /* 0x0000b40015047a23 */ /* 0x010fce0000010809 */
[----:B------:R4:W5:Y:S01]  /*3fa0*/  MUFU.EX2 R252, R4 ;  /* 0x0000000400fc7308 */ /* 0x0009620000000800 */
[----:B---3--:R-:W-:-:S07]  /*3fb0*/  FFMA.FTZ R10, R67, c[0x0][0x2d0], -R9 ;  /* 0x0000b400430a7a23 */ /* 0x008fce0000010809 */
[----:B------:R3:W-:Y:S01]  /*3fc0*/  MUFU.EX2 R179, R10 ;  /* 0x0000000a00b37308 */ /* 0x0007e20000000800 */
[--C-:B----4-:R-:W-:Y:S01]  /*3fd0*/  FFMA.FTZ R4, R23, c[0x0][0x2d0], -R8.reuse ;  /* 0x0000b40017047a23 */ /* 0x110fe20000010808 */
[----:B-----5:R-:W-:Y:S01]  /*3fe0*/  F2FP.PACK_AB R6, R252, R247 ;  /* 0x000000f7fc06723e */ /* 0x020fe200000000ff */
[----:B------:R-:W4:Y:S05]  /*3ff0*/  LDSM.16.MT88.4 R20, [R2+0x6100] ;  /* 0x006100000214783b */ /* 0x000f2a0000004200 */
[----:B------:R5:W-:Y:S01]  /*4000*/  MUFU.EX2 R142, R4 ;  /* 0x00000004008e7308 */ /* 0x000be20000000800 */
[----:B---3--:R-:W-:-:S07]  /*4010*/  FFMA.FTZ R10, R84, c[0x0][0x2d0], -R8 ;  /* 0x0000b400540a7a23 */ /* 0x008fce0000010808 */
[----:B------:R3:W-:Y:S01]  /*4020*/  MUFU.EX2 R141, R10 ;  /* 0x0000000a008d7308 */ /* 0x0007e20000000800 */
[----:B-----5:R-:W-:-:S07]  /*4030*/  FFMA.FTZ R4, R24, c[0x0][0x2d0], -R8 ;  /* 0x0000b40018047a23 */ /* 0x020fce0000010808 */
[----:B------:R5:W1:Y:S01]  /*4040*/  MUFU.EX2 R176, R4 ;  /* 0x0000000400b07308 */ /* 0x000a620000000800 */
[----:B---3--:R-:W-:-:S07]  /*4050*/  FFMA.FTZ R10, R86, c[0x0][0x2d0], -R8 ;  /* 0x0000b400560a7a23 */ /* 0x008fce0000010808 */
[----:B------:R3:W-:Y:S01]  /*4060*/  MUFU.EX2 R144, R10 ;  /* 0x0000000a00907308 */ /* 0x0007e20000000800 */
[--C-:B-----5:R-:W-:Y:S01]  /*4070*/  FFMA.FTZ R4, R26, c[0x0][0x2d0], -R8.reuse ;  /* 0x0000b4001a047a23 */ /* 0x120fe20000010808 */
[----:B-1----:R-:W-:Y:S01]  /*4080*/  F2FP.PACK_AB R5, R176, R142 ;  /* 0x0000008eb005723e */ /* 0x002fe200000000ff */
[----:B------:R-:W1:Y:S05]  /*4090*/  LDSM.16.MT88.4 R24, [R103+0x100] ;  /* 0x000100006718783b */ /* 0x000e6a0000004200 */
[----:B------:R5:W-:Y:S01]  /*40a0*/  MUFU.EX2 R249, R4 ;  /* 0x0000000400f97308 */ /* 0x000be20000000800 */
[----:B---3--:R-:W-:-:S07]  /*40b0*/  FFMA.FTZ R10, R85, c[0x0][0x2d0], -R8 ;  /* 0x0000b400550a7a23 */ /* 0x008fce0000010808 */
[----:B------:R3:W-:Y:S01]  /*40c0*/  MUFU.EX2 R147, R10 ;  /* 0x0000000a00937308 */ /* 0x0007e20000000800 */
[--C-:B-----5:R-:W-:Y:S02]  /*40d0*/  FFMA.FTZ R4, R36, c[0x0][0x2d0], -R8.reuse ;  /* 0x0000b40024047a23 */ /* 0x120fe40000010808 */
[----:B------:R-:W-:Y:S05]  /*40e0*/  LDSM.16.MT88.4 R36, [R103+0x3100] ;  /* 0x003100006724783b */ /* 0x000fea0000004200 */
[----:B------:R5:W1:Y:S01]  /*40f0*/  MUFU.EX2 R250, R4 ;  /* 0x0000000400fa7308 */ /* 0x000a620000000800 */
[----:B---3--:R-:W-:-:S07]  /*4100*/  FFMA.FTZ R10, R87, c[0x0][0x2d0], -R8 ;  /* 0x0000b400570a7a23 */ /* 0x008fce0000010808 */
[----:B------:R3:W2:Y:S01]  /*4110*/  MUFU.EX2 R178, R10 ;  /* 0x0000000a00b27308 */ /* 0x0006a20000000800 */
[----:B-----5:R-:W-:Y:S02]  /*4120*/  F2FP.PACK_AB R4, R140, R138 ;  /* 0x0000008a8c04723e */ /* 0x020fe400000000ff */
[----:B-1----:R-:W-:-:S07]  /*4130*/  F2FP.PACK_AB R7, R250, R249 ;  /* 0x000000f9fa07723e */ /* 0x002fce00000000ff */
[----:B--2---:R-:W-:Y:S01]  /*4140*/  HMMA.16816.F32 R92, R4, R12, RZ ;  /* 0x0000000c045c723c */ /* 0x004fe200000018ff */
[----:B---3--:R-:W-:-:S07]  /*4150*/  MOV R10, R146 ;  /* 0x00000092000a7202 */ /* 0x008fce0000000f00 */
[C---:B------:R-:W-:Y:S01]  /*4160*/  HMMA.16816.F32 R88, R4.reuse, R14, RZ ;  /* 0x0000000e0458723c */ /* 0x040fe200000018ff */
[----:B------:R-:W1:Y:S07]  /*4170*/  LDSM.16.MT88.4 R12, [R103+0x6100] ;  /* 0x00610000670c783b */ /* 0x000e6e0000004200 */
[C---:B------:R-:W-:Y:S08]  /*4180*/  HMMA.16816.F32 R72, R4.reuse, R28, RZ ;  /* 0x0000001c0448723c */ /* 0x040ff000000018ff */
[C---:B------:R-:W-:Y:S01]  /*4190*/  HMMA.16816.F32 R48, R4.reuse, R30, RZ ;  /* 0x0000001e0430723c */ /* 0x040fe200000018ff */
[----:B------:R-:W2:Y:S07]  /*41a0*/  LDSM.16.MT88.4 R28, [R0+0x3100] ;  /* 0x00310000001c783b */ /* 0x000eae0000004200 */
[C---:B------:R-:W-:Y:S08]  /*41b0*/  HMMA.16816.F32 R76, R4.reuse, R16, RZ ;  /* 0x00000010044c723c */ /* 0x040ff000000018ff */
[C---:B------:R-:W-:Y:S01]  /*41c0*/  HMMA.16816.F32 R52, R4.reuse, R18, RZ ;  /* 0x000000120434723c */ /* 0x040fe200000018ff */
[----:B------:R-:W3:Y:S07]  /*41d0*/  LDSM.16.MT88.4 R16, [R241+0x6100] ;  /* 0x00610000f110783b */ /* 0x000eee0000004200 */
[C---:B------:R-:W-:Y:S08]  /*41e0*/  HMMA.16816.F32 R80, R4.reuse, R32, RZ ;  /* 0x000000200450723c */ /* 0x040ff000000018ff */
[C---:B------:R-:W-:Y:S01]  /*41f0*/  HMMA.16816.F32 R56, R4.reuse, R34, RZ ;  /* 0x000000220438723c */ /* 0x040fe200000018ff */
[----:B------:R-:W5:Y:S07]  /*4200*/  LDSM.16.MT88.4 R32, [R241+0x3100] ;  /* 0x00310000f120783b */ /* 0x000f6e0000004200 */
[C---:B----4-:R-:W-:Y:S08]  /*4210*/  HMMA.16816.F32 R68, R4.reuse, R20, RZ ;  /* 0x000000140444723c */ /* 0x050ff000000018ff */
[C---:B------:R-:W-:Y:S01]  /*4220*/  HMMA.16816.F32 R44, R4.reuse, R22, RZ ;  /* 0x00000016042c723c */ /* 0x040fe200000018ff */
[----:B------:R-:W4:Y:S07]  /*4230*/  LDSM.16.MT88.4 R20, [R0+0x6100] ;  /* 0x006100000014783b */ /* 0x000f2e0000004200 */
[C---:B------:R-:W-:Y:S08]  /*4240*/  HMMA.16816.F32 R40, R4.reuse, R24, RZ ;  /* 0x000000180428723c */ /* 0x040ff000000018ff */
[C---:B------:R-:W-:Y:S01]  /*4250*/  HMMA.16816.F32 R60, R4.reuse, R26, RZ ;  /* 0x0000001a043c723c */ /* 0x040fe200000018ff */
[----:B------:R-:W4:Y:S07]  /*4260*/  LDSM.16.MT88.4 R24, [R2+0x900] ;  /* 0x000900000218783b */ /* 0x000f2e0000004200 */
[C---:B-1----:R-:W-:Y:S08]  /*4270*/  HMMA.16816.F32 R112, R4.reuse, R12, RZ ;  /* 0x0000000c0470723c */ /* 0x042ff000000018ff */
[C---:B------:R-:W-:Y:S01]  /*4280*/  HMMA.16816.F32 R116, R4.reuse, R14, RZ ;  /* 0x0000000e0474723c */ /* 0x040fe200000018ff */
[----:B------:R-:W1:Y:S07]  /*4290*/  LDSM.16.MT88.4 R12, [R2+0x6900] ;  /* 0x00690000020c783b */ /* 0x000e6e0000004200 */
[C---:B--2---:R-:W-:Y:S08]  /*42a0*/  HMMA.16816.F32 R64, R4.reuse, R28, RZ ;  /* 0x0000001c0440723c */ /* 0x044ff000000018ff */
[C---:B------:R-:W-:Y:S01]  /*42b0*/  HMMA.16816.F32 R108, R4.reuse, R30, RZ ;  /* 0x0000001e046c723c */ /* 0x040fe200000018ff */
[----:B------:R-:W2:Y:S07]  /*42c0*/  LDSM.16.MT88.4 R28, [R2+0x3900] ;  /* 0x00390000021c783b */ /* 0x000eae0000004200 */
[C---:B---3--:R-:W-:Y:S08]  /*42d0*/  HMMA.16816.F32 R84, R4.reuse, R16, RZ ;  /* 0x000000100454723c */ /* 0x048ff000000018ff */
[C---:B------:R-:W-:Y:S01]  /*42e0*/  HMMA.16816.F32 R120, R4.reuse, R18, RZ ;  /* 0x000000120478723c */ /* 0x040fe200000018ff */
[----:B------:R-:W3:Y:S07]  /*42f0*/  LDSM.16.MT88.4 R16, [R103+0x900] ;  /* 0x000900006710783b */ /* 0x000eee0000004200 */
[C---:B------:R-:W-:Y:S08]  /*4300*/  HMMA.16816.F32 R96, R4.reuse, R36, RZ ;  /* 0x000000240460723c */ /* 0x040ff000000018ff */
[C---:B------:R-:W-:Y:S08]  /*4310*/  HMMA.16816.F32 R104, R4.reuse, R38, RZ ;  /* 0x000000260468723c */ /* 0x040ff000000018ff */
[C---:B-----5:R-:W-:Y:S08]  /*4320*/  HMMA.16816.F32 R36, R4.reuse, R32, RZ ;  /* 0x000000200424723c */ /* 0x060ff000000018ff */
[C---:B------:R-:W-:Y:S08]  /*4330*/  HMMA.16816.F32 R32, R4.reuse, R34, RZ ;  /* 0x000000220420723c */ /* 0x040ff000000018ff */
[C---:B----4-:R-:W-:Y:S08]  /*4340*/  HMMA.16816.F32 R128, R4.reuse, R20, RZ ;  /* 0x000000140480723c */ /* 0x050ff000000018ff */
[----:B------:R-:W-:Y:S01]  /*4350*/  HMMA.16816.F32 R132, R4, R22, RZ ;  /* 0x000000160484723c */ /* 0x000fe200000018ff */
[----:B------:R-:W-:Y:S06]  /*4360*/  LDSM.16.MT88.4 R20, [R0+0x900] ;  /* 0x000900000014783b */ /* 0x000fec0000004200 */
[----:B------:R-:W-:-:S02]  /*4370*/  F2FP.PACK_AB R4, R143, R137 ;  /* 0x000000898f04723e */ /* 0x000fc400000000ff */
[----:B------:R-:W-:Y:S02]  /*4380*/  F2FP.PACK_AB R5, R144, R141 ;  /* 0x0000008d9005723e */ /* 0x000fe400000000ff */
[----:B------:R-:W-:Y:S02]  /*4390*/  F2FP.PACK_AB R6, R179, R145 ;  /* 0x00000091b306723e */ /* 0x000fe400000000ff */
[----:B------:R-:W-:-:S07]  /*43a0*/  F2FP.PACK_AB R7, R178, R147 ;  /* 0x00000093b207723e */ /* 0x000fce00000000ff */
[C---:B------:R-:W-:Y:S07]  /*43b0*/  HMMA.16816.F32 R188, R4.reuse, R24, R80 ;  /* 0x0000001804bc723c */ /* 0x040fee0000001850 */
[----:B------:R-:W-:Y:S01]  /*43c0*/  IMAD.MOV.U32 R83, RZ, RZ, R147 ;  /* 0x000000ffff537224 */ /* 0x000fe200078e0093 */
[----:B------:R-:W-:Y:S01]  /*43d0*/  MOV R80, R143 ;  /* 0x0000008f00507202 */ /* 0x000fe20000000f00 */
[----:B------:R-:W-:Y:S01]  /*43e0*/  IMAD.MOV.U32 R82, RZ, RZ, R145 ;  /* 0x000000ffff527224 */ /* 0x000fe200078e0091 */
[----:B-1----:R-:W-:Y:S01]  /*43f0*/  HMMA.16816.F32 R168, R4, R12, R68 ;  /* 0x0000000c04a8723c */ /* 0x002fe20000001844 */
[----:B------:R-:W-:-:S07]  /*4400*/  IMAD.MOV.U32 R81, RZ, RZ, R144 ;  /* 0x000000ffff517224 */ /* 0x000fce00078e0090 */
[C---:B------:R-:W-:Y:S01]  /*4410*/  HMMA.16816.F32 R144, R4.reuse, R26, R56 ;  /* 0x0000001a0490723c */ /* 0x040fe20000001838 */
[----:B------:R-:W1:Y:S06]  /*4420*/  LDSM.16.MT88.4 R24, [R241+0x900] ;  /* 0x00090000f118783b */ /* 0x000e6c0000004200 */
[----:B------:R-:W-:Y:S01]  /*4430*/  IMAD.MOV.U32 R56, RZ, RZ, R142 ;  /* 0x000000ffff387224 */ /* 0x000fe200078e008e */
[----:B------:R-:W-:Y:S01]  /*4440*/  MOV R58, R140 ;  /* 0x0000008c003a7202 */ /* 0x000fe20000000f00 */
[----:B------:R-:W-:Y:S01]  /*4450*/  IMAD.MOV.U32 R57, RZ, RZ, R141 ;  /* 0x000000ffff397224 */ /* 0x000fe200078e008d */
[----:B--2---:R-:W-:Y:S01]  /*4460*/  HMMA.16816.F32 R172, R4, R28, R72 ;  /* 0x0000001c04ac723c */ /* 0x004fe20000001848 */
[----:B------:R-:W-:-:S06]  /*4470*/  IMAD.MOV.U32 R59, RZ, RZ, R139 ;  /* 0x000000ffff3b7224 */ /* 0x000fcc00078e008b */
[----:B------:R-:W-:Y:S01]  /*4480*/  IMAD.MOV.U32 R73, RZ, RZ, R138 ;  /* 0x000000ffff497224 */ /* 0x000fe200078e008a */
[----:B------:R-:W-:Y:S01]  /*4490*/  HMMA.16816.F32 R140, R4, R14, R44 ;  /* 0x0000000e048c723c */ /* 0x000fe2000000182c */
[----:B------:R-:W2:Y:S01]  /*44a0*/  LDSM.16.MT88.4 R12, [R103+0x3900] ;  /* 0x00390000670c783b */ /* 0x000ea20000004200 */
[----:B------:R-:W-:Y:S01]  /*44b0*/  MOV R74, R137 ;  /* 0x00000089004a7202 */ /* 0x000fe20000000f00 */
[----:B------:R-:W-:-:S05]  /*44c0*/  IMAD.MOV.U32 R75, RZ, RZ, R136 ;  /* 0x000000ffff4b7224 */ /* 0x000fca00078e0088 */
[C---:B---3--:R-:W-:Y:S08]  /*44d0*/  HMMA.16816.F32 R136, R4.reuse, R16, R40 ;  /* 0x000000100488723c */ /* 0x048ff00000001828 */
[C---:B------:R-:W-:Y:S01]  /*44e0*/  HMMA.16816.F32 R160, R4.reuse, R18, R60 ;  /* 0x0000001204a0723c */ /* 0x040fe2000000183c */
[----:B------:R-:W3:Y:S07]  /*44f0*/  LDSM.16.MT88.4 R16, [R241+0x3900] ;  /* 0x00390000f110783b */ /* 0x000eee0000004200 */
[C---:B------:R-:W-:Y:S01]  /*4500*/  HMMA.16816.F32 R148, R4.reuse, R30, R48 ;  /* 0x0000001e0494723c */ /* 0x040fe20000001830 */
[----:B------:R-:W4:Y:S07]  /*4510*/  LDSM.16.MT88.4 R28, [R0+0x3900] ;  /* 0x00390000001c783b */ /* 0x000f2e0000004200 */
[C---:B-1----:R-:W-:Y:S07]  /*4520*/  HMMA.16816.F32 R180, R4.reuse, R24, R76 ;  /* 0x0000001804b4723c */ /* 0x042fee000000184c */
[----:B------:R-:W-:Y:S01]  /*4530*/  IMAD.MOV.U32 R79, RZ, RZ, R179 ;  /* 0x000000ffff4f7224 */ /* 0x000fe200078e00b3 */
[----:B------:R-:W-:Y:S01]  /*4540*/  HMMA.16816.F32 R48, R4, R22, R88 ;  /* 0x000000160430723c */ /* 0x000fe20000001858 */
[----:B------:R-:W-:Y:S01]  /*4550*/  MOV R78, R178 ;  /* 0x000000b2004e7202 */ /* 0x000fe20000000f00 */
[----:B------:R-:W-:-:S02]  /*4560*/  IMAD.MOV.U32 R77, RZ, RZ, R177 ;  /* 0x000000ffff4d7224 */ /* 0x000fc400078e00b1 */
[----:B------:R-:W-:-:S03]  /*4570*/  IMAD.MOV.U32 R76, RZ, RZ, R176 ;  /* 0x000000ffff4c7224 */ /* 0x000fc600078e00b0 */
[----:B------:R-:W-:Y:S01]  /*4580*/  IMAD.MOV.U32 R88, RZ, RZ, R10 ;  /* 0x000000ffff587224 */ /* 0x000fe200078e000a */
[C---:B------:R-:W-:Y:S01]  /*4590*/  HMMA.16816.F32 R176, R4.reuse, R20, R92 ;  /* 0x0000001404b0723c */ /* 0x040fe2000000185c */
[----:B------:R-:W-:Y:S01]  /*45a0*/  FFMA.FTZ R10, R101, c[0x0][0x2d0], -R9 ;  /* 0x0000b400650a7a23 */ /* 0x000fe20000010809 */
[----:B------:R-:W-:Y:S01]  /*45b0*/  MOV R91, R57 ;  /* 0x00000039005b7202 */ /* 0x000fe20000000f00 */
[----:B------:R-:W-:Y:S01]  /*45c0*/  IMAD.MOV.U32 R90, RZ, RZ, R58 ;  /* 0x000000ffff5a7224 */ /* 0x000fe200078e003a */
[----:B------:R-:W-:Y:S01]  /*45d0*/  MOV R89, R59 ;  /* 0x0000003b00597202 */ /* 0x000fe20000000f00 */
[----:B------:R-:W-:Y:S01]  /*45e0*/  LDSM.16.MT88.4 R20, [R241+0x6900] ;  /* 0x00690000f114783b */ /* 0x000fe20000004200 */
[----:B------:R-:W-:Y:S01]  /*45f0*/  IMAD.MOV.U32 R101, RZ, RZ, R82 ;  /* 0x000000ffff657224 */ /* 0x000fe200078e0052 */
[----:B------:R-:W-:Y:S01]  /*4600*/  MOV R95, R73 ;  /* 0x00000049005f7202 */ /* 0x000fe20000000f00 */
[----:B------:R-:W-:Y:S01]  /*4610*/  IMAD.MOV.U32 R92, RZ, RZ, R56 ;  /* 0x000000ffff5c7224 */ /* 0x000fe200078e0038 */
[----:B------:R-:W-:Y:S01]  /*4620*/  HMMA.16816.F32 R52, R4, R26, R52 ;  /* 0x0000001a0434723c */ /* 0x000fe20000001834 */
[----:B------:R-:W1:Y:S01]  /*4630*/  LDSM.16.MT88.4 R24, [R103+0x6900] ;  /* 0x006900006718783b */ /* 0x000e620000004200 */
[----:B------:R-:W-:Y:S01]  /*4640*/  IMAD.MOV.U32 R94, RZ, RZ, R74 ;  /* 0x000000ffff5e7224 */ /* 0x000fe200078e004a */
[----:B------:R-:W-:-:S05]  /*4650*/  MOV R93, R75 ;  /* 0x0000004b005d7202 */ /* 0x000fca0000000f00 */
[C---:B--2---:R-:W-:Y:S07]  /*4660*/  HMMA.16816.F32 R56, R4.reuse, R12, R96 ;  /* 0x0000000c0438723c */ /* 0x044fee0000001860 */
[----:B------:R-:W-:Y:S01]  /*4670*/  MOV R99, R252 ;  /* 0x000000fc00637202 */ /* 0x000fe20000000f00 */
[----:B------:R-:W-:Y:S01]  /*4680*/  IMAD.MOV.U32 R98, RZ, RZ, R251 ;  /* 0x000000ffff627224 */ /* 0x000fe200078e00fb */
[----:B------:R2:W-:Y:S01]  /*4690*/  MUFU.EX2 R252, R10 ;  /* 0x0000000a00fc7308 */ /* 0x0005e20000000800 */
[----:B------:R-:W-:Y:S01]  /*46a0*/  MOV R97, R250 ;  /* 0x000000fa00617202 */ /* 0x000fe20000000f00 */
[----:B------:R-:W-:Y:S01]  /*46b0*/  HMMA.16816.F32 R44, R4, R14, R104 ;  /* 0x0000000e042c723c */ /* 0x000fe20000001868 */
[----:B------:R-:W5:Y:S01]  /*46c0*/  LDSM.16.MT88.4 R12, [R0+0x6900] ;  /* 0x00690000000c783b */ /* 0x000f620000004200 */
[----:B------:R-:W-:-:S05]  /*46d0*/  IMAD.MOV.U32 R96, RZ, RZ, R249 ;  /* 0x000000ffff607224 */ /* 0x000fca00078e00f9 */
[----:B------:R-:W-:Y:S01]  /*46e0*/  MOV R106, R248 ;  /* 0x000000f8006a7202 */ /* 0x000fe20000000f00 */
[C---:B---3--:R-:W-:Y:S01]  /*46f0*/  HMMA.16816.F32 R36, R4.reuse, R16, R36 ;  /* 0x000000100424723c */ /* 0x048fe20000001824 */
[----:B------:R-:W-:Y:S01]  /*4700*/  IMAD.MOV.U32 R107, RZ, RZ, R247 ;  /* 0x000000ffff6b7224 */ /* 0x000fe200078e00f7 */
[----:B------:R-:W-:Y:S01]  /*4710*/  MOV R104, R81 ;  /* 0x0000005100687202 */ /* 0x000fe20000000f00 */
[----:B------:R-:W-:Y:S02]  /*4720*/  IMAD.MOV.U32 R105, RZ, RZ, R80 ;  /* 0x000000ffff697224 */ /* 0x000fe400078e0050 */
[--C-:B--2---:R-:W-:Y:S01]  /*4730*/  FFMA.FTZ R10, R102, c[0x0][0x2d0], -R9.reuse ;  /* 0x0000b400660a7a23 */ /* 0x104fe20000010809 */
[----:B------:R-:W-:Y:S02]  /*4740*/  MOV R102, R91 ;  /* 0x0000005b00667202 */ /* 0x000fe40000000f00 */
[C---:B------:R-:W-:Y:S01]  /*4750*/  HMMA.16816.F32 R40, R4.reuse, R18, R32 ;  /* 0x000000120428723c */ /* 0x040fe20000001820 */
[----:B------:R-:W2:Y:S01]  /*4760*/  LDSM.16.MT88.4 R16, [R2+0x7100] ;  /* 0x007100000210783b */ /* 0x000ea20000004200 */
[----:B------:R3:W1:Y:S06]  /*4770*/  MUFU.EX2 R251, R10 ;  /* 0x0000000a00fb7308 */ /* 0x00066c0000000800 */
[C---:B----4-:R-:W-:Y:S08]  /*4780*/  HMMA.16816.F32 R32, R4.reuse, R28, R64 ;  /* 0x0000001c0420723c */ /* 0x050ff00000001840 */
[----:B------:R-:W-:Y:S01]  /*4790*/  HMMA.16816.F32 R60, R4, R30, R108 ;  /* 0x0000001e043c723c */ /* 0x000fe2000000186c */
[----:B------:R-:W4:Y:S01]  /*47a0*/  LDSM.16.MT88.4 R28, [R2+0x1100] ;  /* 0x00110000021c783b */ /* 0x000f220000004200 */
[----:B---3--:R-:W-:Y:S01]  /*47b0*/  FFMA.FTZ R10, R124, c[0x0][0x2d0], -R9 ;  /* 0x0000b4007c0a7a23 */ /* 0x008fe20000010809 */
[----:B------:R-:W-:Y:S01]  /*47c0*/  MOV R124, R107 ;  /* 0x0000006b007c7202 */ /* 0x000fe20000000f00 */
[----:B------:R-:W-:-:S02]  /*47d0*/  IMAD.MOV.U32 R107, RZ, RZ, R98 ;  /* 0x000000ffff6b7224 */ /* 0x000fc400078e0062 */
[----:B------:R3:W-:Y:S01]  /*47e0*/  MUFU.EX2 R250, R10 ;  /* 0x0000000a00fa7308 */ /* 0x0007e20000000800 */
[----:B------:R-:W-:Y:S01]  /*47f0*/  IMAD.MOV.U32 R110, RZ, RZ, R245 ;  /* 0x000000ffff6e7224 */ /* 0x000fe200078e00f5 */
[----:B------:R-:W-:Y:S01]  /*4800*/  MOV R111, R97 ;  /* 0x00000061006f7202 */ /* 0x000fe20000000f00 */
[----:B------:R-:W-:Y:S01]  /*4810*/  IMAD.MOV.U32 R98, RZ, RZ, R94 ;  /* 0x000000ffff627224 */ /* 0x000fe200078e005e */
[----:B------:R-:W-:Y:S01]  /*4820*/  MOV R97, R93 ;  /* 0x0000005d00617202 */ /* 0x000fe20000000f00 */
[----:B-1----:R-:W-:Y:S01]  /*4830*/  HMMA.16816.F32 R64, R4, R24, R112 ;  /* 0x000000180440723c */ /* 0x002fe20000001870 */
[----:B------:R-:W-:Y:S01]  /*4840*/  MOV R93, R77 ;  /* 0x0000004d005d7202 */ /* 0x000fe20000000f00 */
[----:B------:R-:W-:Y:S01]  /*4850*/  IMAD.MOV.U32 R94, RZ, RZ, R78 ;  /* 0x000000ffff5e7224 */ /* 0x000fe200078e004e */
[----:B------:R-:W-:Y:S01]  /*4860*/  MOV R109, R83 ;  /* 0x00000053006d7202 */ /* 0x000fe20000000f00 */
[----:B------:R-:W-:-:S04]  /*4870*/  IMAD.MOV.U32 R108, RZ, RZ, R90 ;  /* 0x000000ffff6c7224 */ /* 0x000fc800078e005a */
[C---:B------:R-:W-:Y:S01]  /*4880*/  HMMA.16816.F32 R68, R4.reuse, R26, R116 ;  /* 0x0000001a0444723c */ /* 0x040fe20000001874 */
[----:B------:R-:W1:Y:S01]  /*4890*/  LDSM.16.MT88.4 R24, [R2+0x4100] ;  /* 0x004100000218783b */ /* 0x000e620000004200 */
[----:B---3--:R-:W-:Y:S02]  /*48a0*/  FFMA.FTZ R10, R125, c[0x0][0x2d0], -R9 ;  /* 0x0000b4007d0a7a23 */ /* 0x008fe40000010809 */
[----:B------:R-:W-:Y:S02]  /*48b0*/  IMAD.MOV.U32 R125, RZ, RZ, R96 ;  /* 0x000000ffff7d7224 */ /* 0x000fe400078e0060 */
[----:B------:R3:W-:Y:S01]  /*48c0*/  MUFU.EX2 R249, R10 ;  /* 0x0000000a00f97308 */ /* 0x0007e20000000800 */
[----:B------:R-:W-:Y:S01]  /*48d0*/  IMAD.MOV.U32 R96, RZ, RZ, R92 ;  /* 0x000000ffff607224 */ /* 0x000fe200078e005c */
[----:B------:R-:W-:Y:S01]  /*48e0*/  HMMA.16816.F32 R72, R4, R20, R84 ;  /* 0x000000140448723c */ /* 0x000fe20000001854 */
[----:B------:R-:W-:Y:S02]  /*48f0*/  IMAD.MOV.U32 R92, RZ, RZ, R76 ;  /* 0x000000ffff5c7224 */ /* 0x000fe400078e004c */
[----:B------:R-:W-:-:S05]  /*4900*/  IMAD.MOV.U32 R119, RZ, RZ, R88 ;  /* 0x000000ffff777224 */ /* 0x000fca00078e0058 */
[----:B-----5:R-:W-:Y:S01]  /*4910*/  HMMA.16816.F32 R80, R4, R12, R128 ;  /* 0x0000000c0450723c */ /* 0x020fe20000001880 */
[----:B---3--:R-:W-:Y:S01]  /*4920*/  FFMA.FTZ R10, R126, c[0x0][0x2d0], -R8 ;  /* 0x0000b4007e0a7a23 */ /* 0x008fe20000010808 */
[----:B------:R-:W-:-:S06]  /*4930*/  MOV R126, R89 ;  /* 0x00000059007e7202 */ /* 0x000fcc0000000f00 */
[----:B------:R-:W-:Y:S01]  /*4940*/  HMMA.16816.F32 R84, R4, R14, R132 ;  /* 0x0000000e0454723c */ /* 0x000fe20000001884 */
[----:B------:R-:W3:Y:S01]  /*4950*/  LDSM.16.MT88.4 R12, [R103+0x1100] ;  /* 0x00110000670c783b */ /* 0x000ee20000004200 */
[----:B------:R5:W-:Y:S05]  /*4960*/  MUFU.EX2 R248, R10 ;  /* 0x0000000a00f87308 */ /* 0x000bea0000000800 */
[----:B------:R-:W-:Y:S01]  /*4970*/  IMAD.MOV.U32 R132, RZ, RZ, R102 ;  /* 0x000000ffff847224 */ /* 0x000fe200078e0066 */
[----:B------:R-:W-:Y:S01]  /*4980*/  MOV R133, R96 ;  /* 0x0000006000857202 */ /* 0x000fe20000000f00 */
[----:B------:R-:W-:Y:S01]  /*4990*/  IMAD.MOV.U32 R102, RZ, RZ, R97 ;  /* 0x000000ffff667224 */ /* 0x000fe200078e0061 */
[----:B------:R-:W-:Y:S01]  /*49a0*/  MOV R134, R98 ;  /* 0x0000006200867202 */ /* 0x000fe20000000f00 */
[----:B-----5:R-:W-:Y:S01]  /*49b0*/  FFMA.FTZ R10, R164, c[0x0][0x2d0], -R8 ;  /* 0x0000b400a40a7a23 */ /* 0x020fe20000010808 */
[----:B------:R-:W-:-:S03]  /*49c0*/  MOV R164, R246 ;  /* 0x000000f600a47202 */ /* 0x000fc60000000f00 */
[----:B------:R5:W1:Y:S02]  /*49d0*/  MUFU.EX2 R247, R10 ;  /* 0x0000000a00f77308 */ /* 0x000a640000000800 */
[----:B-----5:R-:W-:-:S06]  /*49e0*/  FFMA.FTZ R10, R127, c[0x0][0x2d0], -R8 ;  /* 0x0000b4007f0a7a23 */ /* 0x020fcc0000010808 */
[----:B------:R5:W-:Y:S02]  /*49f0*/  MUFU.EX2 R246, R10 ;  /* 0x0000000a00f67308 */ /* 0x000be40000000800 */
[----:B-----5:R-:W-:Y:S02]  /*4a00*/  FFMA.FTZ R10, R165, c[0x0][0x2d0], -R8 ;  /* 0x0000b400a50a7a23 */ /* 0x020fe40000010808 */
[----:B------:R-:W-:Y:S01]  /*4a10*/  IMAD.MOV.U32 R165, RZ, RZ, R106 ;  /* 0x000000ffffa57224 */ /* 0x000fe200078e006a */
[----:B------:R-:W-:-:S03]  /*4a20*/  MOV R106, R99 ;  /* 0x00000063006a7202 */ /* 0x000fc60000000f00 */
[----:B------:R-:W5:Y:S01]  /*4a30*/  MUFU.EX2 R245, R10 ;  /* 0x0000000a00f57308 */ /* 0x000f620000000800 */
[----:B------:R-:W-:Y:S02]  /*4a40*/  MOV R99, R95 ;  /* 0x0000005f00637202 */ /* 0x000fe40000000f00 */
[----:B------:R-:W-:Y:S02]  /*4a50*/  MOV R95, R79 ;  /* 0x0000004f005f7202 */ /* 0x000fe40000000f00 */
[----:B------:R-:W-:Y:S01]  /*4a60*/  HMMA.16816.F32 R76, R4, R22, R120 ;  /* 0x00000016044c723c */ /* 0x000fe20000001878 */
[----:B------:R-:W-:Y:S01]  /*4a70*/  IMAD.MOV.U32 R135, RZ, RZ, R99 ;  /* 0x000000ffff877224 */ /* 0x000fe200078e0063 */
[----:B------:R-:W-:Y:S05]  /*4a80*/  LDSM.16.MT88.4 R20, [R0+0x1100] ;  /* 0x001100000014783b */ /* 0x000fea0000004200 */
[----:B------:R-:W-:-:S02]  /*4a90*/  F2FP.PACK_AB R4, R251, R252 ;  /* 0x000000fcfb04723e */ /* 0x000fc400000000ff */
[----:B-1----:R-:W-:Y:S02]  /*4aa0*/  F2FP.PACK_AB R5, R247, R248 ;  /* 0x000000f8f705723e */ /* 0x002fe400000000ff */
[----:B------:R-:W-:Y:S02]  /*4ab0*/  F2FP.PACK_AB R6, R249, R250 ;  /* 0x000000faf906723e */ /* 0x000fe400000000ff */
[----:B-----5:R-:W-:Y:S02]  /*4ac0*/  F2FP.PACK_AB R7, R245, R246 ;  /* 0x000000f6f507723e */ /* 0x020fe400000000ff */
[----:B------:R-:W-:-:S05]  /*4ad0*/  MOV R10, R92 ;  /* 0x0000005c000a7202 */ /* 0x000fca0000000f00 */
[C---:B--2---:R-:W-:Y:S07]  /*4ae0*/  HMMA.16816.F32 R96, R4.reuse, R16, R168 ;  /* 0x000000100460723c */ /* 0x044fee00000018a8 */
[----:B------:R-:W-:Y:S01]  /*4af0*/  MOV R170, R101 ;  /* 0x0000006500aa7202 */ /* 0x000fe20000000f00 */
[----:B----4-:R-:W-:Y:S01]  /*4b00*/  HMMA.16816.F32 R112, R4, R28, R188 ;  /* 0x0000001c0470723c */ /* 0x010fe200000018bc */
[----:B------:R-:W-:Y:S01]  /*4b10*/  IMAD.MOV.U32 R169, RZ, RZ, R104 ;  /* 0x000000ffffa97224 */ /* 0x000fe200078e0068 */
[----:B------:R-:W-:-:S02]  /*4b20*/  MOV R168, R105 ;  /* 0x0000006900a87202 */ /* 0x000fc40000000f00 */
[----:B------:R-:W-:Y:S02]  /*4b30*/  MOV R101, R107 ;  /* 0x0000006b00657202 */ /* 0x000fe40000000f00 */
[----:B------:R-:W-:Y:S01]  /*4b40*/  MOV R171, R109 ;  /* 0x0000006d00ab7202 */ /* 0x000fe20000000f00 */
[----:B------:R-:W-:Y:S01]  /*4b50*/  IMAD.MOV.U32 R188, RZ, RZ, R106 ;  /* 0x000000ffffbc7224 */ /* 0x000fe200078e006a */
[----:B------:R-:W-:Y:S01]  /*4b60*/  HMMA.16816.F32 R88, R4, R30, R144 ;  /* 0x0000001e0458723c */ /* 0x000fe20000001890 */
[----:B------:R-:W-:Y:S01]  /*4b70*/  LDSM.16.MT88.4 R28, [R241+0x1100] ;  /* 0x00110000f11c783b */ /* 0x000fe20000004200 */
[----:B------:R-:W-:Y:S01]  /*4b80*/  IMAD.MOV.U32 R189, RZ, RZ, R110 ;  /* 0x000000ffffbd7224 */ /* 0x000fe200078e006e */
[----:B------:R-:W-:Y:S01]  /*4b90*/  MOV R191, R94 ;  /* 0x0000005e00bf7202 */ /* 0x000fe20000000f00 */
[----:B------:R-:W-:-:S04]  /*4ba0*/  IMAD.MOV.U32 R190, RZ, RZ, R95 ;  /* 0x000000ffffbe7224 */ /* 0x000fc800078e005f */
[C---:B------:R-:W-:Y:S01]  /*4bb0*/  HMMA.16816.F32 R104, R4.reuse, R18, R140 ;  /* 0x000000120468723c */ /* 0x040fe2000000188c */
[----:B------:R-:W1:Y:S06]  /*4bc0*/  LDSM.16.MT88.4 R16, [R103+0x4100] ;  /* 0x004100006710783b */ /* 0x000e6c0000004200 */
[----:B------:R-:W-:Y:S01]  /*4bd0*/  IMAD.MOV.U32 R143, RZ, RZ, R111 ;  /* 0x000000ffff8f7224 */ /* 0x000fe200078e006f */
[C---:B------:R-:W-:Y:S07]  /*4be0*/  HMMA.16816.F32 R144, R4.reuse, R24, R172 ;  /* 0x000000180490723c */ /* 0x040fee00000018ac */
[----:B------:R-:W-:Y:S01]  /*4bf0*/  MOV R175, R119 ;  /* 0x0000007700af7202 */ /* 0x000fe20000000f00 */
[----:B------:R-:W-:Y:S01]  /*4c00*/  IMAD.MOV.U32 R172, RZ, RZ, R93 ;  /* 0x000000ffffac7224 */ /* 0x000fe200078e005d */
[----:B------:R-:W-:Y:S01]  /*4c10*/  MOV R173, R108 ;  /* 0x0000006c00ad7202 */ /* 0x000fe20000000f00 */
[----:B---3--:R-:W-:Y:S01]  /*4c20*/  HMMA.16816.F32 R116, R4, R14, R160 ;  /* 0x0000000e0474723c */ /* 0x008fe200000018a0 */
[----:B------:R-:W-:-:S07]  /*4c30*/  IMAD.MOV.U32 R174, RZ, RZ, R126 ;  /* 0x000000ffffae7224 */ /* 0x000fce00078e007e */
[C---:B------:R-:W-:Y:S01]  /*4c40*/  HMMA.16816.F32 R108, R4.reuse, R12, R136 ;  /* 0x0000000c046c723c */ /* 0x040fe20000001888 */
[----:B------:R-:W2:Y:S07]  /*4c50*/  LDSM.16.MT88.4 R12, [R241+0x4100] ;  /* 0x00410000f10c783b */ /* 0x000eae0000004200 */
[C---:B------:R-:W-:Y:S01]  /*4c60*/  HMMA.16816.F32 R92, R4.reuse, R26, R148 ;  /* 0x0000001a045c723c */ /* 0x040fe20000001894 */
[----:B------:R-:W3:Y:S07]  /*4c70*/  LDSM.16.MT88.4 R24, [R0+0x4100] ;  /* 0x004100000018783b */ /* 0x000eee0000004200 */
[C---:B-1----:R-:W-:Y:S08]  /*4c80*/  HMMA.16816.F32 R160, R4.reuse, R16, R56 ;  /* 0x0000001004a0723c */ /* 0x042ff00000001838 */
[C---:B------:R-:W-:Y:S01]  /*4c90*/  HMMA.16816.F32 R148, R4.reuse, R18, R44 ;  /* 0x000000120494723c */ /* 0x040fe2000000182c */
[----:B------:R-:W1:Y:S07]  /*4ca0*/  LDSM.16.MT88.4 R16, [R241+0x7100] ;  /* 0x00710000f110783b */ /* 0x000e6e0000004200 */
[C---:B------:R-:W-:Y:S07]  /*4cb0*/  HMMA.16816.F32 R120, R4.reuse, R28, R180 ;  /* 0x0000001c0478723c */ /* 0x040fee00000018b4 */
[----:B------:R-:W-:Y:S01]  /*4cc0*/  MOV R180, R10 ;  /* 0x0000000a00b47202 */ /* 0x000fe20000000f00 */
[----:B------:R-:W-:Y:S01]  /*4cd0*/  FFMA.FTZ R10, R166, c[0x0][0x2d0], -R9 ;  /* 0x0000b400a60a7a23 */ /* 0x000fe20000010809 */
[----:B------:R-:W-:Y:S01]  /*4ce0*/  MOV R29, R189 ;  /* 0x000000bd001d7202 */ /* 0x000fe20000000f00 */
[----:B------:R-:W-:Y:S01]  /*4cf0*/  HMMA.16816.F32 R128, R4, R20, R176 ;  /* 0x000000140480723c */ /* 0x000fe200000018b0 */
[----:B------:R-:W-:Y:S01]  /*4d00*/  MOV R183, R125 ;  /* 0x0000007d00b77202 */ /* 0x000fe20000000f00 */
[----:B------:R4:W-:Y:S01]  /*4d10*/  MUFU.EX2 R189, R10 ;  /* 0x0000000a00bd7308 */ /* 0x0009e20000000800 */
[----:B------:R-:W-:-:S02]  /*4d20*/  IMAD.MOV.U32 R181, RZ, RZ, R133 ;  /* 0x000000ffffb57224 */ /* 0x000fc400078e0085 */
[----:B------:R-:W-:Y:S02]  /*4d30*/  IMAD.MOV.U32 R28, RZ, RZ, R135 ;  /* 0x000000ffff1c7224 */ /* 0x000fe400078e0087 */
[----:B------:R-:W-:Y:S01]  /*4d40*/  MOV R177, R132 ;  /* 0x0000008400b17202 */ /* 0x000fe20000000f00 */
[----:B------:R-:W-:Y:S01]  /*4d50*/  IMAD.MOV.U32 R166, RZ, RZ, R143 ;  /* 0x000000ffffa67224 */ /* 0x000fe200078e008f */
[----:B------:R-:W-:Y:S01]  /*4d60*/  MOV R176, R134 ;  /* 0x0000008600b07202 */ /* 0x000fe20000000f00 */
[----:B--2---:R-:W-:Y:S01]  /*4d70*/  HMMA.16816.F32 R140, R4, R14, R40 ;  /* 0x0000000e048c723c */ /* 0x004fe20000001828 */
[----:B------:R-:W-:Y:S02]  /*4d80*/  IMAD.MOV.U32 R182, RZ, RZ, R124 ;  /* 0x000000ffffb67224 */ /* 0x000fe400078e007c */
[----:B----4-:R-:W-:-:S05]  /*4d90*/  FFMA.FTZ R10, R167, c[0x0][0x2d0], -R9 ;  /* 0x0000b400a70a7a23 */ /* 0x010fca0000010809 */
[C---:B------:R-:W-:Y:S01]  /*4da0*/  HMMA.16816.F32 R132, R4.reuse, R12, R36 ;  /* 0x0000000c0484723c */ /* 0x040fe20000001824 */
[----:B------:R-:W-:Y:S01]  /*4db0*/  IMAD.MOV.U32 R167, RZ, RZ, R188 ;  /* 0x000000ffffa77224 */ /* 0x000fe200078e00bc */
[----:B------:R-:W2:Y:S01]  /*4dc0*/  LDSM.16.MT88.4 R12, [R0+0x7100] ;  /* 0x00710000000c783b */ /* 0x000ea20000004200 */
[----:B------:R4:W5:Y:S05]  /*4dd0*/  MUFU.EX2 R188, R10 ;  /* 0x0000000a00bc7308 */ /* 0x00096a0000000800 */
[C---:B------:R-:W-:Y:S01]  /*4de0*/  HMMA.16816.F32 R136, R4.reuse, R22, R48 ;  /* 0x000000160488723c */ /* 0x040fe20000001830 */
[----:B------:R-:W2:Y:S07]  /*4df0*/  LDSM.16.MT88.4 R20, [R103+0x7100] ;  /* 0x007100006714783b */ /* 0x000eae0000004200 */
[----:B---3--:R-:W-:Y:S01]  /*4e00*/  HMMA.16816.F32 R40, R4, R24, R32 ;  /* 0x000000180428723c */ /* 0x008fe20000001820 */
[----:B----4-:R-:W-:Y:S01]  /*4e10*/  FFMA.FTZ R10, R192, c[0x0][0x2d0], -R9 ;  /* 0x0000b400c00a7a23 */ /* 0x010fe20000010809 */
[----:B------:R-:W-:-:S03]  /*4e20*/  MOV R192, R183 ;  /* 0x000000b700c07202 */ /* 0x000fc60000000f00 */
[----:B------:R3:W-:Y:S03]  /*4e30*/  MUFU.EX2 R183, R10 ;  /* 0x0000000a00b77308 */ /* 0x0007e60000000800 */
[C---:B------:R-:W-:Y:S01]  /*4e40*/  HMMA.16816.F32 R56, R4.reuse, R26, R60 ;  /* 0x0000001a0438723c */ /* 0x040fe2000000183c */
[----:B------:R-:W4:Y:S07]  /*4e50*/  LDSM.16.MT88.4 R24, [R2+0x1900] ;  /* 0x001900000218783b */ /* 0x000f2e0000004200 */
[----:B-1----:R-:W-:Y:S01]  /*4e60*/  HMMA.16816.F32 R44, R4, R16, R72 ;  /* 0x00000010042c723c */ /* 0x002fe20000001848 */
[----:B---3--:R-:W-:-:S07]  /*4e70*/  FFMA.FTZ R10, R193, c[0x0][0x2d0], -R9 ;  /* 0x0000b400c10a7a23 */ /* 0x008fce0000010809 */
[C---:B------:R-:W-:Y:S01]  /*4e80*/  HMMA.16816.F32 R60, R4.reuse, R18, R76 ;  /* 0x00000012043c723c */ /* 0x040fe2000000184c */
[----:B------:R-:W-:Y:S01]  /*4e90*/  IMAD.MOV.U32 R193, RZ, RZ, R182 ;  /* 0x000000ffffc17224 */ /* 0x000fe200078e00b6 */
[----:B------:R-:W1:Y:S01]  /*4ea0*/  LDSM.16.MT88.4 R16, [R2+0x7900] ;  /* 0x007900000210783b */ /* 0x000e620000004200 */
[----:B------:R3:W1:Y:S05]  /*4eb0*/  MUFU.EX2 R182, R10 ;  /* 0x0000000a00b67308 */ /* 0x00066a0000000800 */
[C---:B------:R-:W-:Y:S08]  /*4ec0*/  HMMA.16816.F32 R124, R4.reuse, R30, R52 ;  /* 0x0000001e047c723c */ /* 0x040ff00000001834 */
[----:B--2---:R-:W-:Y:S01]  /*4ed0*/  HMMA.16816.F32 R32, R4, R12, R80 ;  /* 0x0000000c0420723c */ /* 0x004fe20000001850 */
[----:B---3--:R-:W-:Y:S01]  /*4ee0*/  FFMA.FTZ R10, R194, c[0x0][0x2d0], -R8 ;  /* 0x0000b400c20a7a23 */ /* 0x008fe20000010808 */
[----:B------:R-:W-:-:S03]  /*4ef0*/  MOV R194, R181 ;  /* 0x000000b500c27202 */ /* 0x000fc60000000f00 */
[----:B------:R2:W-:Y:S03]  /*4f00*/  MUFU.EX2 R181, R10 ;  /* 0x0000000a00b57308 */ /* 0x0005e60000000800 */
[C---:B------:R-:W-:Y:S01]  /*4f10*/  HMMA.16816.F32 R48, R4.reuse, R14, R84 ;  /* 0x0000000e0430723c */ /* 0x040fe20000001854 */
[----:B------:R-:W3:Y:S07]  /*4f20*/  LDSM.16.MT88.4 R12, [R103+0x1900] ;  /* 0x00190000670c783b */ /* 0x000eee0000004200 */
[----:B------:R-:W-:Y:S01]  /*4f30*/  HMMA.16816.F32 R36, R4, R20, R64 ;  /* 0x000000140424723c */ /* 0x000fe20000001840 */
[----:B--2---:R-:W-:-:S07]  /*4f40*/  FFMA.FTZ R10, R204, c[0x0][0x2d0], -R8 ;  /* 0x0000b400cc0a7a23 */ /* 0x004fce0000010808 */
[----:B------:R-:W-:Y:S01]  /*4f50*/  HMMA.16816.F32 R52, R4, R22, R68 ;  /* 0x000000160434723c */ /* 0x000fe20000001844 */
[----:B------:R-:W-:Y:S01]  /*4f60*/  IMAD.MOV.U32 R204, RZ, RZ, R180 ;  /* 0x000000ffffcc7224 */ /* 0x000fe200078e00b4 */
[----:B------:R-:W2:Y:S01]  /*4f70*/  LDSM.16.MT88.4 R20, [R2+0x4900] ;  /* 0x004900000214783b */ /* 0x000ea20000004200 */
[----:B------:R4:W4:Y:S04]  /*4f80*/  MUFU.EX2 R180, R10 ;  /* 0x0000000a00b47308 */ /* 0x0009280000000800 */
[----:B-----5:R-:W-:Y:S02]  /*4f90*/  F2FP.PACK_AB R4, R188, R189 ;  /* 0x000000bdbc04723e */ /* 0x020fe400000000ff */
[----:B-1----:R-:W-:Y:S01]  /*4fa0*/  F2FP.PACK_AB R6, R182, R183 ;  /* 0x000000b7b606723e */ /* 0x002fe200000000ff */
[----:B----4-:R-:W-:Y:S01]  /*4fb0*/  FFMA.FTZ R10, R195, c[0x0][0x2d0], -R8 ;  /* 0x0000b400c30a7a23 */ /* 0x010fe20000010808 */
[----:B------:R-:W-:-:S02]  /*4fc0*/  F2FP.PACK_AB R5, R180, R181 ;  /* 0x000000b5b405723e */ /* 0x000fc400000000ff */
[----:B------:R-:W-:Y:S01]  /*4fd0*/  MOV R195, R28 ;  /* 0x0000001c00c37202 */ /* 0x000fe20000000f00 */
[----:B------:R1:W-:Y:S02]  /*4fe0*/  MUFU.EX2 R179, R10 ;  /* 0x0000000a00b37308 */ /* 0x0003e40000000800 */
[----:B-1----:R-:W-:Y:S02]  /*4ff0*/  FFMA.FTZ R10, R205, c[0x0][0x2d0], -R8 ;  /* 0x0000b400cd0a7a23 */ /* 0x002fe40000010808 */
[----:B------:R-:W-:-:S04]  /*5000*/  IMAD.MOV.U32 R205, RZ, RZ, R29 ;  /* 0x000000ffffcd7224 */ /* 0x000fc800078e001d */
[----:B------:R-:W1:Y:S01]  /*5010*/  MUFU.EX2 R178, R10 ;  /* 0x0000000a00b27308 */ /* 0x000e620000000800 */
[----:B------:R-:W-:Y:S01]  /*5020*/  LDSM.16.MT88.4 R28, [R241+0x1900] ;  /* 0x00190000f11c783b */ /* 0x000fe20000004200 */
[----:B-1----:R-:W-:Y:S01]  /*5030*/  F2FP.PACK_AB R7, R178, R179 ;  /* 0x000000b3b207723e */ /* 0x002fe200000000ff */
[----:B------:R-:W-:Y:S02]  /*5040*/  FFMA.FTZ R10, R236, c[0x0][0x2d0], -R9 ;  /* 0x0000b400ec0a7a23 */ /* 0x000fe40000010809 */
[----:B------:R-:W-:-:S04]  /*5050*/  IMAD.MOV.U32 R236, RZ, RZ, R166 ;  /* 0x000000ffffec7224 */ /* 0x000fc800078e00a6 */
[C---:B------:R-:W-:Y:S08]  /*5060*/  HMMA.16816.F32 R112, R4.reuse, R24, R112 ;  /* 0x000000180470723c */ /* 0x040ff00000001870 */
[C---:B------:R-:W-:Y:S01]  /*5070*/  HMMA.16816.F32 R64, R4.reuse, R26, R88 ;  /* 0x0000001a0440723c */ /* 0x040fe20000001858 */
[----:B------:R-:W1:Y:S07]  /*5080*/  LDSM.16.MT88.4 R24, [R0+0x1900] ;  /* 0x001900000018783b */ /* 0x000e6e0000004200 */
[C---:B------:R-:W-:Y:S08]  /*5090*/  HMMA.16816.F32 R76, R4.reuse, R16, R96 ;  /* 0x00000010044c723c */ /* 0x040ff00000001860 */
[C---:B------:R-:W-:Y:S01]  /*50a0*/  HMMA.16816.F32 R72, R4.reuse, R18, R104 ;  /* 0x000000120448723c */ /* 0x040fe20000001868 */
[----:B------:R-:W4:Y:S07]  /*50b0*/  LDSM.16.MT88.4 R16, [R103+0x4900] ;  /* 0x004900006710783b */ /* 0x000f2e0000004200 */
        /* <DEDUP_REMOVED lines=9> */
[C---:B----4-:R-:W-:Y:S07]  /*5150*/  HMMA.16816.F32 R136, R4.reuse, R16, R160 ;  /* 0x000000100488723c */ /* 0x050fee00000018a0 */
[----:B------:R-:W-:Y:S01]  /*5160*/  IMAD.MOV.U32 R162, RZ, RZ, R195 ;  /* 0x000000ffffa27224 */ /* 0x000fe200078e00c3 */
[C---:B------:R-:W-:Y:S01]  /*5170*/  HMMA.16816.F32 R92, R4.reuse, R18, R148 ;  /* 0x00000012045c723c */ /* 0x040fe20000001894 */
[----:B------:R-:W4:Y:S01]  /*5180*/  LDSM.16.MT88.4 R16, [R241+0x7900] ;  /* 0x00790000f110783b */ /* 0x000f220000004200 */
[----:B------:R-:W-:Y:S01]  /*5190*/  IMAD.MOV.U32 R195, RZ, RZ, R177 ;  /* 0x000000ffffc37224 */ /* 0x000fe200078e00b1 */
[----:B------:R-:W-:Y:S01]  /*51a0*/  MOV R163, R205 ;  /* 0x000000cd00a37202 */ /* 0x000fe20000000f00 */
[----:B------:R5:W-:Y:S01]  /*51b0*/  MUFU.EX2 R177, R10 ;  /* 0x0000000a00b17308 */ /* 0x000be20000000800 */
[----:B------:R-:W-:Y:S01]  /*51c0*/  MOV R205, R176 ;  /* 0x000000b000cd7202 */ /* 0x000fe20000000f00 */
[----:B------:R-:W-:Y:S01]  /*51d0*/  IMAD.MOV.U32 R160, RZ, RZ, R194 ;  /* 0x000000ffffa07224 */ /* 0x000fe200078e00c2 */
[----:B------:R-:W-:Y:S01]  /*51e0*/  MOV R161, R204 ;  /* 0x000000cc00a17202 */ /* 0x000fe20000000f00 */
[C---:B---3--:R-:W-:Y:S01]  /*51f0*/  HMMA.16816.F32 R96, R4.reuse, R12, R132 ;  /* 0x0000000c0460723c */ /* 0x048fe20000001884 */
[----:B------:R-:W-:Y:S01]  /*5200*/  MOV R150, R193 ;  /* 0x000000c100967202 */ /* 0x000fe20000000f00 */
[----:B------:R-:W-:Y:S01]  /*5210*/  IMAD.MOV.U32 R149, RZ, RZ, R192 ;  /* 0x000000ffff957224 */ /* 0x000fe200078e00c0 */
[----:B------:R-:W-:Y:S01]  /*5220*/  MOV R148, R167 ;  /* 0x000000a700947202 */ /* 0x000fe20000000f00 */
[----:B------:R-:W-:Y:S01]  /*5230*/  IMAD.MOV.U32 R194, RZ, RZ, R169 ;  /* 0x000000ffffc27224 */ /* 0x000fe200078e00a9 */
[----:B------:R-:W-:Y:S01]  /*5240*/  MOV R204, R168 ;  /* 0x000000a800cc7202 */ /* 0x000fe20000000f00 */
[----:B------:R-:W-:Y:S01]  /*5250*/  IMAD.MOV.U32 R192, RZ, RZ, R171 ;  /* 0x000000ffffc07224 */ /* 0x000fe200078e00ab */
[----:B------:R-:W-:Y:S01]  /*5260*/  MOV R193, R170 ;  /* 0x000000aa00c17202 */ /* 0x000fe20000000f00 */
[----:B------:R-:W-:Y:S01]  /*5270*/  HMMA.16816.F32 R116, R4, R14, R140 ;  /* 0x0000000e0474723c */ /* 0x000fe2000000188c */
[----:B------:R-:W3:Y:S01]  /*5280*/  LDSM.16.MT88.4 R12, [R0+0x7900] ;  /* 0x00790000000c783b */ /* 0x000ee20000004200 */
[----:B------:R-:W-:-:S02]  /*5290*/  IMAD.MOV.U32 R151, RZ, RZ, R173 ;  /* 0x000000ffff977224 */ /* 0x000fc400078e00ad */
[----:B-----5:R-:W-:Y:S02]  /*52a0*/  FFMA.FTZ R10, R207, c[0x0][0x2d0], -R9 ;  /* 0x0000b400cf0a7a23 */ /* 0x020fe40000010809 */
[----:B------:R-:W-:Y:S01]  /*52b0*/  IMAD.MOV.U32 R207, RZ, RZ, R164 ;  /* 0x000000ffffcf7224 */ /* 0x000fe200078e00a4 */
[----:B------:R-:W-:Y:S01]  /*52c0*/  MOV R142, R174 ;  /* 0x000000ae008e7202 */ /* 0x000fe20000000f00 */
[----:B------:R5:W1:Y:S01]  /*52d0*/  MUFU.EX2 R176, R10 ;  /* 0x0000000a00b07308 */ /* 0x000a620000000800 */
[----:B------:R-:W-:Y:S01]  /*52e0*/  IMAD.MOV.U32 R141, RZ, RZ, R175 ;  /* 0x000000ffff8d7224 */ /* 0x000fe200078e00af */
[----:B------:R-:W-:Y:S01]  /*52f0*/  HMMA.16816.F32 R84, R4, R30, R124 ;  /* 0x0000001e0454723c */ /* 0x000fe2000000187c */
[----:B------:R-:W-:Y:S02]  /*5300*/  MOV R140, R165 ;  /* 0x000000a5008c7202 */ /* 0x000fe40000000f00 */
[----:B------:R-:W-:-:S05]  /*5310*/  MOV R143, R172 ;  /* 0x000000ac008f7202 */ /* 0x000fca0000000f00 */
[----:B--2---:R-:W-:Y:S01]  /*5320*/  HMMA.16816.F32 R108, R4, R20, R40 ;  /* 0x00000014046c723c */ /* 0x004fe20000001828 */
[----:B-----5:R-:W-:Y:S01]  /*5330*/  FFMA.FTZ R10, R206, c[0x0][0x2d0], -R9 ;  /* 0x0000b400ce0a7a23 */ /* 0x020fe20000010809 */
[----:B------:R-:W-:-:S06]  /*5340*/  MOV R206, R102 ;  /* 0x0000006600ce7202 */ /* 0x000fcc0000000f00 */
[C---:B------:R-:W-:Y:S01]  /*5350*/  HMMA.16816.F32 R56, R4.reuse, R22, R56 ;  /* 0x000000160438723c */ /* 0x040fe20000001838 */
[----:B------:R-:W2:Y:S01]  /*5360*/  LDSM.16.MT88.4 R20, [R2+0x2100] ;  /* 0x002100000214783b */ /* 0x000ea20000004200 */
[----:B------:R5:W-:Y:S06]  /*5370*/  MUFU.EX2 R175, R10 ;  /* 0x0000000a00af7308 */ /* 0x000bec0000000800 */
[C---:B-1----:R-:W-:Y:S08]  /*5380*/  HMMA.16816.F32 R164, R4.reuse, R24, R36 ;  /* 0x0000001804a4723c */ /* 0x042ff00000001824 */
[----:B------:R-:W-:Y:S01]  /*5390*/  HMMA.16816.F32 R124, R4, R26, R52 ;  /* 0x0000001a047c723c */ /* 0x000fe20000001834 */
[----:B------:R-:W1:Y:S01]  /*53a0*/  LDSM.16.MT88.4 R24, [R2+0x5100] ;  /* 0x005100000218783b */ /* 0x000e620000004200 */
[----:B-----5:R-:W-:-:S02]  /*53b0*/  FFMA.FTZ R10, R11, c[0x0][0x2d0], -R9 ;  /* 0x0000b4000b0a7a23 */ /* 0x020fc40000010809 */
[----:B------:R-:W-:Y:S02]  /*53c0*/  IMAD.MOV.U32 R11, RZ, RZ, R101 ;  /* 0x000000ffff0b7224 */ /* 0x000fe400078e0065 */
[----:B------:R5:W1:Y:S02]  /*53d0*/  MUFU.EX2 R174, R10 ;  /* 0x0000000a00ae7308 */ /* 0x000a640000000800 */
[C---:B----4-:R-:W-:Y:S08]  /*53e0*/  HMMA.16816.F32 R168, R4.reuse, R16, R44 ;  /* 0x0000001004a8723c */ /* 0x050ff0000000182c */
[----:B------:R-:W-:Y:S01]  /*53f0*/  HMMA.16816.F32 R132, R4, R18, R60 ;  /* 0x000000120484723c */ /* 0x000fe2000000183c */
[----:B------:R-:W4:Y:S01]  /*5400*/  LDSM.16.MT88.4 R16, [R103+0x2100] ;  /* 0x002100006710783b */ /* 0x000f220000004200 */
[----:B-----5:R-:W-:-:S06]  /*5410*/  FFMA.FTZ R10, R239, c[0x0][0x2d0], -R8 ;  /* 0x0000b400ef0a7a23 */ /* 0x020fcc0000010808 */
[C---:B---3--:R-:W-:Y:S01]  /*5420*/  HMMA.16816.F32 R36, R4.reuse, R12, R32 ;  /* 0x0000000c0424723c */ /* 0x048fe20000001820 */
[----:B------:R3:W-:Y:S07]  /*5430*/  MUFU.EX2 R173, R10 ;  /* 0x0000000a00ad7308 */ /* 0x0007ee0000000800 */
[C---:B------:R-:W-:Y:S01]  /*5440*/  HMMA.16816.F32 R120, R4.reuse, R28, R120 ;  /* 0x0000001c0478723c */ /* 0x040fe20000001878 */
[----:B------:R-:W-:Y:S07]  /*5450*/  LDSM.16.MT88.4 R28, [R2+0x8100] ;  /* 0x00810000021c783b */ /* 0x000fee0000004200 */
[----:B------:R-:W-:Y:S01]  /*5460*/  HMMA.16816.F32 R32, R4, R14, R48 ;  /* 0x0000000e0420723c */ /* 0x000fe20000001830 */
[----:B------:R-:W5:Y:S01]  /*5470*/  LDSM.16.MT88.4 R12, [R241+0x2100] ;  /* 0x00210000f10c783b */ /* 0x000f620000004200 */
[----:B---3--:R-:W-:-:S04]  /*5480*/  FFMA.FTZ R10, R244, c[0x0][0x2d0], -R8 ;  /* 0x0000b400f40a7a23 */ /* 0x008fc80000010808 */
[----:B------:R3:W2:Y:S01]  /*5490*/  MUFU.EX2 R172, R10 ;  /* 0x0000000a00ac7308 */ /* 0x0006a20000000800 */
[----:B------:R-:W-:Y:S02]  /*54a0*/  F2FP.PACK_AB R4, R176, R177 ;  /* 0x000000b1b004723e */ /* 0x000fe400000000ff */
[----:B-1----:R-:W-:Y:S01]  /*54b0*/  F2FP.PACK_AB R6, R174, R175 ;  /* 0x000000afae06723e */ /* 0x002fe200000000ff */
[----:B---3--:R-:W-:Y:S01]  /*54c0*/  FFMA.FTZ R10, R238, c[0x0][0x2d0], -R8 ;  /* 0x0000b400ee0a7a23 */ /* 0x008fe20000010808 */
[----:B--2---:R-:W-:-:S03]  /*54d0*/  F2FP.PACK_AB R5, R172, R173 ;  /* 0x000000adac05723e */ /* 0x004fc600000000ff */
[----:B------:R1:W-:Y:S02]  /*54e0*/  MUFU.EX2 R102, R10 ;  /* 0x0000000a00667308 */ /* 0x0003e40000000800 */
[----:B-1----:R-:W-:Y:S01]  /*54f0*/  FFMA.FTZ R10, R237, c[0x0][0x2d0], -R8 ;  /* 0x0000b400ed0a7a23 */ /* 0x002fe20000010808 */
[----:B------:R-:W-:-:S05]  /*5500*/  MOV R237, R151 ;  /* 0x0000009700ed7202 */ /* 0x000fca0000000f00 */
[----:B------:R-:W1:Y:S02]  /*5510*/  MUFU.EX2 R101, R10 ;  /* 0x0000000a00657308 */ /* 0x000e640000000800 */
[----:B-1----:R-:W-:Y:S01]  /*5520*/  F2FP.PACK_AB R7, R101, R102 ;  /* 0x000000666507723e */ /* 0x002fe200000000ff */
[----:B------:R-:W-:Y:S01]  /*5530*/  FFMA.FTZ R10, R11, c[0x0][0x2d0], -R9 ;  /* 0x0000b4000b0a7a23 */ /* 0x000fe20000010809 */
[----:B------:R-:W-:Y:S01]  /*5540*/  MOV R11, R206 ;  /* 0x000000ce000b7202 */ /* 0x000fe20000000f00 */
[----:B------:R-:W-:-:S03]  /*5550*/  IMAD.MOV.U32 R206, RZ, RZ, R140 ;  /* 0x000000ffffce7224 */ /* 0x000fc600078e008c */
[----:B------:R1:W-:Y:S01]  /*5560*/  MUFU.EX2 R51, R10 ;  /* 0x0000000a00337308 */ /* 0x0003e20000000800 */
[----:B------:R-:W-:Y:S01]  /*5570*/  IMAD.MOV.U32 R140, RZ, RZ, R143 ;  /* 0x000000ffff8c7224 */ /* 0x000fe200078e008f */
[----:B------:R-:W-:Y:S01]  /*5580*/  HMMA.16816.F32 R112, R4, R20, R112 ;  /* 0x000000140470723c */ /* 0x000fe20000001870 */
[----:B------:R-:W-:Y:S01]  /*5590*/  MOV R143, R150 ;  /* 0x00000096008f7202 */ /* 0x000fe20000000f00 */
[----:B------:R-:W-:-:S04]  /*55a0*/  IMAD.MOV.U32 R150, RZ, RZ, R162 ;  /* 0x000000ffff967224 */ /* 0x000fc800078e00a2 */
[----:B------:R-:W-:Y:S02]  /*55b0*/  IMAD.MOV.U32 R238, RZ, RZ, R150 ;  /* 0x000000ffffee7224 */ /* 0x000fe400078e0096 */
[C---:B------:R-:W-:Y:S01]  /*55c0*/  HMMA.16816.F32 R40, R4.reuse, R22, R64 ;  /* 0x000000160428723c */ /* 0x040fe20000001840 */
[----:B------:R-:W2:Y:S04]  /*55d0*/  LDSM.16.MT88.4 R20, [R0+0x2100] ;  /* 0x002100000014783b */ /* 0x000ea80000004200 */
[----:B------:R-:W-:Y:S01]  /*55e0*/  LDSM.16.MT88.4 R64, [R0+0x5900] ;  /* 0x005900000040783b */ /* 0x000fe20000004200 */
[----:B-1----:R-:W-:Y:S01]  /*55f0*/  FFMA.FTZ R10, R207, c[0x0][0x2d0], -R9 ;  /* 0x0000b400cf0a7a23 */ /* 0x002fe20000010809 */
[----:B------:R-:W-:Y:S01]  /*5600*/  MOV R207, R142 ;  /* 0x0000008e00cf7202 */ /* 0x000fe20000000f00 */
[----:B------:R-:W-:Y:S01]  /*5610*/  HMMA.16816.F32 R144, R4, R24, R144 ;  /* 0x000000180490723c */ /* 0x000fe20000001890 */
[----:B------:R-:W-:Y:S01]  /*5620*/  IMAD.MOV.U32 R142, RZ, RZ, R149 ;  /* 0x000000ffff8e7224 */ /* 0x000fe200078e0095 */
[----:B------:R1:W3:Y:S01]  /*5630*/  MUFU.EX2 R50, R10 ;  /* 0x0000000a00327308 */ /* 0x0002e20000000800 */
[----:B------:R-:W-:-:S04]  /*5640*/  MOV R149, R161 ;  /* 0x000000a100957202 */ /* 0x000fc80000000f00 */
[----:B------:R-:W-:Y:S01]  /*5650*/  MOV R244, R149 ;  /* 0x0000009500f47202 */ /* 0x000fe20000000f00 */
[C---:B------:R-:W-:Y:S01]  /*5660*/  HMMA.16816.F32 R44, R4.reuse, R26, R68 ;  /* 0x0000001a042c723c */ /* 0x040fe20000001844 */
[----:B------:R-:W2:Y:S07]  /*5670*/  LDSM.16.MT88.4 R24, [R103+0x5100] ;  /* 0x005100006718783b */ /* 0x000eae0000004200 */
[----:B----4-:R-:W-:Y:S01]  /*5680*/  HMMA.16816.F32 R104, R4, R16, R104 ;  /* 0x000000100468723c */ /* 0x010fe20000001868 */
[--C-:B-1----:R-:W-:Y:S01]  /*5690*/  FFMA.FTZ R10, R141, c[0x0][0x2d0], -R9.reuse ;  /* 0x0000b4008d0a7a23 */ /* 0x102fe20000010809 */
[----:B------:R-:W-:Y:S01]  /*56a0*/  MOV R141, R148 ;  /* 0x00000094008d7202 */ /* 0x000fe20000000f00 */
[----:B------:R-:W-:-:S02]  /*56b0*/  FFMA.FTZ R9, R163, c[0x0][0x2d0], -R9 ;  /* 0x0000b400a3097a23 */ /* 0x000fc40000010809 */
[----:B------:R-:W-:Y:S01]  /*56c0*/  IMAD.MOV.U32 R148, RZ, RZ, R160 ;  /* 0x000000ffff947224 */ /* 0x000fe200078e00a0 */
[----:B------:R-:W-:Y:S02]  /*56d0*/  MUFU.EX2 R49, R10 ;  /* 0x0000000a00317308 */ /* 0x000fe40000000800 */
[----:B------:R-:W-:Y:S01]  /*56e0*/  HMMA.16816.F32 R52, R4, R18, R80 ;  /* 0x000000120434723c */ /* 0x000fe20000001850 */
[----:B------:R-:W1:Y:S01]  /*56f0*/  LDSM.16.MT88.4 R16, [R241+0x5100] ;  /* 0x00510000f110783b */ /* 0x000e620000004200 */
[----:B------:R-:W-:-:S03]  /*5700*/  IMAD.MOV.U32 R239, RZ, RZ, R148 ;  /* 0x000000ffffef7224 */ /* 0x000fc600078e0094 */
[----:B------:R-:W-:Y:S01]  /*5710*/  LDSM.16.MT88.4 R148, [R2+0x5900] ;  /* 0x005900000294783b */ /* 0x000fe20000004200 */
[----:B------:R4:W1:Y:S02]  /*5720*/  MUFU.EX2 R48, R9 ;  /* 0x0000000900307308 */ /* 0x0008640000000800 */
[C---:B-----5:R-:W-:Y:S01]  /*5730*/  HMMA.16816.F32 R120, R4.reuse, R12, R120 ;  /* 0x0000000c0478723c */ /* 0x060fe20000001878 */
[----:B------:R-:W-:Y:S07]  /*5740*/  LDSM.16.MT88.4 R80, [R2+0x8900] ;  /* 0x008900000250783b */ /* 0x000fee0000004200 */
[----:B------:R-:W-:Y:S01]  /*5750*/  HMMA.16816.F32 R60, R4, R14, R84 ;  /* 0x0000000e043c723c */ /* 0x000fe20000001854 */
[----:B------:R-:W5:Y:S01]  /*5760*/  LDSM.16.MT88.4 R12, [R0+0x5100] ;  /* 0x00510000000c783b */ /* 0x000f620000004200 */
[----:B----4-:R-:W-:-:S06]  /*5770*/  FFMA.FTZ R9, R11, c[0x0][0x2d0], -R8 ;  /* 0x0000b4000b097a23 */ /* 0x010fcc0000010808 */
[----:B------:R-:W-:Y:S01]  /*5780*/  HMMA.16816.F32 R76, R4, R28, R76 ;  /* 0x0000001c044c723c */ /* 0x000fe2000000184c */
[----:B------:R-:W-:-:S07]  /*5790*/  MOV R11, R143 ;  /* 0x0000008f000b7202 */ /* 0x000fce0000000f00 */
[C---:B------:R-:W-:Y:S08]  /*57a0*/  HMMA.16816.F32 R28, R4.reuse, R30, R72 ;  /* 0x0000001e041c723c */ /* 0x040ff00000001848 */
[C---:B--2---:R-:W-:Y:S08]  /*57b0*/  HMMA.16816.F32 R128, R4.reuse, R20, R128 ;  /* 0x000000140480723c */ /* 0x044ff00000001880 */
[C---:B------:R-:W-:Y:S01]  /*57c0*/  HMMA.16816.F32 R68, R4.reuse, R22, R88 ;  /* 0x000000160444723c */ /* 0x040fe20000001858 */
[----:B------:R-:W2:Y:S07]  /*57d0*/  LDSM.16.MT88.4 R20, [R103+0x8100] ;  /* 0x008100006714783b */ /* 0x000eae0000004200 */
[C---:B------:R-:W-:Y:S08]  /*57e0*/  HMMA.16816.F32 R136, R4.reuse, R24, R136 ;  /* 0x000000180488723c */ /* 0x040ff00000001888 */
[C---:B------:R-:W-:Y:S01]  /*57f0*/  HMMA.16816.F32 R72, R4.reuse, R26, R92 ;  /* 0x0000001a0448723c */ /* 0x040fe2000000185c */
[----:B------:R-:W4:Y:S07]  /*5800*/  LDSM.16.MT88.4 R24, [R241+0x8100] ;  /* 0x00810000f118783b */ /* 0x000f2e0000004200 */
[C---:B-1----:R-:W-:Y:S07]  /*5810*/  HMMA.16816.F32 R84, R4.reuse, R16, R96 ;  /* 0x000000100454723c */ /* 0x042fee0000001860 */
[----:B---3--:R-:W-:Y:S01]  /*5820*/  F2FP.PACK_AB R96, R50, R51 ;  /* 0x000000333260723e */ /* 0x008fe200000000ff */
[----:B------:R-:W-:Y:S01]  /*5830*/  HMMA.16816.F32 R88, R4, R18, R116 ;  /* 0x000000120458723c */ /* 0x000fe20000001874 */
[----:B------:R-:W1:Y:S01]  /*5840*/  LDSM.16.MT88.4 R16, [R0+0x8100] ;  /* 0x008100000010783b */ /* 0x000e620000004200 */
[----:B------:R-:W-:-:S03]  /*5850*/  F2FP.PACK_AB R98, R48, R49 ;  /* 0x000000313062723e */ /* 0x000fc600000000ff */
[----:B------:R3:W-:Y:S03]  /*5860*/  LDSM.16.MT88.4 R116, [R2+0x2900] ;  /* 0x002900000274783b */ /* 0x0007e60000004200 */
[C---:B-----5:R-:W-:Y:S01]  /*5870*/  HMMA.16816.F32 R160, R4.reuse, R14, R56 ;  /* 0x0000000e04a0723c */ /* 0x060fe20000001838 */
[----:B------:R5:W-:Y:S01]  /*5880*/  MUFU.EX2 R15, R9 ;  /* 0x00000009000f7308 */ /* 0x000be20000000800 */
[----:B------:R-:W-:Y:S06]  /*5890*/  LDSM.16.MT88.4 R56, [R241+0x5900] ;  /* 0x00590000f138783b */ /* 0x000fec0000004200 */
[C---:B--2---:R-:W-:Y:S08]  /*58a0*/  HMMA.16816.F32 R164, R4.reuse, R20, R164 ;  /* 0x0000001404a4723c */ /* 0x044ff000000018a4 */
[----:B------:R-:W-:Y:S01]  /*58b0*/  HMMA.16816.F32 R92, R4, R12, R108 ;  /* 0x0000000c045c723c */ /* 0x000fe2000000186c */
[----:B-----5:R-:W-:Y:S01]  /*58c0*/  FFMA.FTZ R9, R206, c[0x0][0x2d0], -R8 ;  /* 0x0000b400ce097a23 */ /* 0x020fe20000010808 */
[----:B------:R-:W2:Y:S01]  /*58d0*/  LDSM.16.MT88.4 R108, [R103+0x2900] ;  /* 0x00290000676c783b */ /* 0x000ea20000004200 */
[----:B------:R-:W-:-:S02]  /*58e0*/  IMAD.MOV.U32 R206, RZ, RZ, R142 ;  /* 0x000000ffffce7224 */ /* 0x000fc400078e008e */
[----:B------:R5:W1:Y:S01]  /*58f0*/  MUFU.EX2 R14, R9 ;  /* 0x00000009000e7308 */ /* 0x000a620000000800 */
[----:B---3--:R-:W-:Y:S02]  /*5900*/  FADD.FTZ R2, R239, R244 ;  /* 0x000000f4ef027221 */ /* 0x008fe40000010000 */
[----:B----4-:R-:W-:Y:S02]  /*5910*/  HMMA.16816.F32 R168, R4, R24, R168 ;  /* 0x0000001804a8723c */ /* 0x010fe400000018a8 */
[----:B------:R-:W-:-:S04]  /*5920*/  FADD.FTZ R2, R206, R2 ;  /* 0x00000002ce027221 */ /* 0x000fc80000010000 */
[----:B------:R-:W-:Y:S02]  /*5930*/  FADD.FTZ R2, R236, R2 ;  /* 0x00000002ec027221 */ /* 0x000fe40000010000 */
[C---:B------:R-:W-:Y:S01]  /*5940*/  HMMA.16816.F32 R20, R4.reuse, R22, R124 ;  /* 0x000000160414723c */ /* 0x040fe2000000187c */
[----:B------:R-:W-:Y:S01]  /*5950*/  LDSM.16.MT88.4 R124, [R241+0x2900] ;  /* 0x00290000f17c783b */ /* 0x000fe20000004200 */
[----:B------:R-:W-:Y:S02]  /*5960*/  FADD.FTZ R2, R195, R2 ;  /* 0x00000002c3027221 */ /* 0x000fe40000010000 */
[----:B-----5:R-:W-:Y:S01]  /*5970*/  FFMA.FTZ R9, R207, c[0x0][0x2d0], -R8 ;  /* 0x0000b400cf097a23 */ /* 0x020fe20000010808 */
[----:B------:R-:W-:Y:S01]  /*5980*/  MOV R207, R141 ;  /* 0x0000008d00cf7202 */ /* 0x000fe20000000f00 */
[----:B------:R-:W-:Y:S02]  /*5990*/  FADD.FTZ R2, R194, R2 ;  /* 0x00000002c2027221 */ /* 0x000fe40000010000 */
[----:B------:R-:W-:Y:S01]  /*59a0*/  HMMA.16816.F32 R24, R4, R26, R132 ;  /* 0x0000001a0418723c */ /* 0x000fe20000001884 */
[----:B------:R-:W-:Y:S01]  /*59b0*/  FFMA.FTZ R8, R140, c[0x0][0x2d0], -R8 ;  /* 0x0000b4008c087a23 */ /* 0x000fe20000010808 */
[----:B------:R-:W-:Y:S01]  /*59c0*/  MUFU.EX2 R13, R9 ;  /* 0x00000009000d7308 */ /* 0x000fe20000000800 */
[----:B------:R-:W-:Y:S01]  /*59d0*/  LDSM.16.MT88.4 R132, [R0+0x2900] ;  /* 0x002900000084783b */ /* 0x000fe20000004200 */
[----:B-1----:R-:W-:-:S03]  /*59e0*/  F2FP.PACK_AB R97, R14, R15 ;  /* 0x0000000f0e61723e */ /* 0x002fc600000000ff */
[----:B------:R-:W1:Y:S01]  /*59f0*/  LDSM.16.MT88.4 R140, [R103+0x5900] ;  /* 0x00590000678c783b */ /* 0x000e620000004200 */
[C---:B------:R-:W-:Y:S02]  /*5a00*/  HMMA.16816.F32 R36, R4.reuse, R16, R36 ;  /* 0x000000100424723c */ /* 0x040fe40000001824 */
[----:B------:R-:W3:Y:S06]  /*5a10*/  MUFU.EX2 R12, R8 ;  /* 0x00000008000c7308 */ /* 0x000eec0000000800 */
[----:B------:R-:W-:Y:S07]  /*5a20*/  HMMA.16816.F32 R32, R4, R18, R32 ;  /* 0x000000120420723c */ /* 0x000fee0000001820 */
[----:B------:R-:W-:Y:S01]  /*5a30*/  FADD.FTZ R4, R238, R237 ;  /* 0x000000edee047221 */ /* 0x000fe20000010000 */
[----:B---3--:R-:W-:-:S03]  /*5a40*/  F2FP.PACK_AB R99, R12, R13 ;  /* 0x0000000d0c63723e */ /* 0x008fc600000000ff */
[----:B------:R-:W-:Y:S02]  /*5a50*/  FADD.FTZ R4, R11, R4 ;  /* 0x000000040b047221 */ /* 0x000fe40000010000 */
[----:B------:R3:W-:Y:S02]  /*5a60*/  LDSM.16.MT88.4 R8, [R0+0x8900] ;  /* 0x008900000008783b */ /* 0x0007e40000004200 */
[----:B------:R-:W-:Y:S01]  /*5a70*/  FADD.FTZ R4, R207, R4 ;  /* 0x00000004cf047221 */ /* 0x000fe20000010000 */
[----:B--2---:R-:W-:Y:S03]  /*5a80*/  HMMA.16816.F32 R104, R96, R108, R104 ;  /* 0x0000006c6068723c */ /* 0x004fe60000001868 */
[----:B------:R-:W-:-:S04]  /*5a90*/  FADD.FTZ R4, R205, R4 ;  /* 0x00000004cd047221 */ /* 0x000fc80000010000 */
[----:B------:R-:W-:Y:S01]  /*5aa0*/  FADD.FTZ R4, R204, R4 ;  /* 0x00000004cc047221 */ /* 0x000fe20000010000 */
[C---:B------:R-:W-:Y:S03]  /*5ab0*/  HMMA.16816.F32 R108, R96.reuse, R110, R52 ;  /* 0x0000006e606c723c */ /* 0x040fe60000001834 */
[----:B------:R-:W-:Y:S02]  /*5ac0*/  FADD.FTZ R5, R193, R4 ;  /* 0x00000004c1057221 */ /* 0x000fe40000010000 */
[----:B------:R-:W-:Y:S02]  /*5ad0*/  FADD.FTZ R4, R192, R2 ;  /* 0x00000002c0047221 */ /* 0x000fe40000010000 */
[----:B------:R-:W-:Y:S01]  /*5ae0*/  FADD.FTZ R2, R190, R5 ;  /* 0x00000005be027221 */ /* 0x000fe20000010000 */
[----:B-1----:R-:W-:Y:S03]  /*5af0*/  HMMA.16816.F32 R136, R96, R140, R136 ;  /* 0x0000008c6088723c */ /* 0x002fe60000001888 */
[----:B------:R-:W-:-:S02]  /*5b00*/  FADD.FTZ R2, R252, R2 ;  /* 0x00000002fc027221 */ /* 0x000fc40000010000 */
[----:B---3--:R-:W-:Y:S02]  /*5b10*/  FADD.FTZ R0, R191, R4 ;  /* 0x00000004bf007221 */ /* 0x008fe40000010000 */
        /* <DEDUP_REMOVED lines=8> */
[----:B------:R-:W-:Y:S01]  /*5ba0*/  FADD.FTZ R2, R189, R2 ;  /* 0x00000002bd027221 */ /* 0x000fe20000010000 */
[----:B------:R-:W1:Y:S01]  /*5bb0*/  LDSM.16.MT88.4 R72, [R103+0x8900] ;  /* 0x008900006748783b */ /* 0x000e620000004200 */
[----:B------:R-:W-:Y:S02]  /*5bc0*/  FADD.FTZ R0, R245, R0 ;  /* 0x00000000f5007221 */ /* 0x000fe40000010000 */
[----:B------:R-:W-:Y:S02]  /*5bd0*/  FADD.FTZ R2, R188, R2 ;  /* 0x00000002bc027221 */ /* 0x000fe40000010000 */
[----:B------:R-:W-:Y:S01]  /*5be0*/  FADD.FTZ R0, R181, R0 ;  /* 0x00000000b5007221 */ /* 0x000fe20000010000 */
[----:B------:R-:W-:Y:S01]  /*5bf0*/  HMMA.16816.F32 R56, R96, R58, R88 ;  /* 0x0000003a6038723c */ /* 0x000fe20000001858 */
[----:B------:R-:W-:Y:S01]  /*5c00*/  FADD.FTZ R2, R183, R2 ;  /* 0x00000002b7027221 */ /* 0x000fe20000010000 */
[----:B------:R-:W2:Y:S01]  /*5c10*/  LDSM.16.MT88.4 R88, [R241+0x8900] ;  /* 0x00890000f158783b */ /* 0x000ea20000004200 */
        /* <DEDUP_REMOVED lines=10> */
[----:B------:R-:W-:-:S04]  /*5cc0*/  FADD.FTZ R0, R172, R0 ;  /* 0x00000000ac007221 */ /* 0x000fc80000010000 */
        /* <DEDUP_REMOVED lines=12> */
[----:B------:R-:W-:Y:S02]  /*5d90*/  FADD.FTZ R4, R48, R0 ;  /* 0x0000000030047221 */ /* 0x000fe40000010000 */
[----:B------:R-:W-:-:S05]  /*5da0*/  FADD.FTZ R0, R12, R2 ;  /* 0x000000020c007221 */ /* 0x000fca0000010000 */
[----:B------:R3:W-:Y:S01]  /*5db0*/  STL [R1+0x8], R0 ;  /* 0x0000080001007387 */ /* 0x0007e20000100800 */
[C---:B------:R-:W-:Y:S03]  /*5dc0*/  HMMA.16816.F32 R144, R96.reuse, R148, R144 ;  /* 0x000000946090723c */ /* 0x040fe60000001890 */
[----:B------:R3:W-:Y:S05]  /*5dd0*/  STL [R1+0x4], R4 ;  /* 0x0000040401007387 */ /* 0x0007ea0000100800 */
[C---:B------:R-:W-:Y:S08]  /*5de0*/  HMMA.16816.F32 R76, R96.reuse, R80, R76 ;  /* 0x00000050604c723c */ /* 0x040ff0000000184c */
[C---:B------:R-:W-:Y:S08]  /*5df0*/  HMMA.16816.F32 R60, R96.reuse, R64, R92 ;  /* 0x00000040603c723c */ /* 0x040ff0000000185c */
        /* <DEDUP_REMOVED lines=11> */
[----:B---3--:R-:W2:Y:S04]  /*5eb0*/  LDL.64 R194, [R1+0x10] ;  /* 0x0000100001c27983 */ /* 0x008ea80000100a00 */
[----:B------:R-:W3:Y:S01]  /*5ec0*/  LDL R191, [R1] ;  /* 0x0000000001bf7983 */ /* 0x000ee20000100800 */
[----:B------:R-:W-:-:S02]  /*5ed0*/  IMAD.MOV.U32 R192, RZ, RZ, c[0x0][0x1e4] ;  /* 0x00007900ffc07624 */ /* 0x000fc400078e00ff */
[----:B------:R-:W-:Y:S02]  /*5ee0*/  IMAD.MOV.U32 R190, RZ, RZ, c[0x0][0x1e0] ;  /* 0x00007800ffbe7624 */ /* 0x000fe400078e00ff */
[----:B------:R-:W-:Y:S02]  /*5ef0*/  IMAD R0, R192, 0x60, RZ ;  /* 0x00000060c0007824 */ /* 0x000fe400078e02ff */
[----:B------:R-:W-:Y:S01]  /*5f00*/  IMAD.WIDE.U32 R4, R190, 0x60, RZ ;  /* 0x00000060be047825 */ /* 0x000fe200078e00ff */
[----:B------:R-:W-:-:S04]  /*5f10*/  USHF.R.S32.HI UR5, URZ, 0x1f, UR4 ;  /* 0x0000001f3f057899 */ /* 0x000fc80008011404 */
[----:B------:R-:W-:-:S05]  /*5f20*/  IADD3 R0, R5, R0, RZ ;  /* 0x0000000005007210 */ /* 0x000fca0007ffe0ff */
[----:B------:R-:W-:-:S04]  /*5f30*/  IMAD R0, R0, UR4, RZ ;  /* 0x0000000400007c24 */ /* 0x000fc8000f8e02ff */
[----:B------:R-:W-:Y:S02]  /*5f40*/  IMAD R0, R4, UR5, R0 ;  /* 0x0000000504007c24 */ /* 0x000fe4000f8e0200 */
[C---:B------:R-:W-:Y:S01]  /*5f50*/  IMAD.SHL.U32 R8, R190.reuse, 0x40, RZ ;  /* 0x00000040be087824 */ /* 0x040fe200078e00ff */
[----:B------:R-:W-:Y:S01]  /*5f60*/  SHF.L.U64.HI R2, R190, 0x6, R192 ;  /* 0x00000006be027819 */ /* 0x000fe200000102c0 */
[----:B--2---:R-:W-:-:S05]  /*5f70*/  IMAD.WIDE.U32 R6, R4, UR4, R194 ;  /* 0x0000000404067c25 */ /* 0x004fca000f8e00c2 */
[----:B------:R-:W-:Y:S02]  /*5f80*/  LEA R4, P1, R6, c[0x0][0x1c8], 0x1 ;  /* 0x0000720006047a11 */ /* 0x000fe400078208ff */
[----:B------:R-:W-:Y:S02]  /*5f90*/  IADD3 R0, R7, R0, RZ ;  /* 0x0000000007007210 */ /* 0x000fe40007ffe0ff */
[----:B------:R-:W-:Y:S02]  /*5fa0*/  IADD3 R12, P6, P5, R8, 0x80, R4 ;  /* 0x00000080080c7810 */ /* 0x000fe40007dde004 */
[----:B------:R-:W-:Y:S02]  /*5fb0*/  LEA.HI.X R5, R6, c[0x0][0x1cc], R0, 0x1, P1 ;  /* 0x0000730006057a11 */ /* 0x000fe400008f0c00 */
[-C--:B------:R-:W-:Y:S02]  /*5fc0*/  IADD3 R6, P1, R4, R8.reuse, RZ ;  /* 0x0000000804067210 */ /* 0x080fe40007f3e0ff */
[--C-:B------:R-:W-:Y:S01]  /*5fd0*/  IADD3.X R13, R2, RZ, R5.reuse, P6, P5 ;  /* 0x000000ff020d7210 */ /* 0x100fe200037ea405 */
[----:B------:R-:W-:Y:S01]  /*5fe0*/  @!PT LDS RZ, [RZ] ;  /* 0x00000000fffff984 */ /* 0x000fe20000000800 */
[----:B------:R-:W-:Y:S01]  /*5ff0*/  @!PT LDS RZ, [RZ] ;  /* 0x00000000fffff984 */ /* 0x000fe20000000800 */
[----:B------:R-:W-:Y:S01]  /*6000*/  @!PT LDS RZ, [RZ] ;  /* 0x00000000fffff984 */ /* 0x000fe20000000800 */
[----:B---3--:R1:W-:Y:S01]  /*6010*/  LDGSTS.E.BYPASS.LTC128B.128 [R191+0x12100], [R4.64], !P4 ;  /* 0x1210000004bf7fae */ /* 0x0083e2000e101d4c */
[----:B------:R-:W-:Y:S01]  /*6020*/  IADD3 R10, P6, P5, R8, 0x100, R4 ;  /* 0x00000100080a7810 */ /* 0x000fe20007dde004 */
[----:B------:R-:W-:Y:S01]  /*6030*/  IMAD.X R7, R5, 0x1, R2, P1 ;  /* 0x0000000105077824 */ /* 0x000fe200008e0602 */
[----:B------:R-:W-:Y:S01]  /*6040*/  IADD3 R8, P1, R6, R8, RZ ;  /* 0x0000000806087210 */ /* 0x000fe20007f3e0ff */
[----:B------:R1:W-:Y:S01]  /*6050*/  LDGSTS.E.BYPASS.LTC128B.128 [R191+0x15100], [R4.64+0x80], !P3 ;  /* 0x1510008004bf7fae */ /* 0x0003e2000d901d4c */
[----:B------:R-:W-:-:S02]  /*6060*/  IADD3.X R11, R2, RZ, R5, P6, P5 ;  /* 0x000000ff020b7210 */ /* 0x000fc400037ea405 */
[----:B------:R-:W-:Y:S01]  /*6070*/  IADD3.X R9, R7, R2, RZ, P1, !PT ;  /* 0x0000000207097210 */ /* 0x000fe20000ffe4ff */
[----:B------:R1:W-:Y:S04]  /*6080*/  LDGSTS.E.BYPASS.LTC128B.128 [R191+0x18100], [R4.64+0x100], !P2 ;  /* 0x1810010004bf7fae */ /* 0x0003e8000d101d4c */
[----:B------:R1:W-:Y:S04]  /*6090*/  LDGSTS.E.BYPASS.LTC128B.128 [R191+0x13100], [R6.64], !P4 ;  /* 0x1310000006bf7fae */ /* 0x0003e8000e101d4c */
[----:B------:R1:W-:Y:S04]  /*60a0*/  LDGSTS.E.BYPASS.LTC128B.128 [R191+0x16100], [R12.64], !P3 ;  /* 0x161000000cbf7fae */ /* 0x0003e8000d901d4c */
[----:B------:R1:W-:Y:S04]  /*60b0*/  LDGSTS.E.BYPASS.LTC128B.128 [R191+0x19100], [R10.64], !P2 ;  /* 0x191000000abf7fae */ /* 0x0003e8000d101d4c */
[----:B------:R1:W-:Y:S04]  /*60c0*/  LDGSTS.E.BYPASS.LTC128B.128 [R191+0x14100], [R8.64], !P4 ;  /* 0x1410000008bf7fae */ /* 0x0003e8000e101d4c */
[----:B------:R1:W-:Y:S04]  /*60d0*/  LDGSTS.E.BYPASS.LTC128B.128 [R191+0x17100], [R8.64+0x80], !P3 ;  /* 0x1710008008bf7fae */ /* 0x0003e8000d901d4c */
[----:B------:R1:W-:Y:S02]  /*60e0*/  LDGSTS.E.BYPASS.LTC128B.128 [R191+0x1a100], [R8.64+0x100], !P2 ;  /* 0x1a10010008bf7fae */ /* 0x0003e4000d101d4c */
.L_x_1215:
[----:B---3--:R-:W-:Y:S01]  /*60f0*/  UIADD3 UR20, UR14, -0x2, URZ ;  /* 0xfffffffe0e147890 */ /* 0x008fe2000fffe03f */
[----:B------:R-:W0:Y:S03]  /*6100*/  LDGDEPBAR ;  /* 0x00000000000079af */ /* 0x000e260000000000 */
[----:B------:R-:W-:-:S06]  /*6110*/  UISETP.GE.AND UP0, UPT, UR20, UR10, UPT ;  /* 0x0000000a1400728c */ /* 0x000fcc000bf06270 */
[----:B------:R-:W-:-:S13]  /*6120*/  PLOP3.LUT P1, PT, PT, PT, UP0, 0x80, 0x0 ;  /* 0x000000000000781c */ /* 0x000fda0003f2f008 */
[----:B------:R-:W-:Y:S05]  /*6130*/  @!P1 BRA `(.L_x_1216) ;  /* 0x0000404000009947 */ /* 0x000fea0003800000 */
[----:B------:R-:W-:Y:S01]  /*6140*/  IMAD.MOV.U32 R244, RZ, RZ, 0x20 ;  /* 0x00000020fff47424 */ /* 0x000fe200078e00ff */
[----:B------:R-:W-:Y:S01]  /*6150*/  MOV R101, R3 ;  /* 0x0000000300657202 */ /* 0x000fe20000000f00 */
[----:B------:R-:W-:Y:S01]  /*6160*/  IMAD.MOV.U32 R0, RZ, RZ, R100 ;  /* 0x000000ffff007224 */ /* 0x000fe200078e0064 */
[----:B------:R-:W-:Y:S02]  /*6170*/  UMOV UR19, URZ ;  /* 0x0000003f00137c82 */ /* 0x000fe40008000000 */
[----:B------:R-:W-:Y:S01]  /*6180*/  SEL R244, R244, 0xffffffe0, !P0 ;  /* 0xffffffe0f4f47807 */ /* 0x000fe20004000000 */
[----:B------:R-:W-:Y:S02]  /*6190*/  UMOV UR5, 0x1 ;  /* 0x0000000100057882 */ /* 0x000fe40000000000 */
[----:B------:R-:W-:Y:S02]  /*61a0*/  ULDC.64 UR8, c[0x0][0x208] ;  /* 0x0000820000087ab9 */ /* 0x000fe40000000a00 */
[----:B------:R-:W-:-:S02]  /*61b0*/  ULDC.64 UR6, c[0x0][0x1e0] ;  /* 0x0000780000067ab9 */ /* 0x000fc40000000a00 */
.L_x_1217:
[----:B------:R-:W2:Y:S01]  /*61c0*/  LDL.64 R22, [R1+0x18] ;  /* 0x0000180001167983 */ /* 0x000ea20000100a00 */
[----:B------:R-:W-:Y:S04]  /*61d0*/  DEPBAR.LE SB0, 0x2 ;  /* 0x000080800000791a */ /* 0x000fe80000000000 */
[----:B------:R-:W-:Y:S01]  /*61e0*/  UISETP.GE.AND UP0, UPT, UR10, UR20, UPT ;  /* 0x000000140a00728c */ /* 0x000fe2000bf06270 */
[----:B------:R-:W3:Y:S01]  /*61f0*/  LDL.64 R20, [R1+0x20] ;  /* 0x0000200001147983 */ /* 0x000ee20000100a00 */
[----:B------:R-:W-:Y:S01]  /*6200*/  UIADD3 UR18, UR20, -0x1, URZ ;  /* 0xffffffff14127890 */ /* 0x000fe2000fffe03f */
[----:B------:R-:W-:Y:S01]  /*6210*/  MOV R44, UR19 ;  /* 0x00000013002c7c02 */ /* 0x000fe20008000f00 */
[----:B------:R-:W-:Y:S03]  /*6220*/  UIMAD UR4, UR5, 0x9000, URZ ;  /* 0x00009000050478a4 */ /* 0x000fe6000f8e023f */
[----:B------:R-:W-:Y:S01]  /*6230*/  BAR.SYNC.DEFER_BLOCKING 0x0 ;  /* 0x0000000000007b1d */ /* 0x000fe20000010000 */
[----:B------:R-:W-:Y:S01]  /*6240*/  PLOP3.LUT P0, PT, PT, PT, UP0, 0x80, 0x0 ;  /* 0x000000000000781c */ /* 0x000fe20003f0f008 */
[----:B------:R-:W-:Y:S01]  /*6250*/  UISETP.GE.AND UP1, UPT, UR19, 0x1, UPT ;  /* 0x000000011300788c */ /* 0x000fe2000bf26270 */
[----:B------:R-:W-:Y:S01]  /*6260*/  IADD3 R100, R240, UR4, RZ ;  /* 0x00000004f0647c10 */ /* 0x000fe2000fffe0ff */
[----:B------:R-:W-:Y:S02]  /*6270*/  @!UP0 USHF.R.S32.HI UR14, URZ, 0x1f, UR18 ;  /* 0x0000001f3f0e8899 */ /* 0x000fe40008011412 */
[----:B------:R-:W-:Y:S02]  /*6280*/  @!UP0 UIMAD.WIDE.U32 UR22, UR18, UR8, URZ ;  /* 0x00000008121682a5 */ /* 0x000fe4000f8e003f */
[----:B------:R-:W-:Y:S04]  /*6290*/  @!UP0 UIMAD UR14, UR14, UR8, URZ ;  /* 0x000000080e0e82a4 */ /* 0x000fe8000f8e023f */
[----:B------:R-:W-:Y:S01]  /*62a0*/  @!UP0 UIMAD UR14, UR18, UR9, UR14 ;  /* 0x00000009120e82a4 */ /* 0x000fe2000f8e020e */
[----:B-1----:R-:W-:Y:S03]  /*62b0*/  MOV R2, UR22 ;  /* 0x0000001600027c02 */ /* 0x002fe60008000f00 */
[----:B------:R-:W-:Y:S04]  /*62c0*/  @!UP0 UIADD3 UR14, UR23, UR14, URZ ;  /* 0x0000000e170e8290 */ /* 0x000fe8000fffe03f */
[----:B------:R-:W-:Y:S01]  /*62d0*/  @!UP0 UIMAD UR14, UR14, 0x60, URZ ;  /* 0x000000600e0e88a4 */ /* 0x000fe2000f8e023f */
[----:B-1----:R-:W1:Y:S08]  /*62e0*/  LDSM.16.M88.4 R8, [R240+UR4+0x12100] ;  /* 0x01210004f008783b */ /* 0x002e700008000200 */
[----:B------:R-:W4:Y:S04]  /*62f0*/  LDL R30, [R1] ;  /* 0x00000000011e7983 */ /* 0x000f280000100800 */
[----:B------:R-:W5:Y:S08]  /*6300*/  LDSM.16.M88.4 R16, [R240+UR4+0x12900] ;  /* 0x01290004f010783b */ /* 0x000f700008000200 */
[----:B------:R-:W2:Y:S08]  /*6310*/  LDSM.16.M88.4 R24, [R240+UR4+0x13100] ;  /* 0x01310004f018783b */ /* 0x000eb00008000200 */
[----:B------:R-:W2:Y:S08]  /*6320*/  LDSM.16.M88.4 R32, [R240+UR4+0x13900] ;  /* 0x01390004f020783b */ /* 0x000eb00008000200 */
[----:B------:R-:W2:Y:S01]  /*6330*/  LDSM.16.M88.4 R40, [R240+UR4+0x14100] ;  /* 0x01410004f028783b */ /* 0x000ea20008000200 */
[C---:B-1----:R-:W-:Y:S07]  /*6340*/  HMMA.16816.F32 R4, R152.reuse, R8, RZ ;  /* 0x000000089804723c */ /* 0x042fee00000018ff */
[----:B------:R-:W1:Y:S01]  /*6350*/  LDSM.16.M88.4 R48, [R240+UR4+0x14900] ;  /* 0x01490004f030783b */ /* 0x000e620008000200 */
[C---:B------:R-:W-:Y:S08]  /*6360*/  HMMA.16816.F32 R8, R152.reuse, R10, RZ ;  /* 0x0000000a9808723c */ /* 0x040ff000000018ff */
[C---:B-----5:R-:W-:Y:S08]  /*6370*/  HMMA.16816.F32 R12, R152.reuse, R16, RZ ;  /* 0x00000010980c723c */ /* 0x060ff000000018ff */
[C---:B------:R-:W-:Y:S01]  /*6380*/  HMMA.16816.F32 R16, R152.reuse, R18, RZ ;  /* 0x000000129810723c */ /* 0x040fe200000018ff */
[----:B--2---:R-:W-:Y:S03]  /*6390*/  @!P0 MOV R29, R23 ;  /* 0x00000017001d8202 */ /* 0x004fe60000000f00 */
[----:B---3--:R-:W-:Y:S04]  /*63a0*/  @!P0 MOV R28, R20 ;  /* 0x00000014001c8202 */ /* 0x008fe80000000f00 */
[C---:B------:R-:W-:Y:S01]  /*63b0*/  HMMA.16816.F32 R20, R152.reuse, R24, RZ ;  /* 0x000000189814723c */ /* 0x040fe200000018ff */
[----:B------:R-:W-:Y:S03]  /*63c0*/  @!P0 IMAD.WIDE.U32 R28, R2, 0x60, R28 ;  /* 0x00000060021c8825 */ /* 0x000fe600078e001c */
[----:B------:R-:W-:Y:S04]  /*63d0*/  IADD3 R2, R244, R100, RZ ;  /* 0x00000064f4027210 */ /* 0x000fe80007ffe0ff */
[C---:B------:R-:W-:Y:S01]  /*63e0*/  HMMA.16816.F32 R24, R152.reuse, R26, RZ ;  /* 0x0000001a9818723c */ /* 0x040fe200000018ff */
[----:B------:R-:W-:Y:S01]  /*63f0*/  @!P0 IADD3 R38, R29, UR14, RZ ;  /* 0x0000000e1d268c10 */ /* 0x000fe2000fffe0ff */
[----:B------:R-:W2:Y:S01]  /*6400*/  LDSM.16.M88.4 R160, [R2+0x12100] ;  /* 0x0121000002a0783b */ /* 0x000ea20000000200 */
[----:B------:R-:W-:Y:S01]  /*6410*/  UIADD3 UR14, UR20, -0x2, URZ ;  /* 0xfffffffe140e7890 */ /* 0x000fe2000fffe03f */
[C---:B------:R-:W-:Y:S02]  /*6420*/  @!P0 SHF.L.U32 R3, R28.reuse, 0x1, RZ ;  /* 0x000000011c038819 */ /* 0x040fe400000006ff */
[----:B------:R-:W-:Y:S01]  /*6430*/  @!P0 SHF.L.U64.HI R38, R28, 0x1, R38 ;  /* 0x000000011c268819 */ /* 0x000fe20000010226 */
[----:B------:R-:W-:Y:S01]  /*6440*/  UISETP.GE.AND UP0, UPT, UR14, UR10, UPT ;  /* 0x0000000a0e00728c */ /* 0x000fe2000bf06270 */
[C---:B------:R-:W-:Y:S02]  /*6450*/  @!P0 IADD3 R36, P1, R3.reuse, c[0x0][0x1f8], RZ ;  /* 0x00007e0003248a10 */ /* 0x040fe40007f3e0ff */
[----:B------:R-:W3:Y:S02]  /*6460*/  LDSM.16.M88.4 R164, [R2+0x12900] ;  /* 0x0129000002a4783b */ /* 0x000ee40000000200 */
[----:B------:R-:W-:Y:S02]  /*6470*/  @!P0 IADD3.X R37, R38, c[0x0][0x1fc], RZ, P1, !PT ;  /* 0x00007f0026258a10 */ /* 0x000fe40000ffe4ff */
[C---:B------:R-:W-:Y:S02]  /*6480*/  @!P0 IADD3 R188, P5, R3.reuse, 0x80, RZ ;  /* 0x0000008003bc8810 */ /* 0x040fe40007fbe0ff */
[----:B------:R-:W-:Y:S02]  /*6490*/  @!P0 IADD3 R3, P6, R3, 0x100, RZ ;  /* 0x0000010003038810 */ /* 0x000fe40007fde0ff */
[----:B------:R-:W5:Y:S01]  /*64a0*/  LDSM.16.M88.4 R168, [R2+0x13100] ;  /* 0x0131000002a8783b */ /* 0x000f620000000200 */
[----:B------:R-:W-:Y:S01]  /*64b0*/  @!P0 IADD3 R188, P1, R188, c[0x0][0x1f8], RZ ;  /* 0x00007e00bcbc8a10 */ /* 0x000fe20007f3e0ff */
[----:B------:R-:W-:Y:S01]  /*64c0*/  @UP0 UIMAD.WIDE.U32 UR22, UR14, UR6, URZ ;  /* 0x000000060e1602a5 */ /* 0x000fe2000f8e003f */
[----:B------:R-:W-:Y:S01]  /*64d0*/  IADD3 R236, R242, R2, RZ ;  /* 0x00000002f2ec7210 */ /* 0x000fe20007ffe0ff */
[----:B------:R-:W-:Y:S01]  /*64e0*/  @UP0 USHF.R.S32.HI UR16, URZ, 0x1f, UR14 ;  /* 0x0000001f3f100899 */ /* 0x000fe2000801140e */
[----:B------:R-:W-:Y:S02]  /*64f0*/  @!P0 IADD3.X R189, RZ, c[0x0][0x1fc], R38, P1, P5 ;  /* 0x00007f00ffbd8a10 */ /* 0x000fe40000fea426 */
[----:B------:R-:W-:Y:S01]  /*6500*/  @!P0 IADD3 R190, P5, R3, c[0x0][0x1f8], RZ ;  /* 0x00007e0003be8a10 */ /* 0x000fe20007fbe0ff */
[----:B------:R-:W1:Y:S01]  /*6510*/  LDSM.16.M88.4 R172, [R2+0x13900] ;  /* 0x0139000002ac783b */ /* 0x000e620000000200 */
[----:B------:R-:W-:Y:S01]  /*6520*/  @!P0 IADD3 R46, P1, R36, UR15, RZ ;  /* 0x0000000f242e8c10 */ /* 0x000fe2000ff3e0ff */
[----:B----4-:R-:W-:Y:S01]  /*6530*/  @!P0 IMAD R44, R44, 0x9000, R30 ;  /* 0x000090002c2c8824 */ /* 0x010fe200078e021e */
[----:B------:R-:W-:Y:S01]  /*6540*/  @!P0 IADD3.X R191, RZ, c[0x0][0x1fc], R38, P5, P6 ;  /* 0x00007f00ffbf8a10 */ /* 0x000fe20002fec426 */
[C---:B------:R-:W-:Y:S01]  /*6550*/  HMMA.16816.F32 R28, R152.reuse, R32, RZ ;  /* 0x00000020981c723c */ /* 0x040fe200000018ff */
[----:B------:R-:W-:Y:S01]  /*6560*/  @!P0 IADD3.X R47, R37, UR17, RZ, P1, !PT ;  /* 0x00000011252f8c10 */ /* 0x000fe20008ffe4ff */
[----:B------:R-:W-:Y:S01]  /*6570*/  @UP0 UIMAD UR16, UR16, UR6, URZ ;  /* 0x00000006101002a4 */ /* 0x000fe2000f8e023f */
[-C--:B------:R-:W-:Y:S01]  /*6580*/  IADD3 R3, R242, R100.reuse, RZ ;  /* 0x00000064f2037210 */ /* 0x080fe20007ffe0ff */
[----:B------:R-:W4:Y:S01]  /*6590*/  LDSM.16.M88.4 R176, [R2+0x14100] ;  /* 0x0141000002b0783b */ /* 0x000f220000000200 */
[----:B------:R-:W-:Y:S01]  /*65a0*/  IADD3 R100, R244, R100, R242 ;  /* 0x00000064f4647210 */ /* 0x000fe20007ffe0f2 */
[----:B------:R-:W-:Y:S02]  /*65b0*/  @UP0 UIMAD UR16, UR14, UR7, UR16 ;  /* 0x000000070e1002a4 */ /* 0x000fe4000f8e0210 */
[C---:B------:R-:W-:Y:S01]  /*65c0*/  HMMA.16816.F32 R32, R152.reuse, R34, RZ ;  /* 0x000000229820723c */ /* 0x040fe200000018ff */
[----:B------:R-:W-:Y:S02]  /*65d0*/  UIADD3 UR14, UR19, 0x1, URZ ;  /* 0x00000001130e7890 */ /* 0x000fe4000fffe03f */
[----:B------:R-:W-:Y:S01]  /*65e0*/  @UP0 UIADD3 UR16, UR23, UR16, URZ ;  /* 0x0000001017100290 */ /* 0x000fe2000fffe03f */
[----:B------:R-:W1:Y:S01]  /*65f0*/  LDSM.16.M88.4 R180, [R2+0x14900] ;  /* 0x0149000002b4783b */ /* 0x000e620000000200 */
[----:B------:R-:W-:Y:S02]  /*6600*/  USEL UR19, UR14, URZ, !UP1 ;  /* 0x0000003f0e137287 */ /* 0x000fe4000c800000 */
[----:B------:R-:W-:Y:S02]  /*6610*/  @UP0 USHF.L.U32 UR14, UR6, 0x6, URZ ;  /* 0x00000006060e0899 */ /* 0x000fe4000800063f */
[----:B------:R-:W-:Y:S02]  /*6620*/  @UP0 UIMAD UR16, UR16, 0x60, URZ ;  /* 0x00000060101008a4 */ /* 0x000fe4000f8e023f */
[----:B------:R-:W-:Y:S01]  /*6630*/  UISETP.GE.AND UP1, UPT, UR5, 0x1, UPT ;  /* 0x000000010500788c */ /* 0x000fe2000bf26270 */
[----:B------:R-:W-:Y:S01]  /*6640*/  @!PT LDS RZ, [RZ] ;  /* 0x00000000fffff984 */ /* 0x000fe20000000800 */
[----:B------:R-:W-:Y:S01]  /*6650*/  @!PT LDS RZ, [RZ] ;  /* 0x00000000fffff984 */ /* 0x000fe20000000800 */
[----:B------:R-:W-:Y:S01]  /*6660*/  @!PT LDS RZ, [RZ] ;  /* 0x00000000fffff984 */ /* 0x000fe20000000800 */
[----:B------:R2:W-:Y:S08]  /*6670*/  @!P0 LDGSTS.E.BYPASS.LTC128B.128 [R44+0x100], [R36.64], !P4 ;  /* 0x00100000242c8fae */ /* 0x0005f0000e101d4c */
[----:B------:R1:W-:Y:S08]  /*6680*/  @!P0 LDGSTS.E.BYPASS.LTC128B.128 [R44+0x3100], [R188.64], !P3 ;  /* 0x03100000bc2c8fae */ /* 0x0003f0000d901d4c */
[----:B------:R3:W-:Y:S08]  /*6690*/  @!P0 LDGSTS.E.BYPASS.LTC128B.128 [R44+0x6100], [R190.64], !P2 ;  /* 0x06100000be2c8fae */ /* 0x0007f0000d101d4c */
[----:B------:R3:W-:Y:S01]  /*66a0*/  @!P0 LDGSTS.E.BYPASS.LTC128B.128 [R44+0x1100], [R46.64], !P4 ;  /* 0x011000002e2c8fae */ /* 0x0007e2000e101d4c */
[C---:B--2---:R-:W-:Y:S07]  /*66b0*/  HMMA.16816.F32 R36, R152.reuse, R40, RZ ;  /* 0x000000289824723c */ /* 0x044fee00000018ff */
[----:B------:R3:W-:Y:S01]  /*66c0*/  @!P0 LDGSTS.E.BYPASS.LTC128B.128 [R44+0x4100], [R46.64+0x80], !P3 ;  /* 0x041000802e2c8fae */ /* 0x0007e2000d901d4c */
[C---:B------:R-:W-:Y:S01]  /*66d0*/  HMMA.16816.F32 R40, R152.reuse, R42, RZ ;  /* 0x0000002a9828723c */ /* 0x040fe200000018ff */
[----:B-1----:R-:W-:Y:S06]  /*66e0*/  @!P0 IADD3 R188, P1, R46, UR15, RZ ;  /* 0x0000000f2ebc8c10 */ /* 0x002fec000ff3e0ff */
[----:B------:R3:W-:Y:S01]  /*66f0*/  @!P0 LDGSTS.E.BYPASS.LTC128B.128 [R44+0x7100], [R46.64+0x100], !P2 ;  /* 0x071001002e2c8fae */ /* 0x0007e2000d101d4c */
[----:B------:R-:W-:Y:S07]  /*6700*/  @!P0 IADD3.X R189, R47, UR17, RZ, P1, !PT ;  /* 0x000000112fbd8c10 */ /* 0x000fee0008ffe4ff */
[----:B------:R3:W-:Y:S08]  /*6710*/  @!P0 LDGSTS.E.BYPASS.LTC128B.128 [R44+0x2100], [R188.64], !P4 ;  /* 0x02100000bc2c8fae */ /* 0x0007f0000e101d4c */
[----:B------:R3:W-:Y:S08]  /*6720*/  @!P0 LDGSTS.E.BYPASS.LTC128B.128 [R44+0x5100], [R188.64+0x80], !P3 ;  /* 0x05100080bc2c8fae */ /* 0x0007f0000d901d4c */
[----:B------:R3:W-:Y:S01]  /*6730*/  @!P0 LDGSTS.E.BYPASS.LTC128B.128 [R44+0x8100], [R188.64+0x100], !P2 ;  /* 0x08100100bc2c8fae */ /* 0x0007e2000d101d4c */
[----:B------:R-:W-:Y:S07]  /*6740*/  PLOP3.LUT P0, PT, PT, PT, UP0, 0x80, 0x0 ;  /* 0x000000000000781c */ /* 0x000fee0003f0f008 */
[----:B------:R-:W-:Y:S08]  /*6750*/  LDSM.16.M88.4 R192, [R3+0x12900] ;  /* 0x0129000003c0783b */ /* 0x000ff00000000200 */
[----:B------:R-:W0:Y:S08]  /*6760*/  LDGDEPBAR ;  /* 0x00000000000079af */ /* 0x000e300000000000 */
[----:B------:R-:W-:Y:S01]  /*6770*/  LDSM.16.M88.4 R204, [R240+UR4+0x16100] ;  /* 0x01610004f0cc783b */ /* 0x000fe20008000200 */
[C---:B---3--:R-:W-:Y:S07]  /*6780*/  HMMA.16816.F32 R44, R152.reuse, R48, RZ ;  /* 0x00000030982c723c */ /* 0x048fee00000018ff */
[----:B------:R-:W1:Y:S01]  /*6790*/  LDSM.16.M88.4 R188, [R3+0x12100] ;  /* 0x0121000003bc783b */ /* 0x000e620000000200 */
[----:B------:R-:W-:Y:S08]  /*67a0*/  HMMA.16816.F32 R48, R152, R50, RZ ;  /* 0x000000329830723c */ /* 0x000ff000000018ff */
[C---:B------:R-:W-:Y:S08]  /*67b0*/  HMMA.16816.F32 R4, R156.reuse, R160, R4 ;  /* 0x000000a09c04723c */ /* 0x040ff00000001804 */
[C---:B------:R-:W-:Y:S01]  /*67c0*/  HMMA.16816.F32 R8, R156.reuse, R162, R8 ;  /* 0x000000a29c08723c */ /* 0x040fe20000001808 */
[----:B------:R-:W2:Y:S07]  /*67d0*/  LDSM.16.M88.4 R160, [R3+0x13100] ;  /* 0x0131000003a0783b */ /* 0x000eae0000000200 */
[C---:B------:R-:W-:Y:S08]  /*67e0*/  HMMA.16816.F32 R12, R156.reuse, R164, R12 ;  /* 0x000000a49c0c723c */ /* 0x040ff0000000180c */
[C---:B------:R-:W-:Y:S01]  /*67f0*/  HMMA.16816.F32 R16, R156.reuse, R166, R16 ;  /* 0x000000a69c10723c */ /* 0x040fe20000001810 */
[----:B------:R-:W3:Y:S07]  /*6800*/  LDSM.16.M88.4 R164, [R3+0x13900] ;  /* 0x0139000003a4783b */ /* 0x000eee0000000200 */
[C---:B-----5:R-:W-:Y:S08]  /*6810*/  HMMA.16816.F32 R20, R156.reuse, R168, R20 ;  /* 0x000000a89c14723c */ /* 0x060ff00000001814 */
[C---:B------:R-:W-:Y:S01]  /*6820*/  HMMA.16816.F32 R24, R156.reuse, R170, R24 ;  /* 0x000000aa9c18723c */ /* 0x040fe20000001818 */
[----:B------:R-:W5:Y:S07]  /*6830*/  LDSM.16.M88.4 R168, [R3+0x14100] ;  /* 0x0141000003a8783b */ /* 0x000f6e0000000200 */
[C---:B------:R-:W-:Y:S08]  /*6840*/  HMMA.16816.F32 R28, R156.reuse, R172, R28 ;  /* 0x000000ac9c1c723c */ /* 0x040ff0000000181c */
[C---:B------:R-:W-:Y:S01]  /*6850*/  HMMA.16816.F32 R32, R156.reuse, R174, R32 ;  /* 0x000000ae9c20723c */ /* 0x040fe20000001820 */
[----:B------:R-:W2:Y:S07]  /*6860*/  LDSM.16.M88.4 R172, [R3+0x14900] ;  /* 0x0149000003ac783b */ /* 0x000eae0000000200 */
[C---:B----4-:R-:W-:Y:S08]  /*6870*/  HMMA.16816.F32 R36, R156.reuse, R176, R36 ;  /* 0x000000b09c24723c */ /* 0x050ff00000001824 */
[C---:B------:R-:W-:Y:S01]  /*6880*/  HMMA.16816.F32 R40, R156.reuse, R178, R40 ;  /* 0x000000b29c28723c */ /* 0x040fe20000001828 */
[----:B------:R-:W4:Y:S07]  /*6890*/  LDSM.16.M88.4 R176, [R236+0x12100] ;  /* 0x01210000ecb0783b */ /* 0x000f2e0000000200 */
[C---:B------:R-:W-:Y:S08]  /*68a0*/  HMMA.16816.F32 R44, R156.reuse, R180, R44 ;  /* 0x000000b49c2c723c */ /* 0x040ff0000000182c */
[----:B------:R-:W-:Y:S01]  /*68b0*/  HMMA.16816.F32 R48, R156, R182, R48 ;  /* 0x000000b69c30723c */ /* 0x000fe20000001830 */
[----:B------:R-:W-:Y:S07]  /*68c0*/  LDSM.16.M88.4 R180, [R236+0x14900] ;  /* 0x01490000ecb4783b */ /* 0x000fee0000000200 */
[C---:B-1----:R-:W-:Y:S08]  /*68d0*/  HMMA.16816.F32 R4, R184.reuse, R188, R4 ;  /* 0x000000bcb804723c */ /* 0x042ff00000001804 */
[C---:B------:R-:W-:Y:S01]  /*68e0*/  HMMA.16816.F32 R8, R184.reuse, R190, R8 ;  /* 0x000000beb808723c */ /* 0x040fe20000001808 */
[----:B------:R-:W-:Y:S07]  /*68f0*/  LDSM.16.M88.4 R188, [R240+UR4+0x15100] ;  /* 0x01510004f0bc783b */ /* 0x000fee0008000200 */
[C---:B------:R-:W-:Y:S08]  /*6900*/  HMMA.16816.F32 R12, R184.reuse, R192, R12 ;  /* 0x000000c0b80c723c */ /* 0x040ff0000000180c */
[C---:B------:R-:W-:Y:S01]  /*6910*/  HMMA.16816.F32 R16, R184.reuse, R194, R16 ;  /* 0x000000c2b810723c */ /* 0x040fe20000001810 */
[----:B------:R-:W-:Y:S07]  /*6920*/  LDSM.16.M88.4 R192, [R240+UR4+0x15900] ;  /* 0x01590004f0c0783b */ /* 0x000fee0008000200 */
[C---:B--2---:R-:W-:Y:S08]  /*6930*/  HMMA.16816.F32 R20, R184.reuse, R160, R20 ;  /* 0x000000a0b814723c */ /* 0x044ff00000001814 */
[C---:B------:R-:W-:Y:S01]  /*6940*/  HMMA.16816.F32 R24, R184.reuse, R162, R24 ;  /* 0x000000a2b818723c */ /* 0x040fe20000001818 */
[----:B------:R-:W1:Y:S07]  /*6950*/  LDSM.16.M88.4 R160, [R236+0x12900] ;  /* 0x01290000eca0783b */ /* 0x000e6e0000000200 */
[C---:B---3--:R-:W-:Y:S08]  /*6960*/  HMMA.16816.F32 R28, R184.reuse, R164, R28 ;  /* 0x000000a4b81c723c */ /* 0x048ff0000000181c */
[C---:B------:R-:W-:Y:S01]  /*6970*/  HMMA.16816.F32 R32, R184.reuse, R166, R32 ;  /* 0x000000a6b820723c */ /* 0x040fe20000001820 */
[----:B------:R-:W2:Y:S07]  /*6980*/  LDSM.16.M88.4 R164, [R236+0x13100] ;  /* 0x01310000eca4783b */ /* 0x000eae0000000200 */
[C---:B-----5:R-:W-:Y:S08]  /*6990*/  HMMA.16816.F32 R36, R184.reuse, R168, R36 ;  /* 0x000000a8b824723c */ /* 0x060ff00000001824 */
[C---:B------:R-:W-:Y:S01]  /*69a0*/  HMMA.16816.F32 R40, R184.reuse, R170, R40 ;  /* 0x000000aab828723c */ /* 0x040fe20000001828 */
[----:B------:R-:W3:Y:S07]  /*69b0*/  LDSM.16.M88.4 R168, [R236+0x13900] ;  /* 0x01390000eca8783b */ /* 0x000eee0000000200 */
[C---:B------:R-:W-:Y:S08]  /*69c0*/  HMMA.16816.F32 R44, R184.reuse, R172, R44 ;  /* 0x000000acb82c723c */ /* 0x040ff0000000182c */
[----:B------:R-:W-:Y:S01]  /*69d0*/  HMMA.16816.F32 R48, R184, R174, R48 ;  /* 0x000000aeb830723c */ /* 0x000fe20000001830 */
[----:B------:R-:W5:Y:S07]  /*69e0*/  LDSM.16.M88.4 R172, [R236+0x14100] ;  /* 0x01410000ecac783b */ /* 0x000f6e0000000200 */
[C---:B----4-:R-:W-:Y:S08]  /*69f0*/  HMMA.16816.F32 R4, R196.reuse, R176, R4 ;  /* 0x000000b0c404723c */ /* 0x050ff00000001804 */
[C---:B------:R-:W-:Y:S01]  /*6a00*/  HMMA.16816.F32 R8, R196.reuse, R178, R8 ;  /* 0x000000b2c408723c */ /* 0x040fe20000001808 */
[----:B------:R-:W-:Y:S07]  /*6a10*/  LDSM.16.M88.4 R176, [R2+0x15900] ;  /* 0x0159000002b0783b */ /* 0x000fee0000000200 */
[C---:B-1----:R-:W-:Y:S08]  /*6a20*/  HMMA.16816.F32 R12, R196.reuse, R160, R12 ;  /* 0x000000a0c40c723c */ /* 0x042ff0000000180c */
[C---:B------:R-:W-:Y:S01]  /*6a30*/  HMMA.16816.F32 R16, R196.reuse, R162, R16 ;  /* 0x000000a2c410723c */ /* 0x040fe20000001810 */
[----:B------:R-:W1:Y:S07]  /*6a40*/  LDSM.16.M88.4 R160, [R240+UR4+0x16900] ;  /* 0x01690004f0a0783b */ /* 0x000e6e0008000200 */
[C---:B--2---:R-:W-:Y:S08]  /*6a50*/  HMMA.16816.F32 R20, R196.reuse, R164, R20 ;  /* 0x000000a4c414723c */ /* 0x044ff00000001814 */
[C---:B------:R-:W-:Y:S01]  /*6a60*/  HMMA.16816.F32 R24, R196.reuse, R166, R24 ;  /* 0x000000a6c418723c */ /* 0x040fe20000001818 */
[----:B------:R-:W2:Y:S07]  /*6a70*/  LDSM.16.M88.4 R164, [R240+UR4+0x17100] ;  /* 0x01710004f0a4783b */ /* 0x000eae0008000200 */
[C---:B---3--:R-:W-:Y:S08]  /*6a80*/  HMMA.16816.F32 R28, R196.reuse, R168, R28 ;  /* 0x000000a8c41c723c */ /* 0x048ff0000000181c */
[C---:B------:R-:W-:Y:S01]  /*6a90*/  HMMA.16816.F32 R32, R196.reuse, R170, R32 ;  /* 0x000000aac420723c */ /* 0x040fe20000001820 */
[----:B------:R-:W3:Y:S07]  /*6aa0*/  LDSM.16.M88.4 R168, [R240+UR4+0x17900] ;  /* 0x01790004f0a8783b */ /* 0x000eee0008000200 */
[C---:B-----5:R-:W-:Y:S08]  /*6ab0*/  HMMA.16816.F32 R36, R196.reuse, R172, R36 ;  /* 0x000000acc424723c */ /* 0x060ff00000001824 */
[C---:B------:R-:W-:Y:S01]  /*6ac0*/  HMMA.16816.F32 R40, R196.reuse, R174, R40 ;  /* 0x000000aec428723c */ /* 0x040fe20000001828 */
[----:B------:R-:W4:Y:S07]  /*6ad0*/  LDSM.16.M88.4 R172, [R2+0x15100] ;  /* 0x0151000002ac783b */ /* 0x000f2e0000000200 */
[C---:B------:R-:W-:Y:S08]  /*6ae0*/  HMMA.16816.F32 R44, R196.reuse, R180, R44 ;  /* 0x000000b4c42c723c */ /* 0x040ff0000000182c */
[----:B------:R-:W-:Y:S01]  /*6af0*/  HMMA.16816.F32 R48, R196, R182, R48 ;  /* 0x000000b6c430723c */ /* 0x000fe20000001830 */
        /* <DEDUP_REMOVED lines=37> */
[----:B------:R-:W-:Y:S07]  /*6d50*/  LDSM.16.M88.4 R192, [R2+0x19100] ;  /* 0x0191000002c0783b */ /* 0x000fee0000000200 */
[C---:B--2---:R-:W-:Y:S08]  /*6d60*/  HMMA.16816.F32 R4, R212.reuse, R164, R4 ;  /* 0x000000a4d404723c */ /* 0x044ff00000001804 */
[C---:B------:R-:W-:Y:S01]  /*6d70*/  HMMA.16816.F32 R8, R212.reuse, R166, R8 ;  /* 0x000000a6d408723c */ /* 0x040fe20000001808 */
[----:B------:R-:W2:Y:S07]  /*6d80*/  LDSM.16.M88.4 R164, [R3+0x17100] ;  /* 0x0171000003a4783b */ /* 0x000eae0000000200 */
[C---:B---3--:R-:W-:Y:S08]  /*6d90*/  HMMA.16816.F32 R12, R212.reuse, R168, R12 ;  /* 0x000000a8d40c723c */ /* 0x048ff0000000180c */
[C---:B------:R-:W-:Y:S01]  /*6da0*/  HMMA.16816.F32 R16, R212.reuse, R170, R16 ;  /* 0x000000aad410723c */ /* 0x040fe20000001810 */
[----:B------:R-:W3:Y:S07]  /*6db0*/  LDSM.16.M88.4 R168, [R3+0x17900] ;  /* 0x0179000003a8783b */ /* 0x000eee0000000200 */
[C---:B----4-:R-:W-:Y:S08]  /*6dc0*/  HMMA.16816.F32 R20, R212.reuse, R172, R20 ;  /* 0x000000acd414723c */ /* 0x050ff00000001814 */
[C---:B------:R-:W-:Y:S01]  /*6dd0*/  HMMA.16816.F32 R24, R212.reuse, R174, R24 ;  /* 0x000000aed418723c */ /* 0x040fe20000001818 */
[----:B------:R-:W4:Y:S07]  /*6de0*/  LDSM.16.M88.4 R172, [R100+0x16900] ;  /* 0x0169000064ac783b */ /* 0x000f2e0000000200 */
        /* <DEDUP_REMOVED lines=8> */
[----:B------:R-:W3:Y:S07]  /*6e70*/  LDSM.16.M88.4 R168, [R240+UR4+0x18100] ;  /* 0x01810004f0a8783b */ /* 0x000eee0008000200 */
[C---:B------:R-:W-:Y:S08]  /*6e80*/  HMMA.16816.F32 R4, R216.reuse, R176, R4 ;  /* 0x000000b0d804723c */ /* 0x040ff00000001804 */
[C---:B------:R-:W-:Y:S01]  /*6e90*/  HMMA.16816.F32 R8, R216.reuse, R178, R8 ;  /* 0x000000b2d808723c */ /* 0x040fe20000001808 */
[----:B------:R-:W5:Y:S07]  /*6ea0*/  LDSM.16.M88.4 R176, [R240+UR4+0x18900] ;  /* 0x01890004f0b0783b */ /* 0x000f6e0008000200 */
[C---:B------:R-:W-:Y:S08]  /*6eb0*/  HMMA.16816.F32 R12, R216.reuse, R180, R12 ;  /* 0x000000b4d80c723c */ /* 0x040ff0000000180c */
[C---:B------:R-:W-:Y:S01]  /*6ec0*/  HMMA.16816.F32 R16, R216.reuse, R182, R16 ;  /* 0x000000b6d810723c */ /* 0x040fe20000001810 */
[----:B------:R-:W-:Y:S07]  /*6ed0*/  LDSM.16.M88.4 R180, [R240+UR4+0x1a100] ;  /* 0x01a10004f0b4783b */ /* 0x000fee0008000200 */
[C---:B------:R-:W-:Y:S08]  /*6ee0*/  HMMA.16816.F32 R20, R216.reuse, R188, R20 ;  /* 0x000000bcd814723c */ /* 0x040ff00000001814 */
[C---:B------:R-:W-:Y:S01]  /*6ef0*/  HMMA.16816.F32 R24, R216.reuse, R190, R24 ;  /* 0x000000bed818723c */ /* 0x040fe20000001818 */
[----:B------:R-:W-:Y:S07]  /*6f00*/  LDSM.16.M88.4 R188, [R2+0x18900] ;  /* 0x0189000002bc783b */ /* 0x000fee0000000200 */
[C---:B----4-:R-:W-:Y:S08]  /*6f10*/  HMMA.16816.F32 R28, R216.reuse, R172, R28 ;  /* 0x000000acd81c723c */ /* 0x050ff0000000181c */
[C---:B------:R-:W-:Y:S01]  /*6f20*/  HMMA.16816.F32 R32, R216.reuse, R174, R32 ;  /* 0x000000aed820723c */ /* 0x040fe20000001820 */
[----:B------:R-:W4:Y:S07]  /*6f30*/  LDSM.16.M88.4 R172, [R240+UR4+0x19100] ;  /* 0x01910004f0ac783b */ /* 0x000f2e0008000200 */
[C---:B-1----:R-:W-:Y:S08]  /*6f40*/  HMMA.16816.F32 R36, R216.reuse, R160, R36 ;  /* 0x000000a0d824723c */ /* 0x042ff00000001824 */
[C---:B------:R-:W-:Y:S01]  /*6f50*/  HMMA.16816.F32 R40, R216.reuse, R162, R40 ;  /* 0x000000a2d828723c */ /* 0x040fe20000001828 */
[----:B------:R-:W1:Y:S07]  /*6f60*/  LDSM.16.M88.4 R160, [R240+UR4+0x19900] ;  /* 0x01990004f0a0783b */ /* 0x000e6e0008000200 */
[C---:B--2---:R-:W-:Y:S08]  /*6f70*/  HMMA.16816.F32 R44, R216.reuse, R164, R44 ;  /* 0x000000a4d82c723c */ /* 0x044ff0000000182c */
[----:B------:R-:W-:Y:S01]  /*6f80*/  HMMA.16816.F32 R48, R216, R166, R48 ;  /* 0x000000a6d830723c */ /* 0x000fe20000001830 */
[----:B------:R-:W2:Y:S07]  /*6f90*/  LDSM.16.M88.4 R164, [R240+UR4+0x1a900] ;  /* 0x01a90004f0a4783b */ /* 0x000eae0008000200 */
[C---:B---3--:R-:W-:Y:S08]  /*6fa0*/  HMMA.16816.F32 R4, R220.reuse, R168, R4 ;  /* 0x000000a8dc04723c */ /* 0x048ff00000001804 */
[C---:B------:R-:W-:Y:S01]  /*6fb0*/  HMMA.16816.F32 R8, R220.reuse, R170, R8 ;  /* 0x000000aadc08723c */ /* 0x040fe20000001808 */
[----:B------:R-:W3:Y:S07]  /*6fc0*/  LDSM.16.M88.4 R168, [R2+0x18100] ;  /* 0x0181000002a8783b */ /* 0x000eee0000000200 */
[C---:B-----5:R-:W-:Y:S08]  /*6fd0*/  HMMA.16816.F32 R12, R220.reuse, R176, R12 ;  /* 0x000000b0dc0c723c */ /* 0x060ff0000000180c */
[C---:B------:R-:W-:Y:S01]  /*6fe0*/  HMMA.16816.F32 R16, R220.reuse, R178, R16 ;  /* 0x000000b2dc10723c */ /* 0x040fe20000001810 */
[----:B------:R-:W5:Y:S07]  /*6ff0*/  LDSM.16.M88.4 R176, [R2+0x19900] ;  /* 0x0199000002b0783b */ /* 0x000f6e0000000200 */
        /* <DEDUP_REMOVED lines=8> */
[----:B------:R-:W4:Y:S07]  /*7080*/  LDSM.16.M88.4 R180, [R3+0x18100] ;  /* 0x0181000003b4783b */ /* 0x000f2e0000000200 */
[C---:B--2---:R-:W-:Y:S08]  /*7090*/  HMMA.16816.F32 R44, R220.reuse, R164, R44 ;  /* 0x000000a4dc2c723c */ /* 0x044ff0000000182c */
[----:B------:R-:W-:Y:S01]  /*70a0*/  HMMA.16816.F32 R48, R220, R166, R48 ;  /* 0x000000a6dc30723c */ /* 0x000fe20000001830 */
[----:B------:R-:W2:Y:S07]  /*70b0*/  LDSM.16.M88.4 R164, [R3+0x18900] ;  /* 0x0189000003a4783b */ /* 0x000eae0000000200 */
[C---:B---3--:R-:W-:Y:S08]  /*70c0*/  HMMA.16816.F32 R4, R224.reuse, R168, R4 ;  /* 0x000000a8e004723c */ /* 0x048ff00000001804 */
[C---:B------:R-:W-:Y:S01]  /*70d0*/  HMMA.16816.F32 R8, R224.reuse, R170, R8 ;  /* 0x000000aae008723c */ /* 0x040fe20000001808 */
[----:B------:R-:W3:Y:S07]  /*70e0*/  LDSM.16.M88.4 R168, [R3+0x19100] ;  /* 0x0191000003a8783b */ /* 0x000eee0000000200 */
[C---:B------:R-:W-:Y:S08]  /*70f0*/  HMMA.16816.F32 R12, R224.reuse, R188, R12 ;  /* 0x000000bce00c723c */ /* 0x040ff0000000180c */
[C---:B------:R-:W-:Y:S01]  /*7100*/  HMMA.16816.F32 R16, R224.reuse, R190, R16 ;  /* 0x000000bee010723c */ /* 0x040fe20000001810 */
[----:B------:R-:W2:Y:S07]  /*7110*/  LDSM.16.M88.4 R188, [R3+0x19900] ;  /* 0x0199000003bc783b */ /* 0x000eae0000000200 */
[C---:B------:R-:W-:Y:S08]  /*7120*/  HMMA.16816.F32 R20, R224.reuse, R192, R20 ;  /* 0x000000c0e014723c */ /* 0x040ff00000001814 */
[C---:B------:R-:W-:Y:S01]  /*7130*/  HMMA.16816.F32 R24, R224.reuse, R194, R24 ;  /* 0x000000c2e018723c */ /* 0x040fe20000001818 */
[----:B------:R-:W2:Y:S07]  /*7140*/  LDSM.16.M88.4 R192, [R3+0x1a100] ;  /* 0x01a1000003c0783b */ /* 0x000eae0000000200 */
[C---:B-----5:R-:W-:Y:S08]  /*7150*/  HMMA.16816.F32 R28, R224.reuse, R176, R28 ;  /* 0x000000b0e01c723c */ /* 0x060ff0000000181c */
[C---:B------:R-:W-:Y:S08]  /*7160*/  HMMA.16816.F32 R32, R224.reuse, R178, R32 ;  /* 0x000000b2e020723c */ /* 0x040ff00000001820 */
[C---:B-1----:R-:W-:Y:S08]  /*7170*/  HMMA.16816.F32 R36, R224.reuse, R160, R36 ;  /* 0x000000a0e024723c */ /* 0x042ff00000001824 */
[C---:B------:R-:W-:Y:S01]  /*7180*/  HMMA.16816.F32 R40, R224.reuse, R162, R40 ;  /* 0x000000a2e028723c */ /* 0x040fe20000001828 */
[----:B------:R-:W1:Y:S07]  /*7190*/  LDSM.16.M88.4 R160, [R100+0x18900] ;  /* 0x0189000064a0783b */ /* 0x000e6e0000000200 */
[C---:B------:R-:W-:Y:S08]  /*71a0*/  HMMA.16816.F32 R44, R224.reuse, R172, R44 ;  /* 0x000000ace02c723c */ /* 0x040ff0000000182c */
[----:B------:R-:W-:Y:S08]  /*71b0*/  HMMA.16816.F32 R48, R224, R174, R48 ;  /* 0x000000aee030723c */ /* 0x000ff00000001830 */
[C---:B----4-:R-:W-:Y:S08]  /*71c0*/  HMMA.16816.F32 R4, R228.reuse, R180, R4 ;  /* 0x000000b4e404723c */ /* 0x050ff00000001804 */
[C---:B------:R-:W-:Y:S08]  /*71d0*/  HMMA.16816.F32 R8, R228.reuse, R182, R8 ;  /* 0x000000b6e408723c */ /* 0x040ff00000001808 */
[C---:B--2---:R-:W-:Y:S08]  /*71e0*/  HMMA.16816.F32 R12, R228.reuse, R164, R12 ;  /* 0x000000a4e40c723c */ /* 0x044ff0000000180c */
[C---:B------:R-:W-:Y:S08]  /*71f0*/  HMMA.16816.F32 R16, R228.reuse, R166, R16 ;  /* 0x000000a6e410723c */ /* 0x040ff00000001810 */
[C---:B---3--:R-:W-:Y:S08]  /*7200*/  HMMA.16816.F32 R20, R228.reuse, R168, R20 ;  /* 0x000000a8e414723c */ /* 0x048ff00000001814 */
[C---:B------:R-:W-:Y:S08]  /*7210*/  HMMA.16816.F32 R24, R228.reuse, R170, R24 ;  /* 0x000000aae418723c */ /* 0x040ff00000001818 */
[C---:B------:R-:W-:Y:S08]  /*7220*/  HMMA.16816.F32 R28, R228.reuse, R188, R28 ;  /* 0x000000bce41c723c */ /* 0x040ff0000000181c */
[C---:B------:R-:W-:Y:S08]  /*7230*/  HMMA.16816.F32 R32, R228.reuse, R190, R32 ;  /* 0x000000bee420723c */ /* 0x040ff00000001820 */
[C---:B------:R-:W-:Y:S08]  /*7240*/  HMMA.16816.F32 R36, R228.reuse, R192, R36 ;  /* 0x000000c0e424723c */ /* 0x040ff00000001824 */
        /* <DEDUP_REMOVED lines=34> */
[----:B------:R-:W-:Y:S01]  /*7470*/  MUFU.TANH R164, R10 ;  /* 0x0000000a00a47308 */ /* 0x000fe20000002400 */
[----:B--2---:R-:W-:Y:S09]  /*7480*/  FMNMX.FTZ R2, R166, R2, !PT ;  /* 0x00000002a6027209 */ /* 0x004ff20007810000 */
[----:B------:R2:W-:Y:S10]  /*7490*/  MUFU.TANH R165, R11 ;  /* 0x0000000b00a57308 */ /* 0x0005f40000002400 */
[----:B------:R-:W4:Y:S10]  /*74a0*/  MUFU.TANH R162, R12 ;  /* 0x0000000c00a27308 */ /* 0x000f340000002400 */
[----:B------:R-:W5:Y:S01]  /*74b0*/  MUFU.TANH R163, R13 ;  /* 0x0000000d00a37308 */ /* 0x000f620000002400 */
[C---:B-1----:R-:W-:Y:S01]  /*74c0*/  HMMA.16816.F32 R20, R232.reuse, R4, R20 ;  /* 0x00000004e814723c */ /* 0x042fe20000001814 */
[----:B--2---:R-:W1:Y:S08]  /*74d0*/  LDSM.16.M88.4 R8, [R100+0x19900] ;  /* 0x019900006408783b */ /* 0x004e700000000200 */
[----:B------:R-:W-:Y:S01]  /*74e0*/  MUFU.TANH R173, R14 ;  /* 0x0000000e00ad7308 */ /* 0x000fe20000002400 */
[C---:B------:R-:W-:Y:S01]  /*74f0*/  HMMA.16816.F32 R24, R232.reuse, R6, R24 ;  /* 0x00000006e818723c */ /* 0x040fe20000001818 */
[----:B------:R-:W2:Y:S08]  /*7500*/  LDSM.16.M88.4 R4, [R100+0x1a100] ;  /* 0x01a100006404783b */ /* 0x000eb00000000200 */
[----:B------:R1:W-:Y:S05]  /*7510*/  MUFU.TANH R175, R15 ;  /* 0x0000000f00af7308 */ /* 0x0003ea0000002400 */
[----:B------:R-:W-:Y:S02]  /*7520*/  FMUL.FTZ R21, R21, c[0x0][0x320] ;  /* 0x0000c80015157a20 */ /* 0x000fe40000410000 */
[----:B------:R-:W-:Y:S03]  /*7530*/  FMUL.FTZ R22, R22, c[0x0][0x320] ;  /* 0x0000c80016167a20 */ /* 0x000fe60000410000 */
[----:B------:R-:W2:Y:S01]  /*7540*/  MUFU.TANH R171, R16 ;  /* 0x0000001000ab7308 */ /* 0x000ea20000002400 */
        /* <DEDUP_REMOVED lines=10> */
[----:B------:R3:W1:Y:S01]  /*75f0*/  LDSM.16.M88.4 R8, [R100+0x1a900] ;  /* 0x01a900006408783b */ /* 0x0006620000000200 */
[----:B------:R-:W-:Y:S06]  /*7600*/  DEPBAR.LE SB0, 0x2 ;  /* 0x000080800000791a */ /* 0x000fec0000000000 */
[C---:B--2---:R-:W-:Y:S01]  /*7610*/  HMMA.16816.F32 R36, R232.reuse, R4, R36 ;  /* 0x00000004e824723c */ /* 0x044fe20000001824 */
[----:B------:R-:W2:Y:S01]  /*7620*/  MUFU.TANH R172, R17 ;  /* 0x0000001100ac7308 */ /* 0x000ea20000002400 */
[----:B------:R-:W-:Y:S06]  /*7630*/  BAR.SYNC.DEFER_BLOCKING 0x0 ;  /* 0x0000000000007b1d */ /* 0x000fec0000010000 */
[C---:B------:R-:W-:Y:S04]  /*7640*/  HMMA.16816.F32 R40, R232.reuse, R6, R40 ;  /* 0x00000006e828723c */ /* 0x040fe80000001828 */
[----:B------:R-:W-:Y:S02]  /*7650*/  FMUL.FTZ R28, R28, c[0x0][0x320] ;  /* 0x0000c8001c1c7a20 */ /* 0x000fe40000410000 */
[----:B------:R-:W-:Y:S01]  /*7660*/  FMUL.FTZ R29, R29, c[0x0][0x320] ;  /* 0x0000c8001d1d7a20 */ /* 0x000fe20000410000 */
[----:B---3--:R-:W-:Y:S01]  /*7670*/  FMNMX.FTZ R100, R102, R2, !PT ;  /* 0x0000000266647209 */ /* 0x008fe20007810000 */
[----:B------:R-:W-:Y:S04]  /*7680*/  FMUL.FTZ R30, R30, c[0x0][0x320] ;  /* 0x0000c8001e1e7a20 */ /* 0x000fe80000410000 */
[----:B----4-:R-:W-:Y:S01]  /*7690*/  FMNMX.FTZ R100, R162, R100, !PT ;  /* 0x00000064a2647209 */ /* 0x010fe20007810000 */
[----:B------:R-:W-:Y:S01]  /*76a0*/  FMUL.FTZ R31, R31, c[0x0][0x320] ;  /* 0x0000c8001f1f7a20 */ /* 0x000fe20000410000 */
[----:B------:R-:W-:Y:S01]  /*76b0*/  FMNMX.FTZ R2, R164, R3, !PT ;  /* 0x00000003a4027209 */ /* 0x000fe20007810000 */
[----:B------:R-:W-:Y:S01]  /*76c0*/  FMUL.FTZ R32, R32, c[0x0][0x320] ;  /* 0x0000c80020207a20 */ /* 0x000fe20000410000 */
[----:B-----5:R-:W-:Y:S01]  /*76d0*/  FMNMX.FTZ R100, R163, R100, !PT ;  /* 0x00000064a3647209 */ /* 0x020fe20007810000 */
[----:B------:R-:W-:Y:S01]  /*76e0*/  FMUL.FTZ R36, R36, c[0x0][0x320] ;  /* 0x0000c80024247a20 */ /* 0x000fe20000410000 */
[----:B------:R-:W3:Y:S01]  /*76f0*/  MUFU.TANH R177, R20 ;  /* 0x0000001400b17308 */ /* 0x000ee20000002400 */
[----:B------:R-:W-:Y:S01]  /*7700*/  LDSM.16.MT88.4 R12, [R103+UR4+0x100] ;  /* 0x00010004670c783b */ /* 0x000fe20008004200 */
[----:B------:R-:W-:Y:S01]  /*7710*/  FMNMX.FTZ R100, R171, R100, !PT ;  /* 0x00000064ab647209 */ /* 0x000fe20007810000 */
[----:B------:R-:W-:Y:S01]  /*7720*/  FMUL.FTZ R37, R37, c[0x0][0x320] ;  /* 0x0000c80025257a20 */ /* 0x000fe20000410000 */
[----:B------:R-:W-:Y:S01]  /*7730*/  FMNMX.FTZ R2, R165, R2, !PT ;  /* 0x00000002a5027209 */ /* 0x000fe20007810000 */
[----:B------:R-:W-:Y:S01]  /*7740*/  FMUL.FTZ R38, R38, c[0x0][0x320] ;  /* 0x0000c80026267a20 */ /* 0x000fe20000410000 */
[----:B--2---:R-:W-:Y:S01]  /*7750*/  FMNMX.FTZ R100, R172, R100, !PT ;  /* 0x00000064ac647209 */ /* 0x004fe20007810000 */
[C---:B-1----:R-:W-:Y:S03]  /*7760*/  HMMA.16816.F32 R44, R232.reuse, R8, R44 ;  /* 0x00000008e82c723c */ /* 0x042fe6000000182c */
[----:B------:R-:W1:Y:S01]  /*7770*/  MUFU.TANH R178, R24 ;  /* 0x0000001800b27308 */ /* 0x000e620000002400 */
[----:B------:R-:W-:Y:S01]  /*7780*/  FMUL.FTZ R33, R33, c[0x0][0x320] ;  /* 0x0000c80021217a20 */ /* 0x000fe20000410000 */
[----:B------:R-:W-:Y:S01]  /*7790*/  FMNMX.FTZ R2, R173, R2, !PT ;  /* 0x00000002ad027209 */ /* 0x000fe20007810000 */
[----:B------:R-:W-:Y:S02]  /*77a0*/  FMUL.FTZ R39, R39, c[0x0][0x320] ;  /* 0x0000c80027277a20 */ /* 0x000fe40000410000 */
[----:B------:R-:W-:Y:S04]  /*77b0*/  HMMA.16816.F32 R48, R232, R10, R48 ;  /* 0x0000000ae830723c */ /* 0x000fe80000001830 */
[----:B------:R-:W-:Y:S01]  /*77c0*/  FMUL.FTZ R40, R40, c[0x0][0x320] ;  /* 0x0000c80028287a20 */ /* 0x000fe20000410000 */
[----:B------:R-:W2:Y:S01]  /*77d0*/  MUFU.TANH R180, R25 ;  /* 0x0000001900b47308 */ /* 0x000ea20000002400 */
[----:B------:R-:W-:Y:S01]  /*77e0*/  FMUL.FTZ R41, R41, c[0x0][0x320] ;  /* 0x0000c80029297a20 */ /* 0x000fe20000410000 */
[----:B------:R-:W-:Y:S01]  /*77f0*/  FMNMX.FTZ R2, R175, R2, !PT ;  /* 0x00000002af027209 */ /* 0x000fe20007810000 */
[----:B------:R-:W-:Y:S01]  /*7800*/  FMUL.FTZ R34, R34, c[0x0][0x320] ;  /* 0x0000c80022227a20 */ /* 0x000fe20000410000 */
[----:B---3--:R-:W-:Y:S03]  /*7810*/  FMNMX.FTZ R100, R177, R100, !PT ;  /* 0x00000064b1647209 */ /* 0x008fe60007810000 */
[----:B------:R-:W-:Y:S01]  /*7820*/  FMUL.FTZ R35, R35, c[0x0][0x320] ;  /* 0x0000c80023237a20 */ /* 0x000fe20000410000 */
[----:B------:R-:W-:Y:S01]  /*7830*/  FMNMX.FTZ R100, R179, R100, !PT ;  /* 0x00000064b3647209 */ /* 0x000fe20007810000 */
[----:B------:R-:W-:Y:S01]  /*7840*/  FMUL.FTZ R42, R42, c[0x0][0x320] ;  /* 0x0000c8002a2a7a20 */ /* 0x000fe20000410000 */
[----:B------:R-:W3:Y:S01]  /*7850*/  MUFU.TANH R189, R28 ;  /* 0x0000001c00bd7308 */ /* 0x000ee20000002400 */
[----:B------:R-:W-:Y:S02]  /*7860*/  FMUL.FTZ R44, R44, c[0x0][0x320] ;  /* 0x0000c8002c2c7a20 */ /* 0x000fe40000410000 */
[----:B------:R-:W-:Y:S01]  /*7870*/  FMUL.FTZ R45, R45, c[0x0][0x320] ;  /* 0x0000c8002d2d7a20 */ /* 0x000fe20000410000 */
[----:B-1----:R-:W-:Y:S01]  /*7880*/  FMNMX.FTZ R100, R178, R100, !PT ;  /* 0x00000064b2647209 */ /* 0x002fe20007810000 */
[----:B------:R-:W-:Y:S02]  /*7890*/  FMUL.FTZ R43, R43, c[0x0][0x320] ;  /* 0x0000c8002b2b7a20 */ /* 0x000fe40000410000 */
[----:B------:R-:W-:Y:S02]  /*78a0*/  FMUL.FTZ R46, R46, c[0x0][0x320] ;  /* 0x0000c8002e2e7a20 */ /* 0x000fe40000410000 */
[----:B------:R-:W-:Y:S01]  /*78b0*/  FMUL.FTZ R48, R48, c[0x0][0x320] ;  /* 0x0000c80030307a20 */ /* 0x000fe20000410000 */
[----:B------:R-:W1:Y:S01]  /*78c0*/  MUFU.TANH R191, R29 ;  /* 0x0000001d00bf7308 */ /* 0x000e620000002400 */
[----:B------:R-:W-:Y:S02]  /*78d0*/  FMUL.FTZ R49, R49, c[0x0][0x320] ;  /* 0x0000c80031317a20 */ /* 0x000fe40000410000 */
[----:B------:R-:W-:Y:S01]  /*78e0*/  FMUL.FTZ R47, R47, c[0x0][0x320] ;  /* 0x0000c8002f2f7a20 */ /* 0x000fe20000410000 */
[----:B--2---:R-:W-:Y:S01]  /*78f0*/  FMNMX.FTZ R100, R180, R100, !PT ;  /* 0x00000064b4647209 */ /* 0x004fe20007810000 */
[----:B------:R-:W-:Y:S02]  /*7900*/  FMUL.FTZ R50, R50, c[0x0][0x320] ;  /* 0x0000c80032327a20 */ /* 0x000fe40000410000 */
[----:B------:R-:W-:Y:S03]  /*7910*/  FMUL.FTZ R51, R51, c[0x0][0x320] ;  /* 0x0000c80033337a20 */ /* 0x000fe60000410000 */
[----:B------:R-:W2:Y:S01]  /*7920*/  MUFU.TANH R190, R32 ;  /* 0x0000002000be7308 */ /* 0x000ea20000002400 */
[----:B---3--:R-:W-:Y:S09]  /*7930*/  FMNMX.FTZ R100, R189, R100, !PT ;  /* 0x00000064bd647209 */ /* 0x008ff20007810000 */
[----:B------:R-:W3:Y:S01]  /*7940*/  MUFU.TANH R245, R33 ;  /* 0x0000002100f57308 */ /* 0x000ee20000002400 */
[----:B-1----:R-:W-:Y:S09]  /*7950*/  FMNMX.FTZ R100, R191, R100, !PT ;  /* 0x00000064bf647209 */ /* 0x002ff20007810000 */
[----:B------:R-:W1:Y:S01]  /*7960*/  MUFU.TANH R16, R36 ;  /* 0x0000002400107308 */ /* 0x000e620000002400 */
[----:B--2---:R-:W-:Y:S09]  /*7970*/  FMNMX.FTZ R100, R190, R100, !PT ;  /* 0x00000064be647209 */ /* 0x004ff20007810000 */
        /* <DEDUP_REMOVED lines=17> */
[----:B--2---:R-:W-:Y:S05]  /*7a90*/  FMNMX.FTZ R100, R237, R100, !PT ;  /* 0x00000064ed647209 */ /* 0x004fea0007810000 */
[----:B------:R-:W2:Y:S04]  /*7aa0*/  SHFL.BFLY PT, R4, R100, 0x2, 0x1f ;  /* 0x0c401f0064047f89 */ /* 0x000ea800000e0000 */
[----:B------:R-:W4:Y:S01]  /*7ab0*/  MUFU.TANH R183, R23 ;  /* 0x0000001700b77308 */ /* 0x000f220000002400 */
[----:B---3--:R-:W-:Y:S09]  /*7ac0*/  FMNMX.FTZ R2, R174, R2, !PT ;  /* 0x00000002ae027209 */ /* 0x008ff20007810000 */
[----:B------:R-:W3:Y:S01]  /*7ad0*/  MUFU.TANH R181, R26 ;  /* 0x0000001a00b57308 */ /* 0x000ee20000002400 */
[----:B-1----:R-:W-:Y:S04]  /*7ae0*/  FMNMX.FTZ R2, R176, R2, !PT ;  /* 0x00000002b0027209 */ /* 0x002fe80007810000 */
[----:B------:R-:W-:Y:S05]  /*7af0*/  FMNMX.FTZ R2, R182, R2, !PT ;  /* 0x00000002b6027209 */ /* 0x000fea0007810000 */
[----:B------:R-:W1:Y:S01]  /*7b00*/  MUFU.TANH R188, R27 ;  /* 0x0000001b00bc7308 */ /* 0x000e620000002400 */
[----:B--2---:R-:W-:Y:S02]  /*7b10*/  FMNMX.FTZ R100, R100, R4, !PT ;  /* 0x0000000464647209 */ /* 0x004fe40007810000 */
[----:B----4-:R-:W-:Y:S03]  /*7b20*/  FMNMX.FTZ R2, R183, R2, !PT ;  /* 0x00000002b7027209 */ /* 0x010fe60007810000 */
[----:B------:R-:W2:Y:S04]  /*7b30*/  SHFL.BFLY PT, R4, R100, 0x1, 0x1f ;  /* 0x0c201f0064047f89 */ /* 0x000ea800000e0000 */
[----:B------:R-:W4:Y:S01]  /*7b40*/  MUFU.TANH R252, R30 ;  /* 0x0000001e00fc7308 */ /* 0x000f220000002400 */
[----:B---3--:R-:W-:Y:S09]  /*7b50*/  FMNMX.FTZ R2, R181, R2, !PT ;  /* 0x00000002b5027209 */ /* 0x008ff20007810000 */
[----:B------:R-:W3:Y:S01]  /*7b60*/  MUFU.TANH R25, R31 ;  /* 0x0000001f00197308 */ /* 0x000ee20000002400 */
[----:B-1----:R-:W-:Y:S09]  /*7b70*/  FMNMX.FTZ R2, R188, R2, !PT ;  /* 0x00000002bc027209 */ /* 0x002ff20007810000 */
[----:B------:R-:W1:Y:S01]  /*7b80*/  MUFU.TANH R24, R34 ;  /* 0x0000002200187308 */ /* 0x000e620000002400 */
[----:B--2---:R-:W-:Y:S02]  /*7b90*/  FMNMX.FTZ R100, R100, R4, !PT ;  /* 0x0000000464647209 */ /* 0x004fe40007810000 */
[----:B----4-:R-:W-:Y:S03]  /*7ba0*/  FMNMX.FTZ R2, R252, R2, !PT ;  /* 0x00000002fc027209 */ /* 0x010fe60007810000 */
[C---:B------:R-:W-:Y:S02]  /*7bb0*/  FMUL.FTZ R160, R100.reuse, c[0x0][0x2d0] ;  /* 0x0000b40064a07a20 */ /* 0x040fe40000410000 */
[----:B------:R-:W-:Y:S02]  /*7bc0*/  FADD.FTZ R0, -R100, R0 ;  /* 0x0000000064007221 */ /* 0x000fe40000010100 */
[----:B------:R-:W2:Y:S01]  /*7bd0*/  MUFU.TANH R248, R35 ;  /* 0x0000002300f87308 */ /* 0x000ea20000002400 */
[--C-:B------:R-:W-:Y:S02]  /*7be0*/  FFMA.FTZ R4, R169, c[0x0][0x2d0], -R160.reuse ;  /* 0x0000b400a9047a23 */ /* 0x100fe400000108a0 */
[----:B------:R-:W-:Y:S01]  /*7bf0*/  FMUL.FTZ R0, R0, c[0x0][0x2d0] ;  /* 0x0000b40000007a20 */ /* 0x000fe20000410000 */
[----:B---3--:R-:W-:Y:S01]  /*7c00*/  FMNMX.FTZ R2, R25, R2, !PT ;  /* 0x0000000219027209 */ /* 0x008fe20007810000 */
[----:B------:R-:W-:Y:S05]  /*7c10*/  LDSM.16.MT88.4 R28, [R241+UR4+0x100] ;  /* 0x00010004f11c783b */ /* 0x000fea0008004200 */
[----:B------:R-:W3:Y:S01]  /*7c20*/  MUFU.TANH R194, R38 ;  /* 0x0000002600c27308 */ /* 0x000ee20000002400 */
[----:B-1----:R-:W-:Y:S09]  /*7c30*/  FMNMX.FTZ R2, R24, R2, !PT ;  /* 0x0000000218027209 */ /* 0x002ff20007810000 */
[----:B------:R-:W1:Y:S01]  /*7c40*/  MUFU.TANH R195, R39 ;  /* 0x0000002700c37308 */ /* 0x000e620000002400 */
[----:B--2---:R-:W-:Y:S09]  /*7c50*/  FMNMX.FTZ R2, R248, R2, !PT ;  /* 0x00000002f8027209 */ /* 0x004ff20007810000 */
[----:B------:R-:W2:Y:S01]  /*7c60*/  MUFU.TANH R247, R42 ;  /* 0x0000002a00f77308 */ /* 0x000ea20000002400 */
[----:B---3--:R-:W-:Y:S09]  /*7c70*/  FMNMX.FTZ R2, R194, R2, !PT ;  /* 0x00000002c2027209 */ /* 0x008ff20007810000 */
[----:B------:R3:W-:Y:S01]  /*7c80*/  MUFU.EX2 R249, R4 ;  /* 0x0000000400f97308 */ /* 0x0007e20000000800 */
[----:B-1----:R-:W-:Y:S09]  /*7c90*/  FMNMX.FTZ R2, R195, R2, !PT ;  /* 0x00000002c3027209 */ /* 0x002ff20007810000 */
[----:B------:R-:W1:Y:S01]  /*7ca0*/  MUFU.TANH R18, R43 ;  /* 0x0000002b00127308 */ /* 0x000e620000002400 */
[----:B--2---:R-:W-:Y:S09]  /*7cb0*/  FMNMX.FTZ R2, R247, R2, !PT ;  /* 0x00000002f7027209 */ /* 0x004ff20007810000 */
[----:B------:R-:W2:Y:S01]  /*7cc0*/  MUFU.TANH R204, R46 ;  /* 0x0000002e00cc7308 */ /* 0x000ea20000002400 */
[--C-:B---3--:R-:W-:Y:S09]  /*7cd0*/  FFMA.FTZ R4, R167, c[0x0][0x2d0], -R160.reuse ;  /* 0x0000b400a7047a23 */ /* 0x108ff200000108a0 */
[----:B------:R-:W3:Y:S01]  /*7ce0*/  MUFU.TANH R207, R47 ;  /* 0x0000002f00cf7308 */ /* 0x000ee20000002400 */
[----:B-1----:R-:W-:Y:S02]  /*7cf0*/  FMNMX.FTZ R2, R18, R2, !PT ;  /* 0x0000000212027209 */ /* 0x002fe40007810000 */
[----:B------:R-:W-:Y:S07]  /*7d00*/  MOV R167, R18 ;  /* 0x0000001200a77202 */ /* 0x000fee0000000f00 */
[----:B------:R-:W1:Y:S01]  /*7d10*/  MUFU.TANH R238, R50 ;  /* 0x0000003200ee7308 */ /* 0x000e620000002400 */
[----:B--2---:R-:W-:Y:S09]  /*7d20*/  FMNMX.FTZ R2, R204, R2, !PT ;  /* 0x00000002cc027209 */ /* 0x004ff20007810000 */
[----:B------:R-:W2:Y:S01]  /*7d30*/  MUFU.TANH R19, R51 ;  /* 0x0000003300137308 */ /* 0x000ea20000002400 */
[----:B---3--:R-:W-:Y:S01]  /*7d40*/  FMNMX.FTZ R2, R207, R2, !PT ;  /* 0x00000002cf027209 */ /* 0x008fe20007810000 */
[----:B------:R-:W-:Y:S08]  /*7d50*/  LDSM.16.MT88.4 R44, [R103+UR4+0x3100] ;  /* 0x00310004672c783b */ /* 0x000ff00008004200 */
[----:B------:R3:W-:Y:S01]  /*7d60*/  MUFU.EX2 R236, R4 ;  /* 0x0000000400ec7308 */ /* 0x0007e20000000800 */
[----:B-1----:R-:W-:Y:S04]  /*7d70*/  FMNMX.FTZ R2, R238, R2, !PT ;  /* 0x00000002ee027209 */ /* 0x002fe80007810000 */
[----:B--2---:R-:W-:Y:S02]  /*7d80*/  FMNMX.FTZ R2, R19, R2, !PT ;  /* 0x0000000213027209 */ /* 0x004fe40007810000 */
[----:B------:R-:W-:Y:S02]  /*7d90*/  MOV R169, R19 ;  /* 0x0000001300a97202 */ /* 0x000fe40000000f00 */
[----:B------:R-:W-:Y:S01]  /*7da0*/  MOV R51, R24 ;  /* 0x0000001800337202 */ /* 0x000fe20000000f00 */
[----:B------:R-:W1:Y:S01]  /*7db0*/  SHFL.BFLY PT, R3, R2, 0x2, 0x1f ;  /* 0x0c401f0002037f89 */ /* 0x000e6200000e0000 */
[--C-:B---3--:R-:W-:Y:S01]  /*7dc0*/  FFMA.FTZ R4, R166, c[0x0][0x2d0], -R160.reuse ;  /* 0x0000b400a6047a23 */ /* 0x108fe200000108a0 */
[----:B------:R-:W-:Y:S03]  /*7dd0*/  MOV R166, R17 ;  /* 0x0000001100a67202 */ /* 0x000fe60000000f00 */
[----:B------:R2:W-:Y:S01]  /*7de0*/  MUFU.EX2 R239, R4 ;  /* 0x0000000400ef7308 */ /* 0x0005e20000000800 */
[----:B-1----:R-:W-:Y:S05]  /*7df0*/  FMNMX.FTZ R2, R2, R3, !PT ;  /* 0x0000000302027209 */ /* 0x002fea0007810000 */
[----:B------:R-:W1:Y:S01]  /*7e00*/  SHFL.BFLY PT, R3, R2, 0x1, 0x1f ;  /* 0x0c201f0002037f89 */ /* 0x000e6200000e0000 */
[--C-:B--2---:R-:W-:Y:S01]  /*7e10*/  FFMA.FTZ R4, R102, c[0x0][0x2d0], -R160.reuse ;  /* 0x0000b40066047a23 */ /* 0x104fe200000108a0 */
[----:B------:R-:W-:Y:S03]  /*7e20*/  IADD3 R102, R103, UR4, RZ ;  /* 0x0000000467667c10 */ /* 0x000fe6000fffe0ff */
[----:B------:R2:W-:Y:S01]  /*7e30*/  MUFU.EX2 R20, R4 ;  /* 0x0000000400147308 */ /* 0x0005e20000000800 */
[----:B------:R-:W-:Y:S02]  /*7e40*/  IADD3 R102, R243, R102, RZ ;  /* 0x00000066f3667210 */ /* 0x000fe40007ffe0ff */
[----:B-1----:R-:W-:Y:S07]  /*7e50*/  FMNMX.FTZ R3, R2, R3, !PT ;  /* 0x0000000302037209 */ /* 0x002fee0007810000 */
[----:B------:R1:W3:Y:S01]  /*7e60*/  MUFU.EX2 R2, R0 ;  /* 0x0000000000027308 */ /* 0x0002e20000000800 */
[C---:B------:R-:W-:Y:S04]  /*7e70*/  FMUL.FTZ R161, R3.reuse, c[0x0][0x2d0] ;  /* 0x0000b40003a17a20 */ /* 0x040fe80000410000 */
[----:B--2---:R-:W-:Y:S01]  /*7e80*/  FFMA.FTZ R4, R170, c[0x0][0x2d0], -R161 ;  /* 0x0000b400aa047a23 */ /* 0x004fe200000108a1 */
[----:B------:R-:W-:Y:S04]  /*7e90*/  MOV R170, R16 ;  /* 0x0000001000aa7202 */ /* 0x000fe80000000f00 */
[----:B------:R2:W-:Y:S01]  /*7ea0*/  MUFU.EX2 R251, R4 ;  /* 0x0000000400fb7308 */ /* 0x0005e20000000800 */
[----:B-1----:R-:W-:Y:S01]  /*7eb0*/  FADD.FTZ R0, -R3, R101 ;  /* 0x0000006503007221 */ /* 0x002fe20000010100 */
[----:B------:R-:W-:Y:S01]  /*7ec0*/  IADD3 R101, R241, UR4, RZ ;  /* 0x00000004f1657c10 */ /* 0x000fe2000fffe0ff */
[----:B---3--:R-:W-:Y:S02]  /*7ed0*/  FMUL.FTZ R5, R2, R105 ;  /* 0x0000006902057220 */ /* 0x008fe40000410000 */
[----:B------:R-:W-:Y:S01]  /*7ee0*/  FMUL.FTZ R0, R0, c[0x0][0x2d0] ;  /* 0x0000b40000007a20 */ /* 0x000fe20000410000 */
[----:B------:R-:W-:Y:S01]  /*7ef0*/  IADD3 R101, R243, R101, RZ ;  /* 0x00000065f3657210 */ /* 0x000fe20007ffe0ff */
[C---:B------:R-:W-:Y:S02]  /*7f00*/  FMUL.FTZ R8, R2.reuse, R108 ;  /* 0x0000006c02087220 */ /* 0x040fe40000410000 */
[----:B------:R-:W-:Y:S02]  /*7f10*/  FMUL.FTZ R9, R2, R109 ;  /* 0x0000006d02097220 */ /* 0x000fe40000410000 */
[----:B------:R-:W1:Y:S01]  /*7f20*/  MUFU.EX2 R0, R0 ;  /* 0x0000000000007308 */ /* 0x000e620000000800 */
[--C-:B--2---:R-:W-:Y:S01]  /*7f30*/  FFMA.FTZ R4, R168, c[0x0][0x2d0], -R161.reuse ;  /* 0x0000b400a8047a23 */ /* 0x104fe200000108a1 */
[----:B------:R-:W-:Y:S01]  /*7f40*/  MOV R168, R252 ;  /* 0x000000fc00a87202 */ /* 0x000fe20000000f00 */
[C---:B------:R-:W-:Y:S01]  /*7f50*/  FMUL.FTZ R16, R2.reuse, R116 ;  /* 0x0000007402107220 */ /* 0x040fe20000410000 */
[----:B------:R-:W-:Y:S01]  /*7f60*/  LDSM.16.MT88.4 R36, [R101+0x100] ;  /* 0x000100006524783b */ /* 0x000fe20000004200 */
[C---:B------:R-:W-:Y:S02]  /*7f70*/  FMUL.FTZ R17, R2.reuse, R117 ;  /* 0x0000007502117220 */ /* 0x040fe40000410000 */
[C---:B------:R-:W-:Y:S02]  /*7f80*/  FMUL.FTZ R24, R2.reuse, R124 ;  /* 0x0000007c02187220 */ /* 0x040fe40000410000 */
[C---:B------:R-:W-:Y:S01]  /*7f90*/  FMUL.FTZ R32, R2.reuse, R132 ;  /* 0x0000008402207220 */ /* 0x040fe20000410000 */
[----:B------:R-:W2:Y:S01]  /*7fa0*/  MUFU.EX2 R250, R4 ;  /* 0x0000000400fa7308 */ /* 0x000ea20000000800 */
[C---:B------:R-:W-:Y:S02]  /*7fb0*/  FMUL.FTZ R33, R2.reuse, R133 ;  /* 0x0000008502217220 */ /* 0x040fe40000410000 */
        /* <DEDUP_REMOVED lines=10> */
[----:B------:R-:W-:Y:S01]  /*8060*/  FMUL.FTZ R53, R2, R53 ;  /* 0x0000003502357220 */ /* 0x000fe20000410000 */
[----:B------:R-:W-:Y:S01]  /*8070*/  MOV R148, R170 ;  /* 0x000000aa00947202 */ /* 0x000fe20000000f00 */
[C---:B-1----:R-:W-:Y:S01]  /*8080*/  FMUL.FTZ R6, R0.reuse, R106 ;  /* 0x0000006a00067220 */ /* 0x042fe20000410000 */
[----:B------:R-:W-:Y:S01]  /*8090*/  MOV R170, R205 ;  /* 0x000000cd00aa7202 */ /* 0x000fe20000000f00 */
[C---:B------:R-:W-:Y:S02]  /*80a0*/  FMUL.FTZ R7, R0.reuse, R107 ;  /* 0x0000006b00077220 */ /* 0x040fe40000410000 */
[C---:B------:R-:W-:Y:S02]  /*80b0*/  FMUL.FTZ R10, R0.reuse, R110 ;  /* 0x0000006e000a7220 */ /* 0x040fe40000410000 */
[C---:B------:R-:W-:Y:S02]  /*80c0*/  FMUL.FTZ R11, R0.reuse, R111 ;  /* 0x0000006f000b7220 */ /* 0x040fe40000410000 */
[----:B------:R-:W-:Y:S01]  /*80d0*/  FMUL.FTZ R18, R0, R118 ;  /* 0x0000007600127220 */ /* 0x000fe20000410000 */
[----:B--2---:R-:W-:Y:S01]  /*80e0*/  F2FP.PACK_AB R105, R250, R251 ;  /* 0x000000fbfa69723e */ /* 0x004fe200000000ff */
[--C-:B------:R-:W-:Y:S01]  /*80f0*/  FFMA.FTZ R4, R164, c[0x0][0x2d0], -R161.reuse ;  /* 0x0000b400a4047a23 */ /* 0x100fe200000108a1 */
[----:B------:R-:W-:Y:S01]  /*8100*/  MOV R164, R249 ;  /* 0x000000f900a47202 */ /* 0x000fe20000000f00 */
[C---:B------:R-:W-:Y:S01]  /*8110*/  FMUL.FTZ R19, R0.reuse, R119 ;  /* 0x0000007700137220 */ /* 0x040fe20000410000 */
[----:B------:R-:W-:Y:S01]  /*8120*/  LDSM.16.MT88.4 R108, [R102+0x3100] ;  /* 0x00310000666c783b */ /* 0x000fe20000004200 */
[----:B------:R1:W-:Y:S01]  /*8130*/  MUFU.EX2 R249, R4 ;  /* 0x0000000400f97308 */ /* 0x0003e20000000800 */
[C---:B------:R-:W-:Y:S02]  /*8140*/  FMUL.FTZ R26, R0.reuse, R126 ;  /* 0x0000007e001a7220 */ /* 0x040fe40000410000 */
[C---:B------:R-:W-:Y:S02]  /*8150*/  FMUL.FTZ R27, R0.reuse, R127 ;  /* 0x0000007f001b7220 */ /* 0x040fe40000410000 */
[C---:B------:R-:W-:Y:S02]  /*8160*/  FMUL.FTZ R34, R0.reuse, R134 ;  /* 0x0000008600227220 */ /* 0x040fe40000410000 */
[C---:B------:R-:W-:Y:S01]  /*8170*/  FMUL.FTZ R35, R0.reuse, R135 ;  /* 0x0000008700237220 */ /* 0x040fe20000410000 */
[----:B------:R-:W-:Y:S01]  /*8180*/  LDSM.16.MT88.4 R116, [R101+0x3100] ;  /* 0x003100006574783b */ /* 0x000fe20000004200 */
[C---:B------:R-:W-:Y:S01]  /*8190*/  FMUL.FTZ R42, R0.reuse, R142 ;  /* 0x0000008e002a7220 */ /* 0x040fe20000410000 */
[----:B------:R-:W-:Y:S01]  /*81a0*/  MOV R142, R247 ;  /* 0x000000f7008e7202 */ /* 0x000fe20000000f00 */
[C---:B------:R-:W-:Y:S01]  /*81b0*/  FMUL.FTZ R43, R0.reuse, R143 ;  /* 0x0000008f002b7220 */ /* 0x040fe20000410000 */
[----:B------:R-:W-:Y:S01]  /*81c0*/  MOV R143, R193 ;  /* 0x000000c1008f7202 */ /* 0x000fe20000000f00 */
[C---:B------:R-:W-:Y:S01]  /*81d0*/  FMUL.FTZ R50, R0.reuse, R150 ;  /* 0x0000009600327220 */ /* 0x040fe20000410000 */
[----:B------:R-:W-:Y:S01]  /*81e0*/  MOV R150, R51 ;  /* 0x0000003300967202 */ /* 0x000fe20000000f00 */
[C---:B------:R-:W-:Y:S01]  /*81f0*/  FMUL.FTZ R51, R0.reuse, R151 ;  /* 0x0000009700337220 */ /* 0x040fe20000410000 */
[----:B------:R-:W-:Y:S01]  /*8200*/  LDSM.16.MT88.4 R132, [R102+0x3900] ;  /* 0x003900006684783b */ /* 0x000fe20000004200 */
[C---:B------:R-:W-:Y:S02]  /*8210*/  FMUL.FTZ R54, R0.reuse, R54 ;  /* 0x0000003600367220 */ /* 0x040fe40000410000 */
[----:B------:R-:W-:Y:S02]  /*8220*/  FMUL.FTZ R55, R0, R55 ;  /* 0x0000003700377220 */ /* 0x000fe40000410000 */
[C---:B------:R-:W-:Y:S02]  /*8230*/  FMUL.FTZ R56, R2.reuse, R56 ;  /* 0x0000003802387220 */ /* 0x040fe40000410000 */
[----:B------:R-:W-:Y:S02]  /*8240*/  FMUL.FTZ R57, R2, R57 ;  /* 0x0000003902397220 */ /* 0x000fe40000410000 */
[--C-:B-1----:R-:W-:Y:S01]  /*8250*/  FFMA.FTZ R4, R165, c[0x0][0x2d0], -R161.reuse ;  /* 0x0000b400a5047a23 */ /* 0x102fe200000108a1 */
[----:B------:R-:W-:Y:S01]  /*8260*/  MOV R165, R20 ;  /* 0x0000001400a57202 */ /* 0x000fe20000000f00 */
[C---:B------:R-:W-:Y:S01]  /*8270*/  FMUL.FTZ R58, R0.reuse, R58 ;  /* 0x0000003a003a7220 */ /* 0x040fe20000410000 */
[----:B------:R-:W1:Y:S01]  /*8280*/  LDSM.16.MT88.4 R20, [R102+0x100] ;  /* 0x000100006614783b */ /* 0x000e620000004200 */
[----:B------:R-:W2:Y:S01]  /*8290*/  MUFU.EX2 R252, R4 ;  /* 0x0000000400fc7308 */ /* 0x000ea20000000800 */
[----:B------:R-:W-:Y:S01]  /*82a0*/  F2FP.PACK_AB R106, R165, R239 ;  /* 0x000000efa56a723e */ /* 0x000fe200000000ff */
[----:B------:R-:W-:Y:S02]  /*82b0*/  FMUL.FTZ R59, R0, R59 ;  /* 0x0000003b003b7220 */ /* 0x000fe40000410000 */
[C---:B------:R-:W-:Y:S02]  /*82c0*/  FMUL.FTZ R60, R2.reuse, R60 ;  /* 0x0000003c023c7220 */ /* 0x040fe40000410000 */
        /* <DEDUP_REMOVED lines=8> */
[----:B------:R-:W-:Y:S01]  /*8350*/  FMUL.FTZ R69, R2, R69 ;  /* 0x0000004502457220 */ /* 0x000fe20000410000 */
[----:B--2---:R-:W-:Y:S01]  /*8360*/  F2FP.PACK_AB R107, R252, R249 ;  /* 0x000000f9fc6b723e */ /* 0x004fe200000000ff */
[----:B------:R-:W-:Y:S01]  /*8370*/  FMUL.FTZ R4, R2, R104 ;  /* 0x0000006802047220 */ /* 0x000fe20000410000 */
[----:B------:R-:W-:Y:S01]  /*8380*/  F2FP.PACK_AB R104, R236, R164 ;  /* 0x000000a4ec68723e */ /* 0x000fe200000000ff */
[--C-:B------:R-:W-:Y:S02]  /*8390*/  FFMA.FTZ R124, R176, c[0x0][0x2d0], -R161.reuse ;  /* 0x0000b400b07c7a23 */ /* 0x100fe400000108a1 */
[C---:B------:R-:W-:Y:S02]  /*83a0*/  FMUL.FTZ R70, R0.reuse, R70 ;  /* 0x0000004600467220 */ /* 0x040fe40000410000 */
[----:B------:R-:W-:Y:S02]  /*83b0*/  FMUL.FTZ R71, R0, R71 ;  /* 0x0000004700477220 */ /* 0x000fe40000410000 */
[C---:B------:R-:W-:Y:S05]  /*83c0*/  HMMA.16816.F32 R4, R104.reuse, R12, R4 ;  /* 0x0000000c6804723c */ /* 0x040fea0000001804 */
[C---:B------:R-:W-:Y:S02]  /*83d0*/  FMUL.FTZ R72, R2.reuse, R72 ;  /* 0x0000004802487220 */ /* 0x040fe40000410000 */
[C---:B------:R-:W-:Y:S01]  /*83e0*/  FMUL.FTZ R12, R2.reuse, R112 ;  /* 0x00000070020c7220 */ /* 0x040fe20000410000 */
[C---:B------:R-:W-:Y:S04]  /*83f0*/  HMMA.16816.F32 R8, R104.reuse, R14, R8 ;  /* 0x0000000e6808723c */ /* 0x040fe80000001808 */
[C---:B------:R-:W-:Y:S02]  /*8400*/  FMUL.FTZ R13, R2.reuse, R113 ;  /* 0x00000071020d7220 */ /* 0x040fe40000410000 */
[----:B------:R-:W-:Y:S02]  /*8410*/  FMUL.FTZ R73, R2, R73 ;  /* 0x0000004902497220 */ /* 0x000fe40000410000 */
[C---:B------:R-:W-:Y:S04]  /*8420*/  FMUL.FTZ R14, R0.reuse, R114 ;  /* 0x00000072000e7220 */ /* 0x040fe80000410000 */
[C---:B------:R-:W-:Y:S02]  /*8430*/  FMUL.FTZ R15, R0.reuse, R115 ;  /* 0x00000073000f7220 */ /* 0x040fe40000410000 */
[----:B------:R-:W2:Y:S01]  /*8440*/  LDSM.16.MT88.4 R112, [R241+UR4+0x3100] ;  /* 0x00310004f170783b */ /* 0x000ea20008004200 */
[C---:B------:R-:W-:Y:S02]  /*8450*/  FMUL.FTZ R74, R0.reuse, R74 ;  /* 0x0000004a004a7220 */ /* 0x040fe40000410000 */
[----:B------:R-:W-:Y:S02]  /*8460*/  FMUL.FTZ R75, R0, R75 ;  /* 0x0000004b004b7220 */ /* 0x000fe40000410000 */
[C---:B-1----:R-:W-:Y:S03]  /*8470*/  HMMA.16816.F32 R12, R104.reuse, R20, R12 ;  /* 0x00000014680c723c */ /* 0x042fe6000000180c */
[C---:B------:R-:W-:Y:S02]  /*8480*/  FMUL.FTZ R76, R2.reuse, R76 ;  /* 0x0000004c024c7220 */ /* 0x040fe40000410000 */
[C---:B------:R-:W-:Y:S02]  /*8490*/  FMUL.FTZ R77, R2.reuse, R77 ;  /* 0x0000004d024d7220 */ /* 0x040fe40000410000 */
[C---:B------:R-:W-:Y:S01]  /*84a0*/  FMUL.FTZ R21, R2.reuse, R121 ;  /* 0x0000007902157220 */ /* 0x040fe20000410000 */
[C---:B------:R-:W-:Y:S04]  /*84b0*/  HMMA.16816.F32 R16, R104.reuse, R22, R16 ;  /* 0x000000166810723c */ /* 0x040fe80000001810 */
[C---:B------:R-:W-:Y:S01]  /*84c0*/  FMUL.FTZ R20, R2.reuse, R120 ;  /* 0x0000007802147220 */ /* 0x040fe20000410000 */
[----:B------:R-:W-:Y:S01]  /*84d0*/  MOV R120, R25 ;  /* 0x0000001900787202 */ /* 0x000fe20000000f00 */
[----:B------:R-:W-:Y:S02]  /*84e0*/  FMUL.FTZ R25, R2, R125 ;  /* 0x0000007d02197220 */ /* 0x000fe40000410000 */
[C---:B------:R-:W-:Y:S01]  /*84f0*/  FMUL.FTZ R22, R0.reuse, R122 ;  /* 0x0000007a00167220 */ /* 0x040fe20000410000 */
[----:B------:R-:W-:Y:S03]  /*8500*/  MOV R151, R120 ;  /* 0x0000007800977202 */ /* 0x000fe60000000f00 */
[C---:B------:R-:W-:Y:S02]  /*8510*/  FMUL.FTZ R23, R0.reuse, R123 ;  /* 0x0000007b00177220 */ /* 0x040fe40000410000 */
[----:B------:R-:W-:Y:S01]  /*8520*/  LDSM.16.MT88.4 R120, [R241+UR4+0x900] ;  /* 0x00090004f178783b */ /* 0x000fe20008004200 */
        /* <DEDUP_REMOVED lines=11> */
[----:B------:R-:W-:Y:S01]  /*85e0*/  LDSM.16.MT88.4 R128, [R103+UR4+0x3900] ;  /* 0x003900046780783b */ /* 0x000fe20008004200 */
[----:B------:R-:W-:Y:S02]  /*85f0*/  FMUL.FTZ R83, R0, R83 ;  /* 0x0000005300537220 */ /* 0x000fe40000410000 */
[C---:B------:R-:W-:Y:S02]  /*8600*/  FMUL.FTZ R84, R2.reuse, R84 ;  /* 0x0000005402547220 */ /* 0x040fe40000410000 */
[C---:B------:R-:W-:Y:S03]  /*8610*/  HMMA.16816.F32 R28, R104.reuse, R36, R28 ;  /* 0x00000024681c723c */ /* 0x040fe6000000181c */
[----:B------:R-:W-:Y:S02]  /*8620*/  FMUL.FTZ R85, R2, R85 ;  /* 0x0000005502557220 */ /* 0x000fe40000410000 */
[C---:B------:R-:W-:Y:S02]  /*8630*/  FMUL.FTZ R86, R0.reuse, R86 ;  /* 0x0000005600567220 */ /* 0x040fe40000410000 */
[----:B------:R-:W-:Y:S01]  /*8640*/  FMUL.FTZ R87, R0, R87 ;  /* 0x0000005700577220 */ /* 0x000fe20000410000 */
[C---:B------:R-:W-:Y:S04]  /*8650*/  HMMA.16816.F32 R32, R104.reuse, R38, R32 ;  /* 0x000000266820723c */ /* 0x040fe80000001820 */
[C---:B------:R-:W-:Y:S01]  /*8660*/  FMUL.FTZ R36, R2.reuse, R136 ;  /* 0x0000008802247220 */ /* 0x040fe20000410000 */
[----:B------:R-:W-:Y:S01]  /*8670*/  MOV R136, R239 ;  /* 0x000000ef00887202 */ /* 0x000fe20000000f00 */
[----:B------:R-:W-:Y:S01]  /*8680*/  FMUL.FTZ R37, R2, R137 ;  /* 0x0000008902257220 */ /* 0x000fe20000410000 */
[----:B------:R-:W-:Y:S01]  /*8690*/  MOV R137, R236 ;  /* 0x000000ec00897202 */ /* 0x000fe20000000f00 */
[C---:B------:R-:W-:Y:S01]  /*86a0*/  FMUL.FTZ R38, R0.reuse, R138 ;  /* 0x0000008a00267220 */ /* 0x040fe20000410000 */
[----:B------:R-:W-:Y:S01]  /*86b0*/  MOV R138, R237 ;  /* 0x000000ed008a7202 */ /* 0x000fe20000000f00 */
[----:B------:R1:W-:Y:S02]  /*86c0*/  MUFU.EX2 R236, R124 ;  /* 0x0000007c00ec7308 */ /* 0x0003e40000000800 */
[----:B------:R-:W-:Y:S01]  /*86d0*/  FMUL.FTZ R39, R0, R139 ;  /* 0x0000008b00277220 */ /* 0x000fe20000410000 */
[----:B------:R-:W-:Y:S01]  /*86e0*/  MOV R139, R169 ;  /* 0x000000a9008b7202 */ /* 0x000fe20000000f00 */
[C---:B------:R-:W-:Y:S01]  /*86f0*/  FMUL.FTZ R88, R2.reuse, R88 ;  /* 0x0000005802587220 */ /* 0x040fe20000410000 */
[----:B------:R-:W-:Y:S01]  /*8700*/  MOV R169, R204 ;  /* 0x000000cc00a97202 */ /* 0x000fe20000000f00 */
[----:B------:R-:W-:Y:S02]  /*8710*/  FMUL.FTZ R89, R2, R89 ;  /* 0x0000005902597220 */ /* 0x000fe40000410000 */
[C---:B------:R-:W-:Y:S01]  /*8720*/  FMUL.FTZ R90, R0.reuse, R90 ;  /* 0x0000005a005a7220 */ /* 0x040fe20000410000 */
[C---:B------:R-:W-:Y:S03]  /*8730*/  HMMA.16816.F32 R36, R104.reuse, R44, R36 ;  /* 0x0000002c6824723c */ /* 0x040fe60000001824 */
[----:B------:R-:W-:Y:S02]  /*8740*/  FMUL.FTZ R91, R0, R91 ;  /* 0x0000005b005b7220 */ /* 0x000fe40000410000 */
[C---:B------:R-:W-:Y:S02]  /*8750*/  FMUL.FTZ R92, R2.reuse, R92 ;  /* 0x0000005c025c7220 */ /* 0x040fe40000410000 */
[C---:B------:R-:W-:Y:S01]  /*8760*/  FMUL.FTZ R44, R2.reuse, R144 ;  /* 0x00000090022c7220 */ /* 0x040fe20000410000 */
[C---:B------:R-:W-:Y:S04]  /*8770*/  HMMA.16816.F32 R40, R104.reuse, R46, R40 ;  /* 0x0000002e6828723c */ /* 0x040fe80000001828 */
[C---:B------:R-:W-:Y:S01]  /*8780*/  FMUL.FTZ R45, R2.reuse, R145 ;  /* 0x00000091022d7220 */ /* 0x040fe20000410000 */
[----:B------:R-:W-:Y:S01]  /*8790*/  MOV R144, R192 ;  /* 0x000000c000907202 */ /* 0x000fe20000000f00 */
[----:B------:R-:W-:Y:S01]  /*87a0*/  FMUL.FTZ R93, R2, R93 ;  /* 0x0000005d025d7220 */ /* 0x000fe20000410000 */
[----:B-1----:R-:W-:Y:S01]  /*87b0*/  LDSM.16.MT88.4 R124, [R101+0x900] ;  /* 0x00090000657c783b */ /* 0x002fe20000004200 */
[C---:B------:R-:W-:Y:S01]  /*87c0*/  FMUL.FTZ R46, R0.reuse, R146 ;  /* 0x00000092002e7220 */ /* 0x040fe20000410000 */
[----:B------:R-:W-:Y:S03]  /*87d0*/  MOV R146, R194 ;  /* 0x000000c200927202 */ /* 0x000fe60000000f00 */
[C---:B------:R-:W-:Y:S01]  /*87e0*/  FMUL.FTZ R47, R0.reuse, R147 ;  /* 0x00000093002f7220 */ /* 0x040fe20000410000 */
        /* <DEDUP_REMOVED lines=8> */
[----:B------:R-:W-:Y:S01]  /*8870*/  FMUL.FTZ R99, R0, R99 ;  /* 0x0000006300637220 */ /* 0x000fe20000410000 */
[C---:B------:R-:W-:Y:S01]  /*8880*/  HMMA.16816.F32 R48, R104.reuse, R110, R48 ;  /* 0x0000006e6830723c */ /* 0x040fe20000001830 */
[----:B------:R-:W1:Y:S07]  /*8890*/  LDSM.16.MT88.4 R108, [R103+UR4+0x6100] ;  /* 0x00610004676c783b */ /* 0x000e6e0008004200 */
[C---:B--2---:R-:W-:Y:S08]  /*88a0*/  HMMA.16816.F32 R52, R104.reuse, R112, R52 ;  /* 0x000000706834723c */ /* 0x044ff00000001834 */
[C---:B------:R-:W-:Y:S01]  /*88b0*/  HMMA.16816.F32 R56, R104.reuse, R114, R56 ;  /* 0x000000726838723c */ /* 0x040fe20000001838 */
[----:B------:R-:W2:Y:S07]  /*88c0*/  LDSM.16.MT88.4 R112, [R102+0x6100] ;  /* 0x006100006670783b */ /* 0x000eae0000004200 */
[C---:B------:R-:W-:Y:S07]  /*88d0*/  HMMA.16816.F32 R60, R104.reuse, R116, R60 ;  /* 0x00000074683c723c */ /* 0x040fee000000183c */
[--C-:B------:R-:W-:Y:S01]  /*88e0*/  FFMA.FTZ R116, R162, c[0x0][0x2d0], -R160.reuse ;  /* 0x0000b400a2747a23 */ /* 0x100fe200000108a0 */
[C---:B------:R-:W-:Y:S03]  /*88f0*/  HMMA.16816.F32 R64, R104.reuse, R118, R64 ;  /* 0x000000766840723c */ /* 0x040fe60000001840 */
[----:B------:R3:W-:Y:S01]  /*8900*/  MUFU.EX2 R248, R116 ;  /* 0x0000007400f87308 */ /* 0x0007e20000000800 */
[----:B------:R-:W-:Y:S02]  /*8910*/  MOV R162, R168 ;  /* 0x000000a800a27202 */ /* 0x000fe40000000f00 */
[----:B------:R-:W-:Y:S02]  /*8920*/  MOV R168, R207 ;  /* 0x000000cf00a87202 */ /* 0x000fe40000000f00 */
[C---:B-1----:R-:W-:Y:S07]  /*8930*/  HMMA.16816.F32 R68, R104.reuse, R108, R68 ;  /* 0x0000006c6844723c */ /* 0x042fee0000001844 */
[--C-:B------:R-:W-:Y:S01]  /*8940*/  FFMA.FTZ R108, R171, c[0x0][0x2d0], -R160.reuse ;  /* 0x0000b400ab6c7a23 */ /* 0x100fe200000108a0 */
[C---:B------:R-:W-:Y:S03]  /*8950*/  HMMA.16816.F32 R72, R104.reuse, R110, R72 ;  /* 0x0000006e6848723c */ /* 0x040fe60000001848 */
[----:B------:R1:W-:Y:S05]  /*8960*/  MUFU.EX2 R246, R108 ;  /* 0x0000006c00f67308 */ /* 0x0003ea0000000800 */
[C---:B--2---:R-:W-:Y:S04]  /*8970*/  HMMA.16816.F32 R76, R104.reuse, R112, R76 ;  /* 0x00000070684c723c */ /* 0x044fe8000000184c */
[--C-:B---3--:R-:W-:Y:S01]  /*8980*/  FFMA.FTZ R116, R163, c[0x0][0x2d0], -R160.reuse ;  /* 0x0000b400a3747a23 */ /* 0x108fe200000108a0 */
[----:B------:R-:W-:Y:S02]  /*8990*/  MOV R163, R245 ;  /* 0x000000f500a37202 */ /* 0x000fe40000000f00 */
[--C-:B------:R-:W-:Y:S01]  /*89a0*/  FFMA.FTZ R112, R173, c[0x0][0x2d0], -R161.reuse ;  /* 0x0000b400ad707a23 */ /* 0x100fe200000108a1 */
[C---:B------:R-:W-:Y:S01]  /*89b0*/  HMMA.16816.F32 R80, R104.reuse, R114, R80 ;  /* 0x000000726850723c */ /* 0x040fe20000001850 */
[----:B------:R2:W3:Y:S10]  /*89c0*/  MUFU.EX2 R247, R116 ;  /* 0x0000007400f77308 */ /* 0x0004f40000000800 */
[----:B------:R4:W-:Y:S01]  /*89d0*/  MUFU.EX2 R239, R112 ;  /* 0x0000007000ef7308 */ /* 0x0009e20000000800 */
[--C-:B-1----:R-:W-:Y:S09]  /*89e0*/  FFMA.FTZ R108, R172, c[0x0][0x2d0], -R160.reuse ;  /* 0x0000b400ac6c7a23 */ /* 0x102ff200000108a0 */
[----:B------:R1:W5:Y:S01]  /*89f0*/  MUFU.EX2 R245, R108 ;  /* 0x0000006c00f57308 */ /* 0x0003620000000800 */
[----:B--2---:R-:W2:Y:S01]  /*8a00*/  LDSM.16.MT88.4 R116, [R241+UR4+0x6100] ;  /* 0x00610004f174783b */ /* 0x004ea20008004200 */
[--C-:B----4-:R-:W-:Y:S08]  /*8a10*/  FFMA.FTZ R112, R175, c[0x0][0x2d0], -R161.reuse ;  /* 0x0000b400af707a23 */ /* 0x110ff000000108a1 */
[----:B------:R4:W2:Y:S01]  /*8a20*/  MUFU.EX2 R238, R112 ;  /* 0x0000007000ee7308 */ /* 0x0008a20000000800 */
[----:B-1----:R-:W1:Y:S08]  /*8a30*/  LDSM.16.MT88.4 R108, [R101+0x6100] ;  /* 0x00610000656c783b */ /* 0x002e700000004200 */
[----:B----4-:R-:W4:Y:S01]  /*8a40*/  LDSM.16.MT88.4 R112, [R103+UR4+0x900] ;  /* 0x000900046770783b */ /* 0x010f220008004200 */
[C---:B--2---:R-:W-:Y:S07]  /*8a50*/  HMMA.16816.F32 R84, R104.reuse, R116, R84 ;  /* 0x000000746854723c */ /* 0x044fee0000001854 */
[--C-:B------:R-:W-:Y:S01]  /*8a60*/  FFMA.FTZ R116, R174, c[0x0][0x2d0], -R161.reuse ;  /* 0x0000b400ae747a23 */ /* 0x100fe200000108a1 */
[C---:B------:R-:W-:Y:S03]  /*8a70*/  HMMA.16816.F32 R88, R104.reuse, R118, R88 ;  /* 0x000000766858723c */ /* 0x040fe60000001858 */
[----:B------:R2:W2:Y:S05]  /*8a80*/  MUFU.EX2 R237, R116 ;  /* 0x0000007400ed7308 */ /* 0x0004aa0000000800 */
[C---:B-1----:R-:W-:Y:S08]  /*8a90*/  HMMA.16816.F32 R92, R104.reuse, R108, R92 ;  /* 0x0000006c685c723c */ /* 0x042ff0000000185c */
[----:B------:R-:W-:Y:S01]  /*8aa0*/  HMMA.16816.F32 R96, R104, R110, R96 ;  /* 0x0000006e6860723c */ /* 0x000fe20000001860 */
[----:B------:R-:W-:Y:S06]  /*8ab0*/  LDSM.16.MT88.4 R108, [R241+UR4+0x3900] ;  /* 0x00390004f16c783b */ /* 0x000fec0008004200 */
[----:B---3--:R-:W-:Y:S02]  /*8ac0*/  F2FP.PACK_AB R104, R247, R248 ;  /* 0x000000f8f768723e */ /* 0x008fe400000000ff */
[----:B--2---:R-:W1:Y:S03]  /*8ad0*/  LDSM.16.MT88.4 R116, [R102+0x900] ;  /* 0x000900006674783b */ /* 0x004e660000004200 */
[----:B-----5:R-:W-:Y:S02]  /*8ae0*/  F2FP.PACK_AB R106, R245, R246 ;  /* 0x000000f6f56a723e */ /* 0x020fe400000000ff */
[----:B------:R-:W-:Y:S02]  /*8af0*/  F2FP.PACK_AB R105, R238, R239 ;  /* 0x000000efee69723e */ /* 0x000fe400000000ff */
[----:B------:R-:W-:Y:S07]  /*8b00*/  F2FP.PACK_AB R107, R236, R237 ;  /* 0x000000edec6b723e */ /* 0x000fee00000000ff */
[C---:B----4-:R-:W-:Y:S08]  /*8b10*/  HMMA.16816.F32 R4, R104.reuse, R112, R4 ;  /* 0x000000706804723c */ /* 0x050ff00000001804 */
[C---:B------:R-:W-:Y:S01]  /*8b20*/  HMMA.16816.F32 R8, R104.reuse, R114, R8 ;  /* 0x000000726808723c */ /* 0x040fe20000001808 */
[----:B------:R-:W2:Y:S07]  /*8b30*/  LDSM.16.MT88.4 R112, [R101+0x3900] ;  /* 0x003900006570783b */ /* 0x000eae0000004200 */
[C---:B-1----:R-:W-:Y:S08]  /*8b40*/  HMMA.16816.F32 R12, R104.reuse, R116, R12 ;  /* 0x00000074680c723c */ /* 0x042ff0000000180c */
[C---:B------:R-:W-:Y:S01]  /*8b50*/  HMMA.16816.F32 R16, R104.reuse, R118, R16 ;  /* 0x000000766810723c */ /* 0x040fe20000001810 */
[----:B------:R-:W1:Y:S07]  /*8b60*/  LDSM.16.MT88.4 R116, [R103+UR4+0x6900] ;  /* 0x006900046774783b */ /* 0x000e6e0008004200 */
[C---:B------:R-:W-:Y:S07]  /*8b70*/  HMMA.16816.F32 R20, R104.reuse, R120, R20 ;  /* 0x000000786814723c */ /* 0x040fee0000001814 */
[--C-:B------:R-:W-:Y:S01]  /*8b80*/  FFMA.FTZ R120, R177, c[0x0][0x2d0], -R160.reuse ;  /* 0x0000b400b1787a23 */ /* 0x100fe200000108a0 */
[C---:B------:R-:W-:Y:S03]  /*8b90*/  HMMA.16816.F32 R24, R104.reuse, R122, R24 ;  /* 0x0000007a6818723c */ /* 0x040fe60000001818 */
[----:B------:R3:W-:Y:S05]  /*8ba0*/  MUFU.EX2 R207, R120 ;  /* 0x0000007800cf7308 */ /* 0x0007ea0000000800 */
[C---:B------:R-:W-:Y:S07]  /*8bb0*/  HMMA.16816.F32 R28, R104.reuse, R124, R28 ;  /* 0x0000007c681c723c */ /* 0x040fee000000181c */
[--C-:B------:R-:W-:Y:S01]  /*8bc0*/  FFMA.FTZ R124, R182, c[0x0][0x2d0], -R161.reuse ;  /* 0x0000b400b67c7a23 */ /* 0x100fe200000108a1 */
[C---:B------:R-:W-:Y:S03]  /*8bd0*/  HMMA.16816.F32 R32, R104.reuse, R126, R32 ;  /* 0x0000007e6820723c */ /* 0x040fe60000001820 */
[----:B------:R4:W-:Y:S05]  /*8be0*/  MUFU.EX2 R195, R124 ;  /* 0x0000007c00c37308 */ /* 0x0009ea0000000800 */
[C---:B------:R-:W-:Y:S01]  /*8bf0*/  HMMA.16816.F32 R36, R104.reuse, R128, R36 ;  /* 0x000000806824723c */ /* 0x040fe20000001824 */
[----:B---3--:R-:W3:Y:S07]  /*8c00*/  LDSM.16.MT88.4 R120, [R102+0x6900] ;  /* 0x006900006678783b */ /* 0x008eee0000004200 */
[C---:B------:R-:W-:Y:S01]  /*8c10*/  HMMA.16816.F32 R40, R104.reuse, R130, R40 ;  /* 0x000000826828723c */ /* 0x040fe20000001828 */
[----:B------:R-:W-:Y:S07]  /*8c20*/  LDSM.16.MT88.4 R128, [R103+UR4+0x4100] ;  /* 0x004100046780783b */ /* 0x000fee0008004200 */
[C---:B------:R-:W-:Y:S01]  /*8c30*/  HMMA.16816.F32 R44, R104.reuse, R132, R44 ;  /* 0x00000084682c723c */ /* 0x040fe2000000182c */
[----:B----4-:R-:W-:Y:S07]  /*8c40*/  LDSM.16.MT88.4 R124, [R241+UR4+0x1100] ;  /* 0x00110004f17c783b */ /* 0x010fee0008004200 */
[C---:B------:R-:W-:Y:S01]  /*8c50*/  HMMA.16816.F32 R48, R104.reuse, R134, R48 ;  /* 0x000000866830723c */ /* 0x040fe20000001830 */
[----:B------:R-:W-:Y:S07]  /*8c60*/  LDSM.16.MT88.4 R132, [R102+0x4100] ;  /* 0x004100006684783b */ /* 0x000fee0000004200 */
[C---:B------:R-:W-:Y:S07]  /*8c70*/  HMMA.16816.F32 R52, R104.reuse, R108, R52 ;  /* 0x0000006c6834723c */ /* 0x040fee0000001834 */
[--C-:B------:R-:W-:Y:S01]  /*8c80*/  FFMA.FTZ R108, R179, c[0x0][0x2d0], -R160.reuse ;  /* 0x0000b400b36c7a23 */ /* 0x100fe200000108a0 */
[C---:B------:R-:W-:Y:S03]  /*8c90*/  HMMA.16816.F32 R56, R104.reuse, R110, R56 ;  /* 0x0000006e6838723c */ /* 0x040fe60000001838 */
[----:B------:R4:W5:Y:S05]  /*8ca0*/  MUFU.EX2 R206, R108 ;  /* 0x0000006c00ce7308 */ /* 0x00096a0000000800 */
[C---:B--2---:R-:W-:Y:S07]  /*8cb0*/  HMMA.16816.F32 R60, R104.reuse, R112, R60 ;  /* 0x00000070683c723c */ /* 0x044fee000000183c */
[--C-:B------:R-:W-:Y:S01]  /*8cc0*/  FFMA.FTZ R112, R180, c[0x0][0x2d0], -R160.reuse ;  /* 0x0000b400b4707a23 */ /* 0x100fe200000108a0 */
[C---:B------:R-:W-:Y:S03]  /*8cd0*/  HMMA.16816.F32 R64, R104.reuse, R114, R64 ;  /* 0x000000726840723c */ /* 0x040fe60000001840 */
[----:B------:R2:W-:Y:S05]  /*8ce0*/  MUFU.EX2 R204, R112 ;  /* 0x0000007000cc7308 */ /* 0x0005ea0000000800 */
[C---:B-1----:R-:W-:Y:S04]  /*8cf0*/  HMMA.16816.F32 R68, R104.reuse, R116, R68 ;  /* 0x000000746844723c */ /* 0x042fe80000001844 */
[--C-:B----4-:R-:W-:Y:S03]  /*8d00*/  FFMA.FTZ R108, R178, c[0x0][0x2d0], -R160.reuse ;  /* 0x0000b400b26c7a23 */ /* 0x110fe600000108a0 */
[--C-:B------:R-:W-:Y:S01]  /*8d10*/  FFMA.FTZ R116, R183, c[0x0][0x2d0], -R161.reuse ;  /* 0x0000b400b7747a23 */ /* 0x100fe200000108a1 */
[C---:B------:R-:W-:Y:S01]  /*8d20*/  HMMA.16816.F32 R72, R104.reuse, R118, R72 ;  /* 0x000000766848723c */ /* 0x040fe20000001848 */
[----:B------:R1:W4:Y:S07]  /*8d30*/  MUFU.EX2 R205, R108 ;  /* 0x0000006c00cd7308 */ /* 0x00032e0000000800 */
[C---:B---3--:R-:W-:Y:S03]  /*8d40*/  HMMA.16816.F32 R76, R104.reuse, R120, R76 ;  /* 0x00000078684c723c */ /* 0x048fe6000000184c */
[----:B------:R3:W3:Y:S01]  /*8d50*/  MUFU.EX2 R194, R116 ;  /* 0x0000007400c27308 */ /* 0x0006e20000000800 */
[----:B--2---:R-:W-:Y:S03]  /*8d60*/  LDSM.16.MT88.4 R112, [R101+0x6900] ;  /* 0x006900006570783b */ /* 0x004fe60000004200 */
[--C-:B------:R-:W-:Y:S01]  /*8d70*/  FFMA.FTZ R120, R188, c[0x0][0x2d0], -R161.reuse ;  /* 0x0000b400bc787a23 */ /* 0x100fe200000108a1 */
[C---:B------:R-:W-:Y:S05]  /*8d80*/  HMMA.16816.F32 R80, R104.reuse, R122, R80 ;  /* 0x0000007a6850723c */ /* 0x040fea0000001850 */
[----:B------:R2:W-:Y:S01]  /*8d90*/  MUFU.EX2 R193, R120 ;  /* 0x0000007800c17308 */ /* 0x0005e20000000800 */
[----:B-1----:R-:W1:Y:S01]  /*8da0*/  LDSM.16.MT88.4 R108, [R241+UR4+0x6900] ;  /* 0x00690004f16c783b */ /* 0x002e620008004200 */
[--C-:B---3--:R-:W-:Y:S08]  /*8db0*/  FFMA.FTZ R116, R181, c[0x0][0x2d0], -R161.reuse ;  /* 0x0000b400b5747a23 */ /* 0x108ff000000108a1 */
[----:B------:R3:W1:Y:S01]  /*8dc0*/  MUFU.EX2 R192, R116 ;  /* 0x0000007400c07308 */ /* 0x0006620000000800 */
[----:B--2---:R-:W-:Y:S08]  /*8dd0*/  LDSM.16.MT88.4 R120, [R102+0x1100] ;  /* 0x001100006678783b */ /* 0x004ff00000004200 */
[----:B---3--:R-:W2:Y:S01]  /*8de0*/  LDSM.16.MT88.4 R116, [R103+UR4+0x1100] ;  /* 0x001100046774783b */ /* 0x008ea20008004200 */
[C---:B-1----:R-:W-:Y:S08]  /*8df0*/  HMMA.16816.F32 R84, R104.reuse, R108, R84 ;  /* 0x0000006c6854723c */ /* 0x042ff00000001854 */
[C---:B------:R-:W-:Y:S01]  /*8e00*/  HMMA.16816.F32 R88, R104.reuse, R110, R88 ;  /* 0x0000006e6858723c */ /* 0x040fe20000001858 */
[----:B------:R-:W1:Y:S07]  /*8e10*/  LDSM.16.MT88.4 R108, [R101+0x1100] ;  /* 0x00110000656c783b */ /* 0x000e6e0000004200 */
[C---:B------:R-:W-:Y:S08]  /*8e20*/  HMMA.16816.F32 R92, R104.reuse, R112, R92 ;  /* 0x00000070685c723c */ /* 0x040ff0000000185c */
[----:B------:R-:W-:Y:S01]  /*8e30*/  HMMA.16816.F32 R96, R104, R114, R96 ;  /* 0x000000726860723c */ /* 0x000fe20000001860 */
[----:B------:R-:W3:Y:S06]  /*8e40*/  LDSM.16.MT88.4 R112, [R241+UR4+0x4100] ;  /* 0x00410004f170783b */ /* 0x000eec0008004200 */
[----:B-----5:R-:W-:Y:S02]  /*8e50*/  F2FP.PACK_AB R104, R206, R207 ;  /* 0x000000cfce68723e */ /* 0x020fe400000000ff */
[----:B----4-:R-:W-:Y:S03]  /*8e60*/  F2FP.PACK_AB R106, R204, R205 ;  /* 0x000000cdcc6a723e */ /* 0x010fe600000000ff */
[----:B------:R-:W-:Y:S02]  /*8e70*/  F2FP.PACK_AB R105, R194, R195 ;  /* 0x000000c3c269723e */ /* 0x000fe400000000ff */
[----:B------:R-:W-:Y:S07]  /*8e80*/  F2FP.PACK_AB R107, R193, R192 ;  /* 0x000000c0c16b723e */ /* 0x000fee00000000ff */
[C---:B--2---:R-:W-:Y:S08]  /*8e90*/  HMMA.16816.F32 R4, R104.reuse, R116, R4 ;  /* 0x000000746804723c */ /* 0x044ff00000001804 */
[C---:B------:R-:W-:Y:S01]  /*8ea0*/  HMMA.16816.F32 R8, R104.reuse, R118, R8 ;  /* 0x000000766808723c */ /* 0x040fe20000001808 */
[----:B------:R-:W2:Y:S07]  /*8eb0*/  LDSM.16.MT88.4 R116, [R101+0x4100] ;  /* 0x004100006574783b */ /* 0x000eae0000004200 */
[C---:B------:R-:W-:Y:S08]  /*8ec0*/  HMMA.16816.F32 R12, R104.reuse, R120, R12 ;  /* 0x00000078680c723c */ /* 0x040ff0000000180c */
[C---:B------:R-:W-:Y:S01]  /*8ed0*/  HMMA.16816.F32 R16, R104.reuse, R122, R16 ;  /* 0x0000007a6810723c */ /* 0x040fe20000001810 */
[----:B------:R-:W4:Y:S07]  /*8ee0*/  LDSM.16.MT88.4 R120, [R103+UR4+0x7100] ;  /* 0x007100046778783b */ /* 0x000f2e0008004200 */
[C---:B------:R-:W-:Y:S07]  /*8ef0*/  HMMA.16816.F32 R20, R104.reuse, R124, R20 ;  /* 0x0000007c6814723c */ /* 0x040fee0000001814 */
[--C-:B------:R-:W-:Y:S01]  /*8f00*/  FFMA.FTZ R124, R149, c[0x0][0x2d0], -R161.reuse ;  /* 0x0000b400957c7a23 */ /* 0x100fe200000108a1 */
[C---:B------:R-:W-:Y:S03]  /*8f10*/  HMMA.16816.F32 R24, R104.reuse, R126, R24 ;  /* 0x0000007e6818723c */ /* 0x040fe60000001818 */
[----:B------:R5:W-:Y:S05]  /*8f20*/  MUFU.EX2 R181, R124 ;  /* 0x0000007c00b57308 */ /* 0x000bea0000000800 */
[C---:B-1----:R-:W-:Y:S08]  /*8f30*/  HMMA.16816.F32 R28, R104.reuse, R108, R28 ;  /* 0x0000006c681c723c */ /* 0x042ff0000000181c */
[C---:B------:R-:W-:Y:S01]  /*8f40*/  HMMA.16816.F32 R32, R104.reuse, R110, R32 ;  /* 0x0000006e6820723c */ /* 0x040fe20000001820 */
[----:B------:R-:W1:Y:S07]  /*8f50*/  LDSM.16.MT88.4 R108, [R102+0x7100] ;  /* 0x00710000666c783b */ /* 0x000e6e0000004200 */
[C---:B------:R-:W-:Y:S01]  /*8f60*/  HMMA.16816.F32 R36, R104.reuse, R128, R36 ;  /* 0x000000806824723c */ /* 0x040fe20000001824 */
[----:B-----5:R-:W-:Y:S07]  /*8f70*/  LDSM.16.MT88.4 R124, [R241+UR4+0x1900] ;  /* 0x00190004f17c783b */ /* 0x020fee0008004200 */
[C---:B------:R-:W-:Y:S01]  /*8f80*/  HMMA.16816.F32 R40, R104.reuse, R130, R40 ;  /* 0x000000826828723c */ /* 0x040fe20000001828 */
[----:B------:R-:W-:Y:S07]  /*8f90*/  LDSM.16.MT88.4 R128, [R101+0x1900] ;  /* 0x001900006580783b */ /* 0x000fee0000004200 */
[C---:B------:R-:W-:Y:S08]  /*8fa0*/  HMMA.16816.F32 R44, R104.reuse, R132, R44 ;  /* 0x00000084682c723c */ /* 0x040ff0000000182c */
[C---:B------:R-:W-:Y:S01]  /*8fb0*/  HMMA.16816.F32 R48, R104.reuse, R134, R48 ;  /* 0x000000866830723c */ /* 0x040fe20000001830 */
[----:B------:R-:W-:Y:S07]  /*8fc0*/  LDSM.16.MT88.4 R132, [R103+UR4+0x4900] ;  /* 0x004900046784783b */ /* 0x000fee0008004200 */
[C---:B---3--:R-:W-:Y:S07]  /*8fd0*/  HMMA.16816.F32 R52, R104.reuse, R112, R52 ;  /* 0x000000706834723c */ /* 0x048fee0000001834 */
[--C-:B------:R-:W-:Y:S01]  /*8fe0*/  FFMA.FTZ R112, R189, c[0x0][0x2d0], -R160.reuse ;  /* 0x0000b400bd707a23 */ /* 0x100fe200000108a0 */
[C---:B------:R-:W-:Y:S03]  /*8ff0*/  HMMA.16816.F32 R56, R104.reuse, R114, R56 ;  /* 0x000000726838723c */ /* 0x040fe60000001838 */
[----:B------:R3:W-:Y:S05]  /*9000*/  MUFU.EX2 R188, R112 ;  /* 0x0000007000bc7308 */ /* 0x0007ea0000000800 */
[C---:B--2---:R-:W-:Y:S07]  /*9010*/  HMMA.16816.F32 R60, R104.reuse, R116, R60 ;  /* 0x00000074683c723c */ /* 0x044fee000000183c */
[--C-:B------:R-:W-:Y:S01]  /*9020*/  FFMA.FTZ R116, R190, c[0x0][0x2d0], -R160.reuse ;  /* 0x0000b400be747a23 */ /* 0x100fe200000108a0 */
[C---:B------:R-:W-:Y:S03]  /*9030*/  HMMA.16816.F32 R64, R104.reuse, R118, R64 ;  /* 0x000000766840723c */ /* 0x040fe60000001840 */
[----:B------:R2:W-:Y:S05]  /*9040*/  MUFU.EX2 R190, R116 ;  /* 0x0000007400be7308 */ /* 0x0005ea0000000800 */
[C---:B----4-:R-:W-:Y:S04]  /*9050*/  HMMA.16816.F32 R68, R104.reuse, R120, R68 ;  /* 0x000000786844723c */ /* 0x050fe80000001844 */
[--C-:B---3--:R-:W-:Y:S03]  /*9060*/  FFMA.FTZ R112, R191, c[0x0][0x2d0], -R160.reuse ;  /* 0x0000b400bf707a23 */ /* 0x108fe600000108a0 */
[--C-:B------:R-:W-:Y:S01]  /*9070*/  FFMA.FTZ R120, R151, c[0x0][0x2d0], -R161.reuse ;  /* 0x0000b40097787a23 */ /* 0x100fe200000108a1 */
[C---:B------:R-:W-:Y:S01]  /*9080*/  HMMA.16816.F32 R72, R104.reuse, R122, R72 ;  /* 0x0000007a6848723c */ /* 0x040fe20000001848 */
[----:B------:R3:W4:Y:S07]  /*9090*/  MUFU.EX2 R191, R112 ;  /* 0x0000007000bf7308 */ /* 0x00072e0000000800 */
[C---:B-1----:R-:W-:Y:S03]  /*90a0*/  HMMA.16816.F32 R76, R104.reuse, R108, R76 ;  /* 0x0000006c684c723c */ /* 0x042fe6000000184c */
[----:B------:R1:W-:Y:S01]  /*90b0*/  MUFU.EX2 R182, R120 ;  /* 0x0000007800b67308 */ /* 0x0003e20000000800 */
[--C-:B--2---:R-:W-:Y:S03]  /*90c0*/  FFMA.FTZ R116, R163, c[0x0][0x2d0], -R160.reuse ;  /* 0x0000b400a3747a23 */ /* 0x104fe600000108a0 */
[--C-:B------:R-:W-:Y:S01]  /*90d0*/  FFMA.FTZ R108, R150, c[0x0][0x2d0], -R161.reuse ;  /* 0x0000b400966c7a23 */ /* 0x100fe200000108a1 */
[C---:B------:R-:W-:Y:S05]  /*90e0*/  HMMA.16816.F32 R80, R104.reuse, R110, R80 ;  /* 0x0000006e6850723c */ /* 0x040fea0000001850 */
[----:B------:R2:W5:Y:S01]  /*90f0*/  MUFU.EX2 R189, R116 ;  /* 0x0000007400bd7308 */ /* 0x0005620000000800 */
[----:B---3--:R-:W3:Y:S09]  /*9100*/  LDSM.16.MT88.4 R112, [R241+UR4+0x7100] ;  /* 0x00710004f170783b */ /* 0x008ef20008004200 */
[----:B------:R4:W-:Y:S01]  /*9110*/  MUFU.EX2 R180, R108 ;  /* 0x0000006c00b47308 */ /* 0x0009e20000000800 */
[----:B-1----:R-:W-:Y:S01]  /*9120*/  LDSM.16.MT88.4 R120, [R102+0x1900] ;  /* 0x001900006678783b */ /* 0x002fe20000004200 */
[--C-:B--2---:R-:W-:Y:S08]  /*9130*/  FFMA.FTZ R116, R162, c[0x0][0x2d0], -R161.reuse ;  /* 0x0000b400a2747a23 */ /* 0x104ff000000108a1 */
[----:B------:R1:W2:Y:S01]  /*9140*/  MUFU.EX2 R183, R116 ;  /* 0x0000007400b77308 */ /* 0x0002a20000000800 */
[----:B----4-:R-:W-:Y:S01]  /*9150*/  LDSM.16.MT88.4 R108, [R103+UR4+0x1900] ;  /* 0x00190004676c783b */ /* 0x010fe20008004200 */
[C---:B---3--:R-:W-:Y:S08]  /*9160*/  HMMA.16816.F32 R84, R104.reuse, R112, R84 ;  /* 0x000000706854723c */ /* 0x048ff00000001854 */
[C---:B------:R-:W-:Y:S01]  /*9170*/  HMMA.16816.F32 R88, R104.reuse, R114, R88 ;  /* 0x000000726858723c */ /* 0x040fe20000001858 */
[----:B-1----:R-:W1:Y:S08]  /*9180*/  LDSM.16.MT88.4 R116, [R101+0x7100] ;  /* 0x007100006574783b */ /* 0x002e700000004200 */
[----:B------:R-:W3:Y:S01]  /*9190*/  LDSM.16.MT88.4 R112, [R102+0x4900] ;  /* 0x004900006670783b */ /* 0x000ee20000004200 */
[C---:B-1----:R-:W-:Y:S08]  /*91a0*/  HMMA.16816.F32 R92, R104.reuse, R116, R92 ;  /* 0x00000074685c723c */ /* 0x042ff0000000185c */
[----:B------:R-:W-:Y:S01]  /*91b0*/  HMMA.16816.F32 R96, R104, R118, R96 ;  /* 0x000000766860723c */ /* 0x000fe20000001860 */
[----:B------:R-:W1:Y:S06]  /*91c0*/  LDSM.16.MT88.4 R116, [R241+UR4+0x4900] ;  /* 0x00490004f174783b */ /* 0x000e6c0008004200 */
[----:B------:R-:W-:Y:S02]  /*91d0*/  F2FP.PACK_AB R104, R191, R188 ;  /* 0x000000bcbf68723e */ /* 0x000fe400000000ff */
[----:B-----5:R-:W-:Y:S03]  /*91e0*/  F2FP.PACK_AB R106, R189, R190 ;  /* 0x000000bebd6a723e */ /* 0x020fe600000000ff */
[----:B--2---:R-:W-:Y:S02]  /*91f0*/  F2FP.PACK_AB R105, R182, R183 ;  /* 0x000000b7b669723e */ /* 0x004fe400000000ff */
[----:B------:R-:W-:Y:S07]  /*9200*/  F2FP.PACK_AB R107, R181, R180 ;  /* 0x000000b4b56b723e */ /* 0x000fee00000000ff */
[C---:B------:R-:W-:Y:S08]  /*9210*/  HMMA.16816.F32 R4, R104.reuse, R108, R4 ;  /* 0x0000006c6804723c */ /* 0x040ff00000001804 */
        /* <DEDUP_REMOVED lines=9> */
[C---:B------:R-:W-:Y:S08]  /*92b0*/  HMMA.16816.F32 R28, R104.reuse, R128, R28 ;  /* 0x00000080681c723c */ /* 0x040ff0000000181c */
[C---:B------:R-:W-:Y:S01]  /*92c0*/  HMMA.16816.F32 R32, R104.reuse, R130, R32 ;  /* 0x000000826820723c */ /* 0x040fe20000001820 */
[----:B------:R-:W-:Y:S07]  /*92d0*/  LDSM.16.MT88.4 R128, [R101+0x2100] ;  /* 0x002100006580783b */ /* 0x000fee0000004200 */
[C---:B------:R-:W-:Y:S01]  /*92e0*/  HMMA.16816.F32 R36, R104.reuse, R132, R36 ;  /* 0x000000846824723c */ /* 0x040fe20000001824 */
[----:B-----5:R-:W-:Y:S07]  /*92f0*/  LDSM.16.MT88.4 R124, [R241+UR4+0x2100] ;  /* 0x00210004f17c783b */ /* 0x020fee0008004200 */
[C---:B------:R-:W-:Y:S01]  /*9300*/  HMMA.16816.F32 R40, R104.reuse, R134, R40 ;  /* 0x000000866828723c */ /* 0x040fe20000001828 */
[----:B------:R-:W-:Y:S07]  /*9310*/  LDSM.16.MT88.4 R132, [R102+0x5100] ;  /* 0x005100006684783b */ /* 0x000fee0000004200 */
[C---:B---3--:R-:W-:Y:S07]  /*9320*/  HMMA.16816.F32 R44, R104.reuse, R112, R44 ;  /* 0x00000070682c723c */ /* 0x048fee000000182c */
[--C-:B------:R-:W-:Y:S01]  /*9330*/  FFMA.FTZ R112, R148, c[0x0][0x2d0], -R160.reuse ;  /* 0x0000b40094707a23 */ /* 0x100fe200000108a0 */
[C---:B------:R-:W-:Y:S01]  /*9340*/  HMMA.16816.F32 R48, R104.reuse, R114, R48 ;  /* 0x000000726830723c */ /* 0x040fe20000001830 */
[----:B------:R-:W-:Y:S02]  /*9350*/  LDSM.16.MT88.4 R148, [R102+0x5900] ;  /* 0x005900006694783b */ /* 0x000fe40000004200 */
[----:B------:R3:W-:Y:S05]  /*9360*/  MUFU.EX2 R178, R112 ;  /* 0x0000007000b27308 */ /* 0x0007ea0000000800 */
[C---:B-1----:R-:W-:Y:S07]  /*9370*/  HMMA.16816.F32 R52, R104.reuse, R116, R52 ;  /* 0x000000746834723c */ /* 0x042fee0000001834 */
[--C-:B------:R-:W-:Y:S01]  /*9380*/  FFMA.FTZ R116, R147, c[0x0][0x2d0], -R160.reuse ;  /* 0x0000b40093747a23 */ /* 0x100fe200000108a0 */
[C---:B------:R-:W-:Y:S03]  /*9390*/  HMMA.16816.F32 R56, R104.reuse, R118, R56 ;  /* 0x000000766838723c */ /* 0x040fe60000001838 */
[----:B------:R1:W5:Y:S05]  /*93a0*/  MUFU.EX2 R179, R116 ;  /* 0x0000007400b37308 */ /* 0x00036a0000000800 */
[C---:B--2---:R-:W-:Y:S01]  /*93b0*/  HMMA.16816.F32 R60, R104.reuse, R108, R60 ;  /* 0x0000006c683c723c */ /* 0x044fe2000000183c */
[----:B---3--:R-:W2:Y:S06]  /*93c0*/  LDSM.16.MT88.4 R112, [R102+0x7900] ;  /* 0x007900006670783b */ /* 0x008eac0000004200 */
[--C-:B------:R-:W-:Y:S01]  /*93d0*/  FFMA.FTZ R108, R145, c[0x0][0x2d0], -R161.reuse ;  /* 0x0000b400916c7a23 */ /* 0x100fe200000108a1 */
[C---:B------:R-:W-:Y:S01]  /*93e0*/  HMMA.16816.F32 R64, R104.reuse, R110, R64 ;  /* 0x0000006e6840723c */ /* 0x040fe20000001840 */
[----:B------:R-:W3:Y:S02]  /*93f0*/  LDL.LU R145, [R1+0x4] ;  /* 0x0000040001917983 */ /* 0x000ee40000300800 */
[----:B------:R5:W-:Y:S02]  /*9400*/  MUFU.EX2 R176, R108 ;  /* 0x0000006c00b07308 */ /* 0x000be40000000800 */
[----:B------:R-:W3:Y:S03]  /*9410*/  LDL.LU R144, [R1+0x8] ;  /* 0x0000080001907983 */ /* 0x000ee60000300800 */
[C---:B----4-:R-:W-:Y:S04]  /*9420*/  HMMA.16816.F32 R68, R104.reuse, R120, R68 ;  /* 0x000000786844723c */ /* 0x050fe80000001844 */
[--C-:B-1----:R-:W-:Y:S01]  /*9430*/  FFMA.FTZ R116, R146, c[0x0][0x2d0], -R161.reuse ;  /* 0x0000b40092747a23 */ /* 0x102fe200000108a1 */
[----:B------:R-:W-:Y:S02]  /*9440*/  MOV R146, R164 ;  /* 0x000000a400927202 */ /* 0x000fe40000000f00 */
[--C-:B------:R-:W-:Y:S01]  /*9450*/  FFMA.FTZ R120, R143, c[0x0][0x2d0], -R160.reuse ;  /* 0x0000b4008f787a23 */ /* 0x100fe200000108a0 */
[C---:B------:R-:W-:Y:S01]  /*9460*/  HMMA.16816.F32 R72, R104.reuse, R122, R72 ;  /* 0x0000007a6848723c */ /* 0x040fe20000001848 */
[----:B------:R1:W4:Y:S10]  /*9470*/  MUFU.EX2 R174, R116 ;  /* 0x0000007400ae7308 */ /* 0x0003340000000800 */
[----:B------:R4:W4:Y:S01]  /*9480*/  MUFU.EX2 R175, R120 ;  /* 0x0000007800af7308 */ /* 0x0009220000000800 */
[----:B-----5:R-:W-:Y:S01]  /*9490*/  LDSM.16.MT88.4 R108, [R101+0x7900] ;  /* 0x00790000656c783b */ /* 0x020fe20000004200 */
[C---:B--2---:R-:W-:Y:S07]  /*94a0*/  HMMA.16816.F32 R76, R104.reuse, R112, R76 ;  /* 0x00000070684c723c */ /* 0x044fee000000184c */
[----:B-1----:R-:W1:Y:S01]  /*94b0*/  LDSM.16.MT88.4 R116, [R241+UR4+0x7900] ;  /* 0x00790004f174783b */ /* 0x002e620008004200 */
[--C-:B------:R-:W-:Y:S01]  /*94c0*/  FFMA.FTZ R112, R141, c[0x0][0x2d0], -R161.reuse ;  /* 0x0000b4008d707a23 */ /* 0x100fe200000108a1 */
[C---:B------:R-:W-:Y:S03]  /*94d0*/  HMMA.16816.F32 R80, R104.reuse, R114, R80 ;  /* 0x000000726850723c */ /* 0x040fe60000001850 */
[----:B------:R2:W-:Y:S01]  /*94e0*/  MUFU.EX2 R172, R112 ;  /* 0x0000007000ac7308 */ /* 0x0005e20000000800 */
[--C-:B----4-:R-:W-:Y:S09]  /*94f0*/  FFMA.FTZ R120, R142, c[0x0][0x2d0], -R161.reuse ;  /* 0x0000b4008e787a23 */ /* 0x110ff200000108a1 */
[----:B------:R4:W5:Y:S01]  /*9500*/  MUFU.EX2 R173, R120 ;  /* 0x0000007800ad7308 */ /* 0x0009620000000800 */
[----:B--2---:R-:W-:Y:S08]  /*9510*/  LDSM.16.MT88.4 R112, [R102+0x2100] ;  /* 0x002100006670783b */ /* 0x004ff00000004200 */
[----:B----4-:R-:W2:Y:S01]  /*9520*/  LDSM.16.MT88.4 R120, [R103+UR4+0x2100] ;  /* 0x002100046778783b */ /* 0x010ea20008004200 */
[C---:B-1----:R-:W-:Y:S08]  /*9530*/  HMMA.16816.F32 R84, R104.reuse, R116, R84 ;  /* 0x000000746854723c */ /* 0x042ff00000001854 */
[C---:B------:R-:W-:Y:S01]  /*9540*/  HMMA.16816.F32 R88, R104.reuse, R118, R88 ;  /* 0x000000766858723c */ /* 0x040fe20000001858 */
[----:B------:R-:W1:Y:S07]  /*9550*/  LDSM.16.MT88.4 R116, [R103+UR4+0x5100] ;  /* 0x005100046774783b */ /* 0x000e6e0008004200 */
[C---:B------:R-:W-:Y:S08]  /*9560*/  HMMA.16816.F32 R92, R104.reuse, R108, R92 ;  /* 0x0000006c685c723c */ /* 0x040ff0000000185c */
[----:B------:R-:W-:Y:S01]  /*9570*/  HMMA.16816.F32 R96, R104, R110, R96 ;  /* 0x0000006e6860723c */ /* 0x000fe20000001860 */
[----:B------:R-:W4:Y:S06]  /*9580*/  LDSM.16.MT88.4 R108, [R241+UR4+0x5100] ;  /* 0x00510004f16c783b */ /* 0x000f2c0008004200 */
[----:B------:R-:W-:Y:S02]  /*9590*/  F2FP.PACK_AB R104, R179, R178 ;  /* 0x000000b2b368723e */ /* 0x000fe400000000ff */
[----:B------:R-:W-:Y:S03]  /*95a0*/  F2FP.PACK_AB R105, R176, R174 ;  /* 0x000000aeb069723e */ /* 0x000fe600000000ff */
[----:B------:R-:W-:Y:S02]  /*95b0*/  F2FP.PACK_AB R106, R175, R177 ;  /* 0x000000b1af6a723e */ /* 0x000fe400000000ff */
[----:B-----5:R-:W-:Y:S07]  /*95c0*/  F2FP.PACK_AB R107, R172, R173 ;  /* 0x000000adac6b723e */ /* 0x020fee00000000ff */
[C---:B--2---:R-:W-:Y:S08]  /*95d0*/  HMMA.16816.F32 R4, R104.reuse, R120, R4 ;  /* 0x000000786804723c */ /* 0x044ff00000001804 */
[C---:B------:R-:W-:Y:S01]  /*95e0*/  HMMA.16816.F32 R8, R104.reuse, R122, R8 ;  /* 0x0000007a6808723c */ /* 0x040fe20000001808 */
[----:B------:R-:W2:Y:S07]  /*95f0*/  LDSM.16.MT88.4 R120, [R101+0x5100] ;  /* 0x005100006578783b */ /* 0x000eae0000004200 */
[C---:B------:R-:W-:Y:S08]  /*9600*/  HMMA.16816.F32 R12, R104.reuse, R112, R12 ;  /* 0x00000070680c723c */ /* 0x040ff0000000180c */
[C---:B------:R-:W-:Y:S01]  /*9610*/  HMMA.16816.F32 R16, R104.reuse, R114, R16 ;  /* 0x000000726810723c */ /* 0x040fe20000001810 */
[----:B------:R-:W5:Y:S07]  /*9620*/  LDSM.16.MT88.4 R112, [R103+UR4+0x8100] ;  /* 0x008100046770783b */ /* 0x000f6e0008004200 */
[C---:B------:R-:W-:Y:S08]  /*9630*/  HMMA.16816.F32 R20, R104.reuse, R124, R20 ;  /* 0x0000007c6814723c */ /* 0x040ff00000001814 */
[C---:B------:R-:W-:Y:S01]  /*9640*/  HMMA.16816.F32 R24, R104.reuse, R126, R24 ;  /* 0x0000007e6818723c */ /* 0x040fe20000001818 */
[----:B------:R-:W-:Y:S07]  /*9650*/  LDSM.16.MT88.4 R124, [R241+UR4+0x2900] ;  /* 0x00290004f17c783b */ /* 0x000fee0008004200 */
[C---:B------:R-:W-:Y:S08]  /*9660*/  HMMA.16816.F32 R28, R104.reuse, R128, R28 ;  /* 0x00000080681c723c */ /* 0x040ff0000000181c */
[C---:B------:R-:W-:Y:S08]  /*9670*/  HMMA.16816.F32 R32, R104.reuse, R130, R32 ;  /* 0x000000826820723c */ /* 0x040ff00000001820 */
[C---:B-1----:R-:W-:Y:S08]  /*9680*/  HMMA.16816.F32 R36, R104.reuse, R116, R36 ;  /* 0x000000746824723c */ /* 0x042ff00000001824 */
[C---:B------:R-:W-:Y:S01]  /*9690*/  HMMA.16816.F32 R40, R104.reuse, R118, R40 ;  /* 0x000000766828723c */ /* 0x040fe20000001828 */
[----:B------:R-:W1:Y:S07]  /*96a0*/  LDSM.16.MT88.4 R116, [R102+0x8100] ;  /* 0x008100006674783b */ /* 0x000e6e0000004200 */
[C---:B------:R-:W-:Y:S08]  /*96b0*/  HMMA.16816.F32 R44, R104.reuse, R132, R44 ;  /* 0x00000084682c723c */ /* 0x040ff0000000182c */
[C---:B------:R-:W-:Y:S01]  /*96c0*/  HMMA.16816.F32 R48, R104.reuse, R134, R48 ;  /* 0x000000866830723c */ /* 0x040fe20000001830 */
[----:B------:R-:W-:Y:S07]  /*96d0*/  LDSM.16.MT88.4 R132, [R101+0x2900] ;  /* 0x002900006584783b */ /* 0x000fee0000004200 */
[C---:B----4-:R-:W-:Y:S07]  /*96e0*/  HMMA.16816.F32 R52, R104.reuse, R108, R52 ;  /* 0x0000006c6834723c */ /* 0x050fee0000001834 */
[--C-:B------:R-:W-:Y:S01]  /*96f0*/  FFMA.FTZ R108, R140, c[0x0][0x2d0], -R160.reuse ;  /* 0x0000b4008c6c7a23 */ /* 0x100fe200000108a0 */
[C---:B------:R-:W-:Y:S01]  /*9700*/  HMMA.16816.F32 R56, R104.reuse, R110, R56 ;  /* 0x0000006e6838723c */ /* 0x040fe20000001838 */
[----:B------:R-:W-:Y:S02]  /*9710*/  LDSM.16.MT88.4 R140, [R103+UR4+0x5900] ;  /* 0x00590004678c783b */ /* 0x000fe40008004200 */
[----:B------:R4:W-:Y:S05]  /*9720*/  MUFU.EX2 R171, R108 ;  /* 0x0000006c00ab7308 */ /* 0x0009ea0000000800 */
[C---:B--2---:R-:W-:Y:S07]  /*9730*/  HMMA.16816.F32 R60, R104.reuse, R120, R60 ;  /* 0x00000078683c723c */ /* 0x044fee000000183c */
[--C-:B------:R-:W-:Y:S01]  /*9740*/  FFMA.FTZ R120, R169, c[0x0][0x2d0], -R161.reuse ;  /* 0x0000b400a9787a23 */ /* 0x100fe200000108a1 */
[C---:B------:R-:W-:Y:S03]  /*9750*/  HMMA.16816.F32 R64, R104.reuse, R122, R64 ;  /* 0x0000007a6840723c */ /* 0x040fe60000001840 */
[----:B------:R2:W-:Y:S05]  /*9760*/  MUFU.EX2 R169, R120 ;  /* 0x0000007800a97308 */ /* 0x0005ea0000000800 */
[C---:B-----5:R-:W-:Y:S04]  /*9770*/  HMMA.16816.F32 R68, R104.reuse, R112, R68 ;  /* 0x000000706844723c */ /* 0x060fe80000001844 */
[--C-:B----4-:R-:W-:Y:S03]  /*9780*/  FFMA.FTZ R108, R170, c[0x0][0x2d0], -R160.reuse ;  /* 0x0000b400aa6c7a23 */ /* 0x110fe600000108a0 */
[--C-:B------:R-:W-:Y:S01]  /*9790*/  FFMA.FTZ R112, R167, c[0x0][0x2d0], -R160.reuse ;  /* 0x0000b400a7707a23 */ /* 0x100fe200000108a0 */
[C---:B------:R-:W-:Y:S01]  /*97a0*/  HMMA.16816.F32 R72, R104.reuse, R114, R72 ;  /* 0x000000726848723c */ /* 0x040fe20000001848 */
[----:B------:R4:W5:Y:S07]  /*97b0*/  MUFU.EX2 R170, R108 ;  /* 0x0000006c00aa7308 */ /* 0x00096e0000000800 */
[C---:B-1----:R-:W-:Y:S03]  /*97c0*/  HMMA.16816.F32 R76, R104.reuse, R116, R76 ;  /* 0x00000074684c723c */ /* 0x042fe6000000184c */
[----:B------:R1:W-:Y:S01]  /*97d0*/  MUFU.EX2 R167, R112 ;  /* 0x0000007000a77308 */ /* 0x0003e20000000800 */
[--C-:B--2---:R-:W-:Y:S03]  /*97e0*/  FFMA.FTZ R120, R168, c[0x0][0x2d0], -R161.reuse ;  /* 0x0000b400a8787a23 */ /* 0x104fe600000108a1 */
[----:B------:R-:W-:Y:S01]  /*97f0*/  FFMA.FTZ R116, R139, c[0x0][0x2d0], -R161 ;  /* 0x0000b4008b747a23 */ /* 0x000fe200000108a1 */
[C---:B------:R-:W-:Y:S05]  /*9800*/  HMMA.16816.F32 R80, R104.reuse, R118, R80 ;  /* 0x000000766850723c */ /* 0x040fea0000001850 */
[----:B------:R2:W2:Y:S01]  /*9810*/  MUFU.EX2 R168, R120 ;  /* 0x0000007800a87308 */ /* 0x0004a20000000800 */
[----:B----4-:R-:W4:Y:S09]  /*9820*/  LDSM.16.MT88.4 R108, [R241+UR4+0x8100] ;  /* 0x00810004f16c783b */ /* 0x010f320008004200 */
[----:B------:R2:W-:Y:S01]  /*9830*/  MUFU.EX2 R164, R116 ;  /* 0x0000007400a47308 */ /* 0x0005e20000000800 */
[----:B-1----:R-:W-:Y:S01]  /*9840*/  FFMA.FTZ R112, R138, c[0x0][0x2d0], -R160 ;  /* 0x0000b4008a707a23 */ /* 0x002fe200000108a0 */
[----:B------:R-:W-:Y:S02]  /*9850*/  MOV R138, R137 ;  /* 0x00000089008a7202 */ /* 0x000fe40000000f00 */
[----:B------:R-:W-:Y:S02]  /*9860*/  MOV R137, R136 ;  /* 0x0000008800897202 */ /* 0x000fe40000000f00 */
[----:B------:R-:W-:Y:S01]  /*9870*/  MOV R136, R165 ;  /* 0x000000a500887202 */ /* 0x000fe20000000f00 */
[----:B---3--:R-:W-:Y:S03]  /*9880*/  FFMA.FTZ R2, R2, R145, R146 ;  /* 0x0000009102027223 */ /* 0x008fe60000010092 */
[----:B------:R1:W3:Y:S01]  /*9890*/  MUFU.EX2 R165, R112 ;  /* 0x0000007000a57308 */ /* 0x0002e20000000800 */
[----:B-----5:R-:W-:Y:S01]  /*98a0*/  F2FP.PACK_AB R160, R170, R171 ;  /* 0x000000abaaa0723e */ /* 0x020fe200000000ff */
[----:B--2---:R-:W2:Y:S01]  /*98b0*/  LDSM.16.MT88.4 R120, [R101+0x8100] ;  /* 0x008100006578783b */ /* 0x004ea20000004200 */
[----:B------:R-:W-:Y:S07]  /*98c0*/  FFMA.FTZ R0, R0, R144, R251 ;  /* 0x0000009000007223 */ /* 0x000fee00000100fb */
[----:B------:R-:W-:Y:S01]  /*98d0*/  LDSM.16.MT88.4 R116, [R102+0x2900] ;  /* 0x002900006674783b */ /* 0x000fe20000004200 */
[C---:B----4-:R-:W-:Y:S03]  /*98e0*/  HMMA.16816.F32 R84, R104.reuse, R108, R84 ;  /* 0x0000006c6854723c */ /* 0x050fe60000001854 */
[----:B-1----:R-:W-:Y:S01]  /*98f0*/  FFMA.FTZ R112, R166, c[0x0][0x2d0], -R161 ;  /* 0x0000b400a6707a23 */ /* 0x002fe200000108a1 */
[----:B------:R-:W-:Y:S02]  /*9900*/  F2FP.PACK_AB R161, R168, R169 ;  /* 0x000000a9a8a1723e */ /* 0x000fe400000000ff */
[----:B---3--:R-:W-:Y:S01]  /*9910*/  F2FP.PACK_AB R162, R165, R167 ;  /* 0x000000a7a5a2723e */ /* 0x008fe200000000ff */
[----:B------:R1:W3:Y:S01]  /*9920*/  MUFU.EX2 R166, R112 ;  /* 0x0000007000a67308 */ /* 0x0002e20000000800 */
[C---:B------:R-:W-:Y:S08]  /*9930*/  HMMA.16816.F32 R88, R104.reuse, R110, R88 ;  /* 0x0000006e6858723c */ /* 0x040ff00000001858 */
[C---:B--2---:R-:W-:Y:S08]  /*9940*/  HMMA.16816.F32 R92, R104.reuse, R120, R92 ;  /* 0x00000078685c723c */ /* 0x044ff0000000185c */
[----:B------:R-:W-:Y:S01]  /*9950*/  HMMA.16816.F32 R96, R104, R122, R96 ;  /* 0x0000007a6860723c */ /* 0x000fe20000001860 */
[----:B-1----:R-:W1:Y:S03]  /*9960*/  LDSM.16.MT88.4 R112, [R103+UR4+0x2900] ;  /* 0x002900046770783b */ /* 0x002e660008004200 */
[----:B---3--:R-:W-:Y:S07]  /*9970*/  F2FP.PACK_AB R163, R164, R166 ;  /* 0x000000a6a4a3723e */ /* 0x008fee00000000ff */
[C---:B-1----:R-:W-:Y:S01]  /*9980*/  HMMA.16816.F32 R104, R160.reuse, R112, R4 ;  /* 0x00000070a068723c */ /* 0x042fe20000001804 */
[----:B------:R-:W1:Y:S07]  /*9990*/  LDSM.16.MT88.4 R4, [R241+UR4+0x5900] ;  /* 0x00590004f104783b */ /* 0x000e6e0008004200 */
[C---:B------:R-:W-:Y:S01]  /*99a0*/  HMMA.16816.F32 R108, R160.reuse, R114, R8 ;  /* 0x00000072a06c723c */ /* 0x040fe20000001808 */
[----:B------:R-:W2:Y:S07]  /*99b0*/  LDSM.16.MT88.4 R8, [R101+0x5900] ;  /* 0x005900006508783b */ /* 0x000eae0000004200 */
[C---:B------:R-:W-:Y:S07]  /*99c0*/  HMMA.16816.F32 R112, R160.reuse, R116, R12 ;  /* 0x00000074a070723c */ /* 0x040fee000000180c */
[----:B------:R-:W-:Y:S01]  /*99d0*/  MOV R13, R138 ;  /* 0x0000008a000d7202 */ /* 0x000fe20000000f00 */
[C---:B------:R-:W-:Y:S01]  /*99e0*/  HMMA.16816.F32 R116, R160.reuse, R118, R16 ;  /* 0x00000076a074723c */ /* 0x040fe20000001810 */
[----:B------:R-:W3:Y:S03]  /*99f0*/  LDL.64 R16, [R1+0x10] ;  /* 0x0000100001107983 */ /* 0x000ee60000100a00 */
[----:B------:R-:W-:Y:S01]  /*9a00*/  MOV R14, R137 ;  /* 0x00000089000e7202 */ /* 0x000fe20000000f00 */
[----:B------:R-:W-:Y:S01]  /*9a10*/  FADD.FTZ R12, R13, R2 ;  /* 0x000000020d0c7221 */ /* 0x000fe20000010000 */
[----:B------:R-:W-:Y:S01]  /*9a20*/  MOV R15, R136 ;  /* 0x00000088000f7202 */ /* 0x000fe20000000f00 */
[----:B------:R-:W4:Y:S01]  /*9a30*/  LDL.64 R18, [R1+0x28] ;  /* 0x0000280001127983 */ /* 0x000f220000100a00 */
[C---:B------:R-:W-:Y:S04]  /*9a40*/  HMMA.16816.F32 R120, R160.reuse, R124, R20 ;  /* 0x0000007ca078723c */ /* 0x040fe80000001814 */
[----:B------:R-:W-:Y:S01]  /*9a50*/  FADD.FTZ R2, R250, R0 ;  /* 0x00000000fa027221 */ /* 0x000fe20000010000 */
[----:B------:R-:W5:Y:S01]  /*9a60*/  LDL R21, [R1+0x30] ;  /* 0x0000300001157983 */ /* 0x000f620000100800 */
[----:B------:R-:W-:Y:S02]  /*9a70*/  FADD.FTZ R0, R14, R12 ;  /* 0x0000000c0e007221 */ /* 0x000fe40000010000 */
[C---:B------:R-:W-:Y:S04]  /*9a80*/  HMMA.16816.F32 R124, R160.reuse, R126, R24 ;  /* 0x0000007ea07c723c */ /* 0x040fe80000001818 */
[----:B------:R-:W-:Y:S02]  /*9a90*/  FADD.FTZ R0, R15, R0 ;  /* 0x000000000f007221 */ /* 0x000fe40000010000 */
[----:B------:R-:W1:Y:S01]  /*9aa0*/  LDSM.16.MT88.4 R12, [R103+UR4+0x8900] ;  /* 0x00890004670c783b */ /* 0x000e620008004200 */
[----:B------:R-:W-:Y:S01]  /*9ab0*/  FADD.FTZ R2, R249, R2 ;  /* 0x00000002f9027221 */ /* 0x000fe20000010000 */
        /* <DEDUP_REMOVED lines=14> */
[C---:B-1----:R-:W-:Y:S07]  /*9ba0*/  HMMA.16816.F32 R52, R160.reuse, R4, R52 ;  /* 0x00000004a034723c */ /* 0x042fee0000001834 */
[----:B------:R-:W-:Y:S01]  /*9bb0*/  MOV R4, UR22 ;  /* 0x0000001600047c02 */ /* 0x000fe20008000f00 */
[C---:B------:R-:W-:Y:S01]  /*9bc0*/  HMMA.16816.F32 R56, R160.reuse, R6, R56 ;  /* 0x00000006a038723c */ /* 0x040fe20000001838 */
[----:B------:R-:W-:Y:S07]  /*9bd0*/  MOV R5, UR23 ;  /* 0x0000001700057c02 */ /* 0x000fee0008000f00 */
[C---:B--2---:R-:W-:Y:S08]  /*9be0*/  HMMA.16816.F32 R60, R160.reuse, R8, R60 ;  /* 0x00000008a03c723c */ /* 0x044ff0000000183c */
[C---:B------:R-:W-:Y:S01]  /*9bf0*/  HMMA.16816.F32 R64, R160.reuse, R10, R64 ;  /* 0x0000000aa040723c */ /* 0x040fe20000001840 */
[----:B------:R-:W-:Y:S07]  /*9c00*/  LDSM.16.MT88.4 R8, [R241+UR4+0x8900] ;  /* 0x00890004f108783b */ /* 0x000fee0008004200 */
[C---:B------:R-:W-:Y:S08]  /*9c10*/  HMMA.16816.F32 R68, R160.reuse, R12, R68 ;  /* 0x0000000ca044723c */ /* 0x040ff00000001844 */
[C---:B------:R-:W-:Y:S01]  /*9c20*/  HMMA.16816.F32 R72, R160.reuse, R14, R72 ;  /* 0x0000000ea048723c */ /* 0x040fe20000001848 */
[----:B------:R1:W-:Y:S03]  /*9c30*/  LDSM.16.MT88.4 R12, [R101+0x8900] ;  /* 0x00890000650c783b */ /* 0x0003e60000004200 */
[----:B-1----:R-:W-:Y:S01]  /*9c40*/  MOV R101, R3 ;  /* 0x0000000300657202 */ /* 0x002fe20000000f00 */
[----:B---3--:R-:W-:Y:S02]  /*9c50*/  FADD.FTZ R16, R236, R2 ;  /* 0x00000002ec107221 */ /* 0x008fe40000010000 */
[----:B------:R-:W-:Y:S02]  /*9c60*/  FADD.FTZ R2, R207, R0 ;  /* 0x00000000cf027221 */ /* 0x000fe40000010000 */
[----:B------:R-:W-:Y:S03]  /*9c70*/  FADD.FTZ R0, R195, R16 ;  /* 0x00000010c3007221 */ /* 0x000fe60000010000 */
[----:B----4-:R-:W-:Y:S01]  /*9c80*/  @P0 MOV R19, R17 ;  /* 0x0000001100130202 */ /* 0x010fe20000000f00 */
[----:B------:R-:W-:Y:S02]  /*9c90*/  FADD.FTZ R2, R206, R2 ;  /* 0x00000002ce027221 */ /* 0x000fe40000010000 */
[----:B------:R-:W-:Y:S02]  /*9ca0*/  FADD.FTZ R16, R194, R0 ;  /* 0x00000000c2107221 */ /* 0x000fe40000010000 */
[----:B------:R-:W-:Y:S02]  /*9cb0*/  @P0 IMAD.WIDE.U32 R18, R4, 0x60, R18 ;  /* 0x0000006004120825 */ /* 0x000fe400078e0012 */
[----:B------:R-:W1:Y:S02]  /*9cc0*/  LDSM.16.MT88.4 R4, [R102+0x8900] ;  /* 0x008900006604783b */ /* 0x000e640000004200 */
[----:B------:R-:W-:Y:S01]  /*9cd0*/  FADD.FTZ R0, R205, R2 ;  /* 0x00000002cd007221 */ /* 0x000fe20000010000 */
[----:B------:R-:W-:Y:S01]  /*9ce0*/  @P0 SHF.L.U32 R2, R18, 0x1, RZ ;  /* 0x0000000112020819 */ /* 0x000fe200000006ff */
[----:B------:R-:W-:Y:S01]  /*9cf0*/  FADD.FTZ R20, R192, R16 ;  /* 0x00000010c0147221 */ /* 0x000fe20000010000 */
[----:B------:R-:W-:Y:S01]  /*9d00*/  @P0 IADD3 R16, R19, UR16, RZ ;  /* 0x0000001013100c10 */ /* 0x000fe2000fffe0ff */
[----:B------:R-:W-:Y:S01]  /*9d10*/  FADD.FTZ R17, R204, R0 ;  /* 0x00000000cc117221 */ /* 0x000fe20000010000 */
[----:B------:R-:W-:Y:S01]  /*9d20*/  MOV R0, UR19 ;  /* 0x0000001300007c02 */ /* 0x000fe20008000f00 */
[----:B------:R-:W-:Y:S01]  /*9d30*/  FADD.FTZ R19, R193, R20 ;  /* 0x00000014c1137221 */ /* 0x000fe20000010000 */
[----:B------:R-:W-:Y:S01]  /*9d40*/  @P0 SHF.L.U64.HI R18, R18, 0x1, R16 ;  /* 0x0000000112120819 */ /* 0x000fe20000010210 */
[----:B------:R-:W-:Y:S01]  /*9d50*/  FADD.FTZ R22, R188, R17 ;  /* 0x00000011bc167221 */ /* 0x000fe20000010000 */
[----:B------:R-:W-:Y:S01]  /*9d60*/  @P0 IADD3 R16, P6, R2, c[0x0][0x1c8], RZ ;  /* 0x0000720002100a10 */ /* 0x000fe20007fde0ff */
[----:B-----5:R-:W-:Y:S01]  /*9d70*/  @P0 IMAD R0, R0, 0x4800, R21 ;  /* 0x0000480000000824 */ /* 0x020fe200078e0215 */
[----:B------:R-:W-:Y:S01]  /*9d80*/  @P0 IADD3 R20, P5, R2, 0x80, RZ ;  /* 0x0000008002140810 */ /* 0x000fe20007fbe0ff */
[----:B------:R-:W-:Y:S01]  /*9d90*/  FADD.FTZ R22, R191, R22 ;  /* 0x00000016bf167221 */ /* 0x000fe20000010000 */
[----:B------:R-:W-:Y:S01]  /*9da0*/  @P0 IADD3.X R17, R18, c[0x0][0x1cc], RZ, P6, !PT ;  /* 0x0000730012110a10 */ /* 0x000fe200037fe4ff */
[----:B------:R-:W-:Y:S01]  /*9db0*/  FADD.FTZ R19, R183, R19 ;  /* 0x00000013b7137221 */ /* 0x000fe20000010000 */
[----:B------:R-:W-:Y:S01]  /*9dc0*/  @P0 SHF.L.U32 R0, R0, 0x1, RZ ;  /* 0x0000000100000819 */ /* 0x000fe200000006ff */
[----:B------:R-:W-:Y:S01]  /*9dd0*/  @UP0 USHF.L.U64.HI UR16, UR6, 0x6, UR7 ;  /* 0x0000000606100899 */ /* 0x000fe20008010207 */
[----:B------:R-:W-:Y:S01]  /*9de0*/  @P0 IADD3 R20, P1, R20, c[0x0][0x1c8], RZ ;  /* 0x0000720014140a10 */ /* 0x000fe20007f3e0ff */
[----:B------:R-:W-:Y:S02]  /*9df0*/  UISETP.GE.AND UP0, UPT, UR10, UR20, UPT ;  /* 0x000000140a00728c */ /* 0x000fe4000bf06270 */
[----:B------:R-:W-:Y:S01]  /*9e00*/  @!PT LDS RZ, [RZ] ;  /* 0x00000000fffff984 */ /* 0x000fe20000000800 */
[----:B------:R-:W-:Y:S01]  /*9e10*/  @!PT LDS RZ, [RZ] ;  /* 0x00000000fffff984 */ /* 0x000fe20000000800 */
[----:B------:R-:W-:Y:S01]  /*9e20*/  @!PT LDS RZ, [RZ] ;  /* 0x00000000fffff984 */ /* 0x000fe20000000800 */
[----:B------:R2:W-:Y:S01]  /*9e30*/  @P0 LDGSTS.E.BYPASS.LTC128B.128 [R0+0x12100], [R16.64], !P4 ;  /* 0x1210000010000fae */ /* 0x0005e2000e101d4c */
[----:B------:R-:W-:Y:S01]  /*9e40*/  @P0 IADD3.X R21, RZ, c[0x0][0x1cc], R18, P1, P5 ;  /* 0x00007300ff150a10 */ /* 0x000fe20000fea412 */
[----:B------:R-:W-:Y:S01]  /*9e50*/  UMOV UR20, UR18 ;  /* 0x0000001200147c82 */ /* 0x000fe20008000000 */
[----:B------:R-:W-:Y:S05]  /*9e60*/  @P0 IADD3 R2, P5, R2, 0x100, RZ ;  /* 0x0000010002020810 */ /* 0x000fea0007fbe0ff */
[----:B------:R2:W-:Y:S01]  /*9e70*/  @P0 LDGSTS.E.BYPASS.LTC128B.128 [R0+0x15100], [R20.64], !P3 ;  /* 0x1510000014000fae */ /* 0x0005e2000d901d4c */
[C---:B-1----:R-:W-:Y:S07]  /*9e80*/  HMMA.16816.F32 R76, R160.reuse, R4, R76 ;  /* 0x00000004a04c723c */ /* 0x042fee000000184c */
[----:B------:R-:W-:Y:S01]  /*9e90*/  FADD.FTZ R4, R190, R22 ;  /* 0x00000016be047221 */ /* 0x000fe20000010000 */
[C---:B------:R-:W-:Y:S04]  /*9ea0*/  HMMA.16816.F32 R80, R160.reuse, R6, R80 ;  /* 0x00000006a050723c */ /* 0x040fe80000001850 */
[----:B------:R-:W-:Y:S02]  /*9eb0*/  FADD.FTZ R5, R182, R19 ;  /* 0x00000013b6057221 */ /* 0x000fe40000010000 */
[----:B------:R-:W-:Y:S01]  /*9ec0*/  FADD.FTZ R4, R189, R4 ;  /* 0x00000004bd047221 */ /* 0x000fe20000010000 */
[----:B------:R-:W-:Y:S01]  /*9ed0*/  @P0 IADD3 R6, P1, R2, c[0x0][0x1c8], RZ ;  /* 0x0000720002060a10 */ /* 0x000fe20007f3e0ff */
[----:B------:R-:W-:Y:S01]  /*9ee0*/  FADD.FTZ R5, R180, R5 ;  /* 0x00000005b4057221 */ /* 0x000fe20000010000 */
[C---:B------:R-:W-:Y:S03]  /*9ef0*/  HMMA.16816.F32 R84, R160.reuse, R8, R84 ;  /* 0x00000008a054723c */ /* 0x040fe60000001854 */
[----:B------:R-:W-:Y:S01]  /*9f00*/  @P0 IADD3.X R7, RZ, c[0x0][0x1cc], R18, P1, P5 ;  /* 0x00007300ff070a10 */ /* 0x000fe20000fea412 */
[----:B------:R-:W-:Y:S02]  /*9f10*/  FADD.FTZ R2, R181, R5 ;  /* 0x00000005b5027221 */ /* 0x000fe40000010000 */
[----:B------:R-:W-:Y:S01]  /*9f20*/  FADD.FTZ R5, R178, R4 ;  /* 0x00000004b2057221 */ /* 0x000fe20000010000 */
[----:B------:R-:W-:Y:S01]  /*9f30*/  @P0 IADD3 R4, P1, R16, UR14, RZ ;  /* 0x0000000e10040c10 */ /* 0x000fe2000ff3e0ff */
[----:B------:R1:W-:Y:S01]  /*9f40*/  @P0 LDGSTS.E.BYPASS.LTC128B.128 [R0+0x18100], [R6.64], !P2 ;  /* 0x1810000006000fae */ /* 0x0003e2000d101d4c */
[----:B------:R-:W-:Y:S01]  /*9f50*/  FADD.FTZ R18, R174, R2 ;  /* 0x00000002ae127221 */ /* 0x000fe20000010000 */
[C---:B------:R-:W-:Y:S03]  /*9f60*/  HMMA.16816.F32 R88, R160.reuse, R10, R88 ;  /* 0x0000000aa058723c */ /* 0x040fe60000001858 */
[----:B------:R-:W-:Y:S01]  /*9f70*/  FADD.FTZ R2, R179, R5 ;  /* 0x00000005b3027221 */ /* 0x000fe20000010000 */
[----:B------:R-:W-:Y:S01]  /*9f80*/  @P0 IADD3.X R5, R17, UR16, RZ, P1, !PT ;  /* 0x0000001011050c10 */ /* 0x000fe20008ffe4ff */
[----:B------:R-:W-:Y:S02]  /*9f90*/  FADD.FTZ R8, R176, R18 ;  /* 0x00000012b0087221 */ /* 0x000fe40000010000 */
[----:B------:R-:W-:Y:S01]  /*9fa0*/  FADD.FTZ R2, R177, R2 ;  /* 0x00000002b1027221 */ /* 0x000fe20000010000 */
[C---:B------:R-:W-:Y:S01]  /*9fb0*/  HMMA.16816.F32 R92, R160.reuse, R12, R92 ;  /* 0x0000000ca05c723c */ /* 0x040fe2000000185c */
[----:B------:R3:W-:Y:S03]  /*9fc0*/  @P0 LDGSTS.E.BYPASS.LTC128B.128 [R0+0x13100], [R4.64], !P4 ;  /* 0x1310000004000fae */ /* 0x0007e6000e101d4c */
[----:B------:R-:W-:Y:S04]  /*9fd0*/  FADD.FTZ R2, R175, R2 ;  /* 0x00000002af027221 */ /* 0x000fe80000010000 */
[----:B------:R-:W-:Y:S01]  /*9fe0*/  FADD.FTZ R2, R171, R2 ;  /* 0x00000002ab027221 */ /* 0x000fe20000010000 */
[----:B------:R3:W-:Y:S01]  /*9ff0*/  @P0 LDGSTS.E.BYPASS.LTC128B.128 [R0+0x16100], [R4.64+0x80], !P3 ;  /* 0x1610008004000fae */ /* 0x0007e2000d901d4c */
[----:B------:R-:W-:Y:S03]  /*a000*/  HMMA.16816.F32 R96, R160, R14, R96 ;  /* 0x0000000ea060723c */ /* 0x000fe60000001860 */
[----:B------:R-:W-:Y:S04]  /*a010*/  FADD.FTZ R2, R170, R2 ;  /* 0x00000002aa027221 */ /* 0x000fe80000010000 */
[----:B------:R3:W-:Y:S01]  /*a020*/  @P0 LDGSTS.E.BYPASS.LTC128B.128 [R0+0x19100], [R4.64+0x100], !P2 ;  /* 0x1910010004000fae */ /* 0x0007e2000d101d4c */
[----:B-1----:R-:W-:Y:S01]  /*a030*/  @P0 IADD3 R6, P1, R4, UR14, RZ ;  /* 0x0000000e04060c10 */ /* 0x002fe2000ff3e0ff */
[----:B------:R-:W-:Y:S01]  /*a040*/  FADD.FTZ R2, R167, R2 ;  /* 0x00000002a7027221 */ /* 0x000fe20000010000 */
[----:B------:R-:W-:Y:S02]  /*a050*/  UIADD3 UR14, UR5, 0x1, URZ ;  /* 0x00000001050e7890 */ /* 0x000fe4000fffe03f */
[----:B------:R-:W-:Y:S02]  /*a060*/  @P0 IADD3.X R7, R5, UR16, RZ, P1, !PT ;  /* 0x0000001005070c10 */ /* 0x000fe40008ffe4ff */
[----:B------:R-:W-:Y:S03]  /*a070*/  USEL UR5, UR14, URZ, !UP1 ;  /* 0x0000003f0e057287 */ /* 0x000fe6000c800000 */
[----:B------:R2:W-:Y:S08]  /*a080*/  @P0 LDGSTS.E.BYPASS.LTC128B.128 [R0+0x14100], [R6.64], !P4 ;  /* 0x1410000006000fae */ /* 0x0005f0000e101d4c */
[----:B------:R2:W-:Y:S08]  /*a090*/  @P0 LDGSTS.E.BYPASS.LTC128B.128 [R0+0x17100], [R6.64+0x80], !P3 ;  /* 0x1710008006000fae */ /* 0x0005f0000d901d4c */
[----:B------:R2:W-:Y:S01]  /*a0a0*/  @P0 LDGSTS.E.BYPASS.LTC128B.128 [R0+0x1a100], [R6.64+0x100], !P2 ;  /* 0x1a10010006000fae */ /* 0x0005e2000d101d4c */
[----:B---3--:R-:W-:Y:S01]  /*a0b0*/  FADD.FTZ R4, R173, R8 ;  /* 0x00000008ad047221 */ /* 0x008fe20000010000 */
[----:B------:R-:W-:Y:S06]  /*a0c0*/  PLOP3.LUT P0, PT, PT, PT, UP0, 0x80, 0x0 ;  /* 0x000000000000781c */ /* 0x000fec0003f0f008 */
[----:B------:R-:W0:Y:S01]  /*a0d0*/  LDGDEPBAR ;  /* 0x00000000000079af */ /* 0x000e220000000000 */
[----:B--2---:R-:W-:Y:S02]  /*a0e0*/  FADD.FTZ R0, R172, R4 ;  /* 0x00000004ac007221 */ /* 0x004fe40000010000 */
[----:B------:R-:W-:Y:S02]  /*a0f0*/  FADD.FTZ R4, R165, R2 ;  /* 0x00000002a5047221 */ /* 0x000fe40000010000 */
[----:B------:R-:W-:Y:S03]  /*a100*/  FADD.FTZ R0, R169, R0 ;  /* 0x00000000a9007221 */ /* 0x000fe60000010000 */
[----:B------:R1:W-:Y:S01]  /*a110*/  STL [R1+0x4], R4 ;  /* 0x0000040401007387 */ /* 0x0003e20000100800 */
[----:B------:R-:W-:Y:S04]  /*a120*/  FADD.FTZ R0, R168, R0 ;  /* 0x00000000a8007221 */ /* 0x000fe80000010000 */
[----:B------:R-:W-:Y:S04]  /*a130*/  FADD.FTZ R0, R166, R0 ;  /* 0x00000000a6007221 */ /* 0x000fe80000010000 */
[----:B------:R-:W-:Y:S01]  /*a140*/  FADD.FTZ R2, R164, R0 ;  /* 0x00000000a4027221 */ /* 0x000fe20000010000 */
[----:B------:R-:W-:Y:S04]  /*a150*/  MOV R0, R100 ;  /* 0x0000006400007202 */ /* 0x000fe80000000f00 */
[----:B------:R1:W-:Y:S01]  /*a160*/  STL [R1+0x8], R2 ;  /* 0x0000080201007387 */ /* 0x0003e20000100800 */
[----:B------:R-:W-:-:S05]  /*a170*/  @!P0 BRA `(.L_x_1217) ;  /* 0xffffc04000008947 */ /* 0x000fca000383ffff */
.L_x_1216:
[----:B-1----:R-:W2:Y:S04]  /*a180*/  LDL.LU R4, [R1+0x4] ;  /* 0x0000040001047983 */ /* 0x002ea80000300800 */
        /* <DEDUP_REMOVED lines=124> */
.L_x_1212:
        /* <DEDUP_REMOVED lines=121> */
[C---:B------:R-:W-:Y:S02]  /*b0e0*/  ISETP.GE.AND P1, PT, R0.reuse, c[0x0][0x3c8], PT ;  /* 0x0000f20000007a0c */ /* 0x040fe40003f26270 */
[C---:B-1----:R-:W-:Y:S02]  /*b0f0*/  IADD3 R7, R0.reuse, 0x8, RZ ;  /* 0x0000000800077810 */ /* 0x042fe40007ffe0ff */
[C---:B------:R-:W-:Y:S02]  /*b100*/  IADD3 R6, R0.reuse, 0x10, RZ ;  /* 0x0000001000067810 */ /* 0x040fe40007ffe0ff */
[C---:B------:R-:W-:Y:S02]  /*b110*/  IADD3 R5, R0.reuse, 0x18, RZ ;  /* 0x0000001800057810 */ /* 0x040fe40007ffe0ff */
[----:B------:R-:W-:Y:S02]  /*b120*/  IADD3 R4, R0, 0x20, RZ ;  /* 0x0000002000047810 */ /* 0x000fe40007ffe0ff */
[----:B------:R-:W-:-:S02]  /*b130*/  ISETP.GE.AND P5, PT, R7, c[0x0][0x3c8], PT ;  /* 0x0000f20007007a0c */ /* 0x000fc40003fa6270 */
[----:B------:R-:W-:Y:S01]  /*b140*/  ISETP.GE.AND P4, PT, R6, c[0x0][0x3c8], PT ;  /* 0x0000f20006007a0c */ /* 0x000fe20003f86270 */
[----:B--23--:R-:W-:Y:S01]  /*b150*/  @!P1 IMAD.WIDE R8, R0, 0x4, R2 ;  /* 0x0000000400089825 */ /* 0x00cfe200078e0202 */
[----:B------:R-:W-:Y:S02]  /*b160*/  ISETP.GE.AND P3, PT, R5, c[0x0][0x3c8], PT ;  /* 0x0000f20005007a0c */ /* 0x000fe40003f66270 */
[----:B------:R-:W-:Y:S02]  /*b170*/  ISETP.GE.AND P2, PT, R4, c[0x0][0x3c8], PT ;  /* 0x0000f20004007a0c */ /* 0x000fe40003f46270 */
[C---:B------:R-:W-:Y:S01]  /*b180*/  IADD3 R13, R0.reuse, 0x28, RZ ;  /* 0x00000028000d7810 */ /* 0x040fe20007ffe0ff */
[----:B------:R1:W-:Y:S01]  /*b190*/  @!P1 ST.E.64 [R8.64], R104 ;  /* 0x0000006808009985 */ /* 0x0003e2000c101b0c */
[----:B------:R-:W-:Y:S02]  /*b1a0*/  IADD3 R12, R0, 0x30, RZ ;  /* 0x00000030000c7810 */ /* 0x000fe40007ffe0ff */
[----:B------:R-:W-:-:S02]  /*b1b0*/  ISETP.GE.AND P6, PT, R13, c[0x0][0x3c8], PT ;  /* 0x0000f2000d007a0c */ /* 0x000fc40003fc6270 */
[----:B------:R-:W-:Y:S02]  /*b1c0*/  @!P5 LEA.HI R7, R7, R7, RZ, 0x1 ;  /* 0x000000070707d211 */ /* 0x000fe400078f08ff */
[----:B------:R-:W-:-:S03]  /*b1d0*/  ISETP.GE.AND P1, PT, R12, c[0x0][0x3c8], PT ;  /* 0x0000f2000c007a0c */ /* 0x000fc60003f26270 */
[----:B------:R-:W-:-:S04]  /*b1e0*/  @!P2 LEA.HI R4, R4, R4, RZ, 0x1 ;  /* 0x000000040404a211 */ /* 0x000fc800078f08ff */
[----:B------:R-:W-:Y:S02]  /*b1f0*/  @!P2 LOP3.LUT R4, R4, 0xfffffffe, RZ, 0xc0, !PT ;  /* 0xfffffffe0404a812 */ /* 0x000fe400078ec0ff */
[----:B-1----:R-:W-:Y:S02]  /*b200*/  @!P4 LEA.HI R8, R6, R6, RZ, 0x1 ;  /* 0x000000060608c211 */ /* 0x002fe400078f08ff */
        /* <DEDUP_REMOVED lines=12> */
[----:B-1----:R-:W-:-:S02]  /*b2d0*/  IADD3 R10, R0, 0x48, RZ ;  /* 0x00000048000a7810 */ /* 0x002fc40007ffe0ff */
[C---:B------:R-:W-:Y:S02]  /*b2e0*/  IADD3 R11, R0.reuse, 0x50, RZ ;  /* 0x00000050000b7810 */ /* 0x040fe40007ffe0ff */
[C---:B--2---:R-:W-:Y:S02]  /*b2f0*/  IADD3 R8, R0.reuse, 0x38, RZ ;  /* 0x0000003800087810 */ /* 0x044fe40007ffe0ff */
[----:B------:R-:W-:Y:S02]  /*b300*/  IADD3 R9, R0, 0x40, RZ ;  /* 0x0000004000097810 */ /* 0x000fe40007ffe0ff */
[----:B---3--:R-:W-:Y:S02]  /*b310*/  @!P6 LEA.HI R6, R13, R13, RZ, 0x1 ;  /* 0x0000000d0d06e211 */ /* 0x008fe400078f08ff */
[----:B------:R-:W-:Y:S02]  /*b320*/  ISETP.GE.AND P5, PT, R8, c[0x0][0x3c8], PT ;  /* 0x0000f20008007a0c */ /* 0x000fe40003fa6270 */
[----:B----4-:R-:W-:-:S02]  /*b330*/  @!P1 LEA.HI R4, R12, R12, RZ, 0x1 ;  /* 0x0000000c0c049211 */ /* 0x010fc400078f08ff */
[----:B------:R-:W-:Y:S02]  /*b340*/  ISETP.GE.AND P4, PT, R9, c[0x0][0x3c8], PT ;  /* 0x0000f20009007a0c */ /* 0x000fe40003f86270 */
[----:B------:R-:W-:Y:S02]  /*b350*/  @!P6 LOP3.LUT R6, R6, 0xfffffffe, RZ, 0xc0, !PT ;  /* 0xfffffffe0606e812 */ /* 0x000fe400078ec0ff */
[----:B------:R-:W-:Y:S02]  /*b360*/  @!P1 LOP3.LUT R4, R4, 0xfffffffe, RZ, 0xc0, !PT ;  /* 0xfffffffe04049812 */ /* 0x000fe400078ec0ff */
[----:B------:R-:W-:Y:S01]  /*b370*/  ISETP.GE.AND P3, PT, R10, c[0x0][0x3c8], PT ;  /* 0x0000f2000a007a0c */ /* 0x000fe20003f66270 */
[--C-:B------:R-:W-:Y:S01]  /*b380*/  @!P6 IMAD.WIDE R6, R6, 0x4, R2.reuse ;  /* 0x000000040606e825 */ /* 0x100fe200078e0202 */
[----:B------:R-:W-:Y:S02]  /*b390*/  ISETP.GE.AND P2, PT, R11, c[0x0][0x3c8], PT ;  /* 0x0000f2000b007a0c */ /* 0x000fe40003f46270 */
[----:B------:R-:W-:Y:S01]  /*b3a0*/  IADD3 R12, R0, 0x58, RZ ;  /* 0x00000058000c7810 */ /* 0x000fe20007ffe0ff */
[----:B------:R-:W-:Y:S01]  /*b3b0*/  @!P1 IMAD.WIDE R4, R4, 0x4, R2 ;  /* 0x0000000404049825 */ /* 0x000fe200078e0202 */
[----:B------:R1:W-:Y:S01]  /*b3c0*/  @!P6 ST.E.64 [R6.64], R124 ;  /* 0x0000007c0600e985 */ /* 0x0003e2000c101b0c */
[----:B------:R-:W-:-:S03]  /*b3d0*/  IADD3 R13, R0, 0x60, RZ ;  /* 0x00000060000d7810 */ /* 0x000fc60007ffe0ff */
[----:B------:R2:W-:Y:S01]  /*b3e0*/  @!P1 ST.E.64 [R4.64], R128 ;  /* 0x0000008004009985 */ /* 0x0005e2000c101b0c */
[----:B------:R-:W-:Y:S02]  /*b3f0*/  ISETP.GE.AND P1, PT, R12, c[0x0][0x3c8], PT ;  /* 0x0000f2000c007a0c */ /* 0x000fe40003f26270 */
[----:B------:R-:W-:Y:S02]  /*b400*/  ISETP.GE.AND P6, PT, R13, c[0x0][0x3c8], PT ;  /* 0x0000f2000d007a0c */ /* 0x000fe40003fc6270 */
[----:B-1----:R-:W-:Y:S02]  /*b410*/  @!P4 LEA.HI R7, R9, R9, RZ, 0x1 ;  /* 0x000000090907c211 */ /* 0x002fe400078f08ff */
[----:B------:R-:W-:Y:S02]  /*b420*/  @!P3 LEA.HI R6, R10, R10, RZ, 0x1 ;  /* 0x0000000a0a06b211 */ /* 0x000fe400078f08ff */
[----:B--2---:R-:W-:Y:S02]  /*b430*/  @!P5 LEA.HI R4, R8, R8, RZ, 0x1 ;  /* 0x000000080804d211 */ /* 0x004fe400078f08ff */
[----:B------:R-:W-:-:S02]  /*b440*/  @!P4 LOP3.LUT R7, R7, 0xfffffffe, RZ, 0xc0, !PT ;  /* 0xfffffffe0707c812 */ /* 0x000fc400078ec0ff */
[----:B------:R-:W-:Y:S02]  /*b450*/  @!P5 LOP3.LUT R4, R4, 0xfffffffe, RZ, 0xc0, !PT ;  /* 0xfffffffe0404d812 */ /* 0x000fe400078ec0ff */
[----:B------:R-:W-:Y:S02]  /*b460*/  @!P2 LEA.HI R5, R11, R11, RZ, 0x1 ;  /* 0x0000000b0b05a211 */ /* 0x000fe400078f08ff */
[----:B------:R-:W-:Y:S01]  /*b470*/  @!P3 LOP3.LUT R10, R6, 0xfffffffe, RZ, 0xc0, !PT ;  /* 0xfffffffe060ab812 */ /* 0x000fe200078ec0ff */
[----:B------:R-:W-:Y:S01]  /*b480*/  @!P5 IMAD.WIDE R8, R4, 0x4, R2 ;  /* 0x000000040408d825 */ /* 0x000fe200078e0202 */
[----:B------:R-:W-:-:S03]  /*b490*/  @!P2 LOP3.LUT R11, R5, 0xfffffffe, RZ, 0xc0, !PT ;  /* 0xfffffffe050ba812 */ /* 0x000fc600078ec0ff */
        /* <DEDUP_REMOVED lines=9> */
[----:B--2---:R-:W-:Y:S02]  /*b530*/  IADD3 R7, R0, 0x68, RZ ;  /* 0x0000006800077810 */ /* 0x004fe40007ffe0ff */
[----:B------:R-:W-:Y:S02]  /*b540*/  @!P6 LEA.HI R6, R13, R13, RZ, 0x1 ;  /* 0x0000000d0d06e211 */ /* 0x000fe400078f08ff */
[----:B---3--:R-:W-:Y:S02]  /*b550*/  @!P1 LEA.HI R4, R12, R12, RZ, 0x1 ;  /* 0x0000000c0c049211 */ /* 0x008fe400078f08ff */
[----:B------:R-:W-:Y:S02]  /*b560*/  ISETP.GE.AND P5, PT, R7, c[0x0][0x3c8], PT ;  /* 0x0000f20007007a0c */ /* 0x000fe40003fa6270 */
[----:B------:R-:W-:-:S02]  /*b570*/  @!P1 LOP3.LUT R4, R4, 0xfffffffe, RZ, 0xc0, !PT ;  /* 0xfffffffe04049812 */ /* 0x000fc400078ec0ff */
[C---:B----4-:R-:W-:Y:S02]  /*b580*/  IADD3 R10, R0.reuse, 0x80, RZ ;  /* 0x00000080000a7810 */ /* 0x050fe40007ffe0ff */
[----:B------:R-:W-:Y:S01]  /*b590*/  IADD3 R12, R0, 0x88, RZ ;  /* 0x00000088000c7810 */ /* 0x000fe20007ffe0ff */
[----:B------:R-:W-:Y:S01]  /*b5a0*/  @!P1 IMAD.WIDE R4, R4, 0x4, R2 ;  /* 0x0000000404049825 */ /* 0x000fe200078e0202 */
[----:B------:R-:W-:Y:S02]  /*b5b0*/  ISETP.GE.AND P4, PT, R8, c[0x0][0x3c8], PT ;  /* 0x0000f20008007a0c */ /* 0x000fe40003f86270 */
[----:B------:R-:W-:Y:S02]  /*b5c0*/  ISETP.GE.AND P3, PT, R9, c[0x0][0x3c8], PT ;  /* 0x0000f20009007a0c */ /* 0x000fe40003f66270 */
[----:B------:R-:W-:Y:S01]  /*b5d0*/  @!P6 LOP3.LUT R6, R6, 0xfffffffe, RZ, 0xc0, !PT ;  /* 0xfffffffe0606e812 */ /* 0x000fe200078ec0ff */
[----:B------:R1:W-:Y:S01]  /*b5e0*/  @!P1 ST.E.64 [R4.64], R148 ;  /* 0x0000009404009985 */ /* 0x0003e2000c101b0c */
[----:B------:R-:W-:-:S02]  /*b5f0*/  ISETP.GE.AND P2, PT, R10, c[0x0][0x3c8], PT ;  /* 0x0000f2000a007a0c */ /* 0x000fc40003f46270 */
[----:B------:R-:W-:-:S13]  /*b600*/  ISETP.GE.AND P1, PT, R12, c[0x0][0x3c8], PT ;  /* 0x0000f2000c007a0c */ /* 0x000fda0003f26270 */
[----:B------:R-:W-:-:S04]  /*b610*/  @!P1 LEA.HI R12, R12, R12, RZ, 0x1 ;  /* 0x0000000c0c0c9211 */ /* 0x000fc800078f08ff */
[----:B------:R-:W-:Y:S01]  /*b620*/  @!P1 LOP3.LUT R12, R12, 0xfffffffe, RZ, 0xc0, !PT ;  /* 0xfffffffe0c0c9812 */ /* 0x000fe200078ec0ff */
[----:B-1----:R-:W-:Y:S01]  /*b630*/  @!P6 IMAD.WIDE R4, R6, 0x4, R2 ;  /* 0x000000040604e825 */ /* 0x002fe200078e0202 */
[----:B------:R-:W-:Y:S02]  /*b640*/  @!P5 LEA.HI R6, R7, R7, RZ, 0x1 ;  /* 0x000000070706d211 */ /* 0x000fe400078f08ff */
[----:B------:R-:W-:Y:S02]  /*b650*/  @!P2 LEA.HI R7, R10, R10, RZ, 0x1 ;  /* 0x0000000a0a07a211 */ /* 0x000fe400078f08ff */
[----:B------:R1:W-:Y:S01]  /*b660*/  @!P6 ST.E.64 [R4.64], R52 ;  /* 0x000000340400e985 */ /* 0x0003e2000c101b0c */
[----:B------:R-:W-:Y:S02]  /*b670*/  @!P5 LOP3.LUT R6, R6, 0xfffffffe, RZ, 0xc0, !PT ;  /* 0xfffffffe0606d812 */ /* 0x000fe400078ec0ff */
[----:B------:R-:W-:Y:S02]  /*b680*/  @!P2 LOP3.LUT R7, R7, 0xfffffffe, RZ, 0xc0, !PT ;  /* 0xfffffffe0707a812 */ /* 0x000fe400078ec0ff */
[----:B-1----:R-:W-:-:S02]  /*b690*/  @!P4 LEA.HI R5, R8, R8, RZ, 0x1 ;  /* 0x000000080805c211 */ /* 0x002fc400078f08ff */
[----:B------:R-:W-:Y:S02]  /*b6a0*/  @!P3 LEA.HI R4, R9, R9, RZ, 0x1 ;  /* 0x000000090904b211 */ /* 0x000fe400078f08ff */
[----:B------:R-:W-:Y:S02]  /*b6b0*/  @!P4 LOP3.LUT R8, R5, 0xfffffffe, RZ, 0xc0, !PT ;  /* 0xfffffffe0508c812 */ /* 0x000fe400078ec0ff */
[----:B------:R-:W-:Y:S01]  /*b6c0*/  @!P3 LOP3.LUT R10, R4, 0xfffffffe, RZ, 0xc0, !PT ;  /* 0xfffffffe040ab812 */ /* 0x000fe200078ec0ff */
[----:B------:R-:W-:-:S04]  /*b6d0*/  @!P5 IMAD.WIDE R4, R6, 0x4, R2 ;  /* 0x000000040604d825 */ /* 0x000fc800078e0202 */
[--C-:B------:R-:W-:Y:S01]  /*b6e0*/  @!P4 IMAD.WIDE R8, R8, 0x4, R2.reuse ;  /* 0x000000040808c825 */ /* 0x100fe200078e0202 */
[----:B------:R1:W-:Y:S03]  /*b6f0*/  @!P5 ST.E.64 [R4.64], R56 ;  /* 0x000000380400d985 */ /* 0x0003e6000c101b0c */
[--C-:B------:R-:W-:Y:S01]  /*b700*/  @!P3 IMAD.WIDE R10, R10, 0x4, R2.reuse ;  /* 0x000000040a0ab825 */ /* 0x100fe200078e0202 */
[----:B------:R2:W-:Y:S03]  /*b710*/  @!P4 ST.E.64 [R8.64], R60 ;  /* 0x0000003c0800c985 */ /* 0x0005e6000c101b0c */
[--C-:B------:R-:W-:Y:S01]  /*b720*/  @!P2 IMAD.WIDE R6, R7, 0x4, R2.reuse ;  /* 0x000000040706a825 */ /* 0x100fe200078e0202 */
[----:B------:R-:W-:Y:S04]  /*b730*/  @!P3 ST.E.64 [R10.64], R64 ;  /* 0x000000400a00b985 */ /* 0x000fe8000c101b0c */
[----:B------:R3:W-:Y:S01]  /*b740*/  @!P2 ST.E.64 [R6.64], R68 ;  /* 0x000000440600a985 */ /* 0x0007e2000c101b0c */
[----:B-1----:R-:W-:Y:S01]  /*b750*/  @!P1 IMAD.WIDE R4, R12, 0x4, R2 ;  /* 0x000000040c049825 */ /* 0x002fe200078e0202 */
[----:B--2---:R-:W-:-:S04]  /*b760*/  IADD3 R9, R0, 0x90, RZ ;  /* 0x0000009000097810 */ /* 0x004fc80007ffe0ff */
[----:B------:R1:W-:Y:S01]  /*b770*/  @!P1 ST.E.64 [R4.64], R72 ;  /* 0x0000004804009985 */ /* 0x0003e2000c101b0c */
[----:B------:R-:W-:Y:S02]  /*b780*/  IADD3 R8, R0, 0x98, RZ ;  /* 0x0000009800087810 */ /* 0x000fe40007ffe0ff */
[----:B------:R-:W-:Y:S02]  /*b790*/  ISETP.GE.AND P6, PT, R9, c[0x0][0x3c8], PT ;  /* 0x0000f20009007a0c */ /* 0x000fe40003fc6270 */
[----:B------:R-:W-:Y:S02]  /*b7a0*/  ISETP.GE.AND P5, PT, R8, c[0x0][0x3c8], PT ;  /* 0x0000f20008007a0c */ /* 0x000fe40003fa6270 */
[C---:B---3--:R-:W-:Y:S02]  /*b7b0*/  IADD3 R7, R0.reuse, 0xa0, RZ ;  /* 0x000000a000077810 */ /* 0x048fe40007ffe0ff */
[----:B------:R-:W-:Y:S02]  /*b7c0*/  IADD3 R6, R0, 0xa8, RZ ;  /* 0x000000a800067810 */ /* 0x000fe40007ffe0ff */
[----:B------:R-:W-:-:S02]  /*b7d0*/  ISETP.GE.AND P4, PT, R7, c[0x0][0x3c8], PT ;  /* 0x0000f20007007a0c */ /* 0x000fc40003f86270 */
[----:B------:R-:W-:-:S03]  /*b7e0*/  ISETP.GE.AND P3, PT, R6, c[0x0][0x3c8], PT ;  /* 0x0000f20006007a0c */ /* 0x000fc60003f66270 */
[----:B------:R-:W-:Y:S02]  /*b7f0*/  @!P6 LEA.HI R9, R9, R9, RZ, 0x1 ;  /* 0x000000090909e211 */ /* 0x000fe400078f08ff */
[----:B------:R-:W-:-:S04]  /*b800*/  @!P5 LEA.HI R10, R8, R8, RZ, 0x1 ;  /* 0x00000008080ad211 */ /* 0x000fc800078f08ff */
[----:B------:R-:W-:Y:S02]  /*b810*/  @!P5 LOP3.LUT R10, R10, 0xfffffffe, RZ, 0xc0, !PT ;  /* 0xfffffffe0a0ad812 */ /* 0x000fe400078ec0ff */
[----:B------:R-:W-:Y:S02]  /*b820*/  @!P4 LEA.HI R8, R7, R7, RZ, 0x1 ;  /* 0x000000070708c211 */ /* 0x000fe400078f08ff */
[----:B------:R-:W-:Y:S01]  /*b830*/  @!P3 LEA.HI R7, R6, R6, RZ, 0x1 ;  /* 0x000000060607b211 */ /* 0x000fe200078f08ff */
[----:B------:R-:W-:Y:S01]  /*b840*/  @!P5 IMAD.WIDE R10, R10, 0x4, R2 ;  /* 0x000000040a0ad825 */ /* 0x000fe200078e0202 */
[----:B------:R-:W-:Y:S02]  /*b850*/  @!P4 LOP3.LUT R8, R8, 0xfffffffe, RZ, 0xc0, !PT ;  /* 0xfffffffe0808c812 */ /* 0x000fe400078ec0ff */
[C---:B-1----:R-:W-:Y:S02]  /*b860*/  IADD3 R5, R0.reuse, 0xb0, RZ ;  /* 0x000000b000057810 */ /* 0x042fe40007ffe0ff */
[----:B------:R-:W-:-:S02]  /*b870*/  IADD3 R4, R0, 0xb8, RZ ;  /* 0x000000b800047810 */ /* 0x000fc40007ffe0ff */
[----:B------:R-:W-:Y:S02]  /*b880*/  ISETP.GE.AND P2, PT, R5, c[0x0][0x3c8], PT ;  /* 0x0000f20005007a0c */ /* 0x000fe40003f46270 */
[----:B------:R-:W-:Y:S02]  /*b890*/  ISETP.GE.AND P1, PT, R4, c[0x0][0x3c8], PT ;  /* 0x0000f20004007a0c */ /* 0x000fe40003f26270 */
[----:B------:R-:W-:-:S09]  /*b8a0*/  @!P3 LOP3.LUT R7, R7, 0xfffffffe, RZ, 0xc0, !PT ;  /* 0xfffffffe0707b812 */ /* 0x000fd200078ec0ff */
[----:B------:R-:W-:Y:S02]  /*b8b0*/  @!P2 LEA.HI R6, R5, R5, RZ, 0x1 ;  /* 0x000000050506a211 */ /* 0x000fe400078f08ff */
[----:B------:R-:W-:Y:S01]  /*b8c0*/  @!P6 LOP3.LUT R5, R9, 0xfffffffe, RZ, 0xc0, !PT ;  /* 0xfffffffe0905e812 */ /* 0x000fe200078ec0ff */
[--C-:B------:R-:W-:Y:S01]  /*b8d0*/  @!P4 IMAD.WIDE R8, R8, 0x4, R2.reuse ;  /* 0x000000040808c825 */ /* 0x100fe200078e0202 */
        /* <DEDUP_REMOVED lines=10> */
[----:B------:R1:W-:Y:S04]  /*b980*/  @!P3 ST.E.64 [R6.64], R88 ;  /* 0x000000580600b985 */ /* 0x0003e8000c101b0c */
[----:B------:R1:W-:Y:S04]  /*b990*/  @!P2 ST.E.64 [R4.64], R92 ;  /* 0x0000005c0400a985 */ /* 0x0003e8000c101b0c */
[----:B------:R1:W-:Y:S02]  /*b9a0*/  @!P1 ST.E.64 [R2.64], R96 ;  /* 0x0000006002009985 */ /* 0x0003e4000c101b0c */
.L_x_1220:
[----:B------:R-:W-:Y:S05]  /*b9b0*/  BSYNC B0 ;  /* 0x0000000000007941 */ /* 0x000fea0003800000 */
.L_x_1219:
[----:B-1-3--:R1:W3:Y:S04]  /*b9c0*/  SHFL.IDX PT, R3, R19, 0x1, 0x1c1f ;  /* 0x003c1f0013037f89 */ /* 0x00a2e800000e0000 */
[----:B--2---:R1:W2:Y:S01]  /*b9d0*/  SHFL.IDX PT, R2, R20, 0x1, 0x1c1f ;  /* 0x003c1f0014027f89 */ /* 0x0042a200000e0000 */
[----:B------:R-:W-:Y:S05]  /*b9e0*/  @P0 EXIT ;  /* 0x000000000000094d */ /* 0x000fea0003800000 */
[C---:B------:R-:W-:Y:S02]  /*b9f0*/  IADD3 R4, R0.reuse, 0x8, RZ ;  /* 0x0000000800047810 */ /* 0x040fe40007ffe0ff */
[----:B------:R-:W-:-:S02]  /*ba00*/  ISETP.GE.AND P1, PT, R0, c[0x0][0x3c8], PT ;  /* 0x0000f20000007a0c */ /* 0x000fc40003f26270 */
[----:B------:R-:W-:Y:S02]  /*ba10*/  ISETP.GE.AND P0, PT, R4, c[0x0][0x3c8], PT ;  /* 0x0000f20004007a0c */ /* 0x000fe40003f06270 */
[C---:B------:R-:W-:Y:S02]  /*ba20*/  IADD3 R8, R0.reuse, 0x10, RZ ;  /* 0x0000001000087810 */ /* 0x040fe40007ffe0ff */
[----:B------:R-:W-:Y:S02]  /*ba30*/  IADD3 R9, R0, 0x18, RZ ;  /* 0x0000001800097810 */ /* 0x000fe40007ffe0ff */
[----:B------:R-:W-:Y:S02]  /*ba40*/  ISETP.GE.AND P6, PT, R8, c[0x0][0x3c8], PT ;  /* 0x0000f20008007a0c */ /* 0x000fe40003fc6270 */
[----:B------:R-:W-:Y:S02]  /*ba50*/  ISETP.GE.AND P5, PT, R9, c[0x0][0x3c8], PT ;  /* 0x0000f20009007a0c */ /* 0x000fe40003fa6270 */
[C---:B------:R-:W-:Y:S01]  /*ba60*/  IADD3 R10, R0.reuse, 0x20, RZ ;  /* 0x00000020000a7810 */ /* 0x040fe20007ffe0ff */
[C---:B--23--:R-:W-:Y:S01]  /*ba70*/  @!P1 IMAD.WIDE R6, R0.reuse, 0x4, R2 ;  /* 0x0000000400069825 */ /* 0x04cfe200078e0202 */
[----:B------:R-:W-:-:S02]  /*ba80*/  IADD3 R11, R0, 0x28, RZ ;  /* 0x00000028000b7810 */ /* 0x000fc40007ffe0ff */
[----:B------:R-:W-:Y:S02]  /*ba90*/  @!P0 LEA.HI R4, R4, R4, RZ, 0x1 ;  /* 0x0000000404048211 */ /* 0x000fe400078f08ff */
[----:B------:R-:W-:Y:S01]  /*baa0*/  @!P1 ST.E.64 [R6.64], R106 ;  /* 0x0000006a06009985 */ /* 0x000fe2000c101b0c */
[----:B------:R-:W-:Y:S02]  /*bab0*/  IADD3 R12, R0, 0x30, RZ ;  /* 0x00000030000c7810 */ /* 0x000fe40007ffe0ff */
[----:B------:R-:W-:Y:S02]  /*bac0*/  @!P0 LOP3.LUT R4, R4, 0xfffffffe, RZ, 0xc0, !PT ;  /* 0xfffffffe04048812 */ /* 0x000fe400078ec0ff */
[C---:B------:R-:W-:Y:S02]  /*bad0*/  IADD3 R13, R0.reuse, 0x38, RZ ;  /* 0x00000038000d7810 */ /* 0x040fe40007ffe0ff */
[----:B------:R-:W-:Y:S01]  /*bae0*/  IADD3 R14, R0, 0x40, RZ ;  /* 0x00000040000e7810 */ /* 0x000fe20007ffe0ff */
[----:B------:R-:W-:Y:S01]  /*baf0*/  @!P0 IMAD.WIDE R4, R4, 0x4, R2 ;  /* 0x0000000404048825 */ /* 0x000fe200078e0202 */
[----:B------:R-:W-:-:S02]  /*bb00*/  ISETP.GE.AND P4, PT, R10, c[0x0][0x3c8], PT ;  /* 0x0000f2000a007a0c */ /* 0x000fc40003f86270 */
[----:B------:R-:W-:Y:S02]  /*bb10*/  ISETP.GE.AND P3, PT, R11, c[0x0][0x3c8], PT ;  /* 0x0000f2000b007a0c */ /* 0x000fe40003f66270 */
[----:B------:R2:W-:Y:S01]  /*bb20*/  @!P0 ST.E.64 [R4.64], R110 ;  /* 0x0000006e04008985 */ /* 0x0005e2000c101b0c */
[----:B------:R-:W-:Y:S02]  /*bb30*/  ISETP.GE.AND P2, PT, R12, c[0x0][0x3c8], PT ;  /* 0x0000f2000c007a0c */ /* 0x000fe40003f46270 */
[----:B------:R-:W-:Y:S02]  /*bb40*/  ISETP.GE.AND P1, PT, R13, c[0x0][0x3c8], PT ;  /* 0x0000f2000d007a0c */ /* 0x000fe40003f26270 */
[----:B------:R-:W-:Y:S02]  /*bb50*/  ISETP.GE.AND P0, PT, R14, c[0x0][0x3c8], PT ;  /* 0x0000f2000e007a0c */ /* 0x000fe40003f06270 */
[C---:B------:R-:W-:Y:S02]  /*bb60*/  IADD3 R15, R0.reuse, 0x48, RZ ;  /* 0x00000048000f7810 */ /* 0x040fe40007ffe0ff */
[----:B------:R-:W-:-:S02]  /*bb70*/  IADD3 R16, R0, 0x50, RZ ;  /* 0x0000005000107810 */ /* 0x000fc40007ffe0ff */
[----:B--2---:R-:W-:Y:S02]  /*bb80*/  @!P6 LEA.HI R4, R8, R8, RZ, 0x1 ;  /* 0x000000080804e211 */ /* 0x004fe400078f08ff */
[----:B------:R-:W-:Y:S02]  /*bb90*/  @!P5 LEA.HI R5, R9, R9, RZ, 0x1 ;  /* 0x000000090905d211 */ /* 0x000fe400078f08ff */
[----:B------:R-:W-:Y:S02]  /*bba0*/  @!P6 LOP3.LUT R4, R4, 0xfffffffe, RZ, 0xc0, !PT ;  /* 0xfffffffe0404e812 */ /* 0x000fe400078ec0ff */
[----:B------:R-:W-:Y:S02]  /*bbb0*/  @!P5 LOP3.LUT R5, R5, 0xfffffffe, RZ, 0xc0, !PT ;  /* 0xfffffffe0505d812 */ /* 0x000fe400078ec0ff */
[----:B------:R-:W-:Y:S01]  /*bbc0*/  @!P3 LEA.HI R8, R11, R11, RZ, 0x1 ;  /* 0x0000000b0b08b211 */ /* 0x000fe200078f08ff */
[----:B------:R-:W-:-:S03]  /*bbd0*/  @!P6 IMAD.WIDE R6, R4, 0x4, R2 ;  /* 0x000000040406e825 */ /* 0x000fc600078e0202 */
[----:B------:R-:W-:Y:S01]  /*bbe0*/  @!P3 LOP3.LUT R8, R8, 0xfffffffe, RZ, 0xc0, !PT ;  /* 0xfffffffe0808b812 */ /* 0x000fe200078ec0ff */
[----:B------:R-:W-:Y:S01]  /*bbf0*/  @!P5 IMAD.WIDE R4, R5, 0x4, R2 ;  /* 0x000000040504d825 */ /* 0x000fe200078e0202 */
[----:B------:R2:W-:Y:S01]  /*bc00*/  @!P6 ST.E.64 [R6.64], R114 ;  /* 0x000000720600e985 */ /* 0x0005e2000c101b0c */
[----:B------:R-:W-:-:S03]  /*bc10*/  ISETP.GE.AND P6, PT, R15, c[0x0][0x3c8], PT ;  /* 0x0000f2000f007a0c */ /* 0x000fc60003fc6270 */
[----:B------:R3:W-:Y:S01]  /*bc20*/  @!P5 ST.E.64 [R4.64], R118 ;  /* 0x000000760400d985 */ /* 0x0007e2000c101b0c */
[----:B------:R-:W-:Y:S02]  /*bc30*/  ISETP.GE.AND P5, PT, R16, c[0x0][0x3c8], PT ;  /* 0x0000f20010007a0c */ /* 0x000fe40003fa6270 */
[----:B--2---:R-:W-:Y:S02]  /*bc40*/  @!P2 LEA.HI R7, R12, R12, RZ, 0x1 ;  /* 0x0000000c0c07a211 */ /* 0x004fe400078f08ff */
[----:B------:R-:W-:Y:S02]  /*bc50*/  @!P1 LEA.HI R6, R13, R13, RZ, 0x1 ;  /* 0x0000000d0d069211 */ /* 0x000fe400078f08ff */
[----:B---3--:R-:W-:Y:S01]  /*bc60*/  @!P4 LEA.HI R4, R10, R10, RZ, 0x1 ;  /* 0x0000000a0a04c211 */ /* 0x008fe200078f08ff */
[----:B------:R-:W-:Y:S01]  /*bc70*/  @!P3 IMAD.WIDE R10, R8, 0x4, R2 ;  /* 0x00000004080ab825 */ /* 0x000fe200078e0202 */
[----:B------:R-:W-:Y:S02]  /*bc80*/  @!P0 LEA.HI R5, R14, R14, RZ, 0x1 ;  /* 0x0000000e0e058211 */ /* 0x000fe400078f08ff */
[----:B------:R-:W-:-:S02]  /*bc90*/  @!P4 LOP3.LUT R4, R4, 0xfffffffe, RZ, 0xc0, !PT ;  /* 0xfffffffe0404c812 */ /* 0x000fc400078ec0ff */
[----:B------:R-:W-:Y:S02]  /*bca0*/  @!P2 LOP3.LUT R7, R7, 0xfffffffe, RZ, 0xc0, !PT ;  /* 0xfffffffe0707a812 */ /* 0x000fe400078ec0ff */
[----:B------:R-:W-:Y:S01]  /*bcb0*/  @!P1 LOP3.LUT R6, R6, 0xfffffffe, RZ, 0xc0, !PT ;  /* 0xfffffffe06069812 */ /* 0x000fe200078ec0ff */
[--C-:B------:R-:W-:Y:S01]  /*bcc0*/  @!P4 IMAD.WIDE R12, R4, 0x4, R2.reuse ;  /* 0x00000004040cc825 */ /* 0x100fe200078e0202 */
[----:B------:R-:W-:Y:S02]  /*bcd0*/  @!P0 LOP3.LUT R5, R5, 0xfffffffe, RZ, 0xc0, !PT ;  /* 0xfffffffe05058812 */ /* 0x000fe400078ec0ff */
[----:B------:R-:W-:Y:S01]  /*bce0*/  IADD3 R14, R0, 0x80, RZ ;  /* 0x00000080000e7810 */ /* 0x000fe20007ffe0ff */
[--C-:B------:R-:W-:Y:S01]  /*bcf0*/  @!P2 IMAD.WIDE R8, R7, 0x4, R2.reuse ;  /* 0x000000040708a825 */ /* 0x100fe200078e0202 */
[----:B------:R2:W-:Y:S03]  /*bd00*/  @!P4 ST.E.64 [R12.64], R122 ;  /* 0x0000007a0c00c985 */ /* 0x0005e6000c101b0c */
[--C-:B------:R-:W-:Y:S01]  /*bd10*/  @!P1 IMAD.WIDE R6, R6, 0x4, R2.reuse ;  /* 0x0000000406069825 */ /* 0x100fe200078e0202 */
[----:B------:R3:W-:Y:S03]  /*bd20*/  @!P3 ST.E.64 [R10.64], R126 ;  /* 0x0000007e0a00b985 */ /* 0x0007e6000c101b0c */
[----:B------:R-:W-:Y:S01]  /*bd30*/  @!P0 IMAD.WIDE R4, R5, 0x4, R2 ;  /* 0x0000000405048825 */ /* 0x000fe200078e0202 */
[----:B------:R4:W-:Y:S04]  /*bd40*/  @!P2 ST.E.64 [R8.64], R130 ;  /* 0x000000820800a985 */ /* 0x0009e8000c101b0c */
[----:B------:R-:W-:Y:S04]  /*bd50*/  @!P1 ST.E.64 [R6.64], R134 ;  /* 0x0000008606009985 */ /* 0x000fe8000c101b0c */
[----:B------:R5:W-:Y:S01]  /*bd60*/  @!P0 ST.E.64 [R4.64], R138 ;  /* 0x0000008a04008985 */ /* 0x000be2000c101b0c */
[----:B--2---:R-:W-:-:S02]  /*bd70*/  IADD3 R12, R0, 0x78, RZ ;  /* 0x00000078000c7810 */ /* 0x004fc40007ffe0ff */
[C---:B---3--:R-:W-:Y:S02]  /*bd80*/  IADD3 R10, R0.reuse, 0x68, RZ ;  /* 0x00000068000a7810 */ /* 0x048fe40007ffe0ff */
[C---:B------:R-:W-:Y:S02]  /*bd90*/  IADD3 R11, R0.reuse, 0x70, RZ ;  /* 0x00000070000b7810 */ /* 0x040fe40007ffe0ff */
[C---:B----4-:R-:W-:Y:S02]  /*bda0*/  IADD3 R8, R0.reuse, 0x58, RZ ;  /* 0x0000005800087810 */ /* 0x050fe40007ffe0ff */
[----:B------:R-:W-:Y:S02]  /*bdb0*/  IADD3 R9, R0, 0x60, RZ ;  /* 0x0000006000097810 */ /* 0x000fe40007ffe0ff */
[----:B------:R-:W-:Y:S02]  /*bdc0*/  ISETP.GE.AND P4, PT, R8, c[0x0][0x3c8], PT ;  /* 0x0000f20008007a0c */ /* 0x000fe40003f86270 */
[----:B------:R-:W-:-:S02]  /*bdd0*/  ISETP.GE.AND P3, PT, R9, c[0x0][0x3c8], PT ;  /* 0x0000f20009007a0c */ /* 0x000fc40003f66270 */
[----:B-----5:R-:W-:Y:S02]  /*bde0*/  @!P6 LEA.HI R4, R15, R15, RZ, 0x1 ;  /* 0x0000000f0f04e211 */ /* 0x020fe400078f08ff */
[----:B------:R-:W-:Y:S02]  /*bdf0*/  @!P5 LEA.HI R5, R16, R16, RZ, 0x1 ;  /* 0x000000101005d211 */ /* 0x000fe400078f08ff */
[----:B------:R-:W-:Y:S02]  /*be00*/  @!P6 LOP3.LUT R4, R4, 0xfffffffe, RZ, 0xc0, !PT ;  /* 0xfffffffe0404e812 */ /* 0x000fe400078ec0ff */
[----:B------:R-:W-:Y:S02]  /*be10*/  @!P5 LOP3.LUT R5, R5, 0xfffffffe, RZ, 0xc0, !PT ;  /* 0xfffffffe0505d812 */ /* 0x000fe400078ec0ff */
[----:B------:R-:W-:Y:S01]  /*be20*/  ISETP.GE.AND P2, PT, R10, c[0x0][0x3c8], PT ;  /* 0x0000f2000a007a0c */ /* 0x000fe20003f46270 */
[----:B------:R-:W-:Y:S01]  /*be30*/  @!P6 IMAD.WIDE R6, R4, 0x4, R2 ;  /* 0x000000040406e825 */ /* 0x000fe200078e0202 */
[----:B------:R-:W-:-:S02]  /*be40*/  ISETP.GE.AND P1, PT, R11, c[0x0][0x3c8], PT ;  /* 0x0000f2000b007a0c */ /* 0x000fc40003f26270 */
[----:B------:R-:W-:Y:S01]  /*be50*/  ISETP.GE.AND P0, PT, R12, c[0x0][0x3c8], PT ;  /* 0x0000f2000c007a0c */ /* 0x000fe20003f06270 */
[----:B------:R-:W-:Y:S01]  /*be60*/  @!P5 IMAD.WIDE R4, R5, 0x4, R2 ;  /* 0x000000040504d825 */ /* 0x000fe200078e0202 */
[----:B------:R2:W-:Y:S01]  /*be70*/  @!P6 ST.E.64 [R6.64], R142 ;  /* 0x0000008e0600e985 */ /* 0x0005e2000c101b0c */
[----:B------:R-:W-:Y:S02]  /*be80*/  IADD3 R15, R0, 0x88, RZ ;  /* 0x00000088000f7810 */ /* 0x000fe40007ffe0ff */
[----:B------:R-:W-:Y:S01]  /*be90*/  ISETP.GE.AND P6, PT, R14, c[0x0][0x3c8], PT ;  /* 0x0000f2000e007a0c */ /* 0x000fe20003fc6270 */
[----:B------:R3:W-:Y:S01]  /*bea0*/  @!P5 ST.E.64 [R4.64], R146 ;  /* 0x000000920400d985 */ /* 0x0007e2000c101b0c */
[----:B------:R-:W-:Y:S02]  /*beb0*/  ISETP.GE.AND P5, PT, R15, c[0x0][0x3c8], PT ;  /* 0x0000f2000f007a0c */ /* 0x000fe40003fa6270 */
[----:B--2---:R-:W-:Y:S02]  /*bec0*/  @!P2 LEA.HI R7, R10, R10, RZ, 0x1 ;  /* 0x0000000a0a07a211 */ /* 0x004fe400078f08ff */
[----:B------:R-:W-:-:S02]  /*bed0*/  @!P1 LEA.HI R6, R11, R11, RZ, 0x1 ;  /* 0x0000000b0b069211 */ /* 0x000fc400078f08ff */
[----:B---3--:R-:W-:Y:S02]  /*bee0*/  @!P4 LEA.HI R4, R8, R8, RZ, 0x1 ;  /* 0x000000080804c211 */ /* 0x008fe400078f08ff */
[----:B------:R-:W-:Y:S02]  /*bef0*/  @!P3 LEA.HI R8, R9, R9, RZ, 0x1 ;  /* 0x000000090908b211 */ /* 0x000fe400078f08ff */
[----:B------:R-:W-:Y:S02]  /*bf00*/  @!P0 LEA.HI R5, R12, R12, RZ, 0x1 ;  /* 0x0000000c0c058211 */ /* 0x000fe400078f08ff */
[----:B------:R-:W-:Y:S02]  /*bf10*/  @!P4 LOP3.LUT R4, R4, 0xfffffffe, RZ, 0xc0, !PT ;  /* 0xfffffffe0404c812 */ /* 0x000fe400078ec0ff */
[----:B------:R-:W-:Y:S02]  /*bf20*/  @!P3 LOP3.LUT R8, R8, 0xfffffffe, RZ, 0xc0, !PT ;  /* 0xfffffffe0808b812 */ /* 0x000fe400078ec0ff */
[----:B------:R-:W-:Y:S01]  /*bf30*/  @!P2 LOP3.LUT R7, R7, 0xfffffffe, RZ, 0xc0, !PT ;  /* 0xfffffffe0707a812 */ /* 0x000fe200078ec0ff */
[----:B------:R-:W-:Y:S01]  /*bf40*/  @!P4 IMAD.WIDE R12, R4, 0x4, R2 ;  /* 0x00000004040cc825 */ /* 0x000fe200078e0202 */
[----:B------:R-:W-:-:S02]  /*bf50*/  @!P1 LOP3.LUT R6, R6, 0xfffffffe, RZ, 0xc0, !PT ;  /* 0xfffffffe06069812 */ /* 0x000fc400078ec0ff */
[----:B------:R-:W-:Y:S01]  /*bf60*/  @!P0 LOP3.LUT R5, R5, 0xfffffffe, RZ, 0xc0, !PT ;  /* 0xfffffffe05058812 */ /* 0x000fe200078ec0ff */
[--C-:B------:R-:W-:Y:S01]  /*bf70*/  @!P3 IMAD.WIDE R10, R8, 0x4, R2.reuse ;  /* 0x00000004080ab825 */ /* 0x100fe200078e0202 */
[----:B------:R2:W-:Y:S03]  /*bf80*/  @!P4 ST.E.64 [R12.64], R150 ;  /* 0x000000960c00c985 */ /* 0x0005e6000c101b0c */
[--C-:B------:R-:W-:Y:S01]  /*bf90*/  @!P2 IMAD.WIDE R8, R7, 0x4, R2.reuse ;  /* 0x000000040708a825 */ /* 0x100fe200078e0202 */
[----:B------:R3:W-:Y:S03]  /*bfa0*/  @!P3 ST.E.64 [R10.64], R54 ;  /* 0x000000360a00b985 */ /* 0x0007e6000c101b0c */
[--C-:B------:R-:W-:Y:S01]  /*bfb0*/  @!P1 IMAD.WIDE R6, R6, 0x4, R2.reuse ;  /* 0x0000000406069825 */ /* 0x100fe200078e0202 */
[----:B------:R4:W-:Y:S03]  /*bfc0*/  @!P2 ST.E.64 [R8.64], R58 ;  /* 0x0000003a0800a985 */ /* 0x0009e6000c101b0c */
[----:B------:R-:W-:Y:S01]  /*bfd0*/  @!P0 IMAD.WIDE R4, R5, 0x4, R2 ;  /* 0x0000000405048825 */ /* 0x000fe200078e0202 */
        /* <DEDUP_REMOVED lines=12> */
[----:B------:R-:W-:Y:S02]  /*c0a0*/  ISETP.GE.AND P2, PT, R10, c[0x0][0x3c8], PT ;  /* 0x0000f2000a007a0c */ /* 0x000fe40003f46270 */
[----:B------:R-:W-:Y:S01]  /*c0b0*/  @!P5 LOP3.LUT R5, R5, 0xfffffffe, RZ, 0xc0, !PT ;  /* 0xfffffffe0505d812 */ /* 0x000fe200078ec0ff */
[----:B------:R-:W-:Y:S01]  /*c0c0*/  @!P6 IMAD.WIDE R6, R4, 0x4, R2 ;  /* 0x000000040406e825 */ /* 0x000fe200078e0202 */
[----:B------:R-:W-:-:S02]  /*c0d0*/  ISETP.GE.AND P1, PT, R11, c[0x0][0x3c8], PT ;  /* 0x0000f2000b007a0c */ /* 0x000fc40003f26270 */
[----:B------:R-:W-:Y:S01]  /*c0e0*/  ISETP.GE.AND P0, PT, R12, c[0x0][0x3c8], PT ;  /* 0x0000f2000c007a0c */ /* 0x000fe20003f06270 */
[----:B------:R-:W-:Y:S01]  /*c0f0*/  @!P5 IMAD.WIDE R4, R5, 0x4, R2 ;  /* 0x000000040504d825 */ /* 0x000fe200078e0202 */
[----:B------:R2:W-:Y:S01]  /*c100*/  @!P6 ST.E.64 [R6.64], R70 ;  /* 0x000000460600e985 */ /* 0x0005e2000c101b0c */
[----:B------:R-:W-:-:S03]  /*c110*/  IADD3 R0, R0, 0xb8, RZ ;  /* 0x000000b800007810 */ /* 0x000fc60007ffe0ff */
[----:B------:R3:W-:Y:S01]  /*c120*/  @!P5 ST.E.64 [R4.64], R74 ;  /* 0x0000004a0400d985 */ /* 0x0007e2000c101b0c */
[----:B--2---:R-:W-:-:S04]  /*c130*/  @!P2 LEA.HI R7, R10, R10, RZ, 0x1 ;  /* 0x0000000a0a07a211 */ /* 0x004fc800078f08ff */
[----:B------:R-:W-:Y:S02]  /*c140*/  @!P1 LEA.HI R6, R11, R11, RZ, 0x1 ;  /* 0x0000000b0b069211 */ /* 0x000fe400078f08ff */
[----:B---3--:R-:W-:Y:S02]  /*c150*/  @!P4 LEA.HI R4, R8, R8, RZ, 0x1 ;  /* 0x000000080804c211 */ /* 0x008fe400078f08ff */
[----:B------:R-:W-:Y:S02]  /*c160*/  @!P3 LEA.HI R8, R9, R9, RZ, 0x1 ;  /* 0x000000090908b211 */ /* 0x000fe400078f08ff */
[----:B------:R-:W-:Y:S02]  /*c170*/  @!P0 LEA.HI R5, R12, R12, RZ, 0x1 ;  /* 0x0000000c0c058211 */ /* 0x000fe400078f08ff */
[----:B------:R-:W-:Y:S02]  /*c180*/  @!P4 LOP3.LUT R4, R4, 0xfffffffe, RZ, 0xc0, !PT ;  /* 0xfffffffe0404c812 */ /* 0x000fe400078ec0ff */
[----:B------:R-:W-:-:S02]  /*c190*/  @!P3 LOP3.LUT R8, R8, 0xfffffffe, RZ, 0xc0, !PT ;  /* 0xfffffffe0808b812 */ /* 0x000fc400078ec0ff */
[----:B------:R-:W-:Y:S01]  /*c1a0*/  @!P2 LOP3.LUT R7, R7, 0xfffffffe, RZ, 0xc0, !PT ;  /* 0xfffffffe0707a812 */ /* 0x000fe200078ec0ff */
[--C-:B------:R-:W-:Y:S01]  /*c1b0*/  @!P4 IMAD.WIDE R12, R4, 0x4, R2.reuse ;  /* 0x00000004040cc825 */ /* 0x100fe200078e0202 */
[----:B------:R-:W-:Y:S02]  /*c1c0*/  @!P1 LOP3.LUT R6, R6, 0xfffffffe, RZ, 0xc0, !PT ;  /* 0xfffffffe06069812 */ /* 0x000fe400078ec0ff */
        /* <DEDUP_REMOVED lines=17> */
.L_x_1218:
        /* <DEDUP_REMOVED lines=50> */
.L_x_1221:
        /* <DEDUP_REMOVED lines=16> */
.L_x_2487:


//--------------------- .text._ZN7cutlass13device_kernelIN5flash19enable_sm80_to_sm89INS1_16FlashAttnFwdSm80INS1_25CollectiveMainloopFwdSm80ILi8ELi2ELb0EN4cute5tupleIJNS5_1CILi128EEENS7_ILi64EEENS7_ILi192EEEEEELi192ENS_6half_tEfNS_4arch4Sm80ELb0ELb0ELb1ELb1ELb0ELb0ELb1ELb1EEENS1_21CollectiveEpilogueFwdINS6_IJS8_SA_S9_EEENS6_IJNS7_ILi1EEESI_SI_EEESC_SE_Li256ELb1ELb1ELb1ELb0EEENS1_36VarlenDynamicPersistentTileSchedulerILi128ELi64ELi256ELi256ELb1ELb1ELb0ELb0ELb1ELb1EEEEEEEEEvNT_6ParamsE --------------------------
	.section	.text._ZN7cutlass13device_kernelIN5flash19enable_sm80_to_sm89INS1_16FlashAttnFwdSm80INS1_25CollectiveMainloopFwdSm80ILi8ELi2ELb0EN4cute5tupleIJNS5_1CILi128EEENS7_ILi64EEENS7_ILi192EEEEEELi192ENS_6half_tEfNS_4arch4Sm80ELb0ELb0ELb1ELb1ELb0ELb0ELb1ELb1EEENS1_21CollectiveEpilogueFwdINS6_IJS8_SA_S9_EEENS6_IJNS7_ILi1EEESI_SI_EEESC_SE_Li256ELb1ELb1ELb1ELb0EEENS1_36VarlenDynamicPersistentTileSchedulerILi128ELi64ELi256ELi256ELb1ELb1ELb0ELb0ELb1ELb1EEEEEEEEEvNT_6ParamsE,"ax",@progbits
	.sectioninfo	@"SHI_REGISTERS=255"
	.align	128
.text._ZN7cutlass13device_kernelIN5flash19enable_sm80_to_sm89INS1_16FlashAttnFwdSm80INS1_25CollectiveMainloopFwdSm80ILi8ELi2ELb0EN4cute5tupleIJNS5_1CILi128EEENS7_ILi64EEENS7_ILi192EEEEEELi192ENS_6half_tEfNS_4arch4Sm80ELb0ELb0ELb1ELb1ELb0ELb0ELb1ELb1EEENS1_21CollectiveEpilogueFwdINS6_IJS8_SA_S9_EEENS6_IJNS7_ILi1EEESI_SI_EEESC_SE_Li256ELb1ELb1ELb1ELb0EEENS1_36VarlenDynamicPersistentTileSchedulerILi128ELi64ELi256ELi256ELb1ELb1ELb0ELb0ELb1ELb1EEEEEEEEEvNT_6ParamsE:
        .type           _ZN7cutlass13device_kernelIN5flash19enable_sm80_to_sm89INS1_16FlashAttnFwdSm80INS1_25CollectiveMainloopFwdSm80ILi8ELi2ELb0EN4cute5tupleIJNS5_1CILi128EEENS7_ILi64EEENS7_ILi192EEEEEELi192ENS_6half_tEfNS_4arch4Sm80ELb0ELb0ELb1ELb1ELb0ELb0ELb1ELb1EEENS1_21CollectiveEpilogueFwdINS6_IJS8_SA_S9_EEENS6_IJNS7_ILi1EEESI_SI_EEESC_SE_Li256ELb1ELb1ELb1ELb0EEENS1_36VarlenDynamicPersistentTileSchedulerILi128ELi64ELi256ELi256ELb1ELb1ELb0ELb0ELb1ELb1EEEEEEEEEvNT_6ParamsE,@function
        .size           _ZN7cutlass13device_kernelIN5flash19enable_sm80_to_sm89INS1_16FlashAttnFwdSm80INS1_25CollectiveMainloopFwdSm80ILi8ELi2ELb0EN4cute5tupleIJNS5_1CILi128EEENS7_ILi64EEENS7_ILi192EEEEEELi192ENS_6half_tEfNS_4arch4Sm80ELb0ELb0ELb1ELb1ELb0ELb0ELb1ELb1EEENS1_21CollectiveEpilogueFwdINS6_IJS8_SA_S9_EEENS6_IJNS7_ILi1EEESI_SI_EEESC_SE_Li256ELb1ELb1ELb1ELb0EEENS1_36VarlenDynamicPersistentTileSchedulerILi128ELi64ELi256ELi256ELb1ELb1ELb0ELb0ELb1ELb1EEEEEEEEEvNT_6ParamsE,(.L_x_2488 - _ZN7cutlass13device_kernelIN5flash19enable_sm80_to_sm89INS1_16FlashAttnFwdSm80INS1_25CollectiveMainloopFwdSm80ILi8ELi2ELb0EN4cute5tupleIJNS5_1CILi128EEENS7_ILi64EEENS7_ILi192EEEEEELi192ENS_6half_tEfNS_4arch4Sm80ELb0ELb0ELb1ELb1ELb0ELb0ELb1ELb1EEENS1_21CollectiveEpilogueFwdINS6_IJS8_SA_S9_EEENS6_IJNS7_ILi1EEESI_SI_EEESC_SE_Li256ELb1ELb1ELb1ELb0EEENS1_36VarlenDynamicPersistentTileSchedulerILi128ELi64ELi256ELi256ELb1ELb1ELb0ELb0ELb1ELb1EEEEEEEEEvNT_6ParamsE)
        .other          _ZN7cutlass13device_kernelIN5flash19enable_sm80_to_sm89INS1_16FlashAttnFwdSm80INS1_25CollectiveMainloopFwdSm80ILi8ELi2ELb0EN4cute5tupleIJNS5_1CILi128EEENS7_ILi64EEENS7_ILi192EEEEEELi192ENS_6half_tEfNS_4arch4Sm80ELb0ELb0ELb1ELb1ELb0ELb0ELb1ELb1EEENS1_21CollectiveEpilogueFwdINS6_IJS8_SA_S9_EEENS6_IJNS7_ILi1EEESI_SI_EEESC_SE_Li256ELb1ELb1ELb1ELb0EEENS1_36VarlenDynamicPersistentTileSchedulerILi128ELi64ELi256ELi256ELb1ELb1ELb0ELb0ELb1ELb1EEEEEEEEEvNT_6ParamsE,@"STO_CUDA_ENTRY STV_DEFAULT"
_ZN7cutlass13device_kernelIN5flash19enable_sm80_to_sm89INS1_16FlashAttnFwdSm80INS1_25CollectiveMainloopFwdSm80ILi8ELi2ELb0EN4cute5tupleIJNS5_1CILi128EEENS7_ILi64EEENS7_ILi192EEEEEELi192ENS_6half_tEfNS_4arch4Sm80ELb0ELb0ELb1ELb1ELb0ELb0ELb1ELb1EEENS1_21CollectiveEpilogueFwdINS6_IJS8_SA_S9_EEENS6_IJNS7_ILi1EEESI_SI_EEESC_SE_Li256ELb1ELb1ELb1ELb0EEENS1_36VarlenDynamicPersistentTileSchedulerILi128ELi64ELi256ELi256ELb1ELb1ELb0ELb0ELb1ELb1EEEEEEEEEvNT_6ParamsE:
        /* <DEDUP_REMOVED lines=52> */
.L_x_1227:
        /* <DEDUP_REMOVED lines=17> */
.L_x_1320:
        /* <DEDUP_REMOVED lines=16> */
.L_x_1321:
[----:B---3--:R-:W-:-:S05]  /*0550*/  IMAD R0, R0, c[0x0][0x538], RZ ;  /* 0x00014e0000007a24 */ /* 0x008fca00078e02ff */
[----:B------:R-:W-:-:S04]  /*0560*/  IADD3 R6, R0, R6, RZ ;  /* 0x0000000600067210 */ /* 0x000fc80007ffe0ff */
[----:B------:R-:W-:-:S13]  /*0570*/  ISETP.GT.AND P0, PT, R6, UR4, PT ;  /* 0x0000000406007c0c */ /* 0x000fda000bf04270 */
[----:B-12---:R-:W-:Y:S05]  /*0580*/  @!P0 BRA `(.L_x_1227) ;  /* 0xfffffdb000008947 */ /* 0x006fea000383ffff */
.L_x_1223:
[----:B------:R-:W-:-:S05]  /*0590*/  IADD3 R12, -R0, R6, RZ ;  /* 0x00000006000c7210 */ /* 0x000fca0007ffe1ff */
[----:B------:R-:W-:-:S05]  /*05a0*/  IMAD R0, R4, c[0x0][0x538], R12 ;  /* 0x00014e0004007a24 */ /* 0x000fca00078e020c */
[----:B------:R-:W-:Y:S01]  /*05b0*/  ISETP.GT.AND P0, PT, R0, UR4, PT ;  /* 0x0000000400007c0c */ /* 0x000fe2000bf04270 */
[----:B------:R-:W-:-:S12]  /*05c0*/  BRA.DIV ~URZ, `(.L_x_1228) ;  /* 0x0000c4a27f007947 */ /* 0x000fd8000b800000 */
[----:B------:R-:W-:-:S04]  /*05d0*/  VOTE.ANY R6, PT, !P0 ;  /* 0x0000000000067806 */ /* 0x000fc800040e0100 */
.L_x_1322:
[----:B--2---:R1:W2:Y:S01]  /*05e0*/  POPC R231, R6 ;  /* 0x0000000600e77309 */ /* 0x0042a20000000000 */
[----:B------:R-:W-:Y:S05]  /*05f0*/  BRA.DIV ~URZ, `(.L_x_1229) ;  /* 0x0000c4c27f007947 */ /* 0x000fea000b800000 */
[----:B--2---:R2:W3:Y:S01]  /*0600*/  SHFL.IDX PT, R11, R8, R231, 0x1f ;  /* 0x00001fe7080b7589 */ /* 0x0044e200000e0000 */
[----:B------:R-:W-:-:S03]  /*0610*/  MOV R228, RZ ;  /* 0x000000ff00e47202 */ /* 0x000fc60000000f00 */
[----:B------:R2:W4:Y:S04]  /*0620*/  SHFL.IDX PT, R10, R7, R231, 0x1f ;  /* 0x00001fe7070a7589 */ /* 0x00052800000e0000 */
.L_x_1323:
[----:B------:R-:W-:Y:S01]  /*0630*/  ISETP.NE.AND P0, PT, R6, RZ, PT ;  /* 0x000000ff0600720c */ /* 0x000fe20003f05270 */
[----:B------:R-:W-:-:S12]  /*0640*/  BSSY B0, `(.L_x_1230) ;  /* 0x0000005000007945 */ /* 0x000fd80003800000 */
[----:B------:R-:W-:Y:S05]  /*0650*/  @!P0 BRA `(.L_x_1231) ;  /* 0x0000003000008947 */ /* 0x000fea0003800000 */
[----:B------:R-:W-:Y:S01]  /*0660*/  IADD3 R3, R231, -0x1, RZ ;  /* 0xffffffffe7037810 */ /* 0x000fe20007ffe0ff */
[----:B------:R-:W-:Y:S05]  /*0670*/  BRA.DIV ~URZ, `(.L_x_1232) ;  /* 0x0000c5227f007947 */ /* 0x000fea000b800000 */
[----:B------:R1:W2:Y:S02]  /*0680*/  SHFL.IDX PT, R228, R4, R3, 0x1f ;  /* 0x00001f0304e47589 */ /* 0x0002a400000e0000 */
.L_x_1231:
[----:B------:R-:W-:Y:S05]  /*0690*/  BSYNC B0 ;  /* 0x0000000000007941 */ /* 0x000fea0003800000 */
.L_x_1230:
[-C--:B-1-3--:R-:W-:Y:S01]  /*06a0*/  IABS R4, R11.reuse ;  /* 0x0000000b00047213 */ /* 0x08afe20000000000 */
[----:B--2---:R-:W-:Y:S01]  /*06b0*/  IMAD R228, R228, c[0x0][0x538], R12 ;  /* 0x00014e00e4e47a24 */ /* 0x004fe200078e020c */
[----:B----4-:R-:W-:Y:S01]  /*06c0*/  IABS R0, R10 ;  /* 0x0000000a00007213 */ /* 0x010fe20000000000 */
[----:B------:R-:W-:Y:S01]  /*06d0*/  IMAD.IADD R231, R231, 0x1, R9 ;  /* 0x00000001e7e77824 */ /* 0x000fe200078e0209 */
[----:B------:R-:W1:Y:S02]  /*06e0*/  I2F.RP R2, R4 ;  /* 0x0000000400027306 */ /* 0x000e640000209400 */
[----:B------:R-:W-:Y:S01]  /*06f0*/  IADD3 R229, -R228, UR4, RZ ;  /* 0x00000004e4e57c10 */ /* 0x000fe2000fffe1ff */
[----:B------:R-:W-:Y:S01]  /*0700*/  IMAD.MOV.U32 R6, RZ, RZ, R0 ;  /* 0x000000ffff067224 */ /* 0x000fe200078e0000 */
[----:B------:R-:W-:Y:S02]  /*0710*/  IABS R0, R11 ;  /* 0x0000000b00007213 */ /* 0x000fe40000000000 */
[----:B------:R-:W-:-:S02]  /*0720*/  IABS R7, R229 ;  /* 0x000000e500077213 */ /* 0x000fc40000000000 */
[----:B------:R-:W-:Y:S08]  /*0730*/  I2F.RP R8, R6 ;  /* 0x0000000600087306 */ /* 0x000ff00000209400 */
[----:B-1----:R-:W1:Y:S02]  /*0740*/  MUFU.RCP R2, R2 ;  /* 0x0000000200027308 */ /* 0x002e640000001000 */
[----:B-1----:R-:W-:-:S06]  /*0750*/  IADD3 R2, R2, 0xffffffe, RZ ;  /* 0x0ffffffe02027810 */ /* 0x002fcc0007ffe0ff */
[----:B------:R-:W1:Y:S02]  /*0760*/  F2I.FTZ.U32.TRUNC.NTZ R3, R2 ;  /* 0x0000000200037305 */ /* 0x000e64000021f000 */
[----:B-1----:R-:W-:-:S04]  /*0770*/  IMAD.MOV R2, RZ, RZ, -R3 ;  /* 0x000000ffff027224 */ /* 0x002fc800078e0a03 */
[----:B------:R-:W-:Y:S02]  /*0780*/  IMAD R5, R2, R4, RZ ;  /* 0x0000000402057224 */ /* 0x000fe400078e02ff */
[----:B------:R-:W-:-:S04]  /*0790*/  IMAD.MOV.U32 R2, RZ, RZ, RZ ;  /* 0x000000ffff027224 */ /* 0x000fc800078e00ff */
[----:B------:R-:W-:-:S04]  /*07a0*/  IMAD.HI.U32 R5, R3, R5, R2 ;  /* 0x0000000503057227 */ /* 0x000fc800078e0002 */
[----:B------:R-:W-:Y:S01]  /*07b0*/  IMAD.MOV R2, RZ, RZ, -R0 ;  /* 0x000000ffff027224 */ /* 0x000fe200078e0a00 */
[----:B------:R-:W-:-:S03]  /*07c0*/  MOV R0, R7 ;  /* 0x0000000700007202 */ /* 0x000fc60000000f00 */
[----:B------:R-:W-:Y:S02]  /*07d0*/  IMAD.MOV.U32 R3, RZ, RZ, R2 ;  /* 0x000000ffff037224 */ /* 0x000fe400078e0002 */
        /* <DEDUP_REMOVED lines=45> */
.L_x_1224:
[----:B--2---:R-:W-:Y:S01]  /*0ab0*/  IMAD.MOV.U32 R229, RZ, RZ, RZ ;  /* 0x000000ffffe57224 */ /* 0x004fe200078e00ff */
[----:B------:R-:W-:Y:S01]  /*0ac0*/  MOV R230, RZ ;  /* 0x000000ff00e67202 */ /* 0x000fe20000000f00 */
[----:B------:R-:W-:Y:S01]  /*0ad0*/  IMAD.U32 R228, RZ, RZ, UR4 ;  /* 0x00000004ffe47e24 */ /* 0x000fe2000f8e00ff */
[----:B------:R-:W-:Y:S02]  /*0ae0*/  MOV R231, c[0x0][0x53c] ;  /* 0x00014f0000e77a02 */ /* 0x000fe40000000f00 */
.L_x_1233:
[----:B------:R-:W-:Y:S01]  /*0af0*/  ISETP.NE.AND P0, PT, R13, RZ, PT ;  /* 0x000000ff0d00720c */ /* 0x000fe20003f05270 */
[----:B------:R-:W-:-:S12]  /*0b00*/  WARPSYNC 0xffffffff ;  /* 0xffffffff00007948 */ /* 0x000fd80003800000 */
[----:B------:R1:W-:Y:S04]  /*0b10*/  @!P0 STS.128 [0x24100], R228 ;  /* 0x024100e4ff008388 */ /* 0x0003e80000000c00 */
[----:B------:R-:W-:Y:S06]  /*0b20*/  BAR.ARV 0x5, 0x100 ;  /* 0x0144000000007b1d */ /* 0x000fec0000002000 */
.L_x_1222:
[----:B-12---:R-:W-:-:S13]  /*0b30*/  ISETP.GE.AND P0, PT, R231, c[0x0][0x53c], PT ;  /* 0x00014f00e7007a0c */ /* 0x006fda0003f06270 */
[----:B------:R-:W-:Y:S05]  /*0b40*/  @P0 EXIT ;  /* 0x000000000000094d */ /* 0x000fea0003800000 */
[----:B------:R-:W-:-:S04]  /*0b50*/  SHF.R.S32.HI R7, RZ, 0x1f, R196 ;  /* 0x0000001fff077819 */ /* 0x000fc800000114c4 */
[CC--:B------:R-:W-:Y:S02]  /*0b60*/  LEA.HI R3, R7.reuse, R196.reuse, RZ, 0x4 ;  /* 0x000000c407037211 */ /* 0x0c0fe400078f20ff */
[----:B------:R-:W-:Y:S02]  /*0b70*/  LEA.HI R13, R7, R196, RZ, 0x2 ;  /* 0x000000c4070d7211 */ /* 0x000fe400078f10ff */
[----:B------:R-:W-:Y:S02]  /*0b80*/  SHF.R.S32.HI R4, RZ, 0x4, R3 ;  /* 0x00000004ff047819 */ /* 0x000fe40000011403 */
[--C-:B------:R-:W-:Y:S02]  /*0b90*/  SHF.R.S32.HI R10, RZ, 0x2, R13.reuse ;  /* 0x00000002ff0a7819 */ /* 0x100fe4000001140d */
[----:B------:R-:W-:Y:S02]  /*0ba0*/  SHF.R.S32.HI R0, RZ, 0x1f, R13 ;  /* 0x0000001fff007819 */ /* 0x000fe4000001140d */
[----:B------:R-:W-:-:S02]  /*0bb0*/  LEA.HI R2, R3, R4, RZ, 0x1 ;  /* 0x0000000403027211 */ /* 0x000fc400078f08ff */
[----:B------:R-:W-:Y:S02]  /*0bc0*/  LEA.HI R0, R0, R10, RZ, 0x3 ;  /* 0x0000000a00007211 */ /* 0x000fe400078f18ff */
[----:B------:R-:W-:Y:S02]  /*0bd0*/  LOP3.LUT R2, R2, 0xfffffffe, RZ, 0xc0, !PT ;  /* 0xfffffffe02027812 */ /* 0x000fe400078ec0ff */
[----:B------:R-:W-:Y:S02]  /*0be0*/  LOP3.LUT R0, R0, 0xfffffff8, RZ, 0xc0, !PT ;  /* 0xfffffff800007812 */ /* 0x000fe400078ec0ff */
[----:B------:R-:W-:Y:S01]  /*0bf0*/  LEA.HI R11, R7, R196, RZ, 0x3 ;  /* 0x000000c4070b7211 */ /* 0x000fe200078f18ff */
[----:B------:R-:W-:Y:S01]  /*0c00*/  IMAD.IADD R14, R4, 0x1, -R2 ;  /* 0x00000001040e7824 */ /* 0x000fe200078e0a02 */
[----:B------:R-:W-:Y:S01]  /*0c10*/  LOP3.LUT R2, R3, 0xfffffff0, RZ, 0xc0, !PT ;  /* 0xfffffff003027812 */ /* 0x000fe200078ec0ff */
[----:B------:R-:W-:Y:S01]  /*0c20*/  IMAD.IADD R10, R10, 0x1, -R0 ;  /* 0x000000010a0a7824 */ /* 0x000fe200078e0a00 */
[----:B------:R-:W-:-:S02]  /*0c30*/  SHF.R.S32.HI R251, RZ, 0x3, R11 ;  /* 0x00000003fffb7819 */ /* 0x000fc4000001140b */
[----:B------:R-:W-:Y:S01]  /*0c40*/  LOP3.LUT R0, R11, 0xfffffff8, RZ, 0xc0, !PT ;  /* 0xfffffff80b007812 */ /* 0x000fe200078ec0ff */
[C---:B------:R-:W-:Y:S01]  /*0c50*/  IMAD.IADD R2, R196.reuse, 0x1, -R2 ;  /* 0x00000001c4027824 */ /* 0x040fe200078e0a02 */
[-C--:B------:R-:W-:Y:S01]  /*0c60*/  LEA.HI R3, R7, R196.reuse, RZ, 0x6 ;  /* 0x000000c407037211 */ /* 0x080fe200078f30ff */
[----:B------:R-:W-:Y:S01]  /*0c70*/  IMAD.SHL.U32 R4, R251, 0x40, RZ ;  /* 0x00000040fb047824 */ /* 0x000fe200078e00ff */
[----:B------:R-:W-:Y:S01]  /*0c80*/  LEA.HI R7, R7, R196, RZ, 0x5 ;  /* 0x000000c407077211 */ /* 0x000fe200078f28ff */
[----:B------:R-:W-:Y:S01]  /*0c90*/  IMAD.IADD R195, R196, 0x1, -R0 ;  /* 0x00000001c4c37824 */ /* 0x000fe200078e0a00 */
[----:B------:R-:W-:Y:S01]  /*0ca0*/  SHF.R.S32.HI R12, RZ, 0x1f, R2 ;  /* 0x0000001fff0c7819 */ /* 0x000fe20000011402 */
[----:B------:R-:W-:Y:S01]  /*0cb0*/  IMAD.SHL.U32 R3, R3, 0x8, RZ ;  /* 0x0000000803037824 */ /* 0x000fe200078e00ff */
[----:B------:R-:W-:Y:S01]  /*0cc0*/  LOP3.LUT R0, R4, 0x1c0, RZ, 0xc0, !PT ;  /* 0x000001c004007812 */ /* 0x000fe200078ec0ff */
[----:B------:R-:W-:Y:S01]  /*0cd0*/  IMAD.SHL.U32 R224, R195, 0x8, RZ ;  /* 0x00000008c3e07824 */ /* 0x000fe200078e00ff */
[----:B------:R-:W-:-:S02]  /*0ce0*/  LEA.HI R12, R12, R2, RZ, 0x3 ;  /* 0x000000020c0c7211 */ /* 0x000fc400078f18ff */
[----:B------:R-:W-:Y:S02]  /*0cf0*/  LOP3.LUT R6, R3, 0x7ffffe00, RZ, 0xc0, !PT ;  /* 0x7ffffe0003067812 */ /* 0x000fe400078ec0ff */
[----:B------:R-:W-:Y:S02]  /*0d00*/  SHF.R.U32.HI R5, RZ, 0x3, R0 ;  /* 0x00000003ff057819 */ /* 0x000fe40000011600 */
[----:B------:R-:W-:Y:S01]  /*0d10*/  LOP3.LUT R3, R0, 0x38, R224, 0xf8, !PT ;  /* 0x0000003800037812 */ /* 0x000fe200078ef8e0 */
[----:B------:R-:W-:Y:S01]  /*0d20*/  IMAD.SHL.U32 R0, R195, 0x40, RZ ;  /* 0x00000040c3007824 */ /* 0x000fe200078e00ff */
[----:B------:R-:W-:Y:S02]  /*0d30*/  LOP3.LUT R4, R12, 0xfffffff8, RZ, 0xc0, !PT ;  /* 0xfffffff80c047812 */ /* 0x000fe400078ec0ff */
[----:B------:R-:W-:Y:S02]  /*0d40*/  LOP3.LUT R216, R6, R3, R5, 0xf6, !PT ;  /* 0x0000000306d87212 */ /* 0x000fe400078ef605 */
[----:B------:R-:W-:Y:S01]  /*0d50*/  LOP3.LUT R0, R0, 0x1c0, RZ, 0xc0, !PT ;  /* 0x000001c000007812 */ /* 0x000fe200078ec0ff */
[----:B------:R-:W-:Y:S01]  /*0d60*/  IMAD.IADD R9, R2, 0x1, -R4 ;  /* 0x0000000102097824 */ /* 0x000fe200078e0a04 */
[----:B------:R-:W-:Y:S01]  /*0d70*/  LOP3.LUT R2, R7, 0xffffffe0, RZ, 0xc0, !PT ;  /* 0xffffffe007027812 */ /* 0x000fe200078ec0ff */
[----:B------:R-:W-:Y:S01]  /*0d80*/  IMAD.SHL.U32 R216, R216, 0x2, RZ ;  /* 0x00000002d8d87824 */ /* 0x000fe200078e00ff */
[----:B------:R-:W-:-:S02]  /*0d90*/  LOP3.LUT R4, R0, 0x8, R11, 0xf8, !PT ;  /* 0x0000000800047812 */ /* 0x000fc400078ef80b */
[----:B------:R-:W-:Y:S01]  /*0da0*/  SHF.R.U32.HI R3, RZ, 0x3, R0 ;  /* 0x00000003ff037819 */ /* 0x000fe20000011600 */
[----:B------:R-:W-:Y:S01]  /*0db0*/  IMAD.IADD R16, R196, 0x1, -R2 ;  /* 0x00000001c4107824 */ /* 0x000fe200078e0a02 */
[--C-:B------:R-:W-:Y:S02]  /*0dc0*/  SHF.R.S32.HI R8, RZ, 0x5, R7.reuse ;  /* 0x00000005ff087819 */ /* 0x100fe40000011407 */
[----:B------:R-:W-:Y:S01]  /*0dd0*/  SHF.R.S32.HI R0, RZ, 0x1f, R7 ;  /* 0x0000001fff007819 */ /* 0x000fe20000011407 */
[----:B------:R-:W-:Y:S01]  /*0de0*/  IMAD.SHL.U32 R7, R14, 0x8, RZ ;  /* 0x000000080e077824 */ /* 0x000fe200078e00ff */
[----:B------:R-:W-:Y:S02]  /*0df0*/  LOP3.LUT R2, R13, 0xfffffffc, RZ, 0xc0, !PT ;  /* 0xfffffffc0d027812 */ /* 0x000fe400078ec0ff */
[----:B------:R-:W-:Y:S02]  /*0e00*/  LEA.HI R0, R0, R8, RZ, 0x3 ;  /* 0x0000000800007211 */ /* 0x000fe400078f18ff */
[----:B------:R-:W-:Y:S01]  /*0e10*/  LOP3.LUT R13, R4, R3, RZ, 0x3c, !PT ;  /* 0x00000003040d7212 */ /* 0x000fe200078e3cff */
[----:B------:R-:W-:Y:S01]  /*0e20*/  IMAD.IADD R4, R196, 0x1, -R2 ;  /* 0x00000001c4047824 */ /* 0x000fe200078e0a02 */
[----:B------:R-:W-:Y:S01]  /*0e30*/  SHF.R.S32.HI R11, RZ, 0x1f, R16 ;  /* 0x0000001fff0b7819 */ /* 0x000fe20000011410 */
[----:B------:R-:W-:Y:S01]  /*0e40*/  IMAD.SHL.U32 R3, R9, 0x40, RZ ;  /* 0x0000004009037824 */ /* 0x000fe200078e00ff */
[----:B------:R-:W-:-:S02]  /*0e50*/  LOP3.LUT R2, R0, 0xffffff8, RZ, 0xc0, !PT ;  /* 0x0ffffff800027812 */ /* 0x000fc400078ec0ff */
[----:B------:R-:W-:Y:S02]  /*0e60*/  LEA.HI R11, R11, R16, RZ, 0x2 ;  /* 0x000000100b0b7211 */ /* 0x000fe400078f10ff */
[----:B------:R-:W-:Y:S01]  /*0e70*/  LOP3.LUT R0, R3, 0x1c0, RZ, 0xc0, !PT ;  /* 0x000001c003007812 */ /* 0x000fe200078ec0ff */
[----:B------:R-:W-:Y:S01]  /*0e80*/  IMAD.IADD R3, R8, 0x1, -R2 ;  /* 0x0000000108037824 */ /* 0x000fe200078e0a02 */
[----:B------:R-:W-:Y:S02]  /*0e90*/  SHF.R.S32.HI R2, RZ, 0x2, R11 ;  /* 0x00000002ff027819 */ /* 0x000fe4000001140b */
[----:B------:R-:W-:Y:S02]  /*0ea0*/  LOP3.LUT R7, R0, 0x8, R7, 0xf8, !PT ;  /* 0x0000000800077812 */ /* 0x000fe400078ef807 */
[----:B------:R-:W-:Y:S01]  /*0eb0*/  SHF.R.U32.HI R6, RZ, 0x3, R0 ;  /* 0x00000003ff067819 */ /* 0x000fe20000011600 */
[----:B------:R-:W-:Y:S01]  /*0ec0*/  IMAD R15, R3, 0x10, R2 ;  /* 0x00000010030f7824 */ /* 0x000fe200078e0202 */
[C---:B------:R-:W-:Y:S01]  /*0ed0*/  LOP3.LUT R5, R10.reuse, 0x1, RZ, 0xc0, !PT ;  /* 0x000000010a057812 */ /* 0x040fe200078ec0ff */
[----:B------:R-:W-:Y:S01]  /*0ee0*/  IMAD.SHL.U32 R2, R10, 0x40, RZ ;  /* 0x000000400a027824 */ /* 0x000fe200078e00ff */
[----:B------:R-:W-:Y:S01]  /*0ef0*/  LEA.HI R0, R4, R4, RZ, 0x1 ;  /* 0x0000000404007211 */ /* 0x000fe200078f08ff */
[----:B------:R-:W-:Y:S01]  /*0f00*/  IMAD.SHL.U32 R3, R8, 0x400, RZ ;  /* 0x0000040008037824 */ /* 0x000fe200078e00ff */
[----:B------:R-:W-:Y:S01]  /*0f10*/  ISETP.NE.U32.AND P3, PT, R5, 0x1, PT ;  /* 0x000000010500780c */ /* 0x000fe20003f65070 */
[----:B------:R-:W-:Y:S01]  /*0f20*/  IMAD.SHL.U32 R8, R12, 0x40, RZ ;  /* 0x000000400c087824 */ /* 0x000fe200078e00ff */
[----:B------:R-:W-:Y:S01]  /*0f30*/  LOP3.LUT R0, R0, 0x1ffffffe, RZ, 0xc0, !PT ;  /* 0x1ffffffe00007812 */ /* 0x000fe200078ec0ff */
[----:B------:R-:W-:Y:S01]  /*0f40*/  IMAD R5, R4, 0x2, R3 ;  /* 0x0000000204057824 */ /* 0x000fe200078e0203 */
[----:B------:R-:W-:Y:S01]  /*0f50*/  LOP3.LUT R7, R7, R6, RZ, 0x3c, !PT ;  /* 0x0000000607077212 */ /* 0x000fe200078e3cff */
[----:B------:R-:W-:Y:S01]  /*0f60*/  STL [R1+0x2c], R15 ;  /* 0x00002c0f01007387 */ /* 0x000fe20000100800 */
[----:B------:R-:W-:-:S02]  /*0f70*/  LOP3.LUT R6, R2, 0x1c0, RZ, 0xc0, !PT ;  /* 0x000001c002067812 */ /* 0x000fc400078ec0ff */
[----:B------:R-:W-:Y:S01]  /*0f80*/  R2P PR, R10, 0x6 ;  /* 0x000000060a007804 */ /* 0x000fe20000000000 */
[----:B------:R-:W-:Y:S01]  /*0f90*/  IMAD.IADD R10, R4, 0x1, -R0 ;  /* 0x00000001040a7824 */ /* 0x000fe200078e0a00 */
[----:B------:R-:W-:Y:S01]  /*0fa0*/  LEA.HI R4, R6, R6, RZ, 0x1d ;  /* 0x0000000606047211 */ /* 0x000fe200078fe8ff */
[----:B------:R-:W-:Y:S01]  /*0fb0*/  IMAD R0, R14, 0x200, R13 ;  /* 0x000002000e007824 */ /* 0x000fe200078e020d */
[----:B------:R-:W-:Y:S02]  /*0fc0*/  LOP3.LUT R2, R8, 0xfffffe00, RZ, 0xc0, !PT ;  /* 0xfffffe0008027812 */ /* 0x000fe400078ec0ff */
[----:B------:R-:W-:Y:S01]  /*0fd0*/  LOP3.LUT P0, RZ, R9, 0x2, RZ, 0xc0, !PT ;  /* 0x0000000209ff7812 */ /* 0x000fe2000780c0ff */
[----:B------:R-:W-:Y:S01]  /*0fe0*/  IMAD.IADD R8, R5, 0x1, R4 ;  /* 0x0000000105087824 */ /* 0x000fe200078e0204 */
[----:B------:R-:W-:Y:S01]  /*0ff0*/  LOP3.LUT R5, R11, 0x7ffffffc, RZ, 0xc0, !PT ;  /* 0x7ffffffc0b057812 */ /* 0x000fe200078ec0ff */
[----:B------:R-:W-:Y:S01]  /*1000*/  IMAD.MOV.U32 R4, RZ, RZ, 0x20 ;  /* 0x00000020ff047424 */ /* 0x000fe200078e00ff */
[----:B------:R-:W-:-:S02]  /*1010*/  IADD3 R3, R7, R2, R3 ;  /* 0x0000000207037210 */ /* 0x000fc40007ffe003 */
[----:B------:R-:W-:Y:S01]  /*1020*/  LOP3.LUT R2, R7, R2, RZ, 0xfc, !PT ;  /* 0x0000000207027212 */ /* 0x000fe200078efcff */
[----:B------:R-:W-:Y:S01]  /*1030*/  IMAD.IADD R7, R16, 0x1, -R5 ;  /* 0x0000000110077824 */ /* 0x000fe200078e0a05 */
[----:B------:R-:W-:Y:S01]  /*1040*/  LOP3.LUT P4, RZ, R9, 0x4, RZ, 0xc0, !PT ;  /* 0x0000000409ff7812 */ /* 0x000fe2000788c0ff */
[----:B------:R-:W-:Y:S01]  /*1050*/  IMAD.MOV.U32 R9, RZ, RZ, 0x40 ;  /* 0x00000040ff097424 */ /* 0x000fe200078e00ff */
[----:B------:R-:W-:Y:S01]  /*1060*/  SEL R6, R4, 0xffffffe0, !P1 ;  /* 0xffffffe004067807 */ /* 0x000fe20004800000 */
[----:B------:R-:W-:Y:S01]  /*1070*/  IMAD.SHL.U32 R226, R7, 0x2, RZ ;  /* 0x0000000207e27824 */ /* 0x000fe200078e00ff */
[----:B------:R-:W-:Y:S01]  /*1080*/  LEA R8, R8, 0x80, 0x1 ;  /* 0x0000008008087811 */ /* 0x000fe200078e08ff */
[----:B------:R-:W-:Y:S01]  /*1090*/  IMAD R7, R10, 0x8, R15 ;  /* 0x000000080a077824 */ /* 0x000fe200078e020f */
[----:B------:R-:W-:Y:S02]  /*10a0*/  SEL R5, R9, 0xffffffc0, !P2 ;  /* 0xffffffc009057807 */ /* 0x000fe40005000000 */
[----:B------:R-:W-:-:S02]  /*10b0*/  IADD3 R13, R226, 0xa8, RZ ;  /* 0x000000a8e20d7810 */ /* 0x000fc40007ffe0ff */
[----:B------:R-:W-:Y:S01]  /*10c0*/  SEL R191, R4, 0xffffffe0, !P0 ;  /* 0xffffffe004bf7807 */ /* 0x000fe20004000000 */
[----:B------:R1:W-:Y:S01]  /*10d0*/  STL [R1+0x30], R7 ;  /* 0x0000300701007387 */ /* 0x0003e20000100800 */
[----:B------:R-:W-:Y:S02]  /*10e0*/  IADD3 R12, R226, 0xb0, RZ ;  /* 0x000000b0e20c7810 */ /* 0x000fe40007ffe0ff */
[----:B------:R-:W-:Y:S01]  /*10f0*/  SHF.R.S32.HI R4, RZ, 0x1f, R13 ;  /* 0x0000001fff047819 */ /* 0x000fe2000001140d */
[----:B------:R-:W-:Y:S01]  /*1100*/  IMAD.IADD R4, R8, 0x1, R6 ;  /* 0x0000000108047824 */ /* 0x000fe200078e0206 */
[----:B------:R-:W-:Y:S01]  /*1110*/  LEA R192, R0, 0xc100, 0x1 ;  /* 0x0000c10000c07811 */ /* 0x000fe200078e08ff */
[----:B------:R2:W-:Y:S01]  /*1120*/  STL [R1+0x4], R8 ;  /* 0x0000040801007387 */ /* 0x0005e20000100800 */
[----:B------:R-:W-:Y:S02]  /*1130*/  SEL R0, R9, 0xffffffc0, !P4 ;  /* 0xffffffc009007807 */ /* 0x000fe40006000000 */
[----:B------:R-:W-:Y:S01]  /*1140*/  SHF.R.S32.HI R9, RZ, 0x1f, R12 ;  /* 0x0000001fff097819 */ /* 0x000fe2000001140c */
[----:B------:R-:W-:Y:S01]  /*1150*/  IMAD.IADD R9, R8, 0x1, R5 ;  /* 0x0000000108097824 */ /* 0x000fe200078e0205 */
[----:B------:R3:W-:Y:S01]  /*1160*/  STL [R1+0x10], R4 ;  /* 0x0000100401007387 */ /* 0x0007e20000100800 */
[----:B------:R-:W-:-:S02]  /*1170*/  LEA R193, R2, 0x100, 0x1 ;  /* 0x0000010002c17811 */ /* 0x000fc400078e08ff */
[----:B------:R-:W-:Y:S01]  /*1180*/  LEA R186, R3, 0x18100, 0x1 ;  /* 0x0001810003ba7811 */ /* 0x000fe200078e08ff */
[----:B------:R-:W-:Y:S01]  /*1190*/  STL [R1+0x20], R9 ;  /* 0x0000200901007387 */ /* 0x000fe20000100800 */
[----:B------:R-:W-:Y:S01]  /*11a0*/  IADD3 R215, R224, 0x40, RZ ;  /* 0x00000040e0d77810 */ /* 0x000fe20007ffe0ff */
[----:B------:R-:W-:Y:S01]  /*11b0*/  IMAD.IADD R194, R0, 0x1, R193 ;  /* 0x0000000100c27824 */ /* 0x000fe200078e02c1 */
[----:B------:R-:W-:Y:S01]  /*11c0*/  IADD3 R212, R224, 0x80, RZ ;  /* 0x00000080e0d47810 */ /* 0x000fe20007ffe0ff */
[----:B------:R-:W-:Y:S01]  /*11d0*/  IMAD.IADD R187, R186, 0x1, R191 ;  /* 0x00000001babb7824 */ /* 0x000fe200078e02bf */
[----:B------:R-:W-:Y:S01]  /*11e0*/  IADD3 R11, R226, 0xb8, RZ ;  /* 0x000000b8e20b7810 */ /* 0x000fe20007ffe0ff */
[----:B------:R-:W-:Y:S01]  /*11f0*/  IMAD.IADD R189, R186, 0x1, R0 ;  /* 0x00000001babd7824 */ /* 0x000fe200078e0200 */
[----:B------:R-:W-:Y:S01]  /*1200*/  SHF.R.S32.HI R225, RZ, 0x1f, R224 ;  /* 0x0000001fffe17819 */ /* 0x000fe200000114e0 */
[----:B------:R-:W-:Y:S01]  /*1210*/  IMAD.IADD R188, R187, 0x1, R0 ;  /* 0x00000001bbbc7824 */ /* 0x000fe200078e0200 */
[----:B------:R-:W-:-:S02]  /*1220*/  SHF.R.S32.HI R250, RZ, 0x1f, R215 ;  /* 0x0000001ffffa7819 */ /* 0x000fc400000114d7 */
[C---:B-1----:R-:W-:Y:S02]  /*1230*/  IADD3 R7, R8.reuse, -0x10, RZ ;  /* 0xfffffff008077810 */ /* 0x042fe40007ffe0ff */
[----:B------:R-:W-:Y:S02]  /*1240*/  @P3 IADD3 R7, R8, 0x10, RZ ;  /* 0x0000001008073810 */ /* 0x000fe40007ffe0ff */
[----:B------:R-:W-:Y:S01]  /*1250*/  SHF.R.S32.HI R249, RZ, 0x1f, R212 ;  /* 0x0000001ffff97819 */ /* 0x000fe200000114d4 */
[----:B--2---:R-:W-:Y:S01]  /*1260*/  IMAD.IADD R8, R4, 0x1, R5 ;  /* 0x0000000104087824 */ /* 0x004fe200078e0205 */
[C---:B------:R-:W-:Y:S01]  /*1270*/  IADD3 R247, R216.reuse, 0x100, RZ ;  /* 0x00000100d8f77810 */ /* 0x040fe20007ffe0ff */
[--C-:B------:R-:W-:Y:S01]  /*1280*/  IMAD.IADD R2, R5, 0x1, R7.reuse ;  /* 0x0000000105027824 */ /* 0x100fe200078e0207 */
[----:B------:R-:W-:Y:S01]  /*1290*/  STL [R1+0x8], R7 ;  /* 0x0000080701007387 */ /* 0x000fe20000100800 */
[----:B------:R-:W-:Y:S01]  /*12a0*/  IADD3 R246, R216, 0xc100, RZ ;  /* 0x0000c100d8f67810 */ /* 0x000fe20007ffe0ff */
[----:B---3--:R-:W-:Y:S01]  /*12b0*/  IMAD.IADD R4, R6, 0x1, R7 ;  /* 0x0000000106047824 */ /* 0x008fe200078e0207 */
[----:B------:R-:W-:Y:S01]  /*12c0*/  SHF.R.S32.HI R10, RZ, 0x1f, R11 ;  /* 0x0000001fff0a7819 */ /* 0x000fe2000001140b */
[----:B------:R-:W-:Y:S02]  /*12d0*/  STL [R1+0x1c], R8 ;  /* 0x00001c0801007387 */ /* 0x000fe40000100800 */
[----:B------:R-:W-:-:S02]  /*12e0*/  IMAD.IADD R3, R4, 0x1, R5 ;  /* 0x0000000104037824 */ /* 0x000fc400078e0205 */
[----:B------:R-:W-:Y:S04]  /*12f0*/  STL [R1+0xc], R4 ;  /* 0x00000c0401007387 */ /* 0x000fe80000100800 */
[----:B------:R1:W-:Y:S04]  /*1300*/  STL [R1+0x18], R2 ;  /* 0x0000180201007387 */ /* 0x0003e80000100800 */
[----:B------:R2:W-:Y:S01]  /*1310*/  STL [R1+0x14], R3 ;  /* 0x0000140301007387 */ /* 0x0005e20000100800 */
[----:B-1----:R-:W-:-:S04]  /*1320*/  IMAD.IADD R2, R191, 0x1, R193 ;  /* 0x00000001bf027824 */ /* 0x002fc800078e02c1 */
[----:B------:R-:W-:-:S05]  /*1330*/  IMAD.IADD R2, R0, 0x1, R2 ;  /* 0x0000000100027824 */ /* 0x000fca00078e0202 */
[----:B------:R2:W-:Y:S02]  /*1340*/  STL [R1+0x24], R2 ;  /* 0x0000240201007387 */ /* 0x0005e40000100800 */
.L_x_1319:
        /* <DEDUP_REMOVED lines=34> */
.L_x_1234:
[----:B------:R-:W-:-:S04]  /*1570*/  ISETP.NE.U32.AND P1, PT, RZ, c[0x0][0x368], PT ;  /* 0x0000da00ff007a0c */ /* 0x000fc80003f25070 */
[----:B------:R-:W-:-:S13]  /*1580*/  ISETP.NE.AND.EX P1, PT, RZ, c[0x0][0x36c], PT, P1 ;  /* 0x0000db00ff007a0c */ /* 0x000fda0003f25310 */
[----:B------:R-:W-:Y:S05]  /*1590*/  @!P1 BRA `(.L_x_1235) ;  /* 0x0000004000009947 */ /* 0x000fea0003800000 */
[----:B--2---:R-:W-:-:S04]  /*15a0*/  LEA R2, P1, R223, c[0x0][0x368], 0x2 ;  /* 0x0000da00df027a11 */ /* 0x004fc800078210ff */
[----:B------:R-:W-:-:S05]  /*15b0*/  LEA.HI.X R3, R223, c[0x0][0x36c], R248, 0x2, P1 ;  /* 0x0000db00df037a11 */ /* 0x000fca00008f14f8 */
[----:B------:R1:W5:Y:S01]  /*15c0*/  LDG.E R0, [R2.64] ;  /* 0x0000000802007981 */ /* 0x000362000c1e1900 */
[----:B------:R-:W-:Y:S05]  /*15d0*/  BRA `(.L_x_1236) ;  /* 0x0000005000007947 */ /* 0x000fea0003800000 */
.L_x_1235:
[----:B------:R-:W-:Y:S01]  /*15e0*/  MOV R0, c[0x0][0x1d0] ;  /* 0x0000740000007a02 */ /* 0x000fe20000000f00 */
[----:B------:R-:W-:Y:S05]  /*15f0*/  @!P0 BRA `(.L_x_1236) ;  /* 0x0000003000008947 */ /* 0x000fea0003800000 */
[----:B--2---:R-:W2:Y:S04]  /*1600*/  LDG.E R4, [R2.64] ;  /* 0x0000000802047981 */ /* 0x004ea8000c1e1900 */
[----:B------:R-:W2:Y:S02]  /*1610*/  LDG.E R0, [R2.64+0x4] ;  /* 0x0000040802007981 */ /* 0x000ea4000c1e1900 */
[----:B--2---:R-:W-:-:S04]  /*1620*/  IADD3 R0, -R4, R0, RZ ;  /* 0x0000000004007210 */ /* 0x004fc80007ffe1ff */
.L_x_1236:
[----:B-12---:R-:W-:Y:S01]  /*1630*/  LOP3.LUT R2, R230, 0xff000000, RZ, 0xc0, !PT ;  /* 0xff000000e6027812 */ /* 0x006fe200078ec0ff */
[----:B-----5:R-:W-:Y:S01]  /*1640*/  IMAD.IADD R90, R0, 0x1, -R8 ;  /* 0x00000001005a7824 */ /* 0x020fe200078e0a08 */
        /* <DEDUP_REMOVED lines=8> */
[----:B------:R-:W-:Y:S02]  /*16d0*/  SHF.R.S32.HI R2, RZ, 0x1f, R0 ;  /* 0x0000001fff027819 */ /* 0x000fe40000011400 */
[----:B------:R-:W-:Y:S01]  /*16e0*/  SHF.R.U32.HI R252, RZ, 0x10, R3 ;  /* 0x00000010fffc7819 */ /* 0x000fe20000011603 */
[----:B------:R1:W-:Y:S01]  /*16f0*/  STL [R1], R14 ;  /* 0x0000000e01007387 */ /* 0x0003e20000100800 */
[----:B------:R-:W-:Y:S01]  /*1700*/  LEA.HI R0, R2, R0, RZ, 0x6 ;  /* 0x0000000002007211 */ /* 0x000fe200078f30ff */
[----:B------:R-:W-:-:S03]  /*1710*/  IMAD.MOV.U32 R2, RZ, RZ, RZ ;  /* 0x000000ffff027224 */ /* 0x000fc600078e00ff */
[----:B------:R-:W-:Y:S01]  /*1720*/  SHF.R.S32.HI R10, RZ, 0x6, R0 ;  /* 0x00000006ff0a7819 */ /* 0x000fe20000011400 */
[----:B------:R-:W-:Y:S05]  /*1730*/  @!P1 BRA `(.L_x_1238) ;  /* 0x000001e000009947 */ /* 0x000fea0003800000 */
[----:B------:R-:W-:Y:S01]  /*1740*/  ISETP.NE.AND P1, PT, R252, RZ, PT ;  /* 0x000000fffc00720c */ /* 0x000fe20003f25270 */
[----:B------:R-:W-:-:S03]  /*1750*/  IMAD.MOV.U32 R4, RZ, RZ, RZ ;  /* 0x000000ffff047224 */ /* 0x000fc600078e00ff */
[----:B------:R-:W-:-:S04]  /*1760*/  SEL R0, R252, c[0x0][0x338], P1 ;  /* 0x0000ce00fc007a07 */ /* 0x000fc80000800000 */
[----:B------:R-:W-:Y:S02]  /*1770*/  IABS R3, R0 ;  /* 0x0000000000037213 */ /* 0x000fe40000000000 */
[----:B------:R-:W-:Y:S02]  /*1780*/  IADD3 R6, R10, -0x1, R0 ;  /* 0xffffffff0a067810 */ /* 0x000fe40007ffe000 */
[----:B------:R-:W2:Y:S02]  /*1790*/  I2F.RP R2, R3 ;  /* 0x0000000300027306 */ /* 0x000ea40000209400 */
[----:B------:R-:W-:-:S06]  /*17a0*/  IABS R9, R6 ;  /* 0x0000000600097213 */ /* 0x000fcc0000000000 */
[----:B--2---:R-:W2:Y:S02]  /*17b0*/  MUFU.RCP R2, R2 ;  /* 0x0000000200027308 */ /* 0x004ea40000001000 */
[----:B--2---:R-:W-:-:S06]  /*17c0*/  IADD3 R2, R2, 0xffffffe, RZ ;  /* 0x0ffffffe02027810 */ /* 0x004fcc0007ffe0ff */
[----:B------:R-:W2:Y:S02]  /*17d0*/  F2I.FTZ.U32.TRUNC.NTZ R5, R2 ;  /* 0x0000000200057305 */ /* 0x000ea4000021f000 */
[----:B--2---:R-:W-:-:S04]  /*17e0*/  IMAD.MOV R2, RZ, RZ, -R5 ;  /* 0x000000ffff027224 */ /* 0x004fc800078e0a05 */
        /* <DEDUP_REMOVED lines=19> */
.L_x_1238:
[----:B------:R-:W-:Y:S05]  /*1920*/  BSYNC B0 ;  /* 0x0000000000007941 */ /* 0x000fea0003800000 */
.L_x_1237:
[----:B------:R-:W-:Y:S01]  /*1930*/  IMAD R206, R14, R2, RZ ;  /* 0x000000020ece7224 */ /* 0x000fe200078e02ff */
[----:B------:R-:W-:Y:S01]  /*1940*/  PRMT R0, RZ, 0x7610, R0 ;  /* 0x00007610ff007816 */ /* 0x000fe20000000000 */
[----:B------:R-:W-:Y:S01]  /*1950*/  IMAD.MOV.U32 R20, RZ, RZ, RZ ;  /* 0x000000ffff147224 */ /* 0x000fe200078e00ff */
[----:B------:R-:W-:Y:S01]  /*1960*/  MOV R15, RZ ;  /* 0x000000ff000f7202 */ /* 0x000fe20000000f00 */
        /* <DEDUP_REMOVED lines=52> */
[----:B------:R-:W-:-:S04]  /*1cb0*/  ISETP.NE.U32.AND P3, PT, RZ, c[0x0][0x340], PT ;  /* 0x0000d000ff007a0c */ /* 0x000fc80003f65070 */
[----:B------:R-:W-:-:S13]  /*1cc0*/  ISETP.NE.AND.EX P3, PT, RZ, c[0x0][0x344], PT, P3 ;  /* 0x0000d100ff007a0c */ /* 0x000fda0003f65330 */
[----:B------:R-:W-:-:S05]  /*1cd0*/  @P3 IMAD.WIDE R2, R223, R13, c[0x0][0x340] ;  /* 0x0000d000df023625 */ /* 0x000fca00078e020d */
[----:B-1----:R1:W2:Y:S01]  /*1ce0*/  @P3 LDG.E R14, [R2.64] ;  /* 0x00000008020e3981 */ /* 0x0022a2000c1e1900 */
[----:B------:R-:W-:Y:S02]  /*1cf0*/  SHF.R.S32.HI R0, RZ, 0x1f, R11 ;  /* 0x0000001fff007819 */ /* 0x000fe4000001140b */
[----:B------:R-:W-:Y:S02]  /*1d00*/  SHF.R.S32.HI R4, RZ, 0x1f, R12 ;  /* 0x0000001fff047819 */ /* 0x000fe4000001140c */
[----:B------:R-:W-:Y:S01]  /*1d10*/  SEL R9, R223, RZ, !P5 ;  /* 0x000000ffdf097207 */ /* 0x000fe20006800000 */
[----:B------:R-:W-:Y:S01]  /*1d20*/  IMAD R0, R0, c[0x0][0x178], RZ ;  /* 0x00005e0000007a24 */ /* 0x000fe200078e02ff */
[----:B------:R-:W-:Y:S02]  /*1d30*/  ISETP.GE.AND P6, PT, R224, c[0x0][0x198], PT ;  /* 0x00006600e0007a0c */ /* 0x000fe40003fc6270 */
[----:B------:R-:W-:Y:S01]  /*1d40*/  ISETP.GE.AND P4, PT, R212, c[0x0][0x198], PT ;  /* 0x00006600d4007a0c */ /* 0x000fe20003f86270 */
[----:B------:R-:W-:Y:S01]  /*1d50*/  IMAD R0, R11, c[0x0][0x17c], R0 ;  /* 0x00005f000b007a24 */ /* 0x000fe200078e0200 */
[----:B------:R-:W-:-:S02]  /*1d60*/  IADD3 R88, R245, -0x1, RZ ;  /* 0xfffffffff5587810 */ /* 0x000fc40007ffe0ff */
[----:B-1----:R-:W-:-:S04]  /*1d70*/  MOV R2, c[0x0][0x2c4] ;  /* 0x0000b10000027a02 */ /* 0x002fc80000000f00 */
[----:B------:R-:W-:Y:S02]  /*1d80*/  ISETP.NE.AND P2, PT, R2, 0x1, PT ;  /* 0x000000010200780c */ /* 0x000fe40003f45270 */
[----:B------:R-:W-:-:S04]  /*1d90*/  LEA R2, R195, R251, 0x5 ;  /* 0x000000fbc3027211 */ /* 0x000fc800078e28ff */
[----:B------:R-:W-:Y:S01]  /*1da0*/  LEA R10, R229, R2, 0x7 ;  /* 0x00000002e50a7211 */ /* 0x000fe200078e38ff */
[----:B------:R-:W-:-:S04]  /*1db0*/  IMAD.WIDE.U32 R2, R11, c[0x0][0x178], RZ ;  /* 0x00005e000b027a25 */ /* 0x000fc800078e00ff */
[----:B------:R-:W-:Y:S01]  /*1dc0*/  IMAD.MOV.U32 R8, RZ, RZ, R10 ;  /* 0x000000ffff087224 */ /* 0x000fe200078e000a */
[----:B------:R-:W-:Y:S01]  /*1dd0*/  IADD3 R3, R3, R0, RZ ;  /* 0x0000000003037210 */ /* 0x000fe20007ffe0ff */
[----:B------:R-:W-:Y:S01]  /*1de0*/  @P2 IMAD.HI.U32 R5, R10, c[0x0][0x2c8], RZ ;  /* 0x0000b2000a052a27 */ /* 0x000fe200078e00ff */
[----:B------:R-:W-:-:S03]  /*1df0*/  IADD3 R0, P1, R251, R12, RZ ;  /* 0x0000000cfb007210 */ /* 0x000fc60007f3e0ff */
[----:B------:R-:W-:Y:S01]  /*1e00*/  IMAD.WIDE.U32 R2, R227, c[0x0][0x1b8], R2 ;  /* 0x00006e00e3027a25 */ /* 0x000fe200078e0002 */
[----:B------:R-:W-:Y:S02]  /*1e10*/  @P2 SHF.R.U32.HI R8, RZ, c[0x0][0x2cc], R5 ;  /* 0x0000b300ff082a19 */ /* 0x000fe40000011605 */
[----:B------:R-:W-:Y:S01]  /*1e20*/  LEA.HI.X.SX32 R4, R251, R4, 0x1, P1 ;  /* 0x00000004fb047211 */ /* 0x000fe200008f0eff */
[----:B------:R-:W-:Y:S01]  /*1e30*/  IMAD R3, R227, c[0x0][0x1bc], R3 ;  /* 0x00006f00e3037a24 */ /* 0x000fe200078e0203 */
[----:B------:R-:W-:Y:S01]  /*1e40*/  SEL R5, R248, RZ, !P5 ;  /* 0x000000fff8057207 */ /* 0x000fe20006800000 */
[----:B------:R-:W-:Y:S01]  /*1e50*/  IMAD.WIDE.U32 R6, R0, c[0x0][0x1e0], R224 ;  /* 0x0000780000067a25 */ /* 0x000fe200078e00e0 */
[----:B------:R-:W-:Y:S02]  /*1e60*/  ISETP.GE.AND P1, PT, R224, c[0x0][0x1d4], PT ;  /* 0x00007500e0007a0c */ /* 0x000fe40003f26270 */
[C---:B------:R-:W-:Y:S01]  /*1e70*/  ISETP.GE.AND P2, PT, R215.reuse, c[0x0][0x1d4], PT ;  /* 0x00007500d7007a0c */ /* 0x040fe20003f46270 */
[C---:B------:R-:W-:Y:S01]  /*1e80*/  IMAD R12, R4.reuse, c[0x0][0x1e0], RZ ;  /* 0x00007800040c7a24 */ /* 0x040fe200078e02ff */
[----:B------:R-:W-:Y:S01]  /*1e90*/  ISETP.GE.AND P5, PT, R215, c[0x0][0x198], PT ;  /* 0x00006600d7007a0c */ /* 0x000fe20003fa6270 */
[----:B------:R-:W-:-:S02]  /*1ea0*/  IMAD R11, R4, c[0x0][0x208], RZ ;  /* 0x00008200040b7a24 */ /* 0x000fc400078e02ff */
[----:B------:R-:W-:Y:S02]  /*1eb0*/  IMAD R15, R5, c[0x0][0x1c0], RZ ;  /* 0x00007000050f7a24 */ /* 0x000fe400078e02ff */
[----:B------:R-:W-:-:S04]  /*1ec0*/  IMAD.WIDE.U32 R4, R0, c[0x0][0x208], R224 ;  /* 0x0000820000047a25 */ /* 0x000fc800078e00e0 */
[C---:B------:R-:W-:Y:S02]  /*1ed0*/  IMAD R12, R0.reuse, c[0x0][0x1e4], R12 ;  /* 0x00007900000c7a24 */ /* 0x040fe400078e020c */
[----:B------:R-:W-:Y:S01]  /*1ee0*/  IMAD R13, R0, c[0x0][0x20c], R11 ;  /* 0x00008300000d7a24 */ /* 0x000fe200078e020b */
[----:B------:R-:W-:Y:S01]  /*1ef0*/  IADD3 R0, -R8, RZ, RZ ;  /* 0x000000ff08007210 */ /* 0x000fe20007ffe1ff */
[C---:B------:R-:W-:Y:S02]  /*1f00*/  IMAD R11, R9.reuse, c[0x0][0x1c4], R15 ;  /* 0x00007100090b7a24 */ /* 0x040fe400078e020f */
[----:B------:R-:W-:Y:S01]  /*1f10*/  IMAD.WIDE.U32 R2, R9, c[0x0][0x1c0], R2 ;  /* 0x0000700009027a25 */ /* 0x000fe200078e0002 */
[----:B------:R-:W-:Y:S02]  /*1f20*/  SHF.R.S32.HI R9, RZ, 0x1f, R8 ;  /* 0x0000001fff097819 */ /* 0x000fe40000011408 */
[----:B------:R-:W-:Y:S01]  /*1f30*/  IADD3 R5, R5, R13, RZ ;  /* 0x0000000d05057210 */ /* 0x000fe20007ffe0ff */
[----:B------:R-:W-:Y:S01]  /*1f40*/  IMAD R10, R0, c[0x0][0x2c4], R10 ;  /* 0x0000b100000a7a24 */ /* 0x000fe200078e020a */
[----:B------:R-:W-:Y:S01]  /*1f50*/  IADD3 R3, R3, R11, RZ ;  /* 0x0000000b03037210 */ /* 0x000fe20007ffe0ff */
[----:B------:R-:W-:-:S02]  /*1f60*/  IMAD R0, R9, c[0x0][0x1b0], RZ ;  /* 0x00006c0009007a24 */ /* 0x000fc400078e02ff */
[----:B------:R-:W-:Y:S02]  /*1f70*/  IMAD.IADD R7, R7, 0x1, R12 ;  /* 0x0000000107077824 */ /* 0x000fe400078e020c */
[C---:B------:R-:W-:Y:S02]  /*1f80*/  IMAD R0, R8.reuse, c[0x0][0x1b4], R0 ;  /* 0x00006d0008007a24 */ /* 0x040fe400078e0200 */
[----:B------:R-:W-:-:S04]  /*1f90*/  IMAD.WIDE.U32 R8, R8, c[0x0][0x1b0], R2 ;  /* 0x00006c0008087a25 */ /* 0x000fc800078e0002 */
[----:B------:R-:W-:Y:S01]  /*1fa0*/  IMAD.WIDE.U32 R2, R227, c[0x0][0x210], R4 ;  /* 0x00008400e3027a25 */ /* 0x000fe200078e0004 */
[----:B------:R-:W-:-:S03]  /*1fb0*/  SHF.R.S32.HI R4, RZ, 0x1f, R10 ;  /* 0x0000001fff047819 */ /* 0x000fc6000001140a */
[----:B------:R-:W-:Y:S01]  /*1fc0*/  IMAD R5, R227, c[0x0][0x214], R3 ;  /* 0x00008500e3057a24 */ /* 0x000fe200078e0203 */
[----:B------:R-:W-:Y:S01]  /*1fd0*/  IADD3 R3, R9, R0, RZ ;  /* 0x0000000009037210 */ /* 0x000fe20007ffe0ff */
[----:B------:R-:W-:Y:S02]  /*1fe0*/  IMAD R9, R4, c[0x0][0x1a8], RZ ;  /* 0x00006a0004097a24 */ /* 0x000fe400078e02ff */
[----:B------:R-:W-:Y:S01]  /*1ff0*/  IMAD.MOV.U32 R4, RZ, RZ, R2 ;  /* 0x000000ffff047224 */ /* 0x000fe200078e0002 */
[----:B------:R-:W-:Y:S01]  /*2000*/  MOV R2, R8 ;  /* 0x0000000800027202 */ /* 0x000fe20000000f00 */
[----:B------:R-:W-:-:S04]  /*2010*/  IMAD.WIDE.U32 R6, R227, c[0x0][0x1e8], R6 ;  /* 0x00007a00e3067a25 */ /* 0x000fc800078e0006 */
[----:B------:R-:W-:Y:S02]  /*2020*/  IMAD R7, R227, c[0x0][0x1ec], R7 ;  /* 0x00007b00e3077a24 */ /* 0x000fe400078e0207 */
[C---:B------:R-:W-:Y:S02]  /*2030*/  IMAD R9, R10.reuse, c[0x0][0x1ac], R9 ;  /* 0x00006b000a097a24 */ /* 0x040fe400078e0209 */
[----:B------:R-:W-:Y:S01]  /*2040*/  IMAD.WIDE.U32 R2, R10, c[0x0][0x1a8], R2 ;  /* 0x00006a000a027a25 */ /* 0x000fe200078e0002 */
[----:B------:R-:W-:-:S03]  /*2050*/  LEA R10, R229, R251, 0x7 ;  /* 0x000000fbe50a7211 */ /* 0x000fc600078e38ff */
[----:B------:R-:W-:Y:S01]  /*2060*/  IMAD.IADD R3, R3, 0x1, R9 ;  /* 0x0000000103037824 */ /* 0x000fe200078e0209 */
[----:B--2---:R-:W-:Y:S02]  /*2070*/  @P3 SHF.R.S32.HI R0, RZ, 0x1f, R14 ;  /* 0x0000001fff003819 */ /* 0x004fe4000001140e */
[----:B------:R-:W-:Y:S02]  /*2080*/  @!P3 MOV R0, R248 ;  /* 0x000000f80000b202 */ /* 0x000fe40000000f00 */
[----:B------:R-:W-:Y:S02]  /*2090*/  @!P3 MOV R14, R223 ;  /* 0x000000df000eb202 */ /* 0x000fe40000000f00 */
[----:B------:R-:W-:Y:S02]  /*20a0*/  SEL R8, R0, RZ, !P0 ;  /* 0x000000ff00087207 */ /* 0x000fe40004000000 */
[----:B------:R-:W-:Y:S02]  /*20b0*/  SEL R0, R14, RZ, !P0 ;  /* 0x000000ff0e007207 */ /* 0x000fe40004000000 */
[----:B------:R-:W-:Y:S01]  /*20c0*/  LEA R12, P0, R2, c[0x0][0x160], 0x1 ;  /* 0x00005800020c7a11 */ /* 0x000fe200078008ff */
[----:B------:R-:W-:-:S02]  /*20d0*/  IMAD R11, R8, c[0x0][0x1f0], RZ ;  /* 0x00007c00080b7a24 */ /* 0x000fc400078e02ff */
[----:B------:R-:W-:Y:S01]  /*20e0*/  IMAD R8, R8, c[0x0][0x218], RZ ;  /* 0x0000860008087a24 */ /* 0x000fe200078e02ff */
[----:B------:R-:W-:Y:S01]  /*20f0*/  LEA.HI.X R9, R2, c[0x0][0x164], R3, 0x1, P0 ;  /* 0x0000590002097a11 */ /* 0x000fe200000f0c03 */
[C---:B------:R-:W-:Y:S02]  /*2100*/  IMAD R11, R0.reuse, c[0x0][0x1f4], R11 ;  /* 0x00007d00000b7a24 */ /* 0x040fe400078e020b */
[C---:B------:R-:W-:Y:S02]  /*2110*/  IMAD R8, R0.reuse, c[0x0][0x21c], R8 ;  /* 0x0000870000087a24 */ /* 0x040fe400078e0208 */
[----:B------:R-:W-:-:S04]  /*2120*/  IMAD.WIDE.U32 R218, R0, c[0x0][0x1f0], R6 ;  /* 0x00007c0000da7a25 */ /* 0x000fc800078e0006 */
[----:B------:R-:W-:Y:S01]  /*2130*/  IMAD.WIDE.U32 R220, R0, c[0x0][0x218], R4 ;  /* 0x0000860000dc7a25 */ /* 0x000fe200078e0004 */
[----:B------:R-:W-:-:S04]  /*2140*/  IADD3 R217, R219, R11, RZ ;  /* 0x0000000bdbd97210 */ /* 0x000fc80007ffe0ff */
[----:B------:R-:W-:Y:S01]  /*2150*/  IADD3 R222, R221, R8, RZ ;  /* 0x00000008ddde7210 */ /* 0x000fe20007ffe0ff */
[----:B------:R-:W-:Y:S05]  /*2160*/  BRA.DIV ~URZ, `(.L_x_1240) ;  /* 0x0000aa927f007947 */ /* 0x000fea000b800000 */
[----:B------:R1:W2:Y:S02]  /*2170*/  SHFL.IDX PT, R8, R9, RZ, 0x181f ;  /* 0x00181fff09087589 */ /* 0x0002a400000e0000 */
.L_x_1324:
[----:B------:R-:W-:Y:S05]  /*2180*/  BRA.DIV ~URZ, `(.L_x_1241) ;  /* 0x0000aae27f007947 */ /* 0x000fea000b800000 */
[----:B------:R3:W4:Y:S02]  /*2190*/  SHFL.IDX PT, R0, R12, RZ, 0x181f ;  /* 0x00181fff0c007589 */ /* 0x00072400000e0000 */
.L_x_1325:
[----:B------:R-:W-:Y:S01]  /*21a0*/  IMAD R11, R16, c[0x0][0x2c4], RZ ;  /* 0x0000b100100b7a24 */ /* 0x000fe200078e02ff */
[----:B------:R-:W-:Y:S04]  /*21b0*/  BSSY B0, `(.L_x_1242) ;  /* 0x000000f000007945 */ /* 0x000fe80003800000 */
[----:B------:R-:W-:-:S13]  /*21c0*/  ISETP.GE.AND P0, PT, R10, R11, PT ;  /* 0x0000000b0a00720c */ /* 0x000fda0003f06270 */
[----:B------:R-:W-:Y:S05]  /*21d0*/  @P0 BRA `(.L_x_1243) ;  /* 0x000000c000000947 */ /* 0x000fea0003800000 */
[CC--:B----4-:R-:W-:Y:S02]  /*21e0*/  LEA R6, P0, R224.reuse, R0.reuse, 0x1 ;  /* 0x00000000e0067211 */ /* 0x0d0fe400078008ff */
[C---:B------:R-:W-:Y:S02]  /*21f0*/  LEA R4, P3, R215.reuse, R0, 0x1 ;  /* 0x00000000d7047211 */ /* 0x040fe400078608ff */
[----:B--2---:R-:W-:Y:S02]  /*2200*/  LEA.HI.X R7, R224, R8, R225, 0x1, P0 ;  /* 0x00000008e0077211 */ /* 0x004fe400000f0ce1 */
[C---:B------:R-:W-:Y:S02]  /*2210*/  LEA R2, P0, R212.reuse, R0, 0x1 ;  /* 0x00000000d4027211 */ /* 0x040fe400078008ff */
[-C--:B------:R-:W-:Y:S01]  /*2220*/  LEA.HI.X R5, R215, R8.reuse, R250, 0x1, P3 ;  /* 0x00000008d7057211 */ /* 0x080fe200018f0cfa */
[----:B------:R-:W-:Y:S01]  /*2230*/  @!PT LDS RZ, [RZ] ;  /* 0x00000000fffff984 */ /* 0x000fe20000000800 */
[----:B------:R-:W-:Y:S01]  /*2240*/  @!PT LDS RZ, [RZ] ;  /* 0x00000000fffff984 */ /* 0x000fe20000000800 */
[----:B------:R-:W-:Y:S01]  /*2250*/  @!PT LDS RZ, [RZ] ;  /* 0x00000000fffff984 */ /* 0x000fe20000000800 */
[----:B------:R2:W-:Y:S01]  /*2260*/  LDGSTS.E.BYPASS.LTC128B.128 [R216+0x18100], [R6.64], !P6 ;  /* 0x1810000006d87fae */ /* 0x0005e2000f101d48 */
[----:B------:R-:W-:-:S03]  /*2270*/  LEA.HI.X R3, R212, R8, R249, 0x1, P0 ;  /* 0x00000008d4037211 */ /* 0x000fc600000f0cf9 */
[----:B------:R2:W-:Y:S04]  /*2280*/  LDGSTS.E.BYPASS.LTC128B.128 [R216+0x1c100], [R4.64], !P5 ;  /* 0x1c10000004d87fae */ /* 0x0005e8000e901d48 */
[----:B------:R2:W-:Y:S02]  /*2290*/  LDGSTS.E.BYPASS.LTC128B.128 [R216+0x20100], [R2.64], !P4 ;  /* 0x2010000002d87fae */ /* 0x0005e4000e101d48 */
.L_x_1243:
[----:B------:R-:W-:Y:S05]  /*22a0*/  BSYNC B0 ;  /* 0x0000000000007941 */ /* 0x000fea0003800000 */
.L_x_1242:
[----:B------:R-:W-:Y:S05]  /*22b0*/  BRA.DIV ~URZ, `(.L_x_1244) ;  /* 0x0000aa127f007947 */ /* 0x000fea000b800000 */
[----:B--2---:R2:W1:Y:S04]  /*22c0*/  SHFL.IDX PT, R8, R9, 0x1, 0x181f ;  /* 0x00381f0009087f89 */ /* 0x00446800000e0000 */
[----:B----4-:R2:W4:Y:S02]  /*22d0*/  SHFL.IDX PT, R0, R12, 0x1, 0x181f ;  /* 0x00381f000c007f89 */ /* 0x01052400000e0000 */
.L_x_1326:
[----:B------:R-:W-:Y:S01]  /*22e0*/  IADD3 R2, R10, 0x20, RZ ;  /* 0x000000200a027810 */ /* 0x000fe20007ffe0ff */
[----:B------:R-:W-:Y:S03]  /*22f0*/  BSSY B0, `(.L_x_1245) ;  /* 0x000000f000007945 */ /* 0x000fe60003800000 */
[----:B------:R-:W-:-:S13]  /*2300*/  ISETP.GE.AND P0, PT, R2, R11, PT ;  /* 0x0000000b0200720c */ /* 0x000fda0003f06270 */
[----:B------:R-:W-:Y:S05]  /*2310*/  @P0 BRA `(.L_x_1246) ;  /* 0x000000c000000947 */ /* 0x000fea0003800000 */
[CC--:B----4-:R-:W-:Y:S02]  /*2320*/  LEA R6, P0, R224.reuse, R0.reuse, 0x1 ;  /* 0x00000000e0067211 */ /* 0x0d0fe400078008ff */
[C---:B------:R-:W-:Y:S02]  /*2330*/  LEA R4, P3, R215.reuse, R0, 0x1 ;  /* 0x00000000d7047211 */ /* 0x040fe400078608ff */
[----:B-1----:R-:W-:Y:S02]  /*2340*/  LEA.HI.X R7, R224, R8, R225, 0x1, P0 ;  /* 0x00000008e0077211 */ /* 0x002fe400000f0ce1 */
        /* <DEDUP_REMOVED lines=9> */
.L_x_1246:
[----:B------:R-:W-:Y:S05]  /*23e0*/  BSYNC B0 ;  /* 0x0000000000007941 */ /* 0x000fea0003800000 */
.L_x_1245:
[----:B------:R-:W-:Y:S05]  /*23f0*/  BRA.DIV ~URZ, `(.L_x_1247) ;  /* 0x0000a9927f007947 */ /* 0x000fea000b800000 */
[----:B-1----:R1:W2:Y:S02]  /*2400*/  SHFL.IDX PT, R8, R9, 0x2, 0x181f ;  /* 0x00581f0009087f89 */ /* 0x0022a400000e0000 */
.L_x_1327:
[----:B------:R-:W-:Y:S05]  /*2410*/  BRA.DIV ~URZ, `(.L_x_1248) ;  /* 0x0000a9e27f007947 */ /* 0x000fea000b800000 */
[----:B----4-:R4:W1:Y:S02]  /*2420*/  SHFL.IDX PT, R0, R12, 0x2, 0x181f ;  /* 0x00581f000c007f89 */ /* 0x01086400000e0000 */
.L_x_1328:
[----:B------:R-:W-:Y:S01]  /*2430*/  IADD3 R2, R10, 0x40, RZ ;  /* 0x000000400a027810 */ /* 0x000fe20007ffe0ff */
[----:B------:R-:W-:Y:S03]  /*2440*/  BSSY B0, `(.L_x_1249) ;  /* 0x000000f000007945 */ /* 0x000fe60003800000 */
[----:B------:R-:W-:-:S13]  /*2450*/  ISETP.GE.AND P0, PT, R2, R11, PT ;  /* 0x0000000b0200720c */ /* 0x000fda0003f06270 */
[----:B------:R-:W-:Y:S05]  /*2460*/  @P0 BRA `(.L_x_1250) ;  /* 0x000000c000000947 */ /* 0x000fea0003800000 */
[CC--:B-1----:R-:W-:Y:S02]  /*2470*/  LEA R6, P0, R224.reuse, R0.reuse, 0x1 ;  /* 0x00000000e0067211 */ /* 0x0c2fe400078008ff */
        /* <DEDUP_REMOVED lines=11> */
.L_x_1250:
[----:B------:R-:W-:Y:S05]  /*2530*/  BSYNC B0 ;  /* 0x0000000000007941 */ /* 0x000fea0003800000 */
.L_x_1249:
[----:B------:R-:W-:Y:S05]  /*2540*/  BRA.DIV ~URZ, `(.L_x_1251) ;  /* 0x0000a9127f007947 */ /* 0x000fea000b800000 */
[----:B--2---:R2:W3:Y:S04]  /*2550*/  SHFL.IDX PT, R8, R9, 0x3, 0x181f ;  /* 0x00781f0009087f89 */ /* 0x0044e800000e0000 */
[----:B-1----:R2:W1:Y:S02]  /*2560*/  SHFL.IDX PT, R0, R12, 0x3, 0x181f ;  /* 0x00781f000c007f89 */ /* 0x00246400000e0000 */
.L_x_1329:
[----:B------:R-:W-:-:S04]  /*2570*/  IADD3 R2, R10, 0x60, RZ ;  /* 0x000000600a027810 */ /* 0x000fc80007ffe0ff */
[----:B------:R-:W-:-:S13]  /*2580*/  ISETP.GE.AND P3, PT, R2, R11, PT ;  /* 0x0000000b0200720c */ /* 0x000fda0003f66270 */
[----:B-1----:R-:W-:-:S04]  /*2590*/  @!P3 LEA R6, P0, R224, R0, 0x1 ;  /* 0x00000000e006b211 */ /* 0x002fc800078008ff */
[----:B---3--:R-:W-:Y:S02]  /*25a0*/  @!P3 LEA.HI.X R7, R224, R8, R225, 0x1, P0 ;  /* 0x00000008e007b211 */ /* 0x008fe400000f0ce1 */
[----:B------:R-:W-:-:S03]  /*25b0*/  @!P3 LEA R4, P0, R215, R0, 0x1 ;  /* 0x00000000d704b211 */ /* 0x000fc600078008ff */
[----:B------:R-:W-:Y:S01]  /*25c0*/  @!PT LDS RZ, [RZ] ;  /* 0x00000000fffff984 */ /* 0x000fe20000000800 */
[----:B------:R-:W-:Y:S01]  /*25d0*/  @!PT LDS RZ, [RZ] ;  /* 0x00000000fffff984 */ /* 0x000fe20000000800 */
[----:B------:R-:W-:Y:S01]  /*25e0*/  @!PT LDS RZ, [RZ] ;  /* 0x00000000fffff984 */ /* 0x000fe20000000800 */
[----:B------:R1:W-:Y:S01]  /*25f0*/  @!P3 LDGSTS.E.BYPASS.LTC128B.128 [R216+0x1b100], [R6.64], !P6 ;  /* 0x1b10000006d8bfae */ /* 0x0003e2000f101d48 */
[----:B------:R-:W-:Y:S02]  /*2600*/  @!P3 LEA.HI.X R5, R215, R8, R250, 0x1, P0 ;  /* 0x00000008d705b211 */ /* 0x000fe400000f0cfa */
[----:B------:R-:W-:-:S03]  /*2610*/  @!P3 LEA R2, P0, R212, R0, 0x1 ;  /* 0x00000000d402b211 */ /* 0x000fc600078008ff */
[----:B------:R1:W-:Y:S01]  /*2620*/  @!P3 LDGSTS.E.BYPASS.LTC128B.128 [R216+0x1f100], [R4.64], !P5 ;  /* 0x1f10000004d8bfae */ /* 0x0003e2000e901d48 */
[----:B------:R-:W-:-:S05]  /*2630*/  @!P3 LEA.HI.X R3, R212, R8, R249, 0x1, P0 ;  /* 0x00000008d403b211 */ /* 0x000fca00000f0cf9 */
[----:B------:R1:W-:Y:S04]  /*2640*/  @!P3 LDGSTS.E.BYPASS.LTC128B.128 [R216+0x23100], [R2.64], !P4 ;  /* 0x2310000002d8bfae */ /* 0x0003e8000e101d48 */
[----:B------:R-:W0:Y:S01]  /*2650*/  LDGDEPBAR ;  /* 0x00000000000079af */ /* 0x000e220000000000 */
[----:B------:R-:W-:Y:S02]  /*2660*/  WARPSYNC 0xffffffff ;  /* 0xffffffff00007948 */ /* 0x000fe40003800000 */
[----:B-1----:R-:W-:Y:S01]  /*2670*/  IMAD.IADD R2, R90, 0x1, -R251 ;  /* 0x000000015a027824 */ /* 0x002fe200078e0afb */
[----:B------:R-:W-:Y:S01]  /*2680*/  SHF.R.S32.HI R4, RZ, 0x1f, R88 ;  /* 0x0000001fff047819 */ /* 0x000fe20000011458 */
[C---:B------:R-:W-:Y:S01]  /*2690*/  IMAD.WIDE.U32 R6, R88.reuse, c[0x0][0x1e0], RZ ;  /* 0x0000780058067a25 */ /* 0x040fe200078e00ff */
[----:B------:R-:W-:Y:S03]  /*26a0*/  BAR.SYNC.DEFER_BLOCKING 0x0 ;  /* 0x0000000000007b1d */ /* 0x000fe60000010000 */
[----:B------:R-:W-:Y:S01]  /*26b0*/  IMAD R2, R88, -0x40, R2 ;  /* 0xffffffc058027824 */ /* 0x000fe200078e0202 */
[----:B------:R-:W-:Y:S01]  /*26c0*/  LEA R3, P0, R6, R218, 0x6 ;  /* 0x000000da06037211 */ /* 0x000fe200078030ff */
[----:B------:R-:W-:Y:S01]  /*26d0*/  IMAD R0, R4, c[0x0][0x1e0], RZ ;  /* 0x0000780004007a24 */ /* 0x000fe200078e02ff */
[----:B------:R-:W-:Y:S01]  /*26e0*/  ULDC.64 UR4, c[0x0][0x208] ;  /* 0x0000820000047ab9 */ /* 0x000fe20000000a00 */
[----:B------:R-:W-:Y:S01]  /*26f0*/  IMAD.WIDE.U32 R10, R88, c[0x0][0x208], RZ ;  /* 0x00008200580a7a25 */ /* 0x000fe200078e00ff */
[C---:B------:R-:W-:Y:S01]  /*2700*/  ISETP.GE.AND P3, PT, R2.reuse, 0x21, PT ;  /* 0x000000210200780c */ /* 0x040fe20003f66270 */
[----:B------:R-:W-:Y:S01]  /*2710*/  USHF.L.U32 UR7, UR4, 0x6, URZ ;  /* 0x0000000604077899 */ /* 0x000fe2000800063f */
[----:B------:R-:W-:Y:S01]  /*2720*/  ISETP.GE.AND P6, PT, R2, 0x1, PT ;  /* 0x000000010200780c */ /* 0x000fe20003fc6270 */
[----:B------:R-:W-:Y:S01]  /*2730*/  IMAD R5, R88, c[0x0][0x1e4], R0 ;  /* 0x0000790058057a24 */ /* 0x000fe200078e0200 */
[----:B------:R-:W-:Y:S01]  /*2740*/  UMOV UR6, 0x6 ;  /* 0x0000000600067882 */ /* 0x000fe20000000000 */
[----:B------:R-:W-:Y:S01]  /*2750*/  IMAD.MOV.U32 R0, RZ, RZ, 0x20 ;  /* 0x00000020ff007424 */ /* 0x000fe200078e00ff */
[----:B------:R-:W-:Y:S01]  /*2760*/  USHF.L.U64.HI UR5, UR4, UR6, UR5 ;  /* 0x0000000604057299 */ /* 0x000fe20008010205 */
[----:B------:R-:W-:Y:S01]  /*2770*/  IMAD.IADD R5, R7, 0x1, R5 ;  /* 0x0000000107057824 */ /* 0x000fe200078e0205 */
[----:B------:R-:W-:Y:S01]  /*2780*/  BSSY B0, `(.L_x_1252) ;  /* 0x0000047000007945 */ /* 0x000fe20003800000 */
[----:B--2---:R-:W-:-:S03]  /*2790*/  IMAD.WIDE.U32 R8, R0, c[0x0][0x1e0], RZ ;  /* 0x0000780000087a25 */ /* 0x004fc600078e00ff */
[----:B------:R-:W-:Y:S01]  /*27a0*/  LEA.HI.X R5, R6, R217, R5, 0x6, P0 ;  /* 0x000000d906057211 */ /* 0x000fe200000f3405 */
[----:B------:R-:W-:Y:S01]  /*27b0*/  IMAD R6, R4, c[0x0][0x208], RZ ;  /* 0x0000820004067a24 */ /* 0x000fe200078e02ff */
[C---:B------:R-:W-:Y:S01]  /*27c0*/  @P3 IADD3 R4, P0, R3.reuse, R8, RZ ;  /* 0x0000000803043210 */ /* 0x040fe20007f1e0ff */
[----:B------:R-:W-:Y:S01]  /*27d0*/  IMAD R7, R0, c[0x0][0x1e4], RZ ;  /* 0x0000790000077a24 */ /* 0x000fe200078e02ff */
[----:B------:R-:W-:Y:S01]  /*27e0*/  @P6 LEA R8, P4, R3, c[0x0][0x1c8], 0x1 ;  /* 0x0000720003086a11 */ /* 0x000fe200078808ff */
[----:B------:R-:W-:Y:S02]  /*27f0*/  IMAD R6, R88, c[0x0][0x20c], R6 ;  /* 0x0000830058067a24 */ /* 0x000fe400078e0206 */
[----:B------:R-:W-:Y:S01]  /*2800*/  IMAD.MOV.U32 R16, RZ, RZ, 0x40 ;  /* 0x00000040ff107424 */ /* 0x000fe200078e00ff */
[----:B------:R-:W-:Y:S02]  /*2810*/  @P3 IADD3.X R7, R5, R9, R7, P0, !PT ;  /* 0x0000000905073210 */ /* 0x000fe400007fe407 */
[----:B------:R-:W-:Y:S01]  /*2820*/  @P6 LEA.HI.X R9, R3, c[0x0][0x1cc], R5, 0x1, P4 ;  /* 0x0000730003096a11 */ /* 0x000fe200020f0c05 */
[----:B------:R-:W-:Y:S01]  /*2830*/  IMAD.IADD R5, R11, 0x1, R6 ;  /* 0x000000010b057824 */ /* 0x000fe200078e0206 */
[----:B------:R-:W-:-:S02]  /*2840*/  LEA R3, P0, R10, R220, 0x6 ;  /* 0x000000dc0a037211 */ /* 0x000fc400078030ff */
[----:B------:R-:W-:Y:S01]  /*2850*/  @P3 LEA R6, P5, R4, c[0x0][0x1c8], 0x1 ;  /* 0x0000720004063a11 */ /* 0x000fe200078a08ff */
[----:B------:R-:W-:Y:S01]  /*2860*/  @!PT LDS RZ, [RZ] ;  /* 0x00000000fffff984 */ /* 0x000fe20000000800 */
[----:B------:R-:W-:Y:S01]  /*2870*/  @!PT LDS RZ, [RZ] ;  /* 0x00000000fffff984 */ /* 0x000fe20000000800 */
[----:B------:R-:W-:Y:S01]  /*2880*/  @!PT LDS RZ, [RZ] ;  /* 0x00000000fffff984 */ /* 0x000fe20000000800 */
[----:B------:R1:W-:Y:S01]  /*2890*/  @P6 LDGSTS.E.BYPASS.LTC128B.128 [R216+0xc100], [R8.64], !P1 ;  /* 0x0c10000008d86fae */ /* 0x0003e2000c901d48 */
[----:B------:R-:W-:Y:S02]  /*28a0*/  @P6 ISETP.GE.AND P4, PT, R212, c[0x0][0x1d4], PT ;  /* 0x00007500d4006a0c */ /* 0x000fe40003f86270 */
[----:B------:R-:W-:Y:S01]  /*28b0*/  LEA.HI.X R5, R10, R222, R5, 0x6, P0 ;  /* 0x000000de0a057211 */ /* 0x000fe200000f3405 */
[----:B------:R1:W-:Y:S01]  /*28c0*/  @P6 LDGSTS.E.BYPASS.LTC128B.128 [R216+0xe100], [R8.64+0x80], !P2 ;  /* 0x0e10008008d86fae */ /* 0x0003e2000d101d48 */
[----:B------:R-:W-:Y:S02]  /*28d0*/  @P3 LEA.HI.X R7, R4, c[0x0][0x1cc], R7, 0x1, P5 ;  /* 0x0000730004073a11 */ /* 0x000fe400028f0c07 */
[----:B------:R-:W-:Y:S02]  /*28e0*/  LEA R4, P5, R3, c[0x0][0x1f8], 0x1 ;  /* 0x00007e0003047a11 */ /* 0x000fe400078a08ff */
[----:B------:R-:W-:-:S02]  /*28f0*/  @P3 ISETP.GE.AND P0, PT, R212, c[0x0][0x1d4], PT ;  /* 0x00007500d4003a0c */ /* 0x000fc40003f06270 */
[----:B------:R-:W-:Y:S02]  /*2900*/  LEA.HI.X R5, R3, c[0x0][0x1fc], R5, 0x1, P5 ;  /* 0x00007f0003057a11 */ /* 0x000fe400028f0c05 */
[----:B------:R-:W-:Y:S01]  /*2910*/  ISETP.GE.AND P5, PT, R224, c[0x0][0x1d4], PT ;  /* 0x00007500e0007a0c */ /* 0x000fe20003fa6270 */
[----:B------:R1:W-:Y:S01]  /*2920*/  @P6 LDGSTS.E.BYPASS.LTC128B.128 [R216+0x10100], [R8.64+0x100], !P4 ;  /* 0x1010010008d86fae */ /* 0x0003e2000e101d48 */
[----:B------:R-:W-:Y:S02]  /*2930*/  ISETP.GE.AND P4, PT, R215, c[0x0][0x1d4], PT ;  /* 0x00007500d7007a0c */ /* 0x000fe40003f86270 */
[C---:B------:R-:W-:Y:S01]  /*2940*/  ISETP.LT.OR P6, PT, R2.reuse, 0x1, P5 ;  /* 0x000000010200780c */ /* 0x040fe20002fc1670 */
[----:B------:R1:W-:Y:S01]  /*2950*/  @P3 LDGSTS.E.BYPASS.LTC128B.128 [R216+0xd100], [R6.64], !P1 ;  /* 0x0d10000006d83fae */ /* 0x0003e2000c901d48 */
[----:B------:R-:W-:-:S03]  /*2960*/  ISETP.LT.OR P5, PT, R2, 0x21, P5 ;  /* 0x000000210200780c */ /* 0x000fc60002fa1670 */
[----:B------:R1:W-:Y:S04]  /*2970*/  @P3 LDGSTS.E.BYPASS.LTC128B.128 [R216+0xf100], [R6.64+0x80], !P2 ;  /* 0x0f10008006d83fae */ /* 0x0003e8000d101d48 */
[----:B------:R1:W-:Y:S01]  /*2980*/  @P3 LDGSTS.E.BYPASS.LTC128B.128 [R216+0x11100], [R6.64+0x100], !P0 ;  /* 0x1110010006d83fae */ /* 0x0003e2000c101d48 */
[----:B------:R-:W-:Y:S02]  /*2990*/  ISETP.LT.OR P0, PT, R2, 0x1, P4 ;  /* 0x000000010200780c */ /* 0x000fe40002701670 */
[----:B------:R-:W-:Y:S01]  /*29a0*/  ISETP.GE.AND P3, PT, R212, c[0x0][0x1d4], PT ;  /* 0x00007500d4007a0c */ /* 0x000fe20003f66270 */
[----:B------:R-:W0:Y:S01]  /*29b0*/  LDGDEPBAR ;  /* 0x00000000000079af */ /* 0x000e220000000000 */
[----:B------:R-:W-:-:S03]  /*29c0*/  ISETP.LT.OR P4, PT, R2, 0x21, P4 ;  /* 0x000000210200780c */ /* 0x000fc60002781670 */
[----:B------:R1:W-:Y:S01]  /*29d0*/  LDGSTS.E.BYPASS.LTC128B.128 [R216+0x100], [R4.64], !P6 ;  /* 0x0010000004d87fae */ /* 0x0003e2000f101d48 */
[C---:B------:R-:W-:Y:S02]  /*29e0*/  ISETP.LT.OR P6, PT, R2.reuse, 0x1, P3 ;  /* 0x000000010200780c */ /* 0x040fe40001fc1670 */
[----:B------:R-:W-:-:S03]  /*29f0*/  ISETP.LT.OR P3, PT, R2, 0x21, P3 ;  /* 0x000000210200780c */ /* 0x000fc60001f61670 */
[----:B------:R1:W-:Y:S01]  /*2a00*/  LDGSTS.E.BYPASS.LTC128B.128 [R216+0x2100], [R4.64+0x80], !P0 ;  /* 0x0210008004d87fae */ /* 0x0003e2000c101d48 */
[----:B------:R-:W-:-:S04]  /*2a10*/  IADD3 R2, P0, R4, UR7, RZ ;  /* 0x0000000704027c10 */ /* 0x000fc8000ff1e0ff */
[----:B------:R-:W-:-:S03]  /*2a20*/  IADD3.X R3, R5, UR5, RZ, P0, !PT ;  /* 0x0000000505037c10 */ /* 0x000fc600087fe4ff */
[----:B------:R1:W-:Y:S04]  /*2a30*/  LDGSTS.E.BYPASS.LTC128B.128 [R216+0x4100], [R4.64+0x100], !P6 ;  /* 0x0410010004d87fae */ /* 0x0003e8000f101d48 */
[----:B------:R1:W-:Y:S04]  /*2a40*/  LDGSTS.E.BYPASS.LTC128B.128 [R216+0x1100], [R2.64], !P5 ;  /* 0x0110000002d87fae */ /* 0x0003e8000e901d48 */
[----:B------:R1:W-:Y:S04]  /*2a50*/  LDGSTS.E.BYPASS.LTC128B.128 [R216+0x3100], [R2.64+0x80], !P4 ;  /* 0x0310008002d87fae */ /* 0x0003e8000e101d48 */
[----:B------:R1:W-:Y:S01]  /*2a60*/  LDGSTS.E.BYPASS.LTC128B.128 [R216+0x5100], [R2.64+0x100], !P3 ;  /* 0x0510010002d87fae */ /* 0x0003e2000d901d48 */
[----:B------:R-:W-:-:S03]  /*2a70*/  ISETP.GT.AND P3, PT, R88, R206, PT ;  /* 0x000000ce5800720c */ /* 0x000fc60003f64270 */
[----:B------:R-:W0:Y:S10]  /*2a80*/  LDGDEPBAR ;  /* 0x00000000000079af */ /* 0x000e340000000000 */
[----:B------:R-:W-:Y:S05]  /*2a90*/  @!P3 BRA `(.L_x_1253) ;  /* 0x000001500000b947 */ /* 0x000fea0003800000 */
[----:B-1----:R-:W-:Y:S01]  /*2aa0*/  IADD3 R2, R245, -0x2, RZ ;  /* 0xfffffffef5027810 */ /* 0x002fe20007ffe0ff */
[----:B------:R-:W-:-:S03]  /*2ab0*/  IMAD.WIDE.U32 R6, R16, c[0x0][0x1e0], RZ ;  /* 0x0000780010067a25 */ /* 0x000fc600078e00ff */
[----:B------:R-:W-:Y:S01]  /*2ac0*/  SHF.R.S32.HI R3, RZ, 0x1f, R2 ;  /* 0x0000001fff037819 */ /* 0x000fe20000011402 */
[----:B------:R-:W-:-:S04]  /*2ad0*/  IMAD.WIDE.U32 R4, R2, c[0x0][0x1e0], RZ ;  /* 0x0000780002047a25 */ /* 0x000fc800078e00ff */
[----:B------:R-:W-:-:S04]  /*2ae0*/  IMAD R3, R3, c[0x0][0x1e0], RZ ;  /* 0x0000780003037a24 */ /* 0x000fc800078e02ff */
[----:B------:R-:W-:Y:S01]  /*2af0*/  IMAD R2, R2, c[0x0][0x1e4], R3 ;  /* 0x0000790002027a24 */ /* 0x000fe200078e0203 */
[----:B------:R-:W-:-:S03]  /*2b00*/  LEA R3, P0, R4, R218, 0x6 ;  /* 0x000000da04037211 */ /* 0x000fc600078030ff */
[----:B------:R-:W-:Y:S01]  /*2b10*/  IMAD.IADD R5, R5, 0x1, R2 ;  /* 0x0000000105057824 */ /* 0x000fe200078e0202 */
[----:B------:R-:W-:-:S04]  /*2b20*/  LEA R2, P4, R3, c[0x0][0x1c8], 0x1 ;  /* 0x0000720003027a11 */ /* 0x000fc800078808ff */
[----:B------:R-:W-:Y:S01]  /*2b30*/  LEA.HI.X R4, R4, R217, R5, 0x6, P0 ;  /* 0x000000d904047211 */ /* 0x000fe200000f3405 */
[----:B------:R-:W-:Y:S01]  /*2b40*/  IMAD R5, R16, c[0x0][0x1e4], RZ ;  /* 0x0000790010057a24 */ /* 0x000fe200078e02ff */
[----:B------:R-:W-:Y:S02]  /*2b50*/  ISETP.GE.AND P0, PT, R212, c[0x0][0x1d4], PT ;  /* 0x00007500d4007a0c */ /* 0x000fe40003f06270 */
[----:B------:R-:W-:Y:S02]  /*2b60*/  LEA.HI.X R3, R3, c[0x0][0x1cc], R4, 0x1, P4 ;  /* 0x0000730003037a11 */ /* 0x000fe400020f0c04 */
[----:B------:R-:W-:-:S03]  /*2b70*/  IADD3 R4, P4, R6, R2, RZ ;  /* 0x0000000206047210 */ /* 0x000fc60007f9e0ff */
[----:B------:R1:W-:Y:S01]  /*2b80*/  LDGSTS.E.BYPASS.LTC128B.128 [R216+0x12100], [R2.64], !P1 ;  /* 0x1210000002d87fae */ /* 0x0003e2000c901d48 */
[----:B------:R-:W-:-:S03]  /*2b90*/  IADD3.X R5, R3, R7, R5, P4, !PT ;  /* 0x0000000703057210 */ /* 0x000fc600027fe405 */
[----:B------:R1:W-:Y:S04]  /*2ba0*/  LDGSTS.E.BYPASS.LTC128B.128 [R216+0x14100], [R2.64+0x80], !P2 ;  /* 0x1410008002d87fae */ /* 0x0003e8000d101d48 */
[----:B------:R1:W-:Y:S04]  /*2bb0*/  LDGSTS.E.BYPASS.LTC128B.128 [R216+0x16100], [R2.64+0x100], !P0 ;  /* 0x1610010002d87fae */ /* 0x0003e8000c101d48 */
[----:B------:R1:W-:Y:S04]  /*2bc0*/  LDGSTS.E.BYPASS.LTC128B.128 [R216+0x13100], [R4.64], !P1 ;  /* 0x1310000004d87fae */ /* 0x0003e8000c901d48 */
[----:B------:R1:W-:Y:S04]  /*2bd0*/  LDGSTS.E.BYPASS.LTC128B.128 [R216+0x15100], [R4.64+0x80], !P2 ;  /* 0x1510008004d87fae */ /* 0x0003e8000d101d48 */
[----:B------:R1:W-:Y:S02]  /*2be0*/  LDGSTS.E.BYPASS.LTC128B.128 [R216+0x17100], [R4.64+0x100], !P0 ;  /* 0x1710010004d87fae */ /* 0x0003e4000c101d48 */
.L_x_1253:
[----:B------:R-:W-:Y:S05]  /*2bf0*/  BSYNC B0 ;  /* 0x0000000000007941 */ /* 0x000fea0003800000 */
.L_x_1252:
[----:B------:R-:W0:Y:S01]  /*2c00*/  LDGDEPBAR ;  /* 0x00000000000079af */ /* 0x000e220000000000 */
[----:B------:R-:W-:Y:S01]  /*2c10*/  LOP3.LUT P0, RZ, R195, 0x2, RZ, 0xc0, !PT ;  /* 0x00000002c3ff7812 */ /* 0x000fe2000780c0ff */
[----:B------:R-:W-:Y:S03]  /*2c20*/  BSSY B0, `(.L_x_1254) ;  /* 0x0000027000007945 */ /* 0x000fe60003800000 */
[----:B------:R-:W-:-:S05]  /*2c30*/  SEL R190, R0, 0xffffffe0, !P0 ;  /* 0xffffffe000be7807 */ /* 0x000fca0004000000 */
[----:B------:R-:W-:Y:S01]  /*2c40*/  IMAD.IADD R24, R192, 0x1, R190 ;  /* 0x00000001c0187824 */ /* 0x000fe200078e02be */
[----:B------:R-:W-:-:S04]  /*2c50*/  DEPBAR.LE SB0, 0x3 ;  /* 0x000080c00000791a */ /* 0x000fc80000000000 */
[----:B------:R-:W-:-:S04]  /*2c60*/  DEPBAR.LE SB0, 0x2 ;  /* 0x000080800000791a */ /* 0x000fc80000000000 */
[----:B------:R-:W-:Y:S06]  /*2c70*/  BAR.SYNC.DEFER_BLOCKING 0x0 ;  /* 0x0000000000007b1d */ /* 0x000fec0000010000 */
[----:B-1----:R1:W2:Y:S04]  /*2c80*/  LDSM.16.M88.4 R8, [R186] ;  /* 0x00000000ba08783b */ /* 0x0022a80000000200 */
[----:B------:R1:W3:Y:S04]  /*2c90*/  LDSM.16.M88.4 R28, [R192] ;  /* 0x00000000c01c783b */ /* 0x0002e80000000200 */
[----:B------:R1:W4:Y:S04]  /*2ca0*/  LDSM.16.M88.4 R32, [R192+0x800] ;  /* 0x00080000c020783b */ /* 0x0003280000000200 */
[----:B------:R1:W1:Y:S04]  /*2cb0*/  LDSM.16.M88.4 R44, [R192+0x1000] ;  /* 0x00100000c02c783b */ /* 0x0002680000000200 */
[----:B------:R1:W1:Y:S04]  /*2cc0*/  LDSM.16.M88.4 R52, [R192+0x1800] ;  /* 0x00180000c034783b */ /* 0x0002680000000200 */
[----:B------:R1:W1:Y:S04]  /*2cd0*/  LDSM.16.M88.4 R4, [R187] ;  /* 0x00000000bb04783b */ /* 0x0002680000000200 */
[----:B------:R1:W1:Y:S04]  /*2ce0*/  LDSM.16.M88.4 R40, [R24] ;  /* 0x000000001828783b */ /* 0x0002680000000200 */
[----:B------:R1:W1:Y:S04]  /*2cf0*/  LDSM.16.M88.4 R56, [R24+0x800] ;  /* 0x000800001838783b */ /* 0x0002680000000200 */
[----:B------:R1:W1:Y:S04]  /*2d00*/  LDSM.16.M88.4 R64, [R24+0x1000] ;  /* 0x001000001840783b */ /* 0x0002680000000200 */
[----:B------:R1:W1:Y:S01]  /*2d10*/  LDSM.16.M88.4 R80, [R24+0x1800] ;  /* 0x001800001850783b */ /* 0x0002620000000200 */
[----:B------:R-:W-:Y:S05]  /*2d20*/  @!P3 BRA `(.L_x_1255) ;  /* 0x000001600000b947 */ /* 0x000fea0003800000 */
[----:B------:R-:W-:-:S04]  /*2d30*/  IADD3 R0, R245, -0x2, RZ ;  /* 0xfffffffef5007810 */ /* 0x000fc80007ffe0ff */
[----:B------:R-:W-:Y:S01]  /*2d40*/  SHF.R.S32.HI R2, RZ, 0x1f, R0 ;  /* 0x0000001fff027819 */ /* 0x000fe20000011400 */
[----:B----4-:R-:W-:-:S04]  /*2d50*/  IMAD.WIDE.U32 R12, R0, c[0x0][0x208], RZ ;  /* 0x00008200000c7a25 */ /* 0x010fc800078e00ff */
[----:B------:R-:W-:-:S04]  /*2d60*/  IMAD R2, R2, c[0x0][0x208], RZ ;  /* 0x0000820002027a24 */ /* 0x000fc800078e02ff */
[----:B------:R-:W-:Y:S01]  /*2d70*/  IMAD R2, R0, c[0x0][0x20c], R2 ;  /* 0x0000830000027a24 */ /* 0x000fe200078e0202 */
[----:B------:R-:W-:-:S03]  /*2d80*/  LEA R0, P0, R12, R220, 0x6 ;  /* 0x000000dc0c007211 */ /* 0x000fc600078030ff */
[----:B------:R-:W-:Y:S01]  /*2d90*/  IMAD.IADD R3, R13, 0x1, R2 ;  /* 0x000000010d037824 */ /* 0x000fe200078e0202 */
[----:B------:R-:W-:-:S04]  /*2da0*/  LEA R2, P4, R0, c[0x0][0x1f8], 0x1 ;  /* 0x00007e0000027a11 */ /* 0x000fc800078808ff */
[----:B------:R-:W-:Y:S02]  /*2db0*/  LEA.HI.X R3, R12, R222, R3, 0x6, P0 ;  /* 0x000000de0c037211 */ /* 0x000fe400000f3403 */
[----:B------:R-:W-:Y:S02]  /*2dc0*/  ISETP.GE.AND P0, PT, R212, c[0x0][0x1d4], PT ;  /* 0x00007500d4007a0c */ /* 0x000fe40003f06270 */
[----:B------:R-:W-:Y:S02]  /*2dd0*/  IADD3 R12, P3, R2, UR7, RZ ;  /* 0x00000007020c7c10 */ /* 0x000fe4000ff7e0ff */
[----:B------:R-:W-:-:S04]  /*2de0*/  LEA.HI.X R3, R0, c[0x0][0x1fc], R3, 0x1, P4 ;  /* 0x00007f0000037a11 */ /* 0x000fc800020f0c03 */
[----:B------:R-:W-:Y:S01]  /*2df0*/  IADD3.X R13, R3, UR5, RZ, P3, !PT ;  /* 0x00000005030d7c10 */ /* 0x000fe20009ffe4ff */
        /* <DEDUP_REMOVED lines=9> */
.L_x_1255:
[----:B------:R-:W-:Y:S05]  /*2e90*/  BSYNC B0 ;  /* 0x0000000000007941 */ /* 0x000fea0003800000 */
.L_x_1254:
[----:B------:R-:W-:Y:S01]  /*2ea0*/  LOP3.LUT P0, RZ, R195, 0x4, RZ, 0xc0, !PT ;  /* 0x00000004c3ff7812 */ /* 0x000fe2000780c0ff */
[----:B--234-:R-:W-:Y:S01]  /*2eb0*/  HMMA.16816.F32 R12, R8, R28, RZ ;  /* 0x0000001c080c723c */ /* 0x01cfe200000018ff */
[----:B------:R-:W-:Y:S02]  /*2ec0*/  LDSM.16.M88.4 R100, [R192+0x2000] ;  /* 0x00200000c064783b */ /* 0x000fe40000000200 */
[----:B------:R-:W-:-:S02]  /*2ed0*/  SEL R0, R16, 0xffffffc0, !P0 ;  /* 0xffffffc010007807 */ /* 0x000fc40004000000 */
[----:B------:R-:W-:Y:S03]  /*2ee0*/  LDSM.16.M88.4 R16, [R189] ;  /* 0x00000000bd10783b */ /* 0x000fe60000000200 */
[----:B------:R-:W-:Y:S01]  /*2ef0*/  IMAD.IADD R2, R192, 0x1, R0 ;  /* 0x00000001c0027824 */ /* 0x000fe200078e0200 */
[C---:B------:R-:W-:Y:S01]  /*2f00*/  HMMA.16816.F32 R20, R8.reuse, R32, RZ ;  /* 0x000000200814723c */ /* 0x040fe200000018ff */
[----:B------:R-:W-:Y:S04]  /*2f10*/  LDSM.16.M88.4 R96, [R24+0x2000] ;  /* 0x002000001860783b */ /* 0x000fe80000000200 */
[----:B------:R-:W2:Y:S03]  /*2f20*/  LDSM.16.M88.4 R68, [R2] ;  /* 0x000000000244783b */ /* 0x000ea60000000200 */
[----:B------:R-:W-:Y:S01]  /*2f30*/  HMMA.16816.F32 R28, R8, R30, RZ ;  /* 0x0000001e081c723c */ /* 0x000fe200000018ff */
[----:B------:R-:W3:Y:S01]  /*2f40*/  LDSM.16.M88.4 R72, [R2+0x800] ;  /* 0x000800000248783b */ /* 0x000ee20000000200 */
[----:B------:R-:W-:-:S03]  /*2f50*/  IADD3 R0, R0, R192, R190 ;  /* 0x000000c000007210 */ /* 0x000fc60007ffe0be */
[----:B------:R-:W4:Y:S03]  /*2f60*/  LDSM.16.M88.4 R76, [R2+0x1000] ;  /* 0x00100000024c783b */ /* 0x000f260000000200 */
[C---:B------:R-:W-:Y:S01]  /*2f70*/  HMMA.16816.F32 R32, R8.reuse, R34, RZ ;  /* 0x000000220820723c */ /* 0x040fe200000018ff */
[----:B------:R-:W-:Y:S04]  /*2f80*/  LDSM.16.M88.4 R92, [R0] ;  /* 0x00000000005c783b */ /* 0x000fe80000000200 */
[----:B------:R-:W-:Y:S03]  /*2f90*/  LDSM.16.M88.4 R84, [R2+0x1800] ;  /* 0x001800000254783b */ /* 0x000fe60000000200 */
[----:B-1----:R-:W-:Y:S01]  /*2fa0*/  HMMA.16816.F32 R36, R8, R44, RZ ;  /* 0x0000002c0824723c */ /* 0x002fe200000018ff */
[----:B------:R-:W5:Y:S01]  /*2fb0*/  LDL R120, [R1+0x24] ;  /* 0x0000240001787983 */ /* 0x000f620000100800 */
[----:B------:R-:W-:Y:S03]  /*2fc0*/  BSSY B0, `(.L_x_1256) ;  /* 0x0000242000007945 */ /* 0x000fe60003800000 */
[----:B------:R-:W0:Y:S03]  /*2fd0*/  LDGDEPBAR ;  /* 0x00000000000079af */ /* 0x000e260000000000 */
[----:B------:R-:W-:Y:S01]  /*2fe0*/  HMMA.16816.F32 R60, R4, R40, R12 ;  /* 0x00000028043c723c */ /* 0x000fe2000000180c */
[----:B------:R-:W1:Y:S07]  /*2ff0*/  LDSM.16.M88.4 R12, [R188] ;  /* 0x00000000bc0c783b */ /* 0x000e6e0000000200 */
[C---:B------:R-:W-:Y:S08]  /*3000*/  HMMA.16816.F32 R44, R8.reuse, R46, RZ ;  /* 0x0000002e082c723c */ /* 0x040ff000000018ff */
[C---:B------:R-:W-:Y:S08]  /*3010*/  HMMA.16816.F32 R48, R8.reuse, R52, RZ ;  /* 0x000000340830723c */ /* 0x040ff000000018ff */
[----:B------:R-:W-:Y:S08]  /*3020*/  HMMA.16816.F32 R8, R8, R54, RZ ;  /* 0x000000360808723c */ /* 0x000ff000000018ff */
[C---:B------:R-:W-:Y:S08]  /*3030*/  HMMA.16816.F32 R52, R4.reuse, R42, R28 ;  /* 0x0000002a0434723c */ /* 0x040ff0000000181c */
[C---:B------:R-:W-:Y:S08]  /*3040*/  HMMA.16816.F32 R28, R4.reuse, R56, R20 ;  /* 0x00000038041c723c */ /* 0x040ff00000001814 */
[C---:B------:R-:W-:Y:S01]  /*3050*/  HMMA.16816.F32 R20, R4.reuse, R58, R32 ;  /* 0x0000003a0414723c */ /* 0x040fe20000001820 */
[----:B------:R-:W-:Y:S07]  /*3060*/  LDSM.16.M88.4 R56, [R0+0x1000] ;  /* 0x001000000038783b */ /* 0x000fee0000000200 */
[C---:B------:R-:W-:Y:S08]  /*3070*/  HMMA.16816.F32 R36, R4.reuse, R64, R36 ;  /* 0x000000400424723c */ /* 0x040ff00000001824 */
[----:B------:R-:W-:Y:S01]  /*3080*/  HMMA.16816.F32 R44, R4, R66, R44 ;  /* 0x00000042042c723c */ /* 0x000fe2000000182c */
[----:B------:R-:W1:Y:S07]  /*3090*/  LDSM.16.M88.4 R64, [R0+0x800] ;  /* 0x000800000040783b */ /* 0x000e6e0000000200 */
[----:B--2---:R-:W-:Y:S08]  /*30a0*/  HMMA.16816.F32 R60, R16, R68, R60 ;  /* 0x00000044103c723c */ /* 0x004ff0000000183c */
[C---:B------:R-:W-:Y:S08]  /*30b0*/  HMMA.16816.F32 R48, R4.reuse, R80, R48 ;  /* 0x000000500430723c */ /* 0x040ff00000001830 */
[----:B------:R-:W-:Y:S01]  /*30c0*/  HMMA.16816.F32 R4, R4, R82, R8 ;  /* 0x000000520404723c */ /* 0x000fe20000001808 */
[----:B------:R-:W2:Y:S04]  /*30d0*/  LDSM.16.M88.4 R8, [R186+0x4000] ;  /* 0x00400000ba08783b */ /* 0x000ea80000000200 */
[----:B------:R-:W1:Y:S03]  /*30e0*/  LDSM.16.M88.4 R80, [R0+0x1800] ;  /* 0x001800000050783b */ /* 0x000e660000000200 */
[C---:B------:R-:W-:Y:S01]  /*30f0*/  HMMA.16816.F32 R52, R16.reuse, R70, R52 ;  /* 0x000000461034723c */ /* 0x040fe20000001834 */
[----:B------:R-:W-:Y:S07]  /*3100*/  LDSM.16.M88.4 R68, [R24+0x2800] ;  /* 0x002800001844783b */ /* 0x000fee0000000200 */
[C---:B---3--:R-:W-:Y:S08]  /*3110*/  HMMA.16816.F32 R40, R16.reuse, R72, R28 ;  /* 0x000000481028723c */ /* 0x048ff0000000181c */
[C---:B------:R-:W-:Y:S01]  /*3120*/  HMMA.16816.F32 R32, R16.reuse, R74, R20 ;  /* 0x0000004a1020723c */ /* 0x040fe20000001814 */
[----:B------:R-:W-:Y:S07]  /*3130*/  LDSM.16.M88.4 R72, [R192+0x3000] ;  /* 0x00300000c048783b */ /* 0x000fee0000000200 */
[C---:B----4-:R-:W-:Y:S08]  /*3140*/  HMMA.16816.F32 R28, R16.reuse, R76, R36 ;  /* 0x0000004c101c723c */ /* 0x050ff00000001824 */
[----:B------:R-:W-:Y:S01]  /*3150*/  HMMA.16816.F32 R20, R16, R78, R44 ;  /* 0x0000004e1014723c */ /* 0x000fe2000000182c */
[----:B------:R-:W3:Y:S07]  /*3160*/  LDSM.16.M88.4 R76, [R192+0x2800] ;  /* 0x00280000c04c783b */ /* 0x000eee0000000200 */
[----:B-1----:R-:W-:Y:S08]  /*3170*/  HMMA.16816.F32 R60, R12, R92, R60 ;  /* 0x0000005c0c3c723c */ /* 0x002ff0000000183c */
[C---:B------:R-:W-:Y:S01]  /*3180*/  HMMA.16816.F32 R36, R16.reuse, R86, R4 ;  /* 0x000000561024723c */ /* 0x040fe20000001804 */
[----:B------:R-:W1:Y:S07]  /*3190*/  LDSM.16.M88.4 R4, [R187+0x4000] ;  /* 0x00400000bb04783b */ /* 0x000e6e0000000200 */
[----:B------:R-:W-:Y:S01]  /*31a0*/  HMMA.16816.F32 R48, R16, R84, R48 ;  /* 0x000000541030723c */ /* 0x000fe20000001830 */
[----:B------:R-:W4:Y:S07]  /*31b0*/  LDSM.16.M88.4 R84, [R192+0x3800] ;  /* 0x00380000c054783b */ /* 0x000f2e0000000200 */
[C---:B------:R-:W-:Y:S01]  /*31c0*/  HMMA.16816.F32 R52, R12.reuse, R94, R52 ;  /* 0x0000005e0c34723c */ /* 0x040fe20000001834 */
[----:B------:R-:W-:Y:S07]  /*31d0*/  LDSM.16.M88.4 R92, [R2+0x2000] ;  /* 0x00200000025c783b */ /* 0x000fee0000000200 */
[C---:B------:R-:W-:Y:S08]  /*31e0*/  HMMA.16816.F32 R44, R12.reuse, R64, R40 ;  /* 0x000000400c2c723c */ /* 0x040ff00000001828 */
[C---:B------:R-:W-:Y:S01]  /*31f0*/  HMMA.16816.F32 R40, R12.reuse, R66, R32 ;  /* 0x000000420c28723c */ /* 0x040fe20000001820 */
[----:B------:R-:W-:Y:S07]  /*3200*/  LDSM.16.M88.4 R64, [R24+0x3000] ;  /* 0x003000001840783b */ /* 0x000fee0000000200 */
[----:B------:R-:W-:Y:S01]  /*3210*/  HMMA.16816.F32 R32, R12, R56, R28 ;  /* 0x000000380c20723c */ /* 0x000fe2000000181c */
[----:B------:R-:W1:Y:S07]  /*3220*/  LDSM.16.M88.4 R28, [R189+0x4000] ;  /* 0x00400000bd1c783b */ /* 0x000e6e0000000200 */
[----:B--2---:R-:W-:Y:S08]  /*3230*/  HMMA.16816.F32 R60, R8, R100, R60 ;  /* 0x00000064083c723c */ /* 0x004ff0000000183c */
[C---:B------:R-:W-:Y:S08]  /*3240*/  HMMA.16816.F32 R20, R12.reuse, R58, R20 ;  /* 0x0000003a0c14723c */ /* 0x040ff00000001814 */
[----:B------:R-:W-:Y:S08]  /*3250*/  HMMA.16816.F32 R16, R12, R80, R48 ;  /* 0x000000500c10723c */ /* 0x000ff00000001830 */
[C---:B------:R-:W-:Y:S01]  /*3260*/  HMMA.16816.F32 R56, R8.reuse, R102, R52 ;  /* 0x000000660838723c */ /* 0x040fe20000001834 */
[----:B------:R-:W-:Y:S07]  /*3270*/  LDSM.16.M88.4 R100, [R0+0x3800] ;  /* 0x003800000064783b */ /* 0x000fee0000000200 */
[C---:B---3--:R-:W-:Y:S08]  /*3280*/  HMMA.16816.F32 R48, R8.reuse, R76, R44 ;  /* 0x0000004c0830723c */ /* 0x048ff0000000182c */
[----:B------:R-:W-:Y:S08]  /*3290*/  HMMA.16816.F32 R44, R8, R72, R32 ;  /* 0x00000048082c723c */ /* 0x000ff00000001820 */
[----:B-1----:R-:W-:Y:S01]  /*32a0*/  HMMA.16816.F32 R32, R4, R96, R60 ;  /* 0x000000600420723c */ /* 0x002fe2000000183c */
[----:B------:R-:W1:Y:S07]  /*32b0*/  LDSM.16.M88.4 R60, [R2+0x2800] ;  /* 0x00280000023c783b */ /* 0x000e6e0000000200 */
[----:B------:R-:W-:Y:S01]  /*32c0*/  HMMA.16816.F32 R12, R12, R82, R36 ;  /* 0x000000520c0c723c */ /* 0x000fe20000001824 */
[----:B------:R-:W2:Y:S07]  /*32d0*/  LDSM.16.M88.4 R80, [R24+0x3800] ;  /* 0x003800001850783b */ /* 0x000eae0000000200 */
[C---:B------:R-:W-:Y:S01]  /*32e0*/  HMMA.16816.F32 R52, R8.reuse, R78, R40 ;  /* 0x0000004e0834723c */ /* 0x040fe20000001828 */
[----:B------:R-:W-:Y:S07]  /*32f0*/  LDSM.16.M88.4 R76, [R0+0x2000] ;  /* 0x00200000004c783b */ /* 0x000fee0000000200 */
[C---:B------:R-:W-:Y:S01]  /*3300*/  HMMA.16816.F32 R40, R8.reuse, R74, R20 ;  /* 0x0000004a0828723c */ /* 0x040fe20000001814 */
[----:B------:R-:W3:Y:S07]  /*3310*/  LDSM.16.M88.4 R20, [R188+0x4000] ;  /* 0x00400000bc14783b */ /* 0x000eee0000000200 */
[----:B----4-:R-:W-:Y:S08]  /*3320*/  HMMA.16816.F32 R36, R8, R84, R16 ;  /* 0x000000540824723c */ /* 0x010ff00000001810 */
[C---:B------:R-:W-:Y:S08]  /*3330*/  HMMA.16816.F32 R16, R4.reuse, R98, R56 ;  /* 0x000000620410723c */ /* 0x040ff00000001838 */
[----:B------:R-:W-:Y:S08]  /*3340*/  HMMA.16816.F32 R48, R4, R68, R48 ;  /* 0x000000440430723c */ /* 0x000ff00000001830 */
[----:B------:R-:W-:Y:S01]  /*3350*/  HMMA.16816.F32 R8, R8, R86, R12 ;  /* 0x000000560808723c */ /* 0x000fe2000000180c */
[----:B------:R-:W-:Y:S04]  /*3360*/  LDSM.16.M88.4 R12, [R186+0x8000] ;  /* 0x00800000ba0c783b */ /* 0x000fe80000000200 */
[----:B------:R-:W-:Y:S03]  /*3370*/  LDSM.16.M88.4 R84, [R2+0x3800] ;  /* 0x003800000254783b */ /* 0x000fe60000000200 */
[----:B------:R-:W-:Y:S08]  /*3380*/  HMMA.16816.F32 R32, R28, R92, R32 ;  /* 0x0000005c1c20723c */ /* 0x000ff00000001820 */
[C---:B------:R-:W-:Y:S08]  /*3390*/  HMMA.16816.F32 R52, R4.reuse, R70, R52 ;  /* 0x000000460434723c */ /* 0x040ff00000001834 */
[----:B------:R-:W-:Y:S01]  /*33a0*/  HMMA.16816.F32 R72, R4, R64, R44 ;  /* 0x000000400448723c */ /* 0x000fe2000000182c */
[----:B------:R-:W4:Y:S07]  /*33b0*/  LDSM.16.M88.4 R44, [R192+0x4000] ;  /* 0x00400000c02c783b */ /* 0x000f2e0000000200 */
[----:B------:R-:W-:Y:S08]  /*33c0*/  HMMA.16816.F32 R16, R28, R94, R16 ;  /* 0x0000005e1c10723c */ /* 0x000ff00000001810 */
[----:B------:R-:W-:Y:S08]  /*33d0*/  HMMA.16816.F32 R64, R4, R66, R40 ;  /* 0x000000420440723c */ /* 0x000ff00000001828 */
[----:B-1----:R-:W-:Y:S01]  /*33e0*/  HMMA.16816.F32 R40, R28, R60, R48 ;  /* 0x0000003c1c28723c */ /* 0x002fe20000001830 */
[----:B------:R-:W1:Y:S07]  /*33f0*/  LDSM.16.M88.4 R48, [R0+0x2800] ;  /* 0x002800000030783b */ /* 0x000e6e0000000200 */
[C---:B--2---:R-:W-:Y:S01]  /*3400*/  HMMA.16816.F32 R68, R4.reuse, R80, R36 ;  /* 0x000000500444723c */ /* 0x044fe20000001824 */
[----:B------:R-:W2:Y:S07]  /*3410*/  LDSM.16.M88.4 R36, [R2+0x3000] ;  /* 0x003000000224783b */ /* 0x000eae0000000200 */
[----:B------:R-:W-:Y:S01]  /*3420*/  HMMA.16816.F32 R108, R4, R82, R8 ;  /* 0x00000052046c723c */ /* 0x000fe20000001808 */
[----:B------:R-:W-:Y:S04]  /*3430*/  LDSM.16.M88.4 R8, [R187+0x8000] ;  /* 0x00800000bb08783b */ /* 0x000fe80000000200 */
[----:B------:R-:W-:Y:S03]  /*3440*/  LDSM.16.M88.4 R80, [R0+0x4000] ;  /* 0x004000000050783b */ /* 0x000fe60000000200 */
[----:B---3--:R-:W-:Y:S08]  /*3450*/  HMMA.16816.F32 R4, R20, R76, R32 ;  /* 0x0000004c1404723c */ /* 0x008ff00000001820 */
[----:B------:R-:W-:Y:S01]  /*3460*/  HMMA.16816.F32 R56, R28, R62, R52 ;  /* 0x0000003e1c38723c */ /* 0x000fe20000001834 */
[----:B------:R-:W3:Y:S04]  /*3470*/  LDSM.16.M88.4 R60, [R24+0x4000] ;  /* 0x00400000183c783b */ /* 0x000ee80000000200 */
[----:B------:R-:W-:Y:S03]  /*3480*/  LDSM.16.M88.4 R52, [R0+0x3000] ;  /* 0x003000000034783b */ /* 0x000fe60000000200 */
[----:B------:R-:W-:Y:S01]  /*3490*/  HMMA.16816.F32 R32, R20, R78, R16 ;  /* 0x0000004e1420723c */ /* 0x000fe20000001810 */
[----:B------:R-:W3:Y:S07]  /*34a0*/  LDSM.16.M88.4 R76, [R192+0x4800] ;  /* 0x00480000c04c783b */ /* 0x000eee0000000200 */
[----:B----4-:R-:W-:Y:S01]  /*34b0*/  HMMA.16816.F32 R16, R12, R44, R4 ;  /* 0x0000002c0c10723c */ /* 0x010fe20000001804 */
[----:B------:R-:W-:Y:S07]  /*34c0*/  LDSM.16.M88.4 R4, [R189+0x8000] ;  /* 0x00800000bd04783b */ /* 0x000fee0000000200 */
[----:B-1----:R-:W-:Y:S08]  /*34d0*/  HMMA.16816.F32 R40, R20, R48, R40 ;  /* 0x000000301428723c */ /* 0x002ff00000001828 */
[C---:B--2---:R-:W-:Y:S01]  /*34e0*/  HMMA.16816.F32 R96, R28.reuse, R36, R72 ;  /* 0x000000241c60723c */ /* 0x044fe20000001848 */
[----:B------:R-:W-:Y:S07]  /*34f0*/  LDSM.16.M88.4 R72, [R24+0x4800] ;  /* 0x004800001848783b */ /* 0x000fee0000000200 */
[----:B------:R-:W-:Y:S01]  /*3500*/  HMMA.16816.F32 R92, R28, R38, R64 ;  /* 0x000000261c5c723c */ /* 0x000fe20000001840 */
[----:B------:R-:W1:Y:S07]  /*3510*/  LDSM.16.M88.4 R64, [R2+0x4000] ;  /* 0x004000000240783b */ /* 0x000e6e0000000200 */
[----:B------:R-:W-:Y:S08]  /*3520*/  HMMA.16816.F32 R36, R12, R46, R32 ;  /* 0x0000002e0c24723c */ /* 0x000ff00000001820 */
[----:B---3--:R-:W-:Y:S01]  /*3530*/  HMMA.16816.F32 R32, R8, R60, R16 ;  /* 0x0000003c0820723c */ /* 0x008fe20000001810 */
[----:B------:R-:W2:Y:S07]  /*3540*/  LDSM.16.M88.4 R16, [R188+0x8000] ;  /* 0x00800000bc10783b */ /* 0x000eae0000000200 */
[----:B------:R-:W-:Y:S08]  /*3550*/  HMMA.16816.F32 R48, R20, R50, R56 ;  /* 0x000000321430723c */ /* 0x000ff00000001838 */
[----:B------:R-:W-:Y:S08]  /*3560*/  HMMA.16816.F32 R44, R12, R76, R40 ;  /* 0x0000004c0c2c723c */ /* 0x000ff00000001828 */
[----:B------:R-:W-:Y:S01]  /*3570*/  HMMA.16816.F32 R40, R8, R62, R36 ;  /* 0x0000003e0828723c */ /* 0x000fe20000001824 */
[----:B------:R-:W3:Y:S07]  /*3580*/  LDSM.16.M88.4 R60, [R192+0x5000] ;  /* 0x00500000c03c783b */ /* 0x000eee0000000200 */
[----:B------:R-:W-:Y:S01]  /*3590*/  HMMA.16816.F32 R104, R28, R84, R68 ;  /* 0x000000541c68723c */ /* 0x000fe20000001844 */
[----:B------:R-:W4:Y:S07]  /*35a0*/  LDSM.16.M88.4 R68, [R2+0x4800] ;  /* 0x004800000244783b */ /* 0x000f2e0000000200 */
[----:B-1----:R-:W-:Y:S08]  /*35b0*/  HMMA.16816.F32 R32, R4, R64, R32 ;  /* 0x000000400420723c */ /* 0x002ff00000001820 */
[----:B------:R-:W-:Y:S08]  /*35c0*/  HMMA.16816.F32 R108, R28, R86, R108 ;  /* 0x000000561c6c723c */ /* 0x000ff0000000186c */
[----:B------:R-:W-:Y:S08]  /*35d0*/  HMMA.16816.F32 R28, R20, R52, R96 ;  /* 0x00000034141c723c */ /* 0x000ff00000001860 */
[----:B------:R-:W-:Y:S01]  /*35e0*/  HMMA.16816.F32 R36, R12, R78, R48 ;  /* 0x0000004e0c24723c */ /* 0x000fe20000001830 */
[----:B------:R-:W-:Y:S07]  /*35f0*/  LDSM.16.M88.4 R76, [R0+0x4800] ;  /* 0x00480000004c783b */ /* 0x000fee0000000200 */
[----:B------:R-:W-:Y:S08]  /*3600*/  HMMA.16816.F32 R44, R8, R72, R44 ;  /* 0x00000048082c723c */ /* 0x000ff0000000182c */
[----:B------:R-:W-:Y:S08]  /*3610*/  HMMA.16816.F32 R56, R20, R54, R92 ;  /* 0x000000361438723c */ /* 0x000ff0000000185c */
[----:B------:R-:W-:Y:S01]  /*3620*/  HMMA.16816.F32 R40, R4, R66, R40 ;  /* 0x000000420428723c */ /* 0x000fe20000001828 */
[----:B------:R-:W1:Y:S07]  /*3630*/  LDSM.16.M88.4 R64, [R24+0x5000] ;  /* 0x005000001840783b */ /* 0x000e6e0000000200 */
[----:B--2---:R-:W-:Y:S08]  /*3640*/  HMMA.16816.F32 R52, R16, R80, R32 ;  /* 0x000000501034723c */ /* 0x004ff00000001820 */
[----:B---3--:R-:W-:Y:S08]  /*3650*/  HMMA.16816.F32 R32, R12, R60, R28 ;  /* 0x0000003c0c20723c */ /* 0x008ff0000000181c */
[----:B------:R-:W-:Y:S01]  /*3660*/  HMMA.16816.F32 R28, R8, R74, R36 ;  /* 0x0000004a081c723c */ /* 0x000fe20000001824 */
[----:B------:R-:W-:Y:S07]  /*3670*/  LDSM.16.M88.4 R72, [R2+0x5000] ;  /* 0x005000000248783b */ /* 0x000fee0000000200 */
[----:B----4-:R-:W-:Y:S01]  /*3680*/  HMMA.16816.F32 R36, R4, R68, R44 ;  /* 0x000000440424723c */ /* 0x010fe2000000182c */
[----:B------:R-:W-:-:S07]  /*3690*/  FMUL.FTZ R3, R52, c[0x0][0x320] ;  /* 0x0000c80034037a20 */ /* 0x000fce0000410000 */
[----:B------:R-:W-:Y:S01]  /*36a0*/  HMMA.16816.F32 R44, R12, R62, R56 ;  /* 0x0000003e0c2c723c */ /* 0x000fe20000001838 */
[----:B------:R-:W2:Y:S04]  /*36b0*/  LDSM.16.M88.4 R60, [R192+0x5800] ;  /* 0x00580000c03c783b */ /* 0x000ea80000000200 */
[----:B------:R2:W3:Y:S03]  /*36c0*/  LDSM.16.M88.4 R56, [R24+0x5800] ;  /* 0x005800001838783b */ /* 0x0004e60000000200 */
[----:B------:R-:W-:Y:S08]  /*36d0*/  HMMA.16816.F32 R84, R20, R100, R104 ;  /* 0x000000641454723c */ /* 0x000ff00000001868 */
[----:B------:R-:W-:Y:S01]  /*36e0*/  HMMA.16816.F32 R48, R16, R82, R40 ;  /* 0x000000521030723c */ /* 0x000fe20000001828 */
[----:B------:R4:W2:Y:S07]  /*36f0*/  MUFU.TANH R83, R3 ;  /* 0x0000000300537308 */ /* 0x0008ae0000002400 */
[----:B-1----:R-:W-:Y:S08]  /*3700*/  HMMA.16816.F32 R40, R8, R64, R32 ;  /* 0x000000400828723c */ /* 0x002ff00000001820 */
[----:B------:R-:W-:Y:S01]  /*3710*/  HMMA.16816.F32 R28, R4, R70, R28 ;  /* 0x00000046041c723c */ /* 0x000fe2000000181c */
[----:B------:R-:W1:Y:S01]  /*3720*/  LDSM.16.M88.4 R68, [R0+0x5000] ;  /* 0x005000000044783b */ /* 0x000e620000000200 */
[----:B----4-:R-:W-:-:S04]  /*3730*/  FMUL.FTZ R3, R53, c[0x0][0x320] ;  /* 0x0000c80035037a20 */ /* 0x010fc80000410000 */
[----:B------:R4:W1:Y:S02]  /*3740*/  MUFU.TANH R82, R3 ;  /* 0x0000000300527308 */ /* 0x0008640000002400 */
[----:B------:R-:W-:Y:S08]  /*3750*/  HMMA.16816.F32 R20, R20, R102, R108 ;  /* 0x000000661414723c */ /* 0x000ff0000000186c */
[----:B--2---:R-:W-:Y:S01]  /*3760*/  HMMA.16816.F32 R24, R12, R60, R84 ;  /* 0x0000003c0c18723c */ /* 0x004fe20000001854 */
[----:B----4-:R-:W-:-:S07]  /*3770*/  FMUL.FTZ R3, R54, c[0x0][0x320] ;  /* 0x0000c80036037a20 */ /* 0x010fce0000410000 */
[----:B------:R-:W-:Y:S01]  /*3780*/  HMMA.16816.F32 R32, R8, R66, R44 ;  /* 0x000000420820723c */ /* 0x000fe2000000182c */
[----:B------:R2:W4:Y:S01]  /*3790*/  LDSM.16.M88.4 R44, [R2+0x5800] ;  /* 0x00580000022c783b */ /* 0x0005220000000200 */
[----:B------:R1:W-:Y:S06]  /*37a0*/  MUFU.TANH R81, R3 ;  /* 0x0000000300517308 */ /* 0x0003ec0000002400 */
[----:B------:R-:W-:Y:S08]  /*37b0*/  HMMA.16816.F32 R12, R12, R62, R20 ;  /* 0x0000003e0c0c723c */ /* 0x000ff00000001814 */
[----:B---3--:R-:W-:Y:S01]  /*37c0*/  HMMA.16816.F32 R24, R8, R56, R24 ;  /* 0x000000380818723c */ /* 0x008fe20000001818 */
[----:B-1----:R-:W-:-:S04]  /*37d0*/  FMUL.FTZ R3, R55, c[0x0][0x320] ;  /* 0x0000c80037037a20 */ /* 0x002fc80000410000 */
[----:B------:R1:W-:Y:S03]  /*37e0*/  MUFU.TANH R80, R3 ;  /* 0x0000000300507308 */ /* 0x0003e60000002400 */
[----:B------:R-:W-:Y:S08]  /*37f0*/  HMMA.16816.F32 R52, R16, R76, R36 ;  /* 0x0000004c1034723c */ /* 0x000ff00000001824 */
[----:B------:R-:W-:Y:S01]  /*3800*/  HMMA.16816.F32 R36, R4, R72, R40 ;  /* 0x000000480424723c */ /* 0x000fe20000001828 */
[----:B-1----:R-:W-:-:S07]  /*3810*/  FMUL.FTZ R3, R48, c[0x0][0x320] ;  /* 0x0000c80030037a20 */ /* 0x002fce0000410000 */
[----:B------:R-:W-:Y:S01]  /*3820*/  HMMA.16816.F32 R40, R16, R78, R28 ;  /* 0x0000004e1028723c */ /* 0x000fe2000000181c */
[----:B------:R1:W3:Y:S01]  /*3830*/  LDSM.16.M88.4 R28, [R0+0x5800] ;  /* 0x00580000001c783b */ /* 0x0002e20000000200 */
[----:B------:R4:W1:Y:S01]  /*3840*/  MUFU.TANH R77, R3 ;  /* 0x00000003004d7308 */ /* 0x0008620000002400 */
[----:B------:R-:W-:-:S05]  /*3850*/  DEPBAR.LE SB0, 0x2 ;  /* 0x000080800000791a */ /* 0x000fca0000000000 */
[----:B------:R-:W-:Y:S01]  /*3860*/  HMMA.16816.F32 R20, R4, R74, R32 ;  /* 0x0000004a0414723c */ /* 0x000fe20000001820 */
[----:B--2---:R-:W-:-:S07]  /*3870*/  FMUL.FTZ R2, R55, c[0x0][0x320] ;  /* 0x0000c80037027a20 */ /* 0x004fce0000410000 */
[----:B------:R-:W-:Y:S01]  /*3880*/  HMMA.16816.F32 R36, R16, R68, R36 ;  /* 0x000000441024723c */ /* 0x000fe20000001824 */
[----:B----4-:R-:W-:Y:S02]  /*3890*/  FMUL.FTZ R3, R49, c[0x0][0x320] ;  /* 0x0000c80031037a20 */ /* 0x010fe40000410000 */
[----:B------:R2:W-:Y:S05]  /*38a0*/  MUFU.TANH R49, R2 ;  /* 0x0000000200317308 */ /* 0x0005ea0000002400 */
[----:B------:R-:W-:Y:S01]  /*38b0*/  HMMA.16816.F32 R8, R8, R58, R12 ;  /* 0x0000003a0808723c */ /* 0x000fe2000000180c */
[----:B-1----:R-:W-:Y:S02]  /*38c0*/  FMUL.FTZ R0, R42, c[0x0][0x320] ;  /* 0x0000c8002a007a20 */ /* 0x002fe40000410000 */
[----:B------:R1:W4:Y:S05]  /*38d0*/  MUFU.TANH R76, R3 ;  /* 0x00000003004c7308 */ /* 0x00032a0000002400 */
[----:B------:R-:W-:Y:S03]  /*38e0*/  HMMA.16816.F32 R12, R4, R44, R24 ;  /* 0x0000002c040c723c */ /* 0x000fe60000001818 */
[----:B------:R3:W-:Y:S01]  /*38f0*/  MUFU.TANH R34, R0 ;  /* 0x0000000000227308 */ /* 0x0007e20000002400 */
[----:B--2---:R-:W-:-:S04]  /*3900*/  FMUL.FTZ R2, R40, c[0x0][0x320] ;  /* 0x0000c80028027a20 */ /* 0x004fc80000410000 */
[----:B------:R-:W-:Y:S01]  /*3910*/  HMMA.16816.F32 R20, R16, R70, R20 ;  /* 0x000000461014723c */ /* 0x000fe20000001814 */
[----:B-1----:R-:W-:Y:S02]  /*3920*/  FMUL.FTZ R3, R50, c[0x0][0x320] ;  /* 0x0000c80032037a20 */ /* 0x002fe40000410000 */
[----:B------:R1:W-:Y:S05]  /*3930*/  MUFU.TANH R48, R2 ;  /* 0x0000000200307308 */ /* 0x0003ea0000002400 */
[----:B------:R-:W-:Y:S01]  /*3940*/  HMMA.16816.F32 R4, R4, R46, R8 ;  /* 0x0000002e0404723c */ /* 0x000fe20000001808 */
[----:B---3--:R-:W-:Y:S02]  /*3950*/  FMUL.FTZ R0, R43, c[0x0][0x320] ;  /* 0x0000c8002b007a20 */ /* 0x008fe40000410000 */
[----:B------:R2:W-:Y:S05]  /*3960*/  MUFU.TANH R65, R3 ;  /* 0x0000000300417308 */ /* 0x0005ea0000002400 */
[----:B------:R-:W-:Y:S03]  /*3970*/  HMMA.16816.F32 R12, R16, R28, R12 ;  /* 0x0000001c100c723c */ /* 0x000fe6000000180c */
[----:B------:R3:W-:Y:S01]  /*3980*/  MUFU.TANH R40, R0 ;  /* 0x0000000000287308 */ /* 0x0007e20000002400 */
[----:B-1----:R-:W-:-:S02]  /*3990*/  FMUL.FTZ R2, R41, c[0x0][0x320] ;  /* 0x0000c80029027a20 */ /* 0x002fc40000410000 */
[----:B--2---:R-:W-:-:S05]  /*39a0*/  FMUL.FTZ R3, R51, c[0x0][0x320] ;  /* 0x0000c80033037a20 */ /* 0x004fca0000410000 */
[----:B------:R1:W-:Y:S05]  /*39b0*/  MUFU.TANH R41, R2 ;  /* 0x0000000200297308 */ /* 0x0003ea0000002400 */
[----:B------:R-:W-:Y:S01]  /*39c0*/  HMMA.16816.F32 R4, R16, R30, R4 ;  /* 0x0000001e1004723c */ /* 0x000fe20000001804 */
[----:B------:R-:W-:Y:S01]  /*39d0*/  BAR.SYNC.DEFER_BLOCKING 0x0 ;  /* 0x0000000000007b1d */ /* 0x000fe20000010000 */
[----:B---3--:R-:W-:-:S05]  /*39e0*/  FMUL.FTZ R0, R36, c[0x0][0x320] ;  /* 0x0000c80024007a20 */ /* 0x008fca0000410000 */
[----:B------:R2:W-:Y:S01]  /*39f0*/  MUFU.TANH R64, R3 ;  /* 0x0000000300407308 */ /* 0x0005e20000002400 */
[----:B-1----:R-:W-:-:S07]  /*3a00*/  FMUL.FTZ R2, R21, c[0x0][0x320] ;  /* 0x0000c80015027a20 */ /* 0x002fce0000410000 */
[----:B------:R1:W-:Y:S01]  /*3a10*/  MUFU.TANH R35, R0 ;  /* 0x0000000000237308 */ /* 0x0003e20000002400 */
[----:B--2---:R-:W-:-:S07]  /*3a20*/  FMUL.FTZ R3, R52, c[0x0][0x320] ;  /* 0x0000c80034037a20 */ /* 0x004fce0000410000 */
[----:B------:R2:W-:Y:S01]  /*3a30*/  MUFU.TANH R25, R2 ;  /* 0x0000000200197308 */ /* 0x0005e20000002400 */
[----:B------:R-:W-:Y:S01]  /*3a40*/  FMUL.FTZ R5, R5, c[0x0][0x320] ;  /* 0x0000c80005057a20 */ /* 0x000fe20000410000 */
[----:B------:R-:W-:Y:S01]  /*3a50*/  LDSM.16.MT88.4 R28, [R194+0x2000] ;  /* 0x00200000c21c783b */ /* 0x000fe20000004200 */
[----:B-1----:R-:W-:-:S05]  /*3a60*/  FMUL.FTZ R0, R37, c[0x0][0x320] ;  /* 0x0000c80025007a20 */ /* 0x002fca0000410000 */
[----:B------:R1:W3:Y:S08]  /*3a70*/  MUFU.TANH R51, R3 ;  /* 0x0000000300337308 */ /* 0x0002f00000002400 */
[----:B------:R3:W-:Y:S01]  /*3a80*/  MUFU.TANH R33, R0 ;  /* 0x0000000000217308 */ /* 0x0007e20000002400 */
[----:B--2---:R-:W-:Y:S02]  /*3a90*/  FMUL.FTZ R2, R23, c[0x0][0x320] ;  /* 0x0000c80017027a20 */ /* 0x004fe40000410000 */
[----:B-1----:R-:W-:-:S05]  /*3aa0*/  FMUL.FTZ R3, R53, c[0x0][0x320] ;  /* 0x0000c80035037a20 */ /* 0x002fca0000410000 */
[----:B------:R1:W-:Y:S01]  /*3ab0*/  MUFU.TANH R26, R2 ;  /* 0x00000002001a7308 */ /* 0x0003e20000002400 */
[----:B---3--:R-:W-:-:S07]  /*3ac0*/  FMUL.FTZ R0, R38, c[0x0][0x320] ;  /* 0x0000c80026007a20 */ /* 0x008fce0000410000 */
[----:B------:R2:W3:Y:S08]  /*3ad0*/  MUFU.TANH R50, R3 ;  /* 0x0000000300327308 */ /* 0x0004f00000002400 */
[----:B------:R3:W-:Y:S01]  /*3ae0*/  MUFU.TANH R24, R0 ;  /* 0x0000000000187308 */ /* 0x0007e20000002400 */
[----:B-1----:R-:W-:Y:S02]  /*3af0*/  FMUL.FTZ R2, R12, c[0x0][0x320] ;  /* 0x0000c8000c027a20 */ /* 0x002fe40000410000 */
[----:B--2---:R-:W-:-:S05]  /*3b00*/  FMUL.FTZ R3, R54, c[0x0][0x320] ;  /* 0x0000c80036037a20 */ /* 0x004fca0000410000 */
[----:B------:R1:W-:Y:S01]  /*3b10*/  MUFU.TANH R21, R2 ;  /* 0x0000000200157308 */ /* 0x0003e20000002400 */
[----:B---3--:R-:W-:-:S07]  /*3b20*/  FMUL.FTZ R0, R39, c[0x0][0x320] ;  /* 0x0000c80027007a20 */ /* 0x008fce0000410000 */
[----:B------:R2:W3:Y:S01]  /*3b30*/  MUFU.TANH R61, R3 ;  /* 0x00000003003d7308 */ /* 0x0004e20000002400 */
[----:B------:R-:W-:Y:S07]  /*3b40*/  LDSM.16.MT88.4 R36, [R193] ;  /* 0x00000000c124783b */ /* 0x000fee0000004200 */
[----:B------:R3:W3:Y:S01]  /*3b50*/  MUFU.TANH R27, R0 ;  /* 0x00000000001b7308 */ /* 0x0006e20000002400 */
[----:B-1----:R-:W-:Y:S02]  /*3b60*/  FMUL.FTZ R2, R13, c[0x0][0x320] ;  /* 0x0000c8000d027a20 */ /* 0x002fe40000410000 */
[----:B--2---:R-:W-:-:S05]  /*3b70*/  FMUL.FTZ R3, R22, c[0x0][0x320] ;  /* 0x0000c80016037a20 */ /* 0x004fca0000410000 */
[----:B------:R-:W-:Y:S01]  /*3b80*/  MUFU.TANH R13, R5 ;  /* 0x00000005000d7308 */ /* 0x000fe20000002400 */
[----:B---3--:R-:W-:-:S07]  /*3b90*/  FMUL.FTZ R0, R20, c[0x0][0x320] ;  /* 0x0000c80014007a20 */ /* 0x008fce0000410000 */
[----:B------:R-:W-:Y:S08]  /*3ba0*/  MUFU.TANH R22, R2 ;  /* 0x0000000200167308 */ /* 0x000ff00000002400 */
[----:B------:R1:W-:Y:S08]  /*3bb0*/  MUFU.TANH R32, R0 ;  /* 0x0000000000207308 */ /* 0x0003f00000002400 */
[----:B------:R2:W3:Y:S01]  /*3bc0*/  MUFU.TANH R20, R3 ;  /* 0x0000000300147308 */ /* 0x0004e20000002400 */
[----:B-1----:R-:W-:-:S04]  /*3bd0*/  IMAD R0, R88, -0x40, R90 ;  /* 0xffffffc058007824 */ /* 0x002fc800078e025a */
[----:B------:R-:W-:Y:S02]  /*3be0*/  IMAD.IADD R0, R0, 0x1, -R226 ;  /* 0x0000000100007824 */ /* 0x000fe400078e0ae2 */
[----:B--2---:R-:W-:-:S03]  /*3bf0*/  FMUL.FTZ R3, R14, c[0x0][0x320] ;  /* 0x0000c8000e037a20 */ /* 0x004fc60000410000 */
[C---:B------:R-:W-:Y:S02]  /*3c00*/  ISETP.GT.AND P0, PT, R0.reuse, RZ, PT ;  /* 0x000000ff0000720c */ /* 0x040fe40003f04270 */
[C---:B------:R-:W-:Y:S01]  /*3c10*/  ISETP.GT.AND P6, PT, R0.reuse, 0x1, PT ;  /* 0x000000010000780c */ /* 0x040fe20003fc4270 */
[----:B------:R1:W-:Y:S01]  /*3c20*/  MUFU.TANH R23, R3 ;  /* 0x0000000300177308 */ /* 0x0003e20000002400 */
[----:B------:R-:W-:Y:S02]  /*3c30*/  ISETP.GT.AND P5, PT, R0, 0x8, PT ;  /* 0x000000080000780c */ /* 0x000fe40003fa4270 */
[----:B------:R-:W-:Y:S02]  /*3c40*/  FSEL R8, R83, -INF , P0 ;  /* 0xff80000053087808 */ /* 0x000fe40000000000 */
[----:B------:R-:W-:Y:S02]  /*3c50*/  FSEL R9, R82, -INF , P6 ;  /* 0xff80000052097808 */ /* 0x000fe40003000000 */
[----:B------:R-:W-:-:S02]  /*3c60*/  ISETP.GT.AND P4, PT, R0, 0x9, PT ;  /* 0x000000090000780c */ /* 0x000fc40003f84270 */
[----:B------:R-:W-:Y:S02]  /*3c70*/  FSEL R10, R77, -INF , P5 ;  /* 0xff8000004d0a7808 */ /* 0x000fe40002800000 */
[----:B------:R-:W-:Y:S02]  /*3c80*/  FMNMX.FTZ R2, R8, R9, !PT ;  /* 0x0000000908027209 */ /* 0x000fe40007810000 */
[----:B------:R-:W-:Y:S02]  /*3c90*/  ISETP.GT.AND P3, PT, R0, 0x10, PT ;  /* 0x000000100000780c */ /* 0x000fe40003f64270 */
[----:B----4-:R-:W-:Y:S01]  /*3ca0*/  FSEL R11, R76, -INF , P4 ;  /* 0xff8000004c0b7808 */ /* 0x010fe20002000000 */
[----:B-1----:R-:W-:Y:S01]  /*3cb0*/  FMUL.FTZ R3, R4, c[0x0][0x320] ;  /* 0x0000c80004037a20 */ /* 0x002fe20000410000 */
[----:B------:R-:W-:Y:S01]  /*3cc0*/  FMNMX.FTZ R2, R10, R2, !PT ;  /* 0x000000020a027209 */ /* 0x000fe20007810000 */
[----:B------:R-:W-:Y:S01]  /*3cd0*/  FMUL.FTZ R4, R15, c[0x0][0x320] ;  /* 0x0000c8000f047a20 */ /* 0x000fe20000410000 */
[----:B------:R-:W-:Y:S01]  /*3ce0*/  FSEL R16, R81, -INF , P0 ;  /* 0xff80000051107808 */ /* 0x000fe20000000000 */
[----:B------:R1:W2:Y:S01]  /*3cf0*/  MUFU.TANH R14, R3 ;  /* 0x00000003000e7308 */ /* 0x0002a20000002400 */
[----:B------:R-:W-:-:S02]  /*3d00*/  ISETP.GT.AND P0, PT, R0, 0x11, PT ;  /* 0x000000110000780c */ /* 0x000fc40003f04270 */
[----:B------:R-:W-:Y:S02]  /*3d10*/  FSEL R45, R51, -INF , P3 ;  /* 0xff800000332d7808 */ /* 0x000fe40001800000 */
[----:B------:R-:W-:Y:S02]  /*3d20*/  FMNMX.FTZ R2, R11, R2, !PT ;  /* 0x000000020b027209 */ /* 0x000fe40007810000 */
[----:B------:R-:W-:Y:S01]  /*3d30*/  FSEL R17, R80, -INF , P6 ;  /* 0xff80000050117808 */ /* 0x000fe20003000000 */
[----:B------:R-:W4:Y:S01]  /*3d40*/  MUFU.TANH R12, R4 ;  /* 0x00000004000c7308 */ /* 0x000f220000002400 */
[----:B------:R-:W-:Y:S02]  /*3d50*/  ISETP.GT.AND P6, PT, R0, 0x18, PT ;  /* 0x000000180000780c */ /* 0x000fe40003fc4270 */
[----:B------:R-:W-:Y:S02]  /*3d60*/  FSEL R44, R50, -INF , P0 ;  /* 0xff800000322c7808 */ /* 0x000fe40000000000 */
[----:B------:R-:W-:-:S02]  /*3d70*/  FMNMX.FTZ R2, R45, R2, !PT ;  /* 0x000000022d027209 */ /* 0x000fc40007810000 */
[----:B------:R-:W-:Y:S02]  /*3d80*/  FSEL R18, R65, -INF , P5 ;  /* 0xff80000041127808 */ /* 0x000fe40002800000 */
[----:B------:R-:W-:Y:S02]  /*3d90*/  ISETP.GT.AND P5, PT, R0, 0x19, PT ;  /* 0x000000190000780c */ /* 0x000fe40003fa4270 */
[----:B------:R-:W-:Y:S02]  /*3da0*/  FSEL R46, R48, -INF , P6 ;  /* 0xff800000302e7808 */ /* 0x000fe40003000000 */
[----:B------:R-:W-:Y:S02]  /*3db0*/  FMNMX.FTZ R2, R44, R2, !PT ;  /* 0x000000022c027209 */ /* 0x000fe40007810000 */
[----:B------:R-:W-:Y:S02]  /*3dc0*/  FSEL R19, R64, -INF , P4 ;  /* 0xff80000040137808 */ /* 0x000fe40002000000 */
[----:B------:R-:W-:-:S02]  /*3dd0*/  ISETP.GT.AND P4, PT, R0, 0x20, PT ;  /* 0x000000200000780c */ /* 0x000fc40003f84270 */
[----:B------:R-:W-:Y:S02]  /*3de0*/  FSEL R47, R41, -INF , P5 ;  /* 0xff800000292f7808 */ /* 0x000fe40002800000 */
[----:B-1----:R-:W-:Y:S02]  /*3df0*/  FMNMX.FTZ R3, R16, R17, !PT ;  /* 0x0000001110037209 */ /* 0x002fe40007810000 */
        /* <DEDUP_REMOVED lines=12> */
[----:B------:R-:W-:Y:S02]  /*3ec0*/  FSEL R63, R40, -INF , P5 ;  /* 0xff800000283f7808 */ /* 0x000fe40002800000 */
[----:B------:R-:W-:Y:S02]  /*3ed0*/  FSEL R140, R24, -INF , P4 ;  /* 0xff800000188c7808 */ /* 0x000fe40002000000 */
[----:B------:R-:W-:Y:S02]  /*3ee0*/  FSEL R131, R27, -INF , P3 ;  /* 0xff8000001b837808 */ /* 0x000fe40001800000 */
[----:B---3--:R-:W-:-:S02]  /*3ef0*/  FSEL R141, R20, -INF , P0 ;  /* 0xff800000148d7808 */ /* 0x008fc40000000000 */
[----:B------:R-:W-:Y:S02]  /*3f00*/  FSEL R128, R32, -INF , P0 ;  /* 0xff80000020807808 */ /* 0x000fe40000000000 */
[C---:B------:R-:W-:Y:S02]  /*3f10*/  ISETP.GT.AND P6, PT, R0.reuse, 0x29, PT ;  /* 0x000000290000780c */ /* 0x040fe40003fc4270 */
[C---:B------:R-:W-:Y:S02]  /*3f20*/  ISETP.GT.AND P5, PT, R0.reuse, 0x30, PT ;  /* 0x000000300000780c */ /* 0x040fe40003fa4270 */
[C---:B------:R-:W-:Y:S02]  /*3f30*/  ISETP.GT.AND P4, PT, R0.reuse, 0x31, PT ;  /* 0x000000310000780c */ /* 0x040fe40003f84270 */
[C---:B------:R-:W-:Y:S02]  /*3f40*/  ISETP.GT.AND P3, PT, R0.reuse, 0x38, PT ;  /* 0x000000380000780c */ /* 0x040fe40003f64270 */
[----:B------:R-:W-:-:S02]  /*3f50*/  ISETP.GT.AND P0, PT, R0, 0x39, PT ;  /* 0x000000390000780c */ /* 0x000fc40003f04270 */
[----:B------:R-:W-:Y:S02]  /*3f60*/  FMNMX.FTZ R3, R61, R3, !PT ;  /* 0x000000033d037209 */ /* 0x000fe40007810000 */
[----:B------:R-:W-:Y:S02]  /*3f70*/  FMNMX.FTZ R0, R102, R2, !PT ;  /* 0x0000000266007209 */ /* 0x000fe40007810000 */
[----:B------:R-:W-:Y:S02]  /*3f80*/  FSEL R103, R25, -INF , P6 ;  /* 0xff80000019677808 */ /* 0x000fe40003000000 */
[----:B------:R-:W-:Y:S01]  /*3f90*/  FMNMX.FTZ R2, R60, R3, !PT ;  /* 0x000000033c027209 */ /* 0x000fe20007810000 */
[----:B------:R-:W-:Y:S01]  /*3fa0*/  FMUL.FTZ R3, R6, c[0x0][0x320] ;  /* 0x0000c80006037a20 */ /* 0x000fe20000410000 */
[----:B------:R-:W-:Y:S02]  /*3fb0*/  FMNMX.FTZ R0, R128, R0, !PT ;  /* 0x0000000080007209 */ /* 0x000fe40007810000 */
[----:B------:R-:W-:Y:S01]  /*3fc0*/  FSEL R142, R21, -INF , P5 ;  /* 0xff800000158e7808 */ /* 0x000fe20002800000 */
[----:B------:R1:W3:Y:S01]  /*3fd0*/  MUFU.TANH R5, R3 ;  /* 0x0000000300057308 */ /* 0x0002e20000002400 */
[----:B------:R-:W-:-:S02]  /*3fe0*/  FMNMX.FTZ R2, R62, R2, !PT ;  /* 0x000000023e027209 */ /* 0x000fc40007810000 */
[----:B------:R-:W-:Y:S02]  /*3ff0*/  FMNMX.FTZ R0, R103, R0, !PT ;  /* 0x0000000067007209 */ /* 0x000fe40007810000 */
[----:B------:R-:W-:Y:S02]  /*4000*/  FSEL R143, R22, -INF , P4 ;  /* 0xff800000168f7808 */ /* 0x000fe40002000000 */
[----:B------:R-:W-:Y:S02]  /*4010*/  FMNMX.FTZ R2, R63, R2, !PT ;  /* 0x000000023f027209 */ /* 0x000fe40007810000 */
[----:B------:R-:W-:Y:S02]  /*4020*/  FMNMX.FTZ R0, R142, R0, !PT ;  /* 0x000000008e007209 */ /* 0x000fe40007810000 */
[----:B--2---:R-:W-:Y:S02]  /*4030*/  FSEL R197, R14, -INF , P3 ;  /* 0xff8000000ec57808 */ /* 0x004fe40001800000 */
[----:B------:R-:W-:-:S02]  /*4040*/  FMNMX.FTZ R2, R140, R2, !PT ;  /* 0x000000028c027209 */ /* 0x000fc40007810000 */
[----:B------:R-:W-:Y:S01]  /*4050*/  FMNMX.FTZ R0, R143, R0, !PT ;  /* 0x000000008f007209 */ /* 0x000fe20007810000 */
[----:B-1----:R-:W-:Y:S01]  /*4060*/  FMUL.FTZ R3, R7, c[0x0][0x320] ;  /* 0x0000c80007037a20 */ /* 0x002fe20000410000 */
[----:B------:R-:W-:Y:S02]  /*4070*/  FSEL R199, R13, -INF , P0 ;  /* 0xff8000000dc77808 */ /* 0x000fe40000000000 */
[----:B------:R-:W-:Y:S02]  /*4080*/  FMNMX.FTZ R2, R131, R2, !PT ;  /* 0x0000000283027209 */ /* 0x000fe40007810000 */
[----:B------:R-:W-:Y:S01]  /*4090*/  FMNMX.FTZ R0, R197, R0, !PT ;  /* 0x00000000c5007209 */ /* 0x000fe20007810000 */
[----:B------:R-:W1:Y:S01]  /*40a0*/  MUFU.TANH R3, R3 ;  /* 0x0000000300037308 */ /* 0x000e620000002400 */
[----:B------:R-:W-:Y:S02]  /*40b0*/  FSEL R130, R26, -INF , P6 ;  /* 0xff8000001a827808 */ /* 0x000fe40003000000 */
[----:B------:R-:W-:Y:S01]  /*40c0*/  FMNMX.FTZ R2, R141, R2, !PT ;  /* 0x000000028d027209 */ /* 0x000fe20007810000 */
[----:B------:R-:W-:Y:S01]  /*40d0*/  LDSM.16.MT88.4 R24, [R194] ;  /* 0x00000000c218783b */ /* 0x000fe20000004200 */
[----:B------:R-:W-:-:S02]  /*40e0*/  FMNMX.FTZ R0, R199, R0, !PT ;  /* 0x00000000c7007209 */ /* 0x000fc40007810000 */
[----:B------:R-:W-:Y:S02]  /*40f0*/  FSEL R198, R23, -INF , P5 ;  /* 0xff80000017c67808 */ /* 0x000fe40002800000 */
[----:B------:R-:W-:Y:S01]  /*4100*/  FMNMX.FTZ R2, R130, R2, !PT ;  /* 0x0000000282027209 */ /* 0x000fe20007810000 */
[----:B------:R-:W2:Y:S01]  /*4110*/  SHFL.BFLY PT, R4, R0, 0x2, 0x1f ;  /* 0x0c401f0000047f89 */ /* 0x000ea200000e0000 */
[----:B----4-:R-:W-:Y:S02]  /*4120*/  FSEL R205, R12, -INF , P4 ;  /* 0xff8000000ccd7808 */ /* 0x010fe40002000000 */
[----:B------:R-:W-:Y:S01]  /*4130*/  FMNMX.FTZ R2, R198, R2, !PT ;  /* 0x00000002c6027209 */ /* 0x000fe20007810000 */
[----:B-----5:R-:W-:Y:S01]  /*4140*/  LDSM.16.MT88.4 R20, [R120] ;  /* 0x000000007814783b */ /* 0x020fe20000004200 */
[----:B---3--:R-:W-:Y:S02]  /*4150*/  FSEL R204, R5, -INF , P3 ;  /* 0xff80000005cc7808 */ /* 0x008fe40001800000 */
[----:B------:R-:W-:-:S02]  /*4160*/  FMNMX.FTZ R2, R205, R2, !PT ;  /* 0x00000002cd027209 */ /* 0x000fc40007810000 */
[----:B-1----:R-:W-:Y:S02]  /*4170*/  FSEL R207, R3, -INF , P0 ;  /* 0xff80000003cf7808 */ /* 0x002fe40000000000 */
[----:B------:R-:W-:-:S04]  /*4180*/  FMNMX.FTZ R2, R204, R2, !PT ;  /* 0x00000002cc027209 */ /* 0x000fc80007810000 */
[----:B------:R-:W-:-:S05]  /*4190*/  FMNMX.FTZ R2, R207, R2, !PT ;  /* 0x00000002cf027209 */ /* 0x000fca0007810000 */
[----:B------:R-:W1:Y:S01]  /*41a0*/  SHFL.BFLY PT, R3, R2, 0x2, 0x1f ;  /* 0x0c401f0002037f89 */ /* 0x000e6200000e0000 */
[----:B--2---:R-:W-:-:S05]  /*41b0*/  FMNMX.FTZ R0, R0, R4, !PT ;  /* 0x0000000400007209 */ /* 0x004fca0007810000 */
[----:B------:R-:W2:Y:S01]  /*41c0*/  SHFL.BFLY PT, R4, R0, 0x1, 0x1f ;  /* 0x0c201f0000047f89 */ /* 0x000ea200000e0000 */
[----:B-1----:R-:W-:-:S05]  /*41d0*/  FMNMX.FTZ R3, R2, R3, !PT ;  /* 0x0000000302037209 */ /* 0x002fca0007810000 */
[----:B------:R-:W1:Y:S01]  /*41e0*/  SHFL.BFLY PT, R5, R3, 0x1, 0x1f ;  /* 0x0c201f0003057f89 */ /* 0x000e6200000e0000 */
[----:B--2---:R-:W-:-:S04]  /*41f0*/  FMNMX.FTZ R101, R0, R4, !PT ;  /* 0x0000000400657209 */ /* 0x004fc80007810000 */
[C---:B------:R-:W-:Y:S01]  /*4200*/  FSETP.NEU.FTZ.AND P0, PT, R101.reuse, -INF , PT ;  /* 0xff8000006500780b */ /* 0x040fe20003f1d000 */
[----:B------:R-:W-:-:S05]  /*4210*/  FMUL.FTZ R2, R101, c[0x0][0x2d0] ;  /* 0x0000b40065027a20 */ /* 0x000fca0000410000 */
[----:B------:R-:W-:-:S05]  /*4220*/  FSEL R2, R2, RZ, P0 ;  /* 0x000000ff02027208 */ /* 0x000fca0000000000 */
[--C-:B------:R-:W-:Y:S02]  /*4230*/  FFMA.FTZ R0, R8, c[0x0][0x2d0], -R2.reuse ;  /* 0x0000b40008007a23 */ /* 0x100fe40000010802 */
[--C-:B------:R-:W-:Y:S02]  /*4240*/  FFMA.FTZ R8, R45, c[0x0][0x2d0], -R2.reuse ;  /* 0x0000b4002d087a23 */ /* 0x100fe40000010802 */
[----:B------:R2:W-:Y:S01]  /*4250*/  MUFU.EX2 R244, R0 ;  /* 0x0000000000f47308 */ /* 0x0005e20000000800 */
[----:B-1----:R-:W-:Y:S01]  /*4260*/  FMNMX.FTZ R100, R3, R5, !PT ;  /* 0x0000000503647209 */ /* 0x002fe20007810000 */
[----:B------:R-:W-:-:S03]  /*4270*/  FFMA.FTZ R3, R10, c[0x0][0x2d0], -R2 ;  /* 0x0000b4000a037a23 */ /* 0x000fc60000010802 */
[----:B------:R-:W-:-:S03]  /*4280*/  FSETP.NEU.FTZ.AND P0, PT, R100, -INF , PT ;  /* 0xff8000006400780b */ /* 0x000fc60003f1d000 */
[----:B------:R1:W-:Y:S01]  /*4290*/  MUFU.EX2 R241, R3 ;  /* 0x0000000300f17308 */ /* 0x0003e20000000800 */
[----:B--2---:R-:W-:-:S07]  /*42a0*/  FFMA.FTZ R0, R9, c[0x0][0x2d0], -R2 ;  /* 0x0000b40009007a23 */ /* 0x004fce0000010802 */
[----:B------:R2:W-:Y:S01]  /*42b0*/  MUFU.EX2 R234, R8 ;  /* 0x0000000800ea7308 */ /* 0x0005e20000000800 */
[----:B------:R-:W-:-:S05]  /*42c0*/  IMAD.IADD R9, R191, 0x1, R194 ;  /* 0x00000001bf097824 */ /* 0x000fca00078e02c2 */
[----:B------:R-:W-:Y:S01]  /*42d0*/  LDSM.16.MT88.4 R40, [R9+0x2000] ;  /* 0x002000000928783b */ /* 0x000fe20000004200 */
[--C-:B-1----:R-:W-:Y:S01]  /*42e0*/  FFMA.FTZ R3, R11, c[0x0][0x2d0], -R2.reuse ;  /* 0x0000b4000b037a23 */ /* 0x102fe20000010802 */
[----:B------:R1:W-:Y:S08]  /*42f0*/  MUFU.EX2 R242, R0 ;  /* 0x0000000000f27308 */ /* 0x0003f00000000800 */
[----:B------:R3:W4:Y:S01]  /*4300*/  MUFU.EX2 R243, R3 ;  /* 0x0000000300f37308 */ /* 0x0007220000000800 */
[----:B--2---:R-:W-:-:S02]  /*4310*/  FFMA.FTZ R8, R44, c[0x0][0x2d0], -R2 ;  /* 0x0000b4002c087a23 */ /* 0x004fc40000010802 */
[----:B-1----:R-:W-:-:S05]  /*4320*/  FMUL.FTZ R0, R100, c[0x0][0x2d0] ;  /* 0x0000b40064007a20 */ /* 0x002fca0000410000 */
[----:B------:R1:W-:Y:S01]  /*4330*/  MUFU.EX2 R236, R8 ;  /* 0x0000000800ec7308 */ /* 0x0003e20000000800 */
[----:B------:R-:W-:Y:S01]  /*4340*/  FSEL R0, R0, RZ, P0 ;  /* 0x000000ff00007208 */ /* 0x000fe20000000000 */
[----:B---3--:R-:W-:Y:S01]  /*4350*/  IMAD.IADD R3, R191, 0x1, R193 ;  /* 0x00000001bf037824 */ /* 0x008fe200078e02c1 */
[----:B----4-:R-:W-:-:S03]  /*4360*/  F2FP.PACK_AB R6, R243, R241 ;  /* 0x000000f1f306723e */ /* 0x010fc600000000ff */
[----:B------:R-:W-:Y:S01]  /*4370*/  FFMA.FTZ R4, R16, c[0x0][0x2d0], -R0 ;  /* 0x0000b40010047a23 */ /* 0x000fe20000010800 */
[----:B------:R-:W-:Y:S03]  /*4380*/  LDSM.16.MT88.4 R12, [R3+0x2000] ;  /* 0x00200000030c783b */ /* 0x000fe60000004200 */
[----:B------:R2:W-:Y:S01]  /*4390*/  MUFU.EX2 R239, R4 ;  /* 0x0000000400ef7308 */ /* 0x0005e20000000800 */
[----:B------:R-:W-:Y:S01]  /*43a0*/  LDSM.16.MT88.4 R32, [R3] ;  /* 0x000000000320783b */ /* 0x000fe20000004200 */
[----:B-1----:R-:W-:-:S06]  /*43b0*/  FFMA.FTZ R8, R46, c[0x0][0x2d0], -R2 ;  /* 0x0000b4002e087a23 */ /* 0x002fcc0000010802 */
[----:B------:R1:W-:Y:S01]  /*43c0*/  MUFU.EX2 R233, R8 ;  /* 0x0000000800e97308 */ /* 0x0003e20000000800 */
[----:B--2---:R-:W-:-:S07]  /*43d0*/  FFMA.FTZ R4, R17, c[0x0][0x2d0], -R0 ;  /* 0x0000b40011047a23 */ /* 0x004fce0000010800 */
[----:B------:R2:W3:Y:S01]  /*43e0*/  MUFU.EX2 R238, R4 ;  /* 0x0000000400ee7308 */ /* 0x0004e20000000800 */
[----:B-1----:R-:W-:Y:S02]  /*43f0*/  FFMA.FTZ R8, R47, c[0x0][0x2d0], -R2 ;  /* 0x0000b4002f087a23 */ /* 0x002fe40000010802 */
[----:B------:R-:W-:Y:S05]  /*4400*/  LDSM.16.MT88.4 R44, [R3+0x800] ;  /* 0x00080000032c783b */ /* 0x000fea0000004200 */
[----:B------:R1:W-:Y:S01]  /*4410*/  MUFU.EX2 R235, R8 ;  /* 0x0000000800eb7308 */ /* 0x0003e20000000800 */
[----:B--2---:R-:W-:Y:S01]  /*4420*/  FFMA.FTZ R4, R18, c[0x0][0x2d0], -R0 ;  /* 0x0000b40012047a23 */ /* 0x004fe20000010800 */
[----:B---3--:R-:W-:-:S06]  /*4430*/  F2FP.PACK_AB R5, R238, R239 ;  /* 0x000000efee05723e */ /* 0x008fcc00000000ff */
[----:B------:R2:W-:Y:S01]  /*4440*/  MUFU.EX2 R237, R4 ;  /* 0x0000000400ed7308 */ /* 0x0005e20000000800 */
[----:B-1----:R-:W-:-:S07]  /*4450*/  FFMA.FTZ R8, R61, c[0x0][0x2d0], -R0 ;  /* 0x0000b4003d087a23 */ /* 0x002fce0000010800 */
[----:B------:R1:W-:Y:S01]  /*4460*/  MUFU.EX2 R214, R8 ;  /* 0x0000000800d67308 */ /* 0x0003e20000000800 */
[--C-:B--2---:R-:W-:Y:S02]  /*4470*/  FFMA.FTZ R4, R19, c[0x0][0x2d0], -R0.reuse ;  /* 0x0000b40013047a23 */ /* 0x104fe40000010800 */
[----:B------:R-:W2:Y:S05]  /*4480*/  LDSM.16.MT88.4 R16, [R193+0x2000] ;  /* 0x00200000c110783b */ /* 0x000eaa0000004200 */
[----:B------:R3:W4:Y:S01]  /*4490*/  MUFU.EX2 R240, R4 ;  /* 0x0000000400f07308 */ /* 0x0007220000000800 */
[----:B-1----:R-:W-:-:S07]  /*44a0*/  FFMA.FTZ R8, R60, c[0x0][0x2d0], -R0 ;  /* 0x0000b4003c087a23 */ /* 0x002fce0000010800 */
[----:B------:R1:W5:Y:S01]  /*44b0*/  MUFU.EX2 R232, R8 ;  /* 0x0000000800e87308 */ /* 0x0003620000000800 */
[----:B---3--:R-:W-:Y:S02]  /*44c0*/  F2FP.PACK_AB R4, R242, R244 ;  /* 0x000000f4f204723e */ /* 0x008fe400000000ff */
[----:B----4-:R-:W-:Y:S01]  /*44d0*/  F2FP.PACK_AB R7, R240, R237 ;  /* 0x000000edf007723e */ /* 0x010fe200000000ff */
[----:B-1----:R-:W-:-:S06]  /*44e0*/  FFMA.FTZ R8, R62, c[0x0][0x2d0], -R0 ;  /* 0x0000b4003e087a23 */ /* 0x002fcc0000010800 */
[C---:B------:R-:W-:Y:S01]  /*44f0*/  HMMA.16816.F32 R96, R4.reuse, R24, RZ ;  /* 0x000000180460723c */ /* 0x040fe200000018ff */
[----:B------:R1:W-:Y:S07]  /*4500*/  MUFU.EX2 R213, R8 ;  /* 0x0000000800d57308 */ /* 0x0003ee0000000800 */
[C---:B------:R-:W-:Y:S01]  /*4510*/  HMMA.16816.F32 R92, R4.reuse, R26, RZ ;  /* 0x0000001a045c723c */ /* 0x040fe200000018ff */
[----:B------:R-:W3:Y:S07]  /*4520*/  LDSM.16.MT88.4 R24, [R193+0x4000] ;  /* 0x00400000c118783b */ /* 0x000eee0000004200 */
[----:B--2---:R-:W-:Y:S01]  /*4530*/  HMMA.16816.F32 R80, R4, R16, RZ ;  /* 0x000000100450723c */ /* 0x004fe200000018ff */
[----:B-1----:R-:W-:-:S04]  /*4540*/  FFMA.FTZ R8, R63, c[0x0][0x2d0], -R0 ;  /* 0x0000b4003f087a23 */ /* 0x002fc80000010800 */
[----:B------:R1:W2:Y:S03]  /*4550*/  MUFU.EX2 R230, R8 ;  /* 0x0000000800e67308 */ /* 0x0002a60000000800 */
[C---:B------:R-:W-:Y:S01]  /*4560*/  HMMA.16816.F32 R76, R4.reuse, R18, RZ ;  /* 0x00000012044c723c */ /* 0x040fe200000018ff */
[----:B------:R-:W4:Y:S07]  /*4570*/  LDSM.16.MT88.4 R16, [R194+0x4000] ;  /* 0x00400000c210783b */ /* 0x000f2e0000004200 */
[----:B------:R-:W-:Y:S01]  /*4580*/  HMMA.16816.F32 R88, R4, R20, RZ ;  /* 0x000000140458723c */ /* 0x000fe200000018ff */
[----:B-1----:R-:W-:-:S07]  /*4590*/  FFMA.FTZ R8, R129, c[0x0][0x2d0], -R2 ;  /* 0x0000b40081087a23 */ /* 0x002fce0000010802 */
[C---:B------:R-:W-:Y:S01]  /*45a0*/  HMMA.16816.F32 R84, R4.reuse, R22, RZ ;  /* 0x000000160454723c */ /* 0x040fe200000018ff */
[----:B------:R-:W1:Y:S01]  /*45b0*/  LDSM.16.MT88.4 R20, [R3+0x4000] ;  /* 0x004000000314783b */ /* 0x000e620000004200 */
[----:B------:R2:W-:Y:S06]  /*45c0*/  MUFU.EX2 R185, R8 ;  /* 0x0000000800b97308 */ /* 0x0005ec0000000800 */
[C---:B------:R-:W-:Y:S08]  /*45d0*/  HMMA.16816.F32 R68, R4.reuse, R12, RZ ;  /* 0x0000000c0444723c */ /* 0x040ff000000018ff */
[----:B------:R-:W-:Y:S01]  /*45e0*/  HMMA.16816.F32 R72, R4, R14, RZ ;  /* 0x0000000e0448723c */ /* 0x000fe200000018ff */
[----:B------:R3:W1:Y:S01]  /*45f0*/  LDSM.16.MT88.4 R12, [R120+0x4000] ;  /* 0x00400000780c783b */ /* 0x0006620000004200 */
[----:B--2---:R-:W-:-:S04]  /*4600*/  FFMA.FTZ R8, R102, c[0x0][0x2d0], -R2 ;  /* 0x0000b40066087a23 */ /* 0x004fc80000010802 */
[----:B------:R2:W1:Y:S02]  /*4610*/  MUFU.EX2 R184, R8 ;  /* 0x0000000800b87308 */ /* 0x0004640000000800 */
[C---:B------:R-:W-:Y:S08]  /*4620*/  HMMA.16816.F32 R48, R4.reuse, R40, RZ ;  /* 0x000000280430723c */ /* 0x040ff000000018ff */
[----:B------:R-:W-:Y:S01]  /*4630*/  HMMA.16816.F32 R52, R4, R42, RZ ;  /* 0x0000002a0434723c */ /* 0x000fe200000018ff */
[----:B------:R-:W1:Y:S01]  /*4640*/  LDSM.16.MT88.4 R40, [R193+0x800] ;  /* 0x00080000c128783b */ /* 0x000e620000004200 */
[----:B--2---:R-:W-:-:S06]  /*4650*/  FFMA.FTZ R8, R128, c[0x0][0x2d0], -R2 ;  /* 0x0000b40080087a23 */ /* 0x004fcc0000010802 */
[C---:B------:R-:W-:Y:S01]  /*4660*/  HMMA.16816.F32 R116, R4.reuse, R36, RZ ;  /* 0x000000240474723c */ /* 0x040fe200000018ff */
[----:B------:R2:W-:Y:S07]  /*4670*/  MUFU.EX2 R167, R8 ;  /* 0x0000000800a77308 */ /* 0x0005ee0000000800 */
[C---:B------:R-:W-:Y:S01]  /*4680*/  HMMA.16816.F32 R112, R4.reuse, R38, RZ ;  /* 0x000000260470723c */ /* 0x040fe200000018ff */
[----:B------:R-:W1:Y:S07]  /*4690*/  LDSM.16.MT88.4 R36, [R194+0x800] ;  /* 0x00080000c224783b */ /* 0x000e6e0000004200 */
[----:B------:R-:W-:Y:S01]  /*46a0*/  HMMA.16816.F32 R64, R4, R28, RZ ;  /* 0x0000001c0440723c */ /* 0x000fe200000018ff */
[----:B--2---:R-:W-:-:S04]  /*46b0*/  FFMA.FTZ R8, R103, c[0x0][0x2d0], -R2 ;  /* 0x0000b40067087a23 */ /* 0x004fc80000010802 */
[----:B------:R2:W-:Y:S03]  /*46c0*/  MUFU.EX2 R166, R8 ;  /* 0x0000000800a67308 */ /* 0x0005e60000000800 */
[C---:B------:R-:W-:Y:S01]  /*46d0*/  HMMA.16816.F32 R56, R4.reuse, R30, RZ ;  /* 0x0000001e0438723c */ /* 0x040fe200000018ff */
[----:B------:R-:W1:Y:S07]  /*46e0*/  LDSM.16.MT88.4 R28, [R193+0x2800] ;  /* 0x00280000c11c783b */ /* 0x000e6e0000004200 */
[----:B------:R-:W-:Y:S01]  /*46f0*/  HMMA.16816.F32 R104, R4, R32, RZ ;  /* 0x000000200468723c */ /* 0x000fe200000018ff */
[----:B--2---:R-:W-:-:S07]  /*4700*/  FFMA.FTZ R8, R140, c[0x0][0x2d0], -R0 ;  /* 0x0000b4008c087a23 */ /* 0x004fce0000010800 */
[C---:B------:R-:W-:Y:S01]  /*4710*/  HMMA.16816.F32 R108, R4.reuse, R34, RZ ;  /* 0x00000022046c723c */ /* 0x040fe200000018ff */
[----:B------:R-:W-:Y:S01]  /*4720*/  LDSM.16.MT88.4 R32, [R9+0x800] ;  /* 0x000800000920783b */ /* 0x000fe20000004200 */
[----:B------:R2:W-:Y:S06]  /*4730*/  MUFU.EX2 R165, R8 ;  /* 0x0000000800a57308 */ /* 0x0005ec0000000800 */
[C---:B---3--:R-:W-:Y:S08]  /*4740*/  HMMA.16816.F32 R120, R4.reuse, R24, RZ ;  /* 0x000000180478723c */ /* 0x048ff000000018ff */
[----:B------:R-:W-:Y:S01]  /*4750*/  HMMA.16816.F32 R124, R4, R26, RZ ;  /* 0x0000001a047c723c */ /* 0x000fe200000018ff */
[----:B------:R-:W3:Y:S01]  /*4760*/  LDSM.16.MT88.4 R24, [R3+0x2800] ;  /* 0x002800000318783b */ /* 0x000ee20000004200 */
[----:B--2---:R-:W-:-:S04]  /*4770*/  FFMA.FTZ R8, R131, c[0x0][0x2d0], -R0 ;  /* 0x0000b40083087a23 */ /* 0x004fc80000010800 */
[----:B------:R2:W1:Y:S02]  /*4780*/  MUFU.EX2 R164, R8 ;  /* 0x0000000800a47308 */ /* 0x0004640000000800 */
[C---:B----4-:R-:W-:Y:S08]  /*4790*/  HMMA.16816.F32 R60, R4.reuse, R16, RZ ;  /* 0x00000010043c723c */ /* 0x050ff000000018ff */
[----:B------:R-:W-:Y:S01]  /*47a0*/  HMMA.16816.F32 R144, R4, R18, RZ ;  /* 0x000000120490723c */ /* 0x000fe200000018ff */
[----:B------:R-:W4:Y:S01]  /*47b0*/  LDSM.16.MT88.4 R16, [R194+0x2800] ;  /* 0x00280000c210783b */ /* 0x000f220000004200 */
[----:B--2---:R-:W-:-:S06]  /*47c0*/  FFMA.FTZ R8, R141, c[0x0][0x2d0], -R0 ;  /* 0x0000b4008d087a23 */ /* 0x004fcc0000010800 */
[C---:B-1----:R-:W-:Y:S01]  /*47d0*/  HMMA.16816.F32 R132, R4.reuse, R20, RZ ;  /* 0x000000140484723c */ /* 0x042fe200000018ff */
[----:B------:R1:W-:Y:S07]  /*47e0*/  MUFU.EX2 R103, R8 ;  /* 0x0000000800677308 */ /* 0x0003ee0000000800 */
[C---:B------:R-:W-:Y:S01]  /*47f0*/  HMMA.16816.F32 R136, R4.reuse, R22, RZ ;  /* 0x000000160488723c */ /* 0x040fe200000018ff */
[----:B------:R-:W-:Y:S07]  /*4800*/  LDSM.16.MT88.4 R20, [R193+0x4800] ;  /* 0x00480000c114783b */ /* 0x000fee0000004200 */
[----:B------:R-:W-:Y:S01]  /*4810*/  HMMA.16816.F32 R152, R4, R12, RZ ;  /* 0x0000000c0498723c */ /* 0x000fe200000018ff */
[----:B-1----:R-:W-:-:S04]  /*4820*/  FFMA.FTZ R8, R130, c[0x0][0x2d0], -R0 ;  /* 0x0000b40082087a23 */ /* 0x002fc80000010800 */
[----:B------:R1:W2:Y:S03]  /*4830*/  MUFU.EX2 R102, R8 ;  /* 0x0000000800667308 */ /* 0x0002a60000000800 */
[----:B------:R-:W-:Y:S01]  /*4840*/  HMMA.16816.F32 R156, R4, R14, RZ ;  /* 0x0000000e049c723c */ /* 0x000fe200000018ff */
[----:B------:R-:W2:Y:S06]  /*4850*/  LDSM.16.MT88.4 R12, [R9+0x2800] ;  /* 0x00280000090c783b */ /* 0x000eac0000004200 */
[----:B------:R-:W-:-:S02]  /*4860*/  F2FP.PACK_AB R4, R236, R234 ;  /* 0x000000eaec04723e */ /* 0x000fc400000000ff */
[----:B-----5:R-:W-:Y:S02]  /*4870*/  F2FP.PACK_AB R5, R232, R214 ;  /* 0x000000d6e805723e */ /* 0x020fe400000000ff */
[----:B------:R-:W-:Y:S02]  /*4880*/  F2FP.PACK_AB R6, R235, R233 ;  /* 0x000000e9eb06723e */ /* 0x000fe400000000ff */
[----:B------:R-:W-:Y:S01]  /*4890*/  F2FP.PACK_AB R7, R230, R213 ;  /* 0x000000d5e607723e */ /* 0x000fe200000000ff */
[----:B-1----:R-:W-:-:S06]  /*48a0*/  FFMA.FTZ R8, R142, c[0x0][0x2d0], -R2 ;  /* 0x0000b4008e087a23 */ /* 0x002fcc0000010802 */
[C---:B------:R-:W-:Y:S08]  /*48b0*/  HMMA.16816.F32 R172, R4.reuse, R42, R112 ;  /* 0x0000002a04ac723c */ /* 0x040ff00000001870 */
[C---:B------:R-:W-:Y:S08]  /*48c0*/  HMMA.16816.F32 R112, R4.reuse, R44, R104 ;  /* 0x0000002c0470723c */ /* 0x040ff00000001868 */
[C---:B------:R-:W-:Y:S08]  /*48d0*/  HMMA.16816.F32 R104, R4.reuse, R46, R108 ;  /* 0x0000002e0468723c */ /* 0x040ff0000000186c */
[C---:B------:R-:W-:Y:S08]  /*48e0*/  HMMA.16816.F32 R168, R4.reuse, R36, R96 ;  /* 0x0000002404a8723c */ /* 0x040ff00000001860 */
[C---:B------:R-:W-:Y:S08]  /*48f0*/  HMMA.16816.F32 R108, R4.reuse, R28, R80 ;  /* 0x0000001c046c723c */ /* 0x040ff00000001850 */
[C---:B------:R-:W-:Y:S01]  /*4900*/  HMMA.16816.F32 R96, R4.reuse, R30, R76 ;  /* 0x0000001e0460723c */ /* 0x040fe2000000184c */
[----:B------:R-:W1:Y:S07]  /*4910*/  LDSM.16.MT88.4 R28, [R3+0x4800] ;  /* 0x00480000031c783b */ /* 0x000e6e0000004200 */
[C---:B------:R-:W-:Y:S01]  /*4920*/  HMMA.16816.F32 R160, R4.reuse, R38, R92 ;  /* 0x0000002604a0723c */ /* 0x040fe2000000185c */
[----:B------:R-:W-:Y:S07]  /*4930*/  LDSM.16.MT88.4 R36, [R194+0x1000] ;  /* 0x00100000c224783b */ /* 0x000fee0000004200 */
[C---:B---3--:R-:W-:Y:S08]  /*4940*/  HMMA.16816.F32 R92, R4.reuse, R24, R68 ;  /* 0x00000018045c723c */ /* 0x048ff00000001844 */
[C---:B------:R-:W-:Y:S01]  /*4950*/  HMMA.16816.F32 R80, R4.reuse, R26, R72 ;  /* 0x0000001a0450723c */ /* 0x040fe20000001848 */
[----:B------:R-:W-:Y:S07]  /*4960*/  LDSM.16.MT88.4 R24, [R3+0x3000] ;  /* 0x003000000318783b */ /* 0x000fee0000004200 */
[C---:B----4-:R-:W-:Y:S08]  /*4970*/  HMMA.16816.F32 R72, R4.reuse, R16, R64 ;  /* 0x000000100448723c */ /* 0x050ff00000001840 */
[C---:B------:R-:W-:Y:S01]  /*4980*/  HMMA.16816.F32 R68, R4.reuse, R18, R56 ;  /* 0x000000120444723c */ /* 0x040fe20000001838 */
[----:B------:R-:W3:Y:S07]  /*4990*/  LDSM.16.MT88.4 R16, [R194+0x4800] ;  /* 0x00480000c210783b */ /* 0x000eee0000004200 */
[C---:B--2---:R-:W-:Y:S08]  /*49a0*/  HMMA.16816.F32 R64, R4.reuse, R12, R48 ;  /* 0x0000000c0440723c */ /* 0x044ff00000001830 */
[C---:B------:R-:W-:Y:S01]  /*49b0*/  HMMA.16816.F32 R52, R4.reuse, R14, R52 ;  /* 0x0000000e0434723c */ /* 0x040fe20000001834 */
[----:B------:R-:W2:Y:S07]  /*49c0*/  LDSM.16.MT88.4 R12, [R9+0x4800] ;  /* 0x00480000090c783b */ /* 0x000eae0000004200 */
[C---:B-1----:R-:W-:Y:S01]  /*49d0*/  HMMA.16816.F32 R76, R4.reuse, R28, R132 ;  /* 0x0000001c044c723c */ /* 0x042fe20000001884 */
[----:B------:R-:W-:Y:S07]  /*49e0*/  LDSM.16.MT88.4 R132, [R9+0x1800] ;  /* 0x001800000984783b */ /* 0x000fee0000004200 */
[C---:B------:R-:W-:Y:S01]  /*49f0*/  HMMA.16816.F32 R44, R4.reuse, R30, R136 ;  /* 0x0000001e042c723c */ /* 0x040fe20000001888 */
[----:B------:R-:W1:Y:S07]  /*4a00*/  LDSM.16.MT88.4 R28, [R3+0x1000] ;  /* 0x00100000031c783b */ /* 0x000e6e0000004200 */
[C---:B------:R-:W-:Y:S08]  /*4a10*/  HMMA.16816.F32 R176, R4.reuse, R40, R116 ;  /* 0x0000002804b0723c */ /* 0x040ff00000001874 */
[C---:B------:R-:W-:Y:S08]  /*4a20*/  HMMA.16816.F32 R40, R4.reuse, R20, R120 ;  /* 0x000000140428723c */ /* 0x040ff00000001878 */
[C---:B------:R-:W-:Y:S01]  /*4a30*/  HMMA.16816.F32 R48, R4.reuse, R22, R124 ;  /* 0x000000160430723c */ /* 0x040fe2000000187c */
[----:B------:R-:W4:Y:S04]  /*4a40*/  LDSM.16.MT88.4 R20, [R193+0x1000] ;  /* 0x00100000c114783b */ /* 0x000f280000004200 */
[----:B------:R-:W-:Y:S03]  /*4a50*/  LDSM.16.MT88.4 R124, [R194+0x1800] ;  /* 0x00180000c27c783b */ /* 0x000fe60000004200 */
[C---:B---3--:R-:W-:Y:S08]  /*4a60*/  HMMA.16816.F32 R56, R4.reuse, R16, R60 ;  /* 0x000000100438723c */ /* 0x048ff0000000183c */
[C---:B------:R-:W-:Y:S01]  /*4a70*/  HMMA.16816.F32 R60, R4.reuse, R18, R144 ;  /* 0x00000012043c723c */ /* 0x040fe20000001890 */
[----:B------:R-:W3:Y:S07]  /*4a80*/  LDSM.16.MT88.4 R16, [R9+0x1000] ;  /* 0x001000000910783b */ /* 0x000eee0000004200 */
[C---:B------:R-:W-:Y:S08]  /*4a90*/  HMMA.16816.F32 R148, R4.reuse, R32, R88 ;  /* 0x000000200494723c */ /* 0x040ff00000001858 */
[C---:B------:R-:W-:Y:S01]  /*4aa0*/  HMMA.16816.F32 R116, R4.reuse, R34, R84 ;  /* 0x000000220474723c */ /* 0x040fe20000001854 */
[----:B------:R-:W-:Y:S07]  /*4ab0*/  LDSM.16.MT88.4 R32, [R193+0x5000] ;  /* 0x00500000c120783b */ /* 0x000fee0000004200 */
[C---:B--2---:R-:W-:Y:S08]  /*4ac0*/  HMMA.16816.F32 R88, R4.reuse, R12, R152 ;  /* 0x0000000c0458723c */ /* 0x044ff00000001898 */
        /* <DEDUP_REMOVED lines=9> */
[C---:B----4-:R-:W-:Y:S08]  /*4b60*/  HMMA.16816.F32 R208, R4.reuse, R20, R176 ;  /* 0x0000001404d0723c */ /* 0x050ff000000018b0 */
[C---:B------:R-:W-:Y:S01]  /*4b70*/  HMMA.16816.F32 R200, R4.reuse, R22, R172 ;  /* 0x0000001604c8723c */ /* 0x040fe200000018ac */
[----:B------:R-:W2:Y:S07]  /*4b80*/  LDSM.16.MT88.4 R20, [R194+0x3000] ;  /* 0x00300000c214783b */ /* 0x000eae0000004200 */
[C---:B---3--:R-:W-:Y:S08]  /*4b90*/  HMMA.16816.F32 R180, R4.reuse, R16, R148 ;  /* 0x0000001004b4723c */ /* 0x048ff00000001894 */
[C---:B------:R-:W-:Y:S01]  /*4ba0*/  HMMA.16816.F32 R176, R4.reuse, R18, R116 ;  /* 0x0000001204b0723c */ /* 0x040fe20000001874 */
[----:B------:R-:W3:Y:S04]  /*4bb0*/  LDSM.16.MT88.4 R16, [R194+0x5000] ;  /* 0x00500000c210783b */ /* 0x000ee80000004200 */
[----:B------:R-:W-:Y:S03]  /*4bc0*/  LDSM.16.MT88.4 R116, [R3+0x1800] ;  /* 0x001800000374783b */ /* 0x000fe60000004200 */
[C---:B------:R-:W-:Y:S08]  /*4bd0*/  HMMA.16816.F32 R128, R4.reuse, R38, R160 ;  /* 0x000000260480723c */ /* 0x040ff000000018a0 */
[C---:B-1----:R-:W-:Y:S01]  /*4be0*/  HMMA.16816.F32 R152, R4.reuse, R28, R64 ;  /* 0x0000001c0498723c */ /* 0x042fe20000001840 */
[----:B------:R1:W-:Y:S01]  /*4bf0*/  MUFU.EX2 R29, R8 ;  /* 0x00000008001d7308 */ /* 0x0003e20000000800 */
[----:B------:R-:W-:Y:S06]  /*4c00*/  LDSM.16.MT88.4 R64, [R9+0x3800] ;  /* 0x003800000940783b */ /* 0x000fec0000004200 */
[C---:B------:R-:W-:Y:S08]  /*4c10*/  HMMA.16816.F32 R120, R4.reuse, R36, R168 ;  /* 0x000000240478723c */ /* 0x040ff000000018a8 */
[C---:B--2---:R-:W-:Y:S01]  /*4c20*/  HMMA.16816.F32 R160, R4.reuse, R20, R72 ;  /* 0x0000001404a0723c */ /* 0x044fe20000001848 */
[--C-:B-1----:R-:W-:Y:S01]  /*4c30*/  FFMA.FTZ R8, R143, c[0x0][0x2d0], -R2.reuse ;  /* 0x0000b4008f087a23 */ /* 0x102fe20000010802 */
[----:B------:R-:W-:Y:S03]  /*4c40*/  LDSM.16.MT88.4 R72, [R193+0x5800] ;  /* 0x00580000c148783b */ /* 0x000fe60000004200 */
[----:B------:R1:W2:Y:S03]  /*4c50*/  MUFU.EX2 R28, R8 ;  /* 0x00000008001c7308 */ /* 0x0002a60000000800 */
[C---:B------:R-:W-:Y:S01]  /*4c60*/  HMMA.16816.F32 R156, R4.reuse, R22, R68 ;  /* 0x00000016049c723c */ /* 0x040fe20000001844 */
[----:B------:R-:W4:Y:S07]  /*4c70*/  LDSM.16.MT88.4 R20, [R9+0x5000] ;  /* 0x005000000914783b */ /* 0x000f2e0000004200 */
[----:B------:R-:W-:Y:S01]  /*4c80*/  HMMA.16816.F32 R36, R4, R26, R80 ;  /* 0x0000001a0424723c */ /* 0x000fe20000001850 */
[----:B------:R-:W-:Y:S01]  /*4c90*/  LDSM.16.MT88.4 R80, [R3+0x5800] ;  /* 0x005800000350783b */ /* 0x000fe20000004200 */
[----:B-1----:R-:W-:-:S02]  /*4ca0*/  FFMA.FTZ R8, R197, c[0x0][0x2d0], -R2 ;  /* 0x0000b400c5087a23 */ /* 0x002fc40000010802 */
[----:B------:R-:W-:-:S04]  /*4cb0*/  FFMA.FTZ R2, R199, c[0x0][0x2d0], -R2 ;  /* 0x0000b400c7027a23 */ /* 0x000fc80000010802 */
[C---:B------:R-:W-:Y:S01]  /*4cc0*/  HMMA.16816.F32 R92, R4.reuse, R24, R92 ;  /* 0x00000018045c723c */ /* 0x040fe2000000185c */
[----:B------:R1:W-:Y:S07]  /*4cd0*/  MUFU.EX2 R27, R8 ;  /* 0x00000008001b7308 */ /* 0x0003ee0000000800 */
[C---:B------:R-:W-:Y:S01]  /*4ce0*/  HMMA.16816.F32 R172, R4.reuse, R12, R108 ;  /* 0x0000000c04ac723c */ /* 0x040fe2000000186c */
[----:B------:R5:W4:Y:S01]  /*4cf0*/  MUFU.EX2 R26, R2 ;  /* 0x00000002001a7308 */ /* 0x000b220000000800 */
[----:B------:R-:W-:Y:S06]  /*4d00*/  LDSM.16.MT88.4 R108, [R193+0x1800] ;  /* 0x00180000c16c783b */ /* 0x000fec0000004200 */
[C---:B------:R-:W-:Y:S01]  /*4d10*/  HMMA.16816.F32 R168, R4.reuse, R14, R96 ;  /* 0x0000000e04a8723c */ /* 0x040fe20000001860 */
[----:B------:R-:W4:Y:S04]  /*4d20*/  LDSM.16.MT88.4 R12, [R3+0x5000] ;  /* 0x00500000030c783b */ /* 0x000f280000004200 */
[----:B-1----:R-:W-:Y:S02]  /*4d30*/  LDSM.16.MT88.4 R8, [R9+0x5800] ;  /* 0x005800000908783b */ /* 0x002fe40000004200 */
[----:B--2---:R-:W-:Y:S01]  /*4d40*/  F2FP.PACK_AB R96, R28, R29 ;  /* 0x0000001d1c60723e */ /* 0x004fe200000000ff */
[----:B---3--:R-:W-:Y:S01]  /*4d50*/  HMMA.16816.F32 R136, R4, R16, R56 ;  /* 0x000000100488723c */ /* 0x008fe20000001838 */
[----:B-----5:R-:W-:Y:S01]  /*4d60*/  FFMA.FTZ R2, R198, c[0x0][0x2d0], -R0 ;  /* 0x0000b400c6027a23 */ /* 0x020fe20000010800 */
[----:B------:R-:W-:Y:S01]  /*4d70*/  LDSM.16.MT88.4 R56, [R194+0x3800] ;  /* 0x00380000c238783b */ /* 0x000fe20000004200 */
[----:B----4-:R-:W-:-:S02]  /*4d80*/  F2FP.PACK_AB R98, R26, R27 ;  /* 0x0000001b1a62723e */ /* 0x010fc400000000ff */
[----:B------:R1:W-:Y:S03]  /*4d90*/  MUFU.EX2 R25, R2 ;  /* 0x0000000200197308 */ /* 0x0003e60000000800 */
[C---:B------:R-:W-:Y:S01]  /*4da0*/  HMMA.16816.F32 R148, R4.reuse, R34, R48 ;  /* 0x000000220494723c */ /* 0x040fe20000001830 */
[----:B------:R-:W2:Y:S07]  /*4db0*/  LDSM.16.MT88.4 R48, [R3+0x3800] ;  /* 0x003800000330783b */ /* 0x000eae0000004200 */
[----:B------:R-:W-:Y:S01]  /*4dc0*/  HMMA.16816.F32 R144, R4, R32, R40 ;  /* 0x000000200490723c */ /* 0x000fe20000001828 */
[----:B------:R-:W3:Y:S01]  /*4dd0*/  LDSM.16.MT88.4 R40, [R193+0x3800] ;  /* 0x00380000c128783b */ /* 0x000ee20000004200 */
[----:B-1----:R-:W-:-:S06]  /*4de0*/  FFMA.FTZ R2, R205, c[0x0][0x2d0], -R0 ;  /* 0x0000b400cd027a23 */ /* 0x002fcc0000010800 */
[C---:B------:R-:W-:Y:S01]  /*4df0*/  HMMA.16816.F32 R32, R4.reuse, R20, R88 ;  /* 0x000000140420723c */ /* 0x040fe20000001858 */
[----:B------:R1:W4:Y:S01]  /*4e00*/  MUFU.EX2 R24, R2 ;  /* 0x0000000200187308 */ /* 0x0003220000000800 */
[----:B------:R-:W5:Y:S06]  /*4e10*/  LDSM.16.MT88.4 R88, [R194+0x5800] ;  /* 0x00580000c258783b */ /* 0x000f6c0000004200 */
[C---:B------:R-:W-:Y:S08]  /*4e20*/  HMMA.16816.F32 R68, R4.reuse, R30, R52 ;  /* 0x0000001e0444723c */ /* 0x040ff00000001834 */
[----:B------:R-:W-:Y:S01]  /*4e30*/  HMMA.16816.F32 R76, R4, R12, R76 ;  /* 0x0000000c044c723c */ /* 0x000fe2000000184c */
[--C-:B-1----:R-:W-:Y:S01]  /*4e40*/  FFMA.FTZ R2, R204, c[0x0][0x2d0], -R0.reuse ;  /* 0x0000b400cc027a23 */ /* 0x102fe20000010800 */
[----:B----4-:R-:W-:Y:S01]  /*4e50*/  F2FP.PACK_AB R97, R24, R25 ;  /* 0x000000191861723e */ /* 0x010fe200000000ff */
[----:B------:R-:W-:-:S02]  /*4e60*/  FFMA.FTZ R0, R207, c[0x0][0x2d0], -R0 ;  /* 0x0000b400cf007a23 */ /* 0x000fc40000010800 */
[----:B------:R1:W-:Y:S03]  /*4e70*/  MUFU.EX2 R17, R2 ;  /* 0x0000000200117308 */ /* 0x0003e60000000800 */
[C---:B------:R-:W-:Y:S05]  /*4e80*/  HMMA.16816.F32 R12, R4.reuse, R14, R44 ;  /* 0x0000000e040c723c */ /* 0x040fea000000182c */
[----:B------:R4:W2:Y:S03]  /*4e90*/  MUFU.EX2 R16, R0 ;  /* 0x0000000000107308 */ /* 0x0008a60000000800 */
[----:B------:R-:W-:Y:S01]  /*4ea0*/  HMMA.16816.F32 R140, R4, R18, R60 ;  /* 0x00000012048c723c */ /* 0x000fe2000000183c */
[----:B-1----:R-:W-:-:S07]  /*4eb0*/  FADD.FTZ R2, R244, R242 ;  /* 0x000000f2f4027221 */ /* 0x002fce0000010000 */
[----:B------:R-:W-:Y:S01]  /*4ec0*/  HMMA.16816.F32 R4, R4, R22, R84 ;  /* 0x000000160404723c */ /* 0x000fe20000001854 */
[----:B------:R-:W-:Y:S02]  /*4ed0*/  FADD.FTZ R2, R241, R2 ;  /* 0x00000002f1027221 */ /* 0x000fe40000010000 */
[----:B----4-:R-:W-:Y:S01]  /*4ee0*/  FADD.FTZ R0, R239, R238 ;  /* 0x000000eeef007221 */ /* 0x010fe20000010000 */
[----:B--2---:R-:W-:Y:S01]  /*4ef0*/  F2FP.PACK_AB R99, R16, R17 ;  /* 0x000000111063723e */ /* 0x004fe200000000ff */
        /* <DEDUP_REMOVED lines=26> */
[----:B------:R-:W-:Y:S01]  /*50a0*/  FADD.FTZ R2, R25, R0 ;  /* 0x0000000019027221 */ /* 0x000fe20000010000 */
[----:B------:R-:W-:Y:S01]  /*50b0*/  IADD3 R0, R245, -0x3, RZ ;  /* 0xfffffffdf5007810 */ /* 0x000fe20007ffe0ff */
[----:B------:R-:W-:-:S02]  /*50c0*/  FADD.FTZ R3, R27, R3 ;  /* 0x000000031b037221 */ /* 0x000fc40000010000 */
[----:B------:R-:W-:Y:S01]  /*50d0*/  FADD.FTZ R2, R24, R2 ;  /* 0x0000000218027221 */ /* 0x000fe20000010000 */
[----:B------:R-:W-:Y:S01]  /*50e0*/  ISETP.GE.AND P0, PT, R0, R206, PT ;  /* 0x000000ce0000720c */ /* 0x000fe20003f06270 */
[----:B------:R-:W-:Y:S01]  /*50f0*/  HMMA.16816.F32 R48, R96, R50, R36 ;  /* 0x000000326030723c */ /* 0x000fe20000001824 */
[----:B------:R-:W-:Y:S02]  /*5100*/  FADD.FTZ R213, R26, R3 ;  /* 0x000000031ad57221 */ /* 0x000fe40000010000 */
[----:B------:R-:W-:-:S04]  /*5110*/  FADD.FTZ R2, R17, R2 ;  /* 0x0000000211027221 */ /* 0x000fc80000010000 */
[----:B------:R-:W-:Y:S01]  /*5120*/  FADD.FTZ R214, R16, R2 ;  /* 0x0000000210d67221 */ /* 0x000fe20000010000 */
[C---:B------:R-:W-:Y:S08]  /*5130*/  HMMA.16816.F32 R124, R96.reuse, R126, R128 ;  /* 0x0000007e607c723c */ /* 0x040ff00000001880 */
[C---:B------:R-:W-:Y:S08]  /*5140*/  HMMA.16816.F32 R64, R96.reuse, R66, R68 ;  /* 0x000000426040723c */ /* 0x040ff00000001844 */
[C---:B------:R-:W-:Y:S08]  /*5150*/  HMMA.16816.F32 R76, R96.reuse, R80, R76 ;  /* 0x00000050604c723c */ /* 0x040ff0000000184c */
[C---:B------:R-:W-:Y:S08]  /*5160*/  HMMA.16816.F32 R104, R96.reuse, R108, R208 ;  /* 0x0000006c6068723c */ /* 0x040ff000000018d0 */
[C---:B------:R-:W-:Y:S08]  /*5170*/  HMMA.16816.F32 R128, R96.reuse, R132, R180 ;  /* 0x000000846080723c */ /* 0x040ff000000018b4 */
[C---:B---3--:R-:W-:Y:S08]  /*5180*/  HMMA.16816.F32 R36, R96.reuse, R40, R172 ;  /* 0x000000286024723c */ /* 0x048ff000000018ac */
        /* <DEDUP_REMOVED lines=23> */
[----:B------:R-:W-:Y:S02]  /*5300*/  ISETP.GE.AND P0, PT, R212, c[0x0][0x1d4], PT ;  /* 0x00007500d4007a0c */ /* 0x000fe40003f06270 */
[----:B------:R-:W-:Y:S01]  /*5310*/  LEA.HI.X R3, R0, c[0x0][0x1cc], R3, 0x1, P3 ;  /* 0x0000730000037a11 */ /* 0x000fe200018f0c03 */
[----:B------:R-:W-:Y:S01]  /*5320*/  IMAD.MOV.U32 R0, RZ, RZ, c[0x0][0x1e4] ;  /* 0x00007900ff007624 */ /* 0x000fe200078e00ff */
[----:B------:R-:W-:-:S03]  /*5330*/  LEA R4, P3, R5, R2, 0x6 ;  /* 0x0000000205047211 */ /* 0x000fc600078630ff */
[----:B------:R-:W-:Y:S01]  /*5340*/  @!PT LDS RZ, [RZ] ;  /* 0x00000000fffff984 */ /* 0x000fe20000000800 */
[----:B------:R-:W-:Y:S01]  /*5350*/  @!PT LDS RZ, [RZ] ;  /* 0x00000000fffff984 */ /* 0x000fe20000000800 */
[----:B------:R-:W-:Y:S01]  /*5360*/  @!PT LDS RZ, [RZ] ;  /* 0x00000000fffff984 */ /* 0x000fe20000000800 */
[----:B------:R1:W-:Y:S01]  /*5370*/  LDGSTS.E.BYPASS.LTC128B.128 [R216+0xc100], [R2.64], !P1 ;  /* 0x0c10000002d87fae */ /* 0x0003e2000c901d48 */
[----:B------:R-:W-:-:S03]  /*5380*/  LEA.HI.X R5, R5, R3, R0, 0x6, P3 ;  /* 0x0000000305057211 */ /* 0x000fc600018f3400 */
[----:B------:R1:W-:Y:S04]  /*5390*/  LDGSTS.E.BYPASS.LTC128B.128 [R216+0xe100], [R2.64+0x80], !P2 ;  /* 0x0e10008002d87fae */ /* 0x0003e8000d101d48 */
[----:B------:R1:W-:Y:S04]  /*53a0*/  LDGSTS.E.BYPASS.LTC128B.128 [R216+0x10100], [R2.64+0x100], !P0 ;  /* 0x1010010002d87fae */ /* 0x0003e8000c101d48 */
[----:B------:R1:W-:Y:S04]  /*53b0*/  LDGSTS.E.BYPASS.LTC128B.128 [R216+0xd100], [R4.64], !P1 ;  /* 0x0d10000004d87fae */ /* 0x0003e8000c901d48 */
[----:B------:R1:W-:Y:S04]  /*53c0*/  LDGSTS.E.BYPASS.LTC128B.128 [R216+0xf100], [R4.64+0x80], !P2 ;  /* 0x0f10008004d87fae */ /* 0x0003e8000d101d48 */
[----:B------:R1:W-:Y:S02]  /*53d0*/  LDGSTS.E.BYPASS.LTC128B.128 [R216+0x11100], [R4.64+0x100], !P0 ;  /* 0x1110010004d87fae */ /* 0x0003e4000c101d48 */
.L_x_1257:
[----:B------:R-:W-:Y:S05]  /*53e0*/  BSYNC B0 ;  /* 0x0000000000007941 */ /* 0x000fea0003800000 */
.L_x_1256:
[----:B------:R-:W-:Y:S01]  /*53f0*/  IADD3 R0, R245, -0x2, RZ ;  /* 0xfffffffef5007810 */ /* 0x000fe20007ffe0ff */
[----:B------:R-:W0:Y:S03]  /*5400*/  LDGDEPBAR ;  /* 0x00000000000079af */ /* 0x000e260000000000 */
[----:B------:R-:W-:-:S13]  /*5410*/  ISETP.GE.AND P0, PT, R0, R206, PT ;  /* 0x000000ce0000720c */ /* 0x000fda0003f06270 */
[----:B------:R-:W-:Y:S05]  /*5420*/  @!P0 BRA `(.L_x_1258) ;  /* 0x00002d2000008947 */ /* 0x000fea0003800000 */
[----:B------:R-:W-:Y:S01]  /*5430*/  MOV R197, R0 ;  /* 0x0000000000c57202 */ /* 0x000fe20000000f00 */
[----:B------:R-:W-:Y:S01]  /*5440*/  IMAD.MOV.U32 R0, RZ, RZ, R101 ;  /* 0x000000ffff007224 */ /* 0x000fe200078e0065 */
[----:B-1----:R-:W-:Y:S01]  /*5450*/  MOV R3, R100 ;  /* 0x0000006400037202 */ /* 0x002fe20000000f00 */
[----:B------:R-:W-:Y:S01]  /*5460*/  IMAD.MOV.U32 R185, RZ, RZ, 0x1 ;  /* 0x00000001ffb97424 */ /* 0x000fe200078e00ff */
[----:B------:R-:W-:Y:S02]  /*5470*/  MOV R198, RZ ;  /* 0x000000ff00c67202 */ /* 0x000fe40000000f00 */
.L_x_1259:
[----:B------:R-:W-:Y:S04]  /*5480*/  DEPBAR.LE SB0, 0x2 ;  /* 0x000080800000791a */ /* 0x000fe80000000000 */
[----:B------:R-:W-:Y:S01]  /*5490*/  WARPSYNC 0xffffffff ;  /* 0xffffffff00007948 */ /* 0x000fe20003800000 */
[----:B------:R-:W-:Y:S01]  /*54a0*/  BAR.SYNC.DEFER_BLOCKING 0x0 ;  /* 0x0000000000007b1d */ /* 0x000fe20000010000 */
[----:B------:R-:W-:Y:S01]  /*54b0*/  IMAD R184, R185, 0x6000, RZ ;  /* 0x00006000b9b87824 */ /* 0x000fe200078e02ff */
[----:B------:R-:W-:Y:S02]  /*54c0*/  ISETP.GE.AND P5, PT, R206, R197, PT ;  /* 0x000000c5ce00720c */ /* 0x000fe40003fa6270 */
[----:B------:R-:W-:Y:S02]  /*54d0*/  IADD3 R211, R197, -0x1, RZ ;  /* 0xffffffffc5d37810 */ /* 0x000fe40007ffe0ff */
[----:B------:R-:W-:Y:S04]  /*54e0*/  IADD3 R2, R192, R184, RZ ;  /* 0x000000b8c0027210 */ /* 0x000fe80007ffe0ff */
[----:B------:R-:W-:Y:S05]  /*54f0*/  IADD3 R180, R190, R2, RZ ;  /* 0x00000002beb47210 */ /* 0x000fea0007ffe0ff */
[----:B------:R-:W-:Y:S01]  /*5500*/  @!P5 SHF.R.S32.HI R12, RZ, 0x1f, R211 ;  /* 0x0000001fff0cd819 */ /* 0x000fe200000114d3 */
[----:B------:R-:W-:Y:S01]  /*5510*/  @!P5 IMAD.WIDE.U32 R20, R211, c[0x0][0x208], RZ ;  /* 0x00008200d314da25 */ /* 0x000fe200078e00ff */
[----:B------:R-:W-:Y:S02]  /*5520*/  @!P5 MOV R31, c[0x0][0x208] ;  /* 0x00008200001fda02 */ /* 0x000fe40000000f00 */
[----:B------:R-:W-:Y:S01]  /*5530*/  @!P5 ISETP.GE.AND P3, PT, R215, c[0x0][0x1d4], PT ;  /* 0x00007500d700da0c */ /* 0x000fe20003f66270 */
[----:B------:R-:W-:Y:S01]  /*5540*/  @!P5 IMAD R22, R12, c[0x0][0x208], RZ ;  /* 0x000082000c16da24 */ /* 0x000fe200078e02ff */
[----:B------:R-:W-:Y:S02]  /*5550*/  @!P5 SHF.L.U32 R29, R20, 0x6, RZ ;  /* 0x00000006141dd819 */ /* 0x000fe400000006ff */
[----:B------:R-:W-:Y:S01]  /*5560*/  @!P5 ISETP.GE.AND P2, PT, R212, c[0x0][0x1d4], PT ;  /* 0x00007500d400da0c */ /* 0x000fe20003f46270 */
[----:B------:R-:W-:Y:S01]  /*5570*/  LDSM.16.M88.4 R32, [R186] ;  /* 0x00000000ba20783b */ /* 0x000fe20000000200 */
[----:B------:R-:W-:Y:S01]  /*5580*/  @!P5 IMAD R22, R211, c[0x0][0x20c], R22 ;  /* 0x00008300d316da24 */ /* 0x000fe200078e0216 */
[----:B------:R-:W-:Y:S02]  /*5590*/  @!P5 LEA R30, P0, R31, R29, 0x5 ;  /* 0x0000001d1f1ed211 */ /* 0x000fe400078028ff */
[----:B------:R-:W-:Y:S02]  /*55a0*/  @!P5 IADD3 R152, P4, R29, R220, RZ ;  /* 0x000000dc1d98d210 */ /* 0x000fe40007f9e0ff */
[----:B------:R-:W-:Y:S02]  /*55b0*/  @!P5 IADD3 R21, R21, R22, RZ ;  /* 0x000000161515d210 */ /* 0x000fe40007ffe0ff */
[----:B------:R-:W1:Y:S01]  /*55c0*/  LDSM.16.M88.4 R8, [R2] ;  /* 0x000000000208783b */ /* 0x000e620000000200 */
[----:B------:R-:W-:Y:S02]  /*55d0*/  @!P5 LEA R156, P6, R152, c[0x0][0x1f8], 0x1 ;  /* 0x00007e00989cda11 */ /* 0x000fe400078c08ff */
[----:B------:R-:W-:Y:S04]  /*55e0*/  @!P5 SHF.L.U64.HI R28, R20, 0x6, R21 ;  /* 0x00000006141cd819 */ /* 0x000fe80000010215 */
[----:B------:R-:W-:Y:S01]  /*55f0*/  @!P5 IADD3.X R155, R28, R222, RZ, P4, !PT ;  /* 0x000000de1c9bd210 */ /* 0x000fe200027fe4ff */
[----:B------:R-:W2:Y:S08]  /*5600*/  LDSM.16.M88.4 R16, [R2+0x800] ;  /* 0x000800000210783b */ /* 0x000eb00000000200 */
[----:B------:R-:W3:Y:S08]  /*5610*/  LDSM.16.M88.4 R24, [R2+0x1000] ;  /* 0x001000000218783b */ /* 0x000ef00000000200 */
[----:B------:R-:W4:Y:S08]  /*5620*/  LDSM.16.M88.4 R100, [R2+0x1800] ;  /* 0x001800000264783b */ /* 0x000f300000000200 */
[----:B------:R-:W-:Y:S01]  /*5630*/  LDSM.16.M88.4 R136, [R187] ;  /* 0x00000000bb88783b */ /* 0x000fe20000000200 */
[C---:B-1----:R-:W-:Y:S07]  /*5640*/  HMMA.16816.F32 R4, R32.reuse, R8, RZ ;  /* 0x000000082004723c */ /* 0x042fee00000018ff */
[----:B------:R-:W1:Y:S01]  /*5650*/  LDSM.16.M88.4 R140, [R180] ;  /* 0x00000000b48c783b */ /* 0x000e620000000200 */
[C---:B------:R-:W-:Y:S07]  /*5660*/  HMMA.16816.F32 R8, R32.reuse, R10, RZ ;  /* 0x0000000a2008723c */ /* 0x040fee00000018ff */
[----:B------:R-:W5:Y:S01]  /*5670*/  LDSM.16.M88.4 R144, [R180+0x800] ;  /* 0x00080000b490783b */ /* 0x000f620000000200 */
[C---:B--2---:R-:W-:Y:S07]  /*5680*/  HMMA.16816.F32 R12, R32.reuse, R16, RZ ;  /* 0x00000010200c723c */ /* 0x044fee00000018ff */
[----:B------:R-:W2:Y:S01]  /*5690*/  LDSM.16.M88.4 R148, [R180+0x1000] ;  /* 0x00100000b494783b */ /* 0x000ea20000000200 */
[C---:B------:R-:W-:Y:S08]  /*56a0*/  HMMA.16816.F32 R16, R32.reuse, R18, RZ ;  /* 0x000000122010723c */ /* 0x040ff000000018ff */
[C---:B---3--:R-:W-:Y:S07]  /*56b0*/  HMMA.16816.F32 R20, R32.reuse, R24, RZ ;  /* 0x000000182014723c */ /* 0x048fee00000018ff */
[----:B------:R-:W-:Y:S05]  /*56c0*/  @!P5 MOV R24, c[0x0][0x20c] ;  /* 0x000083000018da02 */ /* 0x000fea0000000f00 */
[----:B------:R-:W-:Y:S02]  /*56d0*/  @!P5 LEA.HI.X R157, R31, R28, R24, 0x5, P0 ;  /* 0x0000001c1f9dd211 */ /* 0x000fe400000f2c18 */
[C---:B------:R-:W-:Y:S01]  /*56e0*/  HMMA.16816.F32 R24, R32.reuse, R26, RZ ;  /* 0x0000001a2018723c */ /* 0x040fe200000018ff */
[----:B------:R-:W-:Y:S04]  /*56f0*/  @!P5 IADD3 R153, P0, R30, R220, RZ ;  /* 0x000000dc1e99d210 */ /* 0x000fe80007f1e0ff */
[----:B------:R-:W-:Y:S03]  /*5700*/  @!P5 LEA R154, P4, R153, c[0x0][0x1f8], 0x1 ;  /* 0x00007e00999ada11 */ /* 0x000fe600078808ff */
[C---:B----4-:R-:W-:Y:S07]  /*5710*/  HMMA.16816.F32 R28, R32.reuse, R100, RZ ;  /* 0x00000064201c723c */ /* 0x050fee00000018ff */
[----:B------:R-:W-:Y:S01]  /*5720*/  @!P5 IADD3.X R101, R157, R222, RZ, P0, !PT ;  /* 0x000000de9d65d210 */ /* 0x000fe200007fe4ff */
[----:B------:R-:W-:Y:S01]  /*5730*/  HMMA.16816.F32 R32, R32, R102, RZ ;  /* 0x000000662020723c */ /* 0x000fe200000018ff */
[----:B------:R-:W-:Y:S02]  /*5740*/  MOV R100, 0x40 ;  /* 0x0000004000647802 */ /* 0x000fe40000000f00 */
[----:B------:R-:W-:Y:S02]  /*5750*/  LOP3.LUT P0, RZ, R195, 0x4, RZ, 0xc0, !PT ;  /* 0x00000004c3ff7812 */ /* 0x000fe4000780c0ff */
[----:B------:R-:W-:Y:S01]  /*5760*/  @!P5 LEA.HI.X R157, R152, c[0x0][0x1fc], R155, 0x1, P6 ;  /* 0x00007f00989dda11 */ /* 0x000fe200030f0c9b */
[----:B------:R-:W-:Y:S01]  /*5770*/  @!P5 IMAD R152, R198, 0x6000, R247 ;  /* 0x00006000c698d824 */ /* 0x000fe200078e02f7 */
[----:B------:R-:W-:Y:S01]  /*5780*/  SEL R176, R100, 0xffffffc0, !P0 ;  /* 0xffffffc064b07807 */ /* 0x000fe20004000000 */
[C---:B-1----:R-:W-:Y:S05]  /*5790*/  HMMA.16816.F32 R4, R136.reuse, R140, R4 ;  /* 0x0000008c8804723c */ /* 0x042fea0000001804 */
[----:B------:R-:W-:Y:S02]  /*57a0*/  @!P5 LEA.HI.X R155, R153, c[0x0][0x1fc], R101, 0x1, P4 ;  /* 0x00007f00999bda11 */ /* 0x000fe400020f0c65 */
[----:B------:R-:W1:Y:S01]  /*57b0*/  LDSM.16.M88.4 R100, [R180+0x1800] ;  /* 0x00180000b464783b */ /* 0x000e620000000200 */
[C---:B------:R-:W-:Y:S03]  /*57c0*/  HMMA.16816.F32 R8, R136.reuse, R142, R8 ;  /* 0x0000008e8808723c */ /* 0x040fe60000001808 */
[----:B------:R-:W-:Y:S02]  /*57d0*/  ISETP.GE.AND P6, PT, R198, 0x1, PT ;  /* 0x00000001c600780c */ /* 0x000fe40003fc6270 */
[C---:B------:R-:W-:Y:S02]  /*57e0*/  IADD3 R181, R176.reuse, R2, RZ ;  /* 0x00000002b0b57210 */ /* 0x040fe40007ffe0ff */
[----:B------:R-:W-:Y:S01]  /*57f0*/  @!PT LDS RZ, [RZ] ;  /* 0x00000000fffff984 */ /* 0x000fe20000000800 */
[----:B------:R-:W-:Y:S01]  /*5800*/  @!PT LDS RZ, [RZ] ;  /* 0x00000000fffff984 */ /* 0x000fe20000000800 */
[----:B------:R-:W-:Y:S01]  /*5810*/  @!PT LDS RZ, [RZ] ;  /* 0x00000000fffff984 */ /* 0x000fe20000000800 */
[----:B------:R3:W-:Y:S01]  /*5820*/  @!P5 LDGSTS.E.BYPASS.LTC128B.128 [R152], [R156.64], !P1 ;  /* 0x000000009c98dfae */ /* 0x0007e2000c901d48 */
[C---:B-----5:R-:W-:Y:S04]  /*5830*/  HMMA.16816.F32 R12, R136.reuse, R144, R12 ;  /* 0x00000090880c723c */ /* 0x060fe8000000180c */
[----:B------:R-:W-:Y:S02]  /*5840*/  IADD3 R183, R176, R180, RZ ;  /* 0x000000b4b0b77210 */ /* 0x000fe40007ffe0ff */
[----:B------:R-:W-:Y:S01]  /*5850*/  IADD3 R182, R190, R2, R176 ;  /* 0x00000002beb67210 */ /* 0x000fe20007ffe0b0 */
[----:B------:R3:W-:Y:S01]  /*5860*/  @!P5 LDGSTS.E.BYPASS.LTC128B.128 [R152+0x2000], [R156.64+0x80], !P3 ;  /* 0x020000809c98dfae */ /* 0x0007e2000d901d48 */
[C---:B------:R-:W-:Y:S07]  /*5870*/  HMMA.16816.F32 R16, R136.reuse, R146, R16 ;  /* 0x000000928810723c */ /* 0x040fee0000001810 */
[----:B------:R3:W-:Y:S01]  /*5880*/  @!P5 LDGSTS.E.BYPASS.LTC128B.128 [R152+0x4000], [R156.64+0x100], !P2 ;  /* 0x040001009c98dfae */ /* 0x0007e2000d101d48 */
[C---:B--2---:R-:W-:Y:S07]  /*5890*/  HMMA.16816.F32 R20, R136.reuse, R148, R20 ;  /* 0x000000948814723c */ /* 0x044fee0000001814 */
[----:B------:R2:W-:Y:S01]  /*58a0*/  @!P5 LDGSTS.E.BYPASS.LTC128B.128 [R152+0x1000], [R154.64], !P1 ;  /* 0x010000009a98dfae */ /* 0x0005e2000c901d48 */
[C---:B------:R-:W-:Y:S07]  /*58b0*/  HMMA.16816.F32 R24, R136.reuse, R150, R24 ;  /* 0x000000968818723c */ /* 0x040fee0000001818 */
[----:B------:R2:W-:Y:S01]  /*58c0*/  @!P5 LDGSTS.E.BYPASS.LTC128B.128 [R152+0x3000], [R154.64+0x80], !P3 ;  /* 0x030000809a98dfae */ /* 0x0005e2000d901d48 */
[C---:B-1----:R-:W-:Y:S07]  /*58d0*/  HMMA.16816.F32 R28, R136.reuse, R100, R28 ;  /* 0x00000064881c723c */ /* 0x042fee000000181c */
[----:B------:R2:W-:Y:S01]  /*58e0*/  @!P5 LDGSTS.E.BYPASS.LTC128B.128 [R152+0x5000], [R154.64+0x100], !P2 ;  /* 0x050001009a98dfae */ /* 0x0005e2000d101d48 */
[----:B------:R-:W-:Y:S07]  /*58f0*/  HMMA.16816.F32 R32, R136, R102, R32 ;  /* 0x000000668820723c */ /* 0x000fee0000001820 */
[----:B---3--:R-:W-:Y:S08]  /*5900*/  LDSM.16.M88.4 R156, [R181] ;  /* 0x00000000b59c783b */ /* 0x008ff00000000200 */
[----:B------:R-:W-:Y:S08]  /*5910*/  LDSM.16.M88.4 R140, [R181+0x800] ;  /* 0x00080000b58c783b */ /* 0x000ff00000000200 */
[----:B------:R-:W-:Y:S08]  /*5920*/  LDSM.16.M88.4 R144, [R181+0x1000] ;  /* 0x00100000b590783b */ /* 0x000ff00000000200 */
[----:B--2---:R-:W1:Y:S08]  /*5930*/  LDSM.16.M88.4 R152, [R189] ;  /* 0x00000000bd98783b */ /* 0x004e700000000200 */
[----:B------:R-:W0:Y:S08]  /*5940*/  LDGDEPBAR ;  /* 0x00000000000079af */ /* 0x000e300000000000 */
[----:B------:R-:W2:Y:S08]  /*5950*/  LDSM.16.M88.4 R148, [R181+0x1800] ;  /* 0x00180000b594783b */ /* 0x000eb00000000200 */
[----:B------:R-:W-:Y:S08]  /*5960*/  LDSM.16.M88.4 R160, [R188] ;  /* 0x00000000bca0783b */ /* 0x000ff00000000200 */
[----:B------:R-:W3:Y:S01]  /*5970*/  LDSM.16.M88.4 R164, [R183] ;  /* 0x00000000b7a4783b */ /* 0x000ee20000000200 */
[C---:B-1----:R-:W-:Y:S07]  /*5980*/  HMMA.16816.F32 R4, R152.reuse, R156, R4 ;  /* 0x0000009c9804723c */ /* 0x042fee0000001804 */
[----:B------:R-:W1:Y:S01]  /*5990*/  LDSM.16.M88.4 R100, [R183+0x800] ;  /* 0x00080000b764783b */ /* 0x000e620000000200 */
[C---:B------:R-:W-:Y:S07]  /*59a0*/  HMMA.16816.F32 R8, R152.reuse, R158, R8 ;  /* 0x0000009e9808723c */ /* 0x040fee0000001808 */
[----:B------:R-:W4:Y:S01]  /*59b0*/  LDSM.16.M88.4 R136, [R183+0x1000] ;  /* 0x00100000b788783b */ /* 0x000f220000000200 */
[C---:B------:R-:W-:Y:S07]  /*59c0*/  HMMA.16816.F32 R12, R152.reuse, R140, R12 ;  /* 0x0000008c980c723c */ /* 0x040fee000000180c */
[----:B------:R-:W-:Y:S01]  /*59d0*/  LDSM.16.M88.4 R156, [R2+0x3800] ;  /* 0x00380000029c783b */ /* 0x000fe20000000200 */
[C---:B------:R-:W-:Y:S07]  /*59e0*/  HMMA.16816.F32 R16, R152.reuse, R142, R16 ;  /* 0x0000008e9810723c */ /* 0x040fee0000001810 */
[----:B------:R-:W5:Y:S01]  /*59f0*/  LDSM.16.M88.4 R140, [R183+0x1800] ;  /* 0x00180000b78c783b */ /* 0x000f620000000200 */
[C---:B------:R-:W-:Y:S07]  /*5a00*/  HMMA.16816.F32 R20, R152.reuse, R144, R20 ;  /* 0x000000909814723c */ /* 0x040fee0000001814 */
[----:B------:R-:W-:Y:S01]  /*5a10*/  LDSM.16.M88.4 R168, [R180+0x2800] ;  /* 0x00280000b4a8783b */ /* 0x000fe20000000200 */
[C---:B------:R-:W-:Y:S07]  /*5a20*/  HMMA.16816.F32 R24, R152.reuse, R146, R24 ;  /* 0x000000929818723c */ /* 0x040fee0000001818 */
[----:B------:R-:W-:Y:S01]  /*5a30*/  LDSM.16.M88.4 R144, [R186+0x4000] ;  /* 0x00400000ba90783b */ /* 0x000fe20000000200 */
[C---:B--2---:R-:W-:Y:S07]  /*5a40*/  HMMA.16816.F32 R28, R152.reuse, R148, R28 ;  /* 0x00000094981c723c */ /* 0x044fee000000181c */
[----:B------:R-:W-:Y:S01]  /*5a50*/  LDSM.16.M88.4 R172, [R181+0x2000] ;  /* 0x00200000b5ac783b */ /* 0x000fe20000000200 */
[----:B------:R-:W-:Y:S07]  /*5a60*/  HMMA.16816.F32 R32, R152, R150, R32 ;  /* 0x000000969820723c */ /* 0x000fee0000001820 */
[----:B------:R-:W2:Y:S01]  /*5a70*/  LDSM.16.M88.4 R148, [R2+0x2000] ;  /* 0x002000000294783b */ /* 0x000ea20000000200 */
[C---:B---3--:R-:W-:Y:S07]  /*5a80*/  HMMA.16816.F32 R4, R160.reuse, R164, R4 ;  /* 0x000000a4a004723c */ /* 0x048fee0000001804 */
[----:B------:R-:W3:Y:S01]  /*5a90*/  LDSM.16.M88.4 R152, [R2+0x2800] ;  /* 0x002800000298783b */ /* 0x000ee20000000200 */
[C---:B------:R-:W-:Y:S07]  /*5aa0*/  HMMA.16816.F32 R8, R160.reuse, R166, R8 ;  /* 0x000000a6a008723c */ /* 0x040fee0000001808 */
[----:B------:R-:W-:Y:S01]  /*5ab0*/  LDSM.16.M88.4 R164, [R180+0x2000] ;  /* 0x00200000b4a4783b */ /* 0x000fe20000000200 */
[C---:B-1----:R-:W-:Y:S07]  /*5ac0*/  HMMA.16816.F32 R12, R160.reuse, R100, R12 ;  /* 0x00000064a00c723c */ /* 0x042fee000000180c */
[----:B------:R-:W-:Y:S01]  /*5ad0*/  LDSM.16.M88.4 R176, [R2+0x4000] ;  /* 0x0040000002b0783b */ /* 0x000fe20000000200 */
[C---:B------:R-:W-:Y:S07]  /*5ae0*/  HMMA.16816.F32 R16, R160.reuse, R102, R16 ;  /* 0x00000066a010723c */ /* 0x040fee0000001810 */
[----:B------:R-:W1:Y:S01]  /*5af0*/  LDSM.16.M88.4 R100, [R2+0x3000] ;  /* 0x003000000264783b */ /* 0x000e620000000200 */
[C---:B----4-:R-:W-:Y:S08]  /*5b00*/  HMMA.16816.F32 R20, R160.reuse, R136, R20 ;  /* 0x00000088a014723c */ /* 0x050ff00000001814 */
[C---:B------:R-:W-:Y:S01]  /*5b10*/  HMMA.16816.F32 R24, R160.reuse, R138, R24 ;  /* 0x0000008aa018723c */ /* 0x040fe20000001818 */
[----:B------:R-:W4:Y:S07]  /*5b20*/  LDSM.16.M88.4 R136, [R187+0x4000] ;  /* 0x00400000bb88783b */ /* 0x000f2e0000000200 */
[C---:B-----5:R-:W-:Y:S08]  /*5b30*/  HMMA.16816.F32 R28, R160.reuse, R140, R28 ;  /* 0x0000008ca01c723c */ /* 0x060ff0000000181c */
[----:B------:R-:W-:Y:S01]  /*5b40*/  HMMA.16816.F32 R32, R160, R142, R32 ;  /* 0x0000008ea020723c */ /* 0x000fe20000001820 */
[----:B------:R-:W5:Y:S07]  /*5b50*/  LDSM.16.M88.4 R140, [R180+0x3000] ;  /* 0x00300000b48c783b */ /* 0x000f6e0000000200 */
[C---:B--2---:R-:W-:Y:S01]  /*5b60*/  HMMA.16816.F32 R4, R144.reuse, R148, R4 ;  /* 0x000000949004723c */ /* 0x044fe20000001804 */
[----:B------:R-:W-:Y:S07]  /*5b70*/  LDSM.16.M88.4 R160, [R189+0x4000] ;  /* 0x00400000bda0783b */ /* 0x000fee0000000200 */
[C---:B------:R-:W-:Y:S01]  /*5b80*/  HMMA.16816.F32 R8, R144.reuse, R150, R8 ;  /* 0x000000969008723c */ /* 0x040fe20000001808 */
[----:B------:R-:W2:Y:S07]  /*5b90*/  LDSM.16.M88.4 R148, [R180+0x3800] ;  /* 0x00380000b494783b */ /* 0x000eae0000000200 */
[C---:B---3--:R-:W-:Y:S08]  /*5ba0*/  HMMA.16816.F32 R12, R144.reuse, R152, R12 ;  /* 0x00000098900c723c */ /* 0x048ff0000000180c */
[C---:B------:R-:W-:Y:S01]  /*5bb0*/  HMMA.16816.F32 R16, R144.reuse, R154, R16 ;  /* 0x0000009a9010723c */ /* 0x040fe20000001810 */
[----:B------:R-:W-:Y:S07]  /*5bc0*/  LDSM.16.M88.4 R152, [R181+0x3800] ;  /* 0x00380000b598783b */ /* 0x000fee0000000200 */
[C---:B-1----:R-:W-:Y:S08]  /*5bd0*/  HMMA.16816.F32 R20, R144.reuse, R100, R20 ;  /* 0x000000649014723c */ /* 0x042ff00000001814 */
[C---:B------:R-:W-:Y:S01]  /*5be0*/  HMMA.16816.F32 R24, R144.reuse, R102, R24 ;  /* 0x000000669018723c */ /* 0x040fe20000001818 */
[----:B------:R-:W1:Y:S07]  /*5bf0*/  LDSM.16.M88.4 R100, [R181+0x2800] ;  /* 0x00280000b564783b */ /* 0x000e6e0000000200 */
[C---:B------:R-:W-:Y:S08]  /*5c00*/  HMMA.16816.F32 R28, R144.reuse, R156, R28 ;  /* 0x0000009c901c723c */ /* 0x040ff0000000181c */
[----:B------:R-:W-:Y:S01]  /*5c10*/  HMMA.16816.F32 R32, R144, R158, R32 ;  /* 0x0000009e9020723c */ /* 0x000fe20000001820 */
[----:B------:R-:W3:Y:S07]  /*5c20*/  LDSM.16.M88.4 R144, [R181+0x3000] ;  /* 0x00300000b590783b */ /* 0x000eee0000000200 */
[C---:B----4-:R-:W-:Y:S01]  /*5c30*/  HMMA.16816.F32 R4, R136.reuse, R164, R4 ;  /* 0x000000a48804723c */ /* 0x050fe20000001804 */
[----:B------:R-:W-:Y:S07]  /*5c40*/  LDSM.16.M88.4 R156, [R188+0x4000] ;  /* 0x00400000bc9c783b */ /* 0x000fee0000000200 */
[C---:B------:R-:W-:Y:S01]  /*5c50*/  HMMA.16816.F32 R8, R136.reuse, R166, R8 ;  /* 0x000000a68808723c */ /* 0x040fe20000001808 */
[----:B------:R-:W4:Y:S07]  /*5c60*/  LDSM.16.M88.4 R164, [R183+0x2000] ;  /* 0x00200000b7a4783b */ /* 0x000f2e0000000200 */
[C---:B------:R-:W-:Y:S08]  /*5c70*/  HMMA.16816.F32 R12, R136.reuse, R168, R12 ;  /* 0x000000a8880c723c */ /* 0x040ff0000000180c */
[C---:B------:R-:W-:Y:S01]  /*5c80*/  HMMA.16816.F32 R16, R136.reuse, R170, R16 ;  /* 0x000000aa8810723c */ /* 0x040fe20000001810 */
[----:B------:R-:W-:Y:S07]  /*5c90*/  LDSM.16.M88.4 R168, [R186+0x8000] ;  /* 0x00800000baa8783b */ /* 0x000fee0000000200 */
[C---:B-----5:R-:W-:Y:S08]  /*5ca0*/  HMMA.16816.F32 R20, R136.reuse, R140, R20 ;  /* 0x0000008c8814723c */ /* 0x060ff00000001814 */
[C---:B------:R-:W-:Y:S01]  /*5cb0*/  HMMA.16816.F32 R24, R136.reuse, R142, R24 ;  /* 0x0000008e8818723c */ /* 0x040fe20000001818 */
[----:B------:R-:W-:Y:S07]  /*5cc0*/  LDSM.16.M88.4 R140, [R182+0x3000] ;  /* 0x00300000b68c783b */ /* 0x000fee0000000200 */
[C---:B--2---:R-:W-:Y:S08]  /*5cd0*/  HMMA.16816.F32 R28, R136.reuse, R148, R28 ;  /* 0x00000094881c723c */ /* 0x044ff0000000181c */
[----:B------:R-:W-:Y:S01]  /*5ce0*/  HMMA.16816.F32 R32, R136, R150, R32 ;  /* 0x000000968820723c */ /* 0x000fe20000001820 */
[----:B------:R-:W2:Y:S07]  /*5cf0*/  LDSM.16.M88.4 R136, [R182+0x2800] ;  /* 0x00280000b688783b */ /* 0x000eae0000000200 */
[C---:B------:R-:W-:Y:S01]  /*5d00*/  HMMA.16816.F32 R4, R160.reuse, R172, R4 ;  /* 0x000000aca004723c */ /* 0x040fe20000001804 */
[----:B------:R-:W5:Y:S07]  /*5d10*/  LDSM.16.M88.4 R148, [R182+0x3800] ;  /* 0x00380000b694783b */ /* 0x000f6e0000000200 */
        /* <DEDUP_REMOVED lines=8> */
[C---:B------:R-:W-:Y:S08]  /*5da0*/  HMMA.16816.F32 R28, R160.reuse, R152, R28 ;  /* 0x00000098a01c723c */ /* 0x040ff0000000181c */
[----:B------:R-:W-:Y:S01]  /*5db0*/  HMMA.16816.F32 R32, R160, R154, R32 ;  /* 0x0000009aa020723c */ /* 0x000fe20000001820 */
[----:B------:R-:W1:Y:S07]  /*5dc0*/  LDSM.16.M88.4 R152, [R2+0x5800] ;  /* 0x005800000298783b */ /* 0x000e6e0000000200 */
[C---:B----4-:R-:W-:Y:S01]  /*5dd0*/  HMMA.16816.F32 R4, R156.reuse, R164, R4 ;  /* 0x000000a49c04723c */ /* 0x050fe20000001804 */
[----:B------:R-:W4:Y:S07]  /*5de0*/  LDSM.16.M88.4 R160, [R187+0x8000] ;  /* 0x00800000bba0783b */ /* 0x000f2e0000000200 */
        /* <DEDUP_REMOVED lines=8> */
[C---:B-----5:R-:W-:Y:S08]  /*5e70*/  HMMA.16816.F32 R28, R156.reuse, R148, R28 ;  /* 0x000000949c1c723c */ /* 0x060ff0000000181c */
[----:B------:R-:W-:Y:S01]  /*5e80*/  HMMA.16816.F32 R32, R156, R150, R32 ;  /* 0x000000969c20723c */ /* 0x000fe20000001820 */
[----:B------:R-:W5:Y:S07]  /*5e90*/  LDSM.16.M88.4 R148, [R180+0x5800] ;  /* 0x00580000b494783b */ /* 0x000f6e0000000200 */
[C---:B------:R-:W-:Y:S01]  /*5ea0*/  HMMA.16816.F32 R4, R168.reuse, R176, R4 ;  /* 0x000000b0a804723c */ /* 0x040fe20000001804 */
[----:B------:R-:W2:Y:S07]  /*5eb0*/  LDSM.16.M88.4 R156, [R189+0x8000] ;  /* 0x00800000bd9c783b */ /* 0x000eae0000000200 */
        /* <DEDUP_REMOVED lines=13> */
[C---:B------:R-:W-:Y:S08]  /*5f90*/  HMMA.16816.F32 R8, R160.reuse, R174, R8 ;  /* 0x000000aea008723c */ /* 0x040ff00000001808 */
[C---:B--2---:R-:W-:Y:S08]  /*5fa0*/  HMMA.16816.F32 R12, R160.reuse, R136, R12 ;  /* 0x00000088a00c723c */ /* 0x044ff0000000180c */
[C---:B------:R-:W-:Y:S08]  /*5fb0*/  HMMA.16816.F32 R16, R160.reuse, R138, R16 ;  /* 0x0000008aa010723c */ /* 0x040ff00000001810 */
[C---:B------:R-:W-:Y:S08]  /*5fc0*/  HMMA.16816.F32 R20, R160.reuse, R140, R20 ;  /* 0x0000008ca014723c */ /* 0x040ff00000001814 */
[C---:B------:R-:W-:Y:S08]  /*5fd0*/  HMMA.16816.F32 R24, R160.reuse, R142, R24 ;  /* 0x0000008ea018723c */ /* 0x040ff00000001818 */
[C---:B-----5:R-:W-:Y:S08]  /*5fe0*/  HMMA.16816.F32 R28, R160.reuse, R148, R28 ;  /* 0x00000094a01c723c */ /* 0x060ff0000000181c */
[----:B------:R-:W-:Y:S08]  /*5ff0*/  HMMA.16816.F32 R32, R160, R150, R32 ;  /* 0x00000096a020723c */ /* 0x000ff00000001820 */
[C---:B------:R-:W-:Y:S08]  /*6000*/  HMMA.16816.F32 R4, R156.reuse, R164, R4 ;  /* 0x000000a49c04723c */ /* 0x040ff00000001804 */
[C---:B------:R-:W-:Y:S08]  /*6010*/  HMMA.16816.F32 R8, R156.reuse, R166, R8 ;  /* 0x000000a69c08723c */ /* 0x040ff00000001808 */
[C---:B-1----:R-:W-:Y:S08]  /*6020*/  HMMA.16816.F32 R12, R156.reuse, R100, R12 ;  /* 0x000000649c0c723c */ /* 0x042ff0000000180c */
[C---:B------:R-:W-:Y:S01]  /*6030*/  HMMA.16816.F32 R16, R156.reuse, R102, R16 ;  /* 0x000000669c10723c */ /* 0x040fe20000001810 */
[----:B------:R-:W1:Y:S07]  /*6040*/  LDSM.16.M88.4 R100, [R182+0x4800] ;  /* 0x00480000b664783b */ /* 0x000e6e0000000200 */
[C---:B---3--:R-:W-:Y:S08]  /*6050*/  HMMA.16816.F32 R20, R156.reuse, R144, R20 ;  /* 0x000000909c14723c */ /* 0x048ff00000001814 */
[C---:B------:R-:W-:Y:S08]  /*6060*/  HMMA.16816.F32 R24, R156.reuse, R146, R24 ;  /* 0x000000929c18723c */ /* 0x040ff00000001818 */
[C---:B------:R-:W-:Y:S08]  /*6070*/  HMMA.16816.F32 R28, R156.reuse, R152, R28 ;  /* 0x000000989c1c723c */ /* 0x040ff0000000181c */
[----:B------:R-:W-:Y:S08]  /*6080*/  HMMA.16816.F32 R32, R156, R154, R32 ;  /* 0x0000009a9c20723c */ /* 0x000ff00000001820 */
[C---:B----4-:R-:W-:Y:S08]  /*6090*/  HMMA.16816.F32 R4, R168.reuse, R176, R4 ;  /* 0x000000b0a804723c */ /* 0x050ff00000001804 */
[C---:B------:R-:W-:Y:S08]  /*60a0*/  HMMA.16816.F32 R8, R168.reuse, R178, R8 ;  /* 0x000000b2a808723c */ /* 0x040ff00000001808 */
[C---:B-1----:R-:W-:Y:S08]  /*60b0*/  HMMA.16816.F32 R12, R168.reuse, R100, R12 ;  /* 0x00000064a80c723c */ /* 0x042ff0000000180c */
[C---:B------:R-:W-:Y:S04]  /*60c0*/  HMMA.16816.F32 R16, R168.reuse, R102, R16 ;  /* 0x00000066a810723c */ /* 0x040fe80000001810 */
[----:B------:R-:W-:Y:S03]  /*60d0*/  FMUL.FTZ R2, R4, c[0x0][0x320] ;  /* 0x0000c80004027a20 */ /* 0x000fe60000410000 */
[----:B------:R-:W-:Y:S01]  /*60e0*/  IADD3 R102, R194, R184, RZ ;  /* 0x000000b8c2667210 */ /* 0x000fe20007ffe0ff */
[----:B------:R1:W-:Y:S01]  /*60f0*/  MUFU.TANH R143, R2 ;  /* 0x00000002008f7308 */ /* 0x0003e20000002400 */
[----:B------:R-:W-:Y:S03]  /*6100*/  FMUL.FTZ R11, R11, c[0x0][0x320] ;  /* 0x0000c8000b0b7a20 */ /* 0x000fe60000410000 */
[----:B------:R-:W-:Y:S06]  /*6110*/  IADD3 R103, R191, R102, RZ ;  /* 0x00000066bf677210 */ /* 0x000fec0007ffe0ff */
        /* <DEDUP_REMOVED lines=12> */
[----:B---3--:R-:W-:Y:S04]  /*61e0*/  FMUL.FTZ R2, R9, c[0x0][0x320] ;  /* 0x0000c80009027a20 */ /* 0x008fe80000410000 */
[----:B------:R1:W-:Y:S04]  /*61f0*/  MUFU.TANH R136, R2 ;  /* 0x0000000200887308 */ /* 0x0003e80000002400 */
[----:B-1----:R-:W-:Y:S02]  /*6200*/  FMUL.FTZ R2, R10, c[0x0][0x320] ;  /* 0x0000c8000a027a20 */ /* 0x002fe40000410000 */
[----:B------:R-:W1:Y:S01]  /*6210*/  LDSM.16.M88.4 R8, [R182+0x5800] ;  /* 0x00580000b608783b */ /* 0x000e620000000200 */
[----:B------:R-:W-:Y:S04]  /*6220*/  DEPBAR.LE SB0, 0x2 ;  /* 0x000080800000791a */ /* 0x000fe80000000000 */
[----:B------:R3:W5:Y:S03]  /*6230*/  MUFU.TANH R137, R2 ;  /* 0x0000000200897308 */ /* 0x0007660000002400 */
[----:B------:R-:W-:Y:S01]  /*6240*/  BAR.SYNC.DEFER_BLOCKING 0x0 ;  /* 0x0000000000007b1d */ /* 0x000fe20000010000 */
[----:B---3--:R-:W-:Y:S02]  /*6250*/  FMUL.FTZ R2, R12, c[0x0][0x320] ;  /* 0x0000c8000c027a20 */ /* 0x008fe40000410000 */
[----:B------:R-:W-:Y:S04]  /*6260*/  FMUL.FTZ R12, R16, c[0x0][0x320] ;  /* 0x0000c800100c7a20 */ /* 0x000fe80000410000 */
[----:B------:R3:W-:Y:S01]  /*6270*/  MUFU.TANH R145, R2 ;  /* 0x0000000200917308 */ /* 0x0007e20000002400 */
[C---:B-1----:R-:W-:Y:S09]  /*6280*/  HMMA.16816.F32 R28, R168.reuse, R8, R28 ;  /* 0x00000008a81c723c */ /* 0x042ff2000000181c */
[----:B------:R-:W-:Y:S01]  /*6290*/  MUFU.TANH R146, R12 ;  /* 0x0000000c00927308 */ /* 0x000fe20000002400 */
[----:B------:R-:W-:Y:S03]  /*62a0*/  HMMA.16816.F32 R32, R168, R10, R32 ;  /* 0x0000000aa820723c */ /* 0x000fe60000001820 */
[----:B---3--:R-:W-:Y:S06]  /*62b0*/  FMUL.FTZ R2, R13, c[0x0][0x320] ;  /* 0x0000c8000d027a20 */ /* 0x008fec0000410000 */
[----:B------:R1:W-:Y:S05]  /*62c0*/  MUFU.TANH R147, R2 ;  /* 0x0000000200937308 */ /* 0x0003ea0000002400 */
[----:B------:R-:W-:Y:S05]  /*62d0*/  FMUL.FTZ R4, R31, c[0x0][0x320] ;  /* 0x0000c8001f047a20 */ /* 0x000fea0000410000 */
[----:B------:R2:W-:Y:S05]  /*62e0*/  MUFU.TANH R210, R4 ;  /* 0x0000000400d27308 */ /* 0x0005ea0000002400 */
[----:B------:R-:W-:Y:S05]  /*62f0*/  FMUL.FTZ R5, R32, c[0x0][0x320] ;  /* 0x0000c80020057a20 */ /* 0x000fea0000410000 */
        /* <DEDUP_REMOVED lines=13> */
[----:B------:R2:W-:Y:S01]  /*63d0*/  MUFU.TANH R207, R5 ;  /* 0x0000000500cf7308 */ /* 0x0005e20000002400 */
[----:B-1----:R-:W-:Y:S01]  /*63e0*/  FMUL.FTZ R2, R17, c[0x0][0x320] ;  /* 0x0000c80011027a20 */ /* 0x002fe20000410000 */
[----:B---3--:R-:W-:Y:S08]  /*63f0*/  FMNMX.FTZ R4, R151, R4, !PT ;  /* 0x0000000497047209 */ /* 0x008ff00007810000 */
[----:B------:R1:W-:Y:S01]  /*6400*/  MUFU.TANH R148, R2 ;  /* 0x0000000200947308 */ /* 0x0003e20000002400 */
[----:B--2---:R-:W-:Y:S09]  /*6410*/  FMUL.FTZ R5, R35, c[0x0][0x320] ;  /* 0x0000c80023057a20 */ /* 0x004ff20000410000 */
[----:B------:R-:W-:Y:S01]  /*6420*/  MUFU.TANH R209, R5 ;  /* 0x0000000500d17308 */ /* 0x000fe20000002400 */
[----:B-1----:R-:W-:Y:S09]  /*6430*/  FMUL.FTZ R2, R18, c[0x0][0x320] ;  /* 0x0000c80012027a20 */ /* 0x002ff20000410000 */
        /* <DEDUP_REMOVED lines=29> */
[----:B-1----:R-:W-:Y:S02]  /*6610*/  FMUL.FTZ R2, R30, c[0x0][0x320] ;  /* 0x0000c8001e027a20 */ /* 0x002fe40000410000 */
[----:B------:R-:W-:Y:S06]  /*6620*/  LDSM.16.MT88.4 R28, [R102] ;  /* 0x00000000661c783b */ /* 0x000fec0000004200 */
[----:B------:R1:W2:Y:S02]  /*6630*/  MUFU.TANH R208, R2 ;  /* 0x0000000200d07308 */ /* 0x0002a40000002400 */
[----:B-1----:R-:W-:Y:S02]  /*6640*/  FMNMX.FTZ R2, R143, R0, !PT ;  /* 0x000000008f027209 */ /* 0x002fe40007810000 */
[----:B--2---:R-:W-:Y:S02]  /*6650*/  FMNMX.FTZ R4, R208, R4, !PT ;  /* 0x00000004d0047209 */ /* 0x004fe40007810000 */
[----:B------:R-:W-:Y:S02]  /*6660*/  FMNMX.FTZ R2, R141, R2, !PT ;  /* 0x000000028d027209 */ /* 0x000fe40007810000 */
[----:B------:R-:W-:Y:S02]  /*6670*/  FMNMX.FTZ R4, R210, R4, !PT ;  /* 0x00000004d2047209 */ /* 0x000fe40007810000 */
[----:B------:R-:W-:Y:S02]  /*6680*/  FMNMX.FTZ R2, R139, R2, !PT ;  /* 0x000000028b027209 */ /* 0x000fe40007810000 */
[----:B------:R-:W-:Y:S02]  /*6690*/  FMNMX.FTZ R4, R207, R4, !PT ;  /* 0x00000004cf047209 */ /* 0x000fe40007810000 */
[----:B------:R-:W-:Y:S02]  /*66a0*/  FMNMX.FTZ R2, R136, R2, !PT ;  /* 0x0000000288027209 */ /* 0x000fe40007810000 */
[----:B------:R-:W-:Y:S02]  /*66b0*/  FMNMX.FTZ R4, R209, R4, !PT ;  /* 0x00000004d1047209 */ /* 0x000fe40007810000 */
[----:B------:R-:W-:Y:S03]  /*66c0*/  FMNMX.FTZ R2, R145, R2, !PT ;  /* 0x0000000291027209 */ /* 0x000fe60007810000 */
[----:B------:R-:W1:Y:S01]  /*66d0*/  SHFL.BFLY PT, R5, R4, 0x2, 0x1f ;  /* 0x0c401f0004057f89 */ /* 0x000e6200000e0000 */
[----:B------:R-:W-:Y:S04]  /*66e0*/  FMNMX.FTZ R2, R147, R2, !PT ;  /* 0x0000000293027209 */ /* 0x000fe80007810000 */
[----:B------:R-:W-:Y:S04]  /*66f0*/  FMNMX.FTZ R2, R146, R2, !PT ;  /* 0x0000000292027209 */ /* 0x000fe80007810000 */
[----:B------:R-:W-:Y:S04]  /*6700*/  FMNMX.FTZ R2, R148, R2, !PT ;  /* 0x0000000294027209 */ /* 0x000fe80007810000 */
[----:B------:R-:W-:Y:S04]  /*6710*/  FMNMX.FTZ R2, R153, R2, !PT ;  /* 0x0000000299027209 */ /* 0x000fe80007810000 */
[----:B------:R-:W-:Y:S04]  /*6720*/  FMNMX.FTZ R2, R155, R2, !PT ;  /* 0x000000029b027209 */ /* 0x000fe80007810000 */
[----:B------:R-:W-:Y:S02]  /*6730*/  FMNMX.FTZ R2, R154, R2, !PT ;  /* 0x000000029a027209 */ /* 0x000fe40007810000 */
[----:B-1----:R-:W-:Y:S02]  /*6740*/  FMNMX.FTZ R4, R4, R5, !PT ;  /* 0x0000000504047209 */ /* 0x002fe40007810000 */
[----:B------:R-:W-:Y:S03]  /*6750*/  FMNMX.FTZ R2, R157, R2, !PT ;  /* 0x000000029d027209 */ /* 0x000fe60007810000 */
[----:B------:R-:W1:Y:S01]  /*6760*/  SHFL.BFLY PT, R5, R4, 0x1, 0x1f ;  /* 0x0c201f0004057f89 */ /* 0x000e6200000e0000 */
[----:B------:R-:W-:Y:S04]  /*6770*/  FMNMX.FTZ R2, R162, R2, !PT ;  /* 0x00000002a2027209 */ /* 0x000fe80007810000 */
[----:B------:R-:W-:Y:S04]  /*6780*/  FMNMX.FTZ R2, R163, R2, !PT ;  /* 0x00000002a3027209 */ /* 0x000fe80007810000 */
[----:B------:R-:W-:Y:S04]  /*6790*/  FMNMX.FTZ R2, R205, R2, !PT ;  /* 0x00000002cd027209 */ /* 0x000fe80007810000 */
[----:B------:R-:W-:Y:S05]  /*67a0*/  FMNMX.FTZ R2, R204, R2, !PT ;  /* 0x00000002cc027209 */ /* 0x000fea0007810000 */
[----:B------:R-:W2:Y:S01]  /*67b0*/  SHFL.BFLY PT, R6, R2, 0x2, 0x1f ;  /* 0x0c401f0002067f89 */ /* 0x000ea200000e0000 */
[----:B-1----:R-:W-:Y:S02]  /*67c0*/  FMNMX.FTZ R100, R4, R5, !PT ;  /* 0x0000000504647209 */ /* 0x002fe40007810000 */
[----:B--2---:R-:W-:Y:S05]  /*67d0*/  FMNMX.FTZ R2, R2, R6, !PT ;  /* 0x0000000602027209 */ /* 0x004fea0007810000 */
[----:B------:R-:W1:Y:S02]  /*67e0*/  SHFL.BFLY PT, R6, R2, 0x1, 0x1f ;  /* 0x0c201f0002067f89 */ /* 0x000e6400000e0000 */
[----:B-1----:R-:W-:Y:S05]  /*67f0*/  FMNMX.FTZ R101, R2, R6, !PT ;  /* 0x0000000602657209 */ /* 0x002fea0007810000 */
[C---:B------:R-:W-:Y:S02]  /*6800*/  FADD.FTZ R0, -R101.reuse, R0 ;  /* 0x0000000065007221 */ /* 0x040fe40000010100 */
[----:B------:R-:W-:Y:S02]  /*6810*/  FMUL.FTZ R144, R101, c[0x0][0x2d0] ;  /* 0x0000b40065907a20 */ /* 0x000fe40000410000 */
[----:B------:R-:W-:Y:S04]  /*6820*/  FMUL.FTZ R0, R0, c[0x0][0x2d0] ;  /* 0x0000b40000007a20 */ /* 0x000fe80000410000 */
[----:B------:R1:W2:Y:S02]  /*6830*/  MUFU.EX2 R2, R0 ;  /* 0x0000000000027308 */ /* 0x0002a40000000800 */
[----:B-1----:R-:W-:Y:S02]  /*6840*/  FADD.FTZ R0, -R100, R3 ;  /* 0x0000000364007221 */ /* 0x002fe40000010100 */
[--C-:B------:R-:W-:Y:S02]  /*6850*/  FFMA.FTZ R3, R143, c[0x0][0x2d0], -R144.reuse ;  /* 0x0000b4008f037a23 */ /* 0x100fe40000010890 */
[----:B------:R-:W-:Y:S04]  /*6860*/  FMUL.FTZ R0, R0, c[0x0][0x2d0] ;  /* 0x0000b40000007a20 */ /* 0x000fe80000410000 */
[----:B------:R1:W-:Y:S01]  /*6870*/  MUFU.EX2 R201, R3 ;  /* 0x0000000300c97308 */ /* 0x0003e20000000800 */
[C---:B--2---:R-:W-:Y:S02]  /*6880*/  FMUL.FTZ R5, R2.reuse, R105 ;  /* 0x0000006902057220 */ /* 0x044fe40000410000 */
        /* <DEDUP_REMOVED lines=13> */
[----:B------:R-:W-:Y:S02]  /*6960*/  FMUL.FTZ R141, R100, c[0x0][0x2d0] ;  /* 0x0000b400648d7a20 */ /* 0x000fe40000410000 */
[----:B------:R1:W-:Y:S01]  /*6970*/  MUFU.EX2 R200, R3 ;  /* 0x0000000300c87308 */ /* 0x0003e20000000800 */
[----:B------:R-:W-:Y:S02]  /*6980*/  FMUL.FTZ R41, R2, R41 ;  /* 0x0000002902297220 */ /* 0x000fe40000410000 */
[--C-:B------:R-:W-:Y:S02]  /*6990*/  FFMA.FTZ R4, R137, c[0x0][0x2d0], -R141.reuse ;  /* 0x0000b40089047a23 */ /* 0x100fe4000001088d */
[C---:B--2---:R-:W-:Y:S02]  /*69a0*/  FMUL.FTZ R6, R0.reuse, R106 ;  /* 0x0000006a00067220 */ /* 0x044fe40000410000 */
[C---:B------:R-:W-:Y:S02]  /*69b0*/  FMUL.FTZ R7, R0.reuse, R107 ;  /* 0x0000006b00077220 */ /* 0x040fe40000410000 */
[C---:B------:R-:W-:Y:S01]  /*69c0*/  FMUL.FTZ R10, R0.reuse, R110 ;  /* 0x0000006e000a7220 */ /* 0x040fe20000410000 */
[----:B------:R2:W-:Y:S01]  /*69d0*/  MUFU.EX2 R183, R4 ;  /* 0x0000000400b77308 */ /* 0x0005e20000000800 */
[C---:B------:R-:W-:Y:S02]  /*69e0*/  FMUL.FTZ R11, R0.reuse, R111 ;  /* 0x0000006f000b7220 */ /* 0x040fe40000410000 */
[C---:B------:R-:W-:Y:S01]  /*69f0*/  FMUL.FTZ R18, R0.reuse, R118 ;  /* 0x0000007600127220 */ /* 0x040fe20000410000 */
[----:B------:R-:W-:Y:S01]  /*6a00*/  LDSM.16.MT88.4 R108, [R103] ;  /* 0x00000000676c783b */ /* 0x000fe20000004200 */
[C---:B------:R-:W-:Y:S02]  /*6a10*/  FMUL.FTZ R19, R0.reuse, R119 ;  /* 0x0000007700137220 */ /* 0x040fe40000410000 */
[C---:B------:R-:W-:Y:S02]  /*6a20*/  FMUL.FTZ R26, R0.reuse, R126 ;  /* 0x0000007e001a7220 */ /* 0x040fe40000410000 */
[C---:B------:R-:W-:Y:S02]  /*6a30*/  FMUL.FTZ R27, R0.reuse, R127 ;  /* 0x0000007f001b7220 */ /* 0x040fe40000410000 */
[C---:B------:R-:W-:Y:S01]  /*6a40*/  FMUL.FTZ R34, R0.reuse, R134 ;  /* 0x0000008600227220 */ /* 0x040fe20000410000 */
[----:B------:R-:W-:Y:S01]  /*6a50*/  LDSM.16.MT88.4 R124, [R103+0x800] ;  /* 0x00080000677c783b */ /* 0x000fe20000004200 */
[C---:B------:R-:W-:Y:S02]  /*6a60*/  FMUL.FTZ R35, R0.reuse, R135 ;  /* 0x0000008700237220 */ /* 0x040fe40000410000 */
[--C-:B-1----:R-:W-:Y:S02]  /*6a70*/  FFMA.FTZ R3, R139, c[0x0][0x2d0], -R144.reuse ;  /* 0x0000b4008b037a23 */ /* 0x102fe40000010890 */
[C---:B------:R-:W-:Y:S02]  /*6a80*/  FMUL.FTZ R38, R0.reuse, R38 ;  /* 0x0000002600267220 */ /* 0x040fe40000410000 */
[----:B------:R1:W-:Y:S01]  /*6a90*/  MUFU.EX2 R202, R3 ;  /* 0x0000000300ca7308 */ /* 0x0003e20000000800 */
[C---:B------:R-:W-:Y:S02]  /*6aa0*/  FMUL.FTZ R39, R0.reuse, R39 ;  /* 0x0000002700277220 */ /* 0x040fe40000410000 */
[----:B------:R-:W-:Y:S02]  /*6ab0*/  FMUL.FTZ R42, R0, R42 ;  /* 0x0000002a002a7220 */ /* 0x000fe40000410000 */
[--C-:B--2---:R-:W-:Y:S02]  /*6ac0*/  FFMA.FTZ R4, R138, c[0x0][0x2d0], -R141.reuse ;  /* 0x0000b4008a047a23 */ /* 0x104fe4000001088d */
[----:B------:R-:W-:Y:S02]  /*6ad0*/  FMUL.FTZ R43, R0, R43 ;  /* 0x0000002b002b7220 */ /* 0x000fe40000410000 */
[C---:B------:R-:W-:Y:S01]  /*6ae0*/  FMUL.FTZ R44, R2.reuse, R44 ;  /* 0x0000002c022c7220 */ /* 0x040fe20000410000 */
[----:B------:R-:W2:Y:S01]  /*6af0*/  MUFU.EX2 R199, R4 ;  /* 0x0000000400c77308 */ /* 0x000ea20000000800 */
[----:B------:R-:W-:Y:S02]  /*6b00*/  FMUL.FTZ R45, R2, R45 ;  /* 0x0000002d022d7220 */ /* 0x000fe40000410000 */
[C---:B------:R-:W-:Y:S02]  /*6b10*/  FMUL.FTZ R46, R0.reuse, R46 ;  /* 0x0000002e002e7220 */ /* 0x040fe40000410000 */
[----:B------:R-:W-:Y:S02]  /*6b20*/  FMUL.FTZ R47, R0, R47 ;  /* 0x0000002f002f7220 */ /* 0x000fe40000410000 */
[C---:B------:R-:W-:Y:S02]  /*6b30*/  FMUL.FTZ R48, R2.reuse, R48 ;  /* 0x0000003002307220 */ /* 0x040fe40000410000 */
[----:B------:R-:W-:Y:S02]  /*6b40*/  FMUL.FTZ R49, R2, R49 ;  /* 0x0000003102317220 */ /* 0x000fe40000410000 */
[C---:B------:R-:W-:Y:S02]  /*6b50*/  FMUL.FTZ R50, R0.reuse, R50 ;  /* 0x0000003200327220 */ /* 0x040fe40000410000 */
[----:B------:R-:W-:Y:S02]  /*6b60*/  FMUL.FTZ R51, R0, R51 ;  /* 0x0000003300337220 */ /* 0x000fe40000410000 */
[----:B-1----:R-:W-:Y:S02]  /*6b70*/  FFMA.FTZ R3, R136, c[0x0][0x2d0], -R144 ;  /* 0x0000b40088037a23 */ /* 0x002fe40000010890 */
[C---:B------:R-:W-:Y:S01]  /*6b80*/  FMUL.FTZ R52, R2.reuse, R52 ;  /* 0x0000003402347220 */ /* 0x040fe20000410000 */
[----:B------:R-:W-:Y:S01]  /*6b90*/  LDSM.16.MT88.4 R136, [R102+0x2800] ;  /* 0x002800006688783b */ /* 0x000fe20000004200 */
[----:B------:R1:W3:Y:S01]  /*6ba0*/  MUFU.EX2 R203, R3 ;  /* 0x0000000300cb7308 */ /* 0x0002e20000000800 */
[----:B------:R-:W-:Y:S02]  /*6bb0*/  FMUL.FTZ R53, R2, R53 ;  /* 0x0000003502357220 */ /* 0x000fe40000410000 */
[----:B------:R-:W-:Y:S01]  /*6bc0*/  FMUL.FTZ R54, R0, R54 ;  /* 0x0000003600367220 */ /* 0x000fe20000410000 */
[----:B--2---:R-:W-:Y:S01]  /*6bd0*/  F2FP.PACK_AB R107, R199, R183 ;  /* 0x000000b7c76b723e */ /* 0x004fe200000000ff */
[----:B------:R-:W-:Y:S01]  /*6be0*/  FMUL.FTZ R4, R2, R104 ;  /* 0x0000006802047220 */ /* 0x000fe20000410000 */
        /* <DEDUP_REMOVED lines=8> */
[----:B------:R-:W-:Y:S02]  /*6c70*/  FMUL.FTZ R62, R0, R62 ;  /* 0x0000003e003e7220 */ /* 0x000fe40000410000 */
[--C-:B-1----:R-:W-:Y:S01]  /*6c80*/  FFMA.FTZ R3, R142, c[0x0][0x2d0], -R141.reuse ;  /* 0x0000b4008e037a23 */ /* 0x102fe2000001088d */
[----:B---3--:R-:W-:Y:S01]  /*6c90*/  F2FP.PACK_AB R106, R203, R202 ;  /* 0x000000cacb6a723e */ /* 0x008fe200000000ff */
[----:B------:R-:W-:Y:S02]  /*6ca0*/  FMUL.FTZ R63, R0, R63 ;  /* 0x0000003f003f7220 */ /* 0x000fe40000410000 */
[----:B------:R1:W-:Y:S01]  /*6cb0*/  MUFU.EX2 R182, R3 ;  /* 0x0000000300b67308 */ /* 0x0003e20000000800 */
        /* <DEDUP_REMOVED lines=12> */
[--C-:B-1----:R-:W-:Y:S02]  /*6d80*/  FFMA.FTZ R3, R140, c[0x0][0x2d0], -R141.reuse ;  /* 0x0000b4008c037a23 */ /* 0x102fe4000001088d */
[C---:B------:R-:W-:Y:S02]  /*6d90*/  FMUL.FTZ R76, R2.reuse, R76 ;  /* 0x0000004c024c7220 */ /* 0x040fe40000410000 */
[----:B------:R1:W2:Y:S01]  /*6da0*/  MUFU.EX2 R181, R3 ;  /* 0x0000000300b57308 */ /* 0x0002a20000000800 */
        /* <DEDUP_REMOVED lines=11> */
[C---:B------:R-:W-:Y:S01]  /*6e60*/  FMUL.FTZ R88, R2.reuse, R88 ;  /* 0x0000005802587220 */ /* 0x040fe20000410000 */
[----:B-1----:R-:W-:Y:S01]  /*6e70*/  IADD3 R3, R193, R184, RZ ;  /* 0x000000b8c1037210 */ /* 0x002fe20007ffe0ff */
[----:B------:R-:W-:Y:S01]  /*6e80*/  FMUL.FTZ R89, R2, R89 ;  /* 0x0000005902597220 */ /* 0x000fe20000410000 */
[----:B--2---:R-:W-:Y:S01]  /*6e90*/  F2FP.PACK_AB R105, R181, R182 ;  /* 0x000000b6b569723e */ /* 0x004fe200000000ff */
[C---:B------:R-:W-:Y:S01]  /*6ea0*/  FMUL.FTZ R90, R0.reuse, R90 ;  /* 0x0000005a005a7220 */ /* 0x040fe20000410000 */
[----:B------:R-:W-:Y:S01]  /*6eb0*/  IADD3 R156, R191, R3, RZ ;  /* 0x00000003bf9c7210 */ /* 0x000fe20007ffe0ff */
[----:B------:R-:W1:Y:S01]  /*6ec0*/  LDSM.16.MT88.4 R12, [R3] ;  /* 0x00000000030c783b */ /* 0x000e620000004200 */
[----:B------:R-:W-:Y:S02]  /*6ed0*/  FMUL.FTZ R91, R0, R91 ;  /* 0x0000005b005b7220 */ /* 0x000fe40000410000 */
[C---:B------:R-:W-:Y:S02]  /*6ee0*/  FMUL.FTZ R92, R2.reuse, R92 ;  /* 0x0000005c025c7220 */ /* 0x040fe40000410000 */
[----:B------:R-:W-:Y:S02]  /*6ef0*/  FMUL.FTZ R93, R2, R93 ;  /* 0x0000005d025d7220 */ /* 0x000fe40000410000 */
[C---:B------:R-:W-:Y:S01]  /*6f00*/  FMUL.FTZ R94, R0.reuse, R94 ;  /* 0x0000005e005e7220 */ /* 0x040fe20000410000 */
[----:B------:R-:W2:Y:S01]  /*6f10*/  LDSM.16.MT88.4 R20, [R156] ;  /* 0x000000009c14783b */ /* 0x000ea20000004200 */
[----:B------:R-:W-:Y:S02]  /*6f20*/  FMUL.FTZ R95, R0, R95 ;  /* 0x0000005f005f7220 */ /* 0x000fe40000410000 */
[C---:B------:R-:W-:Y:S02]  /*6f30*/  FMUL.FTZ R96, R2.reuse, R96 ;  /* 0x0000006002607220 */ /* 0x040fe40000410000 */
[----:B------:R-:W-:Y:S02]  /*6f40*/  FMUL.FTZ R97, R2, R97 ;  /* 0x0000006102617220 */ /* 0x000fe40000410000 */
[C---:B------:R-:W-:Y:S01]  /*6f50*/  FMUL.FTZ R98, R0.reuse, R98 ;  /* 0x0000006200627220 */ /* 0x040fe20000410000 */
[----:B------:R-:W-:Y:S01]  /*6f60*/  LDSM.16.MT88.4 R116, [R156+0x2000] ;  /* 0x002000009c74783b */ /* 0x000fe20000004200 */
[----:B------:R-:W-:Y:S07]  /*6f70*/  FMUL.FTZ R99, R0, R99 ;  /* 0x0000006300637220 */ /* 0x000fee0000410000 */
[----:B------:R-:W-:Y:S01]  /*6f80*/  LDSM.16.MT88.4 R132, [R156+0x2800] ;  /* 0x002800009c84783b */ /* 0x000fe20000004200 */
[C---:B-1----:R-:W-:Y:S07]  /*6f90*/  HMMA.16816.F32 R4, R104.reuse, R12, R4 ;  /* 0x0000000c6804723c */ /* 0x042fee0000001804 */
[C---:B------:R-:W-:Y:S01]  /*6fa0*/  FMUL.FTZ R12, R2.reuse, R112 ;  /* 0x00000070020c7220 */ /* 0x040fe20000410000 */
[C---:B------:R-:W-:Y:S04]  /*6fb0*/  HMMA.16816.F32 R8, R104.reuse, R14, R8 ;  /* 0x0000000e6808723c */ /* 0x040fe80000001808 */
[----:B------:R-:W-:Y:S03]  /*6fc0*/  FMUL.FTZ R13, R2, R113 ;  /* 0x00000071020d7220 */ /* 0x000fe60000410000 */
[C---:B------:R-:W-:Y:S02]  /*6fd0*/  FMUL.FTZ R14, R0.reuse, R114 ;  /* 0x00000072000e7220 */ /* 0x040fe40000410000 */
[----:B------:R-:W-:Y:S02]  /*6fe0*/  FMUL.FTZ R15, R0, R115 ;  /* 0x00000073000f7220 */ /* 0x000fe40000410000 */
[----:B------:R-:W1:Y:S05]  /*6ff0*/  LDSM.16.MT88.4 R112, [R3+0x2000] ;  /* 0x002000000370783b */ /* 0x000e6a0000004200 */
[C---:B--2---:R-:W-:Y:S07]  /*7000*/  HMMA.16816.F32 R12, R104.reuse, R20, R12 ;  /* 0x00000014680c723c */ /* 0x044fee000000180c */
[C---:B------:R-:W-:Y:S01]  /*7010*/  FMUL.FTZ R21, R2.reuse, R121 ;  /* 0x0000007902157220 */ /* 0x040fe20000410000 */
[C---:B------:R-:W-:Y:S04]  /*7020*/  HMMA.16816.F32 R16, R104.reuse, R22, R16 ;  /* 0x000000166810723c */ /* 0x040fe80000001810 */
[----:B------:R-:W-:Y:S02]  /*7030*/  FMUL.FTZ R20, R2, R120 ;  /* 0x0000007802147220 */ /* 0x000fe40000410000 */
[----:B------:R-:W-:Y:S02]  /*7040*/  FFMA.FTZ R120, R152, c[0x0][0x2d0], -R141 ;  /* 0x0000b40098787a23 */ /* 0x000fe4000001088d */
[C---:B------:R-:W-:Y:S02]  /*7050*/  FMUL.FTZ R22, R0.reuse, R122 ;  /* 0x0000007a00167220 */ /* 0x040fe40000410000 */
[----:B------:R2:W-:Y:S02]  /*7060*/  MUFU.EX2 R173, R120 ;  /* 0x0000007800ad7308 */ /* 0x0005e40000000800 */
[----:B------:R-:W-:Y:S07]  /*7070*/  FMUL.FTZ R23, R0, R123 ;  /* 0x0000007b00177220 */ /* 0x000fee0000410000 */
[C---:B------:R-:W-:Y:S07]  /*7080*/  HMMA.16816.F32 R20, R104.reuse, R28, R20 ;  /* 0x0000001c6814723c */ /* 0x040fee0000001814 */
[C---:B------:R-:W-:Y:S01]  /*7090*/  FMUL.FTZ R28, R2.reuse, R128 ;  /* 0x00000080021c7220 */ /* 0x040fe20000410000 */
[C---:B------:R-:W-:Y:S04]  /*70a0*/  HMMA.16816.F32 R24, R104.reuse, R30, R24 ;  /* 0x0000001e6818723c */ /* 0x040fe80000001818 */
[C---:B------:R-:W-:Y:S02]  /*70b0*/  FMUL.FTZ R29, R2.reuse, R129 ;  /* 0x00000081021d7220 */ /* 0x040fe40000410000 */
[----:B------:R-:W-:Y:S01]  /*70c0*/  FFMA.FTZ R2, R2, R213, R201 ;  /* 0x000000d502027223 */ /* 0x000fe200000100c9 */
[----:B--2---:R-:W-:Y:S01]  /*70d0*/  LDSM.16.MT88.4 R120, [R102+0x800] ;  /* 0x000800006678783b */ /* 0x004fe20000004200 */
[C---:B------:R-:W-:Y:S04]  /*70e0*/  FMUL.FTZ R30, R0.reuse, R130 ;  /* 0x00000082001e7220 */ /* 0x040fe80000410000 */
[C---:B------:R-:W-:Y:S02]  /*70f0*/  FMUL.FTZ R31, R0.reuse, R131 ;  /* 0x00000083001f7220 */ /* 0x040fe40000410000 */
[----:B------:R-:W-:Y:S01]  /*7100*/  FFMA.FTZ R0, R0, R214, R182 ;  /* 0x000000d600007223 */ /* 0x000fe200000100b6 */
[----:B------:R-:W-:Y:S01]  /*7110*/  LDSM.16.MT88.4 R128, [R3+0x2800] ;  /* 0x002800000380783b */ /* 0x000fe20000004200 */
[----:B------:R-:W-:Y:S03]  /*7120*/  FADD.FTZ R2, R200, R2 ;  /* 0x00000002c8027221 */ /* 0x000fe60000010000 */
[C---:B------:R-:W-:Y:S03]  /*7130*/  HMMA.16816.F32 R28, R104.reuse, R108, R28 ;  /* 0x0000006c681c723c */ /* 0x040fe6000000181c */
[----:B------:R-:W-:Y:S05]  /*7140*/  FADD.FTZ R2, R202, R2 ;  /* 0x00000002ca027221 */ /* 0x000fea0000010000 */
        /* <DEDUP_REMOVED lines=8> */
[C---:B--2---:R-:W-:Y:S07]  /*71d0*/  HMMA.16816.F32 R52, R104.reuse, R108, R52 ;  /* 0x0000006c6834723c */ /* 0x044fee0000001834 */
[--C-:B------:R-:W-:Y:S01]  /*71e0*/  FFMA.FTZ R108, R145, c[0x0][0x2d0], -R144.reuse ;  /* 0x0000b400916c7a23 */ /* 0x100fe20000010890 */
[C---:B------:R-:W-:Y:S03]  /*71f0*/  HMMA.16816.F32 R56, R104.reuse, R110, R56 ;  /* 0x0000006e6838723c */ /* 0x040fe60000001838 */
[----:B------:R2:W-:Y:S05]  /*7200*/  MUFU.EX2 R180, R108 ;  /* 0x0000006c00b47308 */ /* 0x0005ea0000000800 */
[C---:B-1----:R-:W-:Y:S07]  /*7210*/  HMMA.16816.F32 R60, R104.reuse, R112, R60 ;  /* 0x00000070683c723c */ /* 0x042fee000000183c */
[--C-:B------:R-:W-:Y:S01]  /*7220*/  FFMA.FTZ R112, R147, c[0x0][0x2d0], -R144.reuse ;  /* 0x0000b40093707a23 */ /* 0x100fe20000010890 */
[C---:B------:R-:W-:Y:S03]  /*7230*/  HMMA.16816.F32 R64, R104.reuse, R114, R64 ;  /* 0x000000726840723c */ /* 0x040fe60000001840 */
[----:B------:R1:W4:Y:S05]  /*7240*/  MUFU.EX2 R178, R112 ;  /* 0x0000007000b27308 */ /* 0x00032a0000000800 */
[C---:B---3--:R-:W-:Y:S01]  /*7250*/  HMMA.16816.F32 R68, R104.reuse, R116, R68 ;  /* 0x000000746844723c */ /* 0x048fe20000001844 */
[----:B--2---:R-:W2:Y:S06]  /*7260*/  LDSM.16.MT88.4 R108, [R156+0x4000] ;  /* 0x004000009c6c783b */ /* 0x004eac0000004200 */
[--C-:B------:R-:W-:Y:S01]  /*7270*/  FFMA.FTZ R116, R148, c[0x0][0x2d0], -R144.reuse ;  /* 0x0000b40094747a23 */ /* 0x100fe20000010890 */
[C---:B------:R-:W-:Y:S03]  /*7280*/  HMMA.16816.F32 R72, R104.reuse, R118, R72 ;  /* 0x000000766848723c */ /* 0x040fe60000001848 */
[----:B------:R3:W-:Y:S01]  /*7290*/  MUFU.EX2 R177, R116 ;  /* 0x0000007400b17308 */ /* 0x0007e20000000800 */
[--C-:B-1----:R-:W-:Y:S09]  /*72a0*/  FFMA.FTZ R112, R146, c[0x0][0x2d0], -R144.reuse ;  /* 0x0000b40092707a23 */ /* 0x102ff20000010890 */
[----:B------:R1:W5:Y:S01]  /*72b0*/  MUFU.EX2 R179, R112 ;  /* 0x0000007000b37308 */ /* 0x0003620000000800 */
[--C-:B---3--:R-:W-:Y:S09]  /*72c0*/  FFMA.FTZ R116, R149, c[0x0][0x2d0], -R141.reuse ;  /* 0x0000b40095747a23 */ /* 0x108ff2000001088d */
[----:B------:R3:W-:Y:S01]  /*72d0*/  MUFU.EX2 R175, R116 ;  /* 0x0000007400af7308 */ /* 0x0007e20000000800 */
[C---:B--2---:R-:W-:Y:S01]  /*72e0*/  HMMA.16816.F32 R76, R104.reuse, R108, R76 ;  /* 0x0000006c684c723c */ /* 0x044fe2000000184c */
[----:B-1----:R-:W1:Y:S06]  /*72f0*/  LDSM.16.MT88.4 R112, [R102+0x4000] ;  /* 0x004000006670783b */ /* 0x002e6c0000004200 */
[--C-:B------:R-:W-:Y:S01]  /*7300*/  FFMA.FTZ R108, R151, c[0x0][0x2d0], -R141.reuse ;  /* 0x0000b400976c7a23 */ /* 0x100fe2000001088d */
[C---:B------:R-:W-:Y:S03]  /*7310*/  HMMA.16816.F32 R80, R104.reuse, R110, R80 ;  /* 0x0000006e6850723c */ /* 0x040fe60000001850 */
[----:B------:R2:W1:Y:S01]  /*7320*/  MUFU.EX2 R176, R108 ;  /* 0x0000006c00b07308 */ /* 0x0004620000000800 */
[----:B---3--:R-:W3:Y:S01]  /*7330*/  LDSM.16.MT88.4 R116, [R103+0x4000] ;  /* 0x004000006774783b */ /* 0x008ee20000004200 */
[--C-:B--2---:R-:W-:Y:S07]  /*7340*/  FFMA.FTZ R108, R150, c[0x0][0x2d0], -R141.reuse ;  /* 0x0000b400966c7a23 */ /* 0x104fee000001088d */
[----:B------:R-:W-:Y:S01]  /*7350*/  LDSM.16.MT88.4 R148, [R102+0x3800] ;  /* 0x003800006694783b */ /* 0x000fe20000004200 */
[----:B------:R2:W2:Y:S01]  /*7360*/  MUFU.EX2 R174, R108 ;  /* 0x0000006c00ae7308 */ /* 0x0004a20000000800 */
[C---:B-1----:R-:W-:Y:S08]  /*7370*/  HMMA.16816.F32 R84, R104.reuse, R112, R84 ;  /* 0x000000706854723c */ /* 0x042ff00000001854 */
[C---:B------:R-:W-:Y:S01]  /*7380*/  HMMA.16816.F32 R88, R104.reuse, R114, R88 ;  /* 0x000000726858723c */ /* 0x040fe20000001858 */
[----:B------:R-:W-:Y:S07]  /*7390*/  LDSM.16.MT88.4 R112, [R156+0x800] ;  /* 0x000800009c70783b */ /* 0x000fee0000004200 */
[C---:B---3--:R-:W-:Y:S01]  /*73a0*/  HMMA.16816.F32 R92, R104.reuse, R116, R92 ;  /* 0x00000074685c723c */ /* 0x048fe2000000185c */
[----:B--2---:R-:W1:Y:S07]  /*73b0*/  LDSM.16.MT88.4 R108, [R3+0x800] ;  /* 0x00080000036c783b */ /* 0x004e6e0000004200 */
[----:B------:R-:W-:Y:S01]  /*73c0*/  HMMA.16816.F32 R96, R104, R118, R96 ;  /* 0x000000766860723c */ /* 0x000fe20000001860 */
[----:B------:R-:W2:Y:S06]  /*73d0*/  LDSM.16.MT88.4 R116, [R103+0x2800] ;  /* 0x002800006774783b */ /* 0x000eac0000004200 */
[----:B----4-:R-:W-:Y:S02]  /*73e0*/  F2FP.PACK_AB R104, R178, R180 ;  /* 0x000000b4b268723e */ /* 0x010fe400000000ff */
[----:B-----5:R-:W-:Y:S03]  /*73f0*/  F2FP.PACK_AB R106, R177, R179 ;  /* 0x000000b3b16a723e */ /* 0x020fe600000000ff */
        /* <DEDUP_REMOVED lines=8> */
[C---:B------:R-:W-:Y:S07]  /*7480*/  HMMA.16816.F32 R20, R104.reuse, R120, R20 ;  /* 0x000000786814723c */ /* 0x040fee0000001814 */
[--C-:B------:R-:W-:Y:S01]  /*7490*/  FFMA.FTZ R120, R153, c[0x0][0x2d0], -R144.reuse ;  /* 0x0000b40099787a23 */ /* 0x100fe20000010890 */
[C---:B------:R-:W-:Y:S03]  /*74a0*/  HMMA.16816.F32 R24, R104.reuse, R122, R24 ;  /* 0x0000007a6818723c */ /* 0x040fe60000001818 */
[----:B------:R4:W-:Y:S05]  /*74b0*/  MUFU.EX2 R169, R120 ;  /* 0x0000007800a97308 */ /* 0x0009ea0000000800 */
[C---:B------:R-:W-:Y:S08]  /*74c0*/  HMMA.16816.F32 R28, R104.reuse, R124, R28 ;  /* 0x0000007c681c723c */ /* 0x040ff0000000181c */
[C---:B------:R-:W-:Y:S01]  /*74d0*/  HMMA.16816.F32 R32, R104.reuse, R126, R32 ;  /* 0x0000007e6820723c */ /* 0x040fe20000001820 */
[----:B------:R-:W-:Y:S07]  /*74e0*/  LDSM.16.MT88.4 R124, [R103+0x1000] ;  /* 0x00100000677c783b */ /* 0x000fee0000004200 */
[C---:B------:R-:W-:Y:S04]  /*74f0*/  HMMA.16816.F32 R36, R104.reuse, R128, R36 ;  /* 0x000000806824723c */ /* 0x040fe80000001824 */
[--C-:B----4-:R-:W-:Y:S04]  /*7500*/  FFMA.FTZ R120, R155, c[0x0][0x2d0], -R144.reuse ;  /* 0x0000b4009b787a23 */ /* 0x110fe80000010890 */
[C---:B------:R-:W-:Y:S01]  /*7510*/  HMMA.16816.F32 R40, R104.reuse, R130, R40 ;  /* 0x000000826828723c */ /* 0x040fe20000001828 */
[----:B------:R-:W-:Y:S01]  /*7520*/  LDSM.16.MT88.4 R128, [R156+0x3000] ;  /* 0x003000009c80783b */ /* 0x000fe20000004200 */
[----:B------:R4:W5:Y:S06]  /*7530*/  MUFU.EX2 R172, R120 ;  /* 0x0000007800ac7308 */ /* 0x00096c0000000800 */
[C---:B------:R-:W-:Y:S08]  /*7540*/  HMMA.16816.F32 R44, R104.reuse, R132, R44 ;  /* 0x00000084682c723c */ /* 0x040ff0000000182c */
[C---:B------:R-:W-:Y:S01]  /*7550*/  HMMA.16816.F32 R48, R104.reuse, R134, R48 ;  /* 0x000000866830723c */ /* 0x040fe20000001830 */
[----:B------:R-:W-:Y:S07]  /*7560*/  LDSM.16.MT88.4 R132, [R103+0x1800] ;  /* 0x001800006784783b */ /* 0x000fee0000004200 */
[C---:B------:R-:W-:Y:S01]  /*7570*/  HMMA.16816.F32 R52, R104.reuse, R136, R52 ;  /* 0x000000886834723c */ /* 0x040fe20000001834 */
[----:B----4-:R-:W4:Y:S07]  /*7580*/  LDSM.16.MT88.4 R120, [R102+0x4800] ;  /* 0x004800006678783b */ /* 0x010f2e0000004200 */
[C---:B------:R-:W-:Y:S08]  /*7590*/  HMMA.16816.F32 R56, R104.reuse, R138, R56 ;  /* 0x0000008a6838723c */ /* 0x040ff00000001838 */
[C---:B--2---:R-:W-:Y:S07]  /*75a0*/  HMMA.16816.F32 R60, R104.reuse, R116, R60 ;  /* 0x00000074683c723c */ /* 0x044fee000000183c */
[--C-:B------:R-:W-:Y:S01]  /*75b0*/  FFMA.FTZ R116, R154, c[0x0][0x2d0], -R144.reuse ;  /* 0x0000b4009a747a23 */ /* 0x100fe20000010890 */
[C---:B------:R-:W-:Y:S01]  /*75c0*/  HMMA.16816.F32 R64, R104.reuse, R118, R64 ;  /* 0x000000766840723c */ /* 0x040fe20000001840 */
[----:B------:R-:W-:Y:S02]  /*75d0*/  LDSM.16.MT88.4 R152, [R103+0x3800] ;  /* 0x003800006798783b */ /* 0x000fe40000004200 */
[----:B------:R2:W-:Y:S05]  /*75e0*/  MUFU.EX2 R171, R116 ;  /* 0x0000007400ab7308 */ /* 0x0005ea0000000800 */
[C---:B-1----:R-:W-:Y:S07]  /*75f0*/  HMMA.16816.F32 R68, R104.reuse, R108, R68 ;  /* 0x0000006c6844723c */ /* 0x042fee0000001844 */
[--C-:B------:R-:W-:Y:S01]  /*7600*/  FFMA.FTZ R108, R159, c[0x0][0x2d0], -R141.reuse ;  /* 0x0000b4009f6c7a23 */ /* 0x100fe2000001088d */
[C---:B------:R-:W-:Y:S03]  /*7610*/  HMMA.16816.F32 R72, R104.reuse, R110, R72 ;  /* 0x0000006e6848723c */ /* 0x040fe60000001848 */
[----:B------:R1:W-:Y:S05]  /*7620*/  MUFU.EX2 R168, R108 ;  /* 0x0000006c00a87308 */ /* 0x0003ea0000000800 */
[C---:B---3--:R-:W-:Y:S04]  /*7630*/  HMMA.16816.F32 R76, R104.reuse, R112, R76 ;  /* 0x00000070684c723c */ /* 0x048fe8000000184c */
[--C-:B--2---:R-:W-:Y:S03]  /*7640*/  FFMA.FTZ R116, R157, c[0x0][0x2d0], -R144.reuse ;  /* 0x0000b4009d747a23 */ /* 0x104fe60000010890 */
[--C-:B------:R-:W-:Y:S01]  /*7650*/  FFMA.FTZ R112, R161, c[0x0][0x2d0], -R141.reuse ;  /* 0x0000b400a1707a23 */ /* 0x100fe2000001088d */
[C---:B------:R-:W-:Y:S01]  /*7660*/  HMMA.16816.F32 R80, R104.reuse, R114, R80 ;  /* 0x000000726850723c */ /* 0x040fe20000001850 */
[----:B------:R2:W3:Y:S07]  /*7670*/  MUFU.EX2 R170, R116 ;  /* 0x0000007400aa7308 */ /* 0x0004ee0000000800 */
[C---:B----4-:R-:W-:Y:S03]  /*7680*/  HMMA.16816.F32 R84, R104.reuse, R120, R84 ;  /* 0x000000786854723c */ /* 0x050fe60000001854 */
[----:B------:R4:W-:Y:S01]  /*7690*/  MUFU.EX2 R165, R112 ;  /* 0x0000007000a57308 */ /* 0x0009e20000000800 */
[--C-:B-1----:R-:W-:Y:S04]  /*76a0*/  FFMA.FTZ R108, R160, c[0x0][0x2d0], -R141.reuse ;  /* 0x0000b400a06c7a23 */ /* 0x102fe8000001088d */
[C---:B------:R-:W-:Y:S01]  /*76b0*/  HMMA.16816.F32 R88, R104.reuse, R122, R88 ;  /* 0x0000007a6858723c */ /* 0x040fe20000001858 */
[----:B------:R-:W-:Y:S04]  /*76c0*/  LDSM.16.MT88.4 R120, [R102+0x1000] ;  /* 0x001000006678783b */ /* 0x000fe80000004200 */
[----:B------:R1:W1:Y:S04]  /*76d0*/  MUFU.EX2 R167, R108 ;  /* 0x0000006c00a77308 */ /* 0x0002680000000800 */
[----:B--2---:R-:W2:Y:S08]  /*76e0*/  LDSM.16.MT88.4 R116, [R103+0x4800] ;  /* 0x004800006774783b */ /* 0x004eb00000004200 */
[----:B----4-:R-:W-:Y:S01]  /*76f0*/  LDSM.16.MT88.4 R112, [R156+0x1000] ;  /* 0x001000009c70783b */ /* 0x010fe20000004200 */
[--C-:B-1----:R-:W-:Y:S04]  /*7700*/  FFMA.FTZ R108, R158, c[0x0][0x2d0], -R141.reuse ;  /* 0x0000b4009e6c7a23 */ /* 0x102fe8000001088d */
[----:B------:R1:W4:Y:S01]  /*7710*/  MUFU.EX2 R166, R108 ;  /* 0x0000006c00a67308 */ /* 0x0003220000000800 */
[C---:B--2---:R-:W-:Y:S08]  /*7720*/  HMMA.16816.F32 R92, R104.reuse, R116, R92 ;  /* 0x00000074685c723c */ /* 0x044ff0000000185c */
[----:B------:R-:W-:Y:S01]  /*7730*/  HMMA.16816.F32 R96, R104, R118, R96 ;  /* 0x000000766860723c */ /* 0x000fe20000001860 */
[----:B-1----:R-:W1:Y:S06]  /*7740*/  LDSM.16.MT88.4 R108, [R3+0x1000] ;  /* 0x00100000036c783b */ /* 0x002e6c0000004200 */
[----:B-----5:R-:W-:Y:S02]  /*7750*/  F2FP.PACK_AB R104, R172, R169 ;  /* 0x000000a9ac68723e */ /* 0x020fe400000000ff */
[----:B---3--:R-:W-:Y:S01]  /*7760*/  F2FP.PACK_AB R106, R170, R171 ;  /* 0x000000abaa6a723e */ /* 0x008fe200000000ff */
[----:B------:R-:W2:Y:S02]  /*7770*/  LDSM.16.MT88.4 R116, [R3+0x3000] ;  /* 0x003000000374783b */ /* 0x000ea40000004200 */
[----:B------:R-:W-:Y:S02]  /*7780*/  F2FP.PACK_AB R105, R167, R168 ;  /* 0x000000a8a769723e */ /* 0x000fe400000000ff */
[----:B----4-:R-:W-:Y:S07]  /*7790*/  F2FP.PACK_AB R107, R165, R166 ;  /* 0x000000a6a56b723e */ /* 0x010fee00000000ff */
        /* <DEDUP_REMOVED lines=9> */
[C---:B------:R-:W-:Y:S07]  /*7830*/  HMMA.16816.F32 R28, R104.reuse, R124, R28 ;  /* 0x0000007c681c723c */ /* 0x040fee000000181c */
[--C-:B------:R-:W-:Y:S01]  /*7840*/  FFMA.FTZ R124, R162, c[0x0][0x2d0], -R144.reuse ;  /* 0x0000b400a27c7a23 */ /* 0x100fe20000010890 */
[C---:B------:R-:W-:Y:S03]  /*7850*/  HMMA.16816.F32 R32, R104.reuse, R126, R32 ;  /* 0x0000007e6820723c */ /* 0x040fe60000001820 */
[----:B------:R5:W-:Y:S05]  /*7860*/  MUFU.EX2 R164, R124 ;  /* 0x0000007c00a47308 */ /* 0x000bea0000000800 */
[C---:B--2---:R-:W-:Y:S08]  /*7870*/  HMMA.16816.F32 R36, R104.reuse, R116, R36 ;  /* 0x000000746824723c */ /* 0x044ff00000001824 */
[C---:B------:R-:W-:Y:S01]  /*7880*/  HMMA.16816.F32 R40, R104.reuse, R118, R40 ;  /* 0x000000766828723c */ /* 0x040fe20000001828 */
[----:B------:R-:W2:Y:S07]  /*7890*/  LDSM.16.MT88.4 R116, [R156+0x5000] ;  /* 0x005000009c74783b */ /* 0x000eae0000004200 */
[C---:B------:R-:W-:Y:S04]  /*78a0*/  HMMA.16816.F32 R44, R104.reuse, R128, R44 ;  /* 0x00000080682c723c */ /* 0x040fe8000000182c */
[--C-:B-----5:R-:W-:Y:S03]  /*78b0*/  FFMA.FTZ R124, R205, c[0x0][0x2d0], -R144.reuse ;  /* 0x0000b400cd7c7a23 */ /* 0x120fe60000010890 */
[--C-:B------:R-:W-:Y:S01]  /*78c0*/  FFMA.FTZ R128, R209, c[0x0][0x2d0], -R141.reuse ;  /* 0x0000b400d1807a23 */ /* 0x100fe2000001088d */
[C---:B------:R-:W-:Y:S01]  /*78d0*/  HMMA.16816.F32 R48, R104.reuse, R130, R48 ;  /* 0x000000826830723c */ /* 0x040fe20000001830 */
[----:B------:R5:W-:Y:S07]  /*78e0*/  MUFU.EX2 R162, R124 ;  /* 0x0000007c00a27308 */ /* 0x000bee0000000800 */
[C---:B-1----:R-:W-:Y:S03]  /*78f0*/  HMMA.16816.F32 R52, R104.reuse, R108, R52 ;  /* 0x0000006c6834723c */ /* 0x042fe60000001834 */
[----:B------:R-:W-:Y:S04]  /*7900*/  MUFU.EX2 R157, R128 ;  /* 0x00000080009d7308 */ /* 0x000fe80000000800 */
[--C-:B------:R-:W-:Y:S01]  /*7910*/  FFMA.FTZ R108, R163, c[0x0][0x2d0], -R144.reuse ;  /* 0x0000b400a36c7a23 */ /* 0x100fe20000010890 */
[C---:B------:R-:W-:Y:S05]  /*7920*/  HMMA.16816.F32 R56, R104.reuse, R110, R56 ;  /* 0x0000006e6838723c */ /* 0x040fea0000001838 */
[----:B------:R1:W1:Y:S03]  /*7930*/  MUFU.EX2 R163, R108 ;  /* 0x0000006c00a37308 */ /* 0x0002660000000800 */
[C---:B---3--:R-:W-:Y:S01]  /*7940*/  HMMA.16816.F32 R60, R104.reuse, R112, R60 ;  /* 0x00000070683c723c */ /* 0x048fe2000000183c */
[----:B-----5:R-:W-:Y:S06]  /*7950*/  LDSM.16.MT88.4 R124, [R102+0x1800] ;  /* 0x00180000667c783b */ /* 0x020fec0000004200 */
[----:B------:R-:W-:Y:S01]  /*7960*/  FFMA.FTZ R112, R204, c[0x0][0x2d0], -R144 ;  /* 0x0000b400cc707a23 */ /* 0x000fe20000010890 */
[C---:B------:R-:W-:Y:S01]  /*7970*/  HMMA.16816.F32 R64, R104.reuse, R114, R64 ;  /* 0x000000726840723c */ /* 0x040fe20000001840 */
[----:B------:R-:W-:Y:S02]  /*7980*/  LDSM.16.MT88.4 R144, [R156+0x3800] ;  /* 0x003800009c90783b */ /* 0x000fe40000004200 */
[----:B------:R3:W5:Y:S05]  /*7990*/  MUFU.EX2 R161, R112 ;  /* 0x0000007000a17308 */ /* 0x00076a0000000800 */
[C---:B----4-:R-:W-:Y:S01]  /*79a0*/  HMMA.16816.F32 R68, R104.reuse, R120, R68 ;  /* 0x000000786844723c */ /* 0x050fe20000001844 */
[----:B-1----:R-:W1:Y:S03]  /*79b0*/  LDSM.16.MT88.4 R108, [R102+0x5000] ;  /* 0x00500000666c783b */ /* 0x002e660000004200 */
[----:B------:R-:W-:Y:S03]  /*79c0*/  F2FP.PACK_AB R136, R163, R164 ;  /* 0x000000a4a388723e */ /* 0x000fe600000000ff */
[--C-:B------:R-:W-:Y:S01]  /*79d0*/  FFMA.FTZ R120, R208, c[0x0][0x2d0], -R141.reuse ;  /* 0x0000b400d0787a23 */ /* 0x100fe2000001088d */
[C---:B------:R-:W-:Y:S03]  /*79e0*/  HMMA.16816.F32 R72, R104.reuse, R122, R72 ;  /* 0x0000007a6848723c */ /* 0x040fe60000001848 */
[----:B------:R4:W-:Y:S05]  /*79f0*/  MUFU.EX2 R160, R120 ;  /* 0x0000007800a07308 */ /* 0x0009ea0000000800 */
[C---:B--2---:R-:W-:Y:S01]  /*7a00*/  HMMA.16816.F32 R76, R104.reuse, R116, R76 ;  /* 0x00000074684c723c */ /* 0x044fe2000000184c */
[----:B---3--:R-:W2:Y:S03]  /*7a10*/  LDSM.16.MT88.4 R112, [R103+0x5000] ;  /* 0x005000006770783b */ /* 0x008ea60000004200 */
[----:B-----5:R-:W-:Y:S03]  /*7a20*/  F2FP.PACK_AB R138, R161, R162 ;  /* 0x000000a2a18a723e */ /* 0x020fe600000000ff */
[--C-:B------:R-:W-:Y:S01]  /*7a30*/  FFMA.FTZ R116, R207, c[0x0][0x2d0], -R141.reuse ;  /* 0x0000b400cf747a23 */ /* 0x100fe2000001088d */
[C---:B------:R-:W-:Y:S03]  /*7a40*/  HMMA.16816.F32 R80, R104.reuse, R118, R80 ;  /* 0x000000766850723c */ /* 0x040fe60000001850 */
[----:B------:R3:W5:Y:S01]  /*7a50*/  MUFU.EX2 R158, R116 ;  /* 0x00000074009e7308 */ /* 0x0007620000000800 */
[----:B----4-:R-:W-:Y:S02]  /*7a60*/  FFMA.FTZ R120, R210, c[0x0][0x2d0], -R141 ;  /* 0x0000b400d2787a23 */ /* 0x010fe4000001088d */
[----:B------:R-:W-:Y:S07]  /*7a70*/  LDSM.16.MT88.4 R140, [R3+0x3800] ;  /* 0x00380000038c783b */ /* 0x000fee0000004200 */
[----:B------:R4:W4:Y:S01]  /*7a80*/  MUFU.EX2 R159, R120 ;  /* 0x00000078009f7308 */ /* 0x0009220000000800 */
[C---:B-1----:R-:W-:Y:S01]  /*7a90*/  HMMA.16816.F32 R84, R104.reuse, R108, R84 ;  /* 0x0000006c6854723c */ /* 0x042fe20000001854 */
[----:B---3--:R-:W1:Y:S02]  /*7aa0*/  LDSM.16.MT88.4 R116, [R3+0x1800] ;  /* 0x001800000374783b */ /* 0x008e640000004200 */
[----:B-----5:R-:W-:Y:S05]  /*7ab0*/  F2FP.PACK_AB R139, R157, R158 ;  /* 0x0000009e9d8b723e */ /* 0x020fea00000000ff */
[C---:B------:R-:W-:Y:S08]  /*7ac0*/  HMMA.16816.F32 R88, R104.reuse, R110, R88 ;  /* 0x0000006e6858723c */ /* 0x040ff00000001858 */
[C---:B--2---:R-:W-:Y:S01]  /*7ad0*/  HMMA.16816.F32 R92, R104.reuse, R112, R92 ;  /* 0x00000070685c723c */ /* 0x044fe2000000185c */
[----:B----4-:R-:W2:Y:S03]  /*7ae0*/  LDSM.16.MT88.4 R120, [R156+0x1800] ;  /* 0x001800009c78783b */ /* 0x010ea60000004200 */
[----:B------:R-:W-:Y:S04]  /*7af0*/  F2FP.PACK_AB R137, R159, R160 ;  /* 0x000000a09f89723e */ /* 0x000fe800000000ff */
[----:B------:R-:W-:Y:S08]  /*7b00*/  HMMA.16816.F32 R96, R104, R114, R96 ;  /* 0x000000726860723c */ /* 0x000ff00000001860 */
[C---:B-1----:R-:W-:Y:S01]  /*7b10*/  HMMA.16816.F32 R104, R136.reuse, R116, R4 ;  /* 0x000000748868723c */ /* 0x042fe20000001804 */
[----:B------:R1:W3:Y:S07]  /*7b20*/  LDSM.16.MT88.4 R4, [R3+0x5800] ;  /* 0x005800000304783b */ /* 0x0002ee0000004200 */
[C---:B------:R-:W-:Y:S01]  /*7b30*/  HMMA.16816.F32 R108, R136.reuse, R118, R8 ;  /* 0x00000076886c723c */ /* 0x040fe20000001808 */
[----:B------:R-:W4:Y:S07]  /*7b40*/  LDSM.16.MT88.4 R8, [R156+0x5800] ;  /* 0x005800009c08783b */ /* 0x000f2e0000004200 */
[C---:B--2---:R-:W-:Y:S01]  /*7b50*/  HMMA.16816.F32 R112, R136.reuse, R120, R12 ;  /* 0x000000788870723c */ /* 0x044fe2000000180c */
[----:B------:R-:W2:Y:S07]  /*7b60*/  LDSM.16.MT88.4 R12, [R102+0x5800] ;  /* 0x00580000660c783b */ /* 0x000eae0000004200 */
[C---:B------:R-:W-:Y:S04]  /*7b70*/  HMMA.16816.F32 R116, R136.reuse, R122, R16 ;  /* 0x0000007a8874723c */ /* 0x040fe80000001810 */
[----:B-1----:R-:W-:Y:S04]  /*7b80*/  IADD3 R3, R197, -0x2, RZ ;  /* 0xfffffffec5037810 */ /* 0x002fe80007ffe0ff */
[C---:B------:R-:W-:Y:S03]  /*7b90*/  HMMA.16816.F32 R120, R136.reuse, R124, R20 ;  /* 0x0000007c8878723c */ /* 0x040fe60000001814 */
[----:B------:R-:W-:Y:S05]  /*7ba0*/  ISETP.GE.AND P5, PT, R3, R206, PT ;  /* 0x000000ce0300720c */ /* 0x000fea0003fa6270 */
[C---:B------:R-:W-:Y:S08]  /*7bb0*/  HMMA.16816.F32 R124, R136.reuse, R126, R24 ;  /* 0x0000007e887c723c */ /* 0x040ff00000001818 */
[C---:B------:R-:W-:Y:S03]  /*7bc0*/  HMMA.16816.F32 R128, R136.reuse, R132, R28 ;  /* 0x000000848880723c */ /* 0x040fe6000000181c */
[----:B------:R-:W-:Y:S05]  /*7bd0*/  @P5 ISETP.GE.AND P2, PT, R215, c[0x0][0x1d4], PT ;  /* 0x00007500d7005a0c */ /* 0x000fea0003f46270 */
        /* <DEDUP_REMOVED lines=9> */
[C---:B---3--:R-:W-:Y:S07]  /*7c70*/  HMMA.16816.F32 R68, R136.reuse, R4, R68 ;  /* 0x000000048844723c */ /* 0x048fee0000001844 */
[----:B------:R-:W-:Y:S01]  /*7c80*/  FADD.FTZ R4, R181, R0 ;  /* 0x00000000b5047221 */ /* 0x000fe20000010000 */
[C---:B------:R-:W-:Y:S04]  /*7c90*/  HMMA.16816.F32 R72, R136.reuse, R6, R72 ;  /* 0x000000068848723c */ /* 0x040fe80000001848 */
[----:B------:R-:W-:Y:S01]  /*7ca0*/  @P5 SHF.R.S32.HI R0, RZ, 0x1f, R3 ;  /* 0x0000001fff005819 */ /* 0x000fe20000011403 */
[----:B------:R-:W-:Y:S02]  /*7cb0*/  FADD.FTZ R16, R183, R4 ;  /* 0x00000004b7107221 */ /* 0x000fe40000010000 */
[----:B------:R-:W-:Y:S01]  /*7cc0*/  FADD.FTZ R4, R203, R2 ;  /* 0x00000002cb047221 */ /* 0x000fe20000010000 */
[C---:B----4-:R-:W-:Y:S04]  /*7cd0*/  HMMA.16816.F32 R76, R136.reuse, R8, R76 ;  /* 0x00000008884c723c */ /* 0x050fe8000000184c */
[----:B------:R-:W-:Y:S02]  /*7ce0*/  @P5 IMAD R5, R0, c[0x0][0x1e0], RZ ;  /* 0x0000780000055a24 */ /* 0x000fe400078e02ff */
[----:B------:R-:W-:Y:S02]  /*7cf0*/  FADD.FTZ R0, R199, R16 ;  /* 0x00000010c7007221 */ /* 0x000fe40000010000 */
[C---:B------:R-:W-:Y:S01]  /*7d00*/  @P5 IMAD R5, R3.reuse, c[0x0][0x1e4], R5 ;  /* 0x0000790003055a24 */ /* 0x040fe200078e0205 */
[C---:B------:R-:W-:Y:S03]  /*7d10*/  HMMA.16816.F32 R80, R136.reuse, R10, R80 ;  /* 0x0000000a8850723c */ /* 0x040fe60000001850 */
[----:B------:R-:W-:Y:S04]  /*7d20*/  @P5 IMAD.WIDE.U32 R2, R3, c[0x0][0x1e0], RZ ;  /* 0x0000780003025a25 */ /* 0x000fe800078e00ff */
[----:B------:R-:W-:Y:S01]  /*7d30*/  FADD.FTZ R16, R175, R0 ;  /* 0x00000000af107221 */ /* 0x000fe20000010000 */
[----:B------:R-:W-:Y:S01]  /*7d40*/  @P5 IADD3 R3, R3, R5, RZ ;  /* 0x0000000503035210 */ /* 0x000fe20007ffe0ff */
[----:B------:R-:W-:Y:S01]  /*7d50*/  FADD.FTZ R4, R180, R4 ;  /* 0x00000004b4047221 */ /* 0x000fe20000010000 */
[C---:B--2---:R-:W-:Y:S02]  /*7d60*/  HMMA.16816.F32 R84, R136.reuse, R12, R84 ;  /* 0x0000000c8854723c */ /* 0x044fe40000001854 */
[----:B------:R-:W-:Y:S01]  /*7d70*/  @P5 MOV R11, c[0x0][0x1e4] ;  /* 0x00007900000b5a02 */ /* 0x000fe20000000f00 */
[----:B------:R-:W-:Y:S01]  /*7d80*/  FADD.FTZ R9, R176, R16 ;  /* 0x00000010b0097221 */ /* 0x000fe20000010000 */
[----:B------:R-:W-:Y:S01]  /*7d90*/  @P5 SHF.L.U32 R0, R2, 0x6, RZ ;  /* 0x0000000602005819 */ /* 0x000fe200000006ff */
[----:B------:R-:W-:Y:S01]  /*7da0*/  FADD.FTZ R8, R178, R4 ;  /* 0x00000004b2087221 */ /* 0x000fe20000010000 */
[----:B------:R-:W-:Y:S01]  /*7db0*/  @P5 SHF.L.U64.HI R3, R2, 0x6, R3 ;  /* 0x0000000602035819 */ /* 0x000fe20000010203 */
[----:B------:R-:W1:Y:S01]  /*7dc0*/  LDSM.16.MT88.4 R4, [R103+0x5800] ;  /* 0x005800006704783b */ /* 0x000e620000004200 */
[----:B------:R-:W-:Y:S01]  /*7dd0*/  @P5 MOV R2, c[0x0][0x1e0] ;  /* 0x0000780000025a02 */ /* 0x000fe20000000f00 */
[----:B------:R-:W-:Y:S01]  /*7de0*/  FADD.FTZ R9, R174, R9 ;  /* 0x00000009ae097221 */ /* 0x000fe20000010000 */
[C---:B------:R-:W-:Y:S03]  /*7df0*/  HMMA.16816.F32 R88, R136.reuse, R14, R88 ;  /* 0x0000000e8858723c */ /* 0x040fe60000001858 */
[----:B------:R-:W-:Y:S01]  /*7e00*/  @P5 LEA R10, P0, R2, R0, 0x5 ;  /* 0x00000000020a5211 */ /* 0x000fe200078028ff */
[----:B------:R-:W-:Y:S01]  /*7e10*/  FADD.FTZ R18, R173, R9 ;  /* 0x00000009ad127221 */ /* 0x000fe20000010000 */
[-C--:B------:R-:W-:Y:S01]  /*7e20*/  @P5 IADD3 R0, P3, R0, R218.reuse, RZ ;  /* 0x000000da00005210 */ /* 0x080fe20007f7e0ff */
[----:B------:R-:W-:Y:S01]  /*7e30*/  FADD.FTZ R8, R179, R8 ;  /* 0x00000008b3087221 */ /* 0x000fe20000010000 */
[----:B------:R-:W-:Y:S02]  /*7e40*/  @P5 LEA.HI.X R16, R2, R3, R11, 0x5, P0 ;  /* 0x0000000302105211 */ /* 0x000fe400000f2c0b */
[----:B------:R-:W-:Y:S03]  /*7e50*/  IADD3 R11, R198, 0x1, RZ ;  /* 0x00000001c60b7810 */ /* 0x000fe60007ffe0ff */
[----:B------:R-:W-:Y:S01]  /*7e60*/  @P5 LEA R2, P4, R0, c[0x0][0x1c8], 0x1 ;  /* 0x0000720000025a11 */ /* 0x000fe200078808ff */
[----:B------:R-:W-:Y:S01]  /*7e70*/  FADD.FTZ R8, R177, R8 ;  /* 0x00000008b1087221 */ /* 0x000fe20000010000 */
[----:B------:R-:W-:Y:S02]  /*7e80*/  SEL R198, R11, RZ, !P6 ;  /* 0x000000ff0bc67207 */ /* 0x000fe40007000000 */
[-C--:B------:R-:W-:Y:S01]  /*7e90*/  @P5 IADD3.X R3, R3, R217.reuse, RZ, P3, !PT ;  /* 0x000000d903035210 */ /* 0x080fe20001ffe4ff */
[----:B------:R-:W-:Y:S01]  /*7ea0*/  FADD.FTZ R17, R169, R8 ;  /* 0x00000008a9117221 */ /* 0x000fe20000010000 */
[----:B------:R-:W-:Y:S02]  /*7eb0*/  @P5 IADD3 R9, P0, R10, R218, RZ ;  /* 0x000000da0a095210 */ /* 0x000fe40007f1e0ff */
[----:B------:R-:W-:Y:S01]  /*7ec0*/  @P5 LEA.HI.X R3, R0, c[0x0][0x1cc], R3, 0x1, P4 ;  /* 0x0000730000035a11 */ /* 0x000fe200020f0c03 */
[----:B------:R-:W-:Y:S01]  /*7ed0*/  @P5 IMAD R0, R198, 0x6000, R246 ;  /* 0x00006000c6005824 */ /* 0x000fe200078e02f6 */
[----:B------:R-:W-:Y:S01]  /*7ee0*/  @P5 LEA R8, P3, R9, c[0x0][0x1c8], 0x1 ;  /* 0x0000720009085a11 */ /* 0x000fe200078608ff */
[----:B------:R-:W-:Y:S01]  /*7ef0*/  FADD.FTZ R11, R172, R17 ;  /* 0x00000011ac0b7221 */ /* 0x000fe20000010000 */
[----:B------:R-:W-:Y:S02]  /*7f00*/  @P5 IADD3.X R10, R16, R217, RZ, P0, !PT ;  /* 0x000000d9100a5210 */ /* 0x000fe400007fe4ff */
[----:B------:R-:W-:Y:S01]  /*7f10*/  @!PT LDS RZ, [RZ] ;  /* 0x00000000fffff984 */ /* 0x000fe20000000800 */
[----:B------:R-:W-:Y:S01]  /*7f20*/  @!PT LDS RZ, [RZ] ;  /* 0x00000000fffff984 */ /* 0x000fe20000000800 */
[----:B------:R-:W-:Y:S01]  /*7f30*/  @!PT LDS RZ, [RZ] ;  /* 0x00000000fffff984 */ /* 0x000fe20000000800 */
[----:B------:R2:W-:Y:S01]  /*7f40*/  @P5 LDGSTS.E.BYPASS.LTC128B.128 [R0], [R2.64], !P1 ;  /* 0x0000000002005fae */ /* 0x0005e2000c901d48 */
[----:B------:R-:W-:Y:S01]  /*7f50*/  @P5 ISETP.GE.AND P0, PT, R212, c[0x0][0x1d4], PT ;  /* 0x00007500d4005a0c */ /* 0x000fe20003f06270 */
[----:B------:R-:W-:Y:S01]  /*7f60*/  FADD.FTZ R11, R171, R11 ;  /* 0x0000000bab0b7221 */ /* 0x000fe20000010000 */
[----:B------:R-:W-:Y:S01]  /*7f70*/  @P5 LEA.HI.X R9, R9, c[0x0][0x1cc], R10, 0x1, P3 ;  /* 0x0000730009095a11 */ /* 0x000fe200018f0c0a */
[----:B------:R-:W-:Y:S04]  /*7f80*/  FADD.FTZ R10, R168, R18 ;  /* 0x00000012a80a7221 */ /* 0x000fe80000010000 */
[----:B------:R2:W-:Y:S01]  /*7f90*/  @P5 LDGSTS.E.BYPASS.LTC128B.128 [R0+0x2000], [R2.64+0x80], !P2 ;  /* 0x0200008002005fae */ /* 0x0005e2000d101d48 */
[----:B------:R-:W-:Y:S01]  /*7fa0*/  FADD.FTZ R10, R167, R10 ;  /* 0x0000000aa70a7221 */ /* 0x000fe20000010000 */
[C---:B-1----:R-:W-:Y:S06]  /*7fb0*/  HMMA.16816.F32 R92, R136.reuse, R4, R92 ;  /* 0x00000004885c723c */ /* 0x042fec000000185c */
[----:B------:R2:W-:Y:S02]  /*7fc0*/  @P5 LDGSTS.E.BYPASS.LTC128B.128 [R0+0x4000], [R2.64+0x100], !P0 ;  /* 0x0400010002005fae */ /* 0x0005e4000c101d48 */
[----:B------:R-:W-:Y:S06]  /*7fd0*/  HMMA.16816.F32 R96, R136, R6, R96 ;  /* 0x000000068860723c */ /* 0x000fec0000001860 */
[----:B------:R1:W-:Y:S08]  /*7fe0*/  @P5 LDGSTS.E.BYPASS.LTC128B.128 [R0+0x1000], [R8.64], !P1 ;  /* 0x0100000008005fae */ /* 0x0003f0000c901d48 */
[----:B------:R1:W-:Y:S01]  /*7ff0*/  @P5 LDGSTS.E.BYPASS.LTC128B.128 [R0+0x3000], [R8.64+0x80], !P2 ;  /* 0x0300008008005fae */ /* 0x0003e2000d101d48 */
[----:B------:R-:W-:Y:S07]  /*8000*/  ISETP.GE.AND P2, PT, R185, 0x1, PT ;  /* 0x00000001b900780c */ /* 0x000fee0003f46270 */
[----:B------:R1:W-:Y:S01]  /*8010*/  @P5 LDGSTS.E.BYPASS.LTC128B.128 [R0+0x5000], [R8.64+0x100], !P0 ;  /* 0x0500010008005fae */ /* 0x0003e2000c101d48 */
[----:B------:R-:W-:Y:S01]  /*8020*/  ISETP.GE.AND P0, PT, R206, R197, PT ;  /* 0x000000c5ce00720c */ /* 0x000fe20003f06270 */
[----:B--2---:R-:W-:Y:S01]  /*8030*/  FADD.FTZ R3, R166, R10 ;  /* 0x0000000aa6037221 */ /* 0x004fe20000010000 */
[----:B------:R-:W-:Y:S01]  /*8040*/  MOV R197, R211 ;  /* 0x000000d300c57202 */ /* 0x000fe20000000f00 */
[----:B------:R-:W-:Y:S04]  /*8050*/  FADD.FTZ R2, R170, R11 ;  /* 0x0000000baa027221 */ /* 0x000fe80000010000 */
[----:B------:R-:W0:Y:S01]  /*8060*/  LDGDEPBAR ;  /* 0x00000000000079af */ /* 0x000e220000000000 */
[----:B------:R-:W-:Y:S04]  /*8070*/  FADD.FTZ R2, R164, R2 ;  /* 0x00000002a4027221 */ /* 0x000fe80000010000 */
[----:B------:R-:W-:Y:S02]  /*8080*/  FADD.FTZ R2, R163, R2 ;  /* 0x00000002a3027221 */ /* 0x000fe40000010000 */
[----:B-1----:R-:W-:Y:S02]  /*8090*/  FADD.FTZ R0, R165, R3 ;  /* 0x00000003a5007221 */ /* 0x002fe40000010000 */
[----:B------:R-:W-:Y:S02]  /*80a0*/  FADD.FTZ R3, R162, R2 ;  /* 0x00000002a2037221 */ /* 0x000fe40000010000 */
[----:B------:R-:W-:Y:S02]  /*80b0*/  FADD.FTZ R0, R160, R0 ;  /* 0x00000000a0007221 */ /* 0x000fe40000010000 */
[----:B------:R-:W-:Y:S01]  /*80c0*/  FADD.FTZ R213, R161, R3 ;  /* 0x00000003a1d57221 */ /* 0x000fe20000010000 */
[----:B------:R-:W-:Y:S01]  /*80d0*/  MOV R3, R100 ;  /* 0x0000006400037202 */ /* 0x000fe20000000f00 */
[----:B------:R-:W-:Y:S04]  /*80e0*/  FADD.FTZ R0, R159, R0 ;  /* 0x000000009f007221 */ /* 0x000fe80000010000 */
[----:B------:R-:W-:Y:S01]  /*80f0*/  FADD.FTZ R2, R158, R0 ;  /* 0x000000009e027221 */ /* 0x000fe20000010000 */
[----:B------:R-:W-:Y:S03]  /*8100*/  IADD3 R0, R185, 0x1, RZ ;  /* 0x00000001b9007810 */ /* 0x000fe60007ffe0ff */
[----:B------:R-:W-:Y:S01]  /*8110*/  FADD.FTZ R214, R157, R2 ;  /* 0x000000029dd67221 */ /* 0x000fe20000010000 */
[----:B------:R-:W-:Y:S02]  /*8120*/  SEL R185, R0, RZ, !P2 ;  /* 0x000000ff00b97207 */ /* 0x000fe40005000000 */
[----:B------:R-:W-:Y:S01]  /*8130*/  MOV R0, R101 ;  /* 0x0000006500007202 */ /* 0x000fe20000000f00 */
[----:B------:R-:W-:-:S05]  /*8140*/  @!P0 BRA `(.L_x_1259) ;  /* 0xffffd33000008947 */ /* 0x000fca000383ffff */
.L_x_1258:
[----:B------:R-:W-:Y:S02]  /*8150*/  MOV R7, 0x1f ;  /* 0x0000001f00077802 */ /* 0x000fe40000000f00 */
[----:B------:R-:W-:Y:S01]  /*8160*/  MOV R6, 0xffffffff ;  /* 0xffffffff00067802 */ /* 0x000fe20000000f00 */
[----:B------:R-:W-:Y:S05]  /*8170*/  BRA.DIV ~URZ, `(.L_x_1260) ;  /* 0x00004da27f007947 */ /* 0x000fea000b800000 */
[----:B------:R2:W3:Y:S02]  /*8180*/  SHFL.BFLY PT, R0, R213, 0x2, 0x1f ;  /* 0x0c401f00d5007f89 */ /* 0x0004e400000e0000 */
.L_x_1330:
[----:B---3--:R-:W-:Y:S01]  /*8190*/  FADD.FTZ R0, R0, R213 ;  /* 0x000000d500007221 */ /* 0x008fe20000010000 */
[----:B------:R-:W-:Y:S05]  /*81a0*/  BRA.DIV ~URZ, `(.L_x_1261) ;  /* 0x00004dd27f007947 */ /* 0x000fea000b800000 */
[----:B-1----:R-:W1:Y:S04]  /*81b0*/  SHFL.BFLY PT, R2, R214, 0x2, 0x1f ;  /* 0x0c401f00d6027f89 */ /* 0x002e6800000e0000 */
[----:B------:R-:W3:Y:S01]  /*81c0*/  SHFL.BFLY PT, R5, R0, 0x1, 0x1f ;  /* 0x0c201f0000057f89 */ /* 0x000ee200000e0000 */
[----:B-1----:R-:W-:-:S02]  /*81d0*/  FADD.FTZ R4, R2, R214 ;  /* 0x000000d602047221 */ /* 0x002fc40000010000 */
[----:B---3--:R-:W-:-:S03]  /*81e0*/  FADD.FTZ R0, R0, R5 ;  /* 0x0000000500007221 */ /* 0x008fc60000010000 */
[----:B------:R1:W3:Y:S04]  /*81f0*/  SHFL.BFLY PT, R3, R4, 0x1, 0x1f ;  /* 0x0c201f0004037f89 */ /* 0x0002e800000e0000 */
.L_x_1331:
[----:B------:R-:W-:Y:S01]  /*8200*/  FSETP.NE.FTZ.AND P1, PT, R0, RZ, PT ;  /* 0x000000ff0000720b */ /* 0x000fe20003f35000 */
[----:B---3--:R-:W-:Y:S01]  /*8210*/  FADD.FTZ R3, R3, R4 ;  /* 0x0000000403037221 */ /* 0x008fe20000010000 */
[----:B------:R-:W-:Y:S02]  /*8220*/  MOV R2, RZ ;  /* 0x000000ff00027202 */ /* 0x000fe40000000f00 */
[----:B------:R-:W-:Y:S02]  /*8230*/  MOV R20, 0xff800000 ;  /* 0xff80000000147802 */ /* 0x000fe40000000f00 */
[----:B------:R-:W-:Y:S02]  /*8240*/  FSETP.NE.FTZ.AND P0, PT, R3, RZ, PT ;  /* 0x000000ff0300720b */ /* 0x000fe40003f15000 */
[----:B------:R-:W-:-:S05]  /*8250*/  MOV R15, 0xff800000 ;  /* 0xff800000000f7802 */ /* 0x000fca0000000f00 */
[----:B------:R-:W3:Y:S01]  /*8260*/  @P1 MUFU.RCP R2, R0 ;  /* 0x0000000000021308 */ /* 0x000ee20000001000 */
[----:B-1----:R-:W-:-:S05]  /*8270*/  @P1 MOV R4, 0x3f317218 ;  /* 0x3f31721800041802 */ /* 0x002fca0000000f00 */
[----:B------:R-:W-:Y:S02]  /*8280*/  @P1 FMUL.FTZ R4, R4, c[0x0][0x2d0] ;  /* 0x0000b40004041a20 */ /* 0x000fe40000410000 */
[----:B------:R1:W4:Y:S01]  /*8290*/  @P1 MUFU.LG2 R5, R0 ;  /* 0x0000000000051308 */ /* 0x0003220000000c00 */
[C---:B---3--:R-:W-:Y:S02]  /*82a0*/  FMUL.FTZ R144, R2.reuse, R104 ;  /* 0x0000006802907220 */ /* 0x048fe40000410000 */
        /* <DEDUP_REMOVED lines=106> */
.L_x_1239:
[----:B------:R-:W-:Y:S01]  /*8950*/  LOP3.LUT P0, RZ, R196, 0xff, RZ, 0xc0, !PT ;  /* 0x000000ffc4ff7812 */ /* 0x000fe2000780c0ff */
[----:B------:R-:W-:-:S12]  /*8960*/  BSSY B0, `(.L_x_1262) ;  /* 0x000000f000007945 */ /* 0x000fd80003800000 */
[----:B------:R-:W-:Y:S05]  /*8970*/  @P0 BRA `(.L_x_1263) ;  /* 0x000000d000000947 */ /* 0x000fea0003800000 */
[----:B------:R-:W3:Y:S01]  /*8980*/  S2R R4, SR_LANEID ;  /* 0x0000000000047919 */ /* 0x000ee20000000000 */
[----:B------:R-:W-:Y:S01]  /*8990*/  VOTEU.ANY UR4, UPT, PT ;  /* 0x0000000000047886 */ /* 0x000fe200038e0100 */
[----:B------:R-:W-:Y:S01]  /*89a0*/  IMAD.MOV.U32 R5, RZ, RZ, c[0x0][0x564] ;  /* 0x00015900ff057624 */ /* 0x000fe200078e00ff */
[----:B------:R-:W3:Y:S08]  /*89b0*/  FLO.U32 R3, UR4 ;  /* 0x0000000400037d00 */ /* 0x000ef000080e0000 */
[----:B------:R-:W4:Y:S01]  /*89c0*/  POPC R2, UR4 ;  /* 0x0000000400027d09 */ /* 0x000f220008000000 */
[----:B---3--:R-:W-:Y:S01]  /*89d0*/  ISETP.EQ.U32.AND P0, PT, R3, R4, PT ;  /* 0x000000040300720c */ /* 0x008fe20003f02070 */
[----:B------:R-:W-:-:S12]  /*89e0*/  IMAD.MOV.U32 R4, RZ, RZ, c[0x0][0x560] ;  /* 0x00015800ff047624 */ /* 0x000fd800078e00ff */
[----:B----4-:R3:W4:Y:S04]  /*89f0*/  @P0 ATOMG.E.ADD.STRONG.GPU PT, R2, [R4.64], R2 ;  /* 0x00000002040209a8 */ /* 0x01072800081ee1c8 */
[----:B---3--:R-:W3:Y:S04]  /*8a00*/  S2R R4, SR_LTMASK ;  /* 0x0000000000047919 */ /* 0x008ee80000003900 */
[----:B----4-:R3:W4:Y:S02]  /*8a10*/  SHFL.IDX PT, R3, R2, R3, 0x1f ;  /* 0x00001f0302037589 */ /* 0x01072400000e0000 */
[----:B---3--:R-:W-:-:S06]  /*8a20*/  LOP3.LUT R2, R4, UR4, RZ, 0xc0, !PT ;  /* 0x0000000404027c12 */ /* 0x008fcc000f8ec0ff */
[----:B------:R-:W4:Y:S02]  /*8a30*/  POPC R2, R2 ;  /* 0x0000000200027309 */ /* 0x000f240000000000 */
[----:B----4-:R-:W-:-:S06]  /*8a40*/  IADD3 R228, R3, c[0x0][0xc], R2 ;  /* 0x0000030003e47a10 */ /* 0x010fcc0007ffe002 */
.L_x_1263:
[----:B------:R-:W-:Y:S05]  /*8a50*/  BSYNC B0 ;  /* 0x0000000000007941 */ /* 0x000fea0003800000 */
.L_x_1262:
[----:B------:R-:W-:Y:S01]  /*8a60*/  PRMT R0, R0, 0x9910, RZ ;  /* 0x0000991000007816 */ /* 0x000fe200000000ff */
[----:B------:R-:W-:Y:S01]  /*8a70*/  BSSY B1, `(.L_x_1264) ;  /* 0x0000327000017945 */ /* 0x000fe20003800000 */
[----:B------:R-:W-:Y:S02]  /*8a80*/  IMAD.MOV.U32 R86, RZ, RZ, R228 ;  /* 0x000000ffff567224 */ /* 0x000fe400078e00e4 */
[----:B------:R-:W-:-:S13]  /*8a90*/  ISETP.NE.AND P0, PT, R0, RZ, PT ;  /* 0x000000ff0000720c */ /* 0x000fda0003f05270 */
[----:B------:R-:W-:Y:S05]  /*8aa0*/  @!P0 BRA `(.L_x_1265) ;  /* 0x0000267000008947 */ /* 0x000fea0003800000 */
[----:B------:R-:W3:Y:S04]  /*8ab0*/  LDL R12, [R1+0x4] ;  /* 0x00000400010c7983 */ /* 0x000ee80000100800 */
[----:B------:R-:W4:Y:S04]  /*8ac0*/  LDL R11, [R1+0x8] ;  /* 0x00000800010b7983 */ /* 0x000f280000100800 */
[----:B--2---:R-:W2:Y:S04]  /*8ad0*/  LDL R10, [R1+0x10] ;  /* 0x00001000010a7983 */ /* 0x004ea80000100800 */
[----:B------:R-:W2:Y:S04]  /*8ae0*/  LDL R9, [R1+0xc] ;  /* 0x00000c0001097983 */ /* 0x000ea80000100800 */
[----:B------:R-:W2:Y:S04]  /*8af0*/  LDL R8, [R1+0x20] ;  /* 0x0000200001087983 */ /* 0x000ea80000100800 */
[----:B------:R-:W2:Y:S04]  /*8b00*/  LDL R6, [R1+0x18] ;  /* 0x0000180001067983 */ /* 0x000ea80000100800 */
[----:B------:R-:W2:Y:S04]  /*8b10*/  LDL R5, [R1+0x1c] ;  /* 0x00001c0001057983 */ /* 0x000ea80000100800 */
[----:B------:R-:W2:Y:S01]  /*8b20*/  LDL R7, [R1+0x14] ;  /* 0x0000140001077983 */ /* 0x000ea20000100800 */
[----:B------:R-:W-:Y:S01]  /*8b30*/  WARPSYNC 0xffffffff ;  /* 0xffffffff00007948 */ /* 0x000fe20003800000 */
[----:B------:R-:W-:Y:S01]  /*8b40*/  F2FP.PACK_AB R0, R145, R144 ;  /* 0x000000909100723e */ /* 0x000fe200000000ff */
[----:B-1----:R-:W-:Y:S01]  /*8b50*/  IMAD.MOV.U32 R14, RZ, RZ, c[0x0][0x388] ;  /* 0x0000e200ff0e7624 */ /* 0x002fe200078e00ff */
[----:B------:R-:W-:Y:S01]  /*8b60*/  BAR.SYNC.DEFER_BLOCKING 0x1, 0x100 ;  /* 0x0044000000007b1d */ /* 0x000fe20000010000 */
[----:B------:R-:W-:-:S02]  /*8b70*/  F2FP.PACK_AB R2, R159, R158 ;  /* 0x0000009e9f02723e */ /* 0x000fc400000000ff */
[----:B------:R-:W-:Y:S02]  /*8b80*/  F2FP.PACK_AB R3, R103, R102 ;  /* 0x000000666703723e */ /* 0x000fe400000000ff */
[----:B------:R-:W-:Y:S02]  /*8b90*/  F2FP.PACK_AB R4, R135, R134 ;  /* 0x000000868704723e */ /* 0x000fe400000000ff */
[----:B------:R-:W-:Y:S02]  /*8ba0*/  ISETP.NE.U32.AND P1, PT, RZ, c[0x0][0x500], PT ;  /* 0x00014000ff007a0c */ /* 0x000fe40003f25070 */
[----:B------:R-:W-:Y:S02]  /*8bb0*/  ISETP.NE.U32.AND P2, PT, RZ, c[0x0][0x508], PT ;  /* 0x00014200ff007a0c */ /* 0x000fe40003f45070 */
[----:B------:R-:W-:Y:S02]  /*8bc0*/  ISETP.NE.AND.EX P1, PT, RZ, c[0x0][0x504], PT, P1 ;  /* 0x00014100ff007a0c */ /* 0x000fe40003f25310 */
[----:B------:R-:W-:Y:S01]  /*8bd0*/  ISETP.NE.AND.EX P2, PT, RZ, c[0x0][0x50c], PT, P2 ;  /* 0x00014300ff007a0c */ /* 0x000fe20003f45320 */
[----:B---3--:R1:W-:Y:S04]  /*8be0*/  STS [R12], R0 ;  /* 0x000000000c007388 */ /* 0x0083e80000000800 */
[----:B------:R3:W-:Y:S04]  /*8bf0*/  STS [R12+0x400], R2 ;  /* 0x000400020c007388 */ /* 0x0007e80000000800 */
[----:B----4-:R4:W-:Y:S01]  /*8c00*/  STS [R11], R3 ;  /* 0x000000030b007388 */ /* 0x0109e20000000800 */
[----:B-1----:R-:W-:-:S02]  /*8c10*/  F2FP.PACK_AB R0, R153, R152 ;  /* 0x000000989900723e */ /* 0x002fc400000000ff */
[----:B---3--:R-:W-:-:S03]  /*8c20*/  F2FP.PACK_AB R2, R105, R104 ;  /* 0x000000686902723e */ /* 0x008fc600000000ff */
[----:B------:R1:W-:Y:S01]  /*8c30*/  STS [R11+0x400], R0 ;  /* 0x000400000b007388 */ /* 0x0003e20000000800 */
[----:B----4-:R-:W-:-:S03]  /*8c40*/  F2FP.PACK_AB R3, R151, R150 ;  /* 0x000000969703723e */ /* 0x010fc600000000ff */
[----:B--2---:R2:W-:Y:S04]  /*8c50*/  STS [R10], R2 ;  /* 0x000000020a007388 */ /* 0x0045e80000000800 */
        /* <DEDUP_REMOVED lines=72> */
[----:B-1----:R-:W-:-:S05]  /*90e0*/  F2FP.PACK_AB R0, R89, R88 ;  /* 0x000000585900723e */ /* 0x002fca00000000ff */
[----:B------:R1:W-:Y:S01]  /*90f0*/  STS [R6+0x8000], R0 ;  /* 0x0080000006007388 */ /* 0x0003e20000000800 */
[----:B--2---:R-:W-:Y:S01]  /*9100*/  IMAD.MOV.U32 R4, RZ, RZ, 0x4 ;  /* 0x00000004ff047424 */ /* 0x004fe200078e00ff */
[----:B---3--:R-:W-:Y:S02]  /*9110*/  F2FP.PACK_AB R3, R71, R70 ;  /* 0x000000464703723e */ /* 0x008fe400000000ff */
[----:B----4-:R-:W-:-:S03]  /*9120*/  F2FP.PACK_AB R2, R81, R80 ;  /* 0x000000505102723e */ /* 0x010fc600000000ff */
[----:B------:R2:W-:Y:S04]  /*9130*/  STS [R6+0x8400], R3 ;  /* 0x0084000306007388 */ /* 0x0005e80000000800 */
[----:B------:R3:W-:Y:S01]  /*9140*/  STS [R5+0x8000], R2 ;  /* 0x0080000205007388 */ /* 0x0007e20000000800 */
[----:B-1----:R-:W-:-:S05]  /*9150*/  F2FP.PACK_AB R0, R59, R58 ;  /* 0x0000003a3b00723e */ /* 0x002fca00000000ff */
[----:B------:R1:W-:Y:S01]  /*9160*/  STS [R5+0x8400], R0 ;  /* 0x0084000005007388 */ /* 0x0003e20000000800 */
[----:B--2---:R-:W-:Y:S02]  /*9170*/  F2FP.PACK_AB R3, R57, R56 ;  /* 0x000000383903723e */ /* 0x004fe400000000ff */
[----:B------:R-:W-:Y:S02]  /*9180*/  F2FP.PACK_AB R6, R55, R54 ;  /* 0x000000363706723e */ /* 0x000fe400000000ff */
[----:B---3--:R-:W-:Y:S01]  /*9190*/  @P2 LEA R2, P0, R223, c[0x0][0x508], 0x2 ;  /* 0x00014200df022a11 */ /* 0x008fe200078010ff */
[----:B------:R2:W-:Y:S04]  /*91a0*/  STS [R7+0x8000], R3 ;  /* 0x0080000307007388 */ /* 0x0005e80000000800 */
[----:B------:R3:W-:Y:S01]  /*91b0*/  STS [R7+0x8400], R6 ;  /* 0x0084000607007388 */ /* 0x0007e20000000800 */
[----:B-1----:R-:W-:-:S02]  /*91c0*/  IMAD.MOV.U32 R0, RZ, RZ, RZ ;  /* 0x000000ffff007224 */ /* 0x002fc400078e00ff */
[C---:B------:R-:W-:Y:S01]  /*91d0*/  IMAD.WIDE R4, R223.reuse, R4, c[0x0][0x500] ;  /* 0x00014000df047625 */ /* 0x040fe200078e0204 */
[----:B------:R-:W-:Y:S01]  /*91e0*/  BAR.SYNC.DEFER_BLOCKING 0x1, 0x100 ;  /* 0x0044000000007b1d */ /* 0x000fe20000010000 */
[----:B--2---:R-:W-:-:S05]  /*91f0*/  @P2 LEA.HI.X R3, R223, c[0x0][0x50c], R248, 0x2, P0 ;  /* 0x00014300df032a11 */ /* 0x004fca00000f14f8 */
[----:B------:R3:W5:Y:S01]  /*9200*/  @P1 LDG.E R0, [R4.64] ;  /* 0x0000000804001981 */ /* 0x000762000c1e1900 */
[----:B------:R-:W-:-:S03]  /*9210*/  ISETP.NE.AND P0, PT, R252, RZ, PT ;  /* 0x000000fffc00720c */ /* 0x000fc60003f05270 */
[----:B------:R1:W5:Y:S02]  /*9220*/  @P2 LDG.E R14, [R2.64] ;  /* 0x00000008020e2981 */ /* 0x000364000c1e1900 */
[----:B-1----:R-:W-:Y:S01]  /*9230*/  SEL R3, R252, c[0x0][0x3d4], P0 ;  /* 0x0000f500fc037a07 */ /* 0x002fe20000000000 */
[----:B------:R-:W-:Y:S05]  /*9240*/  @P2 BRA `(.L_x_1266) ;  /* 0x0000004000002947 */ /* 0x000fea0003800000 */
[----:B---3--:R-:W-:Y:S05]  /*9250*/  @!P1 BRA `(.L_x_1266) ;  /* 0x0000003000009947 */ /* 0x008fea0003800000 */
[----:B------:R1:W2:Y:S04]  /*9260*/  LDG.E R2, [R4.64] ;  /* 0x0000000804027981 */ /* 0x0002a8000c1e1900 */
[----:B-1----:R-:W2:Y:S02]  /*9270*/  LDG.E R4, [R4.64+0x4] ;  /* 0x0000040804047981 */ /* 0x002ea4000c1e1900 */
[----:B--2--5:R-:W-:Y:S02]  /*9280*/  IADD3 R14, -R2, R4, RZ ;  /* 0x00000004020e7210 */ /* 0x024fe40007ffe1ff */
.L_x_1266:
[----:B---3--:R-:W2:Y:S04]  /*9290*/  LDL R6, [R1+0x30] ;  /* 0x0000300001067983 */ /* 0x008ea80000100800 */
[----:B------:R-:W3:Y:S01]  /*92a0*/  LDL R21, [R1] ;  /* 0x0000000001157983 */ /* 0x000ee20000100800 */
        /* <DEDUP_REMOVED lines=13> */
[----:B------:R1:W2:Y:S02]  /*9380*/  LDC.64 R18, c[0x0][R9+0x160] ;  /* 0x0000580009127b82 */ /* 0x0002a40000000a00 */
[----:B-1----:R-:W-:-:S04]  /*9390*/  IMAD R2, R5, R8, RZ ;  /* 0x0000000805027224 */ /* 0x002fc800078e02ff */
[C---:B------:R-:W-:Y:S02]  /*93a0*/  IMAD R11, R4.reuse, R3, R2 ;  /* 0x00000003040b7224 */ /* 0x040fe400078e0202 */
[----:B------:R-:W-:-:S04]  /*93b0*/  IMAD.WIDE.U32 R4, R4, R8, RZ ;  /* 0x0000000804047225 */ /* 0x000fc800078e00ff */
[-C--:B------:R-:W-:Y:S02]  /*93c0*/  IMAD R9, R13, R227.reuse, RZ ;  /* 0x000000e30d097224 */ /* 0x080fe400078e02ff */
[----:B--2---:R-:W-:Y:S02]  /*93d0*/  IMAD R10, R229, 0x80, R6 ;  /* 0x00000080e50a7824 */ /* 0x004fe400078e0206 */
[----:B------:R-:W-:-:S04]  /*93e0*/  IMAD.WIDE.U32 R6, R12, R227, RZ ;  /* 0x000000e30c067225 */ /* 0x000fc800078e00ff */
[----:B------:R-:W-:-:S04]  /*93f0*/  @P2 IMAD.HI.U32 R3, R10, c[0x0][0x4ec], RZ ;  /* 0x00013b000a032a27 */ /* 0x000fc800078e00ff */
[----:B------:R-:W-:Y:S01]  /*9400*/  IMAD.MOV.U32 R2, RZ, RZ, R10 ;  /* 0x000000ffff027224 */ /* 0x000fe200078e000a */
[----:B------:R-:W-:Y:S02]  /*9410*/  @P2 SHF.R.U32.HI R2, RZ, c[0x0][0x4f0], R3 ;  /* 0x00013c00ff022a19 */ /* 0x000fe40000011603 */
[----:B---3--:R-:W-:Y:S02]  /*9420*/  SEL R3, R21, RZ, P3 ;  /* 0x000000ff15037207 */ /* 0x008fe40001800000 */
[--C-:B-----5:R-:W-:Y:S01]  /*9430*/  IADD3 R13, P1, P0, R4, R6, R0.reuse ;  /* 0x00000006040d7210 */ /* 0x120fe2000783e000 */
[----:B------:R-:W-:Y:S01]  /*9440*/  IMAD.IADD R6, R7, 0x1, R9 ;  /* 0x0000000107067824 */ /* 0x000fe200078e0209 */
[----:B------:R-:W-:Y:S01]  /*9450*/  SHF.R.S32.HI R9, RZ, 0x1f, R0 ;  /* 0x0000001fff097819 */ /* 0x000fe20000011400 */
[----:B------:R-:W-:Y:S02]  /*9460*/  IMAD.IADD R12, R5, 0x1, R11 ;  /* 0x00000001050c7824 */ /* 0x000fe400078e020b */
[----:B------:R-:W-:-:S02]  /*9470*/  IMAD.MOV R7, RZ, RZ, -R2 ;  /* 0x000000ffff077224 */ /* 0x000fc400078e0a02 */
        /* <DEDUP_REMOVED lines=25> */
[----:B------:R-:W-:Y:S04]  /*9610*/  SHFL.IDX PT, R4, R4, 0x1, 0x1c1f ;  /* 0x003c1f0004047f89 */ /* 0x000fe800000e0000 */
[----:B------:R4:W2:Y:S01]  /*9620*/  SHFL.IDX PT, R5, R2, 0x1, 0x1c1f ;  /* 0x003c1f0002057f89 */ /* 0x0008a200000e0000 */
[----:B------:R-:W-:Y:S01]  /*9630*/  IMAD R11, R14, c[0x0][0x4e8], RZ ;  /* 0x00013a000e0b7a24 */ /* 0x000fe200078e02ff */
[----:B------:R-:W-:Y:S01]  /*9640*/  LOP3.LUT P0, RZ, R21, 0x3, RZ, 0xc0, !PT ;  /* 0x0000000315ff7812 */ /* 0x000fe2000780c0ff */
[----:B----4-:R-:W-:-:S05]  /*9650*/  IMAD R2, R229, 0x80, R22 ;  /* 0x00000080e5027824 */ /* 0x010fca00078e0216 */
[C---:B------:R-:W-:Y:S02]  /*9660*/  IADD3 R3, R2.reuse, 0x8, RZ ;  /* 0x0000000802037810 */ /* 0x040fe40007ffe0ff */
[-C--:B------:R-:W-:Y:S02]  /*9670*/  ISETP.GE.OR P1, PT, R2, R11.reuse, P0 ;  /* 0x0000000b0200720c */ /* 0x080fe40000726670 */
[----:B------:R-:W-:-:S11]  /*9680*/  ISETP.GE.OR P0, PT, R3, R11, P0 ;  /* 0x0000000b0300720c */ /* 0x000fd60000706670 */
[----:B-1----:R1:W-:Y:S01]  /*9690*/  @!P1 ST.E [R6.64], R20 ;  /* 0x0000001406009985 */ /* 0x0023e2000c101908 */
[----:B------:R-:W-:-:S03]  /*96a0*/  ISETP.GE.AND P1, PT, R2, R11, PT ;  /* 0x0000000b0200720c */ /* 0x000fc60003f26270 */
[----:B--2---:R1:W-:Y:S01]  /*96b0*/  @!P0 ST.E [R4.64], R15 ;  /* 0x0000000f04008985 */ /* 0x0043e2000c101908 */
[----:B------:R-:W-:Y:S01]  /*96c0*/  ISETP.GE.AND P0, PT, R3, R11, PT ;  /* 0x0000000b0300720c */ /* 0x000fe20003f06270 */
[----:B------:R-:W-:Y:S05]  /*96d0*/  @P3 BRA `(.L_x_1267) ;  /* 0x000007c000003947 */ /* 0x000fea0003800000 */
[----:B------:R-:W-:Y:S01]  /*96e0*/  IMAD R9, R9, c[0x0][0x3a0], RZ ;  /* 0x0000e80009097a24 */ /* 0x000fe200078e02ff */
[-C--:B-1----:R-:W-:Y:S01]  /*96f0*/  LEA R4, R195, R251.reuse, 0x5 ;  /* 0x000000fbc3047211 */ /* 0x082fe200078e28ff */
[C---:B------:R-:W-:Y:S01]  /*9700*/  IMAD.WIDE.U32 R2, R0.reuse, c[0x0][0x3a0], RZ ;  /* 0x0000e80000027a25 */ /* 0x040fe200078e00ff */
[----:B------:R-:W-:Y:S01]  /*9710*/  SHF.R.S32.HI R5, RZ, 0x1f, R8 ;  /* 0x0000001fff057819 */ /* 0x000fe20000011408 */
[----:B------:R1:W2:Y:S01]  /*9720*/  LDS.128 R24, [R216+0x80] ;  /* 0x00008000d8187984 */ /* 0x0002a20000000c00 */
[C---:B------:R-:W-:Y:S01]  /*9730*/  LEA R4, R229.reuse, R4, 0x7 ;  /* 0x00000004e5047211 */ /* 0x040fe200078e38ff */
[----:B------:R-:W-:Y:S01]  /*9740*/  IMAD R0, R0, c[0x0][0x3a4], R9 ;  /* 0x0000e90000007a24 */ /* 0x000fe200078e0209 */
[----:B------:R-:W-:Y:S01]  /*9750*/  LEA R10, R229, R251, 0x7 ;  /* 0x000000fbe50a7211 */ /* 0x000fe200078e38ff */
[----:B------:R1:W3:Y:S01]  /*9760*/  LDS.128 R36, [R216+0x1080] ;  /* 0x00108000d8247984 */ /* 0x0002e20000000c00 */
[----:B------:R-:W-:-:S02]  /*9770*/  IMAD R5, R5, c[0x0][0x3f0], RZ ;  /* 0x0000fc0005057a24 */ /* 0x000fc400078e02ff */
[----:B------:R-:W-:Y:S01]  /*9780*/  IADD3 R3, R3, R0, RZ ;  /* 0x0000000003037210 */ /* 0x000fe20007ffe0ff */
[----:B------:R-:W-:Y:S01]  /*9790*/  @P2 IMAD.HI.U32 R6, R4, c[0x0][0x4ec], RZ ;  /* 0x00013b0004062a27 */ /* 0x000fe200078e00ff */
[----:B------:R1:W4:Y:S01]  /*97a0*/  LDS.128 R48, [R216+0x2080] ;  /* 0x00208000d8307984 */ /* 0x0003220000000c00 */
[----:B------:R-:W-:Y:S02]  /*97b0*/  MOV R0, R4 ;  /* 0x0000000400007202 */ /* 0x000fe40000000f00 */
[C---:B------:R-:W-:Y:S01]  /*97c0*/  IMAD.WIDE.U32 R2, R227.reuse, c[0x0][0x3e8], R2 ;  /* 0x0000fa00e3027a25 */ /* 0x040fe200078e0002 */
[----:B------:R1:W1:Y:S01]  /*97d0*/  LDS.128 R56, [R216+0x3080] ;  /* 0x00308000d8387984 */ /* 0x0002620000000c00 */
[----:B------:R-:W-:Y:S02]  /*97e0*/  @P2 SHF.R.U32.HI R0, RZ, c[0x0][0x4f0], R6 ;  /* 0x00013c00ff002a19 */ /* 0x000fe40000011606 */
[----:B------:R-:W-:Y:S01]  /*97f0*/  IMAD R3, R227, c[0x0][0x3ec], R3 ;  /* 0x0000fb00e3037a24 */ /* 0x000fe200078e0203 */
[----:B------:R1:W1:Y:S01]  /*9800*/  LDS.128 R20, [R216+0x4080] ;  /* 0x00408000d8147984 */ /* 0x0002620000000c00 */
[C---:B------:R-:W-:Y:S01]  /*9810*/  IMAD R7, R8.reuse, c[0x0][0x3f4], R5 ;  /* 0x0000fd0008077a24 */ /* 0x040fe200078e0205 */
[----:B------:R-:W-:Y:S01]  /*9820*/  SHF.R.S32.HI R6, RZ, 0x1f, R0 ;  /* 0x0000001fff067819 */ /* 0x000fe20000011400 */
[----:B------:R-:W-:Y:S01]  /*9830*/  IMAD.WIDE.U32 R2, R8, c[0x0][0x3f0], R2 ;  /* 0x0000fc0008027a25 */ /* 0x000fe200078e0002 */
[----:B------:R1:W1:Y:S01]  /*9840*/  LDS.128 R32, [R216+0x5080] ;  /* 0x00508000d8207984 */ /* 0x0002620000000c00 */
[----:B------:R-:W-:-:S02]  /*9850*/  IADD3 R5, -R0, RZ, RZ ;  /* 0x000000ff00057210 */ /* 0x000fc40007ffe1ff */
[----:B------:R-:W-:Y:S01]  /*9860*/  IMAD R6, R6, c[0x0][0x3e0], RZ ;  /* 0x0000f80006067a24 */ /* 0x000fe200078e02ff */
[----:B------:R1:W1:Y:S01]  /*9870*/  LDS.128 R44, [R216+0x6080] ;  /* 0x00608000d82c7984 */ /* 0x0002620000000c00 */
[----:B------:R-:W-:Y:S01]  /*9880*/  IADD3 R3, R3, R7, RZ ;  /* 0x0000000703037210 */ /* 0x000fe20007ffe0ff */
[----:B------:R-:W-:Y:S02]  /*9890*/  IMAD R4, R5, c[0x0][0x4e8], R4 ;  /* 0x00013a0005047a24 */ /* 0x000fe400078e0204 */
[----:B------:R1:W1:Y:S01]  /*98a0*/  LDS.128 R52, [R216+0x7080] ;  /* 0x00708000d8347984 */ /* 0x0002620000000c00 */
[C---:B------:R-:W-:Y:S02]  /*98b0*/  IMAD R5, R0.reuse, c[0x0][0x3e4], R6 ;  /* 0x0000f90000057a24 */ /* 0x040fe400078e0206 */
[----:B------:R-:W-:Y:S01]  /*98c0*/  IMAD.WIDE.U32 R2, R0, c[0x0][0x3e0], R2 ;  /* 0x0000f80000027a25 */ /* 0x000fe200078e0002 */
[----:B------:R1:W1:Y:S01]  /*98d0*/  LDS.128 R16, [R216+0x8080] ;  /* 0x00808000d8107984 */ /* 0x0002620000000c00 */
[----:B------:R-:W-:-:S03]  /*98e0*/  SHF.R.S32.HI R0, RZ, 0x1f, R4 ;  /* 0x0000001fff007819 */ /* 0x000fc60000011404 */
[----:B------:R1:W1:Y:S01]  /*98f0*/  LDS.128 R28, [R216+0x9080] ;  /* 0x00908000d81c7984 */ /* 0x0002620000000c00 */
[----:B------:R-:W-:Y:S01]  /*9900*/  IADD3 R3, R3, R5, RZ ;  /* 0x0000000503037210 */ /* 0x000fe20007ffe0ff */
[----:B------:R-:W-:Y:S02]  /*9910*/  IMAD R0, R0, c[0x0][0x3d8], RZ ;  /* 0x0000f60000007a24 */ /* 0x000fe400078e02ff */
[----:B------:R1:W1:Y:S02]  /*9920*/  LDS.128 R40, [R216+0xa080] ;  /* 0x00a08000d8287984 */ /* 0x0002640000000c00 */
[C---:B------:R-:W-:Y:S02]  /*9930*/  IMAD.WIDE.U32 R2, R4.reuse, c[0x0][0x3d8], R2 ;  /* 0x0000f60004027a25 */ /* 0x040fe400078e0002 */
[----:B------:R1:W1:Y:S02]  /*9940*/  LDS.128 R60, [R216+0xb080] ;  /* 0x00b08000d83c7984 */ /* 0x0002640000000c00 */
[----:B------:R-:W-:Y:S01]  /*9950*/  IMAD R0, R4, c[0x0][0x3dc], R0 ;  /* 0x0000f70004007a24 */ /* 0x000fe200078e0200 */
[----:B------:R-:W-:-:S04]  /*9960*/  LEA R12, P0, R2, c[0x0][0x380], 0x1 ;  /* 0x0000e000020c7a11 */ /* 0x000fc800078008ff */
[----:B------:R-:W-:-:S04]  /*9970*/  IADD3 R0, R3, R0, RZ ;  /* 0x0000000003007210 */ /* 0x000fc80007ffe0ff */
[----:B------:R-:W-:Y:S01]  /*9980*/  LEA.HI.X R9, R2, c[0x0][0x384], R0, 0x1, P0 ;  /* 0x0000e10002097a11 */ /* 0x000fe200000f0c00 */
[----:B------:R-:W-:Y:S05]  /*9990*/  BRA.DIV ~URZ, `(.L_x_1268) ;  /* 0x000036e27f007947 */ /* 0x000fea000b800000 */
[----:B--234-:R2:W3:Y:S02]  /*99a0*/  SHFL.IDX PT, R8, R9, RZ, 0x181f ;  /* 0x00181fff09087589 */ /* 0x01c4e400000e0000 */
.L_x_1332:
[----:B------:R-:W-:Y:S05]  /*99b0*/  BRA.DIV ~URZ, `(.L_x_1269) ;  /* 0x000037327f007947 */ /* 0x000fea000b800000 */
[----:B------:R4:W2:Y:S02]  /*99c0*/  SHFL.IDX PT, R0, R12, RZ, 0x181f ;  /* 0x00181fff0c007589 */ /* 0x0008a400000e0000 */
.L_x_1333:
[----:B------:R-:W-:Y:S01]  /*99d0*/  ISETP.GE.AND P0, PT, R10, R11, PT ;  /* 0x0000000b0a00720c */ /* 0x000fe20003f06270 */
[----:B------:R-:W-:-:S12]  /*99e0*/  BSSY B0, `(.L_x_1270) ;  /* 0x000000e000007945 */ /* 0x000fd80003800000 */
[----:B------:R-:W-:Y:S05]  /*99f0*/  @P0 BRA `(.L_x_1271) ;  /* 0x000000c000000947 */ /* 0x000fea0003800000 */
[----:B------:R-:W-:Y:S02]  /*9a00*/  ISETP.GE.AND P5, PT, R224, c[0x0][0x3c8], PT ;  /* 0x0000f200e0007a0c */ /* 0x000fe40003fa6270 */
[----:B------:R-:W-:Y:S02]  /*9a10*/  ISETP.GE.AND P4, PT, R215, c[0x0][0x3c8], PT ;  /* 0x0000f200d7007a0c */ /* 0x000fe40003f86270 */
[----:B------:R-:W-:-:S09]  /*9a20*/  ISETP.GE.AND P3, PT, R212, c[0x0][0x3c8], PT ;  /* 0x0000f200d4007a0c */ /* 0x000fd20003f66270 */
[-C--:B--2---:R-:W-:Y:S02]  /*9a30*/  @!P5 LEA R6, P2, R224, R0.reuse, 0x1 ;  /* 0x00000000e006d211 */ /* 0x084fe400078408ff */
[CC--:B------:R-:W-:Y:S02]  /*9a40*/  @!P4 LEA R4, P1, R215.reuse, R0.reuse, 0x1 ;  /* 0x00000000d704c211 */ /* 0x0c0fe400078208ff */
[----:B------:R-:W-:Y:S02]  /*9a50*/  @!P3 LEA R2, P0, R212, R0, 0x1 ;  /* 0x00000000d402b211 */ /* 0x000fe400078008ff */
[-C--:B---3--:R-:W-:Y:S02]  /*9a60*/  @!P5 LEA.HI.X R7, R224, R8.reuse, R225, 0x1, P2 ;  /* 0x00000008e007d211 */ /* 0x088fe400010f0ce1 */
[-C--:B------:R-:W-:Y:S02]  /*9a70*/  @!P4 LEA.HI.X R5, R215, R8.reuse, R250, 0x1, P1 ;  /* 0x00000008d705c211 */ /* 0x080fe400008f0cfa */
[----:B------:R-:W-:Y:S01]  /*9a80*/  @!P3 LEA.HI.X R3, R212, R8, R249, 0x1, P0 ;  /* 0x00000008d403b211 */ /* 0x000fe200000f0cf9 */
[----:B------:R2:W-:Y:S04]  /*9a90*/  @!P5 ST.E.128 [R6.64], R24 ;  /* 0x000000180600d985 */ /* 0x0005e8000c101d08 */
[----:B-1----:R2:W-:Y:S04]  /*9aa0*/  @!P4 ST.E.128 [R4.64], R20 ;  /* 0x000000140400c985 */ /* 0x0025e8000c101d08 */
[----:B------:R2:W-:Y:S02]  /*9ab0*/  @!P3 ST.E.128 [R2.64], R16 ;  /* 0x000000100200b985 */ /* 0x0005e4000c101d08 */
.L_x_1271:
[----:B------:R-:W-:Y:S05]  /*9ac0*/  BSYNC B0 ;  /* 0x0000000000007941 */ /* 0x000fea0003800000 */
.L_x_1270:
[----:B------:R-:W-:Y:S05]  /*9ad0*/  BRA.DIV ~URZ, `(.L_x_1272) ;  /* 0x000036727f007947 */ /* 0x000fea000b800000 */
[----:B---3--:R3:W4:Y:S04]  /*9ae0*/  SHFL.IDX PT, R8, R9, 0x1, 0x181f ;  /* 0x00381f0009087f89 */ /* 0x00872800000e0000 */
[----:B--2---:R3:W2:Y:S02]  /*9af0*/  SHFL.IDX PT, R0, R12, 0x1, 0x181f ;  /* 0x00381f000c007f89 */ /* 0x0046a400000e0000 */
.L_x_1334:
[----:B------:R-:W-:Y:S01]  /*9b00*/  IADD3 R2, R10, 0x20, RZ ;  /* 0x000000200a027810 */ /* 0x000fe20007ffe0ff */
[----:B------:R-:W-:Y:S03]  /*9b10*/  BSSY B0, `(.L_x_1273) ;  /* 0x000000f000007945 */ /* 0x000fe60003800000 */
[----:B------:R-:W-:-:S13]  /*9b20*/  ISETP.GE.AND P0, PT, R2, R11, PT ;  /* 0x0000000b0200720c */ /* 0x000fda0003f06270 */
[----:B------:R-:W-:Y:S05]  /*9b30*/  @P0 BRA `(.L_x_1274) ;  /* 0x000000c000000947 */ /* 0x000fea0003800000 */
[----:B------:R-:W-:Y:S02]  /*9b40*/  ISETP.GE.AND P2, PT, R224, c[0x0][0x3c8], PT ;  /* 0x0000f200e0007a0c */ /* 0x000fe40003f46270 */
[----:B------:R-:W-:Y:S02]  /*9b50*/  ISETP.GE.AND P1, PT, R215, c[0x0][0x3c8], PT ;  /* 0x0000f200d7007a0c */ /* 0x000fe40003f26270 */
[----:B------:R-:W-:-:S09]  /*9b60*/  ISETP.GE.AND P0, PT, R212, c[0x0][0x3c8], PT ;  /* 0x0000f200d4007a0c */ /* 0x000fd20003f06270 */
[-C--:B--2---:R-:W-:Y:S02]  /*9b70*/  @!P2 LEA R6, P5, R224, R0.reuse, 0x1 ;  /* 0x00000000e006a211 */ /* 0x084fe400078a08ff */
[CC--:B------:R-:W-:Y:S02]  /*9b80*/  @!P1 LEA R4, P4, R215.reuse, R0.reuse, 0x1 ;  /* 0x00000000d7049211 */ /* 0x0c0fe400078808ff */
[----:B------:R-:W-:Y:S02]  /*9b90*/  @!P0 LEA R2, P3, R212, R0, 0x1 ;  /* 0x00000000d4028211 */ /* 0x000fe400078608ff */
[-C--:B----4-:R-:W-:Y:S02]  /*9ba0*/  @!P2 LEA.HI.X R7, R224, R8.reuse, R225, 0x1, P5 ;  /* 0x00000008e007a211 */ /* 0x090fe400028f0ce1 */
[-C--:B------:R-:W-:Y:S02]  /*9bb0*/  @!P1 LEA.HI.X R5, R215, R8.reuse, R250, 0x1, P4 ;  /* 0x00000008d7059211 */ /* 0x080fe400020f0cfa */
[----:B------:R-:W-:Y:S01]  /*9bc0*/  @!P0 LEA.HI.X R3, R212, R8, R249, 0x1, P3 ;  /* 0x00000008d4038211 */ /* 0x000fe200018f0cf9 */
[----:B------:R2:W-:Y:S04]  /*9bd0*/  @!P2 ST.E.128 [R6.64], R36 ;  /* 0x000000240600a985 */ /* 0x0005e8000c101d08 */
[----:B-1----:R2:W-:Y:S04]  /*9be0*/  @!P1 ST.E.128 [R4.64], R32 ;  /* 0x0000002004009985 */ /* 0x0025e8000c101d08 */
[----:B------:R2:W-:Y:S02]  /*9bf0*/  @!P0 ST.E.128 [R2.64], R28 ;  /* 0x0000001c02008985 */ /* 0x0005e4000c101d08 */
.L_x_1274:
[----:B------:R-:W-:Y:S05]  /*9c00*/  BSYNC B0 ;  /* 0x0000000000007941 */ /* 0x000fea0003800000 */
.L_x_1273:
[----:B------:R-:W-:Y:S05]  /*9c10*/  BRA.DIV ~URZ, `(.L_x_1275) ;  /* 0x000035f27f007947 */ /* 0x000fea000b800000 */
[----:B----4-:R4:W3:Y:S02]  /*9c20*/  SHFL.IDX PT, R8, R9, 0x2, 0x181f ;  /* 0x00581f0009087f89 */ /* 0x0108e400000e0000 */
.L_x_1335:
[----:B------:R-:W-:Y:S05]  /*9c30*/  BRA.DIV ~URZ, `(.L_x_1276) ;  /* 0x000036427f007947 */ /* 0x000fea000b800000 */
[----:B--2---:R2:W4:Y:S02]  /*9c40*/  SHFL.IDX PT, R0, R12, 0x2, 0x181f ;  /* 0x00581f000c007f89 */ /* 0x00452400000e0000 */
.L_x_1336:
        /* <DEDUP_REMOVED lines=16> */
.L_x_1278:
[----:B------:R-:W-:Y:S05]  /*9d50*/  BSYNC B0 ;  /* 0x0000000000007941 */ /* 0x000fea0003800000 */
.L_x_1277:
[----:B------:R-:W-:Y:S05]  /*9d60*/  BRA.DIV ~URZ, `(.L_x_1279) ;  /* 0x000035727f007947 */ /* 0x000fea000b800000 */
[----:B---3--:R3:W2:Y:S04]  /*9d70*/  SHFL.IDX PT, R6, R9, 0x3, 0x181f ;  /* 0x00781f0009067f89 */ /* 0x0086a800000e0000 */
[----:B----4-:R3:W4:Y:S02]  /*9d80*/  SHFL.IDX PT, R0, R12, 0x3, 0x181f ;  /* 0x00781f000c007f89 */ /* 0x01072400000e0000 */
.L_x_1337:
[----:B------:R-:W-:-:S04]  /*9d90*/  IADD3 R2, R10, 0x60, RZ ;  /* 0x000000600a027810 */ /* 0x000fc80007ffe0ff */
[----:B------:R-:W-:-:S13]  /*9da0*/  ISETP.GE.AND P0, PT, R2, R11, PT ;  /* 0x0000000b0200720c */ /* 0x000fda0003f06270 */
[----:B------:R-:W-:Y:S05]  /*9db0*/  @P0 BRA `(.L_x_1280) ;  /* 0x00001f2000000947 */ /* 0x000fea0003800000 */
[----:B------:R-:W-:Y:S02]  /*9dc0*/  ISETP.GE.AND P1, PT, R224, c[0x0][0x3c8], PT ;  /* 0x0000f200e0007a0c */ /* 0x000fe40003f26270 */
[----:B------:R-:W-:-:S11]  /*9dd0*/  ISETP.GE.AND P0, PT, R215, c[0x0][0x3c8], PT ;  /* 0x0000f200d7007a0c */ /* 0x000fd60003f06270 */
[CC--:B----4-:R-:W-:Y:S02]  /*9de0*/  @!P1 LEA R4, P3, R224.reuse, R0.reuse, 0x1 ;  /* 0x00000000e0049211 */ /* 0x0d0fe400078608ff */
[C---:B------:R-:W-:Y:S02]  /*9df0*/  @!P0 LEA R2, P2, R215.reuse, R0, 0x1 ;  /* 0x00000000d7028211 */ /* 0x040fe400078408ff */
[-C--:B--2---:R-:W-:Y:S02]  /*9e00*/  @!P1 LEA.HI.X R5, R224, R6.reuse, R225, 0x1, P3 ;  /* 0x00000006e0059211 */ /* 0x084fe400018f0ce1 */
[----:B------:R-:W-:-:S03]  /*9e10*/  @!P0 LEA.HI.X R3, R215, R6, R250, 0x1, P2 ;  /* 0x00000006d7038211 */ /* 0x000fc600010f0cfa */
[----:B-1----:R1:W-:Y:S04]  /*9e20*/  @!P1 ST.E.128 [R4.64], R56 ;  /* 0x0000003804009985 */ /* 0x0023e8000c101d08 */
[----:B------:R1:W-:Y:S01]  /*9e30*/  @!P0 ST.E.128 [R2.64], R52 ;  /* 0x0000003402008985 */ /* 0x0003e2000c101d08 */
[----:B------:R-:W-:-:S13]  /*9e40*/  ISETP.GE.AND P0, PT, R212, c[0x0][0x3c8], PT ;  /* 0x0000f200d4007a0c */ /* 0x000fda0003f06270 */
[----:B------:R-:W-:Y:S05]  /*9e50*/  @P0 BRA `(.L_x_1280) ;  /* 0x00001e8000000947 */ /* 0x000fea0003800000 */
[----:B-1----:R-:W-:-:S04]  /*9e60*/  LEA R2, P0, R212, R0, 0x1 ;  /* 0x00000000d4027211 */ /* 0x002fc800078008ff */
[----:B------:R-:W-:-:S05]  /*9e70*/  LEA.HI.X R3, R212, R6, R249, 0x1, P0 ;  /* 0x00000006d4037211 */ /* 0x000fca00000f0cf9 */
[----:B------:R1:W-:Y:S01]  /*9e80*/  ST.E.128 [R2.64], R60 ;  /* 0x0000003c02007985 */ /* 0x0003e2000c101d08 */
[----:B------:R-:W-:Y:S05]  /*9e90*/  BRA `(.L_x_1280) ;  /* 0x00001e4000007947 */ /* 0x000fea0003800000 */
.L_x_1267:
[----:B-1----:R-:W2:Y:S01]  /*9ea0*/  LDL.LU R6, [R1] ;  /* 0x0000000001067983 */ /* 0x002ea20000300800 */
        /* <DEDUP_REMOVED lines=9> */
[C---:B------:R-:W-:Y:S01]  /*9f40*/  IMAD R4, R8.reuse, c[0x0][0x444], R0 ;  /* 0x0001110008047a24 */ /* 0x040fe200078e0200 */
[----:B------:R-:W-:Y:S01]  /*9f50*/  MOV R0, R10 ;  /* 0x0000000a00007202 */ /* 0x000fe20000000f00 */
[----:B------:R-:W-:Y:S01]  /*9f60*/  IMAD.WIDE.U32 R2, R8, c[0x0][0x440], R2 ;  /* 0x0001100008027a25 */ /* 0x000fe200078e0002 */
[----:B------:R-:W-:-:S04]  /*9f70*/  @P2 SHF.R.U32.HI R0, RZ, c[0x0][0x4f0], R5 ;  /* 0x00013c00ff002a19 */ /* 0x000fc80000011605 */
[----:B------:R-:W-:Y:S02]  /*9f80*/  IADD3 R3, R3, R4, RZ ;  /* 0x0000000403037210 */ /* 0x000fe40007ffe0ff */
[----:B------:R-:W-:Y:S02]  /*9f90*/  SHF.R.S32.HI R5, RZ, 0x1f, R0 ;  /* 0x0000001fff057819 */ /* 0x000fe40000011400 */
[----:B------:R-:W-:-:S03]  /*9fa0*/  IADD3 R4, -R0, RZ, RZ ;  /* 0x000000ff00047210 */ /* 0x000fc60007ffe1ff */
[----:B------:R-:W-:Y:S02]  /*9fb0*/  IMAD R5, R5, c[0x0][0x430], RZ ;  /* 0x00010c0005057a24 */ /* 0x000fe400078e02ff */
[----:B------:R-:W-:Y:S02]  /*9fc0*/  IMAD R4, R4, c[0x0][0x4e8], R10 ;  /* 0x00013a0004047a24 */ /* 0x000fe400078e020a */
[----:B------:R-:W-:Y:S02]  /*9fd0*/  IMAD R5, R0, c[0x0][0x434], R5 ;  /* 0x00010d0000057a24 */ /* 0x000fe400078e0205 */
[----:B--2---:R-:W-:-:S04]  /*9fe0*/  IMAD.WIDE.U32 R2, R6, c[0x0][0x448], R2 ;  /* 0x0001120006027a25 */ /* 0x004fc800078e0002 */
[----:B------:R-:W-:-:S04]  /*9ff0*/  IMAD R3, R6, c[0x0][0x44c], R3 ;  /* 0x0001130006037a24 */ /* 0x000fc800078e0203 */
        /* <DEDUP_REMOVED lines=11> */
.L_x_1338:
[----:B------:R-:W-:Y:S05]  /*a0b0*/  BRA.DIV ~URZ, `(.L_x_1282) ;  /* 0x000033527f007947 */ /* 0x000fea000b800000 */
[----:B------:R3:W4:Y:S02]  /*a0c0*/  SHFL.IDX PT, R0, R33, RZ, 0x1c1f ;  /* 0x001c1fff21007589 */ /* 0x00072400000e0000 */
.L_x_1339:
        /* <DEDUP_REMOVED lines=20> */
[----:B------:R-:W-:Y:S02]  /*a210*/  IADD3 R32, R226, 0xa0, RZ ;  /* 0x000000a0e2207810 */ /* 0x000fe40007ffe0ff */
        /* <DEDUP_REMOVED lines=33> */
[C---:B------:R-:W-:Y:S01]  /*a430*/  @!P4 IMAD.WIDE R6, R226.reuse, 0x4, R6 ;  /* 0x00000004e206c825 */ /* 0x040fe200078e0206 */
[----:B------:R-:W-:Y:S02]  /*a440*/  @!P2 LEA.HI.X R3, R13, R4, R35, 0x2, P3 ;  /* 0x000000040d03a211 */ /* 0x000fe400018f1423 */
[----:B------:R-:W-:Y:S02]  /*a450*/  SHF.R.S32.HI R95, RZ, 0x1f, R95 ;  /* 0x0000001fff5f7819 */ /* 0x000fe4000001145f */
[----:B------:R2:W-:Y:S01]  /*a460*/  @!P4 ST.E.64 [R6.64], R144 ;  /* 0x000000900600c985 */ /* 0x0005e2000c101b08 */
[C---:B------:R-:W-:Y:S02]  /*a470*/  IADD3 R91, R226.reuse, 0xb0, RZ ;  /* 0x000000b0e25b7810 */ /* 0x040fe40007ffe0ff */
[----:B------:R-:W-:Y:S01]  /*a480*/  IADD3 R87, R226, 0xb8, RZ ;  /* 0x000000b8e2577810 */ /* 0x000fe20007ffe0ff */
[----:B------:R4:W-:Y:S01]  /*a490*/  @!P2 ST.E.64 [R2.64], R102 ;  /* 0x000000660200a985 */ /* 0x0009e2000c101b08 */
[----:B------:R-:W-:-:S02]  /*a4a0*/  ISETP.GE.AND P2, PT, R17, c[0x0][0x3c8], PT ;  /* 0x0000f20011007a0c */ /* 0x000fc40003f46270 */
[----:B------:R-:W-:Y:S02]  /*a4b0*/  SHF.R.S32.HI R91, RZ, 0x1f, R91 ;  /* 0x0000001fff5b7819 */ /* 0x000fe4000001145b */
[----:B------:R-:W-:Y:S02]  /*a4c0*/  SHF.R.S32.HI R87, RZ, 0x1f, R87 ;  /* 0x0000001fff577819 */ /* 0x000fe40000011457 */
        /* <DEDUP_REMOVED lines=84> */
.L_x_1284:
[----:B------:R-:W-:Y:S05]  /*aa10*/  BSYNC B0 ;  /* 0x0000000000007941 */ /* 0x000fea0003800000 */
.L_x_1283:
[----:B------:R-:W-:Y:S05]  /*aa20*/  BRA.DIV ~URZ, `(.L_x_1285) ;  /* 0x00002a427f007947 */ /* 0x000fea000b800000 */
[----:B--2---:R2:W1:Y:S04]  /*aa30*/  SHFL.IDX PT, R4, R12, 0x1, 0x1c1f ;  /* 0x003c1f000c047f89 */ /* 0x00446800000e0000 */
[----:B----4-:R2:W4:Y:S02]  /*aa40*/  SHFL.IDX PT, R0, R33, 0x1, 0x1c1f ;  /* 0x003c1f0021007f89 */ /* 0x01052400000e0000 */
.L_x_1340:
        /* <DEDUP_REMOVED lines=17> */
[----:B------:R-:W-:Y:S01]  /*ab60*/  @!P5 LEA R6, P6, R16, R0, 0x2 ;  /* 0x000000001006d211 */ /* 0x000fe200078c10ff */
[C---:B------:R-:W-:Y:S01]  /*ab70*/  @!P4 IMAD.WIDE R14, R226.reuse, 0x4, R14 ;  /* 0x00000004e20ec825 */ /* 0x040fe200078e020e */
[----:B------:R-:W-:Y:S02]  /*ab80*/  IADD3 R57, R226, 0xa8, RZ ;  /* 0x000000a8e2397810 */ /* 0x000fe40007ffe0ff */
[----:B------:R-:W-:-:S02]  /*ab90*/  @!P5 LEA.HI.X R7, R16, R4, R37, 0x2, P6 ;  /* 0x000000041007d211 */ /* 0x000fc400030f1425 */
[----:B------:R-:W-:Y:S01]  /*aba0*/  @!P4 ST.E.64 [R14.64], R158 ;  /* 0x0000009e0e00c985 */ /* 0x000fe2000c101b08 */
[----:B------:R-:W-:Y:S02]  /*abb0*/  ISETP.GE.AND P4, PT, R18, c[0x0][0x3c8], PT ;  /* 0x0000f20012007a0c */ /* 0x000fe40003f86270 */
[----:B---3--:R-:W-:Y:S01]  /*abc0*/  IADD3 R33, R226, 0xb0, RZ ;  /* 0x000000b0e2217810 */ /* 0x008fe20007ffe0ff */
[----:B------:R-:W-:Y:S01]  /*abd0*/  @!P3 ST.E.64 [R12.64], R152 ;  /* 0x000000980c00b985 */ /* 0x000fe2000c101b08 */
[----:B------:R-:W-:Y:S02]  /*abe0*/  @!P0 LEA R2, P6, R17, R0, 0x2 ;  /* 0x0000000011028211 */ /* 0x000fe400078c10ff */
[----:B------:R-:W-:Y:S01]  /*abf0*/  ISETP.GE.AND P3, PT, R19, c[0x0][0x3c8], PT ;  /* 0x0000f20013007a0c */ /* 0x000fe20003f66270 */
[----:B------:R-:W-:Y:S01]  /*ac00*/  @!P2 ST.E.64 [R10.64], R150 ;  /* 0x000000960a00a985 */ /* 0x000fe2000c101b08 */
[----:B------:R-:W-:Y:S02]  /*ac10*/  ISETP.GE.AND P2, PT, R21, c[0x0][0x3c8], PT ;  /* 0x0000f20015007a0c */ /* 0x000fe40003f46270 */
[----:B------:R-:W-:Y:S01]  /*ac20*/  @!P0 LEA.HI.X R3, R17, R4, R38, 0x2, P6 ;  /* 0x0000000411038211 */ /* 0x000fe200030f1426 */
[----:B------:R-:W-:Y:S01]  /*ac30*/  @!P1 ST.E.64 [R8.64], R96 ;  /* 0x0000006008009985 */ /* 0x000fe2000c101b08 */
[----:B------:R-:W-:-:S02]  /*ac40*/  ISETP.GE.AND P1, PT, R20, c[0x0][0x3c8], PT ;  /* 0x0000f20014007a0c */ /* 0x000fc40003f26270 */
[----:B------:R-:W-:Y:S01]  /*ac50*/  SHF.R.S32.HI R57, RZ, 0x1f, R57 ;  /* 0x0000001fff397819 */ /* 0x000fe20000011439 */
[----:B------:R1:W-:Y:S01]  /*ac60*/  @!P5 ST.E.64 [R6.64], R92 ;  /* 0x0000005c0600d985 */ /* 0x0003e2000c101b08 */
[----:B------:R-:W-:Y:S02]  /*ac70*/  ISETP.GE.AND P5, PT, R22, c[0x0][0x3c8], PT ;  /* 0x0000f20016007a0c */ /* 0x000fe40003fa6270 */
[----:B------:R-:W-:Y:S01]  /*ac80*/  SHF.R.S32.HI R33, RZ, 0x1f, R33 ;  /* 0x0000001fff217819 */ /* 0x000fe20000011421 */
        /* <DEDUP_REMOVED lines=41> */
[C---:B--2---:R-:W-:Y:S02]  /*af20*/  @!P0 LEA R2, P3, R29.reuse, R0, 0x2 ;  /* 0x000000001d028211 */ /* 0x044fe400078610ff */
        /* <DEDUP_REMOVED lines=31> */
.L_x_1265:
[----:B------:R-:W-:Y:S01]  /*b120*/  ISETP.NE.U32.AND P1, PT, RZ, c[0x0][0x508], PT ;  /* 0x00014200ff007a0c */ /* 0x000fe20003f25070 */
[----:B------:R-:W-:Y:S01]  /*b130*/  IMAD.MOV.U32 R4, RZ, RZ, 0x4 ;  /* 0x00000004ff047424 */ /* 0x000fe200078e00ff */
[----:B------:R-:W-:Y:S01]  /*b140*/  ISETP.NE.U32.AND P2, PT, RZ, c[0x0][0x500], PT ;  /* 0x00014000ff007a0c */ /* 0x000fe20003f45070 */
[----:B------:R-:W-:Y:S01]  /*b150*/  IMAD.MOV.U32 R8, RZ, RZ, RZ ;  /* 0x000000ffff087224 */ /* 0x000fe200078e00ff */
[----:B------:R-:W-:Y:S01]  /*b160*/  ISETP.NE.AND.EX P1, PT, RZ, c[0x0][0x50c], PT, P1 ;  /* 0x00014300ff007a0c */ /* 0x000fe20003f25310 */
[----:B------:R-:W-:Y:S01]  /*b170*/  IMAD.MOV.U32 R19, RZ, RZ, c[0x0][0x388] ;  /* 0x0000e200ff137624 */ /* 0x000fe200078e00ff */
[----:B------:R-:W-:Y:S01]  /*b180*/  ISETP.NE.AND.EX P2, PT, RZ, c[0x0][0x504], PT, P2 ;  /* 0x00014100ff007a0c */ /* 0x000fe20003f45320 */
[----:B------:R-:W-:-:S10]  /*b190*/  IMAD.WIDE R4, R223, R4, c[0x0][0x500] ;  /* 0x00014000df047625 */ /* 0x000fd400078e0204 */
[C---:B------:R-:W-:Y:S02]  /*b1a0*/  @P1 LEA R2, P0, R223.reuse, c[0x0][0x508], 0x2 ;  /* 0x00014200df021a11 */ /* 0x040fe400078010ff */
[----:B------:R3:W5:Y:S02]  /*b1b0*/  @P2 LDG.E R8, [R4.64] ;  /* 0x0000000804082981 */ /* 0x000764000c1e1900 */
[----:B------:R-:W-:-:S05]  /*b1c0*/  @P1 LEA.HI.X R3, R223, c[0x0][0x50c], R248, 0x2, P0 ;  /* 0x00014300df031a11 */ /* 0x000fca00000f14f8 */
[----:B------:R3:W5:Y:S01]  /*b1d0*/  @P1 LDG.E R19, [R2.64] ;  /* 0x0000000802131981 */ /* 0x000762000c1e1900 */
[----:B------:R-:W-:-:S04]  /*b1e0*/  ISETP.NE.AND P0, PT, R252, RZ, PT ;  /* 0x000000fffc00720c */ /* 0x000fc80003f05270 */
[----:B------:R-:W-:Y:S01]  /*b1f0*/  SEL R18, R252, c[0x0][0x3d4], P0 ;  /* 0x0000f500fc127a07 */ /* 0x000fe20000000000 */
[----:B------:R-:W-:Y:S05]  /*b200*/  @P1 BRA `(.L_x_1286) ;  /* 0x0000004000001947 */ /* 0x000fea0003800000 */
[----:B------:R-:W-:Y:S05]  /*b210*/  @!P2 BRA `(.L_x_1286) ;  /* 0x000000300000a947 */ /* 0x000fea0003800000 */
[----:B--2---:R4:W2:Y:S04]  /*b220*/  LDG.E R0, [R4.64] ;  /* 0x0000000804007981 */ /* 0x0048a8000c1e1900 */
[----:B---34-:R-:W2:Y:S02]  /*b230*/  LDG.E R4, [R4.64+0x4] ;  /* 0x0000040804047981 */ /* 0x018ea4000c1e1900 */
[----:B--2--5:R-:W-:Y:S02]  /*b240*/  IADD3 R19, -R0, R4, RZ ;  /* 0x0000000400137210 */ /* 0x024fe40007ffe1ff */
.L_x_1286:
[----:B------:R-:W-:Y:S01]  /*b250*/  ISETP.GT.AND P0, PT, R196, 0x7f, PT ;  /* 0x0000007fc400780c */ /* 0x000fe20003f04270 */
[----:B------:R-:W-:Y:S01]  /*b260*/  BSSY B0, `(.L_x_1287) ;  /* 0x0000035000007945 */ /* 0x000fe20003800000 */
[----:B-1----:R-:W-:Y:S02]  /*b270*/  SEL R14, R223, RZ, !P2 ;  /* 0x000000ffdf0e7207 */ /* 0x002fe40005000000 */
[----:B------:R-:W-:-:S02]  /*b280*/  SEL R20, R248, RZ, !P2 ;  /* 0x000000fff8147207 */ /* 0x000fc40005000000 */
[----:B-----5:R-:W-:-:S07]  /*b290*/  SHF.R.S32.HI R17, RZ, 0x1f, R8 ;  /* 0x0000001fff117819 */ /* 0x020fce0000011408 */
[----:B------:R-:W-:Y:S05]  /*b2a0*/  @P0 BRA `(.L_x_1288) ;  /* 0x0000030000000947 */ /* 0x000fea0003800000 */
[----:B------:R-:W-:Y:S01]  /*b2b0*/  IMAD R0, R19, c[0x0][0x4e8], RZ ;  /* 0x00013a0013007a24 */ /* 0x000fe200078e02ff */
[----:B------:R-:W-:-:S04]  /*b2c0*/  LEA R9, R229, R196, 0x7 ;  /* 0x000000c4e5097211 */ /* 0x000fc800078e38ff */
[----:B------:R-:W-:-:S13]  /*b2d0*/  ISETP.GE.AND P0, PT, R9, R0, PT ;  /* 0x000000000900720c */ /* 0x000fda0003f06270 */
[----:B------:R-:W-:Y:S05]  /*b2e0*/  @P0 BRA `(.L_x_1288) ;  /* 0x000002c000000947 */ /* 0x000fea0003800000 */
[----:B------:R-:W4:Y:S01]  /*b2f0*/  LDL.LU R21, [R1] ;  /* 0x0000000001157983 */ /* 0x000f220000300800 */
[----:B------:R-:W-:Y:S01]  /*b300*/  IMAD.MOV.U32 R0, RZ, RZ, 0x368 ;  /* 0x00000368ff007424 */ /* 0x000fe200078e00ff */
[----:B------:R-:W-:-:S04]  /*b310*/  ISETP.GT.AND P2, PT, R18, 0x1, PT ;  /* 0x000000011200780c */ /* 0x000fc80003f44270 */
[----:B------:R-:W-:-:S04]  /*b320*/  SEL R0, R0, 0x328, P2 ;  /* 0x0000032800007807 */ /* 0x000fc80001000000 */
[----:B------:R1:W5:Y:S08]  /*b330*/  LDC.64 R6, c[0x0][R0+0x170] ;  /* 0x00005c0000067b82 */ /* 0x0003700000000a00 */
[----:B---3--:R1:W3:Y:S08]  /*b340*/  LDC.64 R4, c[0x0][R0+0x168] ;  /* 0x00005a0000047b82 */ /* 0x0082f00000000a00 */
[----:B------:R1:W2:Y:S08]  /*b350*/  LDC.64 R12, c[0x0][R0+0x178] ;  /* 0x00005e00000c7b82 */ /* 0x0002b00000000a00 */
[----:B------:R1:W2:Y:S02]  /*b360*/  LDC.64 R10, c[0x0][R0+0x160] ;  /* 0x00005800000a7b82 */ /* 0x0002a40000000a00 */
[----:B-1----:R-:W-:-:S02]  /*b370*/  IMAD.MOV.U32 R0, RZ, RZ, c[0x0][0x4e8] ;  /* 0x00013a00ff007624 */ /* 0x002fc400078e00ff */
[-C--:B-----5:R-:W-:Y:S02]  /*b380*/  IMAD R7, R7, R14.reuse, RZ ;  /* 0x0000000e07077224 */ /* 0x0a0fe400078e02ff */
[----:B------:R-:W-:Y:S01]  /*b390*/  IMAD.WIDE.U32 R2, R6, R14, RZ ;  /* 0x0000000e06027225 */ /* 0x000fe200078e00ff */
[----:B------:R-:W-:Y:S02]  /*b3a0*/  ISETP.NE.AND P0, PT, R0, 0x1, PT ;  /* 0x000000010000780c */ /* 0x000fe40003f05270 */
[----:B------:R-:W-:Y:S01]  /*b3b0*/  MOV R0, R9 ;  /* 0x0000000900007202 */ /* 0x000fe20000000f00 */
[----:B------:R-:W-:Y:S02]  /*b3c0*/  IMAD R7, R6, R20, R7 ;  /* 0x0000001406077224 */ /* 0x000fe400078e0207 */
[-C--:B---3--:R-:W-:Y:S02]  /*b3d0*/  IMAD R15, R5, R227.reuse, RZ ;  /* 0x000000e3050f7224 */ /* 0x088fe400078e02ff */
[----:B------:R-:W-:Y:S01]  /*b3e0*/  IMAD.WIDE.U32 R4, R4, R227, RZ ;  /* 0x000000e304047225 */ /* 0x000fe200078e00ff */
[----:B------:R-:W-:-:S03]  /*b3f0*/  IADD3 R3, R3, R7, RZ ;  /* 0x0000000703037210 */ /* 0x000fc60007ffe0ff */
[----:B------:R-:W-:Y:S02]  /*b400*/  IMAD.IADD R15, R5, 0x1, R15 ;  /* 0x00000001050f7824 */ /* 0x000fe400078e020f */
[----:B------:R-:W-:-:S05]  /*b410*/  @P0 IMAD.HI.U32 R16, R9, c[0x0][0x4ec], RZ ;  /* 0x00013b0009100a27 */ /* 0x000fca00078e00ff */
[----:B------:R-:W-:Y:S02]  /*b420*/  @P0 SHF.R.U32.HI R0, RZ, c[0x0][0x4f0], R16 ;  /* 0x00013c00ff000a19 */ /* 0x000fe40000011610 */
[----:B------:R-:W-:-:S03]  /*b430*/  IADD3 R16, P1, P0, R2, R4, R8 ;  /* 0x0000000402107210 */ /* 0x000fc6000783e008 */
[----:B------:R-:W-:-:S04]  /*b440*/  IMAD.MOV R2, RZ, RZ, -R0 ;  /* 0x000000ffff027224 */ /* 0x000fc800078e0a00 */
[----:B------:R-:W-:Y:S01]  /*b450*/  IMAD R2, R2, c[0x0][0x4e8], R9 ;  /* 0x00013a0002027a24 */ /* 0x000fe200078e0209 */
[----:B------:R-:W-:Y:S02]  /*b460*/  IADD3.X R9, R3, R15, R17, P1, P0 ;  /* 0x0000000f03097210 */ /* 0x000fe40000fe0411 */
[----:B------:R-:W-:Y:S02]  /*b470*/  SHF.R.S32.HI R3, RZ, 0x1f, R0 ;  /* 0x0000001fff037819 */ /* 0x000fe40000011400 */
[----:B----4-:R-:W-:-:S05]  /*b480*/  SEL R6, R21, RZ, P2 ;  /* 0x000000ff15067207 */ /* 0x010fca0001000000 */
[-C--:B--2---:R-:W-:Y:S02]  /*b490*/  IMAD R7, R13, R6.reuse, RZ ;  /* 0x000000060d077224 */ /* 0x084fe400078e02ff */
[----:B------:R-:W-:Y:S01]  /*b4a0*/  IMAD.WIDE.U32 R4, R12, R6, RZ ;  /* 0x000000060c047225 */ /* 0x000fe200078e00ff */
[----:B------:R-:W-:-:S04]  /*b4b0*/  SHF.R.S32.HI R6, RZ, 0x1f, R2 ;  /* 0x0000001fff067819 */ /* 0x000fc80000011402 */
[----:B------:R-:W-:Y:S01]  /*b4c0*/  IADD3 R5, R5, R7, RZ ;  /* 0x0000000705057210 */ /* 0x000fe20007ffe0ff */
[----:B------:R-:W-:Y:S01]  /*b4d0*/  IMAD.MOV.U32 R7, RZ, RZ, c[0x0][0x4a8] ;  /* 0x00012a00ff077624 */ /* 0x000fe200078e00ff */
[----:B------:R-:W-:Y:S01]  /*b4e0*/  IADD3 R4, P1, P0, R0, R16, R4 ;  /* 0x0000001000047210 */ /* 0x000fe2000783e004 */
[----:B------:R-:W-:-:S03]  /*b4f0*/  IMAD R0, R11, R2, RZ ;  /* 0x000000020b007224 */ /* 0x000fc600078e02ff */
[----:B------:R-:W-:Y:S01]  /*b500*/  IADD3.X R5, R3, R9, R5, P1, P0 ;  /* 0x0000000903057210 */ /* 0x000fe20000fe0405 */
[----:B------:R-:W-:-:S04]  /*b510*/  IMAD R0, R10, R6, R0 ;  /* 0x000000060a007224 */ /* 0x000fc800078e0200 */
        /* <DEDUP_REMOVED lines=9> */
.L_x_1288:
[----:B------:R-:W-:Y:S05]  /*b5b0*/  BSYNC B0 ;  /* 0x0000000000007941 */ /* 0x000fea0003800000 */
.L_x_1287:
[----:B------:R-:W-:-:S13]  /*b5c0*/  ISETP.GT.AND P0, PT, R18, 0x1, PT ;  /* 0x000000011200780c */ /* 0x000fda0003f04270 */
[----:B------:R-:W-:Y:S05]  /*b5d0*/  @P0 BRA `(.L_x_1280) ;  /* 0x0000070000000947 */ /* 0x000fea0003800000 */
[----:B---3--:R-:W-:Y:S01]  /*b5e0*/  MOV R2, c[0x0][0x4e8] ;  /* 0x00013a0000027a02 */ /* 0x008fe20000000f00 */
[----:B-1----:R-:W-:Y:S01]  /*b5f0*/  IMAD R0, R17, c[0x0][0x3a0], RZ ;  /* 0x0000e80011007a24 */ /* 0x002fe200078e02ff */
[-C--:B------:R-:W-:Y:S01]  /*b600*/  LEA R4, R195, R251.reuse, 0x5 ;  /* 0x000000fbc3047211 */ /* 0x080fe200078e28ff */
[----:B------:R-:W-:Y:S01]  /*b610*/  IMAD R5, R20, c[0x0][0x3f0], RZ ;  /* 0x0000fc0014057a24 */ /* 0x000fe200078e02ff */
[----:B------:R-:W-:Y:S01]  /*b620*/  ISETP.NE.AND P0, PT, R2, 0x1, PT ;  /* 0x000000010200780c */ /* 0x000fe20003f05270 */
[C---:B------:R-:W-:Y:S01]  /*b630*/  IMAD.WIDE.U32 R2, R8.reuse, c[0x0][0x3a0], RZ ;  /* 0x0000e80008027a25 */ /* 0x040fe200078e00ff */
[C---:B------:R-:W-:Y:S02]  /*b640*/  LEA R4, R229.reuse, R4, 0x7 ;  /* 0x00000004e5047211 */ /* 0x040fe400078e38ff */
[----:B------:R-:W-:Y:S01]  /*b650*/  LEA R11, R229, R251, 0x7 ;  /* 0x000000fbe50b7211 */ /* 0x000fe200078e38ff */
[----:B------:R-:W-:Y:S01]  /*b660*/  IMAD R8, R8, c[0x0][0x3a4], R0 ;  /* 0x0000e90008087a24 */ /* 0x000fe200078e0200 */
[----:B------:R-:W-:Y:S01]  /*b670*/  MOV R0, R4 ;  /* 0x0000000400007202 */ /* 0x000fe20000000f00 */
[----:B------:R-:W-:-:S03]  /*b680*/  IMAD R7, R14, c[0x0][0x3f4], R5 ;  /* 0x0000fd000e077a24 */ /* 0x000fc600078e0205 */
[----:B------:R-:W-:-:S03]  /*b690*/  IADD3 R3, R3, R8, RZ ;  /* 0x0000000803037210 */ /* 0x000fc60007ffe0ff */
[----:B------:R-:W-:-:S04]  /*b6a0*/  @P0 IMAD.HI.U32 R6, R4, c[0x0][0x4ec], RZ ;  /* 0x00013b0004060a27 */ /* 0x000fc800078e00ff */
[----:B------:R-:W-:Y:S01]  /*b6b0*/  IMAD.WIDE.U32 R2, R227, c[0x0][0x3e8], R2 ;  /* 0x0000fa00e3027a25 */ /* 0x000fe200078e0002 */
[----:B------:R-:W-:-:S03]  /*b6c0*/  @P0 SHF.R.U32.HI R0, RZ, c[0x0][0x4f0], R6 ;  /* 0x00013c00ff000a19 */ /* 0x000fc60000011606 */
[----:B------:R-:W-:Y:S01]  /*b6d0*/  IMAD R3, R227, c[0x0][0x3ec], R3 ;  /* 0x0000fb00e3037a24 */ /* 0x000fe200078e0203 */
[----:B------:R-:W-:Y:S02]  /*b6e0*/  SHF.R.S32.HI R6, RZ, 0x1f, R0 ;  /* 0x0000001fff067819 */ /* 0x000fe40000011400 */
        /* <DEDUP_REMOVED lines=17> */
.L_x_1341:
[----:B------:R-:W-:Y:S05]  /*b800*/  BRA.DIV ~URZ, `(.L_x_1290) ;  /* 0x00001d927f007947 */ /* 0x000fea000b800000 */
[----:B------:R4:W1:Y:S02]  /*b810*/  SHFL.IDX PT, R0, R12, RZ, 0x181f ;  /* 0x00181fff0c007589 */ /* 0x00086400000e0000 */
.L_x_1342:
[----:B------:R-:W-:Y:S01]  /*b820*/  IMAD R10, R19, c[0x0][0x4e8], RZ ;  /* 0x00013a00130a7a24 */ /* 0x000fe200078e02ff */
[----:B------:R-:W-:Y:S04]  /*b830*/  BSSY B0, `(.L_x_1291) ;  /* 0x000000f000007945 */ /* 0x000fe80003800000 */
        /* <DEDUP_REMOVED lines=14> */
.L_x_1292:
[----:B------:R-:W-:Y:S05]  /*b920*/  BSYNC B0 ;  /* 0x0000000000007941 */ /* 0x000fea0003800000 */
.L_x_1291:
[----:B------:R-:W-:Y:S05]  /*b930*/  BRA.DIV ~URZ, `(.L_x_1293) ;  /* 0x00001cc27f007947 */ /* 0x000fea000b800000 */
[----:B---3--:R3:W2:Y:S04]  /*b940*/  SHFL.IDX PT, R8, R9, 0x1, 0x181f ;  /* 0x00381f0009087f89 */ /* 0x0086a800000e0000 */
[----:B-1----:R3:W1:Y:S02]  /*b950*/  SHFL.IDX PT, R0, R12, 0x1, 0x181f ;  /* 0x00381f000c007f89 */ /* 0x00266400000e0000 */
.L_x_1343:
        /* <DEDUP_REMOVED lines=16> */
.L_x_1295:
[----:B------:R-:W-:Y:S05]  /*ba60*/  BSYNC B0 ;  /* 0x0000000000007941 */ /* 0x000fea0003800000 */
.L_x_1294:
[----:B------:R-:W-:Y:S05]  /*ba70*/  BRA.DIV ~URZ, `(.L_x_1296) ;  /* 0x00001c427f007947 */ /* 0x000fea000b800000 */
[----:B--2---:R2:W3:Y:S02]  /*ba80*/  SHFL.IDX PT, R8, R9, 0x2, 0x181f ;  /* 0x00581f0009087f89 */ /* 0x0044e400000e0000 */
.L_x_1344:
[----:B------:R-:W-:Y:S05]  /*ba90*/  BRA.DIV ~URZ, `(.L_x_1297) ;  /* 0x00001c927f007947 */ /* 0x000fea000b800000 */
[----:B-1----:R1:W2:Y:S02]  /*baa0*/  SHFL.IDX PT, R0, R12, 0x2, 0x181f ;  /* 0x00581f000c007f89 */ /* 0x0022a400000e0000 */
.L_x_1345:
        /* <DEDUP_REMOVED lines=16> */
.L_x_1299:
[----:B------:R-:W-:Y:S05]  /*bbb0*/  BSYNC B0 ;  /* 0x0000000000007941 */ /* 0x000fea0003800000 */
.L_x_1298:
[----:B------:R-:W-:Y:S05]  /*bbc0*/  BRA.DIV ~URZ, `(.L_x_1300) ;  /* 0x00001bc27f007947 */ /* 0x000fea000b800000 */
[----:B---3--:R3:W1:Y:S04]  /*bbd0*/  SHFL.IDX PT, R8, R9, 0x3, 0x181f ;  /* 0x00781f0009087f89 */ /* 0x00866800000e0000 */
[----:B--2---:R3:W2:Y:S02]  /*bbe0*/  SHFL.IDX PT, R0, R12, 0x3, 0x181f ;  /* 0x00781f000c007f89 */ /* 0x0046a400000e0000 */
.L_x_1346:
[----:B------:R-:W-:-:S04]  /*bbf0*/  IADD3 R2, R11, 0x60, RZ ;  /* 0x000000600b027810 */ /* 0x000fc80007ffe0ff */
        /* <DEDUP_REMOVED lines=14> */
.L_x_1280:
[----:B------:R-:W-:Y:S05]  /*bce0*/  BSYNC B1 ;  /* 0x0000000000017941 */ /* 0x000fea0003800000 */
.L_x_1264:
[----:B-12-4-:R-:W2:Y:S02]  /*bcf0*/  LDL R0, [R1+0x28] ;  /* 0x0000280001007983 */ /* 0x016ea40000100800 */
[----:B--2---:R-:W-:-:S13]  /*bd00*/  ISETP.NE.AND P0, PT, R0, RZ, PT ;  /* 0x000000ff0000720c */ /* 0x004fda0003f05270 */
[----:B------:R-:W-:Y:S01]  /*bd10*/  @P0 WARPSYNC 0xffffffff ;  /* 0xffffffff00000948 */ /* 0x000fe20003800000 */
[----:B------:R-:W-:Y:S06]  /*bd20*/  @P0 BAR.SYNC.DEFER_BLOCKING 0x5, 0x100 ;  /* 0x0144000000000b1d */ /* 0x000fec0000010000 */
[----:B------:R-:W1:Y:S04]  /*bd30*/  @P0 LDS.128 R228, [0x24100] ;  /* 0x02410000ffe40984 */ /* 0x000e680000000c00 */
[----:B------:R-:W-:Y:S06]  /*bd40*/  @P0 BAR.ARV 0x4, 0x100 ;  /* 0x0104000000000b1d */ /* 0x000fec0000002000 */
[----:B------:R-:W-:Y:S05]  /*bd50*/  @P0 BRA `(.L_x_1301) ;  /* 0x00000ac000000947 */ /* 0x000fea0003800000 */
[----:B------:R-:W-:Y:S01]  /*bd60*/  LOP3.LUT R13, R196, 0x1f, RZ, 0xc0, !PT ;  /* 0x0000001fc40d7812 */ /* 0x000fe200078ec0ff */
[----:B------:R-:W-:-:S03]  /*bd70*/  IMAD.MOV.U32 R7, RZ, RZ, RZ ;  /* 0x000000ffff077224 */ /* 0x000fc600078e00ff */
[----:B------:R-:W-:Y:S01]  /*bd80*/  ISETP.NE.AND P5, PT, R13, 0x1f, PT ;  /* 0x0000001f0d00780c */ /* 0x000fe20003fa5270 */
[----:B------:R-:W-:Y:S10]  /*bd90*/  BRA.DIV ~URZ, `(.L_x_1302) ;  /* 0x00001ab27f007947 */ /* 0x000ff4000b800000 */
[----:B---3--:R2:W3:Y:S02]  /*bda0*/  SHFL.IDX PT, R9, R86, RZ, 0x1f ;  /* 0x00001fff56097589 */ /* 0x0084e400000e0000 */
.L_x_1347:
[----:B------:R-:W-:Y:S05]  /*bdb0*/  BRA.DIV ~URZ, `(.L_x_1303) ;  /* 0x00001b027f007947 */ /* 0x000fea000b800000 */
[----:B------:R4:W2:Y:S02]  /*bdc0*/  SHFL.IDX PT, R8, R86, 0x1, 0x1f ;  /* 0x00201f0056087f89 */ /* 0x0008a400000e0000 */
.L_x_1348:
        /* <DEDUP_REMOVED lines=18> */
.L_x_1349:
        /* <DEDUP_REMOVED lines=16> */
.L_x_1350:
[----:B----4-:R-:W-:Y:S01]  /*bff0*/  IMAD R0, R0, c[0x0][0x538], RZ ;  /* 0x00014e0000007a24 */ /* 0x010fe200078e02ff */
[----:B------:R-:W-:Y:S04]  /*c000*/  BSSY B1, `(.L_x_1306) ;  /* 0x000007c000017945 */ /* 0x000fe80003800000 */
[----:B--2---:R-:W-:-:S04]  /*c010*/  IADD3 R8, R0, R8, RZ ;  /* 0x0000000800087210 */ /* 0x004fc80007ffe0ff */
[----:B---3--:R-:W-:-:S13]  /*c020*/  ISETP.GT.AND P6, PT, R8, R9, PT ;  /* 0x000000090800720c */ /* 0x008fda0003fc4270 */
[----:B------:R-:W-:Y:S05]  /*c030*/  @P6 BRA `(.L_x_1307) ;  /* 0x0000024000006947 */ /* 0x000fea0003800000 */
.L_x_1311:
        /* <DEDUP_REMOVED lines=16> */
.L_x_1351:
        /* <DEDUP_REMOVED lines=16> */
.L_x_1352:
[----:B--2---:R-:W-:-:S05]  /*c240*/  IMAD R0, R0, c[0x0][0x538], RZ ;  /* 0x00014e0000007a24 */ /* 0x004fca00078e02ff */
[----:B------:R-:W-:-:S04]  /*c250*/  IADD3 R8, R0, R8, RZ ;  /* 0x0000000800087210 */ /* 0x000fc80007ffe0ff */
[----:B------:R-:W-:-:S13]  /*c260*/  ISETP.GT.AND P6, PT, R8, R9, PT ;  /* 0x000000090800720c */ /* 0x000fda0003fc4270 */
[----:B-1----:R-:W-:Y:S05]  /*c270*/  @!P6 BRA `(.L_x_1311) ;  /* 0xfffffdc00000e947 */ /* 0x002fea000383ffff */
.L_x_1307:
[----:B------:R-:W-:-:S05]  /*c280*/  IADD3 R10, -R0, R8, RZ ;  /* 0x00000008000a7210 */ /* 0x000fca0007ffe1ff */
[----:B------:R-:W-:-:S05]  /*c290*/  IMAD R0, R4, c[0x0][0x538], R10 ;  /* 0x00014e0004007a24 */ /* 0x000fca00078e020a */
[----:B------:R-:W-:Y:S01]  /*c2a0*/  ISETP.GT.AND P0, PT, R0, R9, PT ;  /* 0x000000090000720c */ /* 0x000fe20003f04270 */
[----:B------:R-:W-:-:S12]  /*c2b0*/  BRA.DIV ~URZ, `(.L_x_1312) ;  /* 0x00001a427f007947 */ /* 0x000fd8000b800000 */
[----:B------:R-:W-:-:S04]  /*c2c0*/  VOTE.ANY R8, PT, !P0 ;  /* 0x0000000000087806 */ /* 0x000fc800040e0100 */
.L_x_1353:
[----:B------:R2:W3:Y:S01]  /*c2d0*/  POPC R12, R8 ;  /* 0x00000008000c7309 */ /* 0x0004e20000000000 */
[----:B------:R-:W-:Y:S05]  /*c2e0*/  BRA.DIV ~URZ, `(.L_x_1313) ;  /* 0x00001a627f007947 */ /* 0x000fea000b800000 */
[----:B---3--:R3:W4:Y:S04]  /*c2f0*/  SHFL.IDX PT, R6, R6, R12, 0x1f ;  /* 0x00001f0c06067589 */ /* 0x00872800000e0000 */
[----:B------:R3:W1:Y:S02]  /*c300*/  SHFL.IDX PT, R7, R7, R12, 0x1f ;  /* 0x00001f0c07077589 */ /* 0x00066400000e0000 */
.L_x_1354:
[----:B------:R-:W-:Y:S01]  /*c310*/  ISETP.NE.AND P0, PT, R8, RZ, PT ;  /* 0x000000ff0800720c */ /* 0x000fe20003f05270 */
[----:B------:R-:W-:-:S12]  /*c320*/  BSSY B0, `(.L_x_1314) ;  /* 0x0000005000007945 */ /* 0x000fd80003800000 */
[----:B------:R-:W-:Y:S05]  /*c330*/  @!P0 BRA `(.L_x_1315) ;  /* 0x0000003000008947 */ /* 0x000fea0003800000 */
[----:B------:R-:W-:Y:S01]  /*c340*/  IADD3 R3, R12, -0x1, RZ ;  /* 0xffffffff0c037810 */ /* 0x000fe20007ffe0ff */
[----:B------:R-:W-:Y:S05]  /*c350*/  BRA.DIV ~URZ, `(.L_x_1316) ;  /* 0x00001ac27f007947 */ /* 0x000fea000b800000 */
[----:B------:R2:W3:Y:S02]  /*c360*/  SHFL.IDX PT, R11, R4, R3, 0x1f ;  /* 0x00001f03040b7589 */ /* 0x0004e400000e0000 */
.L_x_1315:
[----:B------:R-:W-:Y:S05]  /*c370*/  BSYNC B0 ;  /* 0x0000000000007941 */ /* 0x000fea0003800000 */
.L_x_1314:
[-C--:B-12-4-:R-:W-:Y:S01]  /*c380*/  IABS R4, R6.reuse ;  /* 0x0000000600047213 */ /* 0x096fe20000000000 */
[----:B---3--:R-:W-:Y:S01]  /*c390*/  IMAD R228, R11, c[0x0][0x538], R10 ;  /* 0x00014e000be47a24 */ /* 0x008fe200078e020a */
[----:B------:R-:W-:Y:S01]  /*c3a0*/  IABS R0, R7 ;  /* 0x0000000700007213 */ /* 0x000fe20000000000 */
[----:B------:R-:W-:Y:S01]  /*c3b0*/  IMAD.IADD R231, R12, 0x1, R231 ;  /* 0x000000010ce77824 */ /* 0x000fe200078e02e7 */
[----:B------:R-:W1:Y:S01]  /*c3c0*/  I2F.RP R2, R4 ;  /* 0x0000000400027306 */ /* 0x000e620000209400 */
[----:B------:R-:W-:Y:S02]  /*c3d0*/  IMAD.IADD R10, R9, 0x1, -R228 ;  /* 0x00000001090a7824 */ /* 0x000fe400078e0ae4 */
[----:B------:R-:W-:Y:S01]  /*c3e0*/  IMAD.MOV.U32 R5, RZ, RZ, R0 ;  /* 0x000000ffff057224 */ /* 0x000fe200078e0000 */
[----:B------:R-:W-:Y:S02]  /*c3f0*/  IABS R0, R6 ;  /* 0x0000000600007213 */ /* 0x000fe40000000000 */
[----:B------:R-:W-:-:S02]  /*c400*/  IABS R9, R10 ;  /* 0x0000000a00097213 */ /* 0x000fc40000000000 */
[----:B------:R-:W-:Y:S01]  /*c410*/  I2F.RP R11, R5 ;  /* 0x00000005000b7306 */ /* 0x000fe20000209400 */
[----:B------:R-:W-:-:S07]  /*c420*/  IMAD.MOV R0, RZ, RZ, -R0 ;  /* 0x000000ffff007224 */ /* 0x000fce00078e0a00 */
[----:B-1----:R-:W1:Y:S02]  /*c430*/  MUFU.RCP R2, R2 ;  /* 0x0000000200027308 */ /* 0x002e640000001000 */
[----:B-1----:R-:W-:-:S06]  /*c440*/  IADD3 R2, R2, 0xffffffe, RZ ;  /* 0x0ffffffe02027810 */ /* 0x002fcc0007ffe0ff */
[----:B------:R-:W1:Y:S02]  /*c450*/  F2I.FTZ.U32.TRUNC.NTZ R3, R2 ;  /* 0x0000000200037305 */ /* 0x000e64000021f000 */
[----:B-1----:R-:W-:-:S04]  /*c460*/  IMAD.MOV R2, RZ, RZ, -R3 ;  /* 0x000000ffff027224 */ /* 0x002fc800078e0a03 */
[----:B------:R-:W-:Y:S01]  /*c470*/  IMAD R8, R2, R4, RZ ;  /* 0x0000000402087224 */ /* 0x000fe200078e02ff */
[----:B------:R-:W-:-:S05]  /*c480*/  MOV R2, RZ ;  /* 0x000000ff00027202 */ /* 0x000fca0000000f00 */
        /* <DEDUP_REMOVED lines=47> */
.L_x_1308:
[----:B------:R-:W-:Y:S01]  /*c780*/  IMAD.MOV.U32 R228, RZ, RZ, R9 ;  /* 0x000000ffffe47224 */ /* 0x000fe200078e0009 */
[----:B------:R-:W-:Y:S01]  /*c790*/  MOV R230, RZ ;  /* 0x000000ff00e67202 */ /* 0x000fe20000000f00 */
[----:B------:R-:W-:Y:S01]  /*c7a0*/  IMAD.MOV.U32 R229, RZ, RZ, RZ ;  /* 0x000000ffffe57224 */ /* 0x000fe200078e00ff */
[----:B------:R-:W-:Y:S02]  /*c7b0*/  MOV R231, c[0x0][0x53c] ;  /* 0x00014f0000e77a02 */ /* 0x000fe40000000f00 */
.L_x_1317:
[----:B------:R-:W-:Y:S05]  /*c7c0*/  BSYNC B1 ;  /* 0x0000000000017941 */ /* 0x000fea0003800000 */
.L_x_1306:
[----:B------:R-:W-:Y:S01]  /*c7d0*/  WARPSYNC 0xffffffff ;  /* 0xffffffff00007948 */ /* 0x000fe20003800000 */
[----:B------:R-:W-:Y:S01]  /*c7e0*/  BAR.SYNC.DEFER_BLOCKING 0x4, 0x100 ;  /* 0x0104000000007b1d */ /* 0x000fe20000010000 */
[----:B------:R-:W-:-:S13]  /*c7f0*/  ISETP.NE.AND P0, PT, R13, RZ, PT ;  /* 0x000000ff0d00720c */ /* 0x000fda0003f05270 */
[----:B------:R2:W-:Y:S04]  /*c800*/  @!P0 STS.128 [0x24100], R228 ;  /* 0x024100e4ff008388 */ /* 0x0005e80000000c00 */
[----:B------:R-:W-:Y:S06]  /*c810*/  BAR.ARV 0x5, 0x100 ;  /* 0x0144000000007b1d */ /* 0x000fec0000002000 */
.L_x_1301:
[----:B-1----:R-:W-:-:S13]  /*c820*/  ISETP.GE.AND P0, PT, R231, c[0x0][0x53c], PT ;  /* 0x00014f00e7007a0c */ /* 0x002fda0003f06270 */
[----:B--23--:R-:W-:Y:S01]  /*c830*/  @P0 CALL.REL.NOINC `(.L_x_1318) ;  /* 0x0000001000000944 */ /* 0x00cfe20003c00000 */
[----:B------:R-:W-:Y:S05]  /*c840*/  BRA `(.L_x_1319) ;  /* 0xffff4b0000007947 */ /* 0x000fea000383ffff */
.L_x_1318:
[----:B------:R-:W-:Y:S05]  /*c850*/  EXIT ;  /* 0x000000000000794d */ /* 0x000fea0003800000 */
.L_x_1225:
[----:B------:R-:W-:Y:S01]  /*c860*/  IMAD.MOV.U32 R0, RZ, RZ, R5 ;  /* 0x000000ffff007224 */ /* 0x000fe200078e0005 */
[----:B------:R-:W-:Y:S02]  /*c870*/  MOV R2, 0x1 ;  /* 0x0000000100027802 */ /* 0x000fe40000000f00 */
[----:B------:R-:W-:Y:S02]  /*c880*/  MOV R3, 0xc8a0 ;  /* 0x0000c8a000037802 */ /* 0x000fe40000000f00 */
[----:B--2---:R-:W-:Y:S05]  /*c890*/  CALL.REL.NOINC `($__internal_28_$__cuda_sm70_shflsync_up_p) ;  /* 0x0000168000007944 */ /* 0x004fea0003c00000 */
[----:B------:R-:W-:Y:S01]  /*c8a0*/  MOV R0, R4 ;  /* 0x0000000400007202 */ /* 0x000fe20000000f00 */
[----:B------:R-:W-:Y:S05]  /*c8b0*/  BRA `(.L_x_1320) ;  /* 0xffff3b9000007947 */ /* 0x000fea000383ffff */
.L_x_1226:
[----:B------:R-:W-:Y:S01]  /*c8c0*/  IMAD.MOV.U32 R0, RZ, RZ, R5 ;  /* 0x000000ffff007224 */ /* 0x000fe200078e0005 */
[----:B------:R-:W-:Y:S02]  /*c8d0*/  MOV R2, 0x2 ;  /* 0x0000000200027802 */ /* 0x000fe40000000f00 */
[----:B------:R-:W-:Y:S02]  /*c8e0*/  MOV R3, 0xc900 ;  /* 0x0000c90000037802 */ /* 0x000fe40000000f00 */
[----:B--2---:R-:W-:Y:S05]  /*c8f0*/  CALL.REL.NOINC `($__internal_28_$__cuda_sm70_shflsync_up_p) ;  /* 0x0000162000007944 */ /* 0x004fea0003c00000 */
[----:B------:R-:W-:Y:S01]  /*c900*/  SEL R0, R4, RZ, P4 ;  /* 0x000000ff04007207 */ /* 0x000fe20002000000 */
[----:B------:R-:W-:Y:S01]  /*c910*/  IMAD.MOV.U32 R2, RZ, RZ, 0x4 ;  /* 0x00000004ff027424 */ /* 0x000fe200078e00ff */
[----:B------:R-:W-:-:S03]  /*c920*/  MOV R3, 0xc950 ;  /* 0x0000c95000037802 */ /* 0x000fc60000000f00 */
[----:B------:R-:W-:Y:S02]  /*c930*/  IMAD.IADD R0, R5, 0x1, R0 ;  /* 0x0000000105007824 */ /* 0x000fe400078e0200 */
[----:B------:R-:W-:Y:S05]  /*c940*/  CALL.REL.NOINC `($__internal_28_$__cuda_sm70_shflsync_up_p) ;  /* 0x000015d000007944 */ /* 0x000fea0003c00000 */
        /* <DEDUP_REMOVED lines=13> */
[----:B------:R-:W-:Y:S01]  /*ca20*/  IMAD.IADD R4, R0, 0x1, R4 ;  /* 0x0000000100047824 */ /* 0x000fe200078e0204 */
[----:B------:R-:W-:-:S03]  /*ca30*/  MOV R0, 0x1f ;  /* 0x0000001f00007802 */ /* 0x000fc60000000f00 */
[----:B------:R-:W-:Y:S02]  /*ca40*/  IMAD.MOV.U32 R5, RZ, RZ, R4 ;  /* 0x000000ffff057224 */ /* 0x000fe400078e0004 */
[----:B------:R-:W-:Y:S05]  /*ca50*/  CALL.REL.NOINC `($__internal_27_$__cuda_sm70_shflsync_idx_p) ;  /* 0x0000147000007944 */ /* 0x000fea0003c00000 */
[----:B------:R-:W-:Y:S05]  /*ca60*/  BRA `(.L_x_1321) ;  /* 0xffff3ae000007947 */ /* 0x000fea000383ffff */
.L_x_1228:
[----:B------:R-:W-:Y:S02]  /*ca70*/  SEL R0, RZ, 0x1, P0 ;  /* 0x00000001ff007807 */ /* 0x000fe40000000000 */
[----:B------:R-:W-:Y:S02]  /*ca80*/  MOV R2, 0xcaa0 ;  /* 0x0000caa000027802 */ /* 0x000fe40000000f00 */
[----:B--2---:R-:W-:Y:S05]  /*ca90*/  CALL.REL.NOINC `($__internal_29_$__cuda_sm70_votesync_ballot) ;  /* 0x000014f000007944 */ /* 0x004fea0003c00000 */
[----:B------:R-:W-:Y:S01]  /*caa0*/  MOV R6, R0 ;  /* 0x0000000000067202 */ /* 0x000fe20000000f00 */
[----:B------:R-:W-:Y:S05]  /*cab0*/  BRA `(.L_x_1322) ;  /* 0xffff3b2000007947 */ /* 0x000fea000383ffff */
.L_x_1229:
[----:B------:R-:W-:Y:S01]  /*cac0*/  IMAD.MOV.U32 R5, RZ, RZ, R8 ;  /* 0x000000ffff057224 */ /* 0x000fe200078e0008 */
[----:B--2---:R-:W-:Y:S01]  /*cad0*/  MOV R3, R231 ;  /* 0x000000e700037202 */ /* 0x004fe20000000f00 */
[----:B------:R-:W-:Y:S01]  /*cae0*/  IMAD.MOV.U32 R0, RZ, RZ, 0x1f ;  /* 0x0000001fff007424 */ /* 0x000fe200078e00ff */
[----:B------:R-:W-:Y:S02]  /*caf0*/  MOV R2, 0xcb10 ;  /* 0x0000cb1000027802 */ /* 0x000fe40000000f00 */
[----:B-1----:R-:W-:Y:S05]  /*cb00*/  CALL.REL.NOINC `($__internal_27_$__cuda_sm70_shflsync_idx_p) ;  /* 0x000013c000007944 */ /* 0x002fea0003c00000 */
[----:B------:R-:W-:Y:S01]  /*cb10*/  IMAD.MOV.U32 R11, RZ, RZ, R0 ;  /* 0x000000ffff0b7224 */ /* 0x000fe200078e0000 */
[----:B------:R-:W-:Y:S01]  /*cb20*/  MOV R5, R7 ;  /* 0x0000000700057202 */ /* 0x000fe20000000f00 */
[----:B------:R-:W-:Y:S01]  /*cb30*/  IMAD.MOV.U32 R228, RZ, RZ, RZ ;  /* 0x000000ffffe47224 */ /* 0x000fe200078e00ff */
[----:B------:R-:W-:Y:S01]  /*cb40*/  MOV R3, R231 ;  /* 0x000000e700037202 */ /* 0x000fe20000000f00 */
[----:B------:R-:W-:Y:S01]  /*cb50*/  IMAD.MOV.U32 R0, RZ, RZ, 0x1f ;  /* 0x0000001fff007424 */ /* 0x000fe200078e00ff */
[----:B------:R-:W-:-:S02]  /*cb60*/  MOV R2, 0xcb80 ;  /* 0x0000cb8000027802 */ /* 0x000fc40000000f00 */
[----:B------:R-:W-:Y:S05]  /*cb70*/  CALL.REL.NOINC `($__internal_27_$__cuda_sm70_shflsync_idx_p) ;  /* 0x0000135000007944 */ /* 0x000fea0003c00000 */
[----:B------:R-:W-:Y:S01]  /*cb80*/  MOV R10, R0 ;  /* 0x00000000000a7202 */ /* 0x000fe20000000f00 */
[----:B------:R-:W-:Y:S05]  /*cb90*/  BRA `(.L_x_1323) ;  /* 0xffff3a9000007947 */ /* 0x000fea000383ffff */
.L_x_1232:
[----:B------:R-:W-:Y:S01]  /*cba0*/  IMAD.MOV.U32 R5, RZ, RZ, R4 ;  /* 0x000000ffff057224 */ /* 0x000fe200078e0004 */
[----:B------:R-:W-:-:S02]  /*cbb0*/  MOV R0, 0x1f ;  /* 0x0000001f00007802 */ /* 0x000fc40000000f00 */
[----:B------:R-:W-:Y:S02]  /*cbc0*/  MOV R2, 0xcbe0 ;  /* 0x0000cbe000027802 */ /* 0x000fe40000000f00 */
[----:B-1234-:R-:W-:Y:S05]  /*cbd0*/  CALL.REL.NOINC `($__internal_27_$__cuda_sm70_shflsync_idx_p) ;  /* 0x000012f000007944 */ /* 0x01efea0003c00000 */
[----:B------:R-:W-:Y:S01]  /*cbe0*/  MOV R228, R0 ;  /* 0x0000000000e47202 */ /* 0x000fe20000000f00 */
[----:B------:R-:W-:Y:S05]  /*cbf0*/  BRA `(.L_x_1231) ;  /* 0xffff3a9000007947 */ /* 0x000fea000383ffff */
.L_x_1240:
[----:B------:R-:W-:Y:S01]  /*cc00*/  IMAD.MOV.U32 R5, RZ, RZ, R9 ;  /* 0x000000ffff057224 */ /* 0x000fe200078e0009 */
[----:B------:R-:W-:Y:S01]  /*cc10*/  MOV R3, RZ ;  /* 0x000000ff00037202 */ /* 0x000fe20000000f00 */
[----:B------:R-:W-:Y:S01]  /*cc20*/  IMAD.MOV.U32 R0, RZ, RZ, 0x181f ;  /* 0x0000181fff007424 */ /* 0x000fe200078e00ff */
[----:B------:R-:W-:Y:S02]  /*cc30*/  MOV R2, 0xcc50 ;  /* 0x0000cc5000027802 */ /* 0x000fe40000000f00 */
[----:B------:R-:W-:Y:S05]  /*cc40*/  CALL.REL.NOINC `($__internal_27_$__cuda_sm70_shflsync_idx_p) ;  /* 0x0000128000007944 */ /* 0x000fea0003c00000 */
[----:B------:R-:W-:Y:S01]  /*cc50*/  MOV R8, R0 ;  /* 0x0000000000087202 */ /* 0x000fe20000000f00 */
[----:B------:R-:W-:Y:S05]  /*cc60*/  BRA `(.L_x_1324) ;  /* 0xffff551000007947 */ /* 0x000fea000383ffff */
.L_x_1241:
[----:B------:R-:W-:Y:S01]  /*cc70*/  IMAD.MOV.U32 R5, RZ, RZ, R12 ;  /* 0x000000ffff057224 */ /* 0x000fe200078e000c */
[----:B------:R-:W-:Y:S01]  /*cc80*/  MOV R3, RZ ;  /* 0x000000ff00037202 */ /* 0x000fe20000000f00 */
[----:B------:R-:W-:Y:S01]  /*cc90*/  IMAD.MOV.U32 R0, RZ, RZ, 0x181f ;  /* 0x0000181fff007424 */ /* 0x000fe200078e00ff */
[----:B------:R-:W-:Y:S02]  /*cca0*/  MOV R2, 0xccc0 ;  /* 0x0000ccc000027802 */ /* 0x000fe40000000f00 */
[----:B-12---:R-:W-:Y:S05]  /*ccb0*/  CALL.REL.NOINC `($__internal_27_$__cuda_sm70_shflsync_idx_p) ;  /* 0x0000121000007944 */ /* 0x006fea0003c00000 */
[----:B------:R-:W-:Y:S05]  /*ccc0*/  BRA `(.L_x_1325) ;  /* 0xffff54d000007947 */ /* 0x000fea000383ffff */
.L_x_1244:
[----:B--2---:R-:W-:Y:S01]  /*ccd0*/  IMAD.MOV.U32 R5, RZ, RZ, R9 ;  /* 0x000000ffff057224 */ /* 0x004fe200078e0009 */
[----:B------:R-:W-:Y:S01]  /*cce0*/  MOV R3, 0x1 ;  /* 0x0000000100037802 */ /* 0x000fe20000000f00 */
[----:B----4-:R-:W-:Y:S01]  /*ccf0*/  IMAD.MOV.U32 R0, RZ, RZ, 0x181f ;  /* 0x0000181fff007424 */ /* 0x010fe200078e00ff */
[----:B------:R-:W-:-:S02]  /*cd00*/  MOV R2, 0xcd20 ;  /* 0x0000cd2000027802 */ /* 0x000fc40000000f00 */
[----:B-1-3--:R-:W-:Y:S05]  /*cd10*/  CALL.REL.NOINC `($__internal_27_$__cuda_sm70_shflsync_idx_p) ;  /* 0x000011b000007944 */ /* 0x00afea0003c00000 */
[----:B------:R-:W-:Y:S01]  /*cd20*/  IMAD.MOV.U32 R8, RZ, RZ, R0 ;  /* 0x000000ffff087224 */ /* 0x000fe200078e0000 */
[----:B------:R-:W-:Y:S01]  /*cd30*/  MOV R3, 0x1 ;  /* 0x0000000100037802 */ /* 0x000fe20000000f00 */
[----:B------:R-:W-:Y:S01]  /*cd40*/  IMAD.MOV.U32 R5, RZ, RZ, R12 ;  /* 0x000000ffff057224 */ /* 0x000fe200078e000c */
[----:B------:R-:W-:-:S02]  /*cd50*/  MOV R0, 0x181f ;  /* 0x0000181f00007802 */ /* 0x000fc40000000f00 */
[----:B------:R-:W-:Y:S02]  /*cd60*/  MOV R2, 0xcd80 ;  /* 0x0000cd8000027802 */ /* 0x000fe40000000f00 */
[----:B------:R-:W-:Y:S05]  /*cd70*/  CALL.REL.NOINC `($__internal_27_$__cuda_sm70_shflsync_idx_p) ;  /* 0x0000115000007944 */ /* 0x000fea0003c00000 */
[----:B------:R-:W-:Y:S05]  /*cd80*/  BRA `(.L_x_1326) ;  /* 0xffff555000007947 */ /* 0x000fea000383ffff */
.L_x_1247:
[----:B-1----:R-:W-:Y:S01]  /*cd90*/  IMAD.MOV.U32 R5, RZ, RZ, R9 ;  /* 0x000000ffff057224 */ /* 0x002fe200078e0009 */
[----:B------:R-:W-:Y:S01]  /*cda0*/  MOV R3, 0x2 ;  /* 0x0000000200037802 */ /* 0x000fe20000000f00 */
[----:B----4-:R-:W-:Y:S01]  /*cdb0*/  IMAD.MOV.U32 R0, RZ, RZ, 0x181f ;  /* 0x0000181fff007424 */ /* 0x010fe200078e00ff */
[----:B------:R-:W-:Y:S02]  /*cdc0*/  MOV R2, 0xcde0 ;  /* 0x0000cde000027802 */ /* 0x000fe40000000f00 */
[----:B--23--:R-:W-:Y:S05]  /*cdd0*/  CALL.REL.NOINC `($__internal_27_$__cuda_sm70_shflsync_idx_p) ;  /* 0x000010f000007944 */ /* 0x00cfea0003c00000 */
[----:B------:R-:W-:Y:S01]  /*cde0*/  MOV R8, R0 ;  /* 0x0000000000087202 */ /* 0x000fe20000000f00 */
[----:B------:R-:W-:Y:S05]  /*cdf0*/  BRA `(.L_x_1327) ;  /* 0xffff561000007947 */ /* 0x000fea000383ffff */
.L_x_1248:
[----:B------:R-:W-:Y:S01]  /*ce00*/  IMAD.MOV.U32 R5, RZ, RZ, R12 ;  /* 0x000000ffff057224 */ /* 0x000fe200078e000c */
[----:B------:R-:W-:Y:S01]  /*ce10*/  MOV R3, 0x2 ;  /* 0x0000000200037802 */ /* 0x000fe20000000f00 */
[----:B----4-:R-:W-:Y:S01]  /*ce20*/  IMAD.MOV.U32 R0, RZ, RZ, 0x181f ;  /* 0x0000181fff007424 */ /* 0x010fe200078e00ff */
[----:B------:R-:W-:Y:S02]  /*ce30*/  MOV R2, 0xce50 ;  /* 0x0000ce5000027802 */ /* 0x000fe40000000f00 */
[----:B-123--:R-:W-:Y:S05]  /*ce40*/  CALL.REL.NOINC `($__internal_27_$__cuda_sm70_shflsync_idx_p) ;  /* 0x0000108000007944 */ /* 0x00efea0003c00000 */
[----:B------:R-:W-:Y:S05]  /*ce50*/  BRA `(.L_x_1328) ;  /* 0xffff55d000007947 */ /* 0x000fea000383ffff */
.L_x_1251:
[----:B-1----:R-:W-:Y:S01]  /*ce60*/  IMAD.MOV.U32 R5, RZ, RZ, R9 ;  /* 0x000000ffff057224 */ /* 0x002fe200078e0009 */
[----:B------:R-:W-:Y:S01]  /*ce70*/  MOV R3, 0x3 ;  /* 0x0000000300037802 */ /* 0x000fe20000000f00 */
[----:B------:R-:W-:Y:S01]  /*ce80*/  IMAD.MOV.U32 R0, RZ, RZ, 0x181f ;  /* 0x0000181fff007424 */ /* 0x000fe200078e00ff */
[----:B------:R-:W-:-:S02]  /*ce90*/  MOV R2, 0xceb0 ;  /* 0x0000ceb000027802 */ /* 0x000fc40000000f00 */
[----:B--234-:R-:W-:Y:S05]  /*cea0*/  CALL.REL.NOINC `($__internal_27_$__cuda_sm70_shflsync_idx_p) ;  /* 0x0000102000007944 */ /* 0x01cfea0003c00000 */
[----:B------:R-:W-:Y:S01]  /*ceb0*/  IMAD.MOV.U32 R8, RZ, RZ, R0 ;  /* 0x000000ffff087224 */ /* 0x000fe200078e0000 */
[----:B------:R-:W-:Y:S01]  /*cec0*/  MOV R3, 0x3 ;  /* 0x0000000300037802 */ /* 0x000fe20000000f00 */
[----:B------:R-:W-:Y:S01]  /*ced0*/  IMAD.MOV.U32 R5, RZ, RZ, R12 ;  /* 0x000000ffff057224 */ /* 0x000fe200078e000c */
[----:B------:R-:W-:-:S02]  /*cee0*/  MOV R0, 0x181f ;  /* 0x0000181f00007802 */ /* 0x000fc40000000f00 */
[----:B------:R-:W-:Y:S02]  /*cef0*/  MOV R2, 0xcf10 ;  /* 0x0000cf1000027802 */ /* 0x000fe40000000f00 */
[----:B------:R-:W-:Y:S05]  /*cf00*/  CALL.REL.NOINC `($__internal_27_$__cuda_sm70_shflsync_idx_p) ;  /* 0x00000fc000007944 */ /* 0x000fea0003c00000 */
[----:B------:R-:W-:Y:S05]  /*cf10*/  BRA `(.L_x_1329) ;  /* 0xffff565000007947 */ /* 0x000fea000383ffff */
.L_x_1260:
[----:B-1----:R-:W-:Y:S01]  /*cf20*/  IMAD.MOV.U32 R2, RZ, RZ, R213 ;  /* 0x000000ffff027224 */ /* 0x002fe200078e00d5 */
[----:B------:R-:W-:Y:S02]  /*cf30*/  MOV R5, 0x2 ;  /* 0x0000000200057802 */ /* 0x000fe40000000f00 */
[----:B------:R-:W-:Y:S02]  /*cf40*/  MOV R3, 0xcf60 ;  /* 0x0000cf6000037802 */ /* 0x000fe40000000f00 */
[----:B------:R-:W-:Y:S05]  /*cf50*/  CALL.REL.NOINC `($__internal_26_$__cuda_sm70_shflsync_bfly_p) ;  /* 0x00000f2000007944 */ /* 0x000fea0003c00000 */
[----:B------:R-:W-:Y:S01]  /*cf60*/  MOV R0, R5 ;  /* 0x0000000500007202 */ /* 0x000fe20000000f00 */
[----:B------:R-:W-:Y:S05]  /*cf70*/  BRA `(.L_x_1330) ;  /* 0xffffb21000007947 */ /* 0x000fea000383ffff */
.L_x_1261:
[----:B-1----:R-:W-:Y:S01]  /*cf80*/  IMAD.MOV.U32 R2, RZ, RZ, R0 ;  /* 0x000000ffff027224 */ /* 0x002fe200078e0000 */
[----:B------:R-:W-:Y:S02]  /*cf90*/  MOV R5, 0x1 ;  /* 0x0000000100057802 */ /* 0x000fe40000000f00 */
[----:B------:R-:W-:Y:S02]  /*cfa0*/  MOV R3, 0xcfc0 ;  /* 0x0000cfc000037802 */ /* 0x000fe40000000f00 */
[----:B--2---:R-:W-:Y:S05]  /*cfb0*/  CALL.REL.NOINC `($__internal_26_$__cuda_sm70_shflsync_bfly_p) ;  /* 0x00000ec000007944 */ /* 0x004fea0003c00000 */
[----:B------:R-:W-:Y:S01]  /*cfc0*/  FADD.FTZ R0, R0, R5 ;  /* 0x0000000500007221 */ /* 0x000fe20000010000 */
[----:B------:R-:W-:Y:S02]  /*cfd0*/  MOV R2, R214 ;  /* 0x000000d600027202 */ /* 0x000fe40000000f00 */
[----:B------:R-:W-:-:S02]  /*cfe0*/  MOV R5, 0x2 ;  /* 0x0000000200057802 */ /* 0x000fc40000000f00 */
[----:B------:R-:W-:Y:S02]  /*cff0*/  MOV R3, 0xd010 ;  /* 0x0000d01000037802 */ /* 0x000fe40000000f00 */
[----:B------:R-:W-:Y:S05]  /*d000*/  CALL.REL.NOINC `($__internal_26_$__cuda_sm70_shflsync_bfly_p) ;  /* 0x00000e7000007944 */ /* 0x000fea0003c00000 */
[----:B------:R-:W-:Y:S01]  /*d010*/  FADD.FTZ R4, R214, R5 ;  /* 0x00000005d6047221 */ /* 0x000fe20000010000 */
[----:B------:R-:W-:Y:S02]  /*d020*/  MOV R5, 0x1 ;  /* 0x0000000100057802 */ /* 0x000fe40000000f00 */
[----:B------:R-:W-:Y:S02]  /*d030*/  MOV R3, 0xd060 ;  /* 0x0000d06000037802 */ /* 0x000fe40000000f00 */
[----:B------:R-:W-:Y:S02]  /*d040*/  MOV R2, R4 ;  /* 0x0000000400027202 */ /* 0x000fe40000000f00 */
[----:B------:R-:W-:Y:S05]  /*d050*/  CALL.REL.NOINC `($__internal_26_$__cuda_sm70_shflsync_bfly_p) ;  /* 0x00000e2000007944 */ /* 0x000fea0003c00000 */
[----:B------:R-:W-:Y:S01]  /*d060*/  MOV R3, R5 ;  /* 0x0000000500037202 */ /* 0x000fe20000000f00 */
[----:B------:R-:W-:Y:S05]  /*d070*/  BRA `(.L_x_1331) ;  /* 0xffffb18000007947 */ /* 0x000fea000383ffff */
.L_x_1268:
[----:B--234-:R-:W-:Y:S01]  /*d080*/  IMAD.MOV.U32 R5, RZ, RZ, R9 ;  /* 0x000000ffff057224 */ /* 0x01cfe200078e0009 */
[----:B------:R-:W-:Y:S01]  /*d090*/  MOV R3, RZ ;  /* 0x000000ff00037202 */ /* 0x000fe20000000f00 */
[----:B------:R-:W-:Y:S01]  /*d0a0*/  IMAD.MOV.U32 R0, RZ, RZ, 0x181f ;  /* 0x0000181fff007424 */ /* 0x000fe200078e00ff */
[----:B------:R-:W-:Y:S02]  /*d0b0*/  MOV R2, 0xd0d0 ;  /* 0x0000d0d000027802 */ /* 0x000fe40000000f00 */
[----:B-1----:R-:W-:Y:S05]  /*d0c0*/  CALL.REL.NOINC `($__internal_27_$__cuda_sm70_shflsync_idx_p) ;  /* 0x00000e0000007944 */ /* 0x002fea0003c00000 */
[----:B------:R-:W-:Y:S01]  /*d0d0*/  MOV R8, R0 ;  /* 0x0000000000087202 */ /* 0x000fe20000000f00 */
[----:B------:R-:W-:Y:S05]  /*d0e0*/  BRA `(.L_x_1332) ;  /* 0xffffc8c000007947 */ /* 0x000fea000383ffff */
.L_x_1269:
[----:B------:R-:W-:Y:S01]  /*d0f0*/  IMAD.MOV.U32 R5, RZ, RZ, R12 ;  /* 0x000000ffff057224 */ /* 0x000fe200078e000c */
[----:B------:R-:W-:Y:S01]  /*d100*/  MOV R3, RZ ;  /* 0x000000ff00037202 */ /* 0x000fe20000000f00 */
[----:B------:R-:W-:Y:S01]  /*d110*/  IMAD.MOV.U32 R0, RZ, RZ, 0x181f ;  /* 0x0000181fff007424 */ /* 0x000fe200078e00ff */
[----:B------:R-:W-:-:S02]  /*d120*/  MOV R2, 0xd140 ;  /* 0x0000d14000027802 */ /* 0x000fc40000000f00 */
[----:B-123--:R-:W-:Y:S05]  /*d130*/  CALL.REL.NOINC `($__internal_27_$__cuda_sm70_shflsync_idx_p) ;  /* 0x00000d9000007944 */ /* 0x00efea0003c00000 */
[----:B------:R-:W-:Y:S05]  /*d140*/  BRA `(.L_x_1333) ;  /* 0xffffc88000007947 */ /* 0x000fea000383ffff */
.L_x_1272:
[----:B--2---:R-:W-:Y:S01]  /*d150*/  IMAD.MOV.U32 R5, RZ, RZ, R9 ;  /* 0x000000ffff057224 */ /* 0x004fe200078e0009 */
[----:B------:R-:W-:Y:S01]  /*d160*/  MOV R3, 0x1 ;  /* 0x0000000100037802 */ /* 0x000fe20000000f00 */
[----:B------:R-:W-:Y:S01]  /*d170*/  IMAD.MOV.U32 R0, RZ, RZ, 0x181f ;  /* 0x0000181fff007424 */ /* 0x000fe200078e00ff */
[----:B------:R-:W-:-:S02]  /*d180*/  MOV R2, 0xd1a0 ;  /* 0x0000d1a000027802 */ /* 0x000fc40000000f00 */
[----:B-1-34-:R-:W-:Y:S05]  /*d190*/  CALL.REL.NOINC `($__internal_27_$__cuda_sm70_shflsync_idx_p) ;  /* 0x00000d3000007944 */ /* 0x01afea0003c00000 */
[----:B------:R-:W-:Y:S01]  /*d1a0*/  IMAD.MOV.U32 R8, RZ, RZ, R0 ;  /* 0x000000ffff087224 */ /* 0x000fe200078e0000 */
[----:B------:R-:W-:Y:S01]  /*d1b0*/  MOV R3, 0x1 ;  /* 0x0000000100037802 */ /* 0x000fe20000000f00 */
[----:B------:R-:W-:Y:S01]  /*d1c0*/  IMAD.MOV.U32 R5, RZ, RZ, R12 ;  /* 0x000000ffff057224 */ /* 0x000fe200078e000c */
[----:B------:R-:W-:-:S02]  /*d1d0*/  MOV R0, 0x181f ;  /* 0x0000181f00007802 */ /* 0x000fc40000000f00 */
[----:B------:R-:W-:Y:S02]  /*d1e0*/  MOV R2, 0xd200 ;  /* 0x0000d20000027802 */ /* 0x000fe40000000f00 */
[----:B------:R-:W-:Y:S05]  /*d1f0*/  CALL.REL.NOINC `($__internal_27_$__cuda_sm70_shflsync_idx_p) ;  /* 0x00000cd000007944 */ /* 0x000fea0003c00000 */
[----:B------:R-:W-:Y:S05]  /*d200*/  BRA `(.L_x_1334) ;  /* 0xffffc8f000007947 */ /* 0x000fea000383ffff */
.L_x_1275:
[----:B--2---:R-:W-:Y:S01]  /*d210*/  IMAD.MOV.U32 R5, RZ, RZ, R9 ;  /* 0x000000ffff057224 */ /* 0x004fe200078e0009 */
[----:B------:R-:W-:Y:S01]  /*d220*/  MOV R3, 0x2 ;  /* 0x0000000200037802 */ /* 0x000fe20000000f00 */
[----:B------:R-:W-:Y:S01]  /*d230*/  IMAD.MOV.U32 R0, RZ, RZ, 0x181f ;  /* 0x0000181fff007424 */ /* 0x000fe200078e00ff */
[----:B------:R-:W-:Y:S02]  /*d240*/  MOV R2, 0xd260 ;  /* 0x0000d26000027802 */ /* 0x000fe40000000f00 */
[----:B-1-34-:R-:W-:Y:S05]  /*d250*/  CALL.REL.NOINC `($__internal_27_$__cuda_sm70_shflsync_idx_p) ;  /* 0x00000c7000007944 */ /* 0x01afea0003c00000 */
[----:B------:R-:W-:Y:S01]  /*d260*/  MOV R8, R0 ;  /* 0x0000000000087202 */ /* 0x000fe20000000f00 */
[----:B------:R-:W-:Y:S05]  /*d270*/  BRA `(.L_x_1335) ;  /* 0xffffc9b000007947 */ /* 0x000fea000383ffff */
.L_x_1276:
[----:B--2---:R-:W-:Y:S01]  /*d280*/  IMAD.MOV.U32 R5, RZ, RZ, R12 ;  /* 0x000000ffff057224 */ /* 0x004fe200078e000c */
[----:B------:R-:W-:Y:S01]  /*d290*/  MOV R3, 0x2 ;  /* 0x0000000200037802 */ /* 0x000fe20000000f00 */
[----:B------:R-:W-:Y:S01]  /*d2a0*/  IMAD.MOV.U32 R0, RZ, RZ, 0x181f ;  /* 0x0000181fff007424 */ /* 0x000fe200078e00ff */
[----:B------:R-:W-:Y:S02]  /*d2b0*/  MOV R2, 0xd2d0 ;  /* 0x0000d2d000027802 */ /* 0x000fe40000000f00 */
[----:B-1-34-:R-:W-:Y:S05]  /*d2c0*/  CALL.REL.NOINC `($__internal_27_$__cuda_sm70_shflsync_idx_p) ;  /* 0x00000c0000007944 */ /* 0x01afea0003c00000 */
[----:B------:R-:W-:Y:S05]  /*d2d0*/  BRA `(.L_x_1336) ;  /* 0xffffc97000007947 */ /* 0x000fea000383ffff */
.L_x_1279:
[----:B---3--:R-:W-:Y:S01]  /*d2e0*/  IMAD.MOV.U32 R5, RZ, RZ, R9 ;  /* 0x000000ffff057224 */ /* 0x008fe200078e0009 */
[----:B------:R-:W-:Y:S01]  /*d2f0*/  MOV R3, 0x3 ;  /* 0x0000000300037802 */ /* 0x000fe20000000f00 */
[----:B----4-:R-:W-:Y:S01]  /*d300*/  IMAD.MOV.U32 R0, RZ, RZ, 0x181f ;  /* 0x0000181fff007424 */ /* 0x010fe200078e00ff */
[----:B------:R-:W-:-:S02]  /*d310*/  MOV R2, 0xd330 ;  /* 0x0000d33000027802 */ /* 0x000fc40000000f00 */
[----:B-12---:R-:W-:Y:S05]  /*d320*/  CALL.REL.NOINC `($__internal_27_$__cuda_sm70_shflsync_idx_p) ;  /* 0x00000ba000007944 */ /* 0x006fea0003c00000 */
[----:B------:R-:W-:Y:S01]  /*d330*/  IMAD.MOV.U32 R6, RZ, RZ, R0 ;  /* 0x000000ffff067224 */ /* 0x000fe200078e0000 */
[----:B------:R-:W-:Y:S01]  /*d340*/  MOV R3, 0x3 ;  /* 0x0000000300037802 */ /* 0x000fe20000000f00 */
[----:B------:R-:W-:Y:S01]  /*d350*/  IMAD.MOV.U32 R5, RZ, RZ, R12 ;  /* 0x000000ffff057224 */ /* 0x000fe200078e000c */
[----:B------:R-:W-:-:S02]  /*d360*/  MOV R0, 0x181f ;  /* 0x0000181f00007802 */ /* 0x000fc40000000f00 */
[----:B------:R-:W-:Y:S02]  /*d370*/  MOV R2, 0xd390 ;  /* 0x0000d39000027802 */ /* 0x000fe40000000f00 */
[----:B------:R-:W-:Y:S05]  /*d380*/  CALL.REL.NOINC `($__internal_27_$__cuda_sm70_shflsync_idx_p) ;  /* 0x00000b4000007944 */ /* 0x000fea0003c00000 */
[----:B------:R-:W-:Y:S05]  /*d390*/  BRA `(.L_x_1337) ;  /* 0xffffc9f000007947 */ /* 0x000fea000383ffff */
.L_x_1281:
[----:B------:R-:W-:Y:S01]  /*d3a0*/  IMAD.MOV.U32 R5, RZ, RZ, R12 ;  /* 0x000000ffff057224 */ /* 0x000fe200078e000c */
[----:B------:R-:W-:Y:S01]  /*d3b0*/  MOV R3, RZ ;  /* 0x000000ff00037202 */ /* 0x000fe20000000f00 */
[----:B------:R-:W-:Y:S01]  /*d3c0*/  IMAD.MOV.U32 R0, RZ, RZ, 0x1c1f ;  /* 0x00001c1fff007424 */ /* 0x000fe200078e00ff */
[----:B------:R-:W-:Y:S02]  /*d3d0*/  MOV R2, 0xd3f0 ;  /* 0x0000d3f000027802 */ /* 0x000fe40000000f00 */
[----:B------:R-:W-:Y:S05]  /*d3e0*/  CALL.REL.NOINC `($__internal_27_$__cuda_sm70_shflsync_idx_p) ;  /* 0x00000ae000007944 */ /* 0x000fea0003c00000 */
[----:B------:R-:W-:Y:S01]  /*d3f0*/  MOV R4, R0 ;  /* 0x0000000000047202 */ /* 0x000fe20000000f00 */
[----:B------:R-:W-:Y:S05]  /*d400*/  BRA `(.L_x_1338) ;  /* 0xffffcca000007947 */ /* 0x000fea000383ffff */
.L_x_1282:
[----:B------:R-:W-:Y:S01]  /*d410*/  IMAD.MOV.U32 R5, RZ, RZ, R33 ;  /* 0x000000ffff057224 */ /* 0x000fe200078e0021 */
[----:B------:R-:W-:Y:S01]  /*d420*/  MOV R3, RZ ;  /* 0x000000ff00037202 */ /* 0x000fe20000000f00 */
[----:B------:R-:W-:Y:S01]  /*d430*/  IMAD.MOV.U32 R0, RZ, RZ, 0x1c1f ;  /* 0x00001c1fff007424 */ /* 0x000fe200078e00ff */
[----:B------:R-:W-:Y:S02]  /*d440*/  MOV R2, 0xd460 ;  /* 0x0000d46000027802 */ /* 0x000fe40000000f00 */
[----:B-12---:R-:W-:Y:S05]  /*d450*/  CALL.REL.NOINC `($__internal_27_$__cuda_sm70_shflsync_idx_p) ;  /* 0x00000a7000007944 */ /* 0x006fea0003c00000 */
[----:B------:R-:W-:Y:S05]  /*d460*/  BRA `(.L_x_1339) ;  /* 0xffffcc6000007947 */ /* 0x000fea000383ffff */
.L_x_1285:
[----:B------:R-:W-:Y:S01]  /*d470*/  IMAD.MOV.U32 R5, RZ, RZ, R12 ;  /* 0x000000ffff057224 */ /* 0x000fe200078e000c */
[----:B----4-:R-:W-:Y:S01]  /*d480*/  MOV R3, 0x1 ;  /* 0x0000000100037802 */ /* 0x010fe20000000f00 */
[----:B------:R-:W-:Y:S01]  /*d490*/  IMAD.MOV.U32 R0, RZ, RZ, 0x1c1f ;  /* 0x00001c1fff007424 */ /* 0x000fe200078e00ff */
[----:B------:R-:W-:-:S02]  /*d4a0*/  MOV R2, 0xd4c0 ;  /* 0x0000d4c000027802 */ /* 0x000fc40000000f00 */
[----:B-123--:R-:W-:Y:S05]  /*d4b0*/  CALL.REL.NOINC `($__internal_27_$__cuda_sm70_shflsync_idx_p) ;  /* 0x00000a1000007944 */ /* 0x00efea0003c00000 */
[----:B------:R-:W-:Y:S01]  /*d4c0*/  IMAD.MOV.U32 R4, RZ, RZ, R0 ;  /* 0x000000ffff047224 */ /* 0x000fe200078e0000 */
[----:B------:R-:W-:Y:S01]  /*d4d0*/  MOV R3, 0x1 ;  /* 0x0000000100037802 */ /* 0x000fe20000000f00 */
[----:B------:R-:W-:Y:S01]  /*d4e0*/  IMAD.MOV.U32 R5, RZ, RZ, R33 ;  /* 0x000000ffff057224 */ /* 0x000fe200078e0021 */
[----:B------:R-:W-:-:S02]  /*d4f0*/  MOV R0, 0x1c1f ;  /* 0x00001c1f00007802 */ /* 0x000fc40000000f00 */
[----:B------:R-:W-:Y:S02]  /*d500*/  MOV R2, 0xd520 ;  /* 0x0000d52000027802 */ /* 0x000fe40000000f00 */
[----:B------:R-:W-:Y:S05]  /*d510*/  CALL.REL.NOINC `($__internal_27_$__cuda_sm70_shflsync_idx_p) ;  /* 0x000009b000007944 */ /* 0x000fea0003c00000 */
[----:B------:R-:W-:Y:S05]  /*d520*/  BRA `(.L_x_1340) ;  /* 0xffffd52000007947 */ /* 0x000fea000383ffff */
.L_x_1289:
[----:B------:R-:W-:Y:S01]  /*d530*/  IMAD.MOV.U32 R5, RZ, RZ, R9 ;  /* 0x000000ffff057224 */ /* 0x000fe200078e0009 */
[----:B------:R-:W-:Y:S01]  /*d540*/  MOV R3, RZ ;  /* 0x000000ff00037202 */ /* 0x000fe20000000f00 */
[----:B------:R-:W-:Y:S01]  /*d550*/  IMAD.MOV.U32 R0, RZ, RZ, 0x181f ;  /* 0x0000181fff007424 */ /* 0x000fe200078e00ff */
[----:B------:R-:W-:Y:S02]  /*d560*/  MOV R2, 0xd580 ;  /* 0x0000d58000027802 */ /* 0x000fe40000000f00 */
[----:B--2---:R-:W-:Y:S05]  /*d570*/  CALL.REL.NOINC `($__internal_27_$__cuda_sm70_shflsync_idx_p) ;  /* 0x0000095000007944 */ /* 0x004fea0003c00000 */
[----:B------:R-:W-:Y:S01]  /*d580*/  MOV R8, R0 ;  /* 0x0000000000087202 */ /* 0x000fe20000000f00 */
[----:B------:R-:W-:Y:S05]  /*d590*/  BRA `(.L_x_1341) ;  /* 0xffffe26000007947 */ /* 0x000fea000383ffff */
.L_x_1290:
[----:B------:R-:W-:Y:S01]  /*d5a0*/  IMAD.MOV.U32 R5, RZ, RZ, R12 ;  /* 0x000000ffff057224 */ /* 0x000fe200078e000c */
[----:B------:R-:W-:Y:S01]  /*d5b0*/  MOV R3, RZ ;  /* 0x000000ff00037202 */ /* 0x000fe20000000f00 */
[----:B------:R-:W-:Y:S01]  /*d5c0*/  IMAD.MOV.U32 R0, RZ, RZ, 0x181f ;  /* 0x0000181fff007424 */ /* 0x000fe200078e00ff */
[----:B------:R-:W-:Y:S02]  /*d5d0*/  MOV R2, 0xd5f0 ;  /* 0x0000d5f000027802 */ /* 0x000fe40000000f00 */
[----:B-123--:R-:W-:Y:S05]  /*d5e0*/  CALL.REL.NOINC `($__internal_27_$__cuda_sm70_shflsync_idx_p) ;  /* 0x000008e000007944 */ /* 0x00efea0003c00000 */
[----:B------:R-:W-:Y:S05]  /*d5f0*/  BRA `(.L_x_1342) ;  /* 0xffffe22000007947 */ /* 0x000fea000383ffff */
.L_x_1293:
        /* <DEDUP_REMOVED lines=12> */
.L_x_1296:
[----:B-1----:R-:W-:Y:S01]  /*d6c0*/  IMAD.MOV.U32 R5, RZ, RZ, R9 ;  /* 0x000000ffff057224 */ /* 0x002fe200078e0009 */
[----:B------:R-:W-:Y:S01]  /*d6d0*/  MOV R3, 0x2 ;  /* 0x0000000200037802 */ /* 0x000fe20000000f00 */
[----:B------:R-:W-:Y:S01]  /*d6e0*/  IMAD.MOV.U32 R0, RZ, RZ, 0x181f ;  /* 0x0000181fff007424 */ /* 0x000fe200078e00ff */
[----:B------:R-:W-:Y:S02]  /*d6f0*/  MOV R2, 0xd710 ;  /* 0x0000d71000027802 */ /* 0x000fe40000000f00 */
[----:B--234-:R-:W-:Y:S05]  /*d700*/  CALL.REL.NOINC `($__internal_27_$__cuda_sm70_shflsync_idx_p) ;  /* 0x000007c000007944 */ /* 0x01cfea0003c00000 */
[----:B------:R-:W-:Y:S01]  /*d710*/  MOV R8, R0 ;  /* 0x0000000000087202 */ /* 0x000fe20000000f00 */
[----:B------:R-:W-:Y:S05]  /*d720*/  BRA `(.L_x_1344) ;  /* 0xffffe36000007947 */ /* 0x000fea000383ffff */
.L_x_1297:
[----:B-1----:R-:W-:Y:S01]  /*d730*/  IMAD.MOV.U32 R5, RZ, RZ, R12 ;  /* 0x000000ffff057224 */ /* 0x002fe200078e000c */
[----:B------:R-:W-:Y:S01]  /*d740*/  MOV R3, 0x2 ;  /* 0x0000000200037802 */ /* 0x000fe20000000f00 */
[----:B------:R-:W-:Y:S01]  /*d750*/  IMAD.MOV.U32 R0, RZ, RZ, 0x181f ;  /* 0x0000181fff007424 */ /* 0x000fe200078e00ff */
[----:B------:R-:W-:Y:S02]  /*d760*/  MOV R2, 0xd780 ;  /* 0x0000d78000027802 */ /* 0x000fe40000000f00 */
[----:B--234-:R-:W-:Y:S05]  /*d770*/  CALL.REL.NOINC `($__internal_27_$__cuda_sm70_shflsync_idx_p) ;  /* 0x0000075000007944 */ /* 0x01cfea0003c00000 */
[----:B------:R-:W-:Y:S05]  /*d780*/  BRA `(.L_x_1345) ;  /* 0xffffe32000007947 */ /* 0x000fea000383ffff */
.L_x_1300:
        /* <DEDUP_REMOVED lines=12> */
.L_x_1302:
[----:B---3--:R-:W-:Y:S01]  /*d850*/  IMAD.MOV.U32 R5, RZ, RZ, R86 ;  /* 0x000000ffff057224 */ /* 0x008fe200078e0056 */
[----:B------:R-:W-:Y:S01]  /*d860*/  MOV R3, RZ ;  /* 0x000000ff00037202 */ /* 0x000fe20000000f00 */
[----:B------:R-:W-:Y:S01]  /*d870*/  IMAD.MOV.U32 R0, RZ, RZ, 0x1f ;  /* 0x0000001fff007424 */ /* 0x000fe200078e00ff */
[----:B------:R-:W-:Y:S02]  /*d880*/  MOV R2, 0xd8a0 ;  /* 0x0000d8a000027802 */ /* 0x000fe40000000f00 */
[----:B-1----:R-:W-:Y:S05]  /*d890*/  CALL.REL.NOINC `($__internal_27_$__cuda_sm70_shflsync_idx_p) ;  /* 0x0000063000007944 */ /* 0x002fea0003c00000 */
[----:B------:R-:W-:Y:S01]  /*d8a0*/  MOV R9, R0 ;  /* 0x0000000000097202 */ /* 0x000fe20000000f00 */
[----:B------:R-:W-:Y:S05]  /*d8b0*/  BRA `(.L_x_1347) ;  /* 0xffffe4f000007947 */ /* 0x000fea000383ffff */
.L_x_1303:
[----:B------:R-:W-:Y:S01]  /*d8c0*/  IMAD.MOV.U32 R5, RZ, RZ, R86 ;  /* 0x000000ffff057224 */ /* 0x000fe200078e0056 */
[----:B------:R-:W-:Y:S01]  /*d8d0*/  MOV R3, 0x1 ;  /* 0x0000000100037802 */ /* 0x000fe20000000f00 */
[----:B------:R-:W-:Y:S01]  /*d8e0*/  IMAD.MOV.U32 R0, RZ, RZ, 0x1f ;  /* 0x0000001fff007424 */ /* 0x000fe200078e00ff */
[----:B------:R-:W-:Y:S02]  /*d8f0*/  MOV R2, 0xd910 ;  /* 0x0000d91000027802 */ /* 0x000fe40000000f00 */
[----:B-123--:R-:W-:Y:S05]  /*d900*/  CALL.REL.NOINC `($__internal_27_$__cuda_sm70_shflsync_idx_p) ;  /* 0x000005c000007944 */ /* 0x00efea0003c00000 */
[----:B------:R-:W-:Y:S01]  /*d910*/  MOV R8, R0 ;  /* 0x0000000000087202 */ /* 0x000fe20000000f00 */
[----:B------:R-:W-:Y:S05]  /*d920*/  BRA `(.L_x_1348) ;  /* 0xffffe4a000007947 */ /* 0x000fea000383ffff */
.L_x_1304:
[----:B------:R-:W-:Y:S02]  /*d930*/  MOV R2, 0x1 ;  /* 0x0000000100027802 */ /* 0x000fe40000000f00 */
[----:B------:R-:W-:-:S02]  /*d940*/  MOV R3, 0xd960 ;  /* 0x0000d96000037802 */ /* 0x000fc40000000f00 */
[----:B--234-:R-:W-:Y:S05]  /*d950*/  CALL.REL.NOINC `($__internal_28_$__cuda_sm70_shflsync_up_p) ;  /* 0x000005c000007944 */ /* 0x01cfea0003c00000 */
[----:B------:R-:W-:Y:S05]  /*d960*/  BRA `(.L_x_1349) ;  /* 0xffffe58000007947 */ /* 0x000fea000383ffff */
.L_x_1305:
[----:B------:R-:W-:Y:S02]  /*d970*/  MOV R2, 0x2 ;  /* 0x0000000200027802 */ /* 0x000fe40000000f00 */
[----:B------:R-:W-:-:S02]  /*d980*/  MOV R3, 0xd9a0 ;  /* 0x0000d9a000037802 */ /* 0x000fc40000000f00 */
[----:B--23--:R-:W-:Y:S05]  /*d990*/  CALL.REL.NOINC `($__internal_28_$__cuda_sm70_shflsync_up_p) ;  /* 0x0000058000007944 */ /* 0x00cfea0003c00000 */
[----:B------:R-:W-:Y:S01]  /*d9a0*/  SEL R3, R4, RZ, P1 ;  /* 0x000000ff04037207 */ /* 0x000fe20000800000 */
[----:B------:R-:W-:-:S04]  /*d9b0*/  IMAD.MOV.U32 R2, RZ, RZ, 0x4 ;  /* 0x00000004ff027424 */ /* 0x000fc800078e00ff */
[----:B------:R-:W-:Y:S01]  /*d9c0*/  IMAD.IADD R0, R0, 0x1, R3 ;  /* 0x0000000100007824 */ /* 0x000fe200078e0203 */
[----:B------:R-:W-:Y:S02]  /*d9d0*/  MOV R3, 0xd9f0 ;  /* 0x0000d9f000037802 */ /* 0x000fe40000000f00 */
        /* <DEDUP_REMOVED lines=19> */
.L_x_1309:
[----:B------:R-:W-:Y:S02]  /*db10*/  MOV R2, 0x1 ;  /* 0x0000000100027802 */ /* 0x000fe40000000f00 */
[----:B------:R-:W-:Y:S02]  /*db20*/  MOV R3, 0xdb40 ;  /* 0x0000db4000037802 */ /* 0x000fe40000000f00 */
[----:B------:R-:W-:Y:S05]  /*db30*/  CALL.REL.NOINC `($__internal_28_$__cuda_sm70_shflsync_up_p) ;  /* 0x000003e000007944 */ /* 0x000fea0003c00000 */
[----:B------:R-:W-:Y:S01]  /*db40*/  MOV R2, R4 ;  /* 0x0000000400027202 */ /* 0x000fe20000000f00 */
[----:B------:R-:W-:Y:S05]  /*db50*/  BRA `(.L_x_1351) ;  /* 0xffffe5e000007947 */ /* 0x000fea000383ffff */
.L_x_1310:
[----:B------:R-:W-:Y:S02]  /*db60*/  MOV R2, 0x2 ;  /* 0x0000000200027802 */ /* 0x000fe40000000f00 */
        /* <DEDUP_REMOVED lines=25> */
.L_x_1312:
[----:B------:R-:W-:Y:S02]  /*dd00*/  SEL R0, RZ, 0x1, P0 ;  /* 0x00000001ff007807 */ /* 0x000fe40000000000 */
[----:B------:R-:W-:Y:S02]  /*dd10*/  MOV R2, 0xdd30 ;  /* 0x0000dd3000027802 */ /* 0x000fe40000000f00 */
[----:B-1----:R-:W-:Y:S05]  /*dd20*/  CALL.REL.NOINC `($__internal_29_$__cuda_sm70_votesync_ballot) ;  /* 0x0000026000007944 */ /* 0x002fea0003c00000 */
[----:B------:R-:W-:Y:S01]  /*dd30*/  MOV R8, R0 ;  /* 0x0000000000087202 */ /* 0x000fe20000000f00 */
[----:B------:R-:W-:Y:S05]  /*dd40*/  BRA `(.L_x_1353) ;  /* 0xffffe58000007947 */ /* 0x000fea000383ffff */
.L_x_1313:
[----:B------:R-:W-:Y:S01]  /*dd50*/  IMAD.MOV.U32 R5, RZ, RZ, R6 ;  /* 0x000000ffff057224 */ /* 0x000fe200078e0006 */
[----:B---3--:R-:W-:Y:S01]  /*dd60*/  MOV R3, R12 ;  /* 0x0000000c00037202 */ /* 0x008fe20000000f00 */
[----:B------:R-:W-:Y:S01]  /*dd70*/  IMAD.MOV.U32 R0, RZ, RZ, 0x1f ;  /* 0x0000001fff007424 */ /* 0x000fe200078e00ff */
[----:B------:R-:W-:Y:S02]  /*dd80*/  MOV R2, 0xdda0 ;  /* 0x0000dda000027802 */ /* 0x000fe40000000f00 */
[----:B-12---:R-:W-:Y:S05]  /*dd90*/  CALL.REL.NOINC `($__internal_27_$__cuda_sm70_shflsync_idx_p) ;  /* 0x0000013000007944 */ /* 0x006fea0003c00000 */
[----:B------:R-:W-:Y:S01]  /*dda0*/  IMAD.MOV.U32 R6, RZ, RZ, R0 ;  /* 0x000000ffff067224 */ /* 0x000fe200078e0000 */
[----:B------:R-:W-:Y:S01]  /*ddb0*/  MOV R3, R12 ;  /* 0x0000000c00037202 */ /* 0x000fe20000000f00 */
[----:B------:R-:W-:Y:S01]  /*ddc0*/  IMAD.MOV.U32 R5, RZ, RZ, R7 ;  /* 0x000000ffff057224 */ /* 0x000fe200078e0007 */
[----:B------:R-:W-:Y:S02]  /*ddd0*/  MOV R0, 0x1f ;  /* 0x0000001f00007802 */ /* 0x000fe40000000f00 */
[----:B------:R-:W-:-:S02]  /*dde0*/  MOV R2, 0xde00 ;  /* 0x0000de0000027802 */ /* 0x000fc40000000f00 */
[----:B------:R-:W-:Y:S05]  /*ddf0*/  CALL.REL.NOINC `($__internal_27_$__cuda_sm70_shflsync_idx_p) ;  /* 0x000000d000007944 */ /* 0x000fea0003c00000 */
[----:B------:R-:W-:Y:S01]  /*de00*/  MOV R7, R0 ;  /* 0x0000000000077202 */ /* 0x000fe20000000f00 */
[----:B------:R-:W-:Y:S05]  /*de10*/  BRA `(.L_x_1354) ;  /* 0xffffe4f000007947 */ /* 0x000fea000383ffff */
.L_x_1316:
[----:B------:R-:W-:Y:S01]  /*de20*/  IMAD.MOV.U32 R5, RZ, RZ, R4 ;  /* 0x000000ffff057224 */ /* 0x000fe200078e0004 */
[----:B------:R-:W-:-:S02]  /*de30*/  MOV R0, 0x1f ;  /* 0x0000001f00007802 */ /* 0x000fc40000000f00 */
[----:B------:R-:W-:Y:S02]  /*de40*/  MOV R2, 0xde60 ;  /* 0x0000de6000027802 */ /* 0x000fe40000000f00 */
[----:B-1234-:R-:W-:Y:S05]  /*de50*/  CALL.REL.NOINC `($__internal_27_$__cuda_sm70_shflsync_idx_p) ;  /* 0x0000007000007944 */ /* 0x01efea0003c00000 */
[----:B------:R-:W-:Y:S01]  /*de60*/  MOV R11, R0 ;  /* 0x00000000000b7202 */ /* 0x000fe20000000f00 */
[----:B------:R-:W-:Y:S05]  /*de70*/  BRA `(.L_x_1315) ;  /* 0xffffe4f000007947 */ /* 0x000fea000383ffff */
        .weak           $__internal_26_$__cuda_sm70_shflsync_bfly_p
        .type           $__internal_26_$__cuda_sm70_shflsync_bfly_p,@function
        .size           $__internal_26_$__cuda_sm70_shflsync_bfly_p,($__internal_27_$__cuda_sm70_shflsync_idx_p - $__internal_26_$__cuda_sm70_shflsync_bfly_p)
$__internal_26_$__cuda_sm70_shflsync_bfly_p:
[----:B------:R-:W-:Y:S04]  /*de80*/  WARPSYNC R6 ;  /* 0x0000000600007348 */ /* 0x000fe80003800000 */
[----:B------:R1:W2:Y:S02]  /*de90*/  SHFL.BFLY PT, R5, R2, R5, R7 ;  /* 0x0c00000502057389 */ /* 0x0002a400000e0007 */
[----:B-1----:R-:W-:Y:S02]  /*dea0*/  MOV R2, R3 ;  /* 0x0000000300027202 */ /* 0x002fe40000000f00 */
[----:B------:R-:W-:-:S04]  /*deb0*/  MOV R3, 0x0 ;  /* 0x0000000000037802 */ /* 0x000fc80000000f00 */
[----:B--2---:R-:W-:Y:S05]  /*dec0*/  RET.REL.NODEC R2 `(_ZN7cutlass13device_kernelIN5flash19enable_sm80_to_sm89INS1_16FlashAttnFwdSm80INS1_25CollectiveMainloopFwdSm80ILi8ELi2ELb0EN4cute5tupleIJNS5_1CILi128EEENS7_ILi64EEENS7_ILi192EEEEEELi192ENS_6half_tEfNS_4arch4Sm80ELb0ELb0ELb1ELb1ELb0ELb0ELb1ELb1EEENS1_21CollectiveEpilogueFwdINS6_IJS8_SA_S9_EEENS6_IJNS7_ILi1EEESI_SI_EEESC_SE_Li256ELb1ELb1ELb1ELb0EEENS1_36VarlenDynamicPersistentTileSchedulerILi128ELi64ELi256ELi256ELb1ELb1ELb0ELb0ELb1ELb1EEEEEEEEEvNT_6ParamsE) ;  /* 0xffff213002007950 */ /* 0x004fea0003c3ffff */
        .weak           $__internal_27_$__cuda_sm70_shflsync_idx_p
        .type           $__internal_27_$__cuda_sm70_shflsync_idx_p,@function
        .size           $__internal_27_$__cuda_sm70_shflsync_idx_p,($__internal_28_$__cuda_sm70_shflsync_up_p - $__internal_27_$__cuda_sm70_shflsync_idx_p)
$__internal_27_$__cuda_sm70_shflsync_idx_p:
[----:B------:R-:W-:-:S04]  /*ded0*/  MOV R87, 0xffffffff ;  /* 0xffffffff00577802 */ /* 0x000fc80000000f00 */
[----:B------:R-:W-:Y:S04]  /*dee0*/  WARPSYNC R87 ;  /* 0x0000005700007348 */ /* 0x000fe80003800000 */
[----:B------:R1:W2:Y:S02]  /*def0*/  SHFL.IDX PT, R0, R5, R3, R0 ;  /* 0x0000000305007389 */ /* 0x0002a400000e0000 */
[----:B-1----:R-:W-:-:S04]  /*df00*/  MOV R3, 0x0 ;  /* 0x0000000000037802 */ /* 0x002fc80000000f00 */
[----:B--2---:R-:W-:Y:S05]  /*df10*/  RET.REL.NODEC R2 `(_ZN7cutlass13device_kernelIN5flash19enable_sm80_to_sm89INS1_16FlashAttnFwdSm80INS1_25CollectiveMainloopFwdSm80ILi8ELi2ELb0EN4cute5tupleIJNS5_1CILi128EEENS7_ILi64EEENS7_ILi192EEEEEELi192ENS_6half_tEfNS_4arch4Sm80ELb0ELb0ELb1ELb1ELb0ELb0ELb1ELb1EEENS1_21CollectiveEpilogueFwdINS6_IJS8_SA_S9_EEENS6_IJNS7_ILi1EEESI_SI_EEESC_SE_Li256ELb1ELb1ELb1ELb0EEENS1_36VarlenDynamicPersistentTileSchedulerILi128ELi64ELi256ELi256ELb1ELb1ELb0ELb0ELb1ELb1EEEEEEEEEvNT_6ParamsE) ;  /* 0xffff20e002007950 */ /* 0x004fea0003c3ffff */
        .weak           $__internal_28_$__cuda_sm70_shflsync_up_p
        .type           $__internal_28_$__cuda_sm70_shflsync_up_p,@function
        .size           $__internal_28_$__cuda_sm70_shflsync_up_p,($__internal_29_$__cuda_sm70_votesync_ballot - $__internal_28_$__cuda_sm70_shflsync_up_p)
$__internal_28_$__cuda_sm70_shflsync_up_p:
[----:B------:R-:W-:Y:S02]  /*df20*/  IMAD.MOV.U32 R4, RZ, RZ, RZ ;  /* 0x000000ffff047224 */ /* 0x000fe400078e00ff */
[----:B------:R-:W-:-:S04]  /*df30*/  IMAD.MOV.U32 R10, RZ, RZ, -0x1 ;  /* 0xffffffffff0a7424 */ /* 0x000fc800078e00ff */
[----:B------:R-:W-:Y:S04]  /*df40*/  WARPSYNC R10 ;  /* 0x0000000a00007348 */ /* 0x000fe80003800000 */
[----:B------:R1:W2:Y:S02]  /*df50*/  SHFL.UP PT, R4, R0, R2, R4 ;  /* 0x0400000200047389 */ /* 0x0002a400000e0004 */
[----:B-1----:R-:W-:Y:S02]  /*df60*/  MOV R2, R3 ;  /* 0x0000000300027202 */ /* 0x002fe40000000f00 */
[----:B------:R-:W-:-:S04]  /*df70*/  MOV R3, 0x0 ;  /* 0x0000000000037802 */ /* 0x000fc80000000f00 */
[----:B--2---:R-:W-:Y:S05]  /*df80*/  RET.REL.NODEC R2 `(_ZN7cutlass13device_kernelIN5flash19enable_sm80_to_sm89INS1_16FlashAttnFwdSm80INS1_25CollectiveMainloopFwdSm80ILi8ELi2ELb0EN4cute5tupleIJNS5_1CILi128EEENS7_ILi64EEENS7_ILi192EEEEEELi192ENS_6half_tEfNS_4arch4Sm80ELb0ELb0ELb1ELb1ELb0ELb0ELb1ELb1EEENS1_21CollectiveEpilogueFwdINS6_IJS8_SA_S9_EEENS6_IJNS7_ILi1EEESI_SI_EEESC_SE_Li256ELb1ELb1ELb1ELb0EEENS1_36VarlenDynamicPersistentTileSchedulerILi128ELi64ELi256ELi256ELb1ELb1ELb0ELb0ELb1ELb1EEEEEEEEEvNT_6ParamsE) ;  /* 0xffff207002007950 */ /* 0x004fea0003c3ffff */
        .weak           $__internal_29_$__cuda_sm70_votesync_ballot
        .type           $__internal_29_$__cuda_sm70_votesync_ballot,@function
        .size           $__internal_29_$__cuda_sm70_votesync_ballot,(.L_x_2488 - $__internal_29_$__cuda_sm70_votesync_ballot)
$__internal_29_$__cuda_sm70_votesync_ballot:
[----:B------:R-:W-:Y:S01]  /*df90*/  ISETP.NE.U32.AND P0, PT, R0, 0x1, PT ;  /* 0x000000010000780c */ /* 0x000fe20003f05070 */
[----:B------:R-:W-:-:S04]  /*dfa0*/  IMAD.MOV.U32 R3, RZ, RZ, -0x1 ;  /* 0xffffffffff037424 */ /* 0x000fc800078e00ff */
[----:B------:R-:W-:Y:S08]  /*dfb0*/  WARPSYNC R3 ;  /* 0x0000000300007348 */ /* 0x000ff00003800000 */
[----:B------:R-:W-:-:S04]  /*dfc0*/  VOTE.ANY R0, PT, !P0 ;  /* 0x0000000000007806 */ /* 0x000fc800040e0100 */
[----:B------:R-:W-:Y:S01]  /*dfd0*/  LOP3.LUT R0, R0, R3, RZ, 0xc0, !PT ;  /* 0x0000000300007212 */ /* 0x000fe200078ec0ff */
[----:B------:R-:W-:-:S04]  /*dfe0*/  IMAD.MOV.U32 R3, RZ, RZ, 0x0 ;  /* 0x00000000ff037424 */ /* 0x000fc800078e00ff */
[----:B------:R-:W-:Y:S05]  /*dff0*/  RET.REL.NODEC R2 `(_ZN7cutlass13device_kernelIN5flash19enable_sm80_to_sm89INS1_16FlashAttnFwdSm80INS1_25CollectiveMainloopFwdSm80ILi8ELi2ELb0EN4cute5tupleIJNS5_1CILi128EEENS7_ILi64EEENS7_ILi192EEEEEELi192ENS_6half_tEfNS_4arch4Sm80ELb0ELb0ELb1ELb1ELb0ELb0ELb1ELb1EEENS1_21CollectiveEpilogueFwdINS6_IJS8_SA_S9_EEENS6_IJNS7_ILi1EEESI_SI_EEESC_SE_Li256ELb1ELb1ELb1ELb0EEENS1_36VarlenDynamicPersistentTileSchedulerILi128ELi64ELi256ELi256ELb1ELb1ELb0ELb0ELb1ELb1EEEEEEEEEvNT_6ParamsE) ;  /* 0xffff200002007950 */ /* 0x000fea0003c3ffff */
.L_x_1355:
        /* <DEDUP_REMOVED lines=16> */
.L_x_2488:


//--------------------- .text._ZN7cutlass13device_kernelIN5flash19enable_sm80_to_sm89INS1_16FlashAttnFwdSm80INS1_25CollectiveMainloopFwdSm80ILi8ELi2ELb0EN4cute5tupleIJNS5_1CILi128EEENS7_ILi64EEENS7_ILi192EEEEEELi192ENS_6half_tEfNS_4arch4Sm80ELb0ELb0ELb1ELb1ELb0ELb1ELb1ELb1EEENS1_21CollectiveEpilogueFwdINS6_IJS8_SA_S9_EEENS6_IJNS7_ILi1EEESI_SI_EEESC_SE_Li256ELb1ELb1ELb1ELb0EEENS1_36VarlenDynamicPersistentTileSchedulerILi128ELi64ELi256ELi256ELb1ELb1ELb0ELb0ELb1ELb1EEEEEEEEEvNT_6ParamsE --------------------------
	.section	.text._ZN7cutlass13device_kernelIN5flash19enable_sm80_to_sm89INS1_16FlashAttnFwdSm80INS1_25CollectiveMainloopFwdSm80ILi8ELi2ELb0EN4cute5tupleIJNS5_1CILi128EEENS7_ILi64EEENS7_ILi192EEEEEELi192ENS_6half_tEfNS_4arch4Sm80ELb0ELb0ELb1ELb1ELb0ELb1ELb1ELb1EEENS1_21CollectiveEpilogueFwdINS6_IJS8_SA_S9_EEENS6_IJNS7_ILi1EEESI_SI_EEESC_SE_Li256ELb1ELb1ELb1ELb0EEENS1_36VarlenDynamicPersistentTileSchedulerILi128ELi64ELi256ELi256ELb1ELb1ELb0ELb0ELb1ELb1EEEEEEEEEvNT_6ParamsE,"ax",@progbits
	.sectioninfo	@"SHI_REGISTERS=252"
	.align	128
.text._ZN7cutlass13device_kernelIN5flash19enable_sm80_to_sm89INS1_16FlashAttnFwdSm80INS1_25CollectiveMainloopFwdSm80ILi8ELi2ELb0EN4cute5tupleIJNS5_1CILi128EEENS7_ILi64EEENS7_ILi192EEEEEELi192ENS_6half_tEfNS_4arch4Sm80ELb0ELb0ELb1ELb1ELb0ELb1ELb1ELb1EEENS1_21CollectiveEpilogueFwdINS6_IJS8_SA_S9_EEENS6_IJNS7_ILi1EEESI_SI_EEESC_SE_Li256ELb1ELb1ELb1ELb0EEENS1_36VarlenDynamicPersistentTileSchedulerILi128ELi64ELi256ELi256ELb1ELb1ELb0ELb0ELb1ELb1EEEEEEEEEvNT_6ParamsE:
        .type           _ZN7cutlass13device_kernelIN5flash19enable_sm80_to_sm89INS1_16FlashAttnFwdSm80INS1_25CollectiveMainloopFwdSm80ILi8ELi2ELb0EN4cute5tupleIJNS5_1CILi128EEENS7_ILi64EEENS7_ILi192EEEEEELi192ENS_6half_tEfNS_4arch4Sm80ELb0ELb0ELb1ELb1ELb0ELb1ELb1ELb1EEENS1_21CollectiveEpilogueFwdINS6_IJS8_SA_S9_EEENS6_IJNS7_ILi1EEESI_SI_EEESC_SE_Li256ELb1ELb1ELb1ELb0EEENS1_36VarlenDynamicPersistentTileSchedulerILi128ELi64ELi256ELi256ELb1ELb1ELb0ELb0ELb1ELb1EEEEEEEEEvNT_6ParamsE,@function
        .size           _ZN7cutlass13device_kernelIN5flash19enable_sm80_to_sm89INS1_16FlashAttnFwdSm80INS1_25CollectiveMainloopFwdSm80ILi8ELi2ELb0EN4cute5tupleIJNS5_1CILi128EEENS7_ILi64EEENS7_ILi192EEEEEELi192ENS_6half_tEfNS_4arch4Sm80ELb0ELb0ELb1ELb1ELb0ELb1ELb1ELb1EEENS1_21CollectiveEpilogueFwdINS6_IJS8_SA_S9_EEENS6_IJNS7_ILi1EEESI_SI_EEESC_SE_Li256ELb1ELb1ELb1ELb0EEENS1_36VarlenDynamicPersistentTileSchedulerILi128ELi64ELi256ELi256ELb1ELb1ELb0ELb0ELb1ELb1EEEEEEEEEvNT_6ParamsE,(.L_x_2493 - _ZN7cutlass13device_kernelIN5flash19enable_sm80_to_sm89INS1_16FlashAttnFwdSm80INS1_25CollectiveMainloopFwdSm80ILi8ELi2ELb0EN4cute5tupleIJNS5_1CILi128EEENS7_ILi64EEENS7_ILi192EEEEEELi192ENS_6half_tEfNS_4arch4Sm80ELb0ELb0ELb1ELb1ELb0ELb1ELb1ELb1EEENS1_21CollectiveEpilogueFwdINS6_IJS8_SA_S9_EEENS6_IJNS7_ILi1EEESI_SI_EEESC_SE_Li256ELb1ELb1ELb1ELb0EEENS1_36VarlenDynamicPersistentTileSchedulerILi128ELi64ELi256ELi256ELb1ELb1ELb0ELb0ELb1ELb1EEEEEEEEEvNT_6ParamsE)
        .other          _ZN7cutlass13device_kernelIN5flash19enable_sm80_to_sm89INS1_16FlashAttnFwdSm80INS1_25CollectiveMainloopFwdSm80ILi8ELi2ELb0EN4cute5tupleIJNS5_1CILi128EEENS7_ILi64EEENS7_ILi192EEEEEELi192ENS_6half_tEfNS_4arch4Sm80ELb0ELb0ELb1ELb1ELb0ELb1ELb1ELb1EEENS1_21CollectiveEpilogueFwdINS6_IJS8_SA_S9_EEENS6_IJNS7_ILi1EEESI_SI_EEESC_SE_Li256ELb1ELb1ELb1ELb0EEENS1_36VarlenDynamicPersistentTileSchedulerILi128ELi64ELi256ELi256ELb1ELb1ELb0ELb0ELb1ELb1EEEEEEEEEvNT_6ParamsE,@"STO_CUDA_ENTRY STV_DEFAULT"
_ZN7cutlass13device_kernelIN5flash19enable_sm80_to_sm89INS1_16FlashAttnFwdSm80INS1_25CollectiveMainloopFwdSm80ILi8ELi2ELb0EN4cute5tupleIJNS5_1CILi128EEENS7_ILi64EEENS7_ILi192EEEEEELi192ENS_6half_tEfNS_4arch4Sm80ELb0ELb0ELb1ELb1ELb0ELb1ELb1ELb1EEENS1_21CollectiveEpilogueFwdINS6_IJS8_SA_S9_EEENS6_IJNS7_ILi1EEESI_SI_EEESC_SE_Li256ELb1ELb1ELb1ELb0EEENS1_36VarlenDynamicPersistentTileSchedulerILi128ELi64ELi256ELi256ELb1ELb1ELb0ELb0ELb1ELb1EEEEEEEEEvNT_6ParamsE:
[----:B------:R-:W-:Y:S02]  /*0000*/  MOV R1, c[0x0][0x28] ;  /* 0x00000a0000017a02 */ /* 0x000fe40000000f00 */
[----:B------:R-:W1:Y:S01]  /*0010*/  S2R R146, SR_TID.X ;  /* 0x0000000000927919 */ /* 0x000e620000002100 */
[----:B------:R-:W-:Y:S01]  /*0020*/  ULDC.64 UR8, c[0x0][0x118] ;  /* 0x0000460000087ab9 */ /* 0x000fe20000000a00 */
[----:B------:R-:W-:Y:S01]  /*0030*/  IMAD.MOV.U32 R215, RZ, RZ, RZ ;  /* 0x000000ffffd77224 */ /* 0x000fe200078e00ff */
[----:B------:R-:W-:Y:S01]  /*0040*/  MOV R213, 0xffffffff ;  /* 0xffffffff00d57802 */ /* 0x000fe20000000f00 */
[----:B------:R-:W-:Y:S02]  /*0050*/  IMAD.MOV.U32 R214, RZ, RZ, -0x1 ;  /* 0xffffffffffd67424 */ /* 0x000fe400078e00ff */
[----:B------:R-:W-:Y:S01]  /*0060*/  IMAD.MOV.U32 R212, RZ, RZ, -0x1 ;  /* 0xffffffffffd47424 */ /* 0x000fe200078e00ff */
[----:B-1----:R-:W-:-:S06]  /*0070*/  SHF.R.U32.HI R216, RZ, 0x5, R146 ;  /* 0x00000005ffd87819 */ /* 0x002fcc0000011692 */
[----:B------:R-:W1:Y:S02]  /*0080*/  SHFL.IDX PT, R216, R216, RZ, 0x1f ;  /* 0x00001fffd8d87589 */ /* 0x000e6400000e0000 */
[----:B-1----:R-:W-:-:S13]  /*0090*/  ISETP.NE.AND P0, PT, R216, RZ, PT ;  /* 0x000000ffd800720c */ /* 0x002fda0003f05270 */
[----:B------:R-:W-:Y:S06]  /*00a0*/  @P0 BAR.SYNC.DEFER_BLOCKING 0x5, 0x100 ;  /* 0x0144000000000b1d */ /* 0x000fec0000010000 */
[----:B------:R-:W1:Y:S04]  /*00b0*/  @P0 LDS.128 R208, [0x24100] ;  /* 0x02410000ffd00984 */ /* 0x000e680000000c00 */
[----:B------:R-:W-:Y:S06]  /*00c0*/  @P0 BAR.ARV 0x4, 0x100 ;  /* 0x0104000000000b1d */ /* 0x000fec0000002000 */
[----:B------:R-:W-:Y:S05]  /*00d0*/  @P0 BRA `(.L_x_1356) ;  /* 0x00000a0000000947 */ /* 0x000fea0003800000 */
[----:B------:R-:W-:Y:S01]  /*00e0*/  LOP3.LUT R4, R146, 0x1f, RZ, 0xc0, !PT ;  /* 0x0000001f92047812 */ /* 0x000fe200078ec0ff */
        /* <DEDUP_REMOVED lines=8> */
[----:B------:R-:W2:Y:S04]  /*0170*/  @!P0 LDG.E R10, [R6.64] ;  /* 0x00000008060a8981 */ /* 0x000ea8000c1e1900 */
[----:B------:R-:W2:Y:S01]  /*0180*/  @!P0 LDG.E R5, [R12.64] ;  /* 0x000000080c058981 */ /* 0x000ea2000c1e1900 */
[C---:B------:R-:W-:Y:S01]  /*0190*/  ISETP.NE.AND P5, PT, R4.reuse, RZ, PT ;  /* 0x000000ff0400720c */ /* 0x040fe20003fa5270 */
[----:B------:R-:W3:Y:S01]  /*01a0*/  S2UR UR4, SR_CTAID.X ;  /* 0x00000000000479c3 */ /* 0x000ee20000002500 */
[C---:B------:R-:W-:Y:S02]  /*01b0*/  ISETP.GE.U32.AND P4, PT, R4.reuse, 0x2, PT ;  /* 0x000000020400780c */ /* 0x040fe40003f86070 */
[----:B------:R-:W-:-:S02]  /*01c0*/  ISETP.GE.U32.AND P3, PT, R4, 0x4, PT ;  /* 0x000000040400780c */ /* 0x000fc40003f66070 */
[C---:B------:R-:W-:Y:S02]  /*01d0*/  ISETP.GE.U32.AND P2, PT, R4.reuse, 0x8, PT ;  /* 0x000000080400780c */ /* 0x040fe40003f46070 */
[----:B------:R-:W-:Y:S02]  /*01e0*/  ISETP.GE.U32.AND P1, PT, R4, 0x10, PT ;  /* 0x000000100400780c */ /* 0x000fe40003f26070 */
[----:B-1----:R-:W-:Y:S01]  /*01f0*/  MOV R211, RZ ;  /* 0x000000ff00d37202 */ /* 0x002fe20000000f00 */
[----:B--2---:R-:W-:-:S05]  /*0200*/  IMAD R0, R10, R5, RZ ;  /* 0x000000050a007224 */ /* 0x004fca00078e02ff */
[----:B------:R-:W1:Y:S02]  /*0210*/  SHFL.UP PT, R3, R0, 0x1, RZ ;  /* 0x0420000000037989 */ /* 0x000e6400000e00ff */
[----:B-1----:R-:W-:-:S05]  /*0220*/  SEL R3, R3, RZ, P5 ;  /* 0x000000ff03037207 */ /* 0x002fca0002800000 */
[----:B------:R-:W-:-:S05]  /*0230*/  IMAD.IADD R3, R0, 0x1, R3 ;  /* 0x0000000100037824 */ /* 0x000fca00078e0203 */
[----:B------:R-:W1:Y:S02]  /*0240*/  SHFL.UP PT, R2, R3, 0x2, RZ ;  /* 0x0440000003027989 */ /* 0x000e6400000e00ff */
[----:B-1----:R-:W-:-:S04]  /*0250*/  SEL R2, R2, RZ, P4 ;  /* 0x000000ff02027207 */ /* 0x002fc80002000000 */
[----:B------:R-:W-:-:S05]  /*0260*/  IADD3 R2, R3, R2, RZ ;  /* 0x0000000203027210 */ /* 0x000fca0007ffe0ff */
        /* <DEDUP_REMOVED lines=9> */
[----:B------:R-:W1:Y:S02]  /*0300*/  SHFL.IDX PT, R3, R7, 0x1f, 0x1f ;  /* 0x03e01f0007037f89 */ /* 0x000e6400000e0000 */
[----:B-1----:R-:W-:-:S04]  /*0310*/  IMAD R3, R3, c[0x0][0x538], RZ ;  /* 0x00014e0003037a24 */ /* 0x002fc800078e02ff */
[----:B------:R-:W-:Y:S01]  /*0320*/  IMAD.MOV.U32 R2, RZ, RZ, R3 ;  /* 0x000000ffff027224 */ /* 0x000fe200078e0003 */
[----:B---3--:R-:W-:-:S13]  /*0330*/  ISETP.GT.AND P0, PT, R3, UR4, PT ;  /* 0x0000000403007c0c */ /* 0x008fda000bf04270 */
[----:B------:R-:W-:Y:S05]  /*0340*/  @P0 BRA `(.L_x_1357) ;  /* 0x0000026000000947 */ /* 0x000fea0003800000 */
[----:B------:R-:W-:Y:S02]  /*0350*/  MOV R3, R2 ;  /* 0x0000000200037202 */ /* 0x000fe40000000f00 */
[----:B------:R-:W-:-:S04]  /*0360*/  MOV R211, RZ ;  /* 0x000000ff00d37202 */ /* 0x000fc80000000f00 */
.L_x_1361:
[----:B------:R-:W-:-:S04]  /*0370*/  IADD3 R211, R211, 0x1f, RZ ;  /* 0x0000001fd3d37810 */ /* 0x000fc80007ffe0ff */
[----:B------:R-:W-:-:S13]  /*0380*/  ISETP.GE.AND P0, PT, R211, c[0x0][0x53c], PT ;  /* 0x00014f00d3007a0c */ /* 0x000fda0003f06270 */
[----:B------:R-:W-:Y:S05]  /*0390*/  @P0 BRA `(.L_x_1358) ;  /* 0x000006c000000947 */ /* 0x000fea0003800000 */
[----:B------:R-:W-:Y:S02]  /*03a0*/  IADD3 R7, R4, R211, RZ ;  /* 0x000000d304077210 */ /* 0x000fe40007ffe0ff */
[----:B------:R-:W-:Y:S02]  /*03b0*/  MOV R10, RZ ;  /* 0x000000ff000a7202 */ /* 0x000fe40000000f00 */
[----:B------:R-:W-:Y:S02]  /*03c0*/  ISETP.GE.OR P0, PT, R7, c[0x0][0x53c], !P6 ;  /* 0x00014f0007007a0c */ /* 0x000fe40007706670 */
[----:B------:R-:W-:-:S11]  /*03d0*/  MOV R5, RZ ;  /* 0x000000ff00057202 */ /* 0x000fd60000000f00 */
[----:B------:R-:W-:Y:S02]  /*03e0*/  @!P0 MOV R2, 0x4 ;  /* 0x0000000400028802 */ /* 0x000fe40000000f00 */
        /* <DEDUP_REMOVED lines=8> */
.L_x_1522:
        /* <DEDUP_REMOVED lines=16> */
.L_x_1523:
[----:B--2---:R-:W-:-:S05]  /*0570*/  IMAD R2, R2, c[0x0][0x538], RZ ;  /* 0x00014e0002027a24 */ /* 0x004fca00078e02ff */
[----:B------:R-:W-:-:S04]  /*0580*/  IADD3 R3, R2, R3, RZ ;  /* 0x0000000302037210 */ /* 0x000fc80007ffe0ff */
[----:B------:R-:W-:-:S13]  /*0590*/  ISETP.GT.AND P0, PT, R3, UR4, PT ;  /* 0x0000000403007c0c */ /* 0x000fda000bf04270 */
[----:B-1----:R-:W-:Y:S05]  /*05a0*/  @!P0 BRA `(.L_x_1361) ;  /* 0xfffffdc000008947 */ /* 0x002fea000383ffff */
.L_x_1357:
[----:B------:R-:W-:-:S05]  /*05b0*/  IADD3 R208, -R2, R3, RZ ;  /* 0x0000000302d07210 */ /* 0x000fca0007ffe1ff */
[----:B------:R-:W-:-:S05]  /*05c0*/  IMAD R0, R7, c[0x0][0x538], R208 ;  /* 0x00014e0007007a24 */ /* 0x000fca00078e02d0 */
[----:B------:R-:W-:Y:S01]  /*05d0*/  ISETP.GT.AND P0, PT, R0, UR4, PT ;  /* 0x0000000400007c0c */ /* 0x000fe2000bf04270 */
[----:B------:R-:W-:-:S12]  /*05e0*/  BRA.DIV ~URZ, `(.L_x_1362) ;  /* 0x000173327f007947 */ /* 0x000fd8000b800000 */
[----:B------:R-:W-:-:S04]  /*05f0*/  VOTE.ANY R9, PT, !P0 ;  /* 0x0000000000097806 */ /* 0x000fc800040e0100 */
.L_x_1524:
[----:B------:R1:W2:Y:S01]  /*0600*/  POPC R6, R9 ;  /* 0x0000000900067309 */ /* 0x0002a20000000000 */
[----:B------:R-:W-:Y:S05]  /*0610*/  BRA.DIV ~URZ, `(.L_x_1363) ;  /* 0x000173427f007947 */ /* 0x000fea000b800000 */
[----:B--2---:R2:W3:Y:S01]  /*0620*/  SHFL.IDX PT, R10, R10, R6, 0x1f ;  /* 0x00001f060a0a7589 */ /* 0x0044e200000e0000 */
[----:B------:R-:W-:-:S03]  /*0630*/  MOV R3, RZ ;  /* 0x000000ff00037202 */ /* 0x000fc60000000f00 */
[----:B------:R2:W4:Y:S04]  /*0640*/  SHFL.IDX PT, R5, R5, R6, 0x1f ;  /* 0x00001f0605057589 */ /* 0x00052800000e0000 */
.L_x_1525:
[----:B------:R-:W-:Y:S01]  /*0650*/  ISETP.NE.AND P0, PT, R9, RZ, PT ;  /* 0x000000ff0900720c */ /* 0x000fe20003f05270 */
[----:B------:R-:W-:-:S12]  /*0660*/  BSSY B0, `(.L_x_1364) ;  /* 0x0000005000007945 */ /* 0x000fd80003800000 */
[----:B------:R-:W-:Y:S05]  /*0670*/  @!P0 BRA `(.L_x_1365) ;  /* 0x0000003000008947 */ /* 0x000fea0003800000 */
[----:B------:R-:W-:Y:S01]  /*0680*/  IADD3 R8, R6, -0x1, RZ ;  /* 0xffffffff06087810 */ /* 0x000fe20007ffe0ff */
[----:B------:R-:W-:Y:S05]  /*0690*/  BRA.DIV ~URZ, `(.L_x_1366) ;  /* 0x000173a27f007947 */ /* 0x000fea000b800000 */
[----:B------:R1:W2:Y:S02]  /*06a0*/  SHFL.IDX PT, R3, R7, R8, 0x1f ;  /* 0x00001f0807037589 */ /* 0x0002a400000e0000 */
.L_x_1365:
[----:B------:R-:W-:Y:S05]  /*06b0*/  BSYNC B0 ;  /* 0x0000000000007941 */ /* 0x000fea0003800000 */
.L_x_1364:
[-C--:B---3--:R-:W-:Y:S01]  /*06c0*/  IABS R0, R10.reuse ;  /* 0x0000000a00007213 */ /* 0x088fe20000000000 */
[----:B--2---:R-:W-:Y:S01]  /*06d0*/  IMAD R208, R3, c[0x0][0x538], R208 ;  /* 0x00014e0003d07a24 */ /* 0x004fe200078e02d0 */
[----:B-1--4-:R-:W-:Y:S02]  /*06e0*/  IABS R7, R5 ;  /* 0x0000000500077213 */ /* 0x012fe40000000000 */
[----:B------:R-:W1:Y:S01]  /*06f0*/  I2F.RP R12, R0 ;  /* 0x00000000000c7306 */ /* 0x000e620000209400 */
[----:B------:R-:W-:Y:S02]  /*0700*/  IABS R2, R10 ;  /* 0x0000000a00027213 */ /* 0x000fe40000000000 */
[----:B------:R-:W-:Y:S02]  /*0710*/  IADD3 R209, -R208, UR4, RZ ;  /* 0x00000004d0d17c10 */ /* 0x000fe4000fffe1ff */
[----:B------:R-:W-:Y:S01]  /*0720*/  IADD3 R211, R6, R211, RZ ;  /* 0x000000d306d37210 */ /* 0x000fe20007ffe0ff */
[----:B------:R-:W-:Y:S01]  /*0730*/  IMAD.MOV R2, RZ, RZ, -R2 ;  /* 0x000000ffff027224 */ /* 0x000fe200078e0a02 */
[----:B------:R-:W-:Y:S01]  /*0740*/  IABS R3, R209 ;  /* 0x000000d100037213 */ /* 0x000fe20000000000 */
[----:B-1----:R-:W1:Y:S08]  /*0750*/  MUFU.RCP R8, R12 ;  /* 0x0000000c00087308 */ /* 0x002e700000001000 */
[----:B------:R-:W2:Y:S01]  /*0760*/  I2F.RP R12, R7 ;  /* 0x00000007000c7306 */ /* 0x000ea20000209400 */
[----:B-1----:R-:W-:-:S07]  /*0770*/  IADD3 R8, R8, 0xffffffe, RZ ;  /* 0x0ffffffe08087810 */ /* 0x002fce0007ffe0ff */
[----:B------:R-:W1:Y:S08]  /*0780*/  F2I.FTZ.U32.TRUNC.NTZ R9, R8 ;  /* 0x0000000800097305 */ /* 0x000e70000021f000 */
[----:B--2---:R-:W2:Y:S01]  /*0790*/  MUFU.RCP R12, R12 ;  /* 0x0000000c000c7308 */ /* 0x004ea20000001000 */
[----:B-1----:R-:W-:Y:S02]  /*07a0*/  IMAD.MOV R11, RZ, RZ, -R9 ;  /* 0x000000ffff0b7224 */ /* 0x002fe400078e0a09 */
[----:B------:R-:W-:-:S02]  /*07b0*/  IMAD.MOV.U32 R8, RZ, RZ, RZ ;  /* 0x000000ffff087224 */ /* 0x000fc400078e00ff */
[----:B------:R-:W-:-:S04]  /*07c0*/  IMAD R11, R11, R0, RZ ;  /* 0x000000000b0b7224 */ /* 0x000fc800078e02ff */
[----:B------:R-:W-:Y:S01]  /*07d0*/  IMAD.HI.U32 R11, R9, R11, R8 ;  /* 0x0000000b090b7227 */ /* 0x000fe200078e0008 */
[----:B--2---:R-:W-:-:S04]  /*07e0*/  IADD3 R14, R12, 0xffffffe, RZ ;  /* 0x0ffffffe0c0e7810 */ /* 0x004fc80007ffe0ff */
[----:B------:R-:W1:Y:S01]  /*07f0*/  F2I.FTZ.U32.TRUNC.NTZ R15, R14 ;  /* 0x0000000e000f7305 */ /* 0x000e62000021f000 */
[----:B------:R-:W-:-:S04]  /*0800*/  IMAD.HI.U32 R8, R11, R3, RZ ;  /* 0x000000030b087227 */ /* 0x000fc800078e00ff */
[----:B------:R-:W-:-:S05]  /*0810*/  IMAD R3, R8, R2, R3 ;  /* 0x0000000208037224 */ /* 0x000fca00078e0203 */
[----:B------:R-:W-:Y:S01]  /*0820*/  ISETP.GT.U32.AND P0, PT, R0, R3, PT ;  /* 0x000000030000720c */ /* 0x000fe20003f04070 */
[----:B-1----:R-:W-:Y:S01]  /*0830*/  IMAD.MOV R2, RZ, RZ, -R15 ;  /* 0x000000ffff027224 */ /* 0x002fe200078e0a0f */
[----:B------:R-:W-:-:S11]  /*0840*/  MOV R14, RZ ;  /* 0x000000ff000e7202 */ /* 0x000fd60000000f00 */
[----:B------:R-:W-:Y:S01]  /*0850*/  @!P0 IMAD.IADD R3, R3, 0x1, -R0 ;  /* 0x0000000103038824 */ /* 0x000fe200078e0a00 */
[----:B------:R-:W-:Y:S02]  /*0860*/  @!P0 IADD3 R8, R8, 0x1, RZ ;  /* 0x0000000108088810 */ /* 0x000fe40007ffe0ff */
[----:B------:R-:W-:Y:S02]  /*0870*/  ISETP.NE.AND P0, PT, R10, RZ, PT ;  /* 0x000000ff0a00720c */ /* 0x000fe40003f05270 */
[----:B------:R-:W-:Y:S01]  /*0880*/  ISETP.GE.U32.AND P2, PT, R3, R0, PT ;  /* 0x000000000300720c */ /* 0x000fe20003f46070 */
[----:B------:R-:W-:Y:S01]  /*0890*/  IMAD R3, R2, R7, RZ ;  /* 0x0000000702037224 */ /* 0x000fe200078e02ff */
[----:B------:R-:W-:-:S03]  /*08a0*/  LOP3.LUT R0, R209, R10, RZ, 0x3c, !PT ;  /* 0x0000000ad1007212 */ /* 0x000fc600078e3cff */
[----:B------:R-:W-:Y:S01]  /*08b0*/  IMAD.HI.U32 R3, R15, R3, R14 ;  /* 0x000000030f037227 */ /* 0x000fe200078e000e */
[----:B------:R-:W-:Y:S02]  /*08c0*/  ISETP.GE.AND P1, PT, R0, RZ, PT ;  /* 0x000000ff0000720c */ /* 0x000fe40003f26270 */
[----:B------:R-:W-:-:S05]  /*08d0*/  IABS R0, R5 ;  /* 0x0000000500007213 */ /* 0x000fca0000000000 */
[----:B------:R-:W-:Y:S01]  /*08e0*/  @P2 IADD3 R8, R8, 0x1, RZ ;  /* 0x0000000108082810 */ /* 0x000fe20007ffe0ff */
[----:B------:R-:W-:-:S05]  /*08f0*/  IMAD.MOV R0, RZ, RZ, -R0 ;  /* 0x000000ffff007224 */ /* 0x000fca00078e0a00 */
[----:B------:R-:W-:Y:S01]  /*0900*/  @!P1 IMAD.MOV R8, RZ, RZ, -R8 ;  /* 0x000000ffff089224 */ /* 0x000fe200078e0a08 */
[----:B------:R-:W-:-:S04]  /*0910*/  @!P0 LOP3.LUT R8, RZ, R10, RZ, 0x33, !PT ;  /* 0x0000000aff088212 */ /* 0x000fc800078e33ff */
[----:B------:R-:W-:Y:S01]  /*0920*/  IABS R2, R8 ;  /* 0x0000000800027213 */ /* 0x000fe20000000000 */
[----:B------:R-:W-:-:S04]  /*0930*/  IMAD R10, R8, R10, RZ ;  /* 0x0000000a080a7224 */ /* 0x000fc800078e02ff */
[----:B------:R-:W-:-:S04]  /*0940*/  IMAD.HI.U32 R3, R3, R2, RZ ;  /* 0x0000000203037227 */ /* 0x000fc800078e00ff */
[----:B------:R-:W-:Y:S02]  /*0950*/  IMAD R0, R3, R0, R2 ;  /* 0x0000000003007224 */ /* 0x000fe400078e0202 */
[----:B------:R-:W-:-:S03]  /*0960*/  IMAD.IADD R209, R209, 0x1, -R10 ;  /* 0x00000001d1d17824 */ /* 0x000fc600078e0a0a */
        /* <DEDUP_REMOVED lines=10> */
[--C-:B------:R-:W-:Y:S02]  /*0a10*/  IMAD.MOV R0, RZ, RZ, -R3.reuse ;  /* 0x000000ffff007224 */ /* 0x100fe400078e0a03 */
[C---:B------:R-:W-:Y:S02]  /*0a20*/  IMAD R3, R5.reuse, 0x1000000, R3 ;  /* 0x0100000005037824 */ /* 0x040fe400078e0203 */
[----:B------:R-:W-:-:S04]  /*0a30*/  IMAD R0, R5, R0, R8 ;  /* 0x0000000005007224 */ /* 0x000fc800078e0208 */
[----:B------:R-:W-:Y:S01]  /*0a40*/  IMAD R210, R0, 0x10000, R3 ;  /* 0x0001000000d27824 */ /* 0x000fe200078e0203 */
[----:B------:R-:W-:Y:S05]  /*0a50*/  BRA `(.L_x_1367) ;  /* 0x0000004000007947 */ /* 0x000fea0003800000 */
.L_x_1358:
[----:B------:R-:W-:Y:S01]  /*0a60*/  IMAD.MOV.U32 R209, RZ, RZ, RZ ;  /* 0x000000ffffd17224 */ /* 0x000fe200078e00ff */
[----:B------:R-:W-:Y:S01]  /*0a70*/  MOV R210, RZ ;  /* 0x000000ff00d27202 */ /* 0x000fe20000000f00 */
[----:B------:R-:W-:Y:S01]  /*0a80*/  IMAD.U32 R208, RZ, RZ, UR4 ;  /* 0x00000004ffd07e24 */ /* 0x000fe2000f8e00ff */
[----:B------:R-:W-:Y:S02]  /*0a90*/  MOV R211, c[0x0][0x53c] ;  /* 0x00014f0000d37a02 */ /* 0x000fe40000000f00 */
.L_x_1367:
[----:B------:R-:W-:Y:S01]  /*0aa0*/  ISETP.NE.AND P0, PT, R4, RZ, PT ;  /* 0x000000ff0400720c */ /* 0x000fe20003f05270 */
[----:B------:R-:W-:-:S12]  /*0ab0*/  WARPSYNC 0xffffffff ;  /* 0xffffffff00007948 */ /* 0x000fd80003800000 */
[----:B------:R1:W-:Y:S04]  /*0ac0*/  @!P0 STS.128 [0x24100], R208 ;  /* 0x024100d0ff008388 */ /* 0x0003e80000000c00 */
[----:B------:R-:W-:Y:S06]  /*0ad0*/  BAR.ARV 0x5, 0x100 ;  /* 0x0144000000007b1d */ /* 0x000fec0000002000 */
.L_x_1356:
[----:B-1----:R-:W-:-:S13]  /*0ae0*/  ISETP.GE.AND P0, PT, R211, c[0x0][0x53c], PT ;  /* 0x00014f00d3007a0c */ /* 0x002fda0003f06270 */
[----:B------:R-:W-:Y:S05]  /*0af0*/  @P0 EXIT ;  /* 0x000000000000094d */ /* 0x000fea0003800000 */
[----:B------:R-:W-:-:S04]  /*0b00*/  SHF.R.S32.HI R219, RZ, 0x1f, R146 ;  /* 0x0000001fffdb7819 */ /* 0x000fc80000011492 */
[CC--:B------:R-:W-:Y:S02]  /*0b10*/  LEA.HI R2, R219.reuse, R146.reuse, RZ, 0x4 ;  /* 0x00000092db027211 */ /* 0x0c0fe400078f20ff */
[----:B------:R-:W-:Y:S02]  /*0b20*/  LEA.HI R6, R219, R146, RZ, 0x3 ;  /* 0x00000092db067211 */ /* 0x000fe400078f18ff */
[----:B------:R-:W-:Y:S02]  /*0b30*/  LOP3.LUT R3, R2, 0xfffffff0, RZ, 0xc0, !PT ;  /* 0xfffffff002037812 */ /* 0x000fe400078ec0ff */
[----:B------:R-:W-:Y:S02]  /*0b40*/  SHF.R.S32.HI R5, RZ, 0x4, R2 ;  /* 0x00000004ff057819 */ /* 0x000fe40000011402 */
[----:B------:R-:W-:Y:S01]  /*0b50*/  SHF.R.S32.HI R0, RZ, 0x3, R6 ;  /* 0x00000003ff007819 */ /* 0x000fe20000011406 */
[----:B------:R-:W-:Y:S01]  /*0b60*/  IMAD.IADD R10, R146, 0x1, -R3 ;  /* 0x00000001920a7824 */ /* 0x000fe200078e0a03 */
[----:B------:R-:W-:-:S02]  /*0b70*/  LEA.HI R2, R2, R5, RZ, 0x1 ;  /* 0x0000000502027211 */ /* 0x000fc400078f08ff */
[----:B------:R-:W-:Y:S01]  /*0b80*/  LEA.HI R8, R219, R146, RZ, 0x6 ;  /* 0x00000092db087211 */ /* 0x000fe200078f30ff */
[----:B------:R-:W-:Y:S01]  /*0b90*/  IMAD.SHL.U32 R0, R0, 0x40, RZ ;  /* 0x0000004000007824 */ /* 0x000fe200078e00ff */
[----:B------:R-:W-:Y:S02]  /*0ba0*/  SHF.R.S32.HI R3, RZ, 0x1f, R10 ;  /* 0x0000001fff037819 */ /* 0x000fe4000001140a */
[----:B------:R-:W-:Y:S01]  /*0bb0*/  LOP3.LUT R2, R2, 0xfffffffe, RZ, 0xc0, !PT ;  /* 0xfffffffe02027812 */ /* 0x000fe200078ec0ff */
[----:B------:R-:W-:Y:S01]  /*0bc0*/  IMAD.SHL.U32 R8, R8, 0x8, RZ ;  /* 0x0000000808087824 */ /* 0x000fe200078e00ff */
[----:B------:R-:W-:Y:S02]  /*0bd0*/  LEA.HI R4, R3, R10, RZ, 0x3 ;  /* 0x0000000a03047211 */ /* 0x000fe400078f18ff */
[----:B------:R-:W-:Y:S01]  /*0be0*/  LOP3.LUT R3, R6, 0xfffffff8, RZ, 0xc0, !PT ;  /* 0xfffffff806037812 */ /* 0x000fe200078ec0ff */
[----:B------:R-:W-:Y:S01]  /*0bf0*/  IMAD.IADD R2, R5, 0x1, -R2 ;  /* 0x0000000105027824 */ /* 0x000fe200078e0a02 */
[----:B------:R-:W-:-:S02]  /*0c00*/  LOP3.LUT R5, R4, 0xfffffff8, RZ, 0xc0, !PT ;  /* 0xfffffff804057812 */ /* 0x000fc400078ec0ff */
[----:B------:R-:W-:Y:S01]  /*0c10*/  LOP3.LUT R0, R0, 0x1c0, RZ, 0xc0, !PT ;  /* 0x000001c000007812 */ /* 0x000fe200078ec0ff */
[----:B------:R-:W-:Y:S01]  /*0c20*/  IMAD.IADD R201, R146, 0x1, -R3 ;  /* 0x0000000192c97824 */ /* 0x000fe200078e0a03 */
[-C--:B------:R-:W-:Y:S01]  /*0c30*/  LEA.HI R140, R219, R146.reuse, RZ, 0x5 ;  /* 0x00000092db8c7211 */ /* 0x080fe200078f28ff */
[----:B------:R-:W-:Y:S01]  /*0c40*/  IMAD.IADD R5, R10, 0x1, -R5 ;  /* 0x000000010a057824 */ /* 0x000fe200078e0a05 */
[----:B------:R-:W-:Y:S01]  /*0c50*/  SHF.R.U32.HI R139, RZ, 0x3, R0 ;  /* 0x00000003ff8b7819 */ /* 0x000fe20000011600 */
[----:B------:R-:W-:Y:S01]  /*0c60*/  IMAD.SHL.U32 R217, R201, 0x8, RZ ;  /* 0x00000008c9d97824 */ /* 0x000fe200078e00ff */
[----:B------:R-:W-:Y:S01]  /*0c70*/  LEA.HI R219, R219, R146, RZ, 0x2 ;  /* 0x00000092dbdb7211 */ /* 0x000fe200078f10ff */
[C---:B------:R-:W-:Y:S01]  /*0c80*/  IMAD.SHL.U32 R3, R5.reuse, 0x40, RZ ;  /* 0x0000004005037824 */ /* 0x040fe200078e00ff */
[----:B------:R-:W-:Y:S01]  /*0c90*/  R2P PR, R5, 0x6 ;  /* 0x0000000605007804 */ /* 0x000fe20000000000 */
[----:B------:R-:W-:Y:S01]  /*0ca0*/  IMAD.SHL.U32 R7, R201, 0x40, RZ ;  /* 0x00000040c9077824 */ /* 0x000fe200078e00ff */
[----:B------:R-:W-:Y:S01]  /*0cb0*/  LOP3.LUT R9, R0, 0x38, R217, 0xf8, !PT ;  /* 0x0000003800097812 */ /* 0x000fe200078ef8d9 */
[----:B------:R-:W-:Y:S01]  /*0cc0*/  IMAD.SHL.U32 R0, R2, 0x8, RZ ;  /* 0x0000000802007824 */ /* 0x000fe200078e00ff */
[----:B------:R-:W-:Y:S01]  /*0cd0*/  LOP3.LUT R3, R3, 0x1c0, RZ, 0xc0, !PT ;  /* 0x000001c003037812 */ /* 0x000fe200078ec0ff */
[----:B------:R-:W-:Y:S01]  /*0ce0*/  IMAD.SHL.U32 R5, R4, 0x40, RZ ;  /* 0x0000004004057824 */ /* 0x000fe200078e00ff */
[--C-:B------:R-:W-:Y:S01]  /*0cf0*/  SHF.R.S32.HI R223, RZ, 0x2, R219.reuse ;  /* 0x00000002ffdf7819 */ /* 0x100fe200000114db */
[----:B------:R-:W-:Y:S01]  /*0d00*/  IMAD.MOV.U32 R4, RZ, RZ, 0x20 ;  /* 0x00000020ff047424 */ /* 0x000fe200078e00ff */
[----:B------:R-:W-:-:S02]  /*0d10*/  SHF.R.S32.HI R220, RZ, 0x1f, R219 ;  /* 0x0000001fffdc7819 */ /* 0x000fc400000114db */
[----:B------:R-:W-:Y:S02]  /*0d20*/  LOP3.LUT R0, R3, 0x8, R0, 0xf8, !PT ;  /* 0x0000000803007812 */ /* 0x000fe400078ef800 */
[----:B------:R-:W-:Y:S02]  /*0d30*/  SHF.R.U32.HI R3, RZ, 0x3, R3 ;  /* 0x00000003ff037819 */ /* 0x000fe40000011603 */
[----:B------:R-:W-:Y:S02]  /*0d40*/  SHF.R.S32.HI R140, RZ, 0x5, R140 ;  /* 0x00000005ff8c7819 */ /* 0x000fe4000001148c */
[----:B------:R-:W-:Y:S02]  /*0d50*/  LEA.HI R220, R220, R223, RZ, 0x3 ;  /* 0x000000dfdcdc7211 */ /* 0x000fe400078f18ff */
[----:B------:R-:W-:Y:S01]  /*0d60*/  LOP3.LUT R0, R0, R3, RZ, 0x3c, !PT ;  /* 0x0000000300007212 */ /* 0x000fe200078e3cff */
[C---:B------:R-:W-:Y:S01]  /*0d70*/  IMAD.SHL.U32 R3, R140.reuse, 0x400, RZ ;  /* 0x000004008c037824 */ /* 0x040fe200078e00ff */
[----:B------:R-:W-:Y:S01]  /*0d80*/  LOP3.LUT R7, R7, 0x1c0, RZ, 0xc0, !PT ;  /* 0x000001c007077812 */ /* 0x000fe200078ec0ff */
[----:B------:R-:W-:Y:S01]  /*0d90*/  IMAD.SHL.U32 R140, R140, 0x200, RZ ;  /* 0x000002008c8c7824 */ /* 0x000fe200078e00ff */
[----:B------:R-:W-:-:S02]  /*0da0*/  LOP3.LUT R5, R5, 0xfffffe00, RZ, 0xc0, !PT ;  /* 0xfffffe0005057812 */ /* 0x000fc400078ec0ff */
[----:B------:R-:W-:Y:S02]  /*0db0*/  LOP3.LUT R220, R220, 0xfffffff8, RZ, 0xc0, !PT ;  /* 0xfffffff8dcdc7812 */ /* 0x000fe400078ec0ff */
[----:B------:R-:W-:Y:S02]  /*0dc0*/  LOP3.LUT R6, R7, 0x8, R6, 0xf8, !PT ;  /* 0x0000000807067812 */ /* 0x000fe400078ef806 */
[----:B------:R-:W-:Y:S01]  /*0dd0*/  LOP3.LUT R8, R8, 0x7ffffe00, RZ, 0xc0, !PT ;  /* 0x7ffffe0008087812 */ /* 0x000fe200078ec0ff */
[----:B------:R-:W-:Y:S01]  /*0de0*/  IMAD.IADD R220, R223, 0x1, -R220 ;  /* 0x00000001dfdc7824 */ /* 0x000fe200078e0adc */
[----:B------:R-:W-:Y:S02]  /*0df0*/  SHF.R.U32.HI R7, RZ, 0x3, R7 ;  /* 0x00000003ff077819 */ /* 0x000fe40000011607 */
[----:B------:R-:W-:Y:S01]  /*0e00*/  LOP3.LUT R219, R219, 0xfffffffc, RZ, 0xc0, !PT ;  /* 0xfffffffcdbdb7812 */ /* 0x000fe200078ec0ff */
[----:B------:R-:W-:Y:S01]  /*0e10*/  IMAD.SHL.U32 R221, R220, 0x40, RZ ;  /* 0x00000040dcdd7824 */ /* 0x000fe200078e00ff */
[----:B------:R-:W-:-:S02]  /*0e20*/  IADD3 R3, R0, R5, R3 ;  /* 0x0000000500037210 */ /* 0x000fc40007ffe003 */
[----:B------:R-:W-:Y:S01]  /*0e30*/  LOP3.LUT R0, R0, R5, RZ, 0xfc, !PT ;  /* 0x0000000500007212 */ /* 0x000fe200078efcff */
[----:B------:R-:W-:Y:S01]  /*0e40*/  IMAD.MOV.U32 R5, RZ, RZ, 0x40 ;  /* 0x00000040ff057424 */ /* 0x000fe200078e00ff */
[----:B------:R-:W-:Y:S01]  /*0e50*/  LOP3.LUT R139, R8, R9, R139, 0xf6, !PT ;  /* 0x00000009088b7212 */ /* 0x000fe200078ef68b */
[----:B------:R-:W-:Y:S01]  /*0e60*/  IMAD.IADD R219, R146, 0x1, -R219 ;  /* 0x0000000192db7824 */ /* 0x000fe200078e0adb */
[----:B------:R-:W-:Y:S02]  /*0e70*/  LOP3.LUT R7, R6, R7, RZ, 0x3c, !PT ;  /* 0x0000000706077212 */ /* 0x000fe400078e3cff */
[----:B------:R-:W-:Y:S01]  /*0e80*/  SEL R199, R4, 0xffffffe0, !P1 ;  /* 0xffffffe004c77807 */ /* 0x000fe20004800000 */
[----:B------:R-:W-:Y:S01]  /*0e90*/  IMAD.SHL.U32 R144, R219, 0x8, RZ ;  /* 0x00000008db907824 */ /* 0x000fe200078e00ff */
[----:B------:R-:W-:Y:S01]  /*0ea0*/  LEA R202, R3, 0x18100, 0x1 ;  /* 0x0001810003ca7811 */ /* 0x000fe200078e08ff */
[----:B------:R-:W-:Y:S01]  /*0eb0*/  IMAD R2, R2, 0x200, R7 ;  /* 0x0000020002027824 */ /* 0x000fe200078e0207 */
[----:B------:R-:W-:Y:S01]  /*0ec0*/  LEA R196, R0, 0x100, 0x1 ;  /* 0x0000010000c47811 */ /* 0x000fe200078e08ff */
[----:B------:R-:W-:Y:S01]  /*0ed0*/  IMAD.SHL.U32 R142, R219, 0x4, RZ ;  /* 0x00000004db8e7824 */ /* 0x000fe200078e00ff */
[----:B------:R-:W-:Y:S01]  /*0ee0*/  SEL R3, R5, 0xffffffc0, !P2 ;  /* 0xffffffc005037807 */ /* 0x000fe20005000000 */
[----:B------:R-:W-:Y:S01]  /*0ef0*/  IMAD.SHL.U32 R139, R139, 0x2, RZ ;  /* 0x000000028b8b7824 */ /* 0x000fe200078e00ff */
[----:B------:R-:W-:Y:S01]  /*0f00*/  LOP3.LUT R221, R221, 0x1c0, RZ, 0xc0, !PT ;  /* 0x000001c0dddd7812 */ /* 0x000fe200078ec0ff */
[C---:B------:R-:W-:Y:S01]  /*0f10*/  IMAD.IADD R0, R202.reuse, 0x1, R199 ;  /* 0x00000001ca007824 */ /* 0x040fe200078e02c7 */
[----:B------:R-:W-:Y:S01]  /*0f20*/  IADD3 R218, R217, 0x40, RZ ;  /* 0x00000040d9da7810 */ /* 0x000fe20007ffe0ff */
[----:B------:R-:W-:Y:S01]  /*0f30*/  IMAD.IADD R222, R199, 0x1, R196 ;  /* 0x00000001c7de7824 */ /* 0x000fe200078e02c4 */
[----:B------:R-:W-:Y:S01]  /*0f40*/  IADD3 R217, R217, 0x80, RZ ;  /* 0x00000080d9d97810 */ /* 0x000fe20007ffe0ff */
[--C-:B------:R-:W-:Y:S01]  /*0f50*/  IMAD.IADD R198, R202, 0x1, R3.reuse ;  /* 0x00000001cac67824 */ /* 0x100fe200078e0203 */
[----:B------:R-:W-:Y:S01]  /*0f60*/  SHF.R.S32.HI R145, RZ, 0x1f, R144 ;  /* 0x0000001fff917819 */ /* 0x000fe20000011490 */
[----:B------:R-:W-:Y:S01]  /*0f70*/  IMAD.IADD R197, R0, 0x1, R3 ;  /* 0x0000000100c57824 */ /* 0x000fe200078e0203 */
[C---:B------:R-:W-:Y:S01]  /*0f80*/  IADD3 R138, R142.reuse, 0x10, RZ ;  /* 0x000000108e8a7810 */ /* 0x040fe20007ffe0ff */
[C---:B------:R-:W-:Y:S01]  /*0f90*/  IMAD.IADD R222, R3.reuse, 0x1, R222 ;  /* 0x0000000103de7824 */ /* 0x040fe200078e02de */
[C---:B------:R-:W-:Y:S01]  /*0fa0*/  IADD3 R137, R142.reuse, 0x30, RZ ;  /* 0x000000308e897810 */ /* 0x040fe20007ffe0ff */
[----:B------:R-:W-:Y:S01]  /*0fb0*/  IMAD.IADD R147, R3, 0x1, R196 ;  /* 0x0000000103937824 */ /* 0x000fe200078e02c4 */
[----:B------:R-:W-:-:S02]  /*0fc0*/  IADD3 R136, R142, 0x50, RZ ;  /* 0x000000508e887810 */ /* 0x000fc40007ffe0ff */
[----:B------:R-:W-:Y:S02]  /*0fd0*/  SHF.R.U32.HI R141, RZ, 0x3, R221 ;  /* 0x00000003ff8d7819 */ /* 0x000fe400000116dd */
[C---:B------:R-:W-:Y:S02]  /*0fe0*/  IADD3 R10, R139.reuse, 0x100, RZ ;  /* 0x000001008b0a7810 */ /* 0x040fe40007ffe0ff */
[----:B------:R-:W-:Y:S02]  /*0ff0*/  IADD3 R11, R139, 0xc100, RZ ;  /* 0x0000c1008b0b7810 */ /* 0x000fe40007ffe0ff */
[----:B------:R-:W-:Y:S02]  /*1000*/  LEA R200, R2, 0xc100, 0x1 ;  /* 0x0000c10002c87811 */ /* 0x000fe400078e08ff */
.L_x_1521:
[----:B------:R-:W-:-:S04]  /*1010*/  IMAD.MOV.U32 R6, RZ, RZ, 0x4 ;  /* 0x00000004ff067424 */ /* 0x000fc800078e00ff */
[----:B------:R-:W-:-:S06]  /*1020*/  IMAD.WIDE R224, R211, R6, c[0x0][0x588] ;  /* 0x00016200d3e07625 */ /* 0x000fcc00078e0206 */
        /* <DEDUP_REMOVED lines=12> */
[----:B--2---:R-:W-:Y:S02]  /*10f0*/  SHF.R.S32.HI R79, RZ, 0x1f, R224 ;  /* 0x0000001fff4f7819 */ /* 0x004fe400000114e0 */
[C---:B------:R-:W-:Y:S02]  /*1100*/  @P4 LEA R2, P0, R224.reuse, c[0x0][0x360], 0x2 ;  /* 0x0000d800e0024a11 */ /* 0x040fe400078010ff */
[----:B------:R-:W-:-:S02]  /*1110*/  @P2 LEA R4, P1, R224, c[0x0][0x370], 0x2 ;  /* 0x0000dc00e0042a11 */ /* 0x000fc400078210ff */
[C-C-:B------:R-:W-:Y:S02]  /*1120*/  @P4 LEA.HI.X R3, R224.reuse, c[0x0][0x364], R79.reuse, 0x2, P0 ;  /* 0x0000d900e0034a11 */ /* 0x140fe400000f144f */
[----:B------:R-:W-:Y:S02]  /*1130*/  ISETP.NE.U32.AND P0, PT, RZ, c[0x0][0x350], PT ;  /* 0x0000d400ff007a0c */ /* 0x000fe40003f05070 */
[C---:B------:R-:W-:Y:S01]  /*1140*/  @P2 LEA.HI.X R5, R224.reuse, c[0x0][0x374], R79, 0x2, P1 ;  /* 0x0000dd00e0052a11 */ /* 0x040fe200008f144f */
[----:B------:R1:W5:Y:S01]  /*1150*/  @P4 LDG.E R78, [R2.64] ;  /* 0x00000008024e4981 */ /* 0x000362000c1e1900 */
[----:B------:R-:W-:Y:S02]  /*1160*/  ISETP.NE.AND.EX P6, PT, RZ, c[0x0][0x354], PT, P0 ;  /* 0x0000d500ff007a0c */ /* 0x000fe40003fc5300 */
[C---:B------:R-:W-:Y:S01]  /*1170*/  LEA R12, P1, R224.reuse, c[0x0][0x350], 0x2 ;  /* 0x0000d400e00c7a11 */ /* 0x040fe200078210ff */
[----:B------:R2:W5:Y:S01]  /*1180*/  @P2 LDG.E R84, [R4.64] ;  /* 0x0000000804542981 */ /* 0x000562000c1e1900 */
[----:B------:R-:W-:-:S02]  /*1190*/  LEA R14, P2, R224, c[0x0][0x348], 0x2 ;  /* 0x0000d200e00e7a11 */ /* 0x000fc400078410ff */
[C---:B------:R-:W-:Y:S02]  /*11a0*/  LEA R8, P0, R224.reuse, c[0x0][0x358], 0x2 ;  /* 0x0000d600e0087a11 */ /* 0x040fe400078010ff */
[C-C-:B------:R-:W-:Y:S02]  /*11b0*/  LEA.HI.X R15, R224.reuse, c[0x0][0x34c], R79.reuse, 0x2, P2 ;  /* 0x0000d300e00f7a11 */ /* 0x140fe400010f144f */
[C-C-:B------:R-:W-:Y:S02]  /*11c0*/  LEA.HI.X R13, R224.reuse, c[0x0][0x354], R79.reuse, 0x2, P1 ;  /* 0x0000d500e00d7a11 */ /* 0x140fe400008f144f */
[----:B------:R-:W-:Y:S01]  /*11d0*/  LEA.HI.X R9, R224, c[0x0][0x35c], R79, 0x2, P0 ;  /* 0x0000d700e0097a11 */ /* 0x000fe200000f144f */
[----:B------:R3:W5:Y:S04]  /*11e0*/  @P3 LDG.E R80, [R14.64] ;  /* 0x000000080e503981 */ /* 0x000768000c1e1900 */
[----:B------:R3:W5:Y:S01]  /*11f0*/  @P6 LDG.E R83, [R12.64] ;  /* 0x000000080c536981 */ /* 0x000762000c1e1900 */
[----:B-1----:R-:W-:-:S06]  /*1200*/  IMAD.MOV.U32 R2, RZ, RZ, RZ ;  /* 0x000000ffff027224 */ /* 0x002fcc00078e00ff */
[----:B------:R3:W5:Y:S01]  /*1210*/  @P5 LDG.E R2, [R8.64] ;  /* 0x0000000808025981 */ /* 0x000762000c1e1900 */
[----:B------:R-:W-:Y:S01]  /*1220*/  YIELD ;  /* 0x0000000000007946 */ /* 0x000fe20003800000 */
[----:B--2---:R-:W-:Y:S02]  /*1230*/  P2R R4, PR, RZ, 0x40 ;  /* 0x00000040ff047803 */ /* 0x004fe40000000000 */
[----:B------:R-:W-:Y:S01]  /*1240*/  LOP3.LUT R225, R210, 0xffff, RZ, 0xc0, !PT ;  /* 0x0000ffffd2e17812 */ /* 0x000fe200078ec0ff */
[----:B------:R-:W-:Y:S05]  /*1250*/  @P4 BRA `(.L_x_1368) ;  /* 0x0000005000004947 */ /* 0x000fea0003800000 */
[----:B-----5:R-:W-:Y:S01]  /*1260*/  MOV R78, c[0x0][0x168] ;  /* 0x00005a00004e7a02 */ /* 0x020fe20000000f00 */
[----:B------:R-:W-:Y:S05]  /*1270*/  @!P3 BRA `(.L_x_1368) ;  /* 0x000000300000b947 */ /* 0x000fea0003800000 */
[----:B------:R-:W2:Y:S04]  /*1280*/  LDG.E R78, [R14.64] ;  /* 0x000000080e4e7981 */ /* 0x000ea8000c1e1900 */
[----:B------:R-:W2:Y:S02]  /*1290*/  LDG.E R3, [R14.64+0x4] ;  /* 0x000004080e037981 */ /* 0x000ea4000c1e1900 */
[----:B--2---:R-:W-:-:S02]  /*12a0*/  IADD3 R78, -R78, R3, RZ ;  /* 0x000000034e4e7210 */ /* 0x004fc40007ffe1ff */
.L_x_1368:
[----:B------:R-:W-:-:S04]  /*12b0*/  ISETP.NE.U32.AND P0, PT, RZ, c[0x0][0x368], PT ;  /* 0x0000da00ff007a0c */ /* 0x000fc80003f05070 */
[----:B------:R-:W-:-:S13]  /*12c0*/  ISETP.NE.AND.EX P0, PT, RZ, c[0x0][0x36c], PT, P0 ;  /* 0x0000db00ff007a0c */ /* 0x000fda0003f05300 */
[----:B------:R-:W-:Y:S05]  /*12d0*/  @!P0 BRA `(.L_x_1369) ;  /* 0x0000004000008947 */ /* 0x000fea0003800000 */
[----:B---3--:R-:W-:-:S04]  /*12e0*/  LEA R12, P0, R224, c[0x0][0x368], 0x2 ;  /* 0x0000da00e00c7a11 */ /* 0x008fc800078010ff */
[----:B------:R-:W-:-:S05]  /*12f0*/  LEA.HI.X R13, R224, c[0x0][0x36c], R79, 0x2, P0 ;  /* 0x0000db00e00d7a11 */ /* 0x000fca00000f144f */
[----:B------:R1:W5:Y:S01]  /*1300*/  LDG.E R3, [R12.64] ;  /* 0x000000080c037981 */ /* 0x000362000c1e1900 */
[----:B------:R-:W-:Y:S05]  /*1310*/  BRA `(.L_x_1370) ;  /* 0x0000005000007947 */ /* 0x000fea0003800000 */
.L_x_1369:
[----:B------:R-:W-:Y:S01]  /*1320*/  MOV R3, c[0x0][0x1d0] ;  /* 0x0000740000037a02 */ /* 0x000fe20000000f00 */
[----:B------:R-:W-:Y:S05]  /*1330*/  @!P6 BRA `(.L_x_1370) ;  /* 0x000000300000e947 */ /* 0x000fea0003800000 */
[----:B------:R-:W2:Y:S04]  /*1340*/  LDG.E R3, [R12.64] ;  /* 0x000000080c037981 */ /* 0x000ea8000c1e1900 */
[----:B------:R-:W2:Y:S02]  /*1350*/  LDG.E R0, [R12.64+0x4] ;  /* 0x000004080c007981 */ /* 0x000ea4000c1e1900 */
[----:B--2---:R-:W-:Y:S02]  /*1360*/  IADD3 R3, -R3, R0, RZ ;  /* 0x0000000003037210 */ /* 0x004fe40007ffe1ff */
.L_x_1370:
[----:B------:R2:W4:Y:S04]  /*1370*/  @P5 LDG.E R0, [R8.64] ;  /* 0x0000000808005981 */ /* 0x000528000c1e1900 */
[----:B------:R2:W4:Y:S01]  /*1380*/  @P5 LDG.E R5, [R8.64+0x4] ;  /* 0x0000040808055981 */ /* 0x000522000c1e1900 */
[----:B------:R-:W-:Y:S01]  /*1390*/  ISETP.NE.U32.AND P0, PT, RZ, c[0x0][0x378], PT ;  /* 0x0000de00ff007a0c */ /* 0x000fe20003f05070 */
[----:B-----5:R-:W-:-:S03]  /*13a0*/  IMAD.MOV.U32 R77, RZ, RZ, R3 ;  /* 0x000000ffff4d7224 */ /* 0x020fc600078e0003 */
[----:B------:R-:W-:Y:S01]  /*13b0*/  ISETP.NE.AND.EX P1, PT, RZ, c[0x0][0x37c], PT, P0 ;  /* 0x0000df00ff007a0c */ /* 0x000fe20003f25300 */
[----:B------:R-:W-:Y:S01]  /*13c0*/  IMAD.MOV.U32 R82, RZ, RZ, c[0x0][0x228] ;  /* 0x00008a00ff527624 */ /* 0x000fe200078e00ff */
[C---:B------:R-:W-:Y:S02]  /*13d0*/  LOP3.LUT R227, R210.reuse, 0xff000000, RZ, 0xc0, !PT ;  /* 0xff000000d2e37812 */ /* 0x040fe400078ec0ff */
[----:B------:R-:W-:Y:S02]  /*13e0*/  LOP3.LUT R210, R210, 0xff0000, RZ, 0xc0, !PT ;  /* 0x00ff0000d2d27812 */ /* 0x000fe400078ec0ff */
[----:B------:R-:W-:-:S07]  /*13f0*/  SHF.R.U32.HI R227, RZ, 0x8, R227 ;  /* 0x00000008ffe37819 */ /* 0x000fce00000116e3 */
[----:B-1-3--:R-:W-:-:S04]  /*1400*/  @P1 LEA R12, P0, R224, c[0x0][0x378], 0x2 ;  /* 0x0000de00e00c1a11 */ /* 0x00afc800078010ff */
[----:B------:R-:W-:Y:S02]  /*1410*/  @P1 LEA.HI.X R13, R224, c[0x0][0x37c], R79, 0x2, P0 ;  /* 0x0000df00e00d1a11 */ /* 0x000fe400000f144f */
[----:B------:R-:W-:Y:S01]  /*1420*/  LEA.HI R227, R210, R227, RZ, 0x10 ;  /* 0x000000e3d2e37211 */ /* 0x000fe200078f80ff */
[----:B------:R-:W-:Y:S02]  /*1430*/  BSSY B0, `(.L_x_1371) ;  /* 0x0000029000007945 */ /* 0x000fe40003800000 */
[----:B------:R1:W5:Y:S01]  /*1440*/  @P1 LDG.E R77, [R12.64] ;  /* 0x000000080c4d1981 */ /* 0x000362000c1e1900 */
[----:B------:R-:W-:Y:S01]  /*1450*/  SHF.R.U32.HI R210, RZ, 0x10, R227 ;  /* 0x00000010ffd27819 */ /* 0x000fe200000116e3 */
[----:B--2---:R-:W-:Y:S01]  /*1460*/  IMAD.MOV.U32 R8, RZ, RZ, RZ ;  /* 0x000000ffff087224 */ /* 0x004fe200078e00ff */
[----:B------:R-:W-:Y:S02]  /*1470*/  LOP3.LUT R227, R227, 0xff, RZ, 0xc0, !PT ;  /* 0x000000ffe3e37812 */ /* 0x000fe400078ec0ff */
[----:B------:R-:W-:-:S04]  /*1480*/  ISETP.NE.AND P1, PT, R210, RZ, PT ;  /* 0x000000ffd200720c */ /* 0x000fc80003f25270 */
[----:B------:R-:W-:Y:S01]  /*1490*/  SEL R86, R210, c[0x0][0x338], P1 ;  /* 0x0000ce00d2567a07 */ /* 0x000fe20000800000 */
[----:B----4-:R-:W-:Y:S02]  /*14a0*/  @P5 IMAD.IADD R82, R5, 0x1, -R0 ;  /* 0x0000000105525824 */ /* 0x010fe400078e0a00 */
[----:B------:R-:W-:-:S04]  /*14b0*/  IMAD.IADD R5, R3, 0x1, -R84 ;  /* 0x0000000103057824 */ /* 0x000fc800078e0a54 */
[----:B------:R-:W-:-:S05]  /*14c0*/  IMAD.IADD R76, R5, 0x1, R82 ;  /* 0x00000001054c7824 */ /* 0x000fca00078e0252 */
[C---:B------:R-:W-:Y:S02]  /*14d0*/  ISETP.GE.AND P0, PT, R76.reuse, 0x1, PT ;  /* 0x000000014c00780c */ /* 0x040fe40003f06270 */
[----:B------:R-:W-:-:S04]  /*14e0*/  IADD3 R0, R76, 0x3f, RZ ;  /* 0x0000003f4c007810 */ /* 0x000fc80007ffe0ff */
[----:B------:R-:W-:-:S04]  /*14f0*/  SHF.R.S32.HI R81, RZ, 0x1f, R0 ;  /* 0x0000001fff517819 */ /* 0x000fc80000011400 */
[----:B------:R-:W-:-:S04]  /*1500*/  LEA.HI R81, R81, R0, RZ, 0x6 ;  /* 0x0000000051517211 */ /* 0x000fc800078f30ff */
[----:B------:R-:W-:Y:S01]  /*1510*/  SHF.R.S32.HI R81, RZ, 0x6, R81 ;  /* 0x00000006ff517819 */ /* 0x000fe20000011451 */
[----:B------:R-:W-:Y:S05]  /*1520*/  @!P0 BRA `(.L_x_1372) ;  /* 0x0000019000008947 */ /* 0x000fea0003800000 */
[-C--:B-1----:R-:W-:Y:S02]  /*1530*/  IABS R9, R86.reuse ;  /* 0x0000005600097213 */ /* 0x082fe40000000000 */
[----:B------:R-:W-:Y:S02]  /*1540*/  IADD3 R13, R81, -0x1, R86 ;  /* 0xffffffff510d7810 */ /* 0x000fe40007ffe056 */
[----:B------:R-:W1:Y:S01]  /*1550*/  I2F.RP R12, R9 ;  /* 0x00000009000c7306 */ /* 0x000e620000209400 */
[-C--:B------:R-:W-:Y:S02]  /*1560*/  IABS R0, R86.reuse ;  /* 0x0000005600007213 */ /* 0x080fe40000000000 */
[----:B------:R-:W-:Y:S02]  /*1570*/  IABS R7, R13 ;  /* 0x0000000d00077213 */ /* 0x000fe40000000000 */
[----:B------:R-:W-:Y:S01]  /*1580*/  LOP3.LUT R13, R13, R86, RZ, 0x3c, !PT ;  /* 0x000000560d0d7212 */ /* 0x000fe200078e3cff */
[----:B------:R-:W-:-:S03]  /*1590*/  IMAD.MOV R0, RZ, RZ, -R0 ;  /* 0x000000ffff007224 */ /* 0x000fc600078e0a00 */
[----:B------:R-:W-:Y:S01]  /*15a0*/  ISETP.GE.AND P1, PT, R13, RZ, PT ;  /* 0x000000ff0d00720c */ /* 0x000fe20003f26270 */
[----:B-1----:R-:W1:Y:S02]  /*15b0*/  MUFU.RCP R14, R12 ;  /* 0x0000000c000e7308 */ /* 0x002e640000001000 */
[----:B-1----:R-:W-:-:S06]  /*15c0*/  IADD3 R14, R14, 0xffffffe, RZ ;  /* 0x0ffffffe0e0e7810 */ /* 0x002fcc0007ffe0ff */
[----:B------:R-:W1:Y:S02]  /*15d0*/  F2I.FTZ.U32.TRUNC.NTZ R15, R14 ;  /* 0x0000000e000f7305 */ /* 0x000e64000021f000 */
[----:B-1----:R-:W-:Y:S02]  /*15e0*/  IMAD.MOV R8, RZ, RZ, -R15 ;  /* 0x000000ffff087224 */ /* 0x002fe400078e0a0f */
[----:B------:R-:W-:Y:S02]  /*15f0*/  IMAD.MOV.U32 R14, RZ, RZ, RZ ;  /* 0x000000ffff0e7224 */ /* 0x000fe400078e00ff */
[----:B------:R-:W-:-:S04]  /*1600*/  IMAD R8, R8, R9, RZ ;  /* 0x0000000908087224 */ /* 0x000fc800078e02ff */
[----:B------:R-:W-:-:S06]  /*1610*/  IMAD.HI.U32 R8, R15, R8, R14 ;  /* 0x000000080f087227 */ /* 0x000fcc00078e000e */
        /* <DEDUP_REMOVED lines=10> */
.L_x_1372:
[----:B-1----:R-:W-:Y:S05]  /*16c0*/  BSYNC B0 ;  /* 0x0000000000007941 */ /* 0x002fea0003800000 */
.L_x_1371:
[----:B------:R-:W-:Y:S02]  /*16d0*/  IMAD R0, R227, R8, RZ ;  /* 0x00000008e3007224 */ /* 0x000fe400078e02ff */
[----:B------:R-:W-:Y:S02]  /*16e0*/  IMAD.SHL.U32 R134, R201, 0x8, RZ ;  /* 0x00000008c9867824 */ /* 0x000fe400078e00ff */
        /* <DEDUP_REMOVED lines=15> */
[----:B------:R-:W-:-:S04]  /*17e0*/  ISETP.NE.U32.AND P0, PT, RZ, c[0x0][0x340], PT ;  /* 0x0000d000ff007a0c */ /* 0x000fc80003f05070 */
[----:B------:R-:W-:-:S13]  /*17f0*/  ISETP.NE.AND.EX P6, PT, RZ, c[0x0][0x344], PT, P0 ;  /* 0x0000d100ff007a0c */ /* 0x000fda0003fc5300 */
[----:B------:R-:W-:-:S06]  /*1800*/  @P6 IMAD.WIDE R148, R224, R6, c[0x0][0x340] ;  /* 0x0000d000e0946625 */ /* 0x000fcc00078e0206 */
[----:B------:R-:W2:Y:S01]  /*1810*/  @P6 LDG.E R148, [R148.64] ;  /* 0x0000000894946981 */ /* 0x000ea2000c1e1900 */
[----:B------:R-:W-:Y:S01]  /*1820*/  SHF.R.S32.HI R7, RZ, 0x1f, R146 ;  /* 0x0000001fff077819 */ /* 0x000fe20000011492 */
[----:B------:R-:W-:Y:S01]  /*1830*/  IMAD.IADD R156, R3, 0x1, R83 ;  /* 0x00000001039c7824 */ /* 0x000fe200078e0253 */
[----:B------:R-:W-:Y:S01]  /*1840*/  SHF.R.S32.HI R8, RZ, 0x1f, R2 ;  /* 0x0000001fff087819 */ /* 0x000fe20000011402 */
[----:B------:R-:W-:Y:S01]  /*1850*/  IMAD.MOV.U32 R92, RZ, RZ, c[0x0][0x1e0] ;  /* 0x00007800ff5c7624 */ /* 0x000fe200078e00ff */
[----:B------:R-:W-:Y:S01]  /*1860*/  LEA.HI R7, R7, R146, RZ, 0x3 ;  /* 0x0000009207077211 */ /* 0x000fe200078f18ff */
[----:B------:R-:W-:Y:S01]  /*1870*/  IMAD.WIDE.U32 R18, R156, c[0x0][0x1e0], RZ ;  /* 0x000078009c127a25 */ /* 0x000fe200078e00ff */
[----:B------:R-:W-:Y:S02]  /*1880*/  SHF.R.S32.HI R135, RZ, 0x1f, R134 ;  /* 0x0000001fff877819 */ /* 0x000fe40000011486 */
[----:B------:R-:W-:Y:S01]  /*1890*/  SHF.R.S32.HI R7, RZ, 0x3, R7 ;  /* 0x00000003ff077819 */ /* 0x000fe20000011407 */
[----:B------:R-:W-:Y:S01]  /*18a0*/  IMAD.WIDE.U32 R160, R223, c[0x0][0x1e0], RZ ;  /* 0x00007800dfa07a25 */ /* 0x000fe200078e00ff */
[----:B------:R-:W-:-:S02]  /*18b0*/  SEL R152, R224, RZ, !P5 ;  /* 0x000000ffe0987207 */ /* 0x000fc40006800000 */
[----:B------:R-:W-:Y:S02]  /*18c0*/  IADD3 R13, P0, R7, R2, RZ ;  /* 0x00000002070d7210 */ /* 0x000fe40007f1e0ff */
[----:B------:R-:W-:Y:S02]  /*18d0*/  SEL R2, R79, RZ, !P5 ;  /* 0x000000ff4f027207 */ /* 0x000fe40006800000 */
[----:B------:R-:W-:Y:S01]  /*18e0*/  LEA.HI.X.SX32 R8, R7, R8, 0x1, P0 ;  /* 0x0000000807087211 */ /* 0x000fe200000f0eff */
[C---:B------:R-:W-:Y:S01]  /*18f0*/  IMAD.WIDE.U32 R14, R13.reuse, c[0x0][0x238], R134 ;  /* 0x00008e000d0e7a25 */ /* 0x040fe200078e0086 */
[----:B------:R-:W-:Y:S02]  /*1900*/  MOV R3, 0x6 ;  /* 0x0000000600037802 */ /* 0x000fe40000000f00 */
[----:B------:R-:W-:Y:S01]  /*1910*/  MOV R99, 0x5 ;  /* 0x0000000500637802 */ /* 0x000fe20000000f00 */
[----:B------:R-:W-:Y:S01]  /*1920*/  IMAD R0, R8, c[0x0][0x238], RZ ;  /* 0x00008e0008007a24 */ /* 0x000fe200078e02ff */
[----:B------:R-:W-:Y:S01]  /*1930*/  MOV R16, R14 ;  /* 0x0000000e00107202 */ /* 0x000fe20000000f00 */
[----:B------:R-:W-:Y:S01]  /*1940*/  IMAD.MOV.U32 R14, RZ, RZ, c[0x0][0x238] ;  /* 0x00008e00ff0e7624 */ /* 0x000fe200078e00ff */
[----:B------:R-:W-:Y:S01]  /*1950*/  SHF.R.S32.HI R6, RZ, 0x1f, R156 ;  /* 0x0000001fff067819 */ /* 0x000fe2000001149c */
[----:B------:R-:W-:Y:S01]  /*1960*/  IMAD R0, R13, c[0x0][0x23c], R0 ;  /* 0x00008f000d007a24 */ /* 0x000fe200078e0200 */
[----:B------:R-:W-:Y:S01]  /*1970*/  ISETP.GE.AND P5, PT, R134, c[0x0][0x1d4], PT ;  /* 0x0000750086007a0c */ /* 0x000fe20003fa6270 */
[----:B------:R-:W-:Y:S01]  /*1980*/  IMAD R159, R2, c[0x0][0x248], RZ ;  /* 0x00009200029f7a24 */ /* 0x000fe200078e02ff */
[----:B------:R-:W-:Y:S01]  /*1990*/  SHF.L.U64.HI R94, R14, R3, c[0x0][0x23c] ;  /* 0x00008f000e5e7619 */ /* 0x000fe20000010203 */
[----:B------:R-:W-:Y:S01]  /*19a0*/  IMAD.IADD R17, R15, 0x1, R0 ;  /* 0x000000010f117824 */ /* 0x000fe200078e0200 */
[----:B------:R-:W-:Y:S01]  /*19b0*/  IADD3 R15, R5, -0x1, RZ ;  /* 0xffffffff050f7810 */ /* 0x000fe20007ffe0ff */
[----:B------:R-:W-:Y:S01]  /*19c0*/  IMAD.IADD R0, R82, 0x1, -R7 ;  /* 0x0000000152007824 */ /* 0x000fe200078e0a07 */
[C---:B------:R-:W-:Y:S01]  /*19d0*/  SHF.L.U32 R98, R14.reuse, 0x5, RZ ;  /* 0x000000050e627819 */ /* 0x040fe200000006ff */
[----:B------:R-:W-:Y:S01]  /*19e0*/  IMAD.WIDE.U32 R150, R225, c[0x0][0x240], R16 ;  /* 0x00009000e1967a25 */ /* 0x000fe200078e0010 */
[----:B------:R-:W-:-:S02]  /*19f0*/  SHF.L.U64.HI R97, R14, R99, c[0x0][0x23c] ;  /* 0x00008f000e617619 */ /* 0x000fc40000010263 */
[----:B------:R-:W-:Y:S01]  /*1a00*/  ISETP.GE.AND P4, PT, R218, c[0x0][0x1d4], PT ;  /* 0x00007500da007a0c */ /* 0x000fe20003f86270 */
[----:B------:R-:W-:Y:S01]  /*1a10*/  IMAD R151, R225, c[0x0][0x244], R151 ;  /* 0x00009100e1977a24 */ /* 0x000fe200078e0297 */
[----:B------:R-:W-:Y:S01]  /*1a20*/  MOV R100, c[0x0][0x258] ;  /* 0x0000960000647a02 */ /* 0x000fe20000000f00 */
[----:B------:R-:W-:Y:S01]  /*1a30*/  IMAD R0, R15, -0x40, R0 ;  /* 0xffffffc00f007824 */ /* 0x000fe200078e0200 */
[----:B------:R-:W-:Y:S01]  /*1a40*/  SHF.L.U64.HI R90, R92, R3, c[0x0][0x1e4] ;  /* 0x000079005c5a7619 */ /* 0x000fe20000010203 */
[----:B------:R-:W-:Y:S01]  /*1a50*/  IMAD.WIDE.U32 R150, R152, c[0x0][0x248], R150 ;  /* 0x0000920098967a25 */ /* 0x000fe200078e0096 */
[----:B------:R-:W-:Y:S02]  /*1a60*/  SHF.L.U64.HI R99, R100, R99, c[0x0][0x25c] ;  /* 0x0000970064637619 */ /* 0x000fe40000010263 */
[----:B------:R-:W-:Y:S01]  /*1a70*/  ISETP.GE.AND P1, PT, R0, 0x21, PT ;  /* 0x000000210000780c */ /* 0x000fe20003f26270 */
[----:B------:R-:W-:Y:S01]  /*1a80*/  IMAD R159, R152, c[0x0][0x24c], R159 ;  /* 0x00009300989f7a24 */ /* 0x000fe200078e029f */
[----:B------:R-:W-:Y:S01]  /*1a90*/  ISETP.GE.AND P2, PT, R0, 0x1, PT ;  /* 0x000000010000780c */ /* 0x000fe20003f46270 */
[----:B------:R-:W-:Y:S01]  /*1aa0*/  IMAD.SHL.U32 R96, R14, 0x40, RZ ;  /* 0x000000400e607824 */ /* 0x000fe200078e00ff */
[----:B------:R-:W-:Y:S01]  /*1ab0*/  SHF.R.S32.HI R0, RZ, 0x1f, R15 ;  /* 0x0000001fff007819 */ /* 0x000fe2000001140f */
[----:B------:R-:W-:Y:S01]  /*1ac0*/  IMAD R7, R94, R15, RZ ;  /* 0x0000000f5e077224 */ /* 0x000fe200078e02ff */
[----:B------:R-:W-:Y:S01]  /*1ad0*/  MOV R158, R150 ;  /* 0x00000096009e7202 */ /* 0x000fe20000000f00 */
[----:B------:R-:W-:Y:S01]  /*1ae0*/  IMAD.IADD R159, R151, 0x1, R159 ;  /* 0x00000001979f7824 */ /* 0x000fe200078e029f */
[----:B------:R-:W-:Y:S01]  /*1af0*/  SHF.L.U64.HI R91, R100, R3, c[0x0][0x25c] ;  /* 0x00009700645b7619 */ /* 0x000fe20000010203 */
[-C--:B------:R-:W-:Y:S01]  /*1b00*/  IMAD R7, R0, R96.reuse, R7 ;  /* 0x0000006000077224 */ /* 0x080fe200078e0207 */
[----:B------:R-:W-:Y:S01]  /*1b10*/  SHF.L.U32 R93, R100, 0x6, RZ ;  /* 0x00000006645d7819 */ /* 0x000fe200000006ff */
[----:B------:R-:W-:Y:S01]  /*1b20*/  IMAD R8, R8, c[0x0][0x258], RZ ;  /* 0x0000960008087a24 */ /* 0x000fe200078e02ff */
[----:B------:R-:W-:Y:S01]  /*1b30*/  SHF.R.S32.HI R143, RZ, 0x1f, R142 ;  /* 0x0000001fff8f7819 */ /* 0x000fe2000001148e */
[----:B------:R-:W-:-:S04]  /*1b40*/  IMAD.WIDE.U32 R16, R15, R96, R158 ;  /* 0x000000600f107225 */ /* 0x000fc800078e009e */
[----:B------:R-:W-:Y:S01]  /*1b50*/  IMAD.WIDE.U32 R20, R13, c[0x0][0x258], R134 ;  /* 0x000096000d147a25 */ /* 0x000fe200078e0086 */
[----:B------:R-:W-:-:S03]  /*1b60*/  @P2 LEA R24, P3, R16, c[0x0][0x220], 0x1 ;  /* 0x0000880010182a11 */ /* 0x000fc600078608ff */
[----:B------:R-:W-:Y:S02]  /*1b70*/  IMAD R8, R13, c[0x0][0x25c], R8 ;  /* 0x000097000d087a24 */ /* 0x000fe400078e0208 */
[----:B------:R-:W-:Y:S01]  /*1b80*/  IMAD.IADD R14, R17, 0x1, R7 ;  /* 0x00000001110e7824 */ /* 0x000fe200078e0207 */
[----:B------:R-:W-:Y:S01]  /*1b90*/  @P1 IADD3 R7, P0, R98, R16, RZ ;  /* 0x0000001062071210 */ /* 0x000fe20007f1e0ff */
[----:B------:R-:W-:Y:S02]  /*1ba0*/  IMAD R9, R6, c[0x0][0x1e0], RZ ;  /* 0x0000780006097a24 */ /* 0x000fe400078e02ff */
[----:B------:R-:W-:Y:S01]  /*1bb0*/  IMAD.IADD R21, R21, 0x1, R8 ;  /* 0x0000000115157824 */ /* 0x000fe200078e0208 */
[----:B------:R-:W-:Y:S01]  /*1bc0*/  @P1 IADD3.X R8, R14, R97, RZ, P0, !PT ;  /* 0x000000610e081210 */ /* 0x000fe200007fe4ff */
[----:B------:R-:W-:Y:S01]  /*1bd0*/  IMAD R9, R156, c[0x0][0x1e4], R9 ;  /* 0x000079009c097a24 */ /* 0x000fe200078e0209 */
[----:B------:R-:W-:Y:S01]  /*1be0*/  @P1 LEA R22, P0, R7, c[0x0][0x220], 0x1 ;  /* 0x0000880007161a11 */ /* 0x000fe200078008ff */
[----:B------:R-:W-:Y:S01]  /*1bf0*/  IMAD R87, R2, c[0x0][0x268], RZ ;  /* 0x00009a0002577a24 */ /* 0x000fe200078e02ff */
[----:B------:R-:W-:Y:S01]  /*1c00*/  @P2 LEA.HI.X R25, R16, c[0x0][0x224], R14, 0x1, P3 ;  /* 0x0000890010192a11 */ /* 0x000fe200018f0c0e */
[----:B------:R-:W-:Y:S01]  /*1c10*/  IMAD.SHL.U32 R92, R92, 0x40, RZ ;  /* 0x000000405c5c7824 */ /* 0x000fe200078e00ff */
[----:B------:R-:W-:Y:S01]  /*1c20*/  ISETP.GE.AND P3, PT, R217, c[0x0][0x1d4], PT ;  /* 0x00007500d9007a0c */ /* 0x000fe20003f66270 */
[----:B------:R-:W-:Y:S01]  /*1c30*/  IMAD R87, R152, c[0x0][0x26c], R87 ;  /* 0x00009b0098577a24 */ /* 0x000fe200078e0257 */
[----:B------:R-:W-:Y:S01]  /*1c40*/  @P1 LEA.HI.X R23, R7, c[0x0][0x224], R8, 0x1, P0 ;  /* 0x0000890007171a11 */ /* 0x000fe200000f0c08 */
[----:B------:R-:W-:Y:S01]  /*1c50*/  @!PT LDS RZ, [RZ] ;  /* 0x00000000fffff984 */ /* 0x000fe20000000800 */
[----:B------:R-:W-:Y:S01]  /*1c60*/  @!PT LDS RZ, [RZ] ;  /* 0x00000000fffff984 */ /* 0x000fe20000000800 */
[----:B------:R-:W-:Y:S01]  /*1c70*/  @!PT LDS RZ, [RZ] ;  /* 0x00000000fffff984 */ /* 0x000fe20000000800 */
[----:B------:R1:W-:Y:S01]  /*1c80*/  @P2 LDGSTS.E.BYPASS.LTC128B.128 [R139+0xc100], [R24.64], !P5 ;  /* 0x0c100000188b2fae */ /* 0x0003e2000e901d48 */
[----:B------:R-:W-:Y:S01]  /*1c90*/  IADD3 R19, R19, R9, RZ ;  /* 0x0000000913137210 */ /* 0x000fe20007ffe0ff */
[C---:B------:R-:W-:Y:S01]  /*1ca0*/  IMAD.WIDE.U32 R8, R225.reuse, c[0x0][0x260], R20 ;  /* 0x00009800e1087a25 */ /* 0x040fe200078e0014 */
[----:B------:R-:W-:Y:S01]  /*1cb0*/  ISETP.NE.AND P0, PT, R4, RZ, PT ;  /* 0x000000ff0400720c */ /* 0x000fe20003f05270 */
[----:B------:R1:W-:Y:S01]  /*1cc0*/  @P2 LDGSTS.E.BYPASS.LTC128B.128 [R139+0xe100], [R24.64+0x80], !P4 ;  /* 0x0e100080188b2fae */ /* 0x0003e2000e101d48 */
[----:B------:R-:W-:Y:S01]  /*1cd0*/  SHF.R.S32.HI R7, RZ, 0x1f, R223 ;  /* 0x0000001fff077819 */ /* 0x000fe200000114df */
[----:B------:R-:W-:-:S04]  /*1ce0*/  IMAD.WIDE.U32 R154, R225, c[0x0][0x1e8], R18 ;  /* 0x00007a00e19a7a25 */ /* 0x000fc800078e0012 */
[----:B------:R-:W-:Y:S01]  /*1cf0*/  IMAD R9, R225, c[0x0][0x264], R9 ;  /* 0x00009900e1097a24 */ /* 0x000fe200078e0209 */
[----:B------:R1:W-:Y:S01]  /*1d00*/  @P2 LDGSTS.E.BYPASS.LTC128B.128 [R139+0x10100], [R24.64+0x100], !P3 ;  /* 0x10100100188b2fae */ /* 0x0003e2000d901d48 */
[----:B------:R-:W-:Y:S02]  /*1d10*/  IMAD R2, R7, c[0x0][0x1e0], RZ ;  /* 0x0000780007027a24 */ /* 0x000fe400078e02ff */
[----:B------:R-:W-:Y:S01]  /*1d20*/  IMAD R155, R225, c[0x0][0x1ec], R155 ;  /* 0x00007b00e19b7a24 */ /* 0x000fe200078e029b */
[----:B------:R1:W-:Y:S01]  /*1d30*/  @P1 LDGSTS.E.BYPASS.LTC128B.128 [R139+0xd100], [R22.64], !P5 ;  /* 0x0d100000168b1fae */ /* 0x0003e2000e901d48 */
[----:B------:R-:W-:-:S03]  /*1d40*/  IMAD.WIDE.U32 R152, R152, c[0x0][0x268], R8 ;  /* 0x00009a0098987a25 */ /* 0x000fc600078e0008 */
[----:B------:R1:W-:Y:S01]  /*1d50*/  @P1 LDGSTS.E.BYPASS.LTC128B.128 [R139+0xf100], [R22.64+0x80], !P4 ;  /* 0x0f100080168b1fae */ /* 0x0003e2000e101d48 */
[----:B------:R-:W-:Y:S01]  /*1d60*/  IMAD R95, R223, c[0x0][0x1e4], R2 ;  /* 0x00007900df5f7a24 */ /* 0x000fe200078e0202 */
[----:B------:R-:W-:Y:S01]  /*1d70*/  IADD3 R87, R153, R87, RZ ;  /* 0x0000005799577210 */ /* 0x000fe20007ffe0ff */
[----:B------:R-:W-:Y:S01]  /*1d80*/  IMAD.SHL.U32 R100, R100, 0x20, RZ ;  /* 0x0000002064647824 */ /* 0x000fe200078e00ff */
[----:B------:R1:W-:Y:S02]  /*1d90*/  @P1 LDGSTS.E.BYPASS.LTC128B.128 [R139+0x11100], [R22.64+0x100], !P3 ;  /* 0x11100100168b1fae */ /* 0x0003e4000d901d48 */
[----:B------:R-:W-:Y:S02]  /*1da0*/  IADD3 R95, R161, R95, RZ ;  /* 0x0000005fa15f7210 */ /* 0x000fe40007ffe0ff */
[----:B------:R-:W0:Y:S01]  /*1db0*/  LDGDEPBAR ;  /* 0x00000000000079af */ /* 0x000e220000000000 */
[----:B------:R-:W-:Y:S01]  /*1dc0*/  WARPSYNC 0xffffffff ;  /* 0xffffffff00007948 */ /* 0x000fe20003800000 */
[----:B--2---:R-:W-:Y:S01]  /*1dd0*/  @P6 SHF.R.S32.HI R119, RZ, 0x1f, R148 ;  /* 0x0000001fff776819 */ /* 0x004fe20000011494 */
[----:B------:R-:W-:Y:S01]  /*1de0*/  @!P6 IMAD.MOV.U32 R148, RZ, RZ, R224 ;  /* 0x000000ffff94e224 */ /* 0x000fe200078e00e0 */
[----:B------:R-:W-:-:S04]  /*1df0*/  @!P6 MOV R119, R79 ;  /* 0x0000004f0077e202 */ /* 0x000fc80000000f00 */
[----:B------:R-:W-:Y:S02]  /*1e00*/  SEL R119, R119, RZ, !P0 ;  /* 0x000000ff77777207 */ /* 0x000fe40004000000 */
[----:B------:R-:W-:-:S03]  /*1e10*/  SEL R148, R148, RZ, !P0 ;  /* 0x000000ff94947207 */ /* 0x000fc60004000000 */
[----:B------:R-:W-:Y:S02]  /*1e20*/  IMAD R89, R119, c[0x0][0x1f0], RZ ;  /* 0x00007c0077597a24 */ /* 0x000fe400078e02ff */
[----:B------:R-:W-:-:S04]  /*1e30*/  IMAD.WIDE.U32 R154, R148, c[0x0][0x1f0], R154 ;  /* 0x00007c00949a7a25 */ /* 0x000fc800078e009a */
[----:B------:R-:W-:-:S04]  /*1e40*/  IMAD R89, R148, c[0x0][0x1f4], R89 ;  /* 0x00007d0094597a24 */ /* 0x000fc800078e0259 */
[----:B------:R-:W-:Y:S02]  /*1e50*/  IMAD.IADD R89, R155, 0x1, R89 ;  /* 0x000000019b597824 */ /* 0x000fe400078e0259 */
[----:B-1----:R-:W-:Y:S01]  /*1e60*/  ISETP.GT.AND P0, PT, R15, R12, PT ;  /* 0x0000000c0f00720c */ /* 0x002fe20003f04270 */
[----:B------:R-:W-:Y:S01]  /*1e70*/  BAR.SYNC.DEFER_BLOCKING 0x0 ;  /* 0x0000000000007b1d */ /* 0x000fe20000010000 */
[----:B------:R-:W-:Y:S01]  /*1e80*/  IMAD R2, R91, R15, RZ ;  /* 0x0000000f5b027224 */ /* 0x000fe200078e02ff */
[----:B------:R-:W-:Y:S01]  /*1e90*/  IADD3 R14, R144, 0x40, RZ ;  /* 0x00000040900e7810 */ /* 0x000fe20007ffe0ff */
[----:B------:R-:W-:Y:S02]  /*1ea0*/  IMAD.MOV.U32 R8, RZ, RZ, R152 ;  /* 0x000000ffff087224 */ /* 0x000fe400078e0098 */
[----:B------:R-:W-:Y:S01]  /*1eb0*/  IMAD.MOV.U32 R9, RZ, RZ, R87 ;  /* 0x000000ffff097224 */ /* 0x000fe200078e0057 */
[----:B------:R-:W-:Y:S01]  /*1ec0*/  ULDC.U8 UR4, c[0x0][0x298] ;  /* 0x0000a60000047ab9 */ /* 0x000fe20000000000 */
[-C--:B------:R-:W-:Y:S02]  /*1ed0*/  IMAD R2, R0, R93.reuse, R2 ;  /* 0x0000005d00027224 */ /* 0x080fe400078e0202 */
[----:B------:R-:W-:-:S03]  /*1ee0*/  IMAD.WIDE.U32 R8, R15, R93, R8 ;  /* 0x0000005d0f087225 */ /* 0x000fc600078e0008 */
[----:B------:R-:W-:Y:S01]  /*1ef0*/  @P0 IADD3 R13, R5, -0x2, RZ ;  /* 0xfffffffe050d0810 */ /* 0x000fe20007ffe0ff */
[----:B------:R-:W-:Y:S01]  /*1f00*/  IMAD.IADD R2, R9, 0x1, R2 ;  /* 0x0000000109027824 */ /* 0x000fe200078e0202 */
[----:B------:R-:W-:Y:S01]  /*1f10*/  @P2 LEA R18, P6, R8, c[0x0][0x250], 0x1 ;  /* 0x0000940008122a11 */ /* 0x000fe200078c08ff */
[----:B------:R-:W-:Y:S01]  /*1f20*/  IMAD.MOV.U32 R88, RZ, RZ, 0x1 ;  /* 0x00000001ff587424 */ /* 0x000fe200078e00ff */
[----:B------:R-:W-:Y:S01]  /*1f30*/  @P0 SHF.R.S32.HI R0, RZ, 0x1f, R13 ;  /* 0x0000001fff000819 */ /* 0x000fe2000001140d */
[----:B------:R-:W-:Y:S01]  /*1f40*/  @P0 IMAD R9, R94, R13, RZ ;  /* 0x0000000d5e090224 */ /* 0x000fe200078e02ff */
[----:B------:R-:W-:Y:S01]  /*1f50*/  @P2 LEA.HI.X R19, R8, c[0x0][0x254], R2, 0x1, P6 ;  /* 0x0000950008132a11 */ /* 0x000fe200030f0c02 */
[----:B------:R-:W-:Y:S01]  /*1f60*/  @P0 IMAD.WIDE.U32 R16, R13, R96, R158 ;  /* 0x000000600d100225 */ /* 0x000fe200078e009e */
[----:B------:R-:W-:Y:S02]  /*1f70*/  @P1 IADD3 R5, P6, R100, R8, RZ ;  /* 0x0000000864051210 */ /* 0x000fe40007fde0ff */
[----:B------:R-:W-:Y:S01]  /*1f80*/  IADD3 R13, R144, 0x20, RZ ;  /* 0x00000020900d7810 */ /* 0x000fe20007ffe0ff */
[----:B------:R-:W-:Y:S01]  /*1f90*/  IMAD.MOV.U32 R8, RZ, RZ, c[0x0][0x27c] ;  /* 0x00009f00ff087624 */ /* 0x000fe200078e00ff */
[----:B------:R-:W-:Y:S01]  /*1fa0*/  @!PT LDS RZ, [RZ] ;  /* 0x00000000fffff984 */ /* 0x000fe20000000800 */
[----:B------:R-:W-:Y:S01]  /*1fb0*/  @!PT LDS RZ, [RZ] ;  /* 0x00000000fffff984 */ /* 0x000fe20000000800 */
[----:B------:R-:W-:Y:S01]  /*1fc0*/  @!PT LDS RZ, [RZ] ;  /* 0x00000000fffff984 */ /* 0x000fe20000000800 */
[----:B------:R1:W-:Y:S01]  /*1fd0*/  @P2 LDGSTS.E.BYPASS.LTC128B.128 [R139+0x100], [R18.64], !P5 ;  /* 0x00100000128b2fae */ /* 0x0003e2000e901d48 */
[----:B------:R-:W-:Y:S01]  /*1fe0*/  @P1 IMAD.X R2, R2, 0x1, R99, P6 ;  /* 0x0000000102021824 */ /* 0x000fe200030e0663 */
[C---:B------:R-:W-:Y:S01]  /*1ff0*/  @P1 LEA R22, P6, R5.reuse, c[0x0][0x250], 0x1 ;  /* 0x0000940005161a11 */ /* 0x040fe200078c08ff */
[----:B------:R-:W-:Y:S01]  /*2000*/  @P0 IMAD R0, R0, R96, R9 ;  /* 0x0000006000000224 */ /* 0x000fe200078e0209 */
[----:B------:R1:W-:Y:S01]  /*2010*/  @P2 LDGSTS.E.BYPASS.LTC128B.128 [R139+0x2100], [R18.64+0x80], !P4 ;  /* 0x02100080128b2fae */ /* 0x0003e2000e101d48 */
[----:B------:R-:W-:Y:S01]  /*2020*/  IMAD.SHL.U32 R8, R8, 0x2, RZ ;  /* 0x0000000208087824 */ /* 0x000fe200078e00ff */
[----:B------:R-:W-:Y:S01]  /*2030*/  @P1 LEA.HI.X R23, R5, c[0x0][0x254], R2, 0x1, P6 ;  /* 0x0000950005171a11 */ /* 0x000fe200030f0c02 */
[----:B------:R-:W-:Y:S01]  /*2040*/  @P0 IMAD.IADD R0, R17, 0x1, R0 ;  /* 0x0000000111000824 */ /* 0x000fe200078e0200 */
[----:B------:R1:W-:Y:S01]  /*2050*/  @P2 LDGSTS.E.BYPASS.LTC128B.128 [R139+0x4100], [R18.64+0x100], !P3 ;  /* 0x04100100128b2fae */ /* 0x0003e2000d901d48 */
[----:B------:R-:W-:Y:S01]  /*2060*/  @P0 LEA R20, P6, R16, c[0x0][0x220], 0x1 ;  /* 0x0000880010140a11 */ /* 0x000fe200078c08ff */
[----:B------:R-:W-:Y:S01]  /*2070*/  IMAD R164, R7, c[0x0][0x290], RZ ;  /* 0x0000a40007a47a24 */ /* 0x000fe200078e02ff */
[----:B------:R-:W-:Y:S01]  /*2080*/  ISETP.GE.AND P2, PT, R13, c[0x0][0x27c], PT ;  /* 0x00009f000d007a0c */ /* 0x000fe20003f46270 */
[----:B------:R-:W-:Y:S01]  /*2090*/  IMAD R162, R7, c[0x0][0x280], RZ ;  /* 0x0000a00007a27a24 */ /* 0x000fe200078e02ff */
[----:B------:R-:W-:Y:S01]  /*20a0*/  IADD3 R17, -R8, c[0x0][0x1d4], RZ ;  /* 0x0000750008117a10 */ /* 0x000fe20007ffe1ff */
[----:B------:R-:W-:Y:S01]  /*20b0*/  IMAD R119, R119, c[0x0][0x218], RZ ;  /* 0x0000860077777a24 */ /* 0x000fe200078e02ff */
[----:B------:R-:W-:Y:S01]  /*20c0*/  @P0 LEA.HI.X R21, R16, c[0x0][0x224], R0, 0x1, P6 ;  /* 0x0000890010150a11 */ /* 0x000fe200030f0c00 */
[C---:B------:R-:W-:Y:S01]  /*20d0*/  IMAD R162, R223.reuse, c[0x0][0x284], R162 ;  /* 0x0000a100dfa27a24 */ /* 0x040fe200078e02a2 */
[----:B------:R-:W-:Y:S01]  /*20e0*/  SEL R2, RZ, c[0x0][0x27c], !P2 ;  /* 0x00009f00ff027a07 */ /* 0x000fe20005000000 */
[----:B------:R-:W-:Y:S01]  /*20f0*/  IMAD R119, R148, c[0x0][0x21c], R119 ;  /* 0x0000870094777a24 */ /* 0x000fe200078e0277 */
[-C--:B------:R-:W-:Y:S01]  /*2100*/  SEL R0, R8, R17.reuse, !P2 ;  /* 0x0000001108007207 */ /* 0x080fe20005000000 */
[----:B------:R-:W-:Y:S01]  /*2110*/  IMAD.WIDE.U32 R166, R223, c[0x0][0x280], R144 ;  /* 0x0000a000dfa67a25 */ /* 0x000fe200078e0090 */
[----:B------:R-:W-:Y:S01]  /*2120*/  ISETP.GE.AND P2, PT, R144, c[0x0][0x27c], PT ;  /* 0x00009f0090007a0c */ /* 0x000fe20003f46270 */
[----:B------:R2:W-:Y:S01]  /*2130*/  @P1 LDGSTS.E.BYPASS.LTC128B.128 [R139+0x1100], [R22.64], !P5 ;  /* 0x01100000168b1fae */ /* 0x0005e2000e901d48 */
[----:B------:R-:W-:Y:S01]  /*2140*/  ISETP.GE.AND P6, PT, R14, c[0x0][0x27c], PT ;  /* 0x00009f000e007a0c */ /* 0x000fe20003fc6270 */
[----:B------:R-:W-:Y:S01]  /*2150*/  IMAD.IADD R2, R13, 0x1, R2 ;  /* 0x000000010d027824 */ /* 0x000fe200078e0202 */
[CC--:B------:R-:W-:Y:S01]  /*2160*/  SEL R4, R8.reuse, R17.reuse, !P2 ;  /* 0x0000001108047207 */ /* 0x0c0fe20005000000 */
[C---:B------:R-:W-:Y:S01]  /*2170*/  IMAD R164, R223.reuse, c[0x0][0x294], R164 ;  /* 0x0000a500dfa47a24 */ /* 0x040fe200078e02a4 */
[----:B------:R-:W-:Y:S01]  /*2180*/  SEL R17, R8, R17, !P6 ;  /* 0x0000001108117207 */ /* 0x000fe20007000000 */
[C---:B------:R-:W-:Y:S01]  /*2190*/  IMAD.WIDE.U32 R8, R223.reuse, c[0x0][0x280], R142 ;  /* 0x0000a000df087a25 */ /* 0x040fe200078e008e */
[----:B------:R-:W-:Y:S01]  /*21a0*/  SEL R5, RZ, c[0x0][0x27c], !P2 ;  /* 0x00009f00ff057a07 */ /* 0x000fe20005000000 */
[----:B------:R2:W-:Y:S01]  /*21b0*/  @P1 LDGSTS.E.BYPASS.LTC128B.128 [R139+0x3100], [R22.64+0x80], !P4 ;  /* 0x03100080168b1fae */ /* 0x0005e2000e101d48 */
[----:B------:R-:W-:Y:S01]  /*21c0*/  ISETP.LE.AND P2, PT, R88, c[0x0][0x27c], PT ;  /* 0x00009f0058007a0c */ /* 0x000fe20003f43270 */
[----:B------:R-:W-:Y:S01]  /*21d0*/  IMAD.IADD R163, R162, 0x1, R9 ;  /* 0x00000001a2a37824 */ /* 0x000fe200078e0209 */
[----:B------:R-:W-:Y:S01]  /*21e0*/  SHF.R.S32.HI R9, RZ, 0x1f, R2 ;  /* 0x0000001fff097819 */ /* 0x000fe20000011402 */
[----:B------:R-:W-:Y:S01]  /*21f0*/  IMAD.IADD R5, R144, 0x1, R5 ;  /* 0x0000000190057824 */ /* 0x000fe200078e0205 */
[----:B-1----:R-:W-:Y:S01]  /*2200*/  SEL R19, RZ, c[0x0][0x27c], !P6 ;  /* 0x00009f00ff137a07 */ /* 0x002fe20007000000 */
[C---:B------:R-:W-:Y:S01]  /*2210*/  IMAD.WIDE.U32 R168, R223.reuse, c[0x0][0x290], R144 ;  /* 0x0000a400dfa87a25 */ /* 0x040fe200078e0090 */
[----:B------:R-:W-:Y:S01]  /*2220*/  IADD3 R156, P6, R223, R156, RZ ;  /* 0x0000009cdf9c7210 */ /* 0x000fe20007fde0ff */
[----:B------:R2:W-:Y:S01]  /*2230*/  @P1 LDGSTS.E.BYPASS.LTC128B.128 [R139+0x5100], [R22.64+0x100], !P3 ;  /* 0x05100100168b1fae */ /* 0x0005e2000d901d48 */
[----:B------:R-:W-:Y:S01]  /*2240*/  SHF.R.S32.HI R16, RZ, 0x1f, R5 ;  /* 0x0000001fff107819 */ /* 0x000fe20000011405 */
[----:B------:R-:W-:-:S02]  /*2250*/  IMAD.IADD R19, R14, 0x1, R19 ;  /* 0x000000010e137824 */ /* 0x000fc400078e0213 */
[----:B------:R-:W-:Y:S01]  /*2260*/  IMAD.X R157, R6, 0x1, R7, P6 ;  /* 0x00000001069d7824 */ /* 0x000fe200030e0607 */
[----:B------:R-:W-:Y:S01]  /*2270*/  P2R R6, PR, RZ, 0x4 ;  /* 0x00000004ff067803 */ /* 0x000fe20000000000 */
[----:B------:R-:W-:Y:S01]  /*2280*/  IMAD.WIDE.U32 R24, R223, c[0x0][0x290], R142 ;  /* 0x0000a400df187a25 */ /* 0x000fe200078e008e */
[----:B------:R-:W0:Y:S01]  /*2290*/  LDGDEPBAR ;  /* 0x00000000000079af */ /* 0x000e220000000000 */
[----:B------:R-:W-:Y:S02]  /*22a0*/  LOP3.LUT P6, RZ, R220, 0x4, RZ, 0xc0, !PT ;  /* 0x00000004dcff7812 */ /* 0x000fe400078cc0ff */
[C---:B------:R-:W-:Y:S01]  /*22b0*/  IMAD.WIDE.U32 R6, R225.reuse, c[0x0][0x210], R144 ;  /* 0x00008400e1067a25 */ /* 0x040fe200078e0090 */
[----:B------:R2:W-:Y:S03]  /*22c0*/  @P0 LDGSTS.E.BYPASS.LTC128B.128 [R139+0x12100], [R20.64], !P5 ;  /* 0x12100000148b0fae */ /* 0x0005e6000e901d48 */
[----:B------:R-:W-:Y:S01]  /*22d0*/  IMAD R7, R225, c[0x0][0x214], R7 ;  /* 0x00008500e1077a24 */ /* 0x000fe200078e0207 */
[----:B------:R2:W-:Y:S01]  /*22e0*/  @P0 LDGSTS.E.BYPASS.LTC128B.128 [R139+0x14100], [R20.64+0x80], !P4 ;  /* 0x14100080148b0fae */ /* 0x0005e2000e101d48 */
[----:B------:R-:W-:-:S02]  /*22f0*/  IMAD.IADD R167, R167, 0x1, R162 ;  /* 0x00000001a7a77824 */ /* 0x000fc400078e02a2 */
[----:B------:R-:W-:Y:S01]  /*2300*/  IMAD.WIDE.U32 R148, R148, c[0x0][0x218], R6 ;  /* 0x0000860094947a25 */ /* 0x000fe200078e0006 */
[----:B------:R-:W-:Y:S01]  /*2310*/  SHF.R.S32.HI R7, RZ, 0x1f, R4 ;  /* 0x0000001fff077819 */ /* 0x000fe20000011404 */
[----:B------:R2:W-:Y:S01]  /*2320*/  @P0 LDGSTS.E.BYPASS.LTC128B.128 [R139+0x16100], [R20.64+0x100], !P3 ;  /* 0x16100100148b0fae */ /* 0x0005e2000d901d48 */
[-C--:B------:R-:W-:Y:S01]  /*2330*/  LEA.HI R6, R16, R5.reuse, RZ, 0x3 ;  /* 0x0000000510067211 */ /* 0x080fe200078f18ff */
[----:B------:R-:W-:Y:S01]  /*2340*/  IMAD.MOV.U32 R162, RZ, RZ, R8 ;  /* 0x000000ffffa27224 */ /* 0x000fe200078e0008 */
[----:B------:R-:W-:Y:S01]  /*2350*/  LEA.HI R7, R7, R4, RZ, 0x4 ;  /* 0x0000000407077211 */ /* 0x000fe200078f20ff */
[----:B------:R-:W-:Y:S01]  /*2360*/  IMAD.IADD R169, R169, 0x1, R164 ;  /* 0x00000001a9a97824 */ /* 0x000fe200078e02a4 */
[CC--:B------:R-:W-:Y:S01]  /*2370*/  LEA.HI R4, R9.reuse, R2.reuse, RZ, 0x3 ;  /* 0x0000000209047211 */ /* 0x0c0fe200078f18ff */
[----:B------:R-:W-:Y:S01]  /*2380*/  IMAD.IADD R165, R164, 0x1, R25 ;  /* 0x00000001a4a57824 */ /* 0x000fe200078e0219 */
[----:B------:R-:W-:Y:S01]  /*2390*/  SHF.R.S32.HI R7, RZ, 0x4, R7 ;  /* 0x00000004ff077819 */ /* 0x000fe20000011407 */
[----:B------:R-:W-:Y:S01]  /*23a0*/  IMAD.MOV.U32 R164, RZ, RZ, R24 ;  /* 0x000000ffffa47224 */ /* 0x000fe200078e0018 */
[----:B------:R-:W-:Y:S01]  /*23b0*/  LEA.HI R9, R9, R2, RZ, 0x6 ;  /* 0x0000000209097211 */ /* 0x000fe200078f30ff */
[----:B------:R-:W-:Y:S01]  /*23c0*/  IMAD.MOV.U32 R104, RZ, RZ, c[0x0][0x290] ;  /* 0x0000a400ff687624 */ /* 0x000fe200078e00ff */
[----:B------:R-:W-:Y:S01]  /*23d0*/  LEA.HI R16, R16, R5, RZ, 0x6 ;  /* 0x0000000510107211 */ /* 0x000fe200078f30ff */
[----:B------:R-:W-:Y:S01]  /*23e0*/  IMAD.MOV.U32 R108, RZ, RZ, c[0x0][0x280] ;  /* 0x0000a000ff6c7624 */ /* 0x000fe200078e00ff */
[----:B------:R-:W-:Y:S01]  /*23f0*/  SHF.R.S32.HI R5, RZ, 0x1f, R0 ;  /* 0x0000001fff057819 */ /* 0x000fe20000011400 */
[----:B------:R-:W-:Y:S01]  /*2400*/  IMAD.SHL.U32 R9, R9, 0x40, RZ ;  /* 0x0000004009097824 */ /* 0x000fe200078e00ff */
[----:B------:R-:W-:Y:S01]  /*2410*/  LEA.HI.SX32 R114, R6, R7, 0x1d ;  /* 0x0000000706727211 */ /* 0x000fe200078feaff */
[----:B------:R-:W-:Y:S01]  /*2420*/  IMAD.SHL.U32 R16, R16, 0x40, RZ ;  /* 0x0000004010107824 */ /* 0x000fe200078e00ff */
[----:B------:R-:W-:Y:S01]  /*2430*/  SHF.R.S32.HI R8, RZ, 0x1f, R19 ;  /* 0x0000001fff087819 */ /* 0x000fe20000011413 */
[----:B-----5:R-:W-:Y:S01]  /*2440*/  IMAD.WIDE.U32 R168, R77, c[0x0][0x290], R168 ;  /* 0x0000a4004da87a25 */ /* 0x020fe200078e00a8 */
[----:B------:R-:W-:-:S02]  /*2450*/  LOP3.LUT R24, R221, 0x38, R4, 0xf8, !PT ;  /* 0x00000038dd187812 */ /* 0x000fc400078ef804 */
[----:B------:R-:W-:Y:S01]  /*2460*/  LEA.HI R5, R5, R0, RZ, 0x4 ;  /* 0x0000000005057211 */ /* 0x000fe200078f20ff */
[----:B------:R-:W-:Y:S01]  /*2470*/  IMAD.WIDE.U32 R166, R77, c[0x0][0x280], R166 ;  /* 0x0000a0004da67a25 */ /* 0x000fe200078e00a6 */
[----:B------:R-:W-:Y:S02]  /*2480*/  LOP3.LUT R18, R221, 0x38, R6, 0xf8, !PT ;  /* 0x00000038dd127812 */ /* 0x000fe400078ef806 */
[----:B------:R-:W-:Y:S01]  /*2490*/  SHF.R.S32.HI R7, RZ, 0x1f, R114 ;  /* 0x0000001fff077819 */ /* 0x000fe20000011472 */
[C---:B------:R-:W-:Y:S01]  /*24a0*/  IMAD.WIDE.U32 R164, R77.reuse, c[0x0][0x290], R164 ;  /* 0x0000a4004da47a25 */ /* 0x040fe200078e00a4 */
[----:B------:R-:W-:Y:S02]  /*24b0*/  SHF.R.S32.HI R0, RZ, 0x1f, R17 ;  /* 0x0000001fff007819 */ /* 0x000fe40000011411 */
[----:B------:R-:W-:Y:S01]  /*24c0*/  LEA.HI R2, R8, R19, RZ, 0x3 ;  /* 0x0000001308027211 */ /* 0x000fe200078f18ff */
[----:B------:R-:W-:Y:S01]  /*24d0*/  IMAD.WIDE.U32 R162, R77, c[0x0][0x280], R162 ;  /* 0x0000a0004da27a25 */ /* 0x000fe200078e00a2 */
[----:B------:R-:W-:-:S02]  /*24e0*/  LOP3.LUT R9, R9, 0xfffff000, RZ, 0xc0, !PT ;  /* 0xfffff00009097812 */ /* 0x000fc400078ec0ff */
[-C--:B------:R-:W-:Y:S01]  /*24f0*/  LOP3.LUT R109, R24, R141.reuse, RZ, 0x3c, !PT ;  /* 0x0000008d186d7212 */ /* 0x080fe200078e3cff */
[----:B------:R-:W-:Y:S01]  /*2500*/  IMAD.MOV.U32 R58, RZ, RZ, 0x1 ;  /* 0x00000001ff3a7424 */ /* 0x000fe200078e00ff */
[----:B------:R-:W-:Y:S01]  /*2510*/  LOP3.LUT R111, R18, R141, RZ, 0x3c, !PT ;  /* 0x0000008d126f7212 */ /* 0x000fe200078e3cff */
[----:B------:R-:W-:Y:S01]  /*2520*/  IMAD.MOV.U32 R43, RZ, RZ, RZ ;  /* 0x000000ffff2b7224 */ /* 0x000fe200078e00ff */
[----:B------:R-:W-:Y:S01]  /*2530*/  LEA.HI R7, R7, R114, RZ, 0x3 ;  /* 0x0000007207077211 */ /* 0x000fe200078f18ff */
[----:B------:R-:W-:Y:S01]  /*2540*/  IMAD.SHL.U32 R114, R114, 0x8, RZ ;  /* 0x0000000872727824 */ /* 0x000fe200078e00ff */
[----:B------:R-:W-:Y:S01]  /*2550*/  LEA.HI R0, R0, R17, RZ, 0x4 ;  /* 0x0000001100007211 */ /* 0x000fe200078f20ff */
[----:B------:R-:W-:Y:S01]  /*2560*/  IMAD.IADD R119, R149, 0x1, R119 ;  /* 0x0000000195777824 */ /* 0x000fe200078e0277 */
[----:B------:R-:W-:Y:S01]  /*2570*/  LOP3.LUT R18, R221, 0x38, R2, 0xf8, !PT ;  /* 0x00000038dd127812 */ /* 0x000fe200078ef802 */
[----:B------:R-:W-:Y:S01]  /*2580*/  IMAD.SHL.U32 R7, R7, 0x200, RZ ;  /* 0x0000020007077824 */ /* 0x000fe200078e00ff */
[----:B------:R-:W-:-:S02]  /*2590*/  IADD3 R109, R109, R9, R140 ;  /* 0x000000096d6d7210 */ /* 0x000fc40007ffe08c */
[----:B------:R-:W-:Y:S02]  /*25a0*/  SHF.R.S32.HI R9, RZ, 0x4, R5 ;  /* 0x00000004ff097819 */ /* 0x000fe40000011405 */
[----:B------:R-:W-:Y:S02]  /*25b0*/  LOP3.LUT R107, R18, R141, RZ, 0x3c, !PT ;  /* 0x0000008d126b7212 */ /* 0x000fe400078e3cff */
[----:B------:R-:W-:Y:S02]  /*25c0*/  SHF.R.S32.HI R5, RZ, 0x4, R0 ;  /* 0x00000004ff057819 */ /* 0x000fe40000011400 */
[----:B------:R-:W-:Y:S02]  /*25d0*/  LOP3.LUT R18, R221, 0x38, R114, 0xf8, !PT ;  /* 0x00000038dd127812 */ /* 0x000fe400078ef872 */
[----:B------:R-:W-:Y:S02]  /*25e0*/  LEA.HI R8, R8, R19, RZ, 0x6 ;  /* 0x0000001308087211 */ /* 0x000fe400078f30ff */
[----:B------:R-:W-:-:S02]  /*25f0*/  LEA.HI.SX32 R110, R2, R5, 0x1d ;  /* 0x00000005026e7211 */ /* 0x000fc400078feaff */
[----:B------:R-:W-:Y:S01]  /*2600*/  LOP3.LUT R105, R18, R141, RZ, 0x3c, !PT ;  /* 0x0000008d12697212 */ /* 0x000fe200078e3cff */
[----:B------:R-:W-:Y:S01]  /*2610*/  IMAD.SHL.U32 R8, R8, 0x40, RZ ;  /* 0x0000004008087824 */ /* 0x000fe200078e00ff */
[----:B------:R-:W-:Y:S02]  /*2620*/  @P0 LEA R18, P1, R98, R20, 0x1 ;  /* 0x0000001462120211 */ /* 0x000fe400078208ff */
[----:B------:R-:W-:Y:S02]  /*2630*/  LEA.HI.SX32 R112, R4, R9, 0x1d ;  /* 0x0000000904707211 */ /* 0x000fe400078feaff */
[----:B------:R-:W-:Y:S02]  /*2640*/  SHF.R.S32.HI R9, RZ, 0x1f, R110 ;  /* 0x0000001fff097819 */ /* 0x000fe4000001146e */
[----:B------:R-:W-:Y:S02]  /*2650*/  @P0 LEA.HI.X R19, R98, R21, R97, 0x1, P1 ;  /* 0x0000001562130211 */ /* 0x000fe400008f0c61 */
[----:B------:R-:W-:Y:S01]  /*2660*/  LEA.HI R0, R9, R110, RZ, 0x3 ;  /* 0x0000006e09007211 */ /* 0x000fe200078f18ff */
[----:B------:R-:W-:Y:S01]  /*2670*/  IMAD.SHL.U32 R110, R110, 0x8, RZ ;  /* 0x000000086e6e7824 */ /* 0x000fe200078e00ff */
[----:B------:R-:W-:Y:S01]  /*2680*/  LOP3.LUT R8, R8, 0xfffff000, RZ, 0xc0, !PT ;  /* 0xfffff00008087812 */ /* 0x000fe200078ec0ff */
[----:B------:R2:W-:Y:S01]  /*2690*/  @P0 LDGSTS.E.BYPASS.LTC128B.128 [R139+0x13100], [R18.64], !P5 ;  /* 0x13100000128b0fae */ /* 0x0005e2000e901d48 */
[----:B------:R-:W-:Y:S01]  /*26a0*/  SHF.R.S32.HI R5, RZ, 0x1f, R112 ;  /* 0x0000001fff057819 */ /* 0x000fe20000011470 */
[----:B------:R-:W-:Y:S01]  /*26b0*/  IMAD.SHL.U32 R0, R0, 0x200, RZ ;  /* 0x0000020000007824 */ /* 0x000fe200078e00ff */
[----:B------:R-:W-:Y:S01]  /*26c0*/  IADD3 R107, R107, R8, R140 ;  /* 0x000000086b6b7210 */ /* 0x000fe20007ffe08c */
[----:B------:R2:W-:Y:S01]  /*26d0*/  @P0 LDGSTS.E.BYPASS.LTC128B.128 [R139+0x15100], [R18.64+0x80], !P4 ;  /* 0x15100080128b0fae */ /* 0x0005e2000e101d48 */
[----:B------:R-:W-:Y:S01]  /*26e0*/  LEA.HI R5, R5, R112, RZ, 0x3 ;  /* 0x0000007005057211 */ /* 0x000fe200078f18ff */
[----:B------:R-:W-:Y:S01]  /*26f0*/  IMAD.SHL.U32 R112, R112, 0x8, RZ ;  /* 0x0000000870707824 */ /* 0x000fe200078e00ff */
[----:B------:R-:W-:Y:S01]  /*2700*/  LOP3.LUT R16, R16, 0xfffff000, RZ, 0xc0, !PT ;  /* 0xfffff00010107812 */ /* 0x000fe200078ec0ff */
[----:B------:R2:W-:Y:S01]  /*2710*/  @P0 LDGSTS.E.BYPASS.LTC128B.128 [R139+0x17100], [R18.64+0x100], !P3 ;  /* 0x17100100128b0fae */ /* 0x0005e2000d901d48 */
[----:B------:R-:W-:Y:S01]  /*2720*/  LOP3.LUT R8, R221, 0x38, R110, 0xf8, !PT ;  /* 0x00000038dd087812 */ /* 0x000fe200078ef86e */
[----:B------:R-:W-:Y:S01]  /*2730*/  IMAD.SHL.U32 R5, R5, 0x200, RZ ;  /* 0x0000020005057824 */ /* 0x000fe200078e00ff */
[----:B------:R-:W-:Y:S01]  /*2740*/  IADD3 R111, R111, R16, R140 ;  /* 0x000000106f6f7210 */ /* 0x000fe20007ffe08c */
[----:B------:R-:W0:Y:S01]  /*2750*/  LDGDEPBAR ;  /* 0x00000000000079af */ /* 0x000e220000000000 */
[----:B------:R-:W-:-:S02]  /*2760*/  LOP3.LUT R101, R8, R141, RZ, 0x3c, !PT ;  /* 0x0000008d08657212 */ /* 0x000fc400078e3cff */
[----:B------:R-:W-:Y:S02]  /*2770*/  LOP3.LUT R16, R221, 0x38, R112, 0xf8, !PT ;  /* 0x00000038dd107812 */ /* 0x000fe400078ef870 */
[----:B------:R-:W-:Y:S02]  /*2780*/  SHF.R.S32.HI R8, RZ, 0x1f, R77 ;  /* 0x0000001fff087819 */ /* 0x000fe4000001144d */
[----:B------:R-:W-:Y:S02]  /*2790*/  LOP3.LUT R103, R16, R141, RZ, 0x3c, !PT ;  /* 0x0000008d10677212 */ /* 0x000fe400078e3cff */
[----:B------:R-:W-:Y:S01]  /*27a0*/  LOP3.LUT R0, R0, 0xfffff000, RZ, 0xc0, !PT ;  /* 0xfffff00000007812 */ /* 0x000fe200078ec0ff */
[----:B------:R-:W-:Y:S01]  /*27b0*/  IMAD R16, R8, c[0x0][0x290], RZ ;  /* 0x0000a40008107a24 */ /* 0x000fe200078e02ff */
[----:B------:R-:W-:Y:S01]  /*27c0*/  IADD3 R85, P1, P0, R154, R160, R144 ;  /* 0x000000a09a557210 */ /* 0x000fe2000783e090 */
[----:B------:R-:W-:Y:S01]  /*27d0*/  IMAD R8, R8, c[0x0][0x280], RZ ;  /* 0x0000a00008087a24 */ /* 0x000fe200078e02ff */
[----:B------:R-:W-:Y:S01]  /*27e0*/  IADD3 R101, R101, R0, R140 ;  /* 0x0000000065657210 */ /* 0x000fe20007ffe08c */
[----:B------:R-:W-:Y:S01]  /*27f0*/  IMAD R115, R77, c[0x0][0x294], R16 ;  /* 0x0000a5004d737a24 */ /* 0x000fe200078e0210 */
[----:B------:R-:W-:Y:S01]  /*2800*/  IADD3.X R118, R89, R95, R145, P1, P0 ;  /* 0x0000005f59767210 */ /* 0x000fe20000fe0491 */
[----:B------:R-:W-:Y:S01]  /*2810*/  IMAD R113, R77, c[0x0][0x284], R8 ;  /* 0x0000a1004d717a24 */ /* 0x000fe200078e0208 */
[----:B------:R-:W-:Y:S01]  /*2820*/  LOP3.LUT R7, R7, 0xfffff000, RZ, 0xc0, !PT ;  /* 0xfffff00007077812 */ /* 0x000fe200078ec0ff */
[----:B------:R-:W-:Y:S01]  /*2830*/  IMAD.IADD R117, R169, 0x1, R115 ;  /* 0x00000001a9757824 */ /* 0x000fe200078e0273 */
[----:B------:R-:W-:Y:S01]  /*2840*/  LOP3.LUT R5, R5, 0xfffff000, RZ, 0xc0, !PT ;  /* 0xfffff00005057812 */ /* 0x000fe200078ec0ff */
[----:B------:R-:W-:Y:S01]  /*2850*/  IMAD.IADD R116, R167, 0x1, R113 ;  /* 0x00000001a7747824 */ /* 0x000fe200078e0271 */
[----:B------:R-:W-:Y:S01]  /*2860*/  LOP3.LUT R0, R221, 0x18, R144, 0xf8, !PT ;  /* 0x00000018dd007812 */ /* 0x000fe200078ef890 */
[----:B------:R-:W-:Y:S01]  /*2870*/  IMAD.IADD R115, R115, 0x1, R165 ;  /* 0x0000000173737824 */ /* 0x000fe200078e02a5 */
[----:B------:R-:W-:Y:S01]  /*2880*/  ISETP.NE.AND P0, PT, RZ, UR4, PT ;  /* 0x00000004ff007c0c */ /* 0x000fe2000bf05270 */
[----:B------:R-:W-:Y:S01]  /*2890*/  IMAD.IADD R113, R113, 0x1, R163 ;  /* 0x0000000171717824 */ /* 0x000fe200078e02a3 */
[----:B------:R-:W-:-:S02]  /*28a0*/  LOP3.LUT R125, R6, 0xfffffff8, RZ, 0xc0, !PT ;  /* 0xfffffff8067d7812 */ /* 0x000fc400078ec0ff */
[----:B------:R-:W-:Y:S02]  /*28b0*/  LOP3.LUT R123, R4, 0xfffffff8, RZ, 0xc0, !PT ;  /* 0xfffffff8047b7812 */ /* 0x000fe400078ec0ff */
[----:B------:R-:W-:Y:S02]  /*28c0*/  LOP3.LUT R121, R2, 0xfffffff8, RZ, 0xc0, !PT ;  /* 0xfffffff802797812 */ /* 0x000fe400078ec0ff */
[CC--:B------:R-:W-:Y:S01]  /*28d0*/  SHF.L.U64.HI R102, R104.reuse, R3.reuse, c[0x0][0x294] ;  /* 0x0000a50068667619 */ /* 0x0c0fe20000010203 */
[----:B------:R-:W-:Y:S01]  /*28e0*/  IMAD.SHL.U32 R104, R104, 0x40, RZ ;  /* 0x0000004068687824 */ /* 0x000fe200078e00ff */
[C---:B------:R-:W-:Y:S01]  /*28f0*/  SHF.L.U64.HI R106, R108.reuse, R3, c[0x0][0x284] ;  /* 0x0000a1006c6a7619 */ /* 0x040fe20000010203 */
[----:B------:R-:W-:Y:S01]  /*2900*/  IMAD.SHL.U32 R108, R108, 0x40, RZ ;  /* 0x000000406c6c7824 */ /* 0x000fe200078e00ff */
[--C-:B------:R-:W-:Y:S02]  /*2910*/  IADD3 R105, R105, R7, R140.reuse ;  /* 0x0000000769697210 */ /* 0x100fe40007ffe08c */
[----:B------:R-:W-:-:S02]  /*2920*/  IADD3 R103, R103, R5, R140 ;  /* 0x0000000567677210 */ /* 0x000fc40007ffe08c */
[----:B------:R-:W-:Y:S02]  /*2930*/  LOP3.LUT R0, R140, R0, R141, 0xf6, !PT ;  /* 0x000000008c007212 */ /* 0x000fe400078ef68d */
[----:B------:R-:W-:Y:S02]  /*2940*/  P2R R127, PR, RZ, 0x1 ;  /* 0x00000001ff7f7803 */ /* 0x000fe40000000000 */
[----:B------:R-:W-:Y:S02]  /*2950*/  SHF.R.S32.HI R130, RZ, 0x1f, R125 ;  /* 0x0000001fff827819 */ /* 0x000fe4000001147d */
[----:B------:R-:W-:Y:S02]  /*2960*/  SHF.R.S32.HI R128, RZ, 0x1f, R123 ;  /* 0x0000001fff807819 */ /* 0x000fe4000001147b */
[----:B------:R-:W-:Y:S02]  /*2970*/  SHF.R.S32.HI R126, RZ, 0x1f, R121 ;  /* 0x0000001fff7e7819 */ /* 0x000fe40000011479 */
[----:B------:R-:W-:-:S02]  /*2980*/  SHF.R.S32.HI R124, RZ, 0x1f, R114 ;  /* 0x0000001fff7c7819 */ /* 0x000fc40000011472 */
[----:B------:R-:W-:Y:S02]  /*2990*/  SHF.R.S32.HI R122, RZ, 0x1f, R112 ;  /* 0x0000001fff7a7819 */ /* 0x000fe40000011470 */
[----:B--2---:R-:W-:Y:S02]  /*29a0*/  SHF.R.S32.HI R120, RZ, 0x1f, R110 ;  /* 0x0000001fff787819 */ /* 0x004fe4000001146e */
.L_x_1398:
[----:B------:R-:W-:Y:S01]  /*29b0*/  SHF.R.S32.HI R5, RZ, 0x1f, R15 ;  /* 0x0000001fff057819 */ /* 0x000fe2000001140f */
[----:B------:R-:W-:Y:S04]  /*29c0*/  DEPBAR.LE SB0, 0x2 ;  /* 0x000080800000791a */ /* 0x000fe80000000000 */
[----:B------:R-:W-:Y:S01]  /*29d0*/  ISETP.LE.AND P1, PT, R88, c[0x0][0x27c], PT ;  /* 0x00009f0058007a0c */ /* 0x000fe20003f23270 */
[----:B------:R-:W-:Y:S01]  /*29e0*/  WARPSYNC 0xffffffff ;  /* 0xffffffff00007948 */ /* 0x000fe20003800000 */
[----:B------:R-:W-:Y:S01]  /*29f0*/  BAR.SYNC.DEFER_BLOCKING 0x0 ;  /* 0x0000000000007b1d */ /* 0x000fe20000010000 */
[-C--:B------:R-:W-:Y:S02]  /*2a00*/  IMAD R133, R90, R15.reuse, RZ ;  /* 0x0000000f5a857224 */ /* 0x080fe400078e02ff */
[----:B------:R-:W-:Y:S04]  /*2a10*/  IMAD.WIDE.U32 R20, R92, R15, RZ ;  /* 0x0000000f5c147225 */ /* 0x000fe800078e00ff */
[----:B------:R-:W-:Y:S01]  /*2a20*/  IMAD R133, R5, R92, R133 ;  /* 0x0000005c05857224 */ /* 0x000fe200078e0285 */
[----:B------:R-:W-:Y:S01]  /*2a30*/  IADD3 R4, P0, R85, R20, RZ ;  /* 0x0000001455047210 */ /* 0x000fe20007f1e0ff */
[----:B-1----:R-:W-:Y:S02]  /*2a40*/  IMAD R2, R43, 0x3000, R0 ;  /* 0x000030002b027824 */ /* 0x002fe400078e0200 */
[----:B------:R-:W-:Y:S03]  /*2a50*/  IMAD.IADD R133, R21, 0x1, R133 ;  /* 0x0000000115857824 */ /* 0x000fe600078e0285 */
[----:B------:R-:W-:Y:S01]  /*2a60*/  IADD3 R129, R2, 0x20, RZ ;  /* 0x0000002002817810 */ /* 0x000fe20007ffe0ff */
[----:B------:R-:W-:Y:S01]  /*2a70*/  IMAD.X R3, R133, 0x1, R118, P0 ;  /* 0x0000000185037824 */ /* 0x000fe200000e0676 */
[----:B------:R-:W-:Y:S02]  /*2a80*/  LEA R66, P0, R4, c[0x0][0x1c8], 0x1 ;  /* 0x0000720004427a11 */ /* 0x000fe400078008ff */
[----:B------:R-:W-:Y:S02]  /*2a90*/  @P6 IADD3 R129, R2, -0x20, RZ ;  /* 0xffffffe002816810 */ /* 0x000fe40007ffe0ff */
[----:B------:R-:W-:Y:S02]  /*2aa0*/  LEA.HI.X R67, R4, c[0x0][0x1cc], R3, 0x1, P0 ;  /* 0x0000730004437a11 */ /* 0x000fe400000f0c03 */
[----:B------:R-:W-:Y:S02]  /*2ab0*/  LEA R131, R2, 0x100, 0x1 ;  /* 0x0000010002837811 */ /* 0x000fe400078e08ff */
[----:B------:R-:W-:Y:S01]  /*2ac0*/  LEA R129, R129, 0x100, 0x1 ;  /* 0x0000010081817811 */ /* 0x000fe200078e08ff */
[----:B------:R-:W-:Y:S01]  /*2ad0*/  BSSY B1, `(.L_x_1374) ;  /* 0x0000381000017945 */ /* 0x000fe20003800000 */
[----:B------:R-:W-:-:S05]  /*2ae0*/  @!P1 BRA `(.L_x_1375) ;  /* 0x0000366000009947 */ /* 0x000fca0003800000 */
[-C--:B------:R-:W-:Y:S01]  /*2af0*/  IMAD R3, R106, R15.reuse, RZ ;  /* 0x0000000f6a037224 */ /* 0x080fe200078e02ff */
[----:B------:R-:W-:Y:S01]  /*2b00*/  ISETP.NE.AND P1, PT, R127, RZ, PT ;  /* 0x000000ff7f00720c */ /* 0x000fe20003f25270 */
[-C--:B------:R-:W-:Y:S02]  /*2b10*/  IMAD R9, R102, R15.reuse, RZ ;  /* 0x0000000f66097224 */ /* 0x080fe400078e02ff */
[----:B------:R-:W-:Y:S02]  /*2b20*/  IMAD R132, R15, -0x40, R82 ;  /* 0xffffffc00f847824 */ /* 0x000fe400078e0252 */
[C---:B------:R-:W-:Y:S02]  /*2b30*/  IMAD R3, R5.reuse, R108, R3 ;  /* 0x0000006c05037224 */ /* 0x040fe400078e0203 */
[----:B------:R-:W-:Y:S01]  /*2b40*/  IMAD R9, R5, R104, R9 ;  /* 0x0000006805097224 */ /* 0x000fe200078e0209 */
[----:B------:R-:W-:Y:S01]  /*2b50*/  IMNMX R132, R132, 0x40, PT ;  /* 0x0000004084847817 */ /* 0x000fe20003800200 */
[-C--:B------:R-:W-:Y:S04]  /*2b60*/  IMAD.WIDE.U32 R6, R108, R15.reuse, RZ ;  /* 0x0000000f6c067225 */ /* 0x080fe800078e00ff */
[----:B------:R-:W-:Y:S01]  /*2b70*/  IMAD.WIDE.U32 R4, R104, R15, RZ ;  /* 0x0000000f68047225 */ /* 0x000fe200078e00ff */
[----:B------:R-:W-:Y:S04]  /*2b80*/  IADD3 R3, R7, R3, RZ ;  /* 0x0000000307037210 */ /* 0x000fe80007ffe0ff */
[----:B------:R-:W-:Y:S01]  /*2b90*/  IADD3 R2, R5, R9, RZ ;  /* 0x0000000905027210 */ /* 0x000fe20007ffe0ff */
[----:B------:R-:W-:-:S05]  /*2ba0*/  @!P1 BRA `(.L_x_1376) ;  /* 0x00001a7000009947 */ /* 0x000fca0003800000 */
[----:B------:R-:W-:Y:S01]  /*2bb0*/  ISETP.GE.AND P1, PT, R223, R132, PT ;  /* 0x00000084df00720c */ /* 0x000fe20003f26270 */
[----:B------:R-:W-:Y:S01]  /*2bc0*/  BSSY B0, `(.L_x_1377) ;  /* 0x0000036000007945 */ /* 0x000fe20003800000 */
[C---:B------:R-:W-:Y:S01]  /*2bd0*/  IADD3 R23, R142.reuse, 0x20, RZ ;  /* 0x000000208e177810 */ /* 0x040fe20007ffe0ff */
[----:B------:R-:W-:Y:S01]  /*2be0*/  CS2R R48, SRZ ;  /* 0x0000000000307805 */ /* 0x000fe2000001ff00 */
[----:B------:R-:W-:Y:S01]  /*2bf0*/  IADD3 R8, R142, 0x40, RZ ;  /* 0x000000408e087810 */ /* 0x000fe20007ffe0ff */
        /* <DEDUP_REMOVED lines=28> */
[----:B------:R-:W-:Y:S01]  /*2dc0*/  LEA.HI.X R17, R6, c[0x0][0x274], R3, 0x1, P0 ;  /* 0x00009d0006117a11 */ /* 0x000fe200000f0c03 */
[----:B------:R-:W-:Y:S01]  /*2dd0*/  CS2R R20, SRZ ;  /* 0x0000000000147805 */ /* 0x000fe2000001ff00 */
[C---:B------:R-:W-:Y:S04]  /*2de0*/  LEA R2, P0, R4.reuse, c[0x0][0x288], 0x1 ;  /* 0x0000a20004027a11 */ /* 0x040fe800078008ff */
[----:B------:R-:W-:Y:S02]  /*2df0*/  LEA.HI.X R3, R4, c[0x0][0x28c], R5, 0x1, P0 ;  /* 0x0000a30004037a11 */ /* 0x000fe400000f0c05 */
[----:B------:R-:W-:-:S13]  /*2e00*/  ISETP.GE.AND P0, PT, R142, c[0x0][0x27c], PT ;  /* 0x00009f008e007a0c */ /* 0x000fda0003f06270 */
[----:B------:R1:W5:Y:S04]  /*2e10*/  @!P0 LDG.E.64 R64, [R16.64] ;  /* 0x0000000810408981 */ /* 0x000368000c1e1b00 */
[----:B------:R1:W5:Y:S01]  /*2e20*/  @!P0 LDG.E.64 R32, [R2.64] ;  /* 0x0000000802208981 */ /* 0x000362000c1e1b00 */
[----:B------:R-:W-:-:S13]  /*2e30*/  ISETP.GE.AND P0, PT, R138, c[0x0][0x27c], PT ;  /* 0x00009f008a007a0c */ /* 0x000fda0003f06270 */
[----:B------:R1:W5:Y:S04]  /*2e40*/  @!P0 LDG.E.64 R60, [R16.64+0x20] ;  /* 0x00002008103c8981 */ /* 0x000368000c1e1b00 */
[----:B------:R1:W5:Y:S01]  /*2e50*/  @!P0 LDG.E.64 R36, [R2.64+0x20] ;  /* 0x0000200802248981 */ /* 0x000362000c1e1b00 */
        /* <DEDUP_REMOVED lines=11> */
[----:B------:R1:W5:Y:S02]  /*2f10*/  @!P0 LDG.E.64 R20, [R2.64+0xa0] ;  /* 0x0000a00802148981 */ /* 0x000364000c1e1b00 */
.L_x_1378:
[----:B------:R-:W-:Y:S05]  /*2f20*/  BSYNC B0 ;  /* 0x0000000000007941 */ /* 0x000fea0003800000 */
.L_x_1377:
[----:B------:R-:W-:-:S05]  /*2f30*/  @P1 BRA `(.L_x_1379) ;  /* 0x000033a000001947 */ /* 0x000fca0003800000 */
[----:B------:R-:W-:Y:S01]  /*2f40*/  ISETP.GE.AND P0, PT, R144, c[0x0][0x1d4], PT ;  /* 0x0000750090007a0c */ /* 0x000fe20003f06270 */
[----:B-1---5:R-:W-:Y:S01]  /*2f50*/  IMAD.MOV.U32 R17, RZ, RZ, R50 ;  /* 0x000000ffff117224 */ /* 0x022fe200078e0032 */
[----:B------:R-:W-:Y:S01]  /*2f60*/  MOV R16, R51 ;  /* 0x0000003300107202 */ /* 0x000fe20000000f00 */
[----:B------:R-:W-:Y:S01]  /*2f70*/  IMAD.MOV.U32 R3, RZ, RZ, R20 ;  /* 0x000000ffff037224 */ /* 0x000fe200078e0014 */
[----:B------:R-:W-:Y:S01]  /*2f80*/  MOV R5, R24 ;  /* 0x0000001800057202 */ /* 0x000fe20000000f00 */
[----:B------:R-:W-:Y:S01]  /*2f90*/  IMAD.MOV.U32 R2, RZ, RZ, R21 ;  /* 0x000000ffff027224 */ /* 0x000fe200078e0015 */
[----:B------:R-:W-:Y:S01]  /*2fa0*/  PRMT R47, R16, 0x5410, R17 ;  /* 0x00005410102f7816 */ /* 0x000fe20000000011 */
        /* <DEDUP_REMOVED lines=17> */
[----:B------:R-:W-:Y:S01]  /*30c0*/  MOV R3, R36 ;  /* 0x0000002400037202 */ /* 0x000fe20000000f00 */
[----:B------:R-:W-:Y:S01]  /*30d0*/  IMAD.MOV.U32 R4, RZ, RZ, R31 ;  /* 0x000000ffff047224 */ /* 0x000fe200078e001f */
[----:B------:R-:W-:Y:S01]  /*30e0*/  PRMT R52, R18, 0x5410, R19 ;  /* 0x0000541012347816 */ /* 0x000fe20000000013 */
[----:B------:R-:W-:Y:S01]  /*30f0*/  IMAD.MOV.U32 R2, RZ, RZ, R37 ;  /* 0x000000ffff027224 */ /* 0x000fe200078e0025 */
[----:B------:R-:W-:Y:S01]  /*3100*/  PRMT R59, R16, 0x5410, R17 ;  /* 0x00005410103b7816 */ /* 0x000fe20000000011 */
[----:B------:R-:W-:Y:S01]  /*3110*/  BSSY B0, `(.L_x_1380) ;  /* 0x000003b000007945 */ /* 0x000fe20003800000 */
        /* <DEDUP_REMOVED lines=17> */
[----:B------:R-:W-:Y:S02]  /*3230*/  @!P0 HADD2.F32 R42, -RZ, R42.H0_H0 ;  /* 0x2000002aff2a8230 */ /* 0x000fe40000004100 */
[----:B------:R-:W-:Y:S01]  /*3240*/  @!P0 HADD2.F32 R46, -RZ, R46.H0_H0 ;  /* 0x2000002eff2e8230 */ /* 0x000fe20000004100 */
[----:B-1----:R-:W-:Y:S01]  /*3250*/  @!P0 IMAD.MOV.U32 R33, RZ, RZ, R17 ;  /* 0x000000ffff218224 */ /* 0x002fe200078e0011 */
[----:B------:R-:W-:Y:S04]  /*3260*/  @!P0 MOV R29, R16 ;  /* 0x00000010001d8202 */ /* 0x000fe80000000f00 */
[----:B------:R-:W-:Y:S02]  /*3270*/  @!P0 HADD2.F32 R41, -RZ, R33.H1_H1 ;  /* 0x30000021ff298230 */ /* 0x000fe40000004100 */
[--C-:B------:R-:W-:Y:S02]  /*3280*/  @!P0 HADD2.F32 R39, -RZ, R29.reuse.H1_H1 ;  /* 0x3000001dff278230 */ /* 0x100fe40000004100 */
[----:B------:R-:W-:Y:S01]  /*3290*/  @!P0 HADD2.F32 R29, -RZ, R29.H0_H0 ;  /* 0x2000001dff1d8230 */ /* 0x000fe20000004100 */
[----:B------:R-:W-:Y:S02]  /*32a0*/  @!P0 FMUL.FTZ R62, R41, R34 ;  /* 0x00000022293e8220 */ /* 0x000fe40000410000 */
[-C--:B------:R-:W-:Y:S02]  /*32b0*/  @!P0 FMUL.FTZ R69, R39, R38.reuse ;  /* 0x0000002627458220 */ /* 0x080fe40000410000 */
[C---:B------:R-:W-:Y:S02]  /*32c0*/  @!P0 FMUL.FTZ R2, R29.reuse, R38 ;  /* 0x000000261d028220 */ /* 0x040fe40000410000 */
[-C--:B------:R-:W-:Y:S01]  /*32d0*/  @!P0 FFMA.FTZ R69, R29, R40.reuse, -R69 ;  /* 0x000000281d458223 */ /* 0x080fe20000010845 */
[----:B------:R-:W-:Y:S01]  /*32e0*/  @!P0 HADD2.F32 R29, -RZ, R33.H0_H0 ;  /* 0x20000021ff1d8230 */ /* 0x000fe20000004100 */
[----:B------:R-:W-:Y:S01]  /*32f0*/  @!P0 FFMA.FTZ R2, R39, R40, R2 ;  /* 0x0000002827028223 */ /* 0x000fe20000010002 */
[----:B------:R-:W-:Y:S01]  /*3300*/  @!P0 MOV R33, R18 ;  /* 0x0000001200218202 */ /* 0x000fe20000000f00 */
[----:B------:R-:W-:Y:S02]  /*3310*/  @!P0 HADD2.F32 R40, -RZ, R63.H0_H0 ;  /* 0x2000003fff288230 */ /* 0x000fe40000004100 */
[C---:B------:R-:W-:Y:S01]  /*3320*/  @!P0 FMUL.FTZ R3, R29.reuse, R34 ;  /* 0x000000221d038220 */ /* 0x040fe20000410000 */
[----:B------:R-:W-:Y:S01]  /*3330*/  @!P0 F2FP.PACK_AB R69, R2, R69 ;  /* 0x000000450245823e */ /* 0x000fe200000000ff */
[-C--:B------:R-:W-:Y:S01]  /*3340*/  @!P0 FFMA.FTZ R62, R29, R42.reuse, -R62 ;  /* 0x0000002a1d3e8223 */ /* 0x080fe2000001083e */
[----:B------:R-:W-:Y:S01]  /*3350*/  @!P0 MOV R29, R19 ;  /* 0x00000013001d8202 */ /* 0x000fe20000000f00 */
[----:B------:R-:W-:Y:S01]  /*3360*/  @!P0 FFMA.FTZ R3, R41, R42, R3 ;  /* 0x0000002a29038223 */ /* 0x000fe20000010003 */
[--C-:B------:R-:W-:Y:S01]  /*3370*/  @!P0 HADD2.F32 R39, -RZ, R33.reuse.H1_H1 ;  /* 0x30000021ff278230 */ /* 0x100fe20000004100 */
[----:B------:R-:W-:Y:S01]  /*3380*/  @!P0 IMAD.MOV.U32 R16, RZ, RZ, R69 ;  /* 0x000000ffff108224 */ /* 0x000fe200078e0045 */
[----:B------:R-:W-:Y:S02]  /*3390*/  @!P0 HADD2.F32 R33, -RZ, R33.H0_H0 ;  /* 0x20000021ff218230 */ /* 0x000fe40000004100 */
[----:B------:R-:W-:Y:S01]  /*33a0*/  @!P0 HADD2.F32 R34, -RZ, R35.H0_H0 ;  /* 0x20000023ff228230 */ /* 0x000fe20000004100 */
[----:B------:R-:W-:Y:S01]  /*33b0*/  @!P0 F2FP.PACK_AB R62, R3, R62 ;  /* 0x0000003e033e823e */ /* 0x000fe200000000ff */
[--C-:B------:R-:W-:Y:S02]  /*33c0*/  @!P0 HADD2.F32 R44, -RZ, R29.reuse.H1_H1 ;  /* 0x3000001dff2c8230 */ /* 0x100fe40000004100 */
[----:B------:R-:W-:Y:S01]  /*33d0*/  @!P0 HADD2.F32 R29, -RZ, R29.H0_H0 ;  /* 0x2000001dff1d8230 */ /* 0x000fe20000004100 */
[----:B------:R-:W-:Y:S01]  /*33e0*/  @!P0 FMUL.FTZ R4, R33, R34 ;  /* 0x0000002221048220 */ /* 0x000fe20000410000 */
[----:B------:R-:W-:Y:S01]  /*33f0*/  @!P0 MOV R17, R62 ;  /* 0x0000003e00118202 */ /* 0x000fe20000000f00 */
[----:B------:R-:W-:Y:S02]  /*3400*/  @!P0 FMUL.FTZ R71, R39, R34 ;  /* 0x0000002227478220 */ /* 0x000fe40000410000 */
[CC--:B------:R-:W-:Y:S02]  /*3410*/  @!P0 FMUL.FTZ R68, R44.reuse, R32.reuse ;  /* 0x000000202c448220 */ /* 0x0c0fe40000410000 */
[----:B------:R-:W-:Y:S02]  /*3420*/  @!P0 FMUL.FTZ R5, R29, R32 ;  /* 0x000000201d058220 */ /* 0x000fe40000410000 */
[-C--:B------:R-:W-:Y:S02]  /*3430*/  @!P0 FFMA.FTZ R4, R39, R40.reuse, R4 ;  /* 0x0000002827048223 */ /* 0x080fe40000010004 */
[----:B------:R-:W-:Y:S02]  /*3440*/  @!P0 FFMA.FTZ R71, R33, R40, -R71 ;  /* 0x0000002821478223 */ /* 0x000fe40000010847 */
[-C--:B------:R-:W-:Y:S02]  /*3450*/  @!P0 FFMA.FTZ R68, R29, R46.reuse, -R68 ;  /* 0x0000002e1d448223 */ /* 0x080fe40000010844 */
[----:B------:R-:W-:Y:S01]  /*3460*/  @!P0 FFMA.FTZ R5, R44, R46, R5 ;  /* 0x0000002e2c058223 */ /* 0x000fe20000010005 */
[----:B------:R-:W-:Y:S04]  /*3470*/  @!P0 F2FP.PACK_AB R71, R4, R71 ;  /* 0x000000470447823e */ /* 0x000fe800000000ff */
[----:B------:R-:W-:Y:S02]  /*3480*/  @!P0 F2FP.PACK_AB R68, R5, R68 ;  /* 0x000000440544823e */ /* 0x000fe400000000ff */
[----:B------:R-:W-:Y:S02]  /*3490*/  @!P0 MOV R18, R71 ;  /* 0x0000004700128202 */ /* 0x000fe40000000f00 */
[----:B------:R-:W-:Y:S05]  /*34a0*/  @!P0 MOV R19, R68 ;  /* 0x0000004400138202 */ /* 0x000fea0000000f00 */
[----:B------:R1:W-:Y:S02]  /*34b0*/  STG.E.128 [R66.64], R16 ;  /* 0x0000001042007986 */ /* 0x0003e4000c101d08 */
.L_x_1381:
[----:B------:R-:W-:Y:S05]  /*34c0*/  BSYNC B0 ;  /* 0x0000000000007941 */ /* 0x000fea0003800000 */
.L_x_1380:
[----:B------:R-:W-:Y:S01]  /*34d0*/  ISETP.GE.AND P0, PT, R13, c[0x0][0x1d4], PT ;  /* 0x000075000d007a0c */ /* 0x000fe20003f06270 */
[----:B------:R-:W-:-:S12]  /*34e0*/  BSSY B0, `(.L_x_1382) ;  /* 0x0000035000007945 */ /* 0x000fd80003800000 */
[----:B------:R-:W-:-:S05]  /*34f0*/  @P0 BRA `(.L_x_1383) ;  /* 0x0000033000000947 */ /* 0x000fca0003800000 */
[----:B------:R-:W-:Y:S01]  /*3500*/  ISETP.GE.AND P0, PT, R138, c[0x0][0x27c], PT ;  /* 0x00009f008a007a0c */ /* 0x000fe20003f06270 */
[----:B-1----:R-:W1:-:S12]  /*3510*/  LDS.128 R16, [R129+0xc000] ;  /* 0x00c0000081107984 */ /* 0x002e580000000c00 */
[----:B------:R-:W-:Y:S01]  /*3520*/  @!P0 HADD2.F32 R35, -RZ, R28.H1_H1 ;  /* 0x3000001cff238230 */ /* 0x000fe20000004100 */
[----:B------:R-:W-:Y:S01]  /*3530*/  @!P0 SHF.R.U64 R29, R36, 0x10, R37 ;  /* 0x00000010241d8819 */ /* 0x000fe20000001225 */
[----:B------:R-:W-:Y:S01]  /*3540*/  @!P0 HADD2.F32 R39, -RZ, R59.H1_H1 ;  /* 0x3000003bff278230 */ /* 0x000fe20000004100 */
[----:B------:R-:W-:Y:S02]  /*3550*/  @!P0 SHF.R.U64 R41, R60, 0x10, R61 ;  /* 0x000000103c298819 */ /* 0x000fe4000000123d */
[----:B------:R-:W-:Y:S01]  /*3560*/  @!P0 SHF.R.U32.HI R32, RZ, 0x10, R37 ;  /* 0x00000010ff208819 */ /* 0x000fe20000011625 */
[----:B------:R-:W-:Y:S01]  /*3570*/  @!P0 HADD2.F32 R29, -RZ, R29.H0_H0 ;  /* 0x2000001dff1d8230 */ /* 0x000fe20000004100 */
[----:B------:R-:W-:Y:S01]  /*3580*/  @!P0 SHF.R.U32.HI R44, RZ, 0x10, R61 ;  /* 0x00000010ff2c8819 */ /* 0x000fe2000001163d */
[----:B------:R-:W-:Y:S04]  /*3590*/  @!P0 HADD2.F32 R41, -RZ, R41.H0_H0 ;  /* 0x20000029ff298230 */ /* 0x000fe80000004100 */
[----:B------:R-:W-:Y:S01]  /*35a0*/  @!P0 HADD2.F32 R44, -RZ, R44.H0_H0 ;  /* 0x2000002cff2c8230 */ /* 0x000fe20000004100 */
[----:B-1----:R-:W-:Y:S02]  /*35b0*/  @!P0 MOV R33, R16 ;  /* 0x0000001000218202 */ /* 0x002fe40000000f00 */
[----:B------:R-:W-:Y:S03]  /*35c0*/  @!P0 MOV R34, R17 ;  /* 0x0000001100228202 */ /* 0x000fe60000000f00 */
[--C-:B------:R-:W-:Y:S02]  /*35d0*/  @!P0 HADD2.F32 R38, -RZ, R33.reuse.H1_H1 ;  /* 0x30000021ff268230 */ /* 0x100fe40000004100 */
[----:B------:R-:W-:Y:S01]  /*35e0*/  @!P0 HADD2.F32 R36, -RZ, R33.H0_H0 ;  /* 0x20000021ff248230 */ /* 0x000fe20000004100 */
[----:B------:R-:W-:Y:S01]  /*35f0*/  @!P0 MOV R33, R18 ;  /* 0x0000001200218202 */ /* 0x000fe20000000f00 */
[--C-:B------:R-:W-:Y:S01]  /*3600*/  @!P0 HADD2.F32 R40, -RZ, R34.reuse.H1_H1 ;  /* 0x30000022ff288230 */ /* 0x100fe20000004100 */
[-C--:B------:R-:W-:Y:S01]  /*3610*/  @!P0 FMUL.FTZ R63, R38, R35.reuse ;  /* 0x00000023263f8220 */ /* 0x080fe20000410000 */
[----:B------:R-:W-:Y:S01]  /*3620*/  @!P0 HADD2.F32 R34, -RZ, R34.H0_H0 ;  /* 0x20000022ff228230 */ /* 0x000fe20000004100 */
[----:B------:R-:W-:Y:S02]  /*3630*/  @!P0 FMUL.FTZ R2, R36, R35 ;  /* 0x0000002324028220 */ /* 0x000fe40000410000 */
[-C--:B------:R-:W-:Y:S02]  /*3640*/  @!P0 FMUL.FTZ R46, R40, R29.reuse ;  /* 0x0000001d282e8220 */ /* 0x080fe40000410000 */
[----:B------:R-:W-:Y:S01]  /*3650*/  @!P0 FMUL.FTZ R3, R34, R29 ;  /* 0x0000001d22038220 */ /* 0x000fe20000410000 */
[----:B------:R-:W-:Y:S01]  /*3660*/  @!P0 MOV R29, R19 ;  /* 0x00000013001d8202 */ /* 0x000fe20000000f00 */
[-C--:B------:R-:W-:Y:S02]  /*3670*/  @!P0 FFMA.FTZ R63, R36, R39.reuse, -R63 ;  /* 0x00000027243f8223 */ /* 0x080fe4000001083f */
[----:B------:R-:W-:Y:S01]  /*3680*/  @!P0 FFMA.FTZ R2, R38, R39, R2 ;  /* 0x0000002726028223 */ /* 0x000fe20000010002 */
[--C-:B------:R-:W-:Y:S01]  /*3690*/  @!P0 HADD2.F32 R39, -RZ, R33.reuse.H1_H1 ;  /* 0x30000021ff278230 */ /* 0x100fe20000004100 */
[-C--:B------:R-:W-:Y:S01]  /*36a0*/  @!P0 FFMA.FTZ R46, R34, R41.reuse, -R46 ;  /* 0x00000029222e8223 */ /* 0x080fe2000001082e */
[----:B------:R-:W-:Y:S01]  /*36b0*/  @!P0 HADD2.F32 R33, -RZ, R33.H0_H0 ;  /* 0x20000021ff218230 */ /* 0x000fe20000004100 */
[----:B------:R-:W-:Y:S01]  /*36c0*/  @!P0 FFMA.FTZ R3, R40, R41, R3 ;  /* 0x0000002928038223 */ /* 0x000fe20000010003 */
[----:B------:R-:W-:Y:S01]  /*36d0*/  @!P0 F2FP.PACK_AB R63, R2, R63 ;  /* 0x0000003f023f823e */ /* 0x000fe200000000ff */
[----:B------:R-:W-:Y:S02]  /*36e0*/  @!P0 HADD2.F32 R34, -RZ, R28.H0_H0 ;  /* 0x2000001cff228230 */ /* 0x000fe40000004100 */
[--C-:B------:R-:W-:Y:S01]  /*36f0*/  @!P0 HADD2.F32 R42, -RZ, R29.reuse.H1_H1 ;  /* 0x3000001dff2a8230 */ /* 0x100fe20000004100 */
[----:B------:R-:W-:Y:S01]  /*3700*/  @!P0 MOV R16, R63 ;  /* 0x0000003f00108202 */ /* 0x000fe20000000f00 */
[----:B------:R-:W-:Y:S01]  /*3710*/  @!P0 HADD2.F32 R29, -RZ, R29.H0_H0 ;  /* 0x2000001dff1d8230 */ /* 0x000fe20000004100 */
[-C--:B------:R-:W-:Y:S01]  /*3720*/  @!P0 FMUL.FTZ R4, R33, R34.reuse ;  /* 0x0000002221048220 */ /* 0x080fe20000410000 */
[----:B------:R-:W-:Y:S01]  /*3730*/  @!P0 HADD2.F32 R28, -RZ, R32.H0_H0 ;  /* 0x20000020ff1c8230 */ /* 0x000fe20000004100 */
[----:B------:R-:W-:Y:S01]  /*3740*/  @!P0 FMUL.FTZ R65, R39, R34 ;  /* 0x0000002227418220 */ /* 0x000fe20000410000 */
[----:B------:R-:W-:Y:S01]  /*3750*/  @!P0 F2FP.PACK_AB R46, R3, R46 ;  /* 0x0000002e032e823e */ /* 0x000fe200000000ff */
[----:B------:R-:W-:Y:S02]  /*3760*/  @!P0 HADD2.F32 R38, -RZ, R59.H0_H0 ;  /* 0x2000003bff268230 */ /* 0x000fe40000004100 */
[C---:B------:R-:W-:Y:S01]  /*3770*/  @!P0 FMUL.FTZ R62, R42.reuse, R28 ;  /* 0x0000001c2a3e8220 */ /* 0x040fe20000410000 */
[----:B------:R-:W-:Y:S01]  /*3780*/  @!P0 MOV R17, R46 ;  /* 0x0000002e00118202 */ /* 0x000fe20000000f00 */
        /* <DEDUP_REMOVED lines=9> */
[----:B------:R1:W-:Y:S02]  /*3820*/  STG.E.128 [R66.64+0x40], R16 ;  /* 0x0000401042007986 */ /* 0x0003e4000c101d08 */
.L_x_1383:
[----:B------:R-:W-:Y:S05]  /*3830*/  BSYNC B0 ;  /* 0x0000000000007941 */ /* 0x000fea0003800000 */
.L_x_1382:
[----:B------:R-:W-:Y:S01]  /*3840*/  ISETP.GE.AND P0, PT, R14, c[0x0][0x1d4], PT ;  /* 0x000075000e007a0c */ /* 0x000fe20003f06270 */
[----:B------:R-:W-:-:S12]  /*3850*/  BSSY B0, `(.L_x_1384) ;  /* 0x0000035000007945 */ /* 0x000fd80003800000 */
[----:B------:R-:W-:-:S05]  /*3860*/  @P0 BRA `(.L_x_1385) ;  /* 0x0000033000000947 */ /* 0x000fca0003800000 */
[----:B------:R-:W-:Y:S01]  /*3870*/  ISETP.GE.AND P0, PT, R23, c[0x0][0x27c], PT ;  /* 0x00009f0017007a0c */ /* 0x000fe20003f06270 */
[----:B-1----:R-:W1:-:S12]  /*3880*/  LDS.128 R16, [R131+0xe000] ;  /* 0x00e0000083107984 */ /* 0x002e580000000c00 */
[----:B------:R-:W-:Y:S01]  /*3890*/  @!P0 HADD2.F32 R35, -RZ, R53.H1_H1 ;  /* 0x30000035ff238230 */ /* 0x000fe20000004100 */
[--C-:B------:R-:W-:Y:S02]  /*38a0*/  @!P0 SHF.R.U64 R23, R30, 0x10, R31.reuse ;  /* 0x000000101e178819 */ /* 0x100fe4000000121f */
[----:B------:R-:W-:Y:S01]  /*38b0*/  @!P0 SHF.R.U32.HI R30, RZ, 0x10, R31 ;  /* 0x00000010ff1e8819 */ /* 0x000fe2000001161f */
[----:B------:R-:W-:Y:S01]  /*38c0*/  @!P0 HADD2.F32 R31, -RZ, R22.H1_H1 ;  /* 0x30000016ff1f8230 */ /* 0x000fe20000004100 */
[--C-:B------:R-:W-:Y:S01]  /*38d0*/  @!P0 SHF.R.U64 R37, R56, 0x10, R57.reuse ;  /* 0x0000001038258819 */ /* 0x100fe20000001239 */
[----:B------:R-:W-:Y:S01]  /*38e0*/  @!P0 HADD2.F32 R23, -RZ, R23.H0_H0 ;  /* 0x20000017ff178230 */ /* 0x000fe20000004100 */
[----:B------:R-:W-:Y:S03]  /*38f0*/  @!P0 SHF.R.U32.HI R38, RZ, 0x10, R57 ;  /* 0x00000010ff268819 */ /* 0x000fe60000011639 */
        /* <DEDUP_REMOVED lines=9> */
[C---:B------:R-:W-:Y:S01]  /*3990*/  @!P0 FMUL.FTZ R2, R28.reuse, R31 ;  /* 0x0000001f1c028220 */ /* 0x040fe20000410000 */
[----:B------:R-:W-:Y:S01]  /*39a0*/  @!P0 HADD2.F32 R29, -RZ, R22.H0_H0 ;  /* 0x20000016ff1d8230 */ /* 0x000fe20000004100 */
[----:B------:R-:W-:Y:S01]  /*39b0*/  @!P0 FFMA.FTZ R39, R28, R35, -R39 ;  /* 0x000000231c278223 */ /* 0x000fe20000010827 */
[----:B------:R-:W-:Y:S01]  /*39c0*/  @!P0 MOV R28, R18 ;  /* 0x00000012001c8202 */ /* 0x000fe20000000f00 */
[-C--:B------:R-:W-:Y:S01]  /*39d0*/  @!P0 FMUL.FTZ R40, R34, R23.reuse ;  /* 0x0000001722288220 */ /* 0x080fe20000410000 */
[----:B------:R-:W-:Y:S01]  /*39e0*/  @!P0 HADD2.F32 R22, -RZ, R30.H0_H0 ;  /* 0x2000001eff168230 */ /* 0x000fe20000004100 */
[----:B------:R-:W-:Y:S01]  /*39f0*/  @!P0 FMUL.FTZ R3, R32, R23 ;  /* 0x0000001720038220 */ /* 0x000fe20000410000 */
[----:B------:R-:W-:Y:S01]  /*3a00*/  @!P0 MOV R23, R19 ;  /* 0x0000001300178202 */ /* 0x000fe20000000f00 */
[----:B------:R-:W-:Y:S01]  /*3a10*/  @!P0 FFMA.FTZ R2, R33, R35, R2 ;  /* 0x0000002321028223 */ /* 0x000fe20000010002 */
[--C-:B------:R-:W-:Y:S01]  /*3a20*/  @!P0 HADD2.F32 R33, -RZ, R28.reuse.H1_H1 ;  /* 0x3000001cff218230 */ /* 0x100fe20000004100 */
[-C--:B------:R-:W-:Y:S01]  /*3a30*/  @!P0 FFMA.FTZ R3, R34, R37.reuse, R3 ;  /* 0x0000002522038223 */ /* 0x080fe20000010003 */
[----:B------:R-:W-:Y:S01]  /*3a40*/  @!P0 HADD2.F32 R28, -RZ, R28.H0_H0 ;  /* 0x2000001cff1c8230 */ /* 0x000fe20000004100 */
[----:B------:R-:W-:Y:S01]  /*3a50*/  @!P0 FFMA.FTZ R40, R32, R37, -R40 ;  /* 0x0000002520288223 */ /* 0x000fe20000010828 */
[----:B------:R-:W-:Y:S01]  /*3a60*/  @!P0 F2FP.PACK_AB R39, R2, R39 ;  /* 0x000000270227823e */ /* 0x000fe200000000ff */
[-C--:B------:R-:W-:Y:S01]  /*3a70*/  @!P0 FMUL.FTZ R41, R33, R29.reuse ;  /* 0x0000001d21298220 */ /* 0x080fe20000410000 */
[--C-:B------:R-:W-:Y:S01]  /*3a80*/  @!P0 HADD2.F32 R36, -RZ, R23.reuse.H1_H1 ;  /* 0x30000017ff248230 */ /* 0x100fe20000004100 */
[----:B------:R-:W-:Y:S01]  /*3a90*/  @!P0 FMUL.FTZ R4, R28, R29 ;  /* 0x0000001d1c048220 */ /* 0x000fe20000410000 */
[----:B------:R-:W-:Y:S01]  /*3aa0*/  @!P0 F2FP.PACK_AB R40, R3, R40 ;  /* 0x000000280328823e */ /* 0x000fe200000000ff */
[----:B------:R-:W-:Y:S01]  /*3ab0*/  @!P0 HADD2.F32 R23, -RZ, R23.H0_H0 ;  /* 0x20000017ff178230 */ /* 0x000fe20000004100 */
[----:B------:R-:W-:Y:S01]  /*3ac0*/  @!P0 MOV R16, R39 ;  /* 0x0000002700108202 */ /* 0x000fe20000000f00 */
[----:B------:R-:W-:Y:S01]  /*3ad0*/  @!P0 FMUL.FTZ R42, R36, R22 ;  /* 0x00000016242a8220 */ /* 0x000fe20000410000 */
[----:B------:R-:W-:Y:S01]  /*3ae0*/  @!P0 MOV R17, R40 ;  /* 0x0000002800118202 */ /* 0x000fe20000000f00 */
[----:B------:R-:W-:Y:S01]  /*3af0*/  @!P0 HADD2.F32 R35, -RZ, R53.H0_H0 ;  /* 0x20000035ff238230 */ /* 0x000fe20000004100 */
[C---:B------:R-:W-:Y:S02]  /*3b00*/  @!P0 FMUL.FTZ R5, R23.reuse, R22 ;  /* 0x0000001617058220 */ /* 0x040fe40000410000 */
[-C--:B------:R-:W-:Y:S02]  /*3b10*/  @!P0 FFMA.FTZ R42, R23, R38.reuse, -R42 ;  /* 0x00000026172a8223 */ /* 0x080fe4000001082a */
[-C--:B------:R-:W-:Y:S02]  /*3b20*/  @!P0 FFMA.FTZ R4, R33, R35.reuse, R4 ;  /* 0x0000002321048223 */ /* 0x080fe40000010004 */
[----:B------:R-:W-:Y:S02]  /*3b30*/  @!P0 FFMA.FTZ R41, R28, R35, -R41 ;  /* 0x000000231c298223 */ /* 0x000fe40000010829 */
[----:B------:R-:W-:Y:S03]  /*3b40*/  @!P0 FFMA.FTZ R5, R36, R38, R5 ;  /* 0x0000002624058223 */ /* 0x000fe60000010005 */
[----:B------:R-:W-:Y:S02]  /*3b50*/  @!P0 F2FP.PACK_AB R41, R4, R41 ;  /* 0x000000290429823e */ /* 0x000fe400000000ff */
[----:B------:R-:W-:Y:S02]  /*3b60*/  @!P0 F2FP.PACK_AB R42, R5, R42 ;  /* 0x0000002a052a823e */ /* 0x000fe400000000ff */
[----:B------:R-:W-:Y:S02]  /*3b70*/  @!P0 MOV R18, R41 ;  /* 0x0000002900128202 */ /* 0x000fe40000000f00 */
[----:B------:R-:W-:Y:S05]  /*3b80*/  @!P0 MOV R19, R42 ;  /* 0x0000002a00138202 */ /* 0x000fea0000000f00 */
[----:B------:R1:W-:Y:S02]  /*3b90*/  STG.E.128 [R66.64+0x80], R16 ;  /* 0x0000801042007986 */ /* 0x0003e4000c101d08 */
.L_x_1385:
[----:B------:R-:W-:Y:S05]  /*3ba0*/  BSYNC B0 ;  /* 0x0000000000007941 */ /* 0x000fea0003800000 */
.L_x_1384:
[----:B------:R-:W-:Y:S01]  /*3bb0*/  IADD3 R2, R144, 0x60, RZ ;  /* 0x0000006090027810 */ /* 0x000fe20007ffe0ff */
[----:B------:R-:W-:Y:S03]  /*3bc0*/  BSSY B0, `(.L_x_1386) ;  /* 0x0000036000007945 */ /* 0x000fe60003800000 */
[----:B------:R-:W-:-:S13]  /*3bd0*/  ISETP.GE.AND P0, PT, R2, c[0x0][0x1d4], PT ;  /* 0x0000750002007a0c */ /* 0x000fda0003f06270 */
        /* <DEDUP_REMOVED lines=17> */
[CC--:B------:R-:W-:Y:S02]  /*3cf0*/  @!P0 FMUL.FTZ R35, R29.reuse, R27.reuse ;  /* 0x0000001b1d238220 */ /* 0x0c0fe40000410000 */
[----:B------:R-:W-:Y:S01]  /*3d00*/  @!P0 FMUL.FTZ R2, R28, R27 ;  /* 0x0000001b1c028220 */ /* 0x000fe20000410000 */
[----:B------:R-:W-:Y:S01]  /*3d10*/  @!P0 HADD2.F32 R27, -RZ, R26.H0_H0 ;  /* 0x2000001aff1b8230 */ /* 0x000fe20000004100 */
[----:B------:R-:W-:Y:S01]  /*3d20*/  @!P0 FMUL.FTZ R36, R30, R22 ;  /* 0x000000161e248220 */ /* 0x000fe20000410000 */
[----:B------:R-:W-:Y:S01]  /*3d30*/  @!P0 MOV R26, R18 ;  /* 0x00000012001a8202 */ /* 0x000fe20000000f00 */
[----:B------:R-:W-:Y:S02]  /*3d40*/  @!P0 FFMA.FTZ R2, R29, R31, R2 ;  /* 0x0000001f1d028223 */ /* 0x000fe40000010002 */
[C---:B------:R-:W-:Y:S01]  /*3d50*/  @!P0 FMUL.FTZ R3, R27.reuse, R22 ;  /* 0x000000161b038220 */ /* 0x040fe20000410000 */
[----:B------:R-:W-:Y:S01]  /*3d60*/  @!P0 MOV R22, R19 ;  /* 0x0000001300168202 */ /* 0x000fe20000000f00 */
[-C--:B------:R-:W-:Y:S01]  /*3d70*/  @!P0 FFMA.FTZ R36, R27, R32.reuse, -R36 ;  /* 0x000000201b248223 */ /* 0x080fe20000010824 */
[--C-:B------:R-:W-:Y:S01]  /*3d80*/  @!P0 HADD2.F32 R29, -RZ, R26.reuse.H1_H1 ;  /* 0x3000001aff1d8230 */ /* 0x100fe20000004100 */
[----:B------:R-:W-:Y:S01]  /*3d90*/  @!P0 FFMA.FTZ R35, R28, R31, -R35 ;  /* 0x0000001f1c238223 */ /* 0x000fe20000010823 */
[----:B------:R-:W-:Y:S01]  /*3da0*/  @!P0 HADD2.F32 R26, -RZ, R26.H0_H0 ;  /* 0x2000001aff1a8230 */ /* 0x000fe20000004100 */
[----:B------:R-:W-:Y:S01]  /*3db0*/  @!P0 FFMA.FTZ R3, R30, R32, R3 ;  /* 0x000000201e038223 */ /* 0x000fe20000010003 */
[----:B------:R-:W-:Y:S02]  /*3dc0*/  @!P0 HADD2.F32 R27, -RZ, R9.H0_H0 ;  /* 0x20000009ff1b8230 */ /* 0x000fe40000004100 */
[----:B------:R-:W-:Y:S01]  /*3dd0*/  @!P0 F2FP.PACK_AB R35, R2, R35 ;  /* 0x000000230223823e */ /* 0x000fe200000000ff */
[--C-:B------:R-:W-:Y:S01]  /*3de0*/  @!P0 HADD2.F32 R34, -RZ, R22.reuse.H1_H1 ;  /* 0x30000016ff228230 */ /* 0x100fe20000004100 */
[----:B------:R-:W-:Y:S01]  /*3df0*/  @!P0 F2FP.PACK_AB R36, R3, R36 ;  /* 0x000000240324823e */ /* 0x000fe200000000ff */
[-C--:B------:R-:W-:Y:S01]  /*3e00*/  @!P0 FMUL.FTZ R4, R26, R27.reuse ;  /* 0x0000001b1a048220 */ /* 0x080fe20000410000 */
[----:B------:R-:W-:Y:S01]  /*3e10*/  @!P0 HADD2.F32 R22, -RZ, R22.H0_H0 ;  /* 0x20000016ff168230 */ /* 0x000fe20000004100 */
[C---:B------:R-:W-:Y:S01]  /*3e20*/  @!P0 FMUL.FTZ R37, R29.reuse, R27 ;  /* 0x0000001b1d258220 */ /* 0x040fe20000410000 */
[----:B------:R-:W-:Y:S01]  /*3e30*/  @!P0 MOV R16, R35 ;  /* 0x0000002300108202 */ /* 0x000fe20000000f00 */
[----:B------:R-:W-:Y:S01]  /*3e40*/  @!P0 HADD2.F32 R9, -RZ, R23.H0_H0 ;  /* 0x20000017ff098230 */ /* 0x000fe20000004100 */
[----:B------:R-:W-:Y:S01]  /*3e50*/  @!P0 MOV R17, R36 ;  /* 0x0000002400118202 */ /* 0x000fe20000000f00 */
[----:B------:R-:W-:Y:S03]  /*3e60*/  @!P0 HADD2.F32 R31, -RZ, R52.H0_H0 ;  /* 0x20000034ff1f8230 */ /* 0x000fe60000004100 */
[-C--:B------:R-:W-:Y:S02]  /*3e70*/  @!P0 FMUL.FTZ R38, R34, R9.reuse ;  /* 0x0000000922268220 */ /* 0x080fe40000410000 */
        /* <DEDUP_REMOVED lines=10> */
.L_x_1387:
[----:B------:R-:W-:Y:S05]  /*3f20*/  BSYNC B0 ;  /* 0x0000000000007941 */ /* 0x000fea0003800000 */
.L_x_1386:
[----:B------:R-:W-:Y:S01]  /*3f30*/  IADD3 R2, R144, 0x80, RZ ;  /* 0x0000008090027810 */ /* 0x000fe20007ffe0ff */
[----:B------:R-:W-:Y:S03]  /*3f40*/  BSSY B0, `(.L_x_1388) ;  /* 0x0000036000007945 */ /* 0x000fe60003800000 */
[----:B------:R-:W-:-:S13]  /*3f50*/  ISETP.GE.AND P0, PT, R2, c[0x0][0x1d4], PT ;  /* 0x0000750002007a0c */ /* 0x000fda0003f06270 */
        /* <DEDUP_REMOVED lines=21> */
[CC--:B------:R-:W-:Y:S02]  /*40b0*/  @!P0 FMUL.FTZ R34, R28.reuse, R8.reuse ;  /* 0x000000081c228220 */ /* 0x0c0fe40000410000 */
        /* <DEDUP_REMOVED lines=18> */
[-C--:B------:R-:W-:Y:S01]  /*41e0*/  @!P0 FMUL.FTZ R35, R32, R7.reuse ;  /* 0x0000000720238220 */ /* 0x080fe20000410000 */
        /* <DEDUP_REMOVED lines=11> */
.L_x_1389:
[----:B------:R-:W-:Y:S05]  /*42a0*/  BSYNC B0 ;  /* 0x0000000000007941 */ /* 0x000fea0003800000 */
.L_x_1388:
[----:B------:R-:W-:Y:S04]  /*42b0*/  IADD3 R2, R144, 0xa0, RZ ;  /* 0x000000a090027810 */ /* 0x000fe80007ffe0ff */
[----:B------:R-:W-:-:S13]  /*42c0*/  ISETP.GE.AND P0, PT, R2, c[0x0][0x1d4], PT ;  /* 0x0000750002007a0c */ /* 0x000fda0003f06270 */
[----:B------:R-:W-:-:S05]  /*42d0*/  @P0 BRA `(.L_x_1379) ;  /* 0x0000200000000947 */ /* 0x000fca0003800000 */
[----:B------:R-:W-:Y:S01]  /*42e0*/  ISETP.GE.AND P0, PT, R136, c[0x0][0x27c], PT ;  /* 0x00009f0088007a0c */ /* 0x000fe20003f06270 */
[----:B-1----:R-:W1:-:S12]  /*42f0*/  LDS.128 R16, [R129+0x10000] ;  /* 0x0100000081107984 */ /* 0x002e580000000c00 */
[--C-:B------:R-:W-:Y:S01]  /*4300*/  @!P0 HADD2.F32 R25, -RZ, R45.reuse.H1_H1 ;  /* 0x3000002dff198230 */ /* 0x100fe20000004100 */
[----:B------:R-:W-:Y:S01]  /*4310*/  @!P0 SHF.R.U64 R7, R20, 0x10, R21 ;  /* 0x0000001014078819 */ /* 0x000fe20000001215 */
[----:B------:R-:W-:Y:S01]  /*4320*/  @!P0 HADD2.F32 R26, -RZ, R45.H0_H0 ;  /* 0x2000002dff1a8230 */ /* 0x000fe20000004100 */
[----:B------:R-:W-:Y:S02]  /*4330*/  @!P0 SHF.R.U64 R27, R48, 0x10, R49 ;  /* 0x00000010301b8819 */ /* 0x000fe40000001231 */
[----:B------:R-:W-:Y:S01]  /*4340*/  @!P0 SHF.R.U32.HI R8, RZ, 0x10, R21 ;  /* 0x00000010ff088819 */ /* 0x000fe20000011615 */
[----:B------:R-:W-:Y:S01]  /*4350*/  @!P0 HADD2.F32 R7, -RZ, R7.H0_H0 ;  /* 0x20000007ff078230 */ /* 0x000fe20000004100 */
[----:B------:R-:W-:Y:S01]  /*4360*/  @!P0 SHF.R.U32.HI R28, RZ, 0x10, R49 ;  /* 0x00000010ff1c8819 */ /* 0x000fe20000011631 */
[----:B------:R-:W-:Y:S02]  /*4370*/  @!P0 HADD2.F32 R21, -RZ, R6.H1_H1 ;  /* 0x30000006ff158230 */ /* 0x000fe40000004100 */
[----:B------:R-:W-:Y:S02]  /*4380*/  @!P0 HADD2.F32 R27, -RZ, R27.H0_H0 ;  /* 0x2000001bff1b8230 */ /* 0x000fe40000004100 */
[----:B------:R-:W-:Y:S01]  /*4390*/  @!P0 HADD2.F32 R28, -RZ, R28.H0_H0 ;  /* 0x2000001cff1c8230 */ /* 0x000fe20000004100 */
[----:B-1----:R-:W-:Y:S02]  /*43a0*/  @!P0 MOV R9, R16 ;  /* 0x0000001000098202 */ /* 0x002fe40000000f00 */
[----:B------:R-:W-:Y:S03]  /*43b0*/  @!P0 MOV R20, R17 ;  /* 0x0000001100148202 */ /* 0x000fe60000000f00 */
[--C-:B------:R-:W-:Y:S02]  /*43c0*/  @!P0 HADD2.F32 R22, -RZ, R9.reuse.H0_H0 ;  /* 0x20000009ff168230 */ /* 0x100fe40000004100 */
[--C-:B------:R-:W-:Y:S02]  /*43d0*/  @!P0 HADD2.F32 R24, -RZ, R20.reuse.H1_H1 ;  /* 0x30000014ff188230 */ /* 0x100fe40000004100 */
[----:B------:R-:W-:Y:S01]  /*43e0*/  @!P0 HADD2.F32 R20, -RZ, R20.H0_H0 ;  /* 0x20000014ff148230 */ /* 0x000fe20000004100 */
[----:B------:R-:W-:Y:S01]  /*43f0*/  @!P0 FMUL.FTZ R2, R22, R21 ;  /* 0x0000001516028220 */ /* 0x000fe20000410000 */
[----:B------:R-:W-:Y:S01]  /*4400*/  @!P0 HADD2.F32 R23, -RZ, R9.H1_H1 ;  /* 0x30000009ff178230 */ /* 0x000fe20000004100 */
[-C--:B------:R-:W-:Y:S01]  /*4410*/  @!P0 FMUL.FTZ R30, R24, R7.reuse ;  /* 0x00000007181e8220 */ /* 0x080fe20000410000 */
[----:B------:R-:W-:Y:S01]  /*4420*/  @!P0 MOV R9, R18 ;  /* 0x0000001200098202 */ /* 0x000fe20000000f00 */
[C---:B------:R-:W-:Y:S01]  /*4430*/  @!P0 FMUL.FTZ R3, R20.reuse, R7 ;  /* 0x0000000714038220 */ /* 0x040fe20000410000 */
[----:B------:R-:W-:Y:S01]  /*4440*/  @!P0 MOV R7, R19 ;  /* 0x0000001300078202 */ /* 0x000fe20000000f00 */
[C---:B------:R-:W-:Y:S02]  /*4450*/  @!P0 FMUL.FTZ R29, R23.reuse, R21 ;  /* 0x00000015171d8220 */ /* 0x040fe40000410000 */
[----:B------:R-:W-:Y:S01]  /*4460*/  @!P0 FFMA.FTZ R2, R23, R25, R2 ;  /* 0x0000001917028223 */ /* 0x000fe20000010002 */
[--C-:B------:R-:W-:Y:S01]  /*4470*/  @!P0 HADD2.F32 R23, -RZ, R9.reuse.H1_H1 ;  /* 0x30000009ff178230 */ /* 0x100fe20000004100 */
[----:B------:R-:W-:Y:S01]  /*4480*/  @!P0 FFMA.FTZ R30, R20, R27, -R30 ;  /* 0x0000001b141e8223 */ /* 0x000fe2000001081e */
[----:B------:R-:W-:Y:S01]  /*4490*/  @!P0 HADD2.F32 R9, -RZ, R9.H0_H0 ;  /* 0x20000009ff098230 */ /* 0x000fe20000004100 */
[----:B------:R-:W-:Y:S01]  /*44a0*/  @!P0 FFMA.FTZ R29, R22, R25, -R29 ;  /* 0x00000019161d8223 */ /* 0x000fe2000001081d */
[----:B------:R-:W-:Y:S01]  /*44b0*/  @!P0 HADD2.F32 R20, -RZ, R6.H0_H0 ;  /* 0x20000006ff148230 */ /* 0x000fe20000004100 */
[----:B------:R-:W-:Y:S01]  /*44c0*/  @!P0 FFMA.FTZ R3, R24, R27, R3 ;  /* 0x0000001b18038223 */ /* 0x000fe20000010003 */
[--C-:B------:R-:W-:Y:S02]  /*44d0*/  @!P0 HADD2.F32 R25, -RZ, R7.reuse.H1_H1 ;  /* 0x30000007ff198230 */ /* 0x100fe40000004100 */
[----:B------:R-:W-:Y:S01]  /*44e0*/  @!P0 F2FP.PACK_AB R29, R2, R29 ;  /* 0x0000001d021d823e */ /* 0x000fe200000000ff */
[----:B------:R-:W-:Y:S01]  /*44f0*/  @!P0 FMUL.FTZ R4, R9, R20 ;  /* 0x0000001409048220 */ /* 0x000fe20000410000 */
[----:B------:R-:W-:Y:S01]  /*4500*/  @!P0 F2FP.PACK_AB R30, R3, R30 ;  /* 0x0000001e031e823e */ /* 0x000fe200000000ff */
[C---:B------:R-:W-:Y:S01]  /*4510*/  @!P0 FMUL.FTZ R31, R23.reuse, R20 ;  /* 0x00000014171f8220 */ /* 0x040fe20000410000 */
[----:B------:R-:W-:Y:S01]  /*4520*/  @!P0 MOV R16, R29 ;  /* 0x0000001d00108202 */ /* 0x000fe20000000f00 */
[----:B------:R-:W-:Y:S01]  /*4530*/  @!P0 FFMA.FTZ R4, R23, R26, R4 ;  /* 0x0000001a17048223 */ /* 0x000fe20000010004 */
[----:B------:R-:W-:Y:S01]  /*4540*/  @!P0 MOV R17, R30 ;  /* 0x0000001e00118202 */ /* 0x000fe20000000f00 */
[----:B------:R-:W-:Y:S01]  /*4550*/  @!P0 FFMA.FTZ R31, R9, R26, -R31 ;  /* 0x0000001a091f8223 */ /* 0x000fe2000001081f */
[----:B------:R-:W-:Y:S02]  /*4560*/  @!P0 HADD2.F32 R7, -RZ, R7.H0_H0 ;  /* 0x20000007ff078230 */ /* 0x000fe40000004100 */
[----:B------:R-:W-:Y:S02]  /*4570*/  @!P0 HADD2.F32 R6, -RZ, R8.H0_H0 ;  /* 0x20000008ff068230 */ /* 0x000fe40000004100 */
[----:B------:R-:W-:Y:S03]  /*4580*/  @!P0 F2FP.PACK_AB R31, R4, R31 ;  /* 0x0000001f041f823e */ /* 0x000fe600000000ff */
[-C--:B------:R-:W-:Y:S01]  /*4590*/  @!P0 FMUL.FTZ R32, R25, R6.reuse ;  /* 0x0000000619208220 */ /* 0x080fe20000410000 */
[----:B------:R-:W-:Y:S01]  /*45a0*/  @!P0 MOV R18, R31 ;  /* 0x0000001f00128202 */ /* 0x000fe20000000f00 */
[C---:B------:R-:W-:Y:S02]  /*45b0*/  @!P0 FMUL.FTZ R5, R7.reuse, R6 ;  /* 0x0000000607058220 */ /* 0x040fe40000410000 */
[-C--:B------:R-:W-:Y:S02]  /*45c0*/  @!P0 FFMA.FTZ R32, R7, R28.reuse, -R32 ;  /* 0x0000001c07208223 */ /* 0x080fe40000010820 */
[----:B------:R-:W-:Y:S05]  /*45d0*/  @!P0 FFMA.FTZ R5, R25, R28, R5 ;  /* 0x0000001c19058223 */ /* 0x000fea0000010005 */
[----:B------:R-:W-:Y:S04]  /*45e0*/  @!P0 F2FP.PACK_AB R32, R5, R32 ;  /* 0x000000200520823e */ /* 0x000fe800000000ff */
[----:B------:R-:W-:Y:S05]  /*45f0*/  @!P0 MOV R19, R32 ;  /* 0x0000002000138202 */ /* 0x000fea0000000f00 */
[----:B------:R1:W-:Y:S01]  /*4600*/  STG.E.128 [R66.64+0x140], R16 ;  /* 0x0001401042007986 */ /* 0x0003e2000c101d08 */
[----:B------:R-:W-:-:S05]  /*4610*/  BRA `(.L_x_1379) ;  /* 0x00001cc000007947 */ /* 0x000fca0003800000 */
.L_x_1376:
        /* <DEDUP_REMOVED lines=36> */
[----:B------:R1:W5:Y:S04]  /*4860*/  @!P0 LDG.E.128 R48, [R2.64] ;  /* 0x0000000802308981 */ /* 0x000368000c1e1d00 */
[----:B------:R1:W5:Y:S01]  /*4870*/  @!P0 LDG.E.128 R32, [R6.64] ;  /* 0x0000000806208981 */ /* 0x000362000c1e1d00 */
[----:B------:R-:W-:-:S13]  /*4880*/  ISETP.GE.AND P0, PT, R13, c[0x0][0x27c], PT ;  /* 0x00009f000d007a0c */ /* 0x000fda0003f06270 */
[----:B------:R1:W5:Y:S04]  /*4890*/  @!P0 LDG.E.128 R64, [R2.64+0x40] ;  /* 0x0000400802408981 */ /* 0x000368000c1e1d00 */
[----:B------:R1:W5:Y:S01]  /*48a0*/  @!P0 LDG.E.128 R24, [R6.64+0x40] ;  /* 0x0000400806188981 */ /* 0x000362000c1e1d00 */
[----:B------:R-:W-:-:S13]  /*48b0*/  ISETP.GE.AND P0, PT, R14, c[0x0][0x27c], PT ;  /* 0x00009f000e007a0c */ /* 0x000fda0003f06270 */
[----:B------:R1:W5:Y:S04]  /*48c0*/  @!P0 LDG.E.128 R60, [R2.64+0x80] ;  /* 0x00008008023c8981 */ /* 0x000368000c1e1d00 */
[----:B------:R1:W5:Y:S02]  /*48d0*/  @!P0 LDG.E.128 R16, [R6.64+0x80] ;  /* 0x0000800806108981 */ /* 0x000364000c1e1d00 */
.L_x_1391:
[----:B------:R-:W-:Y:S05]  /*48e0*/  BSYNC B0 ;  /* 0x0000000000007941 */ /* 0x000fea0003800000 */
.L_x_1390:
[----:B------:R-:W-:Y:S04]  /*48f0*/  IADD3 R171, P0, R160, R20, RZ ;  /* 0x00000014a0ab7210 */ /* 0x000fe80007f1e0ff */
[----:B------:R-:W-:Y:S01]  /*4900*/  IADD3.X R133, R133, R95, RZ, P0, !PT ;  /* 0x0000005f85857210 */ /* 0x000fe200007fe4ff */
[----:B------:R-:W-:-:S05]  /*4910*/  @P1 BRA `(.L_x_1379) ;  /* 0x000019c000001947 */ /* 0x000fca0003800000 */
[----:B------:R-:W-:Y:S01]  /*4920*/  ISETP.GE.AND P0, PT, R144, c[0x0][0x1d4], PT ;  /* 0x0000750090007a0c */ /* 0x000fe20003f06270 */
[----:B-----5:R-:W-:Y:S01]  /*4930*/  IMAD.MOV.U32 R9, RZ, RZ, R62 ;  /* 0x000000ffff097224 */ /* 0x020fe200078e003e */
[----:B-1----:R-:W-:Y:S01]  /*4940*/  MOV R6, R61 ;  /* 0x0000003d00067202 */ /* 0x002fe20000000f00 */
[----:B------:R-:W-:Y:S01]  /*4950*/  IMAD.MOV.U32 R8, RZ, RZ, R63 ;  /* 0x000000ffff087224 */ /* 0x000fe200078e003f */
[----:B------:R-:W-:Y:S01]  /*4960*/  MOV R4, R19 ;  /* 0x0000001300047202 */ /* 0x000fe20000000f00 */
        /* <DEDUP_REMOVED lines=18> */
[----:B------:R-:W-:Y:S01]  /*4a90*/  IMAD R170, R43, 0x3000, RZ ;  /* 0x000030002baa7824 */ /* 0x000fe200078e02ff */
[----:B------:R-:W-:Y:S02]  /*4aa0*/  PRMT R71, R6, 0x5410, R7 ;  /* 0x0000541006477816 */ /* 0x000fe40000000007 */
[----:B------:R-:W-:Y:S02]  /*4ab0*/  PRMT R30, R5, 0x5410, R4 ;  /* 0x00005410051e7816 */ /* 0x000fe40000000004 */
[----:B------:R-:W-:Y:S01]  /*4ac0*/  PRMT R31, R2, 0x5410, R3 ;  /* 0x00005410021f7816 */ /* 0x000fe20000000003 */
[----:B------:R-:W-:-:S05]  /*4ad0*/  @P0 BRA `(.L_x_1393) ;  /* 0x000007a000000947 */ /* 0x000fca0003800000 */
[----:B------:R-:W-:Y:S01]  /*4ae0*/  IMAD.MOV.U32 R54, RZ, RZ, R51 ;  /* 0x000000ffff367224 */ /* 0x000fe200078e0033 */
[----:B------:R-:W-:Y:S01]  /*4af0*/  ISETP.GE.AND P2, PT, R114, c[0x0][0x1d4], PT ;  /* 0x0000750072007a0c */ /* 0x000fe20003f46270 */
[----:B------:R-:W-:Y:S01]  /*4b00*/  IMAD.MOV.U32 R56, RZ, RZ, R49 ;  /* 0x000000ffff387224 */ /* 0x000fe200078e0031 */
[C---:B------:R-:W-:Y:S01]  /*4b10*/  IADD3 R175, P1, P0, R154.reuse, R171, R125 ;  /* 0x000000ab9aaf7210 */ /* 0x040fe2000783e07d */
[----:B------:R-:W-:Y:S01]  /*4b20*/  IMAD.MOV.U32 R37, RZ, RZ, R33 ;  /* 0x000000ffff257224 */ /* 0x000fe200078e0021 */
[----:B------:R-:W-:Y:S02]  /*4b30*/  IADD3 R179, R105, R170, RZ ;  /* 0x000000aa69b37210 */ /* 0x000fe40007ffe0ff */
[----:B------:R-:W-:Y:S02]  /*4b40*/  IADD3.X R174, R89, R133, R130, P1, P0 ;  /* 0x0000008559ae7210 */ /* 0x000fe40000fe0482 */
[----:B------:R-:W-:Y:S02]  /*4b50*/  SHF.L.U32 R178, R179, 0x1, RZ ;  /* 0x00000001b3b27819 */ /* 0x000fe400000006ff */
[----:B------:R-:W-:Y:S02]  /*4b60*/  MOV R39, R32 ;  /* 0x0000002000277202 */ /* 0x000fe40000000f00 */
[----:B------:R-:W-:Y:S01]  /*4b70*/  MOV R53, R50 ;  /* 0x0000003200357202 */ /* 0x000fe20000000f00 */
[----:B------:R-:W-:Y:S01]  /*4b80*/  LDS.128 R72, [R178+0xc100] ;  /* 0x00c10000b2487984 */ /* 0x000fe20000000c00 */
[----:B------:R-:W-:Y:S02]  /*4b90*/  @!P2 IADD3 R172, P1, P0, R154, R171, R114 ;  /* 0x000000ab9aaca210 */ /* 0x000fe4000783e072 */
[----:B------:R-:W-:Y:S02]  /*4ba0*/  MOV R47, R48 ;  /* 0x00000030002f7202 */ /* 0x000fe40000000f00 */
[----:B------:R-:W-:Y:S02]  /*4bb0*/  @!P2 IADD3.X R173, R89, R133, R124, P1, P0 ;  /* 0x0000008559ada210 */ /* 0x000fe40000fe047c */
[C---:B------:R-:W-:Y:S04]  /*4bc0*/  LEA R176, P0, R175.reuse, c[0x0][0x1c8], 0x1 ;  /* 0x00007200afb07a11 */ /* 0x040fe800078008ff */
[----:B------:R-:W-:Y:S02]  /*4bd0*/  LEA.HI.X R177, R175, c[0x0][0x1cc], R174, 0x1, P0 ;  /* 0x00007300afb17a11 */ /* 0x000fe400000f0cae */
[C---:B------:R-:W-:Y:S04]  /*4be0*/  @!P2 LEA R174, P0, R172.reuse, c[0x0][0x1c8], 0x1 ;  /* 0x00007200acaeaa11 */ /* 0x040fe800078008ff */
[----:B------:R-:W-:Y:S01]  /*4bf0*/  @!P2 LEA.HI.X R175, R172, c[0x0][0x1cc], R173, 0x1, P0 ;  /* 0x00007300acafaa11 */ /* 0x000fe200000f0cad */
[----:B------:R-:W-:Y:S01]  /*4c00*/  IMAD.IADD R173, R111, 0x1, R170 ;  /* 0x000000016fad7824 */ /* 0x000fe200078e02aa */
[----:B------:R-:W-:Y:S03]  /*4c10*/  ISETP.GE.AND P0, PT, R144, c[0x0][0x27c], PT ;  /* 0x00009f0090007a0c */ /* 0x000fe60003f06270 */
[----:B------:R-:W-:Y:S05]  /*4c20*/  IMAD.SHL.U32 R172, R173, 0x2, RZ ;  /* 0x00000002adac7824 */ /* 0x000fea00078e00ff */
[----:B------:R-:W1:Y:S05]  /*4c30*/  LDS.128 R20, [R172+0xc100] ;  /* 0x00c10000ac147984 */ /* 0x000e6a0000000c00 */
[--C-:B------:R-:W-:Y:S01]  /*4c40*/  @!P0 SHF.R.U64 R55, R50, 0x10, R51.reuse ;  /* 0x0000001032378819 */ /* 0x100fe20000001233 */
[----:B------:R-:W-:Y:S01]  /*4c50*/  @!P0 HADD2.F32 R41, -RZ, R39.H0_H0 ;  /* 0x20000027ff298230 */ /* 0x000fe20000004100 */
[----:B------:R-:W-:Y:S01]  /*4c60*/  @!P0 SHF.R.U32.HI R59, RZ, 0x10, R51 ;  /* 0x00000010ff3b8819 */ /* 0x000fe20000011633 */
[----:B------:R-:W-:Y:S01]  /*4c70*/  @!P0 HADD2.F32 R47, -RZ, R47.H0_H0 ;  /* 0x2000002fff2f8230 */ /* 0x000fe20000004100 */
[----:B------:R-:W-:Y:S01]  /*4c80*/  @!P0 SHF.R.U64 R46, R48, 0x10, R49 ;  /* 0x00000010302e8819 */ /* 0x000fe20000001231 */
[----:B------:R-:W-:Y:S01]  /*4c90*/  @!P0 HADD2.F32 R48, -RZ, R56.H0_H0 ;  /* 0x20000038ff308230 */ /* 0x000fe20000004100 */
[----:B------:R-:W-:Y:S01]  /*4ca0*/  @!P0 SHF.R.U64 R38, R32, 0x10, R33 ;  /* 0x0000001020268819 */ /* 0x000fe20000001221 */
[----:B------:R-:W-:Y:S01]  /*4cb0*/  IMAD.MOV.U32 R32, RZ, RZ, R35 ;  /* 0x000000ffff207224 */ /* 0x000fe200078e0023 */
[----:B------:R-:W-:Y:S01]  /*4cc0*/  @!P0 HADD2.F32 R53, -RZ, R53.H0_H0 ;  /* 0x20000035ff358230 */ /* 0x000fe20000004100 */
[----:B------:R-:W-:Y:S01]  /*4cd0*/  @!P0 SHF.R.U32.HI R36, RZ, 0x10, R33 ;  /* 0x00000010ff248819 */ /* 0x000fe20000011621 */
[----:B------:R-:W-:Y:S01]  /*4ce0*/  @!P0 HADD2.F32 R46, -RZ, R46.H0_H0 ;  /* 0x2000002eff2e8230 */ /* 0x000fe20000004100 */
[----:B------:R-:W-:Y:S01]  /*4cf0*/  @!P0 SHF.R.U32.HI R52, RZ, 0x10, R49 ;  /* 0x00000010ff348819 */ /* 0x000fe20000011631 */
[----:B------:R-:W-:Y:S01]  /*4d00*/  @!P0 HADD2.F32 R57, -RZ, R54.H0_H0 ;  /* 0x20000036ff398230 */ /* 0x000fe20000004100 */
[----:B------:R-:W-:Y:S01]  /*4d10*/  MOV R33, R34 ;  /* 0x0000002200217202 */ /* 0x000fe20000000f00 */
[----:B------:R-:W-:Y:S01]  /*4d20*/  @!P0 HADD2.F32 R36, -RZ, R36.H0_H0 ;  /* 0x20000024ff248230 */ /* 0x000fe20000004100 */
[--C-:B------:R-:W-:Y:S01]  /*4d30*/  @!P0 SHF.R.U64 R34, R34, 0x10, R35.reuse ;  /* 0x0000001022228819 */ /* 0x100fe20000001223 */
[----:B------:R-:W-:Y:S01]  /*4d40*/  @!P0 HADD2.F32 R55, -RZ, R55.H0_H0 ;  /* 0x20000037ff378230 */ /* 0x000fe20000004100 */
[----:B------:R-:W-:Y:S01]  /*4d50*/  @!P0 SHF.R.U32.HI R35, RZ, 0x10, R35 ;  /* 0x00000010ff238819 */ /* 0x000fe20000011623 */
[----:B------:R-:W-:Y:S02]  /*4d60*/  @!P0 HADD2.F32 R33, -RZ, R33.H0_H0 ;  /* 0x20000021ff218230 */ /* 0x000fe40000004100 */
[----:B------:R-:W-:Y:S02]  /*4d70*/  @!P0 HADD2.F32 R59, -RZ, R59.H0_H0 ;  /* 0x2000003bff3b8230 */ /* 0x000fe40000004100 */
[----:B------:R-:W-:Y:S02]  /*4d80*/  @!P0 HADD2.F32 R42, -RZ, R37.H0_H0 ;  /* 0x20000025ff2a8230 */ /* 0x000fe40000004100 */
[----:B------:R-:W-:Y:S02]  /*4d90*/  @!P0 HADD2.F32 R38, -RZ, R38.H0_H0 ;  /* 0x20000026ff268230 */ /* 0x000fe40000004100 */
[----:B------:R-:W-:Y:S01]  /*4da0*/  @!P0 HADD2.F32 R35, -RZ, R35.H0_H0 ;  /* 0x20000023ff238230 */ /* 0x000fe20000004100 */
[----:B-1----:R-:W-:Y:S01]  /*4db0*/  @!P0 IMAD.MOV.U32 R39, RZ, RZ, R20 ;  /* 0x000000ffff278224 */ /* 0x002fe200078e0014 */
[----:B------:R-:W-:Y:S02]  /*4dc0*/  @!P0 MOV R51, R72 ;  /* 0x0000004800338202 */ /* 0x000fe40000000f00 */
[----:B------:R-:W-:Y:S02]  /*4dd0*/  @!P0 MOV R50, R73 ;  /* 0x0000004900328202 */ /* 0x000fe40000000f00 */
[----:B------:R-:W-:Y:S01]  /*4de0*/  @!P0 HADD2.F32 R44, -RZ, R39.H0_H0 ;  /* 0x20000027ff2c8230 */ /* 0x000fe20000004100 */
[----:B------:R-:W-:Y:S01]  /*4df0*/  @!P0 MOV R40, R21 ;  /* 0x0000001500288202 */ /* 0x000fe20000000f00 */
[----:B------:R-:W-:Y:S01]  /*4e00*/  @!P0 HADD2.F32 R45, -RZ, R51.H0_H0 ;  /* 0x20000033ff2d8230 */ /* 0x000fe20000004100 */
[----:B------:R-:W-:Y:S01]  /*4e10*/  @!P0 MOV R56, R75 ;  /* 0x0000004b00388202 */ /* 0x000fe20000000f00 */
[----:B------:R-:W-:Y:S01]  /*4e20*/  @!P0 HADD2.F32 R49, -RZ, R50.H0_H0 ;  /* 0x20000032ff318230 */ /* 0x000fe20000004100 */
[CC--:B------:R-:W-:Y:S01]  /*4e30*/  @!P0 FMUL.FTZ R2, R44.reuse, R41.reuse ;  /* 0x000000292c028220 */ /* 0x0c0fe20000410000 */
[----:B------:R-:W-:Y:S01]  /*4e40*/  @!P0 HADD2.F32 R37, -RZ, R40.H0_H0 ;  /* 0x20000028ff258230 */ /* 0x000fe20000004100 */
[----:B------:R-:W-:Y:S01]  /*4e50*/  @!P0 FMUL.FTZ R172, R45, R41 ;  /* 0x000000292dac8220 */ /* 0x000fe20000410000 */
[----:B------:R-:W-:Y:S01]  /*4e60*/  @!P0 HADD2.F32 R39, -RZ, R39.H1_H1 ;  /* 0x30000027ff278230 */ /* 0x000fe20000004100 */
[-C--:B------:R-:W-:Y:S01]  /*4e70*/  @!P0 FMUL.FTZ R173, R49, R42.reuse ;  /* 0x0000002a31ad8220 */ /* 0x080fe20000410000 */
[--C-:B------:R-:W-:Y:S01]  /*4e80*/  @!P0 HADD2.F32 R54, -RZ, R56.reuse.H0_H0 ;  /* 0x20000038ff368230 */ /* 0x100fe20000004100 */
[-C--:B------:R-:W-:Y:S01]  /*4e90*/  @!P0 FFMA.FTZ R172, R44, R47.reuse, -R172 ;  /* 0x0000002f2cac8223 */ /* 0x080fe200000108ac */
[----:B------:R-:W-:Y:S01]  /*4ea0*/  @!P0 HADD2.F32 R56, -RZ, R56.H1_H1 ;  /* 0x30000038ff388230 */ /* 0x000fe20000004100 */
[----:B------:R-:W-:Y:S01]  /*4eb0*/  @!P0 FFMA.FTZ R2, R45, R47, R2 ;  /* 0x0000002f2d028223 */ /* 0x000fe20000010002 */
[----:B------:R-:W-:Y:S01]  /*4ec0*/  @!P0 HADD2.F32 R47, -RZ, R50.H1_H1 ;  /* 0x30000032ff2f8230 */ /* 0x000fe20000004100 */
[C---:B------:R-:W-:Y:S01]  /*4ed0*/  @!P0 FMUL.FTZ R4, R37.reuse, R42 ;  /* 0x0000002a25048220 */ /* 0x040fe20000410000 */
[----:B------:R-:W-:Y:S01]  /*4ee0*/  @!P0 HADD2.F32 R45, -RZ, R51.H1_H1 ;  /* 0x30000033ff2d8230 */ /* 0x000fe20000004100 */
[----:B------:R-:W-:Y:S01]  /*4ef0*/  @!P0 FFMA.FTZ R173, R37, R48, -R173 ;  /* 0x0000003025ad8223 */ /* 0x000fe200000108ad */
[----:B------:R-:W-:Y:S01]  /*4f00*/  @!P0 HADD2.F32 R37, -RZ, R40.H1_H1 ;  /* 0x30000028ff258230 */ /* 0x000fe20000004100 */
[-C--:B------:R-:W-:Y:S01]  /*4f10*/  @!P0 FMUL.FTZ R178, R47, R36.reuse ;  /* 0x000000242fb28220 */ /* 0x080fe20000410000 */
[----:B------:R-:W-:Y:S01]  /*4f20*/  @!P0 HADD2.F32 R50, -RZ, R52.H0_H0 ;  /* 0x20000034ff328230 */ /* 0x000fe20000004100 */
[----:B------:R-:W-:Y:S02]  /*4f30*/  @!P0 IMAD.MOV.U32 R51, RZ, RZ, R74 ;  /* 0x000000ffff338224 */ /* 0x000fe400078e004a */
[C---:B------:R-:W-:Y:S02]  /*4f40*/  @!P0 FMUL.FTZ R5, R37.reuse, R36 ;  /* 0x0000002425058220 */ /* 0x040fe40000410000 */
[----:B------:R-:W-:Y:S01]  /*4f50*/  @!P0 FFMA.FTZ R178, R37, R50, -R178 ;  /* 0x0000003225b28223 */ /* 0x000fe200000108b2 */
[----:B------:R-:W-:Y:S01]  /*4f60*/  @!P0 MOV R37, R22 ;  /* 0x0000001600258202 */ /* 0x000fe20000000f00 */
[-C--:B------:R-:W-:Y:S01]  /*4f70*/  @!P0 FMUL.FTZ R179, R45, R38.reuse ;  /* 0x000000262db38220 */ /* 0x080fe20000410000 */
[--C-:B------:R-:W-:Y:S01]  /*4f80*/  @!P0 HADD2.F32 R52, -RZ, R51.reuse.H1_H1 ;  /* 0x30000033ff348230 */ /* 0x100fe20000004100 */
[C---:B------:R-:W-:Y:S01]  /*4f90*/  @!P0 FMUL.FTZ R3, R39.reuse, R38 ;  /* 0x0000002627038220 */ /* 0x040fe20000410000 */
[----:B------:R-:W-:Y:S01]  /*4fa0*/  @!P0 F2FP.PACK_AB R173, R178, R173 ;  /* 0x000000adb2ad823e */ /* 0x000fe200000000ff */
[-C--:B------:R-:W-:Y:S01]  /*4fb0*/  @!P0 FFMA.FTZ R179, R39, R46.reuse, -R179 ;  /* 0x0000002e27b38223 */ /* 0x080fe200000108b3 */
[----:B------:R-:W-:Y:S01]  /*4fc0*/  @!P0 HADD2.F32 R51, -RZ, R51.H0_H0 ;  /* 0x20000033ff338230 */ /* 0x000fe20000004100 */
[----:B------:R-:W-:Y:S01]  /*4fd0*/  @!P0 FMUL.FTZ R183, R56, R35 ;  /* 0x0000002338b78220 */ /* 0x000fe20000410000 */
[----:B------:R-:W-:Y:S01]  /*4fe0*/  @!P0 HADD2.F32 R39, -RZ, R34.H0_H0 ;  /* 0x20000022ff278230 */ /* 0x000fe20000004100 */
[----:B------:R-:W-:Y:S01]  /*4ff0*/  @!P0 FFMA.FTZ R3, R45, R46, R3 ;  /* 0x0000002e2d038223 */ /* 0x000fe20000010003 */
[--C-:B------:R-:W-:Y:S01]  /*5000*/  @!P0 HADD2.F32 R34, -RZ, R37.reuse.H0_H0 ;  /* 0x20000025ff228230 */ /* 0x100fe20000004100 */
[----:B------:R-:W-:Y:S01]  /*5010*/  @!P0 FMUL.FTZ R181, R51, R33 ;  /* 0x0000002133b58220 */ /* 0x000fe20000410000 */
[----:B------:R-:W-:Y:S01]  /*5020*/  @!P0 MOV R21, R173 ;  /* 0x000000ad00158202 */ /* 0x000fe20000000f00 */
[----:B------:R-:W-:Y:S01]  /*5030*/  @!P0 FMUL.FTZ R180, R52, R39 ;  /* 0x0000002734b48220 */ /* 0x000fe20000410000 */
[----:B------:R-:W-:Y:S01]  /*5040*/  @!P0 F2FP.PACK_AB R172, R179, R172 ;  /* 0x000000acb3ac823e */ /* 0x000fe200000000ff */
[C---:B------:R-:W-:Y:S01]  /*5050*/  @!P0 FMUL.FTZ R6, R34.reuse, R33 ;  /* 0x0000002122068220 */ /* 0x040fe20000410000 */
[----:B------:R-:W-:Y:S01]  /*5060*/  @!P0 HADD2.F32 R33, -RZ, R32.H0_H0 ;  /* 0x20000020ff218230 */ /* 0x000fe20000004100 */
[----:B------:R-:W-:Y:S01]  /*5070*/  @!P0 IMAD.MOV.U32 R32, RZ, RZ, R23 ;  /* 0x000000ffff208224 */ /* 0x000fe200078e0017 */
[----:B------:R-:W-:Y:S01]  /*5080*/  @!P0 HADD2.F32 R36, -RZ, R37.H1_H1 ;  /* 0x30000025ff248230 */ /* 0x000fe20000004100 */
[----:B------:R-:W-:Y:S01]  /*5090*/  @!P0 FFMA.FTZ R181, R34, R53, -R181 ;  /* 0x0000003522b58223 */ /* 0x000fe200000108b5 */
[----:B------:R-:W-:Y:S01]  /*50a0*/  @!P0 MOV R20, R172 ;  /* 0x000000ac00148202 */ /* 0x000fe20000000f00 */
[----:B------:R-:W-:Y:S01]  /*50b0*/  @!P0 FMUL.FTZ R182, R54, R33 ;  /* 0x0000002136b68220 */ /* 0x000fe20000410000 */
[--C-:B------:R-:W-:Y:S01]  /*50c0*/  @!P0 HADD2.F32 R34, -RZ, R32.reuse.H0_H0 ;  /* 0x20000020ff228230 */ /* 0x100fe20000004100 */
[----:B------:R-:W-:Y:S01]  /*50d0*/  @!P0 FFMA.FTZ R4, R49, R48, R4 ;  /* 0x0000003031048223 */ /* 0x000fe20000010004 */
[----:B------:R-:W-:Y:S01]  /*50e0*/  @!P0 HADD2.F32 R32, -RZ, R32.H1_H1 ;  /* 0x30000020ff208230 */ /* 0x000fe20000004100 */
[C---:B------:R-:W-:Y:S01]  /*50f0*/  @!P0 FFMA.FTZ R180, R36.reuse, R55, -R180 ;  /* 0x0000003724b48223 */ /* 0x040fe200000108b4 */
[----:B------:R-:W-:Y:S01]  /*5100*/  @!P0 F2FP.PACK_AB R178, R3, R2 ;  /* 0x0000000203b2823e */ /* 0x000fe200000000ff */
[----:B------:R-:W-:Y:S02]  /*5110*/  @!P0 FMUL.FTZ R7, R36, R39 ;  /* 0x0000002724078220 */ /* 0x000fe40000410000 */
[----:B------:R-:W-:Y:S01]  /*5120*/  @!P0 FFMA.FTZ R182, R34, R57, -R182 ;  /* 0x0000003922b68223 */ /* 0x000fe200000108b6 */
[----:B------:R-:W-:Y:S01]  /*5130*/  @!P0 MOV R72, R178 ;  /* 0x000000b200488202 */ /* 0x000fe20000000f00 */
[----:B------:R-:W-:Y:S01]  /*5140*/  @!P0 FFMA.FTZ R183, R32, R59, -R183 ;  /* 0x0000003b20b78223 */ /* 0x000fe200000108b7 */
[----:B------:R-:W-:Y:S01]  /*5150*/  @!P0 F2FP.PACK_AB R180, R180, R181 ;  /* 0x000000b5b4b4823e */ /* 0x000fe200000000ff */
[----:B------:R-:W-:Y:S02]  /*5160*/  @!P0 FFMA.FTZ R5, R47, R50, R5 ;  /* 0x000000322f058223 */ /* 0x000fe40000010005 */
[----:B------:R-:W-:Y:S01]  /*5170*/  @!P0 FFMA.FTZ R6, R51, R53, R6 ;  /* 0x0000003533068223 */ /* 0x000fe20000010006 */
[----:B------:R-:W-:Y:S01]  /*5180*/  @!P0 F2FP.PACK_AB R183, R183, R182 ;  /* 0x000000b6b7b7823e */ /* 0x000fe200000000ff */
[----:B------:R-:W-:Y:S01]  /*5190*/  @!P0 FMUL.FTZ R8, R34, R33 ;  /* 0x0000002122088220 */ /* 0x000fe20000410000 */
[----:B------:R-:W-:Y:S01]  /*51a0*/  @!P0 F2FP.PACK_AB R179, R5, R4 ;  /* 0x0000000405b3823e */ /* 0x000fe200000000ff */
[----:B------:R-:W-:Y:S01]  /*51b0*/  @!P0 FFMA.FTZ R7, R52, R55, R7 ;  /* 0x0000003734078223 */ /* 0x000fe20000010007 */
[----:B------:R-:W-:Y:S01]  /*51c0*/  @!P0 MOV R23, R183 ;  /* 0x000000b700178202 */ /* 0x000fe20000000f00 */
[----:B------:R-:W-:Y:S02]  /*51d0*/  @!P0 FMUL.FTZ R9, R32, R35 ;  /* 0x0000002320098220 */ /* 0x000fe40000410000 */
[----:B------:R-:W-:Y:S01]  /*51e0*/  @!P0 FFMA.FTZ R8, R54, R57, R8 ;  /* 0x0000003936088223 */ /* 0x000fe20000010008 */
[----:B------:R-:W-:Y:S01]  /*51f0*/  @!P0 F2FP.PACK_AB R181, R7, R6 ;  /* 0x0000000607b5823e */ /* 0x000fe200000000ff */
[----:B------:R-:W-:Y:S02]  /*5200*/  @!P0 FFMA.FTZ R9, R56, R59, R9 ;  /* 0x0000003b38098223 */ /* 0x000fe40000010009 */
[----:B------:R-:W-:Y:S01]  /*5210*/  @!P0 IMAD.MOV.U32 R22, RZ, RZ, R180 ;  /* 0x000000ffff168224 */ /* 0x000fe200078e00b4 */
[----:B------:R-:W-:Y:S01]  /*5220*/  @!P0 MOV R74, R181 ;  /* 0x000000b5004a8202 */ /* 0x000fe20000000f00 */
[----:B------:R-:W-:Y:S01]  /*5230*/  @!P0 IMAD.MOV.U32 R73, RZ, RZ, R179 ;  /* 0x000000ffff498224 */ /* 0x000fe200078e00b3 */
[----:B------:R-:W-:Y:S02]  /*5240*/  @!P0 F2FP.PACK_AB R182, R9, R8 ;  /* 0x0000000809b6823e */ /* 0x000fe400000000ff */
[----:B------:R1:W-:Y:S02]  /*5250*/  STG.E.128 [R176.64], R20 ;  /* 0x00000014b0007986 */ /* 0x0003e4000c101d08 */
[----:B------:R-:W-:Y:S06]  /*5260*/  @!P0 MOV R75, R182 ;  /* 0x000000b6004b8202 */ /* 0x000fec0000000f00 */
[----:B------:R1:W-:Y:S02]  /*5270*/  @!P2 STG.E.128 [R174.64], R72 ;  /* 0x00000048ae00a986 */ /* 0x0003e4000c101d08 */
.L_x_1393:
[----:B------:R-:W-:Y:S05]  /*5280*/  BSYNC B0 ;  /* 0x0000000000007941 */ /* 0x000fea0003800000 */
.L_x_1392:
[----:B------:R-:W-:Y:S01]  /*5290*/  ISETP.GE.AND P0, PT, R13, c[0x0][0x1d4], PT ;  /* 0x000075000d007a0c */ /* 0x000fe20003f06270 */
[----:B------:R-:W-:-:S12]  /*52a0*/  BSSY B0, `(.L_x_1394) ;  /* 0x0000074000007945 */ /* 0x000fd80003800000 */
[----:B------:R-:W-:-:S05]  /*52b0*/  @P0 BRA `(.L_x_1395) ;  /* 0x0000072000000947 */ /* 0x000fca0003800000 */
[----:B------:R-:W-:Y:S02]  /*52c0*/  ISETP.GE.AND P2, PT, R112, c[0x0][0x1d4], PT ;  /* 0x0000750070007a0c */ /* 0x000fe40003f46270 */
[C---:B------:R-:W-:Y:S02]  /*52d0*/  IADD3 R59, P1, P0, R154.reuse, R171, R123 ;  /* 0x000000ab9a3b7210 */ /* 0x040fe4000783e07b */
[----:B-1----:R-:W-:Y:S02]  /*52e0*/  IADD3 R74, R103, R170, RZ ;  /* 0x000000aa674a7210 */ /* 0x002fe40007ffe0ff */
[C---:B------:R-:W-:Y:S07]  /*52f0*/  IADD3.X R48, R89.reuse, R133, R128, P1, P0 ;  /* 0x0000008559307210 */ /* 0x040fee0000fe0480 */
[----:B------:R-:W-:Y:S04]  /*5300*/  @!P2 IADD3 R57, P1, P0, R154, R171, R112 ;  /* 0x000000ab9a39a210 */ /* 0x000fe8000783e070 */
[----:B------:R-:W-:Y:S02]  /*5310*/  @!P2 IADD3.X R50, R89, R133, R122, P1, P0 ;  /* 0x000000855932a210 */ /* 0x000fe40000fe047a */
[C---:B------:R-:W-:Y:S04]  /*5320*/  LEA R72, P0, R59.reuse, c[0x0][0x1c8], 0x1 ;  /* 0x000072003b487a11 */ /* 0x040fe800078008ff */
[----:B------:R-:W-:Y:S02]  /*5330*/  LEA.HI.X R73, R59, c[0x0][0x1cc], R48, 0x1, P0 ;  /* 0x000073003b497a11 */ /* 0x000fe400000f0c30 */
[C---:B------:R-:W-:Y:S02]  /*5340*/  @!P2 LEA R56, P0, R57.reuse, c[0x0][0x1c8], 0x1 ;  /* 0x000072003938aa11 */ /* 0x040fe400078008ff */
[----:B------:R-:W-:Y:S02]  /*5350*/  SHF.L.U32 R59, R74, 0x1, RZ ;  /* 0x000000014a3b7819 */ /* 0x000fe400000006ff */
[----:B------:R-:W-:Y:S01]  /*5360*/  @!P2 LEA.HI.X R57, R57, c[0x0][0x1cc], R50, 0x1, P0 ;  /* 0x000073003939aa11 */ /* 0x000fe200000f0c32 */
[----:B------:R-:W-:Y:S01]  /*5370*/  IMAD.IADD R50, R109, 0x1, R170 ;  /* 0x000000016d327824 */ /* 0x000fe200078e02aa */
[----:B------:R-:W-:Y:S01]  /*5380*/  ISETP.GE.AND P0, PT, R13, c[0x0][0x27c], PT ;  /* 0x00009f000d007a0c */ /* 0x000fe20003f06270 */
[----:B------:R-:W1:Y:S02]  /*5390*/  LDS.128 R52, [R59+0xc100] ;  /* 0x00c100003b347984 */ /* 0x000e640000000c00 */
[----:B------:R-:W-:Y:S06]  /*53a0*/  IMAD.SHL.U32 R48, R50, 0x2, RZ ;  /* 0x0000000232307824 */ /* 0x000fec00078e00ff */
[----:B------:R-:W2:Y:S04]  /*53b0*/  LDS.128 R20, [R48+0xc100] ;  /* 0x00c1000030147984 */ /* 0x000ea80000000c00 */
[----:B------:R-:W-:Y:S01]  /*53c0*/  @!P0 SHF.R.U64 R26, R26, 0x10, R27 ;  /* 0x000000101a1a8819 */ /* 0x000fe2000000121b */
[----:B------:R-:W-:Y:S01]  /*53d0*/  @!P0 HADD2.F32 R34, -RZ, R31.H1_H1 ;  /* 0x3000001fff228230 */ /* 0x000fe20000004100 */
[----:B------:R-:W-:Y:S01]  /*53e0*/  @!P0 SHF.R.U64 R32, R24, 0x10, R25 ;  /* 0x0000001018208819 */ /* 0x000fe20000001219 */
[--C-:B------:R-:W-:Y:S01]  /*53f0*/  @!P0 HADD2.F32 R36, -RZ, R71.reuse.H1_H1 ;  /* 0x30000047ff248230 */ /* 0x100fe20000004100 */
[----:B------:R-:W-:Y:S01]  /*5400*/  @!P0 SHF.R.U32.HI R24, RZ, 0x10, R27 ;  /* 0x00000010ff188819 */ /* 0x000fe2000001161b */
[----:B------:R-:W-:Y:S01]  /*5410*/  @!P0 HADD2.F32 R39, -RZ, R71.H0_H0 ;  /* 0x20000047ff278230 */ /* 0x000fe20000004100 */
[----:B------:R-:W-:Y:S01]  /*5420*/  @!P0 SHF.R.U32.HI R25, RZ, 0x10, R25 ;  /* 0x00000010ff198819 */ /* 0x000fe20000011619 */
[--C-:B------:R-:W-:Y:S01]  /*5430*/  @!P0 HADD2.F32 R45, -RZ, R70.reuse.H0_H0 ;  /* 0x20000046ff2d8230 */ /* 0x100fe20000004100 */
[--C-:B------:R-:W-:Y:S01]  /*5440*/  @!P0 SHF.R.U64 R38, R64, 0x10, R65.reuse ;  /* 0x0000001040268819 */ /* 0x100fe20000001241 */
[----:B------:R-:W-:Y:S01]  /*5450*/  @!P0 HADD2.F32 R49, -RZ, R70.H1_H1 ;  /* 0x30000046ff318230 */ /* 0x000fe20000004100 */
[----:B------:R-:W-:Y:S01]  /*5460*/  @!P0 SHF.R.U32.HI R40, RZ, 0x10, R65 ;  /* 0x00000010ff288819 */ /* 0x000fe20000011641 */
[----:B------:R-:W-:Y:S01]  /*5470*/  @!P0 HADD2.F32 R32, -RZ, R32.H0_H0 ;  /* 0x20000020ff208230 */ /* 0x000fe20000004100 */
[--C-:B------:R-:W-:Y:S01]  /*5480*/  @!P0 SHF.R.U32.HI R41, RZ, 0x10, R67.reuse ;  /* 0x00000010ff298819 */ /* 0x100fe20000011643 */
[----:B------:R-:W-:Y:S01]  /*5490*/  @!P0 HADD2.F32 R38, -RZ, R38.H0_H0 ;  /* 0x20000026ff268230 */ /* 0x000fe20000004100 */
[----:B------:R-:W-:Y:S01]  /*54a0*/  @!P0 SHF.R.U64 R47, R66, 0x10, R67 ;  /* 0x00000010422f8819 */ /* 0x000fe20000001243 */
[----:B------:R-:W-:Y:S02]  /*54b0*/  @!P0 HADD2.F32 R40, -RZ, R40.H0_H0 ;  /* 0x20000028ff288230 */ /* 0x000fe40000004100 */
[----:B------:R-:W-:Y:S02]  /*54c0*/  @!P0 HADD2.F32 R51, -RZ, R41.H0_H0 ;  /* 0x20000029ff338230 */ /* 0x000fe40000004100 */
[----:B------:R-:W-:Y:S01]  /*54d0*/  @!P0 HADD2.F32 R47, -RZ, R47.H0_H0 ;  /* 0x2000002fff2f8230 */ /* 0x000fe20000004100 */
[----:B-1----:R-:W-:Y:S01]  /*54e0*/  @!P0 IMAD.MOV.U32 R42, RZ, RZ, R55 ;  /* 0x000000ffff2a8224 */ /* 0x002fe200078e0037 */
[----:B------:R-:W-:Y:S04]  /*54f0*/  @!P0 MOV R37, R52 ;  /* 0x0000003400258202 */ /* 0x000fe80000000f00 */
[--C-:B------:R-:W-:Y:S02]  /*5500*/  @!P0 HADD2.F32 R46, -RZ, R42.reuse.H1_H1 ;  /* 0x3000002aff2e8230 */ /* 0x100fe40000004100 */
[----:B------:R-:W-:Y:S01]  /*5510*/  @!P0 HADD2.F32 R44, -RZ, R42.H0_H0 ;  /* 0x2000002aff2c8230 */ /* 0x000fe20000004100 */
[----:B--2---:R-:W-:Y:S01]  /*5520*/  @!P0 IMAD.MOV.U32 R27, RZ, RZ, R20 ;  /* 0x000000ffff1b8224 */ /* 0x004fe200078e0014 */
[--C-:B------:R-:W-:Y:S01]  /*5530*/  @!P0 HADD2.F32 R35, -RZ, R37.reuse.H0_H0 ;  /* 0x20000025ff238230 */ /* 0x100fe20000004100 */
[----:B------:R-:W-:Y:S01]  /*5540*/  @!P0 MOV R42, R54 ;  /* 0x00000036002a8202 */ /* 0x000fe20000000f00 */
[----:B------:R-:W-:Y:S02]  /*5550*/  @!P0 HADD2.F32 R37, -RZ, R37.H1_H1 ;  /* 0x30000025ff258230 */ /* 0x000fe40000004100 */
[--C-:B------:R-:W-:Y:S01]  /*5560*/  @!P0 HADD2.F32 R33, -RZ, R27.reuse.H0_H0 ;  /* 0x2000001bff218230 */ /* 0x100fe20000004100 */
[----:B------:R-:W-:Y:S01]  /*5570*/  @!P0 FMUL.FTZ R48, R35, R34 ;  /* 0x0000002223308220 */ /* 0x000fe20000410000 */
[----:B------:R-:W-:Y:S01]  /*5580*/  @!P0 HADD2.F32 R27, -RZ, R27.H1_H1 ;  /* 0x3000001bff1b8230 */ /* 0x000fe20000004100 */
[----:B------:R-:W-:Y:S01]  /*5590*/  @!P0 FMUL.FTZ R59, R37, R32 ;  /* 0x00000020253b8220 */ /* 0x000fe20000410000 */
[--C-:B------:R-:W-:Y:S01]  /*55a0*/  @!P0 HADD2.F32 R41, -RZ, R42.reuse.H0_H0 ;  /* 0x2000002aff298230 */ /* 0x100fe20000004100 */
[C---:B------:R-:W-:Y:S01]  /*55b0*/  @!P0 FMUL.FTZ R2, R33.reuse, R34 ;  /* 0x0000002221028220 */ /* 0x040fe20000410000 */
[----:B------:R-:W-:Y:S01]  /*55c0*/  @!P0 HADD2.F32 R42, -RZ, R42.H1_H1 ;  /* 0x3000002aff2a8230 */ /* 0x000fe20000004100 */
[-C--:B------:R-:W-:Y:S01]  /*55d0*/  @!P0 FFMA.FTZ R48, R33, R36.reuse, -R48 ;  /* 0x0000002421308223 */ /* 0x080fe20000010830 */
[----:B------:R-:W-:Y:S01]  /*55e0*/  @!P0 MOV R33, R21 ;  /* 0x0000001500218202 */ /* 0x000fe20000000f00 */
[----:B------:R-:W-:Y:S01]  /*55f0*/  @!P0 FFMA.FTZ R2, R35, R36, R2 ;  /* 0x0000002423028223 */ /* 0x000fe20000010002 */
[----:B------:R-:W-:Y:S01]  /*5600*/  @!P0 MOV R36, R53 ;  /* 0x0000003500248202 */ /* 0x000fe20000000f00 */
[C---:B------:R-:W-:Y:S01]  /*5610*/  @!P0 FMUL.FTZ R3, R27.reuse, R32 ;  /* 0x000000201b038220 */ /* 0x040fe20000410000 */
[----:B------:R-:W-:Y:S01]  /*5620*/  @!P0 HADD2.F32 R32, -RZ, R25.H0_H0 ;  /* 0x20000019ff208230 */ /* 0x000fe20000004100 */
[-C--:B------:R-:W-:Y:S01]  /*5630*/  @!P0 FFMA.FTZ R59, R27, R38.reuse, -R59 ;  /* 0x000000261b3b8223 */ /* 0x080fe2000001083b */
[----:B------:R-:W-:Y:S01]  /*5640*/  @!P0 HADD2.F32 R25, -RZ, R33.H1_H1 ;  /* 0x30000021ff198230 */ /* 0x000fe20000004100 */
[----:B------:R-:W-:Y:S01]  /*5650*/  @!P0 FFMA.FTZ R3, R37, R38, R3 ;  /* 0x0000002625038223 */ /* 0x000fe20000010003 */
[--C-:B------:R-:W-:Y:S02]  /*5660*/  @!P0 HADD2.F32 R35, -RZ, R36.reuse.H0_H0 ;  /* 0x20000024ff238230 */ /* 0x100fe40000004100 */
[----:B------:R-:W-:Y:S01]  /*5670*/  @!P0 HADD2.F32 R36, -RZ, R36.H1_H1 ;  /* 0x30000024ff248230 */ /* 0x000fe20000004100 */
[----:B------:R-:W-:Y:S01]  /*5680*/  @!P0 FMUL.FTZ R5, R25, R32 ;  /* 0x0000002019058220 */ /* 0x000fe20000410000 */
[----:B------:R-:W-:Y:S01]  /*5690*/  @!P0 F2FP.PACK_AB R48, R59, R48 ;  /* 0x000000303b30823e */ /* 0x000fe200000000ff */
[----:B------:R-:W-:Y:S01]  /*56a0*/  @!P0 HADD2.F32 R27, -RZ, R31.H0_H0 ;  /* 0x2000001fff1b8230 */ /* 0x000fe20000004100 */
[----:B------:R-:W-:Y:S01]  /*56b0*/  @!P0 MOV R31, R23 ;  /* 0x00000017001f8202 */ /* 0x000fe20000000f00 */
[----:B------:R-:W-:Y:S01]  /*56c0*/  @!P0 FMUL.FTZ R75, R36, R32 ;  /* 0x00000020244b8220 */ /* 0x000fe20000410000 */
[----:B------:R-:W-:Y:S01]  /*56d0*/  @!P0 MOV R20, R48 ;  /* 0x0000003000148202 */ /* 0x000fe20000000f00 */
[----:B------:R-:W-:Y:S01]  /*56e0*/  @!P0 HADD2.F32 R34, -RZ, R33.H0_H0 ;  /* 0x20000021ff228230 */ /* 0x000fe20000004100 */
[-C--:B------:R-:W-:Y:S01]  /*56f0*/  @!P0 FMUL.FTZ R50, R35, R27.reuse ;  /* 0x0000001b23328220 */ /* 0x080fe20000410000 */
[--C-:B------:R-:W-:Y:S01]  /*5700*/  @!P0 HADD2.F32 R32, -RZ, R31.reuse.H0_H0 ;  /* 0x2000001fff208230 */ /* 0x100fe20000004100 */
[----:B------:R-:W-:Y:S01]  /*5710*/  @!P0 FFMA.FTZ R75, R25, R40, -R75 ;  /* 0x00000028194b8223 */ /* 0x000fe2000001084b */
[----:B------:R-:W-:Y:S01]  /*5720*/  @!P0 HADD2.F32 R25, -RZ, R24.H0_H0 ;  /* 0x20000018ff198230 */ /* 0x000fe20000004100 */
[C---:B------:R-:W-:Y:S01]  /*5730*/  @!P0 FMUL.FTZ R4, R34.reuse, R27 ;  /* 0x0000001b22048220 */ /* 0x040fe20000410000 */
[----:B------:R-:W-:Y:S01]  /*5740*/  @!P0 HADD2.F32 R24, -RZ, R31.H1_H1 ;  /* 0x3000001fff188230 */ /* 0x000fe20000004100 */
[----:B------:R-:W-:Y:S01]  /*5750*/  @!P0 FFMA.FTZ R50, R34, R39, -R50 ;  /* 0x0000002722328223 */ /* 0x000fe20000010832 */
[--C-:B------:R-:W-:Y:S01]  /*5760*/  @!P0 HADD2.F32 R27, -RZ, R30.reuse.H1_H1 ;  /* 0x3000001eff1b8230 */ /* 0x100fe20000004100 */
[-C--:B------:R-:W-:Y:S02]  /*5770*/  @!P0 FMUL.FTZ R173, R46, R25.reuse ;  /* 0x000000192ead8220 */ /* 0x080fe40000410000 */
[C---:B------:R-:W-:Y:S01]  /*5780*/  @!P0 FMUL.FTZ R9, R24.reuse, R25 ;  /* 0x0000001918098220 */ /* 0x040fe20000410000 */
[----:B------:R-:W-:Y:S01]  /*5790*/  @!P0 F2FP.PACK_AB R75, R75, R50 ;  /* 0x000000324b4b823e */ /* 0x000fe200000000ff */
[----:B------:R-:W-:Y:S01]  /*57a0*/  @!P0 FFMA.FTZ R173, R24, R51, -R173 ;  /* 0x0000003318ad8223 */ /* 0x000fe200000108ad */
[----:B------:R-:W-:Y:S01]  /*57b0*/  @!P0 F2FP.PACK_AB R50, R3, R2 ;  /* 0x000000020332823e */ /* 0x000fe200000000ff */
[----:B------:R-:W-:Y:S01]  /*57c0*/  @!P0 IMAD.MOV.U32 R24, RZ, RZ, R22 ;  /* 0x000000ffff188224 */ /* 0x000fe200078e0016 */
[----:B------:R-:W-:Y:S01]  /*57d0*/  @!P0 MOV R21, R75 ;  /* 0x0000004b00158202 */ /* 0x000fe20000000f00 */
[-C--:B------:R-:W-:Y:S01]  /*57e0*/  @!P0 FMUL.FTZ R74, R44, R27.reuse ;  /* 0x0000001b2c4a8220 */ /* 0x080fe20000410000 */
[----:B------:R-:W-:Y:S01]  /*57f0*/  @!P0 MOV R52, R50 ;  /* 0x0000003200348202 */ /* 0x000fe20000000f00 */
[C---:B------:R-:W-:Y:S01]  /*5800*/  @!P0 FMUL.FTZ R8, R32.reuse, R27 ;  /* 0x0000001b20088220 */ /* 0x040fe20000410000 */
[----:B------:R-:W-:Y:S01]  /*5810*/  @!P0 HADD2.F32 R27, -RZ, R30.H0_H0 ;  /* 0x2000001eff1b8230 */ /* 0x000fe20000004100 */
[----:B------:R-:W-:Y:S01]  /*5820*/  @!P0 FFMA.FTZ R4, R35, R39, R4 ;  /* 0x0000002723048223 */ /* 0x000fe20000010004 */
[----:B------:R-:W-:Y:S01]  /*5830*/  @!P0 HADD2.F32 R25, -RZ, R26.H0_H0 ;  /* 0x2000001aff198230 */ /* 0x000fe20000004100 */
[----:B------:R-:W-:Y:S01]  /*5840*/  @!P0 FFMA.FTZ R74, R32, R49, -R74 ;  /* 0x00000031204a8223 */ /* 0x000fe2000001084a */
[--C-:B------:R-:W-:Y:S01]  /*5850*/  @!P0 HADD2.F32 R26, -RZ, R24.reuse.H0_H0 ;  /* 0x20000018ff1a8230 */ /* 0x100fe20000004100 */
[----:B------:R-:W-:Y:S01]  /*5860*/  @!P0 FMUL.FTZ R172, R41, R27 ;  /* 0x0000001b29ac8220 */ /* 0x000fe20000410000 */
[----:B------:R-:W-:Y:S01]  /*5870*/  @!P0 HADD2.F32 R24, -RZ, R24.H1_H1 ;  /* 0x30000018ff188230 */ /* 0x000fe20000004100 */
[----:B------:R-:W-:Y:S01]  /*5880*/  @!P0 FMUL.FTZ R175, R42, R25 ;  /* 0x000000192aaf8220 */ /* 0x000fe20000410000 */
[----:B------:R-:W-:Y:S01]  /*5890*/  @!P0 F2FP.PACK_AB R74, R173, R74 ;  /* 0x0000004aad4a823e */ /* 0x000fe200000000ff */
[C---:B------:R-:W-:Y:S02]  /*58a0*/  @!P0 FMUL.FTZ R6, R26.reuse, R27 ;  /* 0x0000001b1a068220 */ /* 0x040fe40000410000 */
[----:B------:R-:W-:Y:S01]  /*58b0*/  @!P0 FFMA.FTZ R172, R26, R45, -R172 ;  /* 0x0000002d1aac8223 */ /* 0x000fe200000108ac */
[----:B------:R-:W-:Y:S01]  /*58c0*/  @!P0 MOV R23, R74 ;  /* 0x0000004a00178202 */ /* 0x000fe20000000f00 */
[----:B------:R-:W-:Y:S02]  /*58d0*/  @!P0 FFMA.FTZ R175, R24, R47, -R175 ;  /* 0x0000002f18af8223 */ /* 0x000fe400000108af */
[----:B------:R-:W-:Y:S02]  /*58e0*/  @!P0 FFMA.FTZ R5, R36, R40, R5 ;  /* 0x0000002824058223 */ /* 0x000fe40000010005 */
[----:B------:R-:W-:Y:S01]  /*58f0*/  @!P0 FMUL.FTZ R7, R24, R25 ;  /* 0x0000001918078220 */ /* 0x000fe20000410000 */
[----:B------:R-:W-:Y:S01]  /*5900*/  @!P0 F2FP.PACK_AB R175, R175, R172 ;  /* 0x000000acafaf823e */ /* 0x000fe200000000ff */
[----:B------:R-:W-:Y:S01]  /*5910*/  @!P0 FFMA.FTZ R6, R41, R45, R6 ;  /* 0x0000002d29068223 */ /* 0x000fe20000010006 */
[----:B------:R-:W-:Y:S01]  /*5920*/  @!P0 F2FP.PACK_AB R59, R5, R4 ;  /* 0x00000004053b823e */ /* 0x000fe200000000ff */
[----:B------:R-:W-:Y:S02]  /*5930*/  @!P0 FFMA.FTZ R7, R42, R47, R7 ;  /* 0x0000002f2a078223 */ /* 0x000fe40000010007 */
[----:B------:R-:W-:Y:S02]  /*5940*/  @!P0 FFMA.FTZ R8, R44, R49, R8 ;  /* 0x000000312c088223 */ /* 0x000fe40000010008 */
[----:B------:R-:W-:Y:S01]  /*5950*/  @!P0 FFMA.FTZ R9, R46, R51, R9 ;  /* 0x000000332e098223 */ /* 0x000fe20000010009 */
[----:B------:R-:W-:Y:S01]  /*5960*/  @!P0 F2FP.PACK_AB R172, R7, R6 ;  /* 0x0000000607ac823e */ /* 0x000fe200000000ff */
[----:B------:R-:W-:Y:S02]  /*5970*/  @!P0 IMAD.MOV.U32 R22, RZ, RZ, R175 ;  /* 0x000000ffff168224 */ /* 0x000fe400078e00af */
[----:B------:R-:W-:Y:S01]  /*5980*/  @!P0 IMAD.MOV.U32 R53, RZ, RZ, R59 ;  /* 0x000000ffff358224 */ /* 0x000fe200078e003b */
[----:B------:R-:W-:Y:S02]  /*5990*/  @!P0 F2FP.PACK_AB R173, R9, R8 ;  /* 0x0000000809ad823e */ /* 0x000fe400000000ff */
[----:B------:R1:W-:Y:S01]  /*59a0*/  STG.E.128 [R72.64], R20 ;  /* 0x0000001448007986 */ /* 0x0003e2000c101d08 */
[----:B------:R-:W-:Y:S02]  /*59b0*/  @!P0 MOV R54, R172 ;  /* 0x000000ac00368202 */ /* 0x000fe40000000f00 */
[----:B------:R-:W-:Y:S05]  /*59c0*/  @!P0 MOV R55, R173 ;  /* 0x000000ad00378202 */ /* 0x000fea0000000f00 */
[----:B------:R1:W-:Y:S02]  /*59d0*/  @!P2 STG.E.128 [R56.64], R52 ;  /* 0x000000343800a986 */ /* 0x0003e4000c101d08 */
.L_x_1395:
[----:B------:R-:W-:Y:S05]  /*59e0*/  BSYNC B0 ;  /* 0x0000000000007941 */ /* 0x000fea0003800000 */
.L_x_1394:
[----:B------:R-:W-:-:S13]  /*59f0*/  ISETP.GE.AND P0, PT, R14, c[0x0][0x1d4], PT ;  /* 0x000075000e007a0c */ /* 0x000fda0003f06270 */
[----:B------:R-:W-:-:S05]  /*5a00*/  @P0 BRA `(.L_x_1379) ;  /* 0x000008d000000947 */ /* 0x000fca0003800000 */
[-C--:B-1----:R-:W-:Y:S02]  /*5a10*/  IADD3 R54, R101, R170.reuse, RZ ;  /* 0x000000aa65367210 */ /* 0x082fe40007ffe0ff */
[----:B------:R-:W-:Y:S02]  /*5a20*/  IADD3 R170, R107, R170, RZ ;  /* 0x000000aa6baa7210 */ /* 0x000fe40007ffe0ff */
[----:B------:R-:W-:Y:S02]  /*5a30*/  SHF.L.U32 R59, R54, 0x1, RZ ;  /* 0x00000001363b7819 */ /* 0x000fe400000006ff */
[----:B------:R-:W-:Y:S01]  /*5a40*/  IADD3 R56, P1, P0, R154, R171, R121 ;  /* 0x000000ab9a387210 */ /* 0x000fe2000783e079 */
[----:B------:R-:W-:Y:S02]  /*5a50*/  IMAD.SHL.U32 R57, R170, 0x2, RZ ;  /* 0x00000002aa397824 */ /* 0x000fe400078e00ff */
[----:B------:R-:W1:Y:S01]  /*5a60*/  LDS.128 R48, [R59+0xc100] ;  /* 0x00c100003b307984 */ /* 0x000e620000000c00 */
[----:B------:R-:W-:Y:S02]  /*5a70*/  IADD3.X R53, R89, R133, R126, P1, P0 ;  /* 0x0000008559357210 */ /* 0x000fe40000fe047e */
[C---:B------:R-:W-:Y:S04]  /*5a80*/  LEA R54, P0, R56.reuse, c[0x0][0x1c8], 0x1 ;  /* 0x0000720038367a11 */ /* 0x040fe800078008ff */
[----:B------:R-:W-:Y:S01]  /*5a90*/  LEA.HI.X R55, R56, c[0x0][0x1cc], R53, 0x1, P0 ;  /* 0x0000730038377a11 */ /* 0x000fe200000f0c35 */
[----:B------:R-:W2:Y:S01]  /*5aa0*/  LDS.128 R20, [R57+0xc100] ;  /* 0x00c1000039147984 */ /* 0x000ea20000000c00 */
[----:B------:R-:W-:-:S13]  /*5ab0*/  ISETP.GE.AND P0, PT, R14, c[0x0][0x27c], PT ;  /* 0x00009f000e007a0c */ /* 0x000fda0003f06270 */
[----:B------:R-:W-:Y:S01]  /*5ac0*/  @!P0 SHF.R.U64 R24, R16, 0x10, R17 ;  /* 0x0000001010188819 */ /* 0x000fe20000001211 */
[--C-:B------:R-:W-:Y:S01]  /*5ad0*/  @!P0 HADD2.F32 R32, -RZ, R69.reuse.H1_H1 ;  /* 0x30000045ff208230 */ /* 0x100fe20000004100 */
[--C-:B------:R-:W-:Y:S01]  /*5ae0*/  @!P0 SHF.R.U32.HI R16, RZ, 0x10, R19.reuse ;  /* 0x00000010ff108819 */ /* 0x100fe20000011613 */
[----:B------:R-:W-:Y:S01]  /*5af0*/  @!P0 HADD2.F32 R37, -RZ, R69.H0_H0 ;  /* 0x20000045ff258230 */ /* 0x000fe20000004100 */
[----:B------:R-:W-:Y:S01]  /*5b00*/  @!P0 SHF.R.U64 R18, R18, 0x10, R19 ;  /* 0x0000001012128819 */ /* 0x000fe20000001213 */
[----:B------:R-:W-:Y:S01]  /*5b10*/  @!P0 HADD2.F32 R27, -RZ, R24.H0_H0 ;  /* 0x20000018ff1b8230 */ /* 0x000fe20000004100 */
[----:B------:R-:W-:Y:S01]  /*5b20*/  @!P0 SHF.R.U32.HI R17, RZ, 0x10, R17 ;  /* 0x00000010ff118819 */ /* 0x000fe20000011611 */
[--C-:B------:R-:W-:Y:S01]  /*5b30*/  @!P0 HADD2.F32 R41, -RZ, R68.reuse.H1_H1 ;  /* 0x30000044ff298230 */ /* 0x100fe20000004100 */
[----:B------:R-:W-:Y:S01]  /*5b40*/  @!P0 SHF.R.U32.HI R39, RZ, 0x10, R61 ;  /* 0x00000010ff278819 */ /* 0x000fe2000001163d */
[----:B------:R-:W-:Y:S01]  /*5b50*/  @!P0 HADD2.F32 R47, -RZ, R68.H0_H0 ;  /* 0x20000044ff2f8230 */ /* 0x000fe20000004100 */
[--C-:B------:R-:W-:Y:S01]  /*5b60*/  @!P0 SHF.R.U32.HI R40, RZ, 0x10, R63.reuse ;  /* 0x00000010ff288819 */ /* 0x100fe2000001163f */
[----:B------:R-:W-:Y:S01]  /*5b70*/  @!P0 HADD2.F32 R17, -RZ, R17.H0_H0 ;  /* 0x20000011ff118230 */ /* 0x000fe20000004100 */
[----:B------:R-:W-:Y:S01]  /*5b80*/  @!P0 SHF.R.U64 R42, R62, 0x10, R63 ;  /* 0x000000103e2a8819 */ /* 0x000fe2000000123f */
[----:B------:R-:W-:Y:S01]  /*5b90*/  @!P0 HADD2.F32 R39, -RZ, R39.H0_H0 ;  /* 0x20000027ff278230 */ /* 0x000fe20000004100 */
[----:B------:R-:W-:Y:S01]  /*5ba0*/  @!P0 SHF.R.U64 R33, R60, 0x10, R61 ;  /* 0x000000103c218819 */ /* 0x000fe2000000123d */
[----:B------:R-:W-:Y:S02]  /*5bb0*/  @!P0 HADD2.F32 R46, -RZ, R40.H0_H0 ;  /* 0x20000028ff2e8230 */ /* 0x000fe40000004100 */
[----:B------:R-:W-:Y:S01]  /*5bc0*/  @!P0 HADD2.F32 R45, -RZ, R42.H0_H0 ;  /* 0x2000002aff2d8230 */ /* 0x000fe20000004100 */
[----:B-1----:R-:W-:Y:S01]  /*5bd0*/  @!P0 IMAD.MOV.U32 R36, RZ, RZ, R49 ;  /* 0x000000ffff248224 */ /* 0x002fe200078e0031 */
[----:B------:R-:W-:Y:S01]  /*5be0*/  @!P0 MOV R34, R48 ;  /* 0x0000003000228202 */ /* 0x000fe20000000f00 */
[----:B------:R-:W-:Y:S01]  /*5bf0*/  @!P0 HADD2.F32 R26, -RZ, R29.H1_H1 ;  /* 0x3000001dff1a8230 */ /* 0x000fe20000004100 */
[----:B------:R-:W-:Y:S01]  /*5c00*/  @!P0 MOV R52, R50 ;  /* 0x0000003200348202 */ /* 0x000fe20000000f00 */
[----:B------:R-:W-:Y:S01]  /*5c10*/  @!P0 HADD2.F32 R33, -RZ, R33.H0_H0 ;  /* 0x20000021ff218230 */ /* 0x000fe20000004100 */
[----:B------:R-:W-:Y:S01]  /*5c20*/  @!P0 MOV R44, R51 ;  /* 0x00000033002c8202 */ /* 0x000fe20000000f00 */
[----:B------:R-:W-:Y:S01]  /*5c30*/  @!P0 HADD2.F32 R31, -RZ, R34.H0_H0 ;  /* 0x20000022ff1f8230 */ /* 0x000fe20000004100 */
[----:B--2---:R-:W-:Y:S01]  /*5c40*/  @!P0 MOV R25, R20 ;  /* 0x0000001400198202 */ /* 0x004fe20000000f00 */
[--C-:B------:R-:W-:Y:S01]  /*5c50*/  @!P0 HADD2.F32 R35, -RZ, R36.reuse.H0_H0 ;  /* 0x20000024ff238230 */ /* 0x100fe20000004100 */
[----:B------:R-:W-:Y:S02]  /*5c60*/  @!P0 MOV R24, R21 ;  /* 0x0000001500188202 */ /* 0x000fe40000000f00 */
[-C--:B------:R-:W-:Y:S01]  /*5c70*/  @!P0 FMUL.FTZ R53, R31, R26.reuse ;  /* 0x0000001a1f358220 */ /* 0x080fe20000410000 */
[----:B------:R-:W-:Y:S02]  /*5c80*/  @!P0 HADD2.F32 R36, -RZ, R36.H1_H1 ;  /* 0x30000024ff248230 */ /* 0x000fe40000004100 */
[--C-:B------:R-:W-:Y:S02]  /*5c90*/  @!P0 HADD2.F32 R19, -RZ, R25.reuse.H0_H0 ;  /* 0x20000019ff138230 */ /* 0x100fe40000004100 */
[----:B------:R-:W-:Y:S01]  /*5ca0*/  @!P0 HADD2.F32 R30, -RZ, R25.H1_H1 ;  /* 0x30000019ff1e8230 */ /* 0x000fe20000004100 */
[----:B------:R-:W-:Y:S01]  /*5cb0*/  @!P0 FMUL.FTZ R64, R36, R17 ;  /* 0x0000001124408220 */ /* 0x000fe20000410000 */
[----:B------:R-:W-:Y:S01]  /*5cc0*/  @!P0 HADD2.F32 R25, -RZ, R28.H1_H1 ;  /* 0x3000001cff198230 */ /* 0x000fe20000004100 */
[C---:B------:R-:W-:Y:S01]  /*5cd0*/  @!P0 FMUL.FTZ R2, R19.reuse, R26 ;  /* 0x0000001a13028220 */ /* 0x040fe20000410000 */
[----:B------:R-:W-:Y:S01]  /*5ce0*/  @!P0 HADD2.F32 R26, -RZ, R24.H0_H0 ;  /* 0x20000018ff1a8230 */ /* 0x000fe20000004100 */
[-C--:B------:R-:W-:Y:S01]  /*5cf0*/  @!P0 FFMA.FTZ R53, R19, R32.reuse, -R53 ;  /* 0x0000002013358223 */ /* 0x080fe20000010835 */
[----:B------:R-:W-:Y:S01]  /*5d00*/  @!P0 HADD2.F32 R19, -RZ, R29.H0_H0 ;  /* 0x2000001dff138230 */ /* 0x000fe20000004100 */
[----:B------:R-:W-:Y:S01]  /*5d10*/  @!P0 FMUL.FTZ R3, R30, R27 ;  /* 0x0000001b1e038220 */ /* 0x000fe20000410000 */
[----:B------:R-:W-:Y:S01]  /*5d20*/  @!P0 HADD2.F32 R38, -RZ, R52.H0_H0 ;  /* 0x20000034ff268230 */ /* 0x000fe20000004100 */
[----:B------:R-:W-:Y:S01]  /*5d30*/  @!P0 FFMA.FTZ R2, R31, R32, R2 ;  /* 0x000000201f028223 */ /* 0x000fe20000010002 */
[----:B------:R-:W-:Y:S01]  /*5d40*/  @!P0 HADD2.F32 R34, -RZ, R34.H1_H1 ;  /* 0x30000022ff228230 */ /* 0x000fe20000004100 */
[-C--:B------:R-:W-:Y:S01]  /*5d50*/  @!P0 FMUL.FTZ R57, R35, R19.reuse ;  /* 0x0000001323398220 */ /* 0x080fe20000410000 */
[----:B------:R-:W-:Y:S01]  /*5d60*/  @!P0 HADD2.F32 R16, -RZ, R16.H0_H0 ;  /* 0x20000010ff108230 */ /* 0x000fe20000004100 */
[C---:B------:R-:W-:Y:S01]  /*5d70*/  @!P0 FMUL.FTZ R4, R26.reuse, R19 ;  /* 0x000000131a048220 */ /* 0x040fe20000410000 */
[--C-:B------:R-:W-:Y:S01]  /*5d80*/  @!P0 HADD2.F32 R42, -RZ, R44.reuse.H0_H0 ;  /* 0x2000002cff2a8230 */ /* 0x100fe20000004100 */
[----:B------:R-:W-:Y:S01]  /*5d90*/  @!P0 IMAD.MOV.U32 R19, RZ, RZ, R22 ;  /* 0x000000ffff138224 */ /* 0x000fe200078e0016 */
[----:B------:R-:W-:Y:S01]  /*5da0*/  @!P0 HADD2.F32 R44, -RZ, R44.H1_H1 ;  /* 0x3000002cff2c8230 */ /* 0x000fe20000004100 */
[----:B------:R-:W-:Y:S01]  /*5db0*/  @!P0 FFMA.FTZ R57, R26, R37, -R57 ;  /* 0x000000251a398223 */ /* 0x000fe20000010839 */
[----:B------:R-:W-:Y:S01]  /*5dc0*/  @!P0 HADD2.F32 R26, -RZ, R24.H1_H1 ;  /* 0x30000018ff1a8230 */ /* 0x000fe20000004100 */
[----:B------:R-:W-:Y:S01]  /*5dd0*/  @!P0 FMUL.FTZ R59, R38, R25 ;  /* 0x00000019263b8220 */ /* 0x000fe20000410000 */
[--C-:B------:R-:W-:Y:S01]  /*5de0*/  @!P0 HADD2.F32 R24, -RZ, R19.reuse.H0_H0 ;  /* 0x20000013ff188230 */ /* 0x100fe20000004100 */
[----:B------:R-:W-:Y:S01]  /*5df0*/  @!P0 FMUL.FTZ R56, R34, R27 ;  /* 0x0000001b22388220 */ /* 0x000fe20000410000 */
[----:B------:R-:W-:Y:S01]  /*5e00*/  @!P0 HADD2.F32 R40, -RZ, R52.H1_H1 ;  /* 0x30000034ff288230 */ /* 0x000fe20000004100 */
[C---:B------:R-:W-:Y:S01]  /*5e10*/  @!P0 FMUL.FTZ R5, R26.reuse, R17 ;  /* 0x000000111a058220 */ /* 0x040fe20000410000 */
[----:B------:R-:W-:Y:S01]  /*5e20*/  @!P0 HADD2.F32 R17, -RZ, R28.H0_H0 ;  /* 0x2000001cff118230 */ /* 0x000fe20000004100 */
[----:B------:R-:W-:Y:S01]  /*5e30*/  @!P0 FFMA.FTZ R64, R26, R39, -R64 ;  /* 0x000000271a408223 */ /* 0x000fe20000010840 */
[----:B------:R-:W-:Y:S01]  /*5e40*/  @!P0 MOV R26, R23 ;  /* 0x00000017001a8202 */ /* 0x000fe20000000f00 */
[C---:B------:R-:W-:Y:S01]  /*5e50*/  @!P0 FMUL.FTZ R6, R24.reuse, R25 ;  /* 0x0000001918068220 */ /* 0x040fe20000410000 */
[----:B------:R-:W-:Y:S01]  /*5e60*/  @!P0 HADD2.F32 R25, -RZ, R18.H0_H0 ;  /* 0x20000012ff198230 */ /* 0x000fe20000004100 */
[----:B------:R-:W-:Y:S01]  /*5e70*/  @!P0 FFMA.FTZ R59, R24, R41, -R59 ;  /* 0x00000029183b8223 */ /* 0x000fe2000001083b */
[----:B------:R-:W-:Y:S01]  /*5e80*/  @!P0 HADD2.F32 R24, -RZ, R19.H1_H1 ;  /* 0x30000013ff188230 */ /* 0x000fe20000004100 */
[----:B------:R-:W-:Y:S01]  /*5e90*/  @!P0 FMUL.FTZ R66, R42, R17 ;  /* 0x000000112a428220 */ /* 0x000fe20000410000 */
[--C-:B------:R-:W-:Y:S01]  /*5ea0*/  @!P0 HADD2.F32 R18, -RZ, R26.reuse.H0_H0 ;  /* 0x2000001aff128230 */ /* 0x100fe20000004100 */
[----:B------:R-:W-:Y:S01]  /*5eb0*/  @!P0 FMUL.FTZ R65, R44, R16 ;  /* 0x000000102c418220 */ /* 0x000fe20000410000 */
[----:B------:R-:W-:Y:S01]  /*5ec0*/  @!P0 HADD2.F32 R19, -RZ, R26.H1_H1 ;  /* 0x3000001aff138230 */ /* 0x000fe20000004100 */
[----:B------:R-:W-:Y:S01]  /*5ed0*/  @!P0 FMUL.FTZ R67, R40, R25 ;  /* 0x0000001928438220 */ /* 0x000fe20000410000 */
[----:B------:R-:W-:Y:S01]  /*5ee0*/  @!P0 F2FP.PACK_AB R64, R64, R57 ;  /* 0x000000394040823e */ /* 0x000fe200000000ff */
[-C--:B------:R-:W-:Y:S02]  /*5ef0*/  @!P0 FFMA.FTZ R3, R34, R33.reuse, R3 ;  /* 0x0000002122038223 */ /* 0x080fe40000010003 */
[----:B------:R-:W-:Y:S01]  /*5f00*/  @!P0 FFMA.FTZ R56, R30, R33, -R56 ;  /* 0x000000211e388223 */ /* 0x000fe20000010838 */
[----:B------:R-:W-:Y:S01]  /*5f10*/  @!P0 MOV R21, R64 ;  /* 0x0000004000158202 */ /* 0x000fe20000000f00 */
[----:B------:R-:W-:Y:S02]  /*5f20*/  @!P0 FFMA.FTZ R66, R18, R47, -R66 ;  /* 0x0000002f12428223 */ /* 0x000fe40000010842 */
[----:B------:R-:W-:Y:S01]  /*5f30*/  @!P0 FFMA.FTZ R65, R19, R46, -R65 ;  /* 0x0000002e13418223 */ /* 0x000fe20000010841 */
[----:B------:R-:W-:Y:S01]  /*5f40*/  @!P0 F2FP.PACK_AB R53, R56, R53 ;  /* 0x000000353835823e */ /* 0x000fe200000000ff */
[C---:B------:R-:W-:Y:S02]  /*5f50*/  @!P0 FFMA.FTZ R67, R24.reuse, R45, -R67 ;  /* 0x0000002d18438223 */ /* 0x040fe40000010843 */
[----:B------:R-:W-:Y:S01]  /*5f60*/  @!P0 FFMA.FTZ R4, R35, R37, R4 ;  /* 0x0000002523048223 */ /* 0x000fe20000010004 */
[----:B------:R-:W-:Y:S01]  /*5f70*/  @!P0 F2FP.PACK_AB R65, R65, R66 ;  /* 0x000000424141823e */ /* 0x000fe200000000ff */
[----:B------:R-:W-:Y:S01]  /*5f80*/  @!P0 FMUL.FTZ R7, R24, R25 ;  /* 0x0000001918078220 */ /* 0x000fe20000410000 */
[----:B------:R-:W-:Y:S01]  /*5f90*/  @!P0 F2FP.PACK_AB R56, R67, R59 ;  /* 0x0000003b4338823e */ /* 0x000fe200000000ff */
        /* <DEDUP_REMOVED lines=8> */
[----:B------:R-:W-:Y:S01]  /*6020*/  @!P0 MOV R49, R56 ;  /* 0x0000003800318202 */ /* 0x000fe20000000f00 */
[----:B------:R-:W-:Y:S02]  /*6030*/  @!P0 FFMA.FTZ R8, R42, R47, R8 ;  /* 0x0000002f2a088223 */ /* 0x000fe40000010008 */
[----:B------:R-:W-:Y:S01]  /*6040*/  @!P0 IMAD.MOV.U32 R20, RZ, RZ, R53 ;  /* 0x000000ffff148224 */ /* 0x000fe200078e0035 */
[----:B------:R-:W-:Y:S01]  /*6050*/  @!P0 F2FP.PACK_AB R53, R3, R2 ;  /* 0x000000020335823e */ /* 0x000fe200000000ff */
[----:B------:R-:W-:Y:S01]  /*6060*/  @!P0 FFMA.FTZ R9, R44, R46, R9 ;  /* 0x0000002e2c098223 */ /* 0x000fe20000010009 */
[----:B------:R-:W-:Y:S02]  /*6070*/  @!P0 F2FP.PACK_AB R57, R7, R6 ;  /* 0x000000060739823e */ /* 0x000fe400000000ff */
[----:B------:R1:W-:Y:S01]  /*6080*/  STG.E.128 [R54.64], R20 ;  /* 0x0000001436007986 */ /* 0x0003e2000c101d08 */
[----:B------:R-:W-:Y:S01]  /*6090*/  @!P0 IMAD.MOV.U32 R48, RZ, RZ, R53 ;  /* 0x000000ffff308224 */ /* 0x000fe200078e0035 */
[----:B------:R-:W-:Y:S02]  /*60a0*/  @!P0 F2FP.PACK_AB R64, R9, R8 ;  /* 0x000000080940823e */ /* 0x000fe400000000ff */
[----:B------:R-:W-:Y:S02]  /*60b0*/  @!P0 MOV R50, R57 ;  /* 0x0000003900328202 */ /* 0x000fe40000000f00 */
[----:B------:R-:W-:Y:S02]  /*60c0*/  @!P0 MOV R51, R64 ;  /* 0x0000004000338202 */ /* 0x000fe40000000f00 */
[----:B------:R-:W-:-:S13]  /*60d0*/  ISETP.GE.AND P0, PT, R110, c[0x0][0x1d4], PT ;  /* 0x000075006e007a0c */ /* 0x000fda0003f06270 */
[----:B------:R-:W-:-:S05]  /*60e0*/  @P0 BRA `(.L_x_1379) ;  /* 0x000001f000000947 */ /* 0x000fca0003800000 */
[----:B------:R-:W-:Y:S04]  /*60f0*/  IADD3 R171, P1, P0, R154, R171, R110 ;  /* 0x000000ab9aab7210 */ /* 0x000fe8000783e06e */
[----:B------:R-:W-:Y:S02]  /*6100*/  IADD3.X R2, R89, R133, R120, P1, P0 ;  /* 0x0000008559027210 */ /* 0x000fe40000fe0478 */
[C---:B------:R-:W-:Y:S04]  /*6110*/  LEA R4, P0, R171.reuse, c[0x0][0x1c8], 0x1 ;  /* 0x00007200ab047a11 */ /* 0x040fe800078008ff */
[----:B------:R-:W-:Y:S05]  /*6120*/  LEA.HI.X R5, R171, c[0x0][0x1cc], R2, 0x1, P0 ;  /* 0x00007300ab057a11 */ /* 0x000fea00000f0c02 */
[----:B------:R2:W-:Y:S01]  /*6130*/  STG.E.128 [R4.64], R48 ;  /* 0x0000003004007986 */ /* 0x0005e2000c101d08 */
[----:B------:R-:W-:-:S05]  /*6140*/  BRA `(.L_x_1379) ;  /* 0x0000019000007947 */ /* 0x000fca0003800000 */
.L_x_1375:
[----:B------:R-:W-:Y:S05]  /*6150*/  IMAD R132, R15, -0x40, R82 ;  /* 0xffffffc00f847824 */ /* 0x000fea00078e0252 */
[----:B------:R-:W-:Y:S04]  /*6160*/  IMNMX R132, R132, 0x40, PT ;  /* 0x0000004084847817 */ /* 0x000fe80003800200 */
[----:B------:R-:W-:-:S13]  /*6170*/  ISETP.GE.AND P0, PT, R223, R132, PT ;  /* 0x00000084df00720c */ /* 0x000fda0003f06270 */
[----:B------:R-:W-:-:S05]  /*6180*/  @P0 BRA `(.L_x_1379) ;  /* 0x0000015000000947 */ /* 0x000fca0003800000 */
[C---:B------:R-:W-:Y:S02]  /*6190*/  ISETP.GE.AND P0, PT, R144.reuse, c[0x0][0x1d4], PT ;  /* 0x0000750090007a0c */ /* 0x040fe40003f06270 */
[----:B------:R-:W-:Y:S11]  /*61a0*/  IADD3 R2, R144, 0x60, RZ ;  /* 0x0000006090027810 */ /* 0x000ff60007ffe0ff */
[----:B------:R-:W1:Y:S04]  /*61b0*/  @!P0 LDS.128 R16, [R131+0xc000] ;  /* 0x00c0000083108984 */ /* 0x000e680000000c00 */
[----:B-1----:R-:W-:Y:S01]  /*61c0*/  @!P0 STG.E.128 [R66.64], R16 ;  /* 0x0000001042008986 */ /* 0x002fe2000c101d08 */
[----:B------:R-:W-:-:S13]  /*61d0*/  ISETP.GE.AND P0, PT, R13, c[0x0][0x1d4], PT ;  /* 0x000075000d007a0c */ /* 0x000fda0003f06270 */
[----:B------:R-:W1:Y:S04]  /*61e0*/  @!P0 LDS.128 R4, [R129+0xc000] ;  /* 0x00c0000081048984 */ /* 0x000e680000000c00 */
[----:B-1----:R-:W-:Y:S01]  /*61f0*/  @!P0 STG.E.128 [R66.64+0x40], R4 ;  /* 0x0000400442008986 */ /* 0x002fe2000c101d08 */
[----:B------:R-:W-:-:S13]  /*6200*/  ISETP.GE.AND P0, PT, R14, c[0x0][0x1d4], PT ;  /* 0x000075000e007a0c */ /* 0x000fda0003f06270 */
        /* <DEDUP_REMOVED lines=10> */
[----:B------:R-:W-:-:S13]  /*62b0*/  ISETP.GE.AND P0, PT, R2, c[0x0][0x1d4], PT ;  /* 0x0000750002007a0c */ /* 0x000fda0003f06270 */
[----:B------:R-:W1:Y:S04]  /*62c0*/  @!P0 LDS.128 R4, [R129+0x10000] ;  /* 0x0100000081048984 */ /* 0x000e680000000c00 */
[----:B-1----:R1:W-:Y:S02]  /*62d0*/  @!P0 STG.E.128 [R66.64+0x140], R4 ;  /* 0x0001400442008986 */ /* 0x0023e4000c101d08 */
.L_x_1379:
[----:B------:R-:W-:Y:S05]  /*62e0*/  BSYNC B1 ;  /* 0x0000000000017941 */ /* 0x000fea0003800000 */
.L_x_1374:
[----:B------:R-:W-:Y:S01]  /*62f0*/  ISETP.GT.AND P0, PT, R15, R12, PT ;  /* 0x0000000c0f00720c */ /* 0x000fe20003f04270 */
[----:B------:R-:W-:-:S12]  /*6300*/  BSSY B0, `(.L_x_1396) ;  /* 0x000003e000007945 */ /* 0x000fd80003800000 */
[----:B-1----:R-:W-:Y:S01]  /*6310*/  @P0 IADD3 R6, R15, -0x1, RZ ;  /* 0xffffffff0f060810 */ /* 0x002fe20007ffe0ff */
[----:B------:R-:W-:Y:S02]  /*6320*/  @P0 IMAD.MOV.U32 R8, RZ, RZ, R152 ;  /* 0x000000ffff080224 */ /* 0x000fe400078e0098 */
[----:B------:R-:W-:Y:S01]  /*6330*/  @P0 IMAD.MOV.U32 R9, RZ, RZ, R87 ;  /* 0x000000ffff090224 */ /* 0x000fe200078e0057 */
[----:B------:R-:W-:Y:S01]  /*6340*/  @P0 SHF.R.S32.HI R3, RZ, 0x1f, R6 ;  /* 0x0000001fff030819 */ /* 0x000fe20000011406 */
[----:B--2---:R-:W-:Y:S02]  /*6350*/  @P0 IMAD R4, R91, R6, RZ ;  /* 0x000000065b040224 */ /* 0x004fe400078e02ff */
[-C--:B------:R-:W-:Y:S04]  /*6360*/  @P0 IMAD.WIDE.U32 R6, R6, R93.reuse, R8 ;  /* 0x0000005d06060225 */ /* 0x080fe800078e0008 */
[----:B------:R-:W-:Y:S01]  /*6370*/  @P0 IMAD R4, R3, R93, R4 ;  /* 0x0000005d03040224 */ /* 0x000fe200078e0204 */
[----:B------:R-:W-:Y:S01]  /*6380*/  @P0 LEA R8, P1, R6, c[0x0][0x250], 0x1 ;  /* 0x0000940006080a11 */ /* 0x000fe200078208ff */
[C---:B------:R-:W-:Y:S01]  /*6390*/  @P0 IMAD R2, R58.reuse, 0x6000, R10 ;  /* 0x000060003a020824 */ /* 0x040fe200078e020a */
[----:B------:R-:W-:Y:S01]  /*63a0*/  IADD3 R3, R58, 0x1, RZ ;  /* 0x000000013a037810 */ /* 0x000fe20007ffe0ff */
[----:B------:R-:W-:Y:S05]  /*63b0*/  @P0 IMAD.IADD R4, R7, 0x1, R4 ;  /* 0x0000000107040824 */ /* 0x000fea00078e0204 */
[----:B------:R-:W-:Y:S02]  /*63c0*/  @P0 LEA.HI.X R9, R6, c[0x0][0x254], R4, 0x1, P1 ;  /* 0x0000950006090a11 */ /* 0x000fe400008f0c04 */
[C---:B------:R-:W-:Y:S03]  /*63d0*/  @P0 LEA R6, P1, R100.reuse, R8, 0x1 ;  /* 0x0000000864060211 */ /* 0x040fe600078208ff */
[----:B------:R-:W-:Y:S01]  /*63e0*/  @!PT LDS RZ, [RZ] ;  /* 0x00000000fffff984 */ /* 0x000fe20000000800 */
[----:B------:R-:W-:Y:S01]  /*63f0*/  @!PT LDS RZ, [RZ] ;  /* 0x00000000fffff984 */ /* 0x000fe20000000800 */
[----:B------:R-:W-:Y:S01]  /*6400*/  @!PT LDS RZ, [RZ] ;  /* 0x00000000fffff984 */ /* 0x000fe20000000800 */
[----:B------:R1:W-:Y:S01]  /*6410*/  @P0 LDGSTS.E.BYPASS.LTC128B.128 [R2], [R8.64], !P5 ;  /* 0x0000000008020fae */ /* 0x0003e2000e901d48 */
[----:B------:R-:W-:Y:S03]  /*6420*/  @P0 LEA.HI.X R7, R100, R9, R99, 0x1, P1 ;  /* 0x0000000964070211 */ /* 0x000fe600008f0c63 */
[----:B------:R1:W-:Y:S04]  /*6430*/  @P0 LDGSTS.E.BYPASS.LTC128B.128 [R2+0x2000], [R8.64+0x80], !P4 ;  /* 0x0200008008020fae */ /* 0x0003e8000e101d48 */
[----:B------:R1:W-:Y:S04]  /*6440*/  @P0 LDGSTS.E.BYPASS.LTC128B.128 [R2+0x4000], [R8.64+0x100], !P3 ;  /* 0x0400010008020fae */ /* 0x0003e8000d901d48 */
[----:B------:R1:W-:Y:S04]  /*6450*/  @P0 LDGSTS.E.BYPASS.LTC128B.128 [R2+0x1000], [R6.64], !P5 ;  /* 0x0100000006020fae */ /* 0x0003e8000e901d48 */
[----:B------:R1:W-:Y:S04]  /*6460*/  @P0 LDGSTS.E.BYPASS.LTC128B.128 [R2+0x3000], [R6.64+0x80], !P4 ;  /* 0x0300008006020fae */ /* 0x0003e8000e101d48 */
[----:B------:R1:W-:Y:S01]  /*6470*/  @P0 LDGSTS.E.BYPASS.LTC128B.128 [R2+0x5000], [R6.64+0x100], !P3 ;  /* 0x0500010006020fae */ /* 0x0003e2000d901d48 */
[----:B------:R-:W-:Y:S03]  /*6480*/  ISETP.GE.AND P0, PT, R58, 0x1, PT ;  /* 0x000000013a00780c */ /* 0x000fe60003f06270 */
[----:B------:R-:W0:Y:S01]  /*6490*/  LDGDEPBAR ;  /* 0x00000000000079af */ /* 0x000e220000000000 */
[----:B------:R-:W-:Y:S02]  /*64a0*/  SEL R58, R3, RZ, !P0 ;  /* 0x000000ff033a7207 */ /* 0x000fe40004000000 */
[----:B------:R-:W-:Y:S01]  /*64b0*/  ISETP.GE.AND P0, PT, R223, R132, PT ;  /* 0x00000084df00720c */ /* 0x000fe20003f06270 */
[----:B------:R-:W-:Y:S04]  /*64c0*/  DEPBAR.LE SB0, 0x2 ;  /* 0x000080800000791a */ /* 0x000fe80000000000 */
[----:B------:R-:W-:Y:S08]  /*64d0*/  BAR.SYNC.DEFER_BLOCKING 0x0 ;  /* 0x0000000000007b1d */ /* 0x000ff00000010000 */
[----:B------:R-:W-:-:S05]  /*64e0*/  @P0 BRA `(.L_x_1397) ;  /* 0x000001f000000947 */ /* 0x000fca0003800000 */
[C---:B-1----:R-:W-:Y:S01]  /*64f0*/  LEA R6, P0, R15.reuse, R156, 0x6 ;  /* 0x0000009c0f067211 */ /* 0x042fe200078030ff */
[----:B------:R-:W-:Y:S02]  /*6500*/  IMAD.MOV.U32 R4, RZ, RZ, R148 ;  /* 0x000000ffff047224 */ /* 0x000fe400078e0094 */
[----:B------:R-:W-:Y:S01]  /*6510*/  IMAD.MOV.U32 R5, RZ, RZ, R119 ;  /* 0x000000ffff057224 */ /* 0x000fe200078e0077 */
[----:B------:R-:W-:Y:S03]  /*6520*/  LEA.HI.X.SX32 R7, R15, R157, 0x6, P0 ;  /* 0x0000009d0f077211 */ /* 0x000fe600000f36ff */
[----:B------:R-:W-:Y:S04]  /*6530*/  IMAD.WIDE.U32 R4, R6, c[0x0][0x208], R4 ;  /* 0x0000820006047a25 */ /* 0x000fe800078e0004 */
[----:B------:R-:W-:Y:S01]  /*6540*/  IMAD R2, R7, c[0x0][0x208], RZ ;  /* 0x0000820007027a24 */ /* 0x000fe200078e02ff */
[----:B------:R-:W-:Y:S03]  /*6550*/  LEA R8, P0, R4, c[0x0][0x1f8], 0x1 ;  /* 0x00007e0004087a11 */ /* 0x000fe600078008ff */
[----:B------:R-:W-:Y:S04]  /*6560*/  IMAD R2, R6, c[0x0][0x20c], R2 ;  /* 0x0000830006027a24 */ /* 0x000fe800078e0202 */
[----:B------:R-:W-:Y:S05]  /*6570*/  IMAD.IADD R2, R5, 0x1, R2 ;  /* 0x0000000105027824 */ /* 0x000fea00078e0202 */
[----:B------:R-:W-:Y:S02]  /*6580*/  LEA.HI.X R9, R4, c[0x0][0x1fc], R2, 0x1, P0 ;  /* 0x00007f0004097a11 */ /* 0x000fe400000f0c02 */
[C---:B------:R-:W-:Y:S02]  /*6590*/  ISETP.GE.AND P0, PT, R144.reuse, c[0x0][0x1d4], PT ;  /* 0x0000750090007a0c */ /* 0x040fe40003f06270 */
[----:B------:R-:W-:Y:S11]  /*65a0*/  IADD3 R2, R144, 0x80, RZ ;  /* 0x0000008090027810 */ /* 0x000ff60007ffe0ff */
[----:B-----5:R-:W1:Y:S04]  /*65b0*/  @!P0 LDS.128 R16, [R131] ;  /* 0x0000000083108984 */ /* 0x020e680000000c00 */
[----:B-1----:R-:W-:Y:S01]  /*65c0*/  @!P0 STG.E.128 [R8.64], R16 ;  /* 0x0000001008008986 */ /* 0x002fe2000c101d08 */
[----:B------:R-:W-:-:S13]  /*65d0*/  ISETP.GE.AND P0, PT, R14, c[0x0][0x1d4], PT ;  /* 0x000075000e007a0c */ /* 0x000fda0003f06270 */
[----:B------:R-:W1:Y:S04]  /*65e0*/  @!P0 LDS.128 R4, [R131+0x2000] ;  /* 0x0020000083048984 */ /* 0x000e680000000c00 */
[----:B-1----:R-:W-:Y:S01]  /*65f0*/  @!P0 STG.E.128 [R8.64+0x80], R4 ;  /* 0x0000800408008986 */ /* 0x002fe2000c101d08 */
[----:B------:R-:W-:Y:S02]  /*6600*/  ISETP.GE.AND P0, PT, R2, c[0x0][0x1d4], PT ;  /* 0x0000750002007a0c */ /* 0x000fe40003f06270 */
[----:B------:R-:W-:Y:S11]  /*6610*/  IADD3 R2, R144, 0x60, RZ ;  /* 0x0000006090027810 */ /* 0x000ff60007ffe0ff */
[----:B------:R-:W1:Y:S04]  /*6620*/  @!P0 LDS.128 R20, [R131+0x4000] ;  /* 0x0040000083148984 */ /* 0x000e680000000c00 */
[----:B-1----:R-:W-:Y:S01]  /*6630*/  @!P0 STG.E.128 [R8.64+0x100], R20 ;  /* 0x0001001408008986 */ /* 0x002fe2000c101d08 */
[----:B------:R-:W-:-:S13]  /*6640*/  ISETP.GE.AND P0, PT, R13, c[0x0][0x1d4], PT ;  /* 0x000075000d007a0c */ /* 0x000fda0003f06270 */
[----:B------:R-:W1:Y:S04]  /*6650*/  @!P0 LDS.128 R24, [R129] ;  /* 0x0000000081188984 */ /* 0x000e680000000c00 */
        /* <DEDUP_REMOVED lines=8> */
.L_x_1397:
[----:B-1----:R-:W-:Y:S05]  /*66e0*/  BSYNC B0 ;  /* 0x0000000000007941 */ /* 0x002fea0003800000 */
.L_x_1396:
[----:B------:R-:W-:Y:S04]  /*66f0*/  IADD3 R3, R15, -0x2, RZ ;  /* 0xfffffffe0f037810 */ /* 0x000fe80007ffe0ff */
[----:B------:R-:W-:-:S13]  /*6700*/  ISETP.GE.AND P0, PT, R3, R12, PT ;  /* 0x0000000c0300720c */ /* 0x000fda0003f06270 */
[----:B------:R-:W-:Y:S01]  /*6710*/  @P0 SHF.R.S32.HI R4, RZ, 0x1f, R3 ;  /* 0x0000001fff040819 */ /* 0x000fe20000011403 */
[----:B------:R-:W-:Y:S02]  /*6720*/  @P0 IMAD.MOV.U32 R6, RZ, RZ, R150 ;  /* 0x000000ffff060224 */ /* 0x000fe400078e0096 */
[----:B------:R-:W-:Y:S02]  /*6730*/  @P0 IMAD.MOV.U32 R7, RZ, RZ, R159 ;  /* 0x000000ffff070224 */ /* 0x000fe400078e009f */
[----:B------:R-:W-:Y:S02]  /*6740*/  @P0 IMAD R5, R94, R3, RZ ;  /* 0x000000035e050224 */ /* 0x000fe400078e02ff */
[-C--:B------:R-:W-:Y:S04]  /*6750*/  @P0 IMAD.WIDE.U32 R6, R3, R96.reuse, R6 ;  /* 0x0000006003060225 */ /* 0x080fe800078e0006 */
[----:B------:R-:W-:Y:S01]  /*6760*/  @P0 IMAD R5, R4, R96, R5 ;  /* 0x0000006004050224 */ /* 0x000fe200078e0205 */
[----:B------:R-:W-:Y:S01]  /*6770*/  @P0 LEA R8, P1, R6, c[0x0][0x220], 0x1 ;  /* 0x0000880006080a11 */ /* 0x000fe200078208ff */
[----:B------:R-:W-:Y:S01]  /*6780*/  @P0 IMAD R2, R58, 0x6000, R11 ;  /* 0x000060003a020824 */ /* 0x000fe200078e020b */
[----:B------:R-:W-:Y:S01]  /*6790*/  IADD3 R4, R43, 0x1, RZ ;  /* 0x000000012b047810 */ /* 0x000fe20007ffe0ff */
[----:B------:R-:W-:Y:S05]  /*67a0*/  @P0 IMAD.IADD R5, R7, 0x1, R5 ;  /* 0x0000000107050824 */ /* 0x000fea00078e0205 */
[----:B------:R-:W-:Y:S02]  /*67b0*/  @P0 LEA.HI.X R9, R6, c[0x0][0x224], R5, 0x1, P1 ;  /* 0x0000890006090a11 */ /* 0x000fe400008f0c05 */
[C---:B-----5:R-:W-:Y:S03]  /*67c0*/  @P0 LEA R16, P1, R98.reuse, R8, 0x1 ;  /* 0x0000000862100211 */ /* 0x060fe600078208ff */
        /* <DEDUP_REMOVED lines=13> */
[C---:B------:R-:W-:Y:S02]  /*68a0*/  ISETP.GT.AND P0, PT, R15.reuse, R12, PT ;  /* 0x0000000c0f00720c */ /* 0x040fe40003f04270 */
[----:B------:R-:W-:Y:S11]  /*68b0*/  IADD3 R15, R15, -0x1, RZ ;  /* 0xffffffff0f0f7810 */ /* 0x000ff60007ffe0ff */
[----:B------:R-:W-:-:S05]  /*68c0*/  @P0 BRA `(.L_x_1398) ;  /* 0xffffc0e000000947 */ /* 0x000fca000383ffff */
[----:B------:R-:W-:Y:S01]  /*68d0*/  WARPSYNC 0xffffffff ;  /* 0xffffffff00007948 */ /* 0x000fe20003800000 */
[----:B------:R-:W-:Y:S06]  /*68e0*/  BAR.SYNC.DEFER_BLOCKING 0x0 ;  /* 0x0000000000007b1d */ /* 0x000fec0000010000 */
.L_x_1373:
[----:B------:R-:W-:Y:S01]  /*68f0*/  ISETP.GE.AND P0, PT, R76, 0x1, PT ;  /* 0x000000014c00780c */ /* 0x000fe20003f06270 */
[----:B------:R-:W-:Y:S01]  /*6900*/  BSSY B0, `(.L_x_1399) ;  /* 0x000001e000007945 */ /* 0x000fe20003800000 */
[----:B-1----:R-:W-:Y:S01]  /*6910*/  IMAD.IADD R2, R83, 0x1, R84 ;  /* 0x0000000153027824 */ /* 0x002fe200078e0254 */
[----:B------:R-:W-:-:S10]  /*6920*/  MOV R0, RZ ;  /* 0x000000ff00007202 */ /* 0x000fd40000000f00 */
[----:B------:R-:W-:Y:S05]  /*6930*/  @!P0 BRA `(.L_x_1400) ;  /* 0x000001a000008947 */ /* 0x000fea0003800000 */
[-C--:B------:R-:W-:Y:S02]  /*6940*/  IABS R5, R86.reuse ;  /* 0x0000005600057213 */ /* 0x080fe40000000000 */
        /* <DEDUP_REMOVED lines=22> */
[----:B------:R-:W-:-:S04]  /*6ab0*/  IMAD.MOV.U32 R0, RZ, RZ, R4 ;  /* 0x000000ffff007224 */ /* 0x000fc800078e0004 */
[----:B------:R-:W-:Y:S01]  /*6ac0*/  @!P1 IMAD.MOV R0, RZ, RZ, -R0 ;  /* 0x000000ffff009224 */ /* 0x000fe200078e0a00 */
[----:B------:R-:W-:Y:S02]  /*6ad0*/  @!P0 LOP3.LUT R0, RZ, R86, RZ, 0x33, !PT ;  /* 0x00000056ff008212 */ /* 0x000fe400078e33ff */
.L_x_1400:
[----:B------:R-:W-:Y:S05]  /*6ae0*/  BSYNC B0 ;  /* 0x0000000000007941 */ /* 0x000fea0003800000 */
.L_x_1399:
[----:B------:R-:W-:Y:S01]  /*6af0*/  IMAD R230, R227, R0, RZ ;  /* 0x00000000e3e67224 */ /* 0x000fe200078e02ff */
[----:B------:R-:W-:Y:S01]  /*6b00*/  PRMT R3, RZ, 0x7610, R3 ;  /* 0x00007610ff037816 */ /* 0x000fe20000000003 */
[----:B------:R-:W-:Y:S01]  /*6b10*/  CS2R R102, SRZ ;  /* 0x0000000000667805 */ /* 0x000fe2000001ff00 */
[----:B------:R-:W-:Y:S01]  /*6b20*/  MOV R8, RZ ;  /* 0x000000ff00087202 */ /* 0x000fe20000000f00 */
[----:B------:R-:W-:Y:S01]  /*6b30*/  IMAD.IADD R0, R230, 0x1, R0 ;  /* 0x00000001e6007824 */ /* 0x000fe200078e0200 */
[----:B------:R-:W-:Y:S01]  /*6b40*/  CS2R R100, SRZ ;  /* 0x0000000000647805 */ /* 0x000fe2000001ff00 */
[----:B------:R-:W-:Y:S01]  /*6b50*/  CS2R R98, SRZ ;  /* 0x0000000000627805 */ /* 0x000fe2000001ff00 */
[----:B------:R-:W-:Y:S01]  /*6b60*/  CS2R R96, SRZ ;  /* 0x0000000000607805 */ /* 0x000fe2000001ff00 */
[----:B------:R-:W-:Y:S01]  /*6b70*/  CS2R R94, SRZ ;  /* 0x00000000005e7805 */ /* 0x000fe2000001ff00 */
[----:B------:R-:W-:Y:S01]  /*6b80*/  IMNMX R9, R81, R0, PT ;  /* 0x0000000051097217 */ /* 0x000fe20003800200 */
[----:B------:R-:W-:Y:S01]  /*6b90*/  IMAD.MOV.U32 R0, RZ, RZ, RZ ;  /* 0x000000ffff007224 */ /* 0x000fe200078e00ff */
        /* <DEDUP_REMOVED lines=47> */
[----:B------:R-:W-:-:S04]  /*6e90*/  @P1 IMAD.MOV.U32 R3, RZ, RZ, 0x4 ;  /* 0x00000004ff031424 */ /* 0x000fc800078e00ff */
[----:B------:R-:W-:-:S05]  /*6ea0*/  @P1 IMAD.WIDE R12, R224, R3, c[0x0][0x340] ;  /* 0x0000d000e00c1625 */ /* 0x000fca00078e0203 */
[----:B------:R1:W2:Y:S01]  /*6eb0*/  @P1 LDG.E R0, [R12.64] ;  /* 0x000000080c001981 */ /* 0x0002a2000c1e1900 */
[----:B------:R-:W-:Y:S02]  /*6ec0*/  SHF.R.S32.HI R3, RZ, 0x1f, R146 ;  /* 0x0000001fff037819 */ /* 0x000fe40000011492 */
[----:B------:R-:W-:Y:S02]  /*6ed0*/  MOV R6, 0x1 ;  /* 0x0000000100067802 */ /* 0x000fe40000000f00 */
[----:B------:R-:W-:Y:S02]  /*6ee0*/  LEA.HI R5, R3, R146, RZ, 0x3 ;  /* 0x0000009203057211 */ /* 0x000fe400078f18ff */
[----:B------:R-:W-:Y:S02]  /*6ef0*/  SHF.R.S32.HI R4, RZ, 0x1f, R80 ;  /* 0x0000001fff047819 */ /* 0x000fe40000011450 */
[----:B------:R-:W-:Y:S02]  /*6f00*/  SHF.R.S32.HI R5, RZ, 0x3, R5 ;  /* 0x00000003ff057819 */ /* 0x000fe40000011405 */
[----:B------:R-:W-:Y:S01]  /*6f10*/  ISETP.NE.AND P3, PT, R6, c[0x0][0x2c4], PT ;  /* 0x0000b10006007a0c */ /* 0x000fe20003f65270 */
[----:B------:R-:W-:Y:S01]  /*6f20*/  IMAD R7, R4, c[0x0][0x178], RZ ;  /* 0x00005e0004077a24 */ /* 0x000fe200078e02ff */
[----:B------:R-:W-:Y:S01]  /*6f30*/  ISETP.NE.U32.AND P2, PT, RZ, c[0x0][0x348], PT ;  /* 0x0000d200ff007a0c */ /* 0x000fe20003f45070 */
[----:B------:R-:W-:Y:S01]  /*6f40*/  IMAD R4, R201, 0x20, R5 ;  /* 0x00000020c9047824 */ /* 0x000fe200078e0205 */
[----:B------:R-:W-:Y:S01]  /*6f50*/  SHF.R.S32.HI R21, RZ, 0x1f, R134 ;  /* 0x0000001fff157819 */ /* 0x000fe20000011486 */
[C---:B------:R-:W-:Y:S01]  /*6f60*/  IMAD R16, R80.reuse, c[0x0][0x17c], R7 ;  /* 0x00005f0050107a24 */ /* 0x040fe200078e0207 */
[----:B------:R-:W-:Y:S01]  /*6f70*/  IADD3 R7, P0, R5, R2, RZ ;  /* 0x0000000205077210 */ /* 0x000fe20007f1e0ff */
[----:B------:R-:W-:Y:S01]  /*6f80*/  IMAD.WIDE.U32 R80, R80, c[0x0][0x178], RZ ;  /* 0x00005e0050507a25 */ /* 0x000fe200078e00ff */
[----:B------:R-:W-:-:S02]  /*6f90*/  LEA R4, R209, R4, 0x7 ;  /* 0x00000004d1047211 */ /* 0x000fc400078e38ff */
[----:B------:R-:W-:Y:S01]  /*6fa0*/  ISETP.NE.AND.EX P2, PT, RZ, c[0x0][0x34c], PT, P2 ;  /* 0x0000d300ff007a0c */ /* 0x000fe20003f45320 */
[----:B------:R-:W-:Y:S01]  /*6fb0*/  IMAD.IADD R17, R81, 0x1, R16 ;  /* 0x0000000151117824 */ /* 0x000fe200078e0210 */
[----:B------:R-:W-:Y:S01]  /*6fc0*/  MOV R6, R4 ;  /* 0x0000000400067202 */ /* 0x000fe20000000f00 */
[----:B------:R-:W-:Y:S01]  /*6fd0*/  IMAD.MOV.U32 R16, RZ, RZ, R80 ;  /* 0x000000ffff107224 */ /* 0x000fe200078e0050 */
[----:B-1----:R-:W-:Y:S01]  /*6fe0*/  SHF.R.S32.HI R12, RZ, 0x1f, R2 ;  /* 0x0000001fff0c7819 */ /* 0x002fe20000011402 */
[----:B------:R-:W-:Y:S01]  /*6ff0*/  @P3 IMAD.HI.U32 R8, R4, c[0x0][0x2c8], RZ ;  /* 0x0000b20004083a27 */ /* 0x000fe200078e00ff */
[----:B------:R-:W-:Y:S02]  /*7000*/  SEL R15, R79, RZ, !P2 ;  /* 0x000000ff4f0f7207 */ /* 0x000fe40005000000 */
[----:B------:R-:W-:Y:S01]  /*7010*/  LEA.HI.X.SX32 R12, R5, R12, 0x1, P0 ;  /* 0x0000000c050c7211 */ /* 0x000fe200000f0eff */
[----:B------:R-:W-:Y:S01]  /*7020*/  IMAD.WIDE.U32 R16, R225, c[0x0][0x1b8], R16 ;  /* 0x00006e00e1107a25 */ /* 0x000fe200078e0010 */
[----:B------:R-:W-:-:S02]  /*7030*/  @P3 SHF.R.U32.HI R6, RZ, c[0x0][0x2cc], R8 ;  /* 0x0000b300ff063a19 */ /* 0x000fc40000011608 */
[----:B------:R-:W-:Y:S01]  /*7040*/  MOV R20, R134 ;  /* 0x0000008600147202 */ /* 0x000fe20000000f00 */
[----:B------:R-:W-:Y:S01]  /*7050*/  IMAD R8, R12, c[0x0][0x1e0], RZ ;  /* 0x000078000c087a24 */ /* 0x000fe200078e02ff */
[----:B------:R-:W-:Y:S01]  /*7060*/  SEL R2, R224, RZ, !P2 ;  /* 0x000000ffe0027207 */ /* 0x000fe20005000000 */
[----:B------:R-:W-:Y:S01]  /*7070*/  IMAD R15, R15, c[0x0][0x1c0], RZ ;  /* 0x000070000f0f7a24 */ /* 0x000fe200078e02ff */
[----:B------:R-:W-:Y:S01]  /*7080*/  ISETP.NE.U32.AND P0, PT, RZ, c[0x0][0x350], PT ;  /* 0x0000d400ff007a0c */ /* 0x000fe20003f05070 */
[----:B------:R-:W-:Y:S01]  /*7090*/  IMAD R17, R225, c[0x0][0x1bc], R17 ;  /* 0x00006f00e1117a24 */ /* 0x000fe200078e0211 */
[----:B------:R-:W-:Y:S01]  /*70a0*/  ISETP.GE.AND P2, PT, R134, c[0x0][0x1d4], PT ;  /* 0x0000750086007a0c */ /* 0x000fe20003f46270 */
[C---:B------:R-:W-:Y:S01]  /*70b0*/  IMAD R13, R7.reuse, c[0x0][0x1e4], R8 ;  /* 0x00007900070d7a24 */ /* 0x040fe200078e0208 */
[----:B------:R-:W-:Y:S01]  /*70c0*/  ISETP.NE.AND.EX P0, PT, RZ, c[0x0][0x354], PT, P0 ;  /* 0x0000d500ff007a0c */ /* 0x000fe20003f05300 */
[----:B------:R-:W-:Y:S01]  /*70d0*/  IMAD.WIDE.U32 R22, R7, c[0x0][0x1e0], R20 ;  /* 0x0000780007167a25 */ /* 0x000fe200078e0014 */
[----:B------:R-:W-:-:S02]  /*70e0*/  LOP3.LUT R226, R226, 0xfffffffe, RZ, 0xc0, !PT ;  /* 0xfffffffee2e27812 */ /* 0x000fc400078ec0ff */
[----:B------:R-:W-:Y:S01]  /*70f0*/  ISETP.GE.AND P4, PT, R134, c[0x0][0x198], PT ;  /* 0x0000660086007a0c */ /* 0x000fe20003f86270 */
[C---:B------:R-:W-:Y:S01]  /*7100*/  IMAD R8, R2.reuse, c[0x0][0x1c4], R15 ;  /* 0x0000710002087a24 */ /* 0x040fe200078e020f */
[----:B------:R-:W-:Y:S01]  /*7110*/  IADD3 R23, R23, R13, RZ ;  /* 0x0000000d17177210 */ /* 0x000fe20007ffe0ff */
[----:B------:R-:W-:Y:S01]  /*7120*/  IMAD.WIDE.U32 R16, R2, c[0x0][0x1c0], R16 ;  /* 0x0000700002107a25 */ /* 0x000fe200078e0010 */
[----:B------:R-:W-:Y:S02]  /*7130*/  SHF.R.S32.HI R2, RZ, 0x1f, R6 ;  /* 0x0000001fff027819 */ /* 0x000fe40000011406 */
[----:B------:R-:W-:Y:S01]  /*7140*/  ISETP.GE.AND P3, PT, R218, c[0x0][0x198], PT ;  /* 0x00006600da007a0c */ /* 0x000fe20003f66270 */
[----:B------:R-:W-:Y:S01]  /*7150*/  IMAD R12, R12, c[0x0][0x208], RZ ;  /* 0x000082000c0c7a24 */ /* 0x000fe200078e02ff */
[----:B------:R-:W-:Y:S01]  /*7160*/  IADD3 R17, R17, R8, RZ ;  /* 0x0000000811117210 */ /* 0x000fe20007ffe0ff */
[----:B------:R-:W-:Y:S01]  /*7170*/  IMAD.WIDE.U32 R18, R7, c[0x0][0x208], R20 ;  /* 0x0000820007127a25 */ /* 0x000fe200078e0014 */
[----:B------:R-:W-:-:S02]  /*7180*/  @P2 LOP3.LUT R226, R226, 0x1, RZ, 0xfc, !PT ;  /* 0x00000001e2e22812 */ /* 0x000fc400078efcff */
[----:B------:R-:W-:Y:S01]  /*7190*/  ISETP.GE.AND P2, PT, R217, c[0x0][0x198], PT ;  /* 0x00006600d9007a0c */ /* 0x000fe20003f46270 */
[----:B------:R-:W-:Y:S01]  /*71a0*/  IMAD R12, R7, c[0x0][0x20c], R12 ;  /* 0x00008300070c7a24 */ /* 0x000fe200078e020c */
[----:B------:R-:W-:Y:S01]  /*71b0*/  LOP3.LUT R226, R226, 0xfffffffd, RZ, 0xc0, !PT ;  /* 0xfffffffde2e27812 */ /* 0x000fe200078ec0ff */
[----:B------:R-:W-:Y:S02]  /*71c0*/  IMAD R13, R2, c[0x0][0x1b0], RZ ;  /* 0x00006c00020d7a24 */ /* 0x000fe400078e02ff */
[----:B------:R-:W-:Y:S02]  /*71d0*/  IMAD.MOV R7, RZ, RZ, -R6 ;  /* 0x000000ffff077224 */ /* 0x000fe400078e0a06 */
[C---:B------:R-:W-:Y:S02]  /*71e0*/  IMAD R2, R6.reuse, c[0x0][0x1b4], R13 ;  /* 0x00006d0006027a24 */ /* 0x040fe400078e020d */
[----:B------:R-:W-:-:S04]  /*71f0*/  IMAD.WIDE.U32 R16, R6, c[0x0][0x1b0], R16 ;  /* 0x00006c0006107a25 */ /* 0x000fc800078e0010 */
[----:B------:R-:W-:Y:S02]  /*7200*/  IMAD R7, R7, c[0x0][0x2c4], R4 ;  /* 0x0000b10007077a24 */ /* 0x000fe400078e0204 */
[----:B------:R-:W-:Y:S02]  /*7210*/  IMAD.IADD R17, R17, 0x1, R2 ;  /* 0x0000000111117824 */ /* 0x000fe400078e0202 */
[----:B------:R-:W-:Y:S01]  /*7220*/  IMAD.IADD R19, R19, 0x1, R12 ;  /* 0x0000000113137824 */ /* 0x000fe200078e020c */
[----:B------:R-:W-:Y:S01]  /*7230*/  SHF.R.S32.HI R4, RZ, 0x1f, R7 ;  /* 0x0000001fff047819 */ /* 0x000fe20000011407 */
[----:B------:R-:W-:-:S04]  /*7240*/  IMAD.WIDE.U32 R236, R225, c[0x0][0x1e8], R22 ;  /* 0x00007a00e1ec7a25 */ /* 0x000fc800078e0016 */
[----:B------:R-:W-:Y:S02]  /*7250*/  IMAD R4, R4, c[0x0][0x1a8], RZ ;  /* 0x00006a0004047a24 */ /* 0x000fe400078e02ff */
[----:B------:R-:W-:-:S04]  /*7260*/  IMAD.WIDE.U32 R234, R225, c[0x0][0x210], R18 ;  /* 0x00008400e1ea7a25 */ /* 0x000fc800078e0012 */
[----:B------:R-:W-:Y:S02]  /*7270*/  IMAD R237, R225, c[0x0][0x1ec], R237 ;  /* 0x00007b00e1ed7a24 */ /* 0x000fe400078e02ed */
[C---:B------:R-:W-:Y:S02]  /*7280*/  IMAD R6, R7.reuse, c[0x0][0x1ac], R4 ;  /* 0x00006b0007067a24 */ /* 0x040fe400078e0204 */
[----:B------:R-:W-:-:S04]  /*7290*/  IMAD.WIDE.U32 R14, R7, c[0x0][0x1a8], R16 ;  /* 0x00006a00070e7a25 */ /* 0x000fc800078e0010 */
[----:B------:R-:W-:Y:S01]  /*72a0*/  IMAD R235, R225, c[0x0][0x214], R235 ;  /* 0x00008500e1eb7a24 */ /* 0x000fe200078e02eb */
[----:B------:R-:W-:Y:S01]  /*72b0*/  IADD3 R6, R15, R6, RZ ;  /* 0x000000060f067210 */ /* 0x000fe20007ffe0ff */
[----:B------:R-:W-:Y:S01]  /*72c0*/  IMAD R7, R209, 0x80, R5 ;  /* 0x00000080d1077824 */ /* 0x000fe200078e0205 */
[----:B--2---:R-:W-:Y:S01]  /*72d0*/  @P1 SHF.R.S32.HI R2, RZ, 0x1f, R0 ;  /* 0x0000001fff021819 */ /* 0x004fe20000011400 */
[----:B------:R-:W-:Y:S01]  /*72e0*/  @!P1 IMAD.MOV.U32 R0, RZ, RZ, R224 ;  /* 0x000000ffff009224 */ /* 0x000fe200078e00e0 */
[----:B------:R-:W-:Y:S02]  /*72f0*/  @!P1 MOV R2, R79 ;  /* 0x0000004f00029202 */ /* 0x000fe40000000f00 */
[----:B------:R-:W-:Y:S02]  /*7300*/  ISETP.GE.AND P1, PT, R218, c[0x0][0x1d4], PT ;  /* 0x00007500da007a0c */ /* 0x000fe40003f26270 */
[----:B------:R-:W-:Y:S02]  /*7310*/  SEL R2, R2, RZ, !P0 ;  /* 0x000000ff02027207 */ /* 0x000fe40004000000 */
[----:B------:R-:W-:-:S02]  /*7320*/  SEL R0, R0, RZ, !P0 ;  /* 0x000000ff00007207 */ /* 0x000fc40004000000 */
[----:B------:R-:W-:Y:S01]  /*7330*/  LEA R12, P0, R14, c[0x0][0x160], 0x1 ;  /* 0x000058000e0c7a11 */ /* 0x000fe200078008ff */
[C---:B------:R-:W-:Y:S01]  /*7340*/  IMAD R229, R2.reuse, c[0x0][0x1f0], RZ ;  /* 0x00007c0002e57a24 */ /* 0x040fe200078e02ff */
[----:B------:R-:W-:Y:S01]  /*7350*/  IADD3 R79, R9, -0x1, RZ ;  /* 0xffffffff094f7810 */ /* 0x000fe20007ffe0ff */
[----:B------:R-:W-:Y:S01]  /*7360*/  IMAD R13, R2, c[0x0][0x218], RZ ;  /* 0x00008600020d7a24 */ /* 0x000fe200078e02ff */
[----:B------:R-:W-:Y:S01]  /*7370*/  LEA.HI.X R6, R14, c[0x0][0x164], R6, 0x1, P0 ;  /* 0x000059000e067a11 */ /* 0x000fe200000f0c06 */
[C---:B------:R-:W-:Y:S02]  /*7380*/  IMAD R229, R0.reuse, c[0x0][0x1f4], R229 ;  /* 0x00007d0000e57a24 */ /* 0x040fe400078e02e5 */
[----:B------:R-:W-:Y:S01]  /*7390*/  IMAD.WIDE.U32 R236, R0, c[0x0][0x1f0], R236 ;  /* 0x00007c0000ec7a25 */ /* 0x000fe200078e00ec */
[----:B------:R-:W-:-:S03]  /*73a0*/  @P1 LOP3.LUT R226, R226, 0x2, RZ, 0xfc, !PT ;  /* 0x00000002e2e21812 */ /* 0x000fc600078efcff */
[C---:B------:R-:W-:Y:S01]  /*73b0*/  IMAD R13, R0.reuse, c[0x0][0x21c], R13 ;  /* 0x00008700000d7a24 */ /* 0x040fe200078e020d */
[----:B------:R-:W-:Y:S01]  /*73c0*/  IADD3 R229, R237, R229, RZ ;  /* 0x000000e5ede57210 */ /* 0x000fe20007ffe0ff */
[----:B------:R-:W-:-:S04]  /*73d0*/  IMAD.WIDE.U32 R234, R0, c[0x0][0x218], R234 ;  /* 0x0000860000ea7a25 */ /* 0x000fc800078e00ea */
[----:B------:R-:W-:Y:S01]  /*73e0*/  IMAD.IADD R228, R235, 0x1, R13 ;  /* 0x00000001ebe47824 */ /* 0x000fe200078e020d */
[----:B------:R-:W-:Y:S05]  /*73f0*/  BRA.DIV ~URZ, `(.L_x_1402) ;  /* 0x000106a27f007947 */ /* 0x000fea000b800000 */
[----:B------:R1:W2:Y:S02]  /*7400*/  SHFL.IDX PT, R13, R6, RZ, 0x181f ;  /* 0x00181fff060d7589 */ /* 0x0002a400000e0000 */
.L_x_1526:
[----:B------:R-:W-:Y:S05]  /*7410*/  BRA.DIV ~URZ, `(.L_x_1403) ;  /* 0x000106f27f007947 */ /* 0x000fea000b800000 */
[----:B------:R3:W4:Y:S02]  /*7420*/  SHFL.IDX PT, R2, R12, RZ, 0x181f ;  /* 0x00181fff0c027589 */ /* 0x00072400000e0000 */
.L_x_1527:
[----:B------:R-:W-:Y:S01]  /*7430*/  IMAD R4, R78, c[0x0][0x2c4], RZ ;  /* 0x0000b1004e047a24 */ /* 0x000fe200078e02ff */
[----:B------:R-:W-:Y:S01]  /*7440*/  BSSY B0, `(.L_x_1404) ;  /* 0x0000011000007945 */ /* 0x000fe20003800000 */
[----:B------:R-:W-:Y:S02]  /*7450*/  SHF.R.S32.HI R14, RZ, 0x1f, R217 ;  /* 0x0000001fff0e7819 */ /* 0x000fe400000114d9 */
[----:B------:R-:W-:Y:S02]  /*7460*/  SHF.R.S32.HI R15, RZ, 0x1f, R218 ;  /* 0x0000001fff0f7819 */ /* 0x000fe400000114da */
[----:B------:R-:W-:-:S13]  /*7470*/  ISETP.GE.AND P0, PT, R7, R4, PT ;  /* 0x000000040700720c */ /* 0x000fda0003f06270 */
[----:B------:R-:W-:Y:S05]  /*7480*/  @P0 BRA `(.L_x_1405) ;  /* 0x000000c000000947 */ /* 0x000fea0003800000 */
[-C--:B----4-:R-:W-:Y:S02]  /*7490*/  LEA R18, P0, R134, R2.reuse, 0x1 ;  /* 0x0000000286127211 */ /* 0x090fe400078008ff */
[-C--:B------:R-:W-:Y:S02]  /*74a0*/  LEA R16, P1, R218, R2.reuse, 0x1 ;  /* 0x00000002da107211 */ /* 0x080fe400078208ff */
[-C--:B--2---:R-:W-:Y:S02]  /*74b0*/  LEA.HI.X R19, R134, R13.reuse, R21, 0x1, P0 ;  /* 0x0000000d86137211 */ /* 0x084fe400000f0c15 */
        /* <DEDUP_REMOVED lines=9> */
.L_x_1405:
[----:B------:R-:W-:Y:S05]  /*7550*/  BSYNC B0 ;  /* 0x0000000000007941 */ /* 0x000fea0003800000 */
.L_x_1404:
[----:B------:R-:W-:Y:S05]  /*7560*/  BRA.DIV ~URZ, `(.L_x_1406) ;  /* 0x000106027f007947 */ /* 0x000fea000b800000 */
[----:B--2---:R2:W1:Y:S04]  /*7570*/  SHFL.IDX PT, R13, R6, 0x1, 0x181f ;  /* 0x00381f00060d7f89 */ /* 0x00446800000e0000 */
[----:B----4-:R2:W4:Y:S02]  /*7580*/  SHFL.IDX PT, R2, R12, 0x1, 0x181f ;  /* 0x00381f000c027f89 */ /* 0x01052400000e0000 */
.L_x_1528:
[----:B------:R-:W-:Y:S01]  /*7590*/  IADD3 R17, R7, 0x20, RZ ;  /* 0x0000002007117810 */ /* 0x000fe20007ffe0ff */
[----:B------:R-:W-:Y:S03]  /*75a0*/  BSSY B0, `(.L_x_1407) ;  /* 0x000000f000007945 */ /* 0x000fe60003800000 */
[----:B------:R-:W-:-:S13]  /*75b0*/  ISETP.GE.AND P0, PT, R17, R4, PT ;  /* 0x000000041100720c */ /* 0x000fda0003f06270 */
[----:B------:R-:W-:Y:S05]  /*75c0*/  @P0 BRA `(.L_x_1408) ;  /* 0x000000c000000947 */ /* 0x000fea0003800000 */
[-C--:B----4-:R-:W-:Y:S02]  /*75d0*/  LEA R18, P0, R134, R2.reuse, 0x1 ;  /* 0x0000000286127211 */ /* 0x090fe400078008ff */
[-C--:B------:R-:W-:Y:S02]  /*75e0*/  LEA R16, P1, R218, R2.reuse, 0x1 ;  /* 0x00000002da107211 */ /* 0x080fe400078208ff */
[-C--:B-1----:R-:W-:Y:S02]  /*75f0*/  LEA.HI.X R19, R134, R13.reuse, R21, 0x1, P0 ;  /* 0x0000000d86137211 */ /* 0x082fe400000f0c15 */
        /* <DEDUP_REMOVED lines=9> */
.L_x_1408:
[----:B------:R-:W-:Y:S05]  /*7690*/  BSYNC B0 ;  /* 0x0000000000007941 */ /* 0x000fea0003800000 */
.L_x_1407:
[----:B------:R-:W-:Y:S05]  /*76a0*/  BRA.DIV ~URZ, `(.L_x_1409) ;  /* 0x000105827f007947 */ /* 0x000fea000b800000 */
[----:B-1----:R1:W2:Y:S02]  /*76b0*/  SHFL.IDX PT, R13, R6, 0x2, 0x181f ;  /* 0x00581f00060d7f89 */ /* 0x0022a400000e0000 */
.L_x_1529:
[----:B------:R-:W-:Y:S05]  /*76c0*/  BRA.DIV ~URZ, `(.L_x_1410) ;  /* 0x000105d27f007947 */ /* 0x000fea000b800000 */
[----:B----4-:R4:W1:Y:S02]  /*76d0*/  SHFL.IDX PT, R2, R12, 0x2, 0x181f ;  /* 0x00581f000c027f89 */ /* 0x01086400000e0000 */
.L_x_1530:
[----:B------:R-:W-:Y:S01]  /*76e0*/  IADD3 R17, R7, 0x40, RZ ;  /* 0x0000004007117810 */ /* 0x000fe20007ffe0ff */
[----:B------:R-:W-:Y:S03]  /*76f0*/  BSSY B0, `(.L_x_1411) ;  /* 0x000000f000007945 */ /* 0x000fe60003800000 */
[----:B------:R-:W-:-:S13]  /*7700*/  ISETP.GE.AND P0, PT, R17, R4, PT ;  /* 0x000000041100720c */ /* 0x000fda0003f06270 */
[----:B------:R-:W-:Y:S05]  /*7710*/  @P0 BRA `(.L_x_1412) ;  /* 0x000000c000000947 */ /* 0x000fea0003800000 */
[-C--:B-1----:R-:W-:Y:S02]  /*7720*/  LEA R18, P0, R134, R2.reuse, 0x1 ;  /* 0x0000000286127211 */ /* 0x082fe400078008ff */
        /* <DEDUP_REMOVED lines=11> */
.L_x_1412:
[----:B------:R-:W-:Y:S05]  /*77e0*/  BSYNC B0 ;  /* 0x0000000000007941 */ /* 0x000fea0003800000 */
.L_x_1411:
[----:B------:R-:W-:Y:S05]  /*77f0*/  BRA.DIV ~URZ, `(.L_x_1413) ;  /* 0x000105027f007947 */ /* 0x000fea000b800000 */
[----:B--2---:R2:W3:Y:S04]  /*7800*/  SHFL.IDX PT, R13, R6, 0x3, 0x181f ;  /* 0x00781f00060d7f89 */ /* 0x0044e800000e0000 */
[----:B-1----:R2:W1:Y:S02]  /*7810*/  SHFL.IDX PT, R2, R12, 0x3, 0x181f ;  /* 0x00781f000c027f89 */ /* 0x00246400000e0000 */
.L_x_1531:
[----:B------:R-:W-:-:S04]  /*7820*/  IADD3 R7, R7, 0x60, RZ ;  /* 0x0000006007077810 */ /* 0x000fc80007ffe0ff */
[----:B------:R-:W-:-:S13]  /*7830*/  ISETP.GE.AND P0, PT, R7, R4, PT ;  /* 0x000000040700720c */ /* 0x000fda0003f06270 */
[----:B-1----:R-:W-:-:S04]  /*7840*/  @!P0 LEA R16, P1, R134, R2, 0x1 ;  /* 0x0000000286108211 */ /* 0x002fc800078208ff */
[----:B---3--:R-:W-:Y:S02]  /*7850*/  @!P0 LEA.HI.X R17, R134, R13, R21, 0x1, P1 ;  /* 0x0000000d86118211 */ /* 0x008fe400008f0c15 */
[----:B--2---:R-:W-:-:S03]  /*7860*/  @!P0 LEA R6, P1, R218, R2, 0x1 ;  /* 0x00000002da068211 */ /* 0x004fc600078208ff */
[----:B------:R-:W-:Y:S01]  /*7870*/  @!PT LDS RZ, [RZ] ;  /* 0x00000000fffff984 */ /* 0x000fe20000000800 */
[----:B------:R-:W-:Y:S01]  /*7880*/  @!PT LDS RZ, [RZ] ;  /* 0x00000000fffff984 */ /* 0x000fe20000000800 */
[----:B------:R-:W-:Y:S01]  /*7890*/  @!PT LDS RZ, [RZ] ;  /* 0x00000000fffff984 */ /* 0x000fe20000000800 */
[----:B------:R1:W-:Y:S01]  /*78a0*/  @!P0 LDGSTS.E.BYPASS.LTC128B.128 [R139+0x1b100], [R16.64], !P4 ;  /* 0x1b100000108b8fae */ /* 0x0003e2000e101d48 */
[----:B------:R-:W-:Y:S02]  /*78b0*/  @!P0 LEA.HI.X R7, R218, R13, R15, 0x1, P1 ;  /* 0x0000000dda078211 */ /* 0x000fe400008f0c0f */
[----:B----4-:R-:W-:-:S03]  /*78c0*/  @!P0 LEA R12, P1, R217, R2, 0x1 ;  /* 0x00000002d90c8211 */ /* 0x010fc600078208ff */
        /* <DEDUP_REMOVED lines=8> */
[----:B------:R-:W-:Y:S01]  /*7950*/  BAR.SYNC.DEFER_BLOCKING 0x0 ;  /* 0x0000000000007b1d */ /* 0x000fe20000010000 */
[----:B------:R-:W-:Y:S02]  /*7960*/  ISETP.GE.AND P6, PT, R218, c[0x0][0x1d4], PT ;  /* 0x00007500da007a0c */ /* 0x000fe40003fc6270 */
[C---:B------:R-:W-:Y:S01]  /*7970*/  IMAD R6, R79.reuse, -0x40, R6 ;  /* 0xffffffc04f067824 */ /* 0x040fe200078e0206 */
[----:B------:R-:W-:Y:S01]  /*7980*/  LEA R5, P2, R14, R236, 0x6 ;  /* 0x000000ec0e057211 */ /* 0x000fe200078430ff */
[----:B------:R-:W-:Y:S01]  /*7990*/  IMAD R2, R12, c[0x0][0x1e0], RZ ;  /* 0x000078000c027a24 */ /* 0x000fe200078e02ff */
[----:B------:R-:W-:Y:S01]  /*79a0*/  ULDC.64 UR4, c[0x0][0x208] ;  /* 0x0000820000047ab9 */ /* 0x000fe20000000a00 */
[----:B------:R-:W-:Y:S01]  /*79b0*/  IMAD.MOV.U32 R0, RZ, RZ, 0x20 ;  /* 0x00000020ff007424 */ /* 0x000fe200078e00ff */
[C---:B------:R-:W-:Y:S01]  /*79c0*/  ISETP.GE.AND P0, PT, R6.reuse, 0x21, PT ;  /* 0x000000210600780c */ /* 0x040fe20003f06270 */
[----:B------:R-:W-:Y:S01]  /*79d0*/  IMAD R2, R79, c[0x0][0x1e4], R2 ;  /* 0x000079004f027a24 */ /* 0x000fe200078e0202 */
[----:B------:R-:W-:Y:S01]  /*79e0*/  ISETP.GE.AND P1, PT, R6, 0x1, PT ;  /* 0x000000010600780c */ /* 0x000fe20003f26270 */
[C---:B------:R-:W-:Y:S01]  /*79f0*/  IMAD.WIDE.U32 R16, R0.reuse, c[0x0][0x1e0], RZ ;  /* 0x0000780000107a25 */ /* 0x040fe200078e00ff */
[----:B------:R-:W-:Y:S01]  /*7a00*/  USHF.L.U32 UR7, UR4, 0x6, URZ ;  /* 0x0000000604077899 */ /* 0x000fe2000800063f */
[----:B------:R-:W-:Y:S01]  /*7a10*/  BSSY B0, `(.L_x_1414) ;  /* 0x000004d000007945 */ /* 0x000fe20003800000 */
[----:B------:R-:W-:Y:S01]  /*7a20*/  UMOV UR6, 0x6 ;  /* 0x0000000600067882 */ /* 0x000fe20000000000 */
[----:B------:R-:W-:Y:S01]  /*7a30*/  IMAD.IADD R2, R15, 0x1, R2 ;  /* 0x000000010f027824 */ /* 0x000fe200078e0202 */
[----:B------:R-:W-:Y:S01]  /*7a40*/  USHF.L.U64.HI UR5, UR4, UR6, UR5 ;  /* 0x0000000604057299 */ /* 0x000fe20008010205 */
[----:B------:R-:W-:-:S02]  /*7a50*/  IMAD R13, R0, c[0x0][0x1e4], RZ ;  /* 0x00007900000d7a24 */ /* 0x000fc400078e02ff */
[----:B------:R-:W-:Y:S01]  /*7a60*/  IMAD R12, R12, c[0x0][0x208], RZ ;  /* 0x000082000c0c7a24 */ /* 0x000fe200078e02ff */
[----:B------:R-:W-:Y:S01]  /*7a70*/  LEA.HI.X R2, R14, R229, R2, 0x6, P2 ;  /* 0x000000e50e027211 */ /* 0x000fe200010f3402 */
[----:B------:R-:W-:Y:S01]  /*7a80*/  IMAD.WIDE.U32 R14, R79, c[0x0][0x208], RZ ;  /* 0x000082004f0e7a25 */ /* 0x000fe200078e00ff */
[C---:B------:R-:W-:Y:S02]  /*7a90*/  @P0 IADD3 R8, P2, R5.reuse, R16, RZ ;  /* 0x0000001005080210 */ /* 0x040fe40007f5e0ff */
[----:B------:R-:W-:Y:S01]  /*7aa0*/  @P1 LEA R16, P3, R5, c[0x0][0x1c8], 0x1 ;  /* 0x0000720005101a11 */ /* 0x000fe200078608ff */
[----:B------:R-:W-:Y:S01]  /*7ab0*/  IMAD R7, R79, c[0x0][0x20c], R12 ;  /* 0x000083004f077a24 */ /* 0x000fe200078e020c */
[----:B------:R-:W-:Y:S02]  /*7ac0*/  @P0 IADD3.X R13, R2, R17, R13, P2, !PT ;  /* 0x00000011020d0210 */ /* 0x000fe400017fe40d */
[----:B------:R-:W-:Y:S01]  /*7ad0*/  @P1 LEA.HI.X R17, R5, c[0x0][0x1cc], R2, 0x1, P3 ;  /* 0x0000730005111a11 */ /* 0x000fe200018f0c02 */
[----:B------:R-:W-:Y:S01]  /*7ae0*/  IMAD.IADD R7, R15, 0x1, R7 ;  /* 0x000000010f077824 */ /* 0x000fe200078e0207 */
[----:B------:R-:W-:-:S02]  /*7af0*/  @P0 LEA R12, P3, R8, c[0x0][0x1c8], 0x1 ;  /* 0x00007200080c0a11 */ /* 0x000fc400078608ff */
[C---:B------:R-:W-:Y:S02]  /*7b00*/  @P1 ISETP.GE.AND P5, PT, R217.reuse, c[0x0][0x1d4], PT ;  /* 0x00007500d9001a0c */ /* 0x040fe40003fa6270 */
[----:B------:R-:W-:Y:S02]  /*7b10*/  @P0 LEA.HI.X R13, R8, c[0x0][0x1cc], R13, 0x1, P3 ;  /* 0x00007300080d0a11 */ /* 0x000fe400018f0c0d */
[----:B------:R-:W-:Y:S02]  /*7b20*/  LOP3.LUT P3, RZ, R226, 0x1, RZ, 0xc0, !PT ;  /* 0x00000001e2ff7812 */ /* 0x000fe4000786c0ff */
[C---:B------:R-:W-:Y:S02]  /*7b30*/  LEA R2, P2, R14.reuse, R234, 0x6 ;  /* 0x000000ea0e027211 */ /* 0x040fe400078430ff */
[----:B------:R-:W-:Y:S02]  /*7b40*/  @P0 ISETP.GE.AND P4, PT, R217, c[0x0][0x1d4], PT ;  /* 0x00007500d9000a0c */ /* 0x000fe40003f86270 */
[----:B------:R-:W-:-:S02]  /*7b50*/  LEA.HI.X R7, R14, R228, R7, 0x6, P2 ;  /* 0x000000e40e077211 */ /* 0x000fc400010f3407 */
[----:B------:R-:W-:-:S04]  /*7b60*/  LEA R14, P2, R2, c[0x0][0x1f8], 0x1 ;  /* 0x00007e00020e7a11 */ /* 0x000fc800078408ff */
[----:B------:R-:W-:Y:S01]  /*7b70*/  LEA.HI.X R15, R2, c[0x0][0x1fc], R7, 0x1, P2 ;  /* 0x00007f00020f7a11 */ /* 0x000fe200010f0c07 */
[----:B------:R-:W-:Y:S01]  /*7b80*/  @!PT LDS RZ, [RZ] ;  /* 0x00000000fffff984 */ /* 0x000fe20000000800 */
[----:B------:R-:W-:Y:S01]  /*7b90*/  @!PT LDS RZ, [RZ] ;  /* 0x00000000fffff984 */ /* 0x000fe20000000800 */
[----:B------:R-:W-:Y:S01]  /*7ba0*/  @!PT LDS RZ, [RZ] ;  /* 0x00000000fffff984 */ /* 0x000fe20000000800 */
[----:B------:R1:W-:Y:S01]  /*7bb0*/  @P1 LDGSTS.E.BYPASS.LTC128B.128 [R139+0xc100], [R16.64], !P3 ;  /* 0x0c100000108b1fae */ /* 0x0003e2000d901d48 */
[----:B------:R-:W-:Y:S01]  /*7bc0*/  ISETP.GE.AND P2, PT, R134, c[0x0][0x1d4], PT ;  /* 0x0000750086007a0c */ /* 0x000fe20003f46270 */
[----:B------:R-:W-:Y:S02]  /*7bd0*/  IMAD.MOV.U32 R2, RZ, RZ, 0x40 ;  /* 0x00000040ff027424 */ /* 0x000fe400078e00ff */
[----:B------:R1:W-:Y:S01]  /*7be0*/  @P1 LDGSTS.E.BYPASS.LTC128B.128 [R139+0xe100], [R16.64+0x80], !P6 ;  /* 0x0e100080108b1fae */ /* 0x0003e2000f101d48 */
[----:B------:R-:W-:-:S03]  /*7bf0*/  ISETP.LT.OR P3, PT, R6, 0x1, P2 ;  /* 0x000000010600780c */ /* 0x000fc60001761670 */
[----:B------:R1:W-:Y:S01]  /*7c00*/  @P1 LDGSTS.E.BYPASS.LTC128B.128 [R139+0x10100], [R16.64+0x100], !P5 ;  /* 0x10100100108b1fae */ /* 0x0003e2000e901d48 */
[----:B------:R-:W-:Y:S02]  /*7c10*/  LOP3.LUT P5, RZ, R226, 0x1, RZ, 0xc0, !PT ;  /* 0x00000001e2ff7812 */ /* 0x000fe400078ac0ff */
[----:B------:R-:W-:-:S11]  /*7c20*/  ISETP.GE.AND P1, PT, R218, c[0x0][0x1d4], PT ;  /* 0x00007500da007a0c */ /* 0x000fd60003f26270 */
[----:B------:R1:W-:Y:S01]  /*7c30*/  @P0 LDGSTS.E.BYPASS.LTC128B.128 [R139+0xd100], [R12.64], !P5 ;  /* 0x0d1000000c8b0fae */ /* 0x0003e2000e901d48 */
[----:B------:R-:W-:-:S03]  /*7c40*/  ISETP.LT.OR P5, PT, R6, 0x1, P1 ;  /* 0x000000010600780c */ /* 0x000fc60000fa1670 */
[----:B------:R1:W-:Y:S04]  /*7c50*/  @P0 LDGSTS.E.BYPASS.LTC128B.128 [R139+0xf100], [R12.64+0x80], !P6 ;  /* 0x0f1000800c8b0fae */ /* 0x0003e8000f101d48 */
[----:B------:R1:W-:Y:S01]  /*7c60*/  @P0 LDGSTS.E.BYPASS.LTC128B.128 [R139+0x11100], [R12.64+0x100], !P4 ;  /* 0x111001000c8b0fae */ /* 0x0003e2000e101d48 */
[----:B------:R-:W-:-:S03]  /*7c70*/  ISETP.GE.AND P0, PT, R217, c[0x0][0x1d4], PT ;  /* 0x00007500d9007a0c */ /* 0x000fc60003f06270 */
[----:B------:R-:W0:Y:S01]  /*7c80*/  LDGDEPBAR ;  /* 0x00000000000079af */ /* 0x000e220000000000 */
[----:B------:R-:W-:-:S03]  /*7c90*/  ISETP.LT.OR P4, PT, R6, 0x1, P0 ;  /* 0x000000010600780c */ /* 0x000fc60000781670 */
[----:B------:R1:W-:Y:S01]  /*7ca0*/  LDGSTS.E.BYPASS.LTC128B.128 [R139+0x100], [R14.64], !P3 ;  /* 0x001000000e8b7fae */ /* 0x0003e2000d901d48 */
[C---:B------:R-:W-:Y:S02]  /*7cb0*/  ISETP.LT.OR P3, PT, R6.reuse, 0x21, P2 ;  /* 0x000000210600780c */ /* 0x040fe40001761670 */
[C---:B------:R-:W-:Y:S01]  /*7cc0*/  ISETP.LT.OR P2, PT, R6.reuse, 0x21, P1 ;  /* 0x000000210600780c */ /* 0x040fe20000f41670 */
[----:B------:R1:W-:Y:S01]  /*7cd0*/  LDGSTS.E.BYPASS.LTC128B.128 [R139+0x2100], [R14.64+0x80], !P5 ;  /* 0x021000800e8b7fae */ /* 0x0003e2000e901d48 */
[----:B------:R-:W-:Y:S02]  /*7ce0*/  ISETP.LT.OR P1, PT, R6, 0x21, P0 ;  /* 0x000000210600780c */ /* 0x000fe40000721670 */
[----:B------:R-:W-:Y:S02]  /*7cf0*/  IADD3 R6, P0, R14, UR7, RZ ;  /* 0x000000070e067c10 */ /* 0x000fe4000ff1e0ff */
[----:B------:R-:W-:Y:S01]  /*7d00*/  ISETP.GT.AND P5, PT, R79, R230, PT ;  /* 0x000000e64f00720c */ /* 0x000fe20003fa4270 */
[----:B------:R1:W-:Y:S01]  /*7d10*/  LDGSTS.E.BYPASS.LTC128B.128 [R139+0x4100], [R14.64+0x100], !P4 ;  /* 0x041001000e8b7fae */ /* 0x0003e2000e101d48 */
[----:B------:R-:W-:-:S05]  /*7d20*/  IADD3.X R7, R15, UR5, RZ, P0, !PT ;  /* 0x000000050f077c10 */ /* 0x000fca00087fe4ff */
[----:B------:R1:W-:Y:S04]  /*7d30*/  LDGSTS.E.BYPASS.LTC128B.128 [R139+0x1100], [R6.64], !P3 ;  /* 0x01100000068b7fae */ /* 0x0003e8000d901d48 */
[----:B------:R1:W-:Y:S04]  /*7d40*/  LDGSTS.E.BYPASS.LTC128B.128 [R139+0x3100], [R6.64+0x80], !P2 ;  /* 0x03100080068b7fae */ /* 0x0003e8000d101d48 */
[----:B------:R1:W-:Y:S04]  /*7d50*/  LDGSTS.E.BYPASS.LTC128B.128 [R139+0x5100], [R6.64+0x100], !P1 ;  /* 0x05100100068b7fae */ /* 0x0003e8000c901d48 */
[----:B------:R-:W0:Y:S01]  /*7d60*/  LDGDEPBAR ;  /* 0x00000000000079af */ /* 0x000e220000000000 */
[----:B------:R-:W-:Y:S05]  /*7d70*/  @!P5 BRA `(.L_x_1415) ;  /* 0x000001600000d947 */ /* 0x000fea0003800000 */
[----:B-1----:R-:W-:Y:S01]  /*7d80*/  IADD3 R6, R9, -0x2, RZ ;  /* 0xfffffffe09067810 */ /* 0x002fe20007ffe0ff */
[----:B------:R-:W-:Y:S01]  /*7d90*/  IMAD.WIDE.U32 R16, R2, c[0x0][0x1e0], RZ ;  /* 0x0000780002107a25 */ /* 0x000fe200078e00ff */
[----:B------:R-:W-:-:S02]  /*7da0*/  LOP3.LUT P4, RZ, R226, 0x1, RZ, 0xc0, !PT ;  /* 0x00000001e2ff7812 */ /* 0x000fc4000788c0ff */
[----:B------:R-:W-:Y:S01]  /*7db0*/  SHF.R.S32.HI R5, RZ, 0x1f, R6 ;  /* 0x0000001fff057819 */ /* 0x000fe20000011406 */
[----:B------:R-:W-:-:S04]  /*7dc0*/  IMAD.WIDE.U32 R12, R6, c[0x0][0x1e0], RZ ;  /* 0x00007800060c7a25 */ /* 0x000fc800078e00ff */
[----:B------:R-:W-:-:S04]  /*7dd0*/  IMAD R5, R5, c[0x0][0x1e0], RZ ;  /* 0x0000780005057a24 */ /* 0x000fc800078e02ff */
[----:B------:R-:W-:Y:S01]  /*7de0*/  IMAD R5, R6, c[0x0][0x1e4], R5 ;  /* 0x0000790006057a24 */ /* 0x000fe200078e0205 */
[----:B------:R-:W-:-:S03]  /*7df0*/  LEA R6, P0, R12, R236, 0x6 ;  /* 0x000000ec0c067211 */ /* 0x000fc600078030ff */
[----:B------:R-:W-:Y:S01]  /*7e00*/  IMAD.IADD R8, R13, 0x1, R5 ;  /* 0x000000010d087824 */ /* 0x000fe200078e0205 */
[----:B------:R-:W-:Y:S01]  /*7e10*/  LEA R14, P1, R6, c[0x0][0x1c8], 0x1 ;  /* 0x00007200060e7a11 */ /* 0x000fe200078208ff */
[----:B------:R-:W-:-:S03]  /*7e20*/  IMAD R5, R2, c[0x0][0x1e4], RZ ;  /* 0x0000790002057a24 */ /* 0x000fc600078e02ff */
[----:B------:R-:W-:Y:S02]  /*7e30*/  LEA.HI.X R13, R12, R229, R8, 0x6, P0 ;  /* 0x000000e50c0d7211 */ /* 0x000fe400000f3408 */
        /* <DEDUP_REMOVED lines=10> */
.L_x_1415:
[----:B------:R-:W-:Y:S05]  /*7ee0*/  BSYNC B0 ;  /* 0x0000000000007941 */ /* 0x000fea0003800000 */
.L_x_1414:
[----:B------:R-:W-:Y:S01]  /*7ef0*/  ISETP.LT.AND P0, PT, RZ, c[0x0][0x27c], PT ;  /* 0x00009f00ff007a0c */ /* 0x000fe20003f01270 */
[----:B------:R-:W0:-:S12]  /*7f00*/  LDGDEPBAR ;  /* 0x00000000000079af */ /* 0x000e180000000000 */
[----:B------:R-:W-:Y:S05]  /*7f10*/  @P0 BRA `(.L_x_1416) ;  /* 0x0000002000000947 */ /* 0x000fea0003800000 */
[----:B------:R-:W-:-:S04]  /*7f20*/  DEPBAR.LE SB0, 0x3 ;  /* 0x000080c00000791a */ /* 0x000fc80000000000 */
[----:B------:R-:W-:Y:S05]  /*7f30*/  BRA `(.L_x_1417) ;  /* 0x0000597000007947 */ /* 0x000fea0003800000 */
.L_x_1416:
[----:B-----5:R-:W-:Y:S01]  /*7f40*/  SHF.R.S32.HI R8, RZ, 0x1f, R77 ;  /* 0x0000001fff087819 */ /* 0x020fe2000001144d */
[----:B------:R-:W-:Y:S01]  /*7f50*/  ULDC.U8 UR4, c[0x0][0x298] ;  /* 0x0000a60000047ab9 */ /* 0x000fe20000000000 */
[C---:B-1----:R-:W-:Y:S01]  /*7f60*/  IMAD.WIDE.U32 R12, R77.reuse, c[0x0][0x280], RZ ;  /* 0x0000a0004d0c7a25 */ /* 0x042fe200078e00ff */
[----:B------:R-:W-:Y:S01]  /*7f70*/  ISETP.NE.AND P2, PT, RZ, UR4, PT ;  /* 0x00000004ff007c0c */ /* 0x000fe2000bf45270 */
[----:B------:R-:W-:Y:S01]  /*7f80*/  BSSY B2, `(.L_x_1417) ;  /* 0x0000592000027945 */ /* 0x000fe20003800000 */
[----:B------:R-:W-:Y:S01]  /*7f90*/  IADD3 R23, R142, 0x40, RZ ;  /* 0x000000408e177810 */ /* 0x000fe20007ffe0ff */
[----:B------:R-:W-:Y:S01]  /*7fa0*/  IMAD R6, R8, c[0x0][0x280], RZ ;  /* 0x0000a00008067a24 */ /* 0x000fe200078e02ff */
[----:B------:R-:W-:Y:S01]  /*7fb0*/  LEA R7, P1, R12, c[0x0][0x270], 0x1 ;  /* 0x00009c000c077a11 */ /* 0x000fe200078208ff */
[----:B------:R-:W-:Y:S01]  /*7fc0*/  IMAD R8, R8, c[0x0][0x290], RZ ;  /* 0x0000a40008087a24 */ /* 0x000fe200078e02ff */
[----:B------:R-:W-:Y:S01]  /*7fd0*/  IADD3 R31, R142, 0x20, RZ ;  /* 0x000000208e1f7810 */ /* 0x000fe20007ffe0ff */
[----:B------:R-:W-:-:S04]  /*7fe0*/  IMAD.WIDE.U32 R14, R77, c[0x0][0x290], RZ ;  /* 0x0000a4004d0e7a25 */ /* 0x000fc800078e00ff */
[C---:B------:R-:W-:Y:S01]  /*7ff0*/  IMAD R6, R77.reuse, c[0x0][0x284], R6 ;  /* 0x0000a1004d067a24 */ /* 0x040fe200078e0206 */
[----:B------:R-:W-:Y:S01]  /*8000*/  LEA R5, P0, R14, c[0x0][0x288], 0x1 ;  /* 0x0000a2000e057a11 */ /* 0x000fe200078008ff */
[----:B------:R-:W-:Y:S01]  /*8010*/  IMAD R77, R77, c[0x0][0x294], R8 ;  /* 0x0000a5004d4d7a24 */ /* 0x000fe200078e0208 */
[----:B------:R-:W-:Y:S01]  /*8020*/  IADD3 R8, R223, 0x40, RZ ;  /* 0x00000040df087810 */ /* 0x000fe20007ffe0ff */
[----:B------:R-:W-:Y:S02]  /*8030*/  IMAD.IADD R6, R6, 0x1, R13 ;  /* 0x0000000106067824 */ /* 0x000fe400078e020d */
[----:B------:R-:W-:Y:S02]  /*8040*/  IMAD.IADD R77, R77, 0x1, R15 ;  /* 0x000000014d4d7824 */ /* 0x000fe400078e020f */
[----:B------:R-:W-:Y:S01]  /*8050*/  IMAD R13, R209, 0x80, R223 ;  /* 0x00000080d10d7824 */ /* 0x000fe200078e02df */
[----:B------:R-:W-:Y:S02]  /*8060*/  LEA.HI.X R12, R12, c[0x0][0x274], R6, 0x1, P1 ;  /* 0x00009d000c0c7a11 */ /* 0x000fe400008f0c06 */
[----:B------:R-:W-:Y:S01]  /*8070*/  LEA.HI.X R6, R14, c[0x0][0x28c], R77, 0x1, P0 ;  /* 0x0000a3000e067a11 */ /* 0x000fe200000f0c4d */
[----:B------:R-:W-:Y:S05]  /*8080*/  @!P2 BRA `(.L_x_1418) ;  /* 0x00002a500000a947 */ /* 0x000fea0003800000 */
[----:B------:R-:W-:Y:S01]  /*8090*/  ISETP.GE.AND P0, PT, R13, R4, PT ;  /* 0x000000040d00720c */ /* 0x000fe20003f06270 */
[----:B------:R1:W2:Y:S01]  /*80a0*/  SHFL.IDX PT, R27, R12, RZ, 0x1c1f ;  /* 0x001c1fff0c1b7589 */ /* 0x0002a200000e0000 */
[----:B------:R-:W-:Y:S01]  /*80b0*/  BSSY B0, `(.L_x_1419) ;  /* 0x0000054000007945 */ /* 0x000fe20003800000 */
[----:B------:R-:W-:Y:S01]  /*80c0*/  CS2R R14, SRZ ;  /* 0x00000000000e7805 */ /* 0x000fe2000001ff00 */
[----:B------:R-:W-:Y:S01]  /*80d0*/  CS2R R16, SRZ ;  /* 0x0000000000107805 */ /* 0x000fe2000001ff00 */
[----:B------:R-:W3:Y:S01]  /*80e0*/  SHFL.IDX PT, R26, R7, RZ, 0x1c1f ;  /* 0x001c1fff071a7589 */ /* 0x000ee200000e0000 */
[----:B------:R-:W-:Y:S01]  /*80f0*/  CS2R R18, SRZ ;  /* 0x0000000000127805 */ /* 0x000fe2000001ff00 */
[----:B------:R-:W-:Y:S01]  /*8100*/  CS2R R20, SRZ ;  /* 0x0000000000147805 */ /* 0x000fe2000001ff00 */
[----:B------:R-:W-:Y:S01]  /*8110*/  CS2R R28, SRZ ;  /* 0x00000000001c7805 */ /* 0x000fe2000001ff00 */
[----:B------:R4:W2:Y:S01]  /*8120*/  SHFL.IDX PT, R25, R6, RZ, 0x1c1f ;  /* 0x001c1fff06197589 */ /* 0x0008a200000e0000 */
[----:B------:R-:W-:Y:S01]  /*8130*/  CS2R R32, SRZ ;  /* 0x0000000000207805 */ /* 0x000fe2000001ff00 */
[----:B------:R-:W-:Y:S01]  /*8140*/  CS2R R60, SRZ ;  /* 0x00000000003c7805 */ /* 0x000fe2000001ff00 */
[----:B------:R-:W-:Y:S01]  /*8150*/  CS2R R62, SRZ ;  /* 0x00000000003e7805 */ /* 0x000fe2000001ff00 */
[----:B------:R2:W2:Y:S01]  /*8160*/  SHFL.IDX PT, R24, R5, RZ, 0x1c1f ;  /* 0x001c1fff05187589 */ /* 0x0004a200000e0000 */
[----:B------:R-:W-:Y:S01]  /*8170*/  CS2R R40, SRZ ;  /* 0x0000000000287805 */ /* 0x000fe2000001ff00 */
[----:B------:R-:W-:Y:S01]  /*8180*/  CS2R R42, SRZ ;  /* 0x00000000002a7805 */ /* 0x000fe2000001ff00 */
[----:B-1----:R-:W-:Y:S01]  /*8190*/  CS2R R12, SRZ ;  /* 0x00000000000c7805 */ /* 0x002fe2000001ff00 */
[----:B----4-:R-:W-:Y:S01]  /*81a0*/  CS2R R6, SRZ ;  /* 0x0000000000067805 */ /* 0x010fe2000001ff00 */
[----:B------:R-:W-:Y:S05]  /*81b0*/  @P0 BRA `(.L_x_1420) ;  /* 0x0000043000000947 */ /* 0x000fea0003800000 */
[C---:B---3--:R-:W-:Y:S01]  /*81c0*/  ISETP.GE.AND P1, PT, R31.reuse, c[0x0][0x27c], PT ;  /* 0x00009f001f007a0c */ /* 0x048fe20003f26270 */
[----:B------:R-:W-:Y:S01]  /*81d0*/  IMAD.SHL.U32 R7, R31, 0x2, RZ ;  /* 0x000000021f077824 */ /* 0x000fe200078e00ff */
[----:B------:R-:W-:Y:S01]  /*81e0*/  SHF.R.S32.HI R12, RZ, 0x1f, R31 ;  /* 0x0000001fff0c7819 */ /* 0x000fe2000001141f */
[----:B------:R-:W-:Y:S01]  /*81f0*/  CS2R R20, SRZ ;  /* 0x0000000000147805 */ /* 0x000fe2000001ff00 */
[C---:B------:R-:W-:Y:S01]  /*8200*/  ISETP.GE.AND P0, PT, R137.reuse, c[0x0][0x27c], PT ;  /* 0x00009f0089007a0c */ /* 0x040fe20003f06270 */
[----:B--2---:R-:W-:Y:S01]  /*8210*/  IMAD.SHL.U32 R5, R137, 0x2, RZ ;  /* 0x0000000289057824 */ /* 0x004fe200078e00ff */
[----:B------:R-:W-:-:S02]  /*8220*/  SHF.L.U64.HI R13, R31, 0x1, R12 ;  /* 0x000000011f0d7819 */ /* 0x000fc4000001020c */
[----:B------:R-:W-:-:S05]  /*8230*/  SHF.R.S32.HI R6, RZ, 0x1f, R137 ;  /* 0x0000001fff067819 */ /* 0x000fca0000011489 */
[-C--:B------:R-:W-:Y:S02]  /*8240*/  @!P1 IADD3 R16, P2, R26, R7.reuse, RZ ;  /* 0x000000071a109210 */ /* 0x080fe40007f5e0ff */
[----:B------:R-:W-:Y:S02]  /*8250*/  @!P1 IADD3 R34, P3, R24, R7, RZ ;  /* 0x0000000718229210 */ /* 0x000fe40007f7e0ff */
[----:B------:R-:W-:Y:S01]  /*8260*/  SHF.L.U64.HI R7, R137, 0x1, R6 ;  /* 0x0000000189077819 */ /* 0x000fe20000010206 */
[--C-:B------:R-:W-:Y:S01]  /*8270*/  @!P1 IMAD.X R17, R27, 0x1, R13.reuse, P2 ;  /* 0x000000011b119824 */ /* 0x100fe200010e060d */
[----:B------:R-:W-:Y:S01]  /*8280*/  @!P0 IADD3 R32, P2, R26, R5, RZ ;  /* 0x000000051a208210 */ /* 0x000fe20007f5e0ff */
[----:B------:R-:W-:Y:S02]  /*8290*/  @!P1 IMAD.X R35, R25, 0x1, R13, P3 ;  /* 0x0000000119239824 */ /* 0x000fe400018e060d */
[----:B------:R-:W-:Y:S01]  /*82a0*/  CS2R R12, SRZ ;  /* 0x00000000000c7805 */ /* 0x000fe2000001ff00 */
[----:B------:R1:W5:Y:S01]  /*82b0*/  @!P1 LD.E.64 R20, [R16.64] ;  /* 0x0000000810149980 */ /* 0x000362000c101b00 */
[----:B------:R-:W-:Y:S01]  /*82c0*/  ISETP.GE.AND P3, PT, R23, c[0x0][0x27c], PT ;  /* 0x00009f0017007a0c */ /* 0x000fe20003f66270 */
[----:B------:R-:W-:-:S03]  /*82d0*/  @!P0 IMAD.X R33, R27, 0x1, R7, P2 ;  /* 0x000000011b218824 */ /* 0x000fc600010e0607 */
[----:B------:R2:W5:Y:S01]  /*82e0*/  @!P1 LD.E.64 R12, [R34.64] ;  /* 0x00000008220c9980 */ /* 0x000562000c101b00 */
[----:B------:R-:W-:Y:S01]  /*82f0*/  @!P0 IADD3 R28, P1, R24, R5, RZ ;  /* 0x00000005181c8210 */ /* 0x000fe20007f3e0ff */
[----:B------:R-:W-:Y:S01]  /*8300*/  CS2R R18, SRZ ;  /* 0x0000000000127805 */ /* 0x000fe2000001ff00 */
[----:B------:R-:W-:-:S03]  /*8310*/  ISETP.GE.AND P2, PT, R138, c[0x0][0x27c], PT ;  /* 0x00009f008a007a0c */ /* 0x000fc60003f46270 */
[----:B------:R-:W-:Y:S02]  /*8320*/  @!P0 IMAD.X R29, R25, 0x1, R7, P1 ;  /* 0x00000001191d8824 */ /* 0x000fe400008e0607 */
[----:B------:R-:W-:Y:S01]  /*8330*/  CS2R R6, SRZ ;  /* 0x0000000000067805 */ /* 0x000fe2000001ff00 */
[C---:B------:R-:W-:Y:S01]  /*8340*/  IMAD.SHL.U32 R15, R23.reuse, 0x2, RZ ;  /* 0x00000002170f7824 */ /* 0x040fe200078e00ff */
[----:B------:R-:W-:Y:S01]  /*8350*/  SHF.R.S32.HI R14, RZ, 0x1f, R23 ;  /* 0x0000001fff0e7819 */ /* 0x000fe20000011417 */
[----:B------:R3:W5:Y:S01]  /*8360*/  @!P0 LD.E.64 R18, [R32.64] ;  /* 0x0000000820128980 */ /* 0x000762000c101b00 */
[----:B------:R-:W-:Y:S02]  /*8370*/  SHF.R.S32.HI R5, RZ, 0x1f, R138 ;  /* 0x0000001fff057819 */ /* 0x000fe4000001148a */
[----:B------:R-:W-:Y:S01]  /*8380*/  SHF.L.U64.HI R14, R23, 0x1, R14 ;  /* 0x00000001170e7819 */ /* 0x000fe2000001020e */
[----:B------:R4:W5:Y:S01]  /*8390*/  @!P0 LD.E.64 R6, [R28.64] ;  /* 0x000000081c068980 */ /* 0x000962000c101b00 */
[----:B------:R-:W-:Y:S01]  /*83a0*/  @!P3 IADD3 R36, P0, R26, R15, RZ ;  /* 0x0000000f1a24b210 */ /* 0x000fe20007f1e0ff */
[----:B------:R-:W-:Y:S01]  /*83b0*/  CS2R R42, SRZ ;  /* 0x00000000002a7805 */ /* 0x000fe2000001ff00 */
[C---:B------:R-:W-:Y:S01]  /*83c0*/  SHF.L.U64.HI R5, R138.reuse, 0x1, R5 ;  /* 0x000000018a057819 */ /* 0x040fe20000010205 */
[----:B-1----:R-:W-:Y:S01]  /*83d0*/  IMAD.SHL.U32 R16, R138, 0x2, RZ ;  /* 0x000000028a107824 */ /* 0x002fe200078e00ff */
[----:B------:R-:W-:Y:S01]  /*83e0*/  ISETP.GE.AND P1, PT, R142, c[0x0][0x27c], PT ;  /* 0x00009f008e007a0c */ /* 0x000fe20003f26270 */
[----:B------:R-:W-:-:S03]  /*83f0*/  @!P3 IMAD.X R37, R27, 0x1, R14, P0 ;  /* 0x000000011b25b824 */ /* 0x000fc600000e060e */
[----:B------:R-:W-:Y:S02]  /*8400*/  @!P2 IADD3 R44, P0, R26, R16, RZ ;  /* 0x000000101a2ca210 */ /* 0x000fe40007f1e0ff */
[----:B--2---:R-:W-:-:S03]  /*8410*/  @!P3 IADD3 R34, P4, R24, R15, RZ ;  /* 0x0000000f1822b210 */ /* 0x004fc60007f9e0ff */
[----:B------:R-:W-:Y:S01]  /*8420*/  @!P2 IMAD.X R45, R27, 0x1, R5, P0 ;  /* 0x000000011b2da824 */ /* 0x000fe200000e0605 */
[----:B------:R-:W-:Y:S01]  /*8430*/  @!P2 IADD3 R38, P0, R24, R16, RZ ;  /* 0x000000101826a210 */ /* 0x000fe20007f1e0ff */
[----:B------:R-:W-:Y:S02]  /*8440*/  @!P3 IMAD.X R35, R25, 0x1, R14, P4 ;  /* 0x000000011923b824 */ /* 0x000fe400020e060e */
[----:B------:R-:W-:Y:S01]  /*8450*/  @!P1 IMAD.WIDE R46, R142, 0x2, R26 ;  /* 0x000000028e2e9825 */ /* 0x000fe200078e021a */
[----:B---3--:R-:W-:-:S03]  /*8460*/  CS2R R32, SRZ ;  /* 0x0000000000207805 */ /* 0x008fc6000001ff00 */
[----:B------:R-:W-:Y:S01]  /*8470*/  @!P2 IMAD.X R39, R25, 0x1, R5, P0 ;  /* 0x000000011927a824 */ /* 0x000fe200000e0605 */
[----:B------:R-:W-:Y:S01]  /*8480*/  ISETP.GE.AND P0, PT, R136, c[0x0][0x27c], PT ;  /* 0x00009f0088007a0c */ /* 0x000fe20003f06270 */
[----:B------:R-:W-:Y:S01]  /*8490*/  @!P1 IMAD.WIDE R40, R142, 0x2, R24 ;  /* 0x000000028e289825 */ /* 0x000fe200078e0218 */
[----:B------:R-:W-:Y:S01]  /*84a0*/  SHF.R.S32.HI R5, RZ, 0x1f, R136 ;  /* 0x0000001fff057819 */ /* 0x000fe20000011488 */
[----:B------:R1:W5:Y:S02]  /*84b0*/  @!P1 LD.E.64 R32, [R46.64] ;  /* 0x000000082e209980 */ /* 0x000364000c101b00 */
[C---:B------:R-:W-:Y:S01]  /*84c0*/  IMAD.SHL.U32 R14, R136.reuse, 0x2, RZ ;  /* 0x00000002880e7824 */ /* 0x040fe200078e00ff */
[----:B------:R-:W-:Y:S01]  /*84d0*/  SHF.L.U64.HI R5, R136, 0x1, R5 ;  /* 0x0000000188057819 */ /* 0x000fe20000010205 */
[----:B------:R2:W5:Y:S06]  /*84e0*/  @!P1 LD.E.64 R42, [R40.64] ;  /* 0x00000008282a9980 */ /* 0x00056c000c101b00 */
[----:B------:R-:W-:-:S05]  /*84f0*/  @!P0 IADD3 R26, P1, R26, R14, RZ ;  /* 0x0000000e1a1a8210 */ /* 0x000fca0007f3e0ff */
[--C-:B------:R-:W-:Y:S01]  /*8500*/  @!P0 IMAD.X R27, R27, 0x1, R5.reuse, P1 ;  /* 0x000000011b1b8824 */ /* 0x100fe200008e0605 */
[----:B------:R-:W-:Y:S01]  /*8510*/  @!P0 IADD3 R24, P1, R24, R14, RZ ;  /* 0x0000000e18188210 */ /* 0x000fe20007f3e0ff */
[----:B------:R-:W-:Y:S01]  /*8520*/  CS2R R16, SRZ ;  /* 0x0000000000107805 */ /* 0x000fe2000001ff00 */
[----:B------:R-:W-:Y:S01]  /*8530*/  CS2R R62, SRZ ;  /* 0x00000000003e7805 */ /* 0x000fe2000001ff00 */
[----:B----4-:R-:W-:Y:S01]  /*8540*/  CS2R R28, SRZ ;  /* 0x00000000001c7805 */ /* 0x010fe2000001ff00 */
[----:B------:R-:W-:Y:S01]  /*8550*/  CS2R R14, SRZ ;  /* 0x00000000000e7805 */ /* 0x000fe2000001ff00 */
[----:B------:R-:W-:Y:S01]  /*8560*/  CS2R R60, SRZ ;  /* 0x00000000003c7805 */ /* 0x000fe2000001ff00 */
[----:B------:R-:W-:Y:S01]  /*8570*/  @!P0 IMAD.X R25, R25, 0x1, R5, P1 ;  /* 0x0000000119198824 */ /* 0x000fe200008e0605 */
[----:B------:R1:W5:Y:S04]  /*8580*/  @!P3 LD.E.64 R16, [R36.64] ;  /* 0x000000082410b980 */ /* 0x000368000c101b00 */
[----:B------:R1:W5:Y:S01]  /*8590*/  @!P3 LD.E.64 R62, [R34.64] ;  /* 0x00000008223eb980 */ /* 0x000362000c101b00 */
[----:B--2---:R-:W-:-:S03]  /*85a0*/  CS2R R40, SRZ ;  /* 0x0000000000287805 */ /* 0x004fc6000001ff00 */
[----:B------:R1:W5:Y:S04]  /*85b0*/  @!P2 LD.E.64 R28, [R44.64] ;  /* 0x000000082c1ca980 */ /* 0x000368000c101b00 */
[----:B------:R1:W5:Y:S04]  /*85c0*/  @!P2 LD.E.64 R40, [R38.64] ;  /* 0x000000082628a980 */ /* 0x000368000c101b00 */
[----:B------:R1:W5:Y:S04]  /*85d0*/  @!P0 LD.E.64 R14, [R26.64] ;  /* 0x000000081a0e8980 */ /* 0x000368000c101b00 */
[----:B------:R1:W5:Y:S02]  /*85e0*/  @!P0 LD.E.64 R60, [R24.64] ;  /* 0x00000008183c8980 */ /* 0x000364000c101b00 */
.L_x_1420:
[----:B---3--:R-:W-:Y:S05]  /*85f0*/  BSYNC B0 ;  /* 0x0000000000007941 */ /* 0x008fea0003800000 */
.L_x_1419:
[--C-:B-1---5:R-:W-:Y:S01]  /*8600*/  IMAD.MOV.U32 R47, RZ, RZ, R43.reuse ;  /* 0x000000ffff2f7224 */ /* 0x122fe200078e002b */
[--C-:B------:R-:W-:Y:S01]  /*8610*/  SHF.R.U64 R44, R42, 0x10, R43.reuse ;  /* 0x000000102a2c7819 */ /* 0x100fe2000000122b */
[----:B------:R-:W-:Y:S01]  /*8620*/  IMAD.MOV.U32 R34, RZ, RZ, R40 ;  /* 0x000000ffff227224 */ /* 0x000fe200078e0028 */
[----:B------:R-:W-:Y:S01]  /*8630*/  SHF.R.U32.HI R36, RZ, 0x10, R43 ;  /* 0x00000010ff247819 */ /* 0x000fe2000001162b */
[----:B--2---:R-:W-:Y:S01]  /*8640*/  IMAD.MOV.U32 R25, RZ, RZ, R7 ;  /* 0x000000ffff197224 */ /* 0x004fe200078e0007 */
[----:B------:R-:W-:Y:S01]  /*8650*/  SHF.R.U64 R43, R40, 0x10, R41 ;  /* 0x00000010282b7819 */ /* 0x000fe20000001229 */
[----:B------:R-:W-:Y:S01]  /*8660*/  IMAD.MOV.U32 R40, RZ, RZ, R6 ;  /* 0x000000ffff287224 */ /* 0x000fe200078e0006 */
[----:B------:R-:W-:Y:S01]  /*8670*/  SHF.R.U64 R54, R28, 0x10, R29 ;  /* 0x000000101c367819 */ /* 0x000fe2000000121d */
[----:B------:R-:W-:Y:S01]  /*8680*/  IMAD.MOV.U32 R56, RZ, RZ, R28 ;  /* 0x000000ffff387224 */ /* 0x000fe200078e001c */
[--C-:B------:R-:W-:Y:S01]  /*8690*/  SHF.R.U64 R52, R20, 0x10, R21.reuse ;  /* 0x0000001014347819 */ /* 0x100fe20000001215 */
[--C-:B------:R-:W-:Y:S01]  /*86a0*/  IMAD.MOV.U32 R55, RZ, RZ, R21.reuse ;  /* 0x000000ffff377224 */ /* 0x100fe200078e0015 */
[----:B------:R-:W-:Y:S01]  /*86b0*/  SHF.R.U32.HI R28, RZ, 0x10, R21 ;  /* 0x00000010ff1c7819 */ /* 0x000fe20000011615 */
[--C-:B------:R-:W-:Y:S01]  /*86c0*/  IMAD.MOV.U32 R53, RZ, RZ, R19.reuse ;  /* 0x000000ffff357224 */ /* 0x100fe200078e0013 */
[----:B------:R-:W-:Y:S01]  /*86d0*/  SHF.R.U64 R51, R18, 0x10, R19 ;  /* 0x0000001012337819 */ /* 0x000fe20000001213 */
[----:B------:R-:W-:Y:S01]  /*86e0*/  IMAD.MOV.U32 R21, RZ, RZ, R17 ;  /* 0x000000ffff157224 */ /* 0x000fe200078e0011 */
[----:B------:R-:W-:Y:S01]  /*86f0*/  SHF.R.U32.HI R24, RZ, 0x10, R19 ;  /* 0x00000010ff187819 */ /* 0x000fe20000011613 */
[----:B------:R-:W-:Y:S01]  /*8700*/  IMAD.MOV.U32 R50, RZ, RZ, R16 ;  /* 0x000000ffff327224 */ /* 0x000fe200078e0010 */
[----:B------:R-:W-:Y:S01]  /*8710*/  PRMT R25, R25, 0x5410, R40 ;  /* 0x0000541019197816 */ /* 0x000fe20000000028 */
[----:B------:R-:W-:Y:S01]  /*8720*/  IMAD R40, R209, -0x80, R4 ;  /* 0xffffff80d1287824 */ /* 0x000fe200078e0204 */
[--C-:B------:R-:W-:Y:S01]  /*8730*/  SHF.R.U64 R48, R16, 0x10, R17.reuse ;  /* 0x0000001010307819 */ /* 0x100fe20000001211 */
[----:B------:R-:W-:Y:S01]  /*8740*/  IMAD.MOV.U32 R38, RZ, RZ, R42 ;  /* 0x000000ffff267224 */ /* 0x000fe200078e002a */
[----:B------:R-:W-:Y:S01]  /*8750*/  SHF.R.U32.HI R19, RZ, 0x10, R17 ;  /* 0x00000010ff137819 */ /* 0x000fe20000011611 */
[----:B------:R-:W-:Y:S01]  /*8760*/  IMAD.MOV.U32 R58, RZ, RZ, R32 ;  /* 0x000000ffff3a7224 */ /* 0x000fe200078e0020 */
[----:B------:R-:W-:Y:S01]  /*8770*/  SHF.R.U64 R17, R12, 0x10, R13 ;  /* 0x000000100c117819 */ /* 0x000fe2000000120d */
[----:B------:R-:W-:Y:S01]  /*8780*/  IMAD.MOV.U32 R39, RZ, RZ, R33 ;  /* 0x000000ffff277224 */ /* 0x000fe200078e0021 */
[----:B------:R-:W-:Y:S01]  /*8790*/  SHF.R.U32.HI R27, RZ, 0x10, R13 ;  /* 0x00000010ff1b7819 */ /* 0x000fe2000001160d */
[----:B------:R-:W-:Y:S01]  /*87a0*/  IMAD.MOV.U32 R16, RZ, RZ, R14 ;  /* 0x000000ffff107224 */ /* 0x000fe200078e000e */
[----:B------:R-:W-:Y:S01]  /*87b0*/  IMNMX R40, R40, 0x80, PT ;  /* 0x0000008028287817 */ /* 0x000fe20003800200 */
[----:B------:R-:W-:Y:S01]  /*87c0*/  IMAD.MOV.U32 R42, RZ, RZ, R12 ;  /* 0x000000ffff2a7224 */ /* 0x000fe200078e000c */
[----:B------:R-:W-:Y:S01]  /*87d0*/  PRMT R27, R27, 0x5410, R17 ;  /* 0x000054101b1b7816 */ /* 0x000fe20000000011 */
[----:B------:R-:W-:Y:S01]  /*87e0*/  IMAD.MOV.U32 R35, RZ, RZ, R29 ;  /* 0x000000ffff237224 */ /* 0x000fe200078e001d */
[----:B------:R-:W-:Y:S01]  /*87f0*/  LOP3.LUT R17, R221, 0x18, R144, 0xf8, !PT ;  /* 0x00000018dd117812 */ /* 0x000fe200078ef890 */
[----:B------:R-:W-:Y:S01]  /*8800*/  IMAD.MOV.U32 R30, RZ, RZ, R20 ;  /* 0x000000ffff1e7224 */ /* 0x000fe200078e0014 */
[----:B------:R-:W-:Y:S01]  /*8810*/  ISETP.GE.AND P1, PT, R223, R40, PT ;  /* 0x00000028df00720c */ /* 0x000fe20003f26270 */
[----:B------:R-:W-:Y:S01]  /*8820*/  IMAD.MOV.U32 R49, RZ, RZ, R15 ;  /* 0x000000ffff317224 */ /* 0x000fe200078e000f */
[----:B------:R-:W-:Y:S01]  /*8830*/  LOP3.LUT R17, R140, R17, R141, 0xf6, !PT ;  /* 0x000000118c117212 */ /* 0x000fe200078ef68d */
[----:B------:R-:W-:Y:S01]  /*8840*/  IMAD.MOV.U32 R45, RZ, RZ, R41 ;  /* 0x000000ffff2d7224 */ /* 0x000fe200078e0029 */
[----:B------:R-:W-:Y:S01]  /*8850*/  LOP3.LUT P0, RZ, R220, 0x4, RZ, 0xc0, !PT ;  /* 0x00000004dcff7812 */ /* 0x000fe2000780c0ff */
[----:B------:R-:W-:Y:S01]  /*8860*/  IMAD.MOV.U32 R26, RZ, RZ, R18 ;  /* 0x000000ffff1a7224 */ /* 0x000fe200078e0012 */
[--C-:B------:R-:W-:Y:S01]  /*8870*/  SHF.R.U64 R57, R32, 0x10, R33.reuse ;  /* 0x0000001020397819 */ /* 0x100fe20000001221 */
[----:B------:R-:W-:Y:S01]  /*8880*/  IMAD.SHL.U32 R17, R17, 0x2, RZ ;  /* 0x0000000211117824 */ /* 0x000fe200078e00ff */
[----:B------:R-:W-:Y:S01]  /*8890*/  SHF.R.U32.HI R37, RZ, 0x10, R33 ;  /* 0x00000010ff257819 */ /* 0x000fe20000011621 */
[----:B------:R-:W-:Y:S01]  /*88a0*/  IMAD.MOV.U32 R20, RZ, RZ, R62 ;  /* 0x000000ffff147224 */ /* 0x000fe200078e003e */
[----:B------:R-:W-:Y:S01]  /*88b0*/  SHF.R.U64 R46, R14, 0x10, R15 ;  /* 0x000000100e2e7819 */ /* 0x000fe2000000120f */
[----:B------:R-:W-:-:S04]  /*88c0*/  DEPBAR.LE SB0, 0x3 ;  /* 0x000080c00000791a */ /* 0x000fc80000000000 */
[----:B------:R-:W-:Y:S01]  /*88d0*/  SHF.R.U32.HI R33, RZ, 0x10, R29 ;  /* 0x00000010ff217819 */ /* 0x000fe2000001161d */
[----:B------:R-:W-:Y:S01]  /*88e0*/  IMAD.MOV.U32 R29, RZ, RZ, R13 ;  /* 0x000000ffff1d7224 */ /* 0x000fe200078e000d */
[----:B------:R-:W-:Y:S01]  /*88f0*/  SHF.R.U32.HI R14, RZ, 0x10, R15 ;  /* 0x00000010ff0e7819 */ /* 0x000fe2000001160f */
[----:B------:R-:W-:Y:S01]  /*8900*/  IMAD.MOV.U32 R15, RZ, RZ, R61 ;  /* 0x000000ffff0f7224 */ /* 0x000fe200078e003d */
[----:B------:R-:W-:Y:S01]  /*8910*/  SHF.R.U32.HI R32, RZ, 0x10, R41 ;  /* 0x00000010ff207819 */ /* 0x000fe20000011629 */
[----:B------:R-:W-:Y:S01]  /*8920*/  IMAD.MOV.U32 R41, RZ, RZ, R63 ;  /* 0x000000ffff297224 */ /* 0x000fe200078e003f */
[--C-:B------:R-:W-:Y:S01]  /*8930*/  SHF.R.U64 R12, R6, 0x10, R7.reuse ;  /* 0x00000010060c7819 */ /* 0x100fe20000001207 */
[----:B------:R-:W-:Y:S01]  /*8940*/  IMAD.MOV.U32 R6, RZ, RZ, R60 ;  /* 0x000000ffff067224 */ /* 0x000fe200078e003c */
[----:B------:R-:W-:Y:S01]  /*8950*/  SHF.R.U32.HI R22, RZ, 0x10, R7 ;  /* 0x00000010ff167819 */ /* 0x000fe20000011607 */
[----:B------:R-:W-:Y:S01]  /*8960*/  BSSY B1, `(.L_x_1421) ;  /* 0x000011a000017945 */ /* 0x000fe20003800000 */
[----:B------:R-:W-:-:S02]  /*8970*/  SHF.R.U64 R7, R62, 0x10, R63 ;  /* 0x000000103e077819 */ /* 0x000fc4000000123f */
[----:B------:R-:W-:Y:S02]  /*8980*/  SHF.R.U32.HI R18, RZ, 0x10, R63 ;  /* 0x00000010ff127819 */ /* 0x000fe4000001163f */
[--C-:B------:R-:W-:Y:S02]  /*8990*/  SHF.R.U64 R5, R60, 0x10, R61.reuse ;  /* 0x000000103c057819 */ /* 0x100fe4000000123d */
[----:B------:R-:W-:Y:S02]  /*89a0*/  SHF.R.U32.HI R13, RZ, 0x10, R61 ;  /* 0x00000010ff0d7819 */ /* 0x000fe4000001163d */
[C---:B------:R-:W-:Y:S02]  /*89b0*/  IADD3 R4, R17.reuse, 0x18100, RZ ;  /* 0x0001810011047810 */ /* 0x040fe40007ffe0ff */
[----:B------:R-:W-:Y:S02]  /*89c0*/  PRMT R22, R22, 0x5410, R12 ;  /* 0x0000541016167816 */ /* 0x000fe4000000000c */
[----:B------:R-:W-:-:S02]  /*89d0*/  IADD3 R12, R17, 0x18140, RZ ;  /* 0x00018140110c7810 */ /* 0x000fc40007ffe0ff */
        /* <DEDUP_REMOVED lines=21> */
[----:B------:R-:W-:Y:S01]  /*8b30*/  @P0 IADD3 R12, R4, -0x40, RZ ;  /* 0xffffffc0040c0810 */ /* 0x000fe20007ffe0ff */
[----:B------:R-:W-:Y:S06]  /*8b40*/  BAR.SYNC.DEFER_BLOCKING 0x0 ;  /* 0x0000000000007b1d */ /* 0x000fec0000010000 */
[----:B------:R-:W-:Y:S05]  /*8b50*/  @P1 BRA `(.L_x_1422) ;  /* 0x00000fa000001947 */ /* 0x000fea0003800000 */
[----:B------:R-:W-:Y:S01]  /*8b60*/  ISETP.GE.AND P0, PT, R142, c[0x0][0x27c], PT ;  /* 0x00009f008e007a0c */ /* 0x000fe20003f06270 */
[----:B------:R-:W-:-:S12]  /*8b70*/  BSSY B0, `(.L_x_1423) ;  /* 0x0000028000007945 */ /* 0x000fd80003800000 */
[----:B------:R-:W-:Y:S05]  /*8b80*/  @P0 BRA `(.L_x_1424) ;  /* 0x0000026000000947 */ /* 0x000fea0003800000 */
[----:B------:R-:W1:Y:S01]  /*8b90*/  LDS.128 R4, [R17+0x18100] ;  /* 0x0181000011047984 */ /* 0x000e620000000c00 */
[----:B------:R-:W-:Y:S02]  /*8ba0*/  HADD2.F32 R41, -RZ, R38.H1_H1 ;  /* 0x30000026ff297230 */ /* 0x000fe40000004100 */
[----:B------:R-:W-:Y:S02]  /*8bb0*/  HADD2.F32 R46, -RZ, R36.H1_H1 ;  /* 0x30000024ff2e7230 */ /* 0x000fe40000004100 */
[----:B------:R-:W-:Y:S02]  /*8bc0*/  HADD2.F32 R47, -RZ, R37.H1_H1 ;  /* 0x30000025ff2f7230 */ /* 0x000fe40000004100 */
[--C-:B------:R-:W-:Y:S02]  /*8bd0*/  HADD2.F32 R49, -RZ, R39.reuse.H1_H1 ;  /* 0x30000027ff317230 */ /* 0x100fe40000004100 */
[----:B------:R-:W-:Y:S02]  /*8be0*/  HADD2.F32 R52, -RZ, R39.H0_H0 ;  /* 0x20000027ff347230 */ /* 0x000fe40000004100 */
[----:B-1----:R-:W-:-:S02]  /*8bf0*/  HADD2.F32 R42, -RZ, R4.H0_H0 ;  /* 0x20000004ff2a7230 */ /* 0x002fc40000004100 */
[----:B------:R-:W-:Y:S02]  /*8c00*/  HADD2.F32 R44, -RZ, R4.H1_H1 ;  /* 0x30000004ff2c7230 */ /* 0x000fe40000004100 */
[--C-:B------:R-:W-:Y:S01]  /*8c10*/  HADD2.F32 R43, -RZ, R5.reuse.H1_H1 ;  /* 0x30000005ff2b7230 */ /* 0x100fe20000004100 */
[----:B------:R-:W-:Y:S01]  /*8c20*/  FMUL.FTZ R50, R42, R41 ;  /* 0x000000292a327220 */ /* 0x000fe20000410000 */
[----:B------:R-:W-:Y:S02]  /*8c30*/  HADD2.F32 R4, -RZ, R5.H0_H0 ;  /* 0x20000005ff047230 */ /* 0x000fe40000004100 */
[--C-:B------:R-:W-:Y:S01]  /*8c40*/  HADD2.F32 R5, -RZ, R6.reuse.H0_H0 ;  /* 0x20000006ff057230 */ /* 0x100fe20000004100 */
[----:B------:R-:W-:Y:S01]  /*8c50*/  FFMA.FTZ R50, R44, R49, R50 ;  /* 0x000000312c327223 */ /* 0x000fe20000010032 */
[----:B------:R-:W-:Y:S02]  /*8c60*/  HADD2.F32 R45, -RZ, R6.H1_H1 ;  /* 0x30000006ff2d7230 */ /* 0x000fe40000004100 */
[----:B------:R-:W-:-:S02]  /*8c70*/  HADD2.F32 R6, -RZ, R7.H0_H0 ;  /* 0x20000007ff067230 */ /* 0x000fc40000004100 */
[----:B------:R-:W-:Y:S01]  /*8c80*/  HADD2.F32 R48, -RZ, R7.H1_H1 ;  /* 0x30000007ff307230 */ /* 0x000fe20000004100 */
[----:B------:R-:W-:Y:S01]  /*8c90*/  FMUL.FTZ R7, R44, R41 ;  /* 0x000000292c077220 */ /* 0x000fe20000410000 */
[----:B------:R-:W-:Y:S01]  /*8ca0*/  HADD2.F32 R44, -RZ, R37.H0_H0 ;  /* 0x20000025ff2c7230 */ /* 0x000fe20000004100 */
[CC--:B------:R-:W-:Y:S02]  /*8cb0*/  FMUL.FTZ R41, R43.reuse, R46.reuse ;  /* 0x0000002e2b297220 */ /* 0x0c0fe40000410000 */
[C---:B------:R-:W-:Y:S02]  /*8cc0*/  FMUL.FTZ R46, R4.reuse, R46 ;  /* 0x0000002e042e7220 */ /* 0x040fe40000410000 */
[-C--:B------:R-:W-:Y:S01]  /*8cd0*/  FFMA.FTZ R41, R4, R47.reuse, -R41 ;  /* 0x0000002f04297223 */ /* 0x080fe20000010829 */
[----:B------:R-:W-:Y:S01]  /*8ce0*/  HADD2.F32 R4, -RZ, R38.H0_H0 ;  /* 0x20000026ff047230 */ /* 0x000fe20000004100 */
[----:B------:R-:W-:Y:S01]  /*8cf0*/  FFMA.FTZ R46, R43, R47, R46 ;  /* 0x0000002f2b2e7223 */ /* 0x000fe2000001002e */
[----:B------:R-:W-:Y:S01]  /*8d00*/  HADD2.F32 R43, -RZ, R36.H0_H0 ;  /* 0x20000024ff2b7230 */ /* 0x000fe20000004100 */
[----:B------:R-:W-:-:S02]  /*8d10*/  FFMA.FTZ R7, R42, R49, -R7 ;  /* 0x000000312a077223 */ /* 0x000fc40000010807 */
[-C--:B------:R-:W-:Y:S02]  /*8d20*/  FMUL.FTZ R42, R45, R4.reuse ;  /* 0x000000042d2a7220 */ /* 0x080fe40000410000 */
[-C--:B------:R-:W-:Y:S02]  /*8d30*/  FMUL.FTZ R47, R48, R43.reuse ;  /* 0x0000002b302f7220 */ /* 0x080fe40000410000 */
[C---:B------:R-:W-:Y:S02]  /*8d40*/  FMUL.FTZ R4, R5.reuse, R4 ;  /* 0x0000000405047220 */ /* 0x040fe40000410000 */
[C---:B------:R-:W-:Y:S02]  /*8d50*/  FMUL.FTZ R43, R6.reuse, R43 ;  /* 0x0000002b062b7220 */ /* 0x040fe40000410000 */
[----:B------:R-:W-:Y:S02]  /*8d60*/  FFMA.FTZ R47, R6, R44, -R47 ;  /* 0x0000002c062f7223 */ /* 0x000fe4000001082f */
[-C--:B------:R-:W-:Y:S01]  /*8d70*/  FFMA.FTZ R42, R5, R52.reuse, -R42 ;  /* 0x00000034052a7223 */ /* 0x080fe2000001082a */
[----:B------:R-:W-:Y:S01]  /*8d80*/  F2FP.PACK_AB R5, R46, R41 ;  /* 0x000000292e05723e */ /* 0x000fe200000000ff */
[----:B------:R-:W-:Y:S01]  /*8d90*/  FFMA.FTZ R45, R45, R52, R4 ;  /* 0x000000342d2d7223 */ /* 0x000fe20000010004 */
[----:B------:R-:W-:Y:S01]  /*8da0*/  F2FP.PACK_AB R4, R50, R7 ;  /* 0x000000073204723e */ /* 0x000fe200000000ff */
[----:B------:R-:W-:-:S03]  /*8db0*/  FFMA.FTZ R44, R48, R44, R43 ;  /* 0x0000002c302c7223 */ /* 0x000fc6000001002b */
[----:B------:R-:W-:Y:S02]  /*8dc0*/  F2FP.PACK_AB R6, R45, R42 ;  /* 0x0000002a2d06723e */ /* 0x000fe400000000ff */
[----:B------:R-:W-:-:S05]  /*8dd0*/  F2FP.PACK_AB R7, R44, R47 ;  /* 0x0000002f2c07723e */ /* 0x000fca00000000ff */
[----:B------:R1:W-:Y:S02]  /*8de0*/  STS.128 [R17+0x18100], R4 ;  /* 0x0181000411007388 */ /* 0x0003e40000000c00 */
.L_x_1424:
[----:B------:R-:W-:Y:S05]  /*8df0*/  BSYNC B0 ;  /* 0x0000000000007941 */ /* 0x000fea0003800000 */
.L_x_1423:
[----:B------:R-:W-:Y:S01]  /*8e00*/  ISETP.GE.AND P0, PT, R138, c[0x0][0x27c], PT ;  /* 0x00009f008a007a0c */ /* 0x000fe20003f06270 */
[----:B------:R-:W-:-:S12]  /*8e10*/  BSSY B0, `(.L_x_1425) ;  /* 0x0000028000007945 */ /* 0x000fd80003800000 */
[----:B------:R-:W-:Y:S05]  /*8e20*/  @P0 BRA `(.L_x_1426) ;  /* 0x0000026000000947 */ /* 0x000fea0003800000 */
[----:B-1----:R-:W1:Y:S01]  /*8e30*/  LDS.128 R4, [R12] ;  /* 0x000000000c047984 */ /* 0x002e620000000c00 */
        /* <DEDUP_REMOVED lines=36> */
[----:B------:R1:W-:Y:S02]  /*9080*/  STS.128 [R12], R4 ;  /* 0x000000040c007388 */ /* 0x0003e40000000c00 */
.L_x_1426:
[----:B------:R-:W-:Y:S05]  /*9090*/  BSYNC B0 ;  /* 0x0000000000007941 */ /* 0x000fea0003800000 */
.L_x_1425:
[----:B------:R-:W-:Y:S01]  /*90a0*/  ISETP.GE.AND P0, PT, R31, c[0x0][0x27c], PT ;  /* 0x00009f001f007a0c */ /* 0x000fe20003f06270 */
[----:B------:R-:W-:-:S12]  /*90b0*/  BSSY B0, `(.L_x_1427) ;  /* 0x0000028000007945 */ /* 0x000fd80003800000 */
[----:B------:R-:W-:Y:S05]  /*90c0*/  @P0 BRA `(.L_x_1428) ;  /* 0x0000026000000947 */ /* 0x000fea0003800000 */
[----:B-1----:R-:W1:Y:S01]  /*90d0*/  LDS.128 R4, [R17+0x1c100] ;  /* 0x01c1000011047984 */ /* 0x002e620000000c00 */
        /* <DEDUP_REMOVED lines=37> */
.L_x_1428:
[----:B------:R-:W-:Y:S05]  /*9330*/  BSYNC B0 ;  /* 0x0000000000007941 */ /* 0x000fea0003800000 */
.L_x_1427:
        /* <DEDUP_REMOVED lines=41> */
.L_x_1430:
[----:B------:R-:W-:Y:S05]  /*95d0*/  BSYNC B0 ;  /* 0x0000000000007941 */ /* 0x000fea0003800000 */
.L_x_1429:
        /* <DEDUP_REMOVED lines=41> */
.L_x_1432:
[----:B------:R-:W-:Y:S05]  /*9870*/  BSYNC B0 ;  /* 0x0000000000007941 */ /* 0x000fea0003800000 */
.L_x_1431:
[----:B------:R-:W-:-:S13]  /*9880*/  ISETP.GE.AND P0, PT, R136, c[0x0][0x27c], PT ;  /* 0x00009f0088007a0c */ /* 0x000fda0003f06270 */
        /* <DEDUP_REMOVED lines=39> */
.L_x_1422:
[----:B------:R-:W-:Y:S05]  /*9b00*/  BSYNC B1 ;  /* 0x0000000000017941 */ /* 0x000fea0003800000 */
.L_x_1421:
[----:B------:R-:W-:-:S13]  /*9b10*/  ISETP.GE.AND P0, PT, R8, R40, PT ;  /* 0x000000280800720c */ /* 0x000fda0003f06270 */
[----:B------:R-:W-:Y:S05]  /*9b20*/  @P0 BRA `(.L_x_1433) ;  /* 0x00003d7000000947 */ /* 0x000fea0003800000 */
[----:B------:R-:W-:Y:S01]  /*9b30*/  ISETP.GE.AND P0, PT, R142, c[0x0][0x27c], PT ;  /* 0x00009f008e007a0c */ /* 0x000fe20003f06270 */
[----:B------:R-:W-:-:S12]  /*9b40*/  BSSY B0, `(.L_x_1434) ;  /* 0x0000028000007945 */ /* 0x000fd80003800000 */
[----:B------:R-:W-:Y:S05]  /*9b50*/  @P0 BRA `(.L_x_1435) ;  /* 0x0000026000000947 */ /* 0x000fea0003800000 */
[----:B-1----:R-:W1:Y:S01]  /*9b60*/  LDS.128 R4, [R17+0x1a100] ;  /* 0x01a1000011047984 */ /* 0x002e620000000c00 */
[----:B------:R-:W-:Y:S02]  /*9b70*/  HADD2.F32 R8, -RZ, R38.H1_H1 ;  /* 0x30000026ff087230 */ /* 0x000fe40000004100 */
[----:B------:R-:W-:Y:S02]  /*9b80*/  HADD2.F32 R45, -RZ, R36.H1_H1 ;  /* 0x30000024ff2d7230 */ /* 0x000fe40000004100 */
[----:B------:R-:W-:Y:S02]  /*9b90*/  HADD2.F32 R47, -RZ, R37.H1_H1 ;  /* 0x30000025ff2f7230 */ /* 0x000fe40000004100 */
[----:B------:R-:W-:Y:S02]  /*9ba0*/  HADD2.F32 R38, -RZ, R38.H0_H0 ;  /* 0x20000026ff267230 */ /* 0x000fe40000004100 */
[----:B------:R-:W-:Y:S02]  /*9bb0*/  HADD2.F32 R36, -RZ, R36.H0_H0 ;  /* 0x20000024ff247230 */ /* 0x000fe40000004100 */
[----:B------:R-:W-:-:S02]  /*9bc0*/  HADD2.F32 R44, -RZ, R39.H1_H1 ;  /* 0x30000027ff2c7230 */ /* 0x000fc40000004100 */
[----:B------:R-:W-:Y:S02]  /*9bd0*/  HADD2.F32 R39, -RZ, R39.H0_H0 ;  /* 0x20000027ff277230 */ /* 0x000fe40000004100 */
[----:B------:R-:W-:Y:S02]  /*9be0*/  HADD2.F32 R37, -RZ, R37.H0_H0 ;  /* 0x20000025ff257230 */ /* 0x000fe40000004100 */
[--C-:B-1----:R-:W-:Y:S02]  /*9bf0*/  HADD2.F32 R41, -RZ, R4.reuse.H0_H0 ;  /* 0x20000004ff297230 */ /* 0x102fe40000004100 */
[----:B------:R-:W-:Y:S02]  /*9c00*/  HADD2.F32 R43, -RZ, R4.H1_H1 ;  /* 0x30000004ff2b7230 */ /* 0x000fe40000004100 */
[--C-:B------:R-:W-:Y:S01]  /*9c10*/  HADD2.F32 R40, -RZ, R5.reuse.H1_H1 ;  /* 0x30000005ff287230 */ /* 0x100fe20000004100 */
[C---:B------:R-:W-:Y:S01]  /*9c20*/  FMUL.FTZ R48, R8.reuse, R41 ;  /* 0x0000002908307220 */ /* 0x040fe20000410000 */
[----:B------:R-:W-:Y:S01]  /*9c30*/  HADD2.F32 R4, -RZ, R5.H0_H0 ;  /* 0x20000005ff047230 */ /* 0x000fe20000004100 */
[----:B------:R-:W-:Y:S01]  /*9c40*/  FMUL.FTZ R46, R8, R43 ;  /* 0x0000002b082e7220 */ /* 0x000fe20000410000 */
[--C-:B------:R-:W-:Y:S01]  /*9c50*/  HADD2.F32 R5, -RZ, R6.reuse.H0_H0 ;  /* 0x20000006ff057230 */ /* 0x100fe20000004100 */
[C---:B------:R-:W-:Y:S01]  /*9c60*/  FMUL.FTZ R8, R45.reuse, R40 ;  /* 0x000000282d087220 */ /* 0x040fe20000410000 */
[----:B------:R-:W-:Y:S01]  /*9c70*/  HADD2.F32 R42, -RZ, R6.H1_H1 ;  /* 0x30000006ff2a7230 */ /* 0x000fe20000004100 */
[-C--:B------:R-:W-:Y:S01]  /*9c80*/  FMUL.FTZ R45, R45, R4.reuse ;  /* 0x000000042d2d7220 */ /* 0x080fe20000410000 */
[--C-:B------:R-:W-:Y:S01]  /*9c90*/  HADD2.F32 R6, -RZ, R7.reuse.H0_H0 ;  /* 0x20000007ff067230 */ /* 0x100fe20000004100 */
[C---:B------:R-:W-:Y:S01]  /*9ca0*/  FFMA.FTZ R8, R47.reuse, R4, -R8 ;  /* 0x000000042f087223 */ /* 0x040fe20000010808 */
[----:B------:R-:W-:Y:S01]  /*9cb0*/  HADD2.F32 R7, -RZ, R7.H1_H1 ;  /* 0x30000007ff077230 */ /* 0x000fe20000004100 */
[----:B------:R-:W-:-:S02]  /*9cc0*/  FFMA.FTZ R45, R47, R40, R45 ;  /* 0x000000282f2d7223 */ /* 0x000fc4000001002d */
[C---:B------:R-:W-:Y:S02]  /*9cd0*/  FMUL.FTZ R4, R38.reuse, R42 ;  /* 0x0000002a26047220 */ /* 0x040fe40000410000 */
[----:B------:R-:W-:Y:S02]  /*9ce0*/  FMUL.FTZ R40, R38, R5 ;  /* 0x0000000526287220 */ /* 0x000fe40000410000 */
[C---:B------:R-:W-:Y:S02]  /*9cf0*/  FMUL.FTZ R38, R36.reuse, R7 ;  /* 0x0000000724267220 */ /* 0x040fe40000410000 */
[----:B------:R-:W-:Y:S02]  /*9d00*/  FMUL.FTZ R36, R36, R6 ;  /* 0x0000000624247220 */ /* 0x000fe40000410000 */
[C---:B------:R-:W-:Y:S02]  /*9d10*/  FFMA.FTZ R46, R44.reuse, R41, -R46 ;  /* 0x000000292c2e7223 */ /* 0x040fe4000001082e */
[----:B------:R-:W-:-:S02]  /*9d20*/  FFMA.FTZ R43, R44, R43, R48 ;  /* 0x0000002b2c2b7223 */ /* 0x000fc40000010030 */
[----:B------:R-:W-:Y:S01]  /*9d30*/  FFMA.FTZ R41, R39, R5, -R4 ;  /* 0x0000000527297223 */ /* 0x000fe20000010804 */
[----:B------:R-:W-:Y:S01]  /*9d40*/  F2FP.PACK_AB R5, R45, R8 ;  /* 0x000000082d05723e */ /* 0x000fe200000000ff */
[----:B------:R-:W-:Y:S01]  /*9d50*/  FFMA.FTZ R40, R39, R42, R40 ;  /* 0x0000002a27287223 */ /* 0x000fe20000010028 */
[----:B------:R-:W-:Y:S01]  /*9d60*/  F2FP.PACK_AB R4, R43, R46 ;  /* 0x0000002e2b04723e */ /* 0x000fe200000000ff */
[C---:B------:R-:W-:Y:S02]  /*9d70*/  FFMA.FTZ R38, R37.reuse, R6, -R38 ;  /* 0x0000000625267223 */ /* 0x040fe40000010826 */
[----:B------:R-:W-:Y:S01]  /*9d80*/  FFMA.FTZ R7, R37, R7, R36 ;  /* 0x0000000725077223 */ /* 0x000fe20000010024 */
[----:B------:R-:W-:-:S04]  /*9d90*/  F2FP.PACK_AB R6, R40, R41 ;  /* 0x000000292806723e */ /* 0x000fc800000000ff */
[----:B------:R-:W-:-:S05]  /*9da0*/  F2FP.PACK_AB R7, R7, R38 ;  /* 0x000000260707723e */ /* 0x000fca00000000ff */
[----:B------:R1:W-:Y:S02]  /*9db0*/  STS.128 [R17+0x1a100], R4 ;  /* 0x01a1000411007388 */ /* 0x0003e40000000c00 */
.L_x_1435:
[----:B------:R-:W-:Y:S05]  /*9dc0*/  BSYNC B0 ;  /* 0x0000000000007941 */ /* 0x000fea0003800000 */
.L_x_1434:
        /* <DEDUP_REMOVED lines=41> */
.L_x_1437:
[----:B------:R-:W-:Y:S05]  /*a060*/  BSYNC B0 ;  /* 0x0000000000007941 */ /* 0x000fea0003800000 */
.L_x_1436:
        /* <DEDUP_REMOVED lines=8> */
[----:B------:R-:W-:Y:S02]  /*a0f0*/  HADD2.F32 R29, -RZ, R29.H0_H0 ;  /* 0x2000001dff1d7230 */ /* 0x000fe40000004100 */
[----:B------:R-:W-:-:S02]  /*a100*/  HADD2.F32 R27, -RZ, R27.H0_H0 ;  /* 0x2000001bff1b7230 */ /* 0x000fc40000004100 */
        /* <DEDUP_REMOVED lines=11> */
[----:B------:R-:W-:Y:S01]  /*a1c0*/  FFMA.FTZ R37, R36, R31, -R37 ;  /* 0x0000001f24257223 */ /* 0x000fe20000010825 */
[--C-:B------:R-:W-:Y:S01]  /*a1d0*/  HADD2.F32 R6, -RZ, R7.reuse.H0_H0 ;  /* 0x20000007ff067230 */ /* 0x100fe20000004100 */
[-C--:B------:R-:W-:Y:S01]  /*a1e0*/  FMUL.FTZ R35, R35, R4.reuse ;  /* 0x0000000423237220 */ /* 0x080fe20000410000 */
[----:B------:R-:W-:Y:S01]  /*a1f0*/  HADD2.F32 R7, -RZ, R7.H1_H1 ;  /* 0x30000007ff077230 */ /* 0x000fe20000004100 */
[----:B------:R-:W-:-:S02]  /*a200*/  FFMA.FTZ R8, R39, R4, -R8 ;  /* 0x0000000427087223 */ /* 0x000fc40000010808 */
[C---:B------:R-:W-:Y:S02]  /*a210*/  FMUL.FTZ R4, R29.reuse, R34 ;  /* 0x000000221d047220 */ /* 0x040fe40000410000 */
[----:B------:R-:W-:Y:S02]  /*a220*/  FMUL.FTZ R31, R29, R5 ;  /* 0x000000051d1f7220 */ /* 0x000fe40000410000 */
[C---:B------:R-:W-:Y:S02]  /*a230*/  FMUL.FTZ R29, R27.reuse, R7 ;  /* 0x000000071b1d7220 */ /* 0x040fe40000410000 */
[----:B------:R-:W-:Y:S02]  /*a240*/  FMUL.FTZ R27, R27, R6 ;  /* 0x000000061b1b7220 */ /* 0x000fe40000410000 */
[----:B------:R-:W-:Y:S02]  /*a250*/  FFMA.FTZ R35, R39, R32, R35 ;  /* 0x0000002027237223 */ /* 0x000fe40000010023 */
[----:B------:R-:W-:-:S02]  /*a260*/  FFMA.FTZ R29, R28, R6, -R29 ;  /* 0x000000061c1d7223 */ /* 0x000fc4000001081d */
[----:B------:R-:W-:Y:S02]  /*a270*/  FFMA.FTZ R38, R36, R33, R38 ;  /* 0x0000002124267223 */ /* 0x000fe40000010026 */
[C---:B------:R-:W-:Y:S01]  /*a280*/  FFMA.FTZ R32, R30.reuse, R5, -R4 ;  /* 0x000000051e207223 */ /* 0x040fe20000010804 */
[----:B------:R-:W-:Y:S01]  /*a290*/  F2FP.PACK_AB R5, R35, R8 ;  /* 0x000000082305723e */ /* 0x000fe200000000ff */
[----:B------:R-:W-:Y:S01]  /*a2a0*/  FFMA.FTZ R31, R30, R34, R31 ;  /* 0x000000221e1f7223 */ /* 0x000fe2000001001f */
[----:B------:R-:W-:Y:S01]  /*a2b0*/  F2FP.PACK_AB R4, R38, R37 ;  /* 0x000000252604723e */ /* 0x000fe200000000ff */
[----:B------:R-:W-:-:S03]  /*a2c0*/  FFMA.FTZ R28, R28, R7, R27 ;  /* 0x000000071c1c7223 */ /* 0x000fc6000001001b */
[----:B------:R-:W-:Y:S02]  /*a2d0*/  F2FP.PACK_AB R6, R31, R32 ;  /* 0x000000201f06723e */ /* 0x000fe400000000ff */
[----:B------:R-:W-:-:S05]  /*a2e0*/  F2FP.PACK_AB R7, R28, R29 ;  /* 0x0000001d1c07723e */ /* 0x000fca00000000ff */
[----:B------:R1:W-:Y:S02]  /*a2f0*/  STS.128 [R17+0x1e100], R4 ;  /* 0x01e1000411007388 */ /* 0x0003e40000000c00 */
.L_x_1439:
[----:B------:R-:W-:Y:S05]  /*a300*/  BSYNC B0 ;  /* 0x0000000000007941 */ /* 0x000fea0003800000 */
.L_x_1438:
[----:B------:R-:W-:Y:S01]  /*a310*/  ISETP.GE.AND P0, PT, R137, c[0x0][0x27c], PT ;  /* 0x00009f0089007a0c */ /* 0x000fe20003f06270 */
[----:B------:R-:W-:-:S12]  /*a320*/  BSSY B0, `(.L_x_1440) ;  /* 0x0000028000007945 */ /* 0x000fd80003800000 */
[----:B------:R-:W-:Y:S05]  /*a330*/  @P0 BRA `(.L_x_1441) ;  /* 0x0000026000000947 */ /* 0x000fea0003800000 */
[----:B-1----:R-:W1:Y:S01]  /*a340*/  LDS.128 R4, [R12+0x6000] ;  /* 0x006000000c047984 */ /* 0x002e620000000c00 */
[--C-:B------:R-:W-:Y:S02]  /*a350*/  HADD2.F32 R8, -RZ, R25.reuse.H1_H1 ;  /* 0x30000019ff087230 */ /* 0x100fe40000004100 */
        /* <DEDUP_REMOVED lines=26> */
[----:B------:R-:W-:-:S02]  /*a500*/  FFMA.FTZ R34, R32, R29, R34 ;  /* 0x0000001d20227223 */ /* 0x000fc40000010022 */
[C---:B------:R-:W-:Y:S01]  /*a510*/  FFMA.FTZ R28, R26.reuse, R5, -R4 ;  /* 0x000000051a1c7223 */ /* 0x040fe20000010804 */
        /* <DEDUP_REMOVED lines=8> */
.L_x_1441:
[----:B------:R-:W-:Y:S05]  /*a5a0*/  BSYNC B0 ;  /* 0x0000000000007941 */ /* 0x000fea0003800000 */
.L_x_1440:
        /* <DEDUP_REMOVED lines=41> */
.L_x_1443:
[----:B------:R-:W-:Y:S05]  /*a840*/  BSYNC B0 ;  /* 0x0000000000007941 */ /* 0x000fea0003800000 */
.L_x_1442:
[----:B------:R-:W-:-:S13]  /*a850*/  ISETP.GE.AND P0, PT, R136, c[0x0][0x27c], PT ;  /* 0x00009f0088007a0c */ /* 0x000fda0003f06270 */
        /* <DEDUP_REMOVED lines=38> */
[----:B------:R1:W-:Y:S01]  /*aac0*/  STS.128 [R12+0xa000], R4 ;  /* 0x00a000040c007388 */ /* 0x0003e20000000c00 */
[----:B------:R-:W-:Y:S05]  /*aad0*/  BRA `(.L_x_1433) ;  /* 0x00002dc000007947 */ /* 0x000fea0003800000 */
.L_x_1418:
[----:B------:R-:W-:Y:S01]  /*aae0*/  ISETP.GE.AND P0, PT, R13, R4, PT ;  /* 0x000000040d00720c */ /* 0x000fe20003f06270 */
[C---:B------:R-:W-:Y:S01]  /*aaf0*/  IMAD.IADD R28, R142.reuse, 0x1, R23 ;  /* 0x000000018e1c7824 */ /* 0x040fe200078e0217 */
[----:B------:R1:W2:Y:S01]  /*ab00*/  SHFL.IDX PT, R43, R12, RZ, 0x1c1f ;  /* 0x001c1fff0c2b7589 */ /* 0x0002a200000e0000 */
[----:B------:R-:W-:Y:S01]  /*ab10*/  IMAD.IADD R40, R142, 0x1, R31 ;  /* 0x000000018e287824 */ /* 0x000fe200078e021f */
[----:B------:R-:W-:Y:S01]  /*ab20*/  BSSY B0, `(.L_x_1444) ;  /* 0x000003a000007945 */ /* 0x000fe20003800000 */
[----:B------:R-:W-:Y:S01]  /*ab30*/  CS2R R50, SRZ ;  /* 0x0000000000327805 */ /* 0x000fe2000001ff00 */
[----:B------:R-:W-:Y:S01]  /*ab40*/  SHF.R.S32.HI R25, RZ, 0x1f, R28 ;  /* 0x0000001fff197819 */ /* 0x000fe2000001141c */
[----:B------:R3:W4:Y:S01]  /*ab50*/  SHFL.IDX PT, R42, R7, RZ, 0x1c1f ;  /* 0x001c1fff072a7589 */ /* 0x00072200000e0000 */
[----:B------:R-:W-:Y:S01]  /*ab60*/  SHF.R.S32.HI R37, RZ, 0x1f, R40 ;  /* 0x0000001fff257819 */ /* 0x000fe20000011428 */
[----:B------:R-:W-:Y:S01]  /*ab70*/  CS2R R48, SRZ ;  /* 0x0000000000307805 */ /* 0x000fe2000001ff00 */
[----:B------:R-:W-:Y:S01]  /*ab80*/  LEA.HI R26, R25, R28, RZ, 0x3 ;  /* 0x0000001c191a7211 */ /* 0x000fe200078f18ff */
[----:B------:R3:W2:Y:S01]  /*ab90*/  SHFL.IDX PT, R31, R6, RZ, 0x1c1f ;  /* 0x001c1fff061f7589 */ /* 0x0006a200000e0000 */
[----:B------:R-:W-:Y:S01]  /*aba0*/  LEA.HI R38, R37, R40, RZ, 0x3 ;  /* 0x0000002825267211 */ /* 0x000fe200078f18ff */
[----:B------:R-:W-:Y:S01]  /*abb0*/  CS2R R46, SRZ ;  /* 0x00000000002e7805 */ /* 0x000fe2000001ff00 */
[----:B------:R-:W-:Y:S01]  /*abc0*/  CS2R R44, SRZ ;  /* 0x00000000002c7805 */ /* 0x000fe2000001ff00 */
[----:B------:R3:W2:Y:S01]  /*abd0*/  SHFL.IDX PT, R30, R5, RZ, 0x1c1f ;  /* 0x001c1fff051e7589 */ /* 0x0006a200000e0000 */
[----:B------:R-:W-:Y:S01]  /*abe0*/  CS2R R34, SRZ ;  /* 0x0000000000227805 */ /* 0x000fe2000001ff00 */
[----:B------:R-:W-:Y:S01]  /*abf0*/  CS2R R32, SRZ ;  /* 0x0000000000207805 */ /* 0x000fe2000001ff00 */
[----:B------:R-:W-:Y:S01]  /*ac00*/  CS2R R22, SRZ ;  /* 0x0000000000167805 */ /* 0x000fe2000001ff00 */
[----:B------:R-:W-:Y:S01]  /*ac10*/  CS2R R20, SRZ ;  /* 0x0000000000147805 */ /* 0x000fe2000001ff00 */
[----:B------:R-:W-:Y:S01]  /*ac20*/  CS2R R18, SRZ ;  /* 0x0000000000127805 */ /* 0x000fe2000001ff00 */
[----:B------:R-:W-:Y:S01]  /*ac30*/  CS2R R16, SRZ ;  /* 0x0000000000107805 */ /* 0x000fe2000001ff00 */
[----:B------:R-:W-:Y:S01]  /*ac40*/  CS2R R14, SRZ ;  /* 0x00000000000e7805 */ /* 0x000fe2000001ff00 */
[----:B------:R-:W-:Y:S01]  /*ac50*/  SHF.R.S32.HI R24, RZ, 0x3, R26 ;  /* 0x00000003ff187819 */ /* 0x000fe2000001141a */
[----:B-1----:R-:W-:Y:S01]  /*ac60*/  CS2R R12, SRZ ;  /* 0x00000000000c7805 */ /* 0x002fe2000001ff00 */
[----:B------:R-:W-:Y:S01]  /*ac70*/  SHF.R.S32.HI R36, RZ, 0x3, R38 ;  /* 0x00000003ff247819 */ /* 0x000fe20000011426 */
[----:B------:R-:W-:Y:S05]  /*ac80*/  @P0 BRA `(.L_x_1445) ;  /* 0x0000023000000947 */ /* 0x000fea0003800000 */
[C---:B------:R-:W-:Y:S01]  /*ac90*/  ISETP.GE.AND P0, PT, R144.reuse, c[0x0][0x27c], PT ;  /* 0x00009f0090007a0c */ /* 0x040fe20003f06270 */
[----:B------:R-:W-:Y:S01]  /*aca0*/  CS2R R46, SRZ ;  /* 0x00000000002e7805 */ /* 0x000fe2000001ff00 */
[C---:B---3--:R-:W-:Y:S01]  /*acb0*/  IADD3 R6, R144.reuse, 0x20, RZ ;  /* 0x0000002090067810 */ /* 0x048fe20007ffe0ff */
        /* <DEDUP_REMOVED lines=10> */
[-C--:B----4-:R-:W-:Y:S02]  /*ad60*/  @!P0 IADD3 R54, P3, R42, R53.reuse, RZ ;  /* 0x000000352a368210 */ /* 0x090fe40007f7e0ff */
[----:B------:R-:W-:Y:S01]  /*ad70*/  @!P2 SHF.L.U32 R7, R36, 0x3, RZ ;  /* 0x000000032407a819 */ /* 0x000fe200000006ff */
[----:B------:R-:W-:Y:S02]  /*ad80*/  @!P1 IMAD.SHL.U32 R6, R24, 0x8, RZ ;  /* 0x0000000818069824 */ /* 0x000fe400078e00ff */
[----:B--2---:R-:W-:Y:S01]  /*ad90*/  @!P0 IMAD.X R55, R43, 0x1, R5, P3 ;  /* 0x000000012b378824 */ /* 0x004fe200018e0605 */
[----:B------:R-:W-:Y:S01]  /*ada0*/  @!P0 IADD3 R52, P3, R30, R53, RZ ;  /* 0x000000351e348210 */ /* 0x000fe20007f7e0ff */
[C---:B------:R-:W-:Y:S01]  /*adb0*/  @!P2 IMAD.WIDE R56, R7.reuse, 0x2, R42 ;  /* 0x000000020738a825 */ /* 0x040fe200078e022a */
[----:B------:R-:W-:Y:S01]  /*adc0*/  CS2R R22, SRZ ;  /* 0x0000000000167805 */ /* 0x000fe2000001ff00 */
[----:B------:R-:W-:Y:S01]  /*add0*/  CS2R R20, SRZ ;  /* 0x0000000000147805 */ /* 0x000fe2000001ff00 */
[----:B------:R-:W-:Y:S01]  /*ade0*/  CS2R R34, SRZ ;  /* 0x0000000000227805 */ /* 0x000fe2000001ff00 */
[----:B------:R-:W-:Y:S01]  /*adf0*/  @!P2 IMAD.WIDE R58, R7, 0x2, R30 ;  /* 0x00000002073aa825 */ /* 0x000fe200078e021e */
[----:B------:R-:W-:Y:S01]  /*ae00*/  CS2R R32, SRZ ;  /* 0x0000000000207805 */ /* 0x000fe2000001ff00 */
[----:B------:R-:W-:Y:S01]  /*ae10*/  CS2R R14, SRZ ;  /* 0x00000000000e7805 */ /* 0x000fe2000001ff00 */
[----:B------:R-:W-:Y:S01]  /*ae20*/  CS2R R12, SRZ ;  /* 0x00000000000c7805 */ /* 0x000fe2000001ff00 */
[C---:B------:R-:W-:Y:S01]  /*ae30*/  @!P1 IMAD.WIDE R42, R6.reuse, 0x2, R42 ;  /* 0x00000002062a9825 */ /* 0x040fe200078e022a */
[----:B------:R-:W-:Y:S01]  /*ae40*/  @!P0 IADD3.X R53, R31, R5, RZ, P3, !PT ;  /* 0x000000051f358210 */ /* 0x000fe20001ffe4ff */
[----:B------:R1:W5:Y:S02]  /*ae50*/  @!P2 LD.E.128 R44, [R56.64] ;  /* 0x00000008382ca980 */ /* 0x000364000c101d00 */
[----:B------:R-:W-:-:S02]  /*ae60*/  @!P1 IMAD.WIDE R6, R6, 0x2, R30 ;  /* 0x0000000206069825 */ /* 0x000fc400078e021e */
[----:B------:R1:W5:Y:S04]  /*ae70*/  @!P2 LD.E.128 R16, [R58.64] ;  /* 0x000000083a10a980 */ /* 0x000368000c101d00 */
[----:B------:R1:W5:Y:S04]  /*ae80*/  @!P1 LD.E.128 R48, [R42.64] ;  /* 0x000000082a309980 */ /* 0x000368000c101d00 */
[----:B------:R1:W5:Y:S04]  /*ae90*/  @!P1 LD.E.128 R20, [R6.64] ;  /* 0x0000000806149980 */ /* 0x000368000c101d00 */
[----:B------:R1:W5:Y:S04]  /*aea0*/  @!P0 LD.E.128 R32, [R54.64] ;  /* 0x0000000836208980 */ /* 0x000368000c101d00 */
[----:B------:R1:W5:Y:S02]  /*aeb0*/  @!P0 LD.E.128 R12, [R52.64] ;  /* 0x00000008340c8980 */ /* 0x000364000c101d00 */
.L_x_1445:
[----:B------:R-:W-:Y:S05]  /*aec0*/  BSYNC B0 ;  /* 0x0000000000007941 */ /* 0x000fea0003800000 */
.L_x_1444:
[----:B-----5:R-:W-:Y:S01]  /*aed0*/  IMAD.MOV.U32 R61, RZ, RZ, R48 ;  /* 0x000000ffff3d7224 */ /* 0x020fe200078e0030 */
[----:B-1----:R-:W-:Y:S01]  /*aee0*/  SHF.R.U64 R57, R48, 0x10, R49 ;  /* 0x0000001030397819 */ /* 0x002fe20000001231 */
[----:B------:R-:W-:Y:S01]  /*aef0*/  IMAD R4, R209, -0x80, R4 ;  /* 0xffffff80d1047824 */ /* 0x000fe200078e0204 */
[--C-:B------:R-:W-:Y:S01]  /*af00*/  SHF.R.U64 R29, R16, 0x10, R17.reuse ;  /* 0x00000010101d7819 */ /* 0x100fe20000001211 */
[----:B------:R-:W-:Y:S01]  /*af10*/  IMAD.MOV.U32 R71, RZ, RZ, R32 ;  /* 0x000000ffff477224 */ /* 0x000fe200078e0020 */
[----:B------:R-:W-:Y:S01]  /*af20*/  SHF.R.U32.HI R48, RZ, 0x10, R17 ;  /* 0x00000010ff307819 */ /* 0x000fe20000011611 */
[----:B------:R-:W-:Y:S01]  /*af30*/  IMAD.MOV.U32 R68, RZ, RZ, R34 ;  /* 0x000000ffff447224 */ /* 0x000fe200078e0022 */
[----:B--2---:R-:W-:Y:S01]  /*af40*/  SHF.R.U64 R43, R32, 0x10, R33 ;  /* 0x00000010202b7819 */ /* 0x004fe20000001221 */
[----:B------:R-:W-:Y:S01]  /*af50*/  IMAD.MOV.U32 R65, RZ, RZ, R44 ;  /* 0x000000ffff417224 */ /* 0x000fe200078e002c */
[----:B------:R-:W-:Y:S01]  /*af60*/  PRMT R29, R48, 0x5410, R29 ;  /* 0x00005410301d7816 */ /* 0x000fe2000000001d */
[----:B------:R-:W-:Y:S01]  /*af70*/  IMAD.MOV.U32 R58, RZ, RZ, R50 ;  /* 0x000000ffff3a7224 */ /* 0x000fe200078e0032 */
[----:B------:R-:W-:Y:S01]  /*af80*/  IMNMX R48, R4, 0x80, PT ;  /* 0x0000008004307817 */ /* 0x000fe20003800200 */
[----:B------:R-:W-:Y:S01]  /*af90*/  IMAD.MOV.U32 R54, RZ, RZ, R12 ;  /* 0x000000ffff367224 */ /* 0x000fe200078e000c */
[----:B----4-:R-:W-:Y:S01]  /*afa0*/  SHF.R.U64 R42, R34, 0x10, R35 ;  /* 0x00000010222a7819 */ /* 0x010fe20000001223 */
[----:B------:R-:W-:Y:S01]  /*afb0*/  IMAD.MOV.U32 R34, RZ, RZ, R45 ;  /* 0x000000ffff227224 */ /* 0x000fe200078e002d */
[----:B------:R-:W-:Y:S01]  /*afc0*/  ISETP.GE.AND P0, PT, R223, R48, PT ;  /* 0x00000030df00720c */ /* 0x000fe20003f06270 */
[----:B------:R-:W-:Y:S01]  /*afd0*/  IMAD.MOV.U32 R32, RZ, RZ, R17 ;  /* 0x000000ffff207224 */ /* 0x000fe200078e0011 */
[----:B------:R-:W-:Y:S01]  /*afe0*/  SHF.R.U64 R31, R44, 0x10, R45 ;  /* 0x000000102c1f7819 */ /* 0x000fe2000000122d */
        /* <DEDUP_REMOVED lines=23> */
[----:B---3--:R-:W-:Y:S01]  /*b160*/  SHF.R.U32.HI R7, RZ, 0x10, R21 ;  /* 0x00000010ff077819 */ /* 0x008fe20000011615 */
[----:B------:R-:W-:Y:S01]  /*b170*/  IMAD.MOV.U32 R33, RZ, RZ, R19 ;  /* 0x000000ffff217224 */ /* 0x000fe200078e0013 */
[--C-:B------:R-:W-:Y:S01]  /*b180*/  SHF.R.U64 R30, R46, 0x10, R47.reuse ;  /* 0x000000102e1e7819 */ /* 0x100fe2000000122f */
[----:B------:R-:W-:Y:S01]  /*b190*/  IMAD.MOV.U32 R13, RZ, RZ, R20 ;  /* 0x000000ffff0d7224 */ /* 0x000fe200078e0014 */
[----:B------:R-:W-:Y:S01]  /*b1a0*/  SHF.R.U32.HI R62, RZ, 0x10, R47 ;  /* 0x00000010ff3e7819 */ /* 0x000fe2000001162f */
[----:B------:R-:W-:Y:S01]  /*b1b0*/  IMAD.MOV.U32 R6, RZ, RZ, R22 ;  /* 0x000000ffff067224 */ /* 0x000fe200078e0016 */
[----:B------:R-:W-:Y:S01]  /*b1c0*/  SHF.R.U64 R14, R18, 0x10, R19 ;  /* 0x00000010120e7819 */ /* 0x000fe20000001213 */
[----:B------:R-:W-:Y:S01]  /*b1d0*/  IMAD.MOV.U32 R21, RZ, RZ, R23 ;  /* 0x000000ffff157224 */ /* 0x000fe200078e0017 */
[----:B------:R-:W-:Y:S01]  /*b1e0*/  SHF.R.U32.HI R27, RZ, 0x10, R19 ;  /* 0x00000010ff1b7819 */ /* 0x000fe20000011613 */
[----:B------:R-:W-:-:S04]  /*b1f0*/  DEPBAR.LE SB0, 0x3 ;  /* 0x000080c00000791a */ /* 0x000fc80000000000 */
[--C-:B------:R-:W-:Y:S01]  /*b200*/  SHF.R.U64 R16, R22, 0x10, R23.reuse ;  /* 0x0000001016107819 */ /* 0x100fe20000001217 */
[----:B------:R-:W-:Y:S01]  /*b210*/  BSSY B1, `(.L_x_1446) ;  /* 0x000013d000017945 */ /* 0x000fe20003800000 */
[----:B------:R-:W-:Y:S02]  /*b220*/  SHF.R.U32.HI R5, RZ, 0x10, R23 ;  /* 0x00000010ff057819 */ /* 0x000fe40000011617 */
        /* <DEDUP_REMOVED lines=22> */
[----:B------:R-:W-:Y:S01]  /*b390*/  PRMT R16, R5, 0x5410, R16 ;  /* 0x0000541005107816 */ /* 0x000fe20000000010 */
[----:B------:R-:W-:Y:S06]  /*b3a0*/  BAR.SYNC.DEFER_BLOCKING 0x0 ;  /* 0x0000000000007b1d */ /* 0x000fec0000010000 */
[----:B------:R-:W-:Y:S05]  /*b3b0*/  @P0 BRA `(.L_x_1447) ;  /* 0x0000122000000947 */ /* 0x000fea0003800000 */
[----:B------:R-:W-:Y:S01]  /*b3c0*/  ISETP.GE.AND P0, PT, R144, c[0x0][0x27c], PT ;  /* 0x00009f0090007a0c */ /* 0x000fe20003f06270 */
[----:B------:R-:W-:-:S12]  /*b3d0*/  BSSY B0, `(.L_x_1448) ;  /* 0x000005c000007945 */ /* 0x000fd80003800000 */
[----:B------:R-:W-:Y:S05]  /*b3e0*/  @P0 BRA `(.L_x_1449) ;  /* 0x000005a000000947 */ /* 0x000fea0003800000 */
[----:B------:R-:W-:Y:S01]  /*b3f0*/  MOV R4, c[0x0][0x27c] ;  /* 0x00009f0000047a02 */ /* 0x000fe20000000f00 */
[----:B------:R-:W-:Y:S01]  /*b400*/  HADD2.F32 R66, -RZ, R44.H1_H1 ;  /* 0x3000002cff427230 */ /* 0x000fe20000004100 */
[----:B------:R-:W-:Y:S01]  /*b410*/  LOP3.LUT R50, R221, 0x38, R144, 0xf8, !PT ;  /* 0x00000038dd327812 */ /* 0x000fe200078ef890 */
[----:B------:R-:W-:Y:S01]  /*b420*/  HADD2.F32 R64, -RZ, R41.H1_H1 ;  /* 0x30000029ff407230 */ /* 0x000fe20000004100 */
[----:B------:R-:W-:Y:S01]  /*b430*/  LEA.HI R5, R4, R219, RZ, 0x1d ;  /* 0x000000db04057211 */ /* 0x000fe200078fe8ff */
[----:B------:R-:W-:Y:S01]  /*b440*/  HADD2.F32 R74, -RZ, R46.H1_H1 ;  /* 0x3000002eff4a7230 */ /* 0x000fe20000004100 */
[----:B------:R-:W-:Y:S01]  /*b450*/  LOP3.LUT R50, R140, R50, R141, 0xf6, !PT ;  /* 0x000000328c327212 */ /* 0x000fe200078ef68d */
[----:B------:R-:W-:Y:S01]  /*b460*/  HADD2.F32 R73, -RZ, R43.H1_H1 ;  /* 0x3000002bff497230 */ /* 0x000fe20000004100 */
[----:B------:R-:W-:Y:S01]  /*b470*/  SHF.R.S32.HI R4, RZ, 0x1f, R5 ;  /* 0x0000001fff047819 */ /* 0x000fe20000011405 */
[----:B------:R-:W-:Y:S01]  /*b480*/  HADD2.F32 R63, -RZ, R44.H0_H0 ;  /* 0x2000002cff3f7230 */ /* 0x000fe20000004100 */
[----:B------:R-:W-:Y:S01]  /*b490*/  SHF.L.U32 R6, R5, 0x3, RZ ;  /* 0x0000000305067819 */ /* 0x000fe200000006ff */
[----:B------:R-:W-:Y:S01]  /*b4a0*/  HADD2.F32 R61, -RZ, R41.H0_H0 ;  /* 0x20000029ff3d7230 */ /* 0x000fe20000004100 */
[----:B------:R-:W-:Y:S01]  /*b4b0*/  LEA.HI R4, R4, R5, RZ, 0x3 ;  /* 0x0000000504047211 */ /* 0x000fe200078f18ff */
[----:B------:R-:W-:Y:S01]  /*b4c0*/  HADD2.F32 R60, -RZ, R45.H1_H1 ;  /* 0x3000002dff3c7230 */ /* 0x000fe20000004100 */
[----:B------:R-:W-:Y:S01]  /*b4d0*/  LOP3.LUT R6, R221, 0x38, R6, 0xf8, !PT ;  /* 0x00000038dd067812 */ /* 0x000fe200078ef806 */
[----:B------:R-:W-:Y:S01]  /*b4e0*/  HADD2.F32 R72, -RZ, R46.H0_H0 ;  /* 0x2000002eff487230 */ /* 0x000fe20000004100 */
[----:B------:R-:W-:Y:S01]  /*b4f0*/  SHF.L.U32 R4, R4, 0xa, RZ ;  /* 0x0000000a04047819 */ /* 0x000fe200000006ff */
[----:B------:R-:W-:Y:S01]  /*b500*/  HADD2.F32 R71, -RZ, R43.H0_H0 ;  /* 0x2000002bff477230 */ /* 0x000fe20000004100 */
[----:B------:R-:W-:Y:S01]  /*b510*/  LOP3.LUT R5, R6, R141, RZ, 0x3c, !PT ;  /* 0x0000008d06057212 */ /* 0x000fe200078e3cff */
[----:B------:R-:W-:Y:S01]  /*b520*/  HADD2.F32 R70, -RZ, R47.H1_H1 ;  /* 0x3000002fff467230 */ /* 0x000fe20000004100 */
[----:B------:R-:W-:Y:S01]  /*b530*/  LOP3.LUT R4, R4, 0x7fffe000, RZ, 0xc0, !PT ;  /* 0x7fffe00004047812 */ /* 0x000fe200078ec0ff */
[----:B------:R-:W-:Y:S01]  /*b540*/  HADD2.F32 R58, -RZ, R39.H1_H1 ;  /* 0x30000027ff3a7230 */ /* 0x000fe20000004100 */
[----:B------:R-:W-:Y:S01]  /*b550*/  SHF.L.U32 R50, R50, 0x1, RZ ;  /* 0x0000000132327819 */ /* 0x000fe200000006ff */
[----:B------:R-:W-:Y:S01]  /*b560*/  HADD2.F32 R69, -RZ, R42.H1_H1 ;  /* 0x3000002aff457230 */ /* 0x000fe20000004100 */
[----:B------:R-:W-:Y:S01]  /*b570*/  IADD3 R4, R5, R4, R140 ;  /* 0x0000000405047210 */ /* 0x000fe20007ffe08c */
[----:B------:R-:W-:-:S02]  /*b580*/  HADD2.F32 R68, -RZ, R47.H0_H0 ;  /* 0x2000002fff447230 */ /* 0x000fc40000004100 */
[----:B------:R-:W1:Y:S01]  /*b590*/  LDS.128 R12, [R50+0x18100] ;  /* 0x01810000320c7984 */ /* 0x000e620000000c00 */
[----:B------:R-:W-:Y:S01]  /*b5a0*/  SHF.L.U32 R49, R4, 0x1, RZ ;  /* 0x0000000104317819 */ /* 0x000fe200000006ff */
[----:B------:R-:W-:-:S04]  /*b5b0*/  HADD2.F32 R67, -RZ, R42.H0_H0 ;  /* 0x2000002aff437230 */ /* 0x000fc80000004100 */
[----:B------:R-:W2:Y:S01]  /*b5c0*/  LDS.128 R4, [R49+0x18100] ;  /* 0x0181000031047984 */ /* 0x000ea20000000c00 */
[--C-:B-1----:R-:W-:Y:S02]  /*b5d0*/  HADD2.F32 R51, -RZ, R12.reuse.H0_H0 ;  /* 0x2000000cff337230 */ /* 0x102fe40000004100 */
[----:B------:R-:W-:Y:S02]  /*b5e0*/  HADD2.F32 R53, -RZ, R12.H1_H1 ;  /* 0x3000000cff357230 */ /* 0x000fe40000004100 */
[--C-:B------:R-:W-:Y:S02]  /*b5f0*/  HADD2.F32 R12, -RZ, R13.reuse.H0_H0 ;  /* 0x2000000dff0c7230 */ /* 0x100fe40000004100 */
[--C-:B--2---:R-:W-:Y:S01]  /*b600*/  HADD2.F32 R65, -RZ, R4.reuse.H0_H0 ;  /* 0x20000004ff417230 */ /* 0x104fe20000004100 */
[----:B------:R-:W-:Y:S01]  /*b610*/  FMUL.FTZ R62, R53, R64 ;  /* 0x00000040353e7220 */ /* 0x000fe20000410000 */
[----:B------:R-:W-:Y:S01]  /*b620*/  HADD2.F32 R54, -RZ, R13.H1_H1 ;  /* 0x3000000dff367230 */ /* 0x000fe20000004100 */
[----:B------:R-:W-:Y:S01]  /*b630*/  FMUL.FTZ R56, R12, R63 ;  /* 0x0000003f0c387220 */ /* 0x000fe20000410000 */
[----:B------:R-:W-:-:S02]  /*b640*/  HADD2.F32 R4, -RZ, R4.H1_H1 ;  /* 0x30000004ff047230 */ /* 0x000fc40000004100 */
[--C-:B------:R-:W-:Y:S02]  /*b650*/  HADD2.F32 R59, -RZ, R5.reuse.H0_H0 ;  /* 0x20000005ff3b7230 */ /* 0x100fe40000004100 */
[----:B------:R-:W-:Y:S01]  /*b660*/  HADD2.F32 R52, -RZ, R5.H1_H1 ;  /* 0x30000005ff347230 */ /* 0x000fe20000004100 */
[-C--:B------:R-:W-:Y:S01]  /*b670*/  FMUL.FTZ R5, R51, R66.reuse ;  /* 0x0000004233057220 */ /* 0x080fe20000410000 */
[----:B------:R-:W-:Y:S01]  /*b680*/  HADD2.F32 R13, -RZ, R14.H0_H0 ;  /* 0x2000000eff0d7230 */ /* 0x000fe20000004100 */
[C---:B------:R-:W-:Y:S01]  /*b690*/  FMUL.FTZ R66, R65.reuse, R66 ;  /* 0x0000004241427220 */ /* 0x040fe20000410000 */
[----:B------:R-:W-:Y:S01]  /*b6a0*/  HADD2.F32 R57, -RZ, R6.H0_H0 ;  /* 0x20000006ff397230 */ /* 0x000fe20000004100 */
[----:B------:R-:W-:Y:S01]  /*b6b0*/  FFMA.FTZ R65, R65, R74, R5 ;  /* 0x0000004a41417223 */ /* 0x000fe20000010005 */
[----:B------:R-:W-:Y:S01]  /*b6c0*/  HADD2.F32 R55, -RZ, R14.H1_H1 ;  /* 0x3000000eff377230 */ /* 0x000fe20000004100 */
[C---:B------:R-:W-:Y:S01]  /*b6d0*/  FMUL.FTZ R64, R4.reuse, R64 ;  /* 0x0000004004407220 */ /* 0x040fe20000410000 */
[----:B------:R-:W-:Y:S01]  /*b6e0*/  HADD2.F32 R6, -RZ, R6.H1_H1 ;  /* 0x30000006ff067230 */ /* 0x000fe20000004100 */
[----:B------:R-:W-:Y:S01]  /*b6f0*/  FFMA.FTZ R62, R4, R73, R62 ;  /* 0x00000049043e7223 */ /* 0x000fe2000001003e */
[--C-:B------:R-:W-:Y:S01]  /*b700*/  HADD2.F32 R14, -RZ, R15.reuse.H0_H0 ;  /* 0x2000000fff0e7230 */ /* 0x100fe20000004100 */
[----:B------:R-:W-:Y:S01]  /*b710*/  FMUL.FTZ R5, R54, R61 ;  /* 0x0000003d36057220 */ /* 0x000fe20000410000 */
[----:B------:R-:W-:Y:S01]  /*b720*/  HADD2.F32 R15, -RZ, R15.H1_H1 ;  /* 0x3000000fff0f7230 */ /* 0x000fe20000004100 */
[-C--:B------:R-:W-:Y:S01]  /*b730*/  FMUL.FTZ R4, R13, R60.reuse ;  /* 0x0000003c0d047220 */ /* 0x080fe20000410000 */
[--C-:B------:R-:W-:Y:S01]  /*b740*/  HADD2.F32 R75, -RZ, R7.reuse.H0_H0 ;  /* 0x20000007ff4b7230 */ /* 0x100fe20000004100 */
[----:B------:R-:W-:Y:S01]  /*b750*/  FMUL.FTZ R60, R57, R60 ;  /* 0x0000003c393c7220 */ /* 0x000fe20000410000 */
[----:B------:R-:W-:Y:S01]  /*b760*/  HADD2.F32 R7, -RZ, R7.H1_H1 ;  /* 0x30000007ff077230 */ /* 0x000fe20000004100 */
[----:B------:R-:W-:-:S02]  /*b770*/  FMUL.FTZ R63, R59, R63 ;  /* 0x0000003f3b3f7220 */ /* 0x000fc40000410000 */
[----:B------:R-:W-:Y:S01]  /*b780*/  FFMA.FTZ R56, R59, R72, R56 ;  /* 0x000000483b387223 */ /* 0x000fe20000010038 */
[----:B------:R-:W-:Y:S01]  /*b790*/  HADD2.F32 R59, -RZ, R45.H0_H0 ;  /* 0x2000002dff3b7230 */ /* 0x000fe20000004100 */
[C---:B------:R-:W-:Y:S02]  /*b7a0*/  FMUL.FTZ R61, R52.reuse, R61 ;  /* 0x0000003d343d7220 */ /* 0x040fe40000410000 */
[----:B------:R-:W-:Y:S02]  /*b7b0*/  FFMA.FTZ R5, R52, R71, R5 ;  /* 0x0000004734057223 */ /* 0x000fe40000010005 */
[----:B------:R-:W-:Y:S01]  /*b7c0*/  FFMA.FTZ R57, R57, R70, R4 ;  /* 0x0000004639397223 */ /* 0x000fe20000010004 */
[----:B------:R-:W-:Y:S01]  /*b7d0*/  HADD2.F32 R4, -RZ, R39.H0_H0 ;  /* 0x20000027ff047230 */ /* 0x000fe20000004100 */
[----:B------:R-:W-:Y:S01]  /*b7e0*/  FMUL.FTZ R52, R55, R58 ;  /* 0x0000003a37347220 */ /* 0x000fe20000410000 */
[----:B------:R-:W-:Y:S01]  /*b7f0*/  F2FP.PACK_AB R5, R5, R56 ;  /* 0x000000380505723e */ /* 0x000fe200000000ff */
[----:B------:R-:W-:-:S02]  /*b800*/  FMUL.FTZ R58, R6, R58 ;  /* 0x0000003a063a7220 */ /* 0x000fc40000410000 */
[----:B------:R-:W-:Y:S02]  /*b810*/  FFMA.FTZ R6, R6, R69, R52 ;  /* 0x0000004506067223 */ /* 0x000fe40000010034 */
[----:B------:R-:W-:Y:S02]  /*b820*/  FMUL.FTZ R52, R14, R59 ;  /* 0x0000003b0e347220 */ /* 0x000fe40000410000 */
[-C--:B------:R-:W-:Y:S01]  /*b830*/  FMUL.FTZ R78, R15, R4.reuse ;  /* 0x000000040f4e7220 */ /* 0x080fe20000410000 */
[----:B------:R-:W-:Y:S01]  /*b840*/  F2FP.PACK_AB R6, R6, R57 ;  /* 0x000000390606723e */ /* 0x000fe200000000ff */
[----:B------:R-:W-:Y:S02]  /*b850*/  FMUL.FTZ R59, R75, R59 ;  /* 0x0000003b4b3b7220 */ /* 0x000fe40000410000 */
[----:B------:R-:W-:Y:S02]  /*b860*/  FMUL.FTZ R4, R7, R4 ;  /* 0x0000000407047220 */ /* 0x000fe40000410000 */
[----:B------:R-:W-:-:S02]  /*b870*/  FFMA.FTZ R55, R55, R69, -R58 ;  /* 0x0000004537377223 */ /* 0x000fc4000001083a */
[----:B------:R-:W-:Y:S02]  /*b880*/  FFMA.FTZ R66, R51, R74, -R66 ;  /* 0x0000004a33427223 */ /* 0x000fe40000010842 */
[----:B------:R-:W-:Y:S02]  /*b890*/  FFMA.FTZ R53, R53, R73, -R64 ;  /* 0x0000004935357223 */ /* 0x000fe40000010840 */
        /* <DEDUP_REMOVED lines=8> */
[----:B------:R-:W-:Y:S01]  /*b920*/  FFMA.FTZ R52, R75, R68, R52 ;  /* 0x000000444b347223 */ /* 0x000fe20000010034 */
[----:B------:R-:W-:Y:S01]  /*b930*/  F2FP.PACK_AB R4, R62, R65 ;  /* 0x000000413e04723e */ /* 0x000fe200000000ff */
[----:B------:R-:W-:Y:S01]  /*b940*/  FFMA.FTZ R7, R7, R67, R78 ;  /* 0x0000004307077223 */ /* 0x000fe2000001004e */
[----:B------:R-:W-:-:S04]  /*b950*/  F2FP.PACK_AB R15, R58, R59 ;  /* 0x0000003b3a0f723e */ /* 0x000fc800000000ff */
[----:B------:R-:W-:Y:S01]  /*b960*/  F2FP.PACK_AB R7, R7, R52 ;  /* 0x000000340707723e */ /* 0x000fe200000000ff */
[----:B------:R1:W-:Y:S04]  /*b970*/  STS.128 [R50+0x18100], R12 ;  /* 0x0181000c32007388 */ /* 0x0003e80000000c00 */
[----:B------:R1:W-:Y:S02]  /*b980*/  STS.128 [R49+0x18100], R4 ;  /* 0x0181000431007388 */ /* 0x0003e40000000c00 */
.L_x_1449:
[----:B------:R-:W-:Y:S05]  /*b990*/  BSYNC B0 ;  /* 0x0000000000007941 */ /* 0x000fea0003800000 */
.L_x_1448:
[----:B-1----:R-:W-:Y:S01]  /*b9a0*/  IADD3 R4, R144, 0x20, RZ ;  /* 0x0000002090047810 */ /* 0x002fe20007ffe0ff */
[----:B------:R-:W-:Y:S03]  /*b9b0*/  BSSY B0, `(.L_x_1450) ;  /* 0x0000061000007945 */ /* 0x000fe60003800000 */
[----:B------:R-:W-:-:S13]  /*b9c0*/  ISETP.GE.AND P0, PT, R4, c[0x0][0x27c], PT ;  /* 0x00009f0004007a0c */ /* 0x000fda0003f06270 */
[----:B------:R-:W-:Y:S05]  /*b9d0*/  @P0 BRA `(.L_x_1451) ;  /* 0x000005e000000947 */ /* 0x000fea0003800000 */
[----:B------:R-:W-:Y:S01]  /*b9e0*/  MOV R7, c[0x0][0x27c] ;  /* 0x00009f0000077a02 */ /* 0x000fe20000000f00 */
[----:B------:R-:W-:Y:S01]  /*b9f0*/  HADD2.F32 R66, -RZ, R32.H1_H1 ;  /* 0x30000020ff427230 */ /* 0x000fe20000004100 */
[----:B------:R-:W-:Y:S01]  /*ba00*/  LEA.HI R5, R37, R40, RZ, 0x6 ;  /* 0x0000002825057211 */ /* 0x000fe200078f30ff */
[----:B------:R-:W-:Y:S01]  /*ba10*/  HADD2.F32 R64, -RZ, R29.H1_H1 ;  /* 0x3000001dff407230 */ /* 0x000fe20000004100 */
[----:B------:R-:W-:Y:S01]  /*ba20*/  LEA.HI R7, R7, R36, RZ, 0x1d ;  /* 0x0000002407077211 */ /* 0x000fe200078fe8ff */
[----:B------:R-:W-:Y:S01]  /*ba30*/  HADD2.F32 R74, -RZ, R34.H1_H1 ;  /* 0x30000022ff4a7230 */ /* 0x000fe20000004100 */
[----:B------:R-:W-:Y:S01]  /*ba40*/  LOP3.LUT R6, R221, 0x38, R38, 0xf8, !PT ;  /* 0x00000038dd067812 */ /* 0x000fe200078ef826 */
[----:B------:R-:W-:Y:S01]  /*ba50*/  HADD2.F32 R73, -RZ, R31.H1_H1 ;  /* 0x3000001fff497230 */ /* 0x000fe20000004100 */
[----:B------:R-:W-:Y:S01]  /*ba60*/  SHF.R.S32.HI R4, RZ, 0x1f, R7 ;  /* 0x0000001fff047819 */ /* 0x000fe20000011407 */
[----:B------:R-:W-:Y:S01]  /*ba70*/  HADD2.F32 R63, -RZ, R32.H0_H0 ;  /* 0x20000020ff3f7230 */ /* 0x000fe20000004100 */
[----:B------:R-:W-:Y:S01]  /*ba80*/  SHF.L.U32 R5, R5, 0x7, RZ ;  /* 0x0000000705057819 */ /* 0x000fe200000006ff */
[----:B------:R-:W-:Y:S01]  /*ba90*/  HADD2.F32 R61, -RZ, R29.H0_H0 ;  /* 0x2000001dff3d7230 */ /* 0x000fe20000004100 */
[----:B------:R-:W-:Y:S01]  /*baa0*/  LOP3.LUT R49, R6, R141, RZ, 0x3c, !PT ;  /* 0x0000008d06317212 */ /* 0x000fe200078e3cff */
[----:B------:R-:W-:Y:S01]  /*bab0*/  HADD2.F32 R60, -RZ, R33.H1_H1 ;  /* 0x30000021ff3c7230 */ /* 0x000fe20000004100 */
[----:B------:R-:W-:Y:S01]  /*bac0*/  SHF.L.U32 R6, R7, 0x3, RZ ;  /* 0x0000000307067819 */ /* 0x000fe200000006ff */
[----:B------:R-:W-:Y:S01]  /*bad0*/  HADD2.F32 R72, -RZ, R34.H0_H0 ;  /* 0x20000022ff487230 */ /* 0x000fe20000004100 */
[----:B------:R-:W-:Y:S01]  /*bae0*/  LEA.HI R4, R4, R7, RZ, 0x3 ;  /* 0x0000000704047211 */ /* 0x000fe200078f18ff */
[----:B------:R-:W-:Y:S01]  /*baf0*/  HADD2.F32 R71, -RZ, R31.H0_H0 ;  /* 0x2000001fff477230 */ /* 0x000fe20000004100 */
[----:B------:R-:W-:Y:S01]  /*bb00*/  LOP3.LUT R5, R5, 0xffffe000, RZ, 0xc0, !PT ;  /* 0xffffe00005057812 */ /* 0x000fe200078ec0ff */
[----:B------:R-:W-:Y:S01]  /*bb10*/  HADD2.F32 R70, -RZ, R35.H1_H1 ;  /* 0x30000023ff467230 */ /* 0x000fe20000004100 */
[----:B------:R-:W-:Y:S01]  /*bb20*/  LOP3.LUT R6, R221, 0x38, R6, 0xf8, !PT ;  /* 0x00000038dd067812 */ /* 0x000fe200078ef806 */
[----:B------:R-:W-:Y:S01]  /*bb30*/  HADD2.F32 R58, -RZ, R27.H1_H1 ;  /* 0x3000001bff3a7230 */ /* 0x000fe20000004100 */
[----:B------:R-:W-:Y:S01]  /*bb40*/  SHF.L.U32 R4, R4, 0xa, RZ ;  /* 0x0000000a04047819 */ /* 0x000fe200000006ff */
[--C-:B------:R-:W-:Y:S01]  /*bb50*/  HADD2.F32 R69, -RZ, R30.reuse.H1_H1 ;  /* 0x3000001eff457230 */ /* 0x100fe20000004100 */
[----:B------:R-:W-:Y:S01]  /*bb60*/  IADD3 R49, R49, R5, R140 ;  /* 0x0000000531317210 */ /* 0x000fe20007ffe08c */
[----:B------:R-:W-:Y:S01]  /*bb70*/  HADD2.F32 R68, -RZ, R35.H0_H0 ;  /* 0x20000023ff447230 */ /* 0x000fe20000004100 */
[----:B------:R-:W-:Y:S01]  /*bb80*/  LOP3.LUT R5, R6, R141, RZ, 0x3c, !PT ;  /* 0x0000008d06057212 */ /* 0x000fe200078e3cff */
[----:B------:R-:W-:Y:S01]  /*bb90*/  HADD2.F32 R67, -RZ, R30.H0_H0 ;  /* 0x2000001eff437230 */ /* 0x000fe20000004100 */
[----:B------:R-:W-:-:S02]  /*bba0*/  LOP3.LUT R4, R4, 0x7fffe000, RZ, 0xc0, !PT ;  /* 0x7fffe00004047812 */ /* 0x000fc400078ec0ff */
[----:B------:R-:W-:Y:S02]  /*bbb0*/  LEA R49, R49, 0x18100, 0x1 ;  /* 0x0001810031317811 */ /* 0x000fe400078e08ff */
[----:B------:R-:W-:-:S03]  /*bbc0*/  IADD3 R4, R5, R4, R140 ;  /* 0x0000000405047210 */ /* 0x000fc60007ffe08c */
[----:B------:R-:W1:Y:S01]  /*bbd0*/  LDS.128 R12, [R49] ;  /* 0x00000000310c7984 */ /* 0x000e620000000c00 */
[----:B------:R-:W-:-:S05]  /*bbe0*/  SHF.L.U32 R50, R4, 0x1, RZ ;  /* 0x0000000104327819 */ /* 0x000fca00000006ff */
        /* <DEDUP_REMOVED lines=59> */
[----:B------:R1:W-:Y:S04]  /*bfa0*/  STS.128 [R49], R12 ;  /* 0x0000000c31007388 */ /* 0x0003e80000000c00 */
[----:B------:R1:W-:Y:S02]  /*bfb0*/  STS.128 [R50+0x18100], R4 ;  /* 0x0181000432007388 */ /* 0x0003e40000000c00 */
.L_x_1451:
[----:B------:R-:W-:Y:S05]  /*bfc0*/  BSYNC B0 ;  /* 0x0000000000007941 */ /* 0x000fea0003800000 */
.L_x_1450:
[----:B-1----:R-:W-:-:S04]  /*bfd0*/  IADD3 R4, R144, 0x40, RZ ;  /* 0x0000004090047810 */ /* 0x002fc80007ffe0ff */
        /* <DEDUP_REMOVED lines=21> */
[--C-:B------:R-:W-:Y:S01]  /*c130*/  HADD2.F32 R70, -RZ, R23.reuse.H1_H1 ;  /* 0x30000017ff467230 */ /* 0x100fe20000004100 */
        /* <DEDUP_REMOVED lines=74> */
.L_x_1447:
[----:B------:R-:W-:Y:S05]  /*c5e0*/  BSYNC B1 ;  /* 0x0000000000017941 */ /* 0x000fea0003800000 */
.L_x_1446:
[----:B------:R-:W-:-:S13]  /*c5f0*/  ISETP.GE.AND P0, PT, R8, R48, PT ;  /* 0x000000300800720c */ /* 0x000fda0003f06270 */
[----:B------:R-:W-:Y:S05]  /*c600*/  @P0 BRA `(.L_x_1433) ;  /* 0x0000129000000947 */ /* 0x000fea0003800000 */
[----:B------:R-:W-:Y:S01]  /*c610*/  ISETP.GE.AND P0, PT, R144, c[0x0][0x27c], PT ;  /* 0x00009f0090007a0c */ /* 0x000fe20003f06270 */
[----:B------:R-:W-:Y:S01]  /*c620*/  IMAD.SHL.U32 R51, R8, 0x40, RZ ;  /* 0x0000004008337824 */ /* 0x000fe200078e00ff */
[----:B-1----:R-:W-:Y:S01]  /*c630*/  SHF.R.S32.HI R5, RZ, 0x1f, R8 ;  /* 0x0000001fff057819 */ /* 0x002fe20000011408 */
[----:B------:R-:W-:Y:S03]  /*c640*/  BSSY B0, `(.L_x_1452) ;  /* 0x0000061000007945 */ /* 0x000fe60003800000 */
[----:B------:R-:W-:Y:S02]  /*c650*/  LEA.HI R8, R5, R8, RZ, 0x3 ;  /* 0x0000000805087211 */ /* 0x000fe400078f18ff */
[----:B------:R-:W-:-:S03]  /*c660*/  LOP3.LUT R51, R51, 0x1c0, RZ, 0xc0, !PT ;  /* 0x000001c033337812 */ /* 0x000fc600078ec0ff */
[----:B------:R-:W-:Y:S01]  /*c670*/  IMAD.SHL.U32 R8, R8, 0x40, RZ ;  /* 0x0000004008087824 */ /* 0x000fe200078e00ff */
[----:B------:R-:W-:-:S04]  /*c680*/  SHF.R.U32.HI R49, RZ, 0x3, R51 ;  /* 0x00000003ff317819 */ /* 0x000fc80000011633 */
[----:B------:R-:W-:Y:S01]  /*c690*/  LOP3.LUT R8, R8, 0xfffffe00, RZ, 0xc0, !PT ;  /* 0xfffffe0008087812 */ /* 0x000fe200078ec0ff */
[----:B------:R-:W-:Y:S05]  /*c6a0*/  @P0 BRA `(.L_x_1453) ;  /* 0x000005a000000947 */ /* 0x000fea0003800000 */
[----:B------:R-:W-:Y:S01]  /*c6b0*/  MOV R6, c[0x0][0x27c] ;  /* 0x00009f0000067a02 */ /* 0x000fe20000000f00 */
[----:B------:R-:W-:Y:S01]  /*c6c0*/  HADD2.F32 R63, -RZ, R44.H0_H0 ;  /* 0x2000002cff3f7230 */ /* 0x000fe20000004100 */
[----:B------:R-:W-:Y:S01]  /*c6d0*/  LOP3.LUT R48, R51, 0x38, R144, 0xf8, !PT ;  /* 0x0000003833307812 */ /* 0x000fe200078ef890 */
[--C-:B------:R-:W-:Y:S01]  /*c6e0*/  HADD2.F32 R61, -RZ, R46.reuse.H1_H1 ;  /* 0x3000002eff3d7230 */ /* 0x100fe20000004100 */
[----:B------:R-:W-:Y:S01]  /*c6f0*/  LEA.HI R6, R6, R219, RZ, 0x1d ;  /* 0x000000db06067211 */ /* 0x000fe200078fe8ff */
[----:B------:R-:W-:Y:S01]  /*c700*/  HADD2.F32 R62, -RZ, R41.H1_H1 ;  /* 0x30000029ff3e7230 */ /* 0x000fe20000004100 */
[----:B------:R-:W-:Y:S01]  /*c710*/  LOP3.LUT R48, R8, R48, R49, 0xf6, !PT ;  /* 0x0000003008307212 */ /* 0x000fe200078ef631 */
[----:B------:R-:W-:Y:S01]  /*c720*/  HADD2.F32 R65, -RZ, R46.H0_H0 ;  /* 0x2000002eff417230 */ /* 0x000fe20000004100 */
[----:B------:R-:W-:Y:S01]  /*c730*/  SHF.R.S32.HI R5, RZ, 0x1f, R6 ;  /* 0x0000001fff057819 */ /* 0x000fe20000011406 */
[----:B------:R-:W-:Y:S01]  /*c740*/  HADD2.F32 R57, -RZ, R44.H1_H1 ;  /* 0x3000002cff397230 */ /* 0x000fe20000004100 */
[----:B------:R-:W-:Y:S01]  /*c750*/  SHF.L.U32 R4, R6, 0x3, RZ ;  /* 0x0000000306047819 */ /* 0x000fe200000006ff */
[----:B------:R-:W-:Y:S01]  /*c760*/  HADD2.F32 R44, -RZ, R43.H1_H1 ;  /* 0x3000002bff2c7230 */ /* 0x000fe20000004100 */
[----:B------:R-:W-:Y:S01]  /*c770*/  LEA.HI R5, R5, R6, RZ, 0x3 ;  /* 0x0000000605057211 */ /* 0x000fe200078f18ff */
[----:B------:R-:W-:Y:S01]  /*c780*/  HADD2.F32 R41, -RZ, R41.H0_H0 ;  /* 0x20000029ff297230 */ /* 0x000fe20000004100 */
[----:B------:R-:W-:Y:S01]  /*c790*/  LOP3.LUT R4, R51, 0x38, R4, 0xf8, !PT ;  /* 0x0000003833047812 */ /* 0x000fe200078ef804 */
[----:B------:R-:W-:Y:S01]  /*c7a0*/  HADD2.F32 R43, -RZ, R43.H0_H0 ;  /* 0x2000002bff2b7230 */ /* 0x000fe20000004100 */
[----:B------:R-:W-:-:S02]  /*c7b0*/  SHF.L.U32 R5, R5, 0xa, RZ ;  /* 0x0000000a05057819 */ /* 0x000fc400000006ff */
[----:B------:R-:W-:Y:S02]  /*c7c0*/  LOP3.LUT R4, R4, R49, RZ, 0x3c, !PT ;  /* 0x0000003104047212 */ /* 0x000fe400078e3cff */
[----:B------:R-:W-:Y:S02]  /*c7d0*/  LOP3.LUT R5, R5, 0x7fffe000, RZ, 0xc0, !PT ;  /* 0x7fffe00005057812 */ /* 0x000fe400078ec0ff */
[----:B------:R-:W-:Y:S02]  /*c7e0*/  LEA R48, R48, 0x18100, 0x1 ;  /* 0x0001810030307811 */ /* 0x000fe400078e08ff */
[----:B------:R-:W-:-:S03]  /*c7f0*/  IADD3 R4, R4, R5, R8 ;  /* 0x0000000504047210 */ /* 0x000fc60007ffe008 */
[----:B------:R-:W1:Y:S01]  /*c800*/  LDS.128 R12, [R48] ;  /* 0x00000000300c7984 */ /* 0x000e620000000c00 */
[----:B------:R-:W-:-:S05]  /*c810*/  SHF.L.U32 R50, R4, 0x1, RZ ;  /* 0x0000000104327819 */ /* 0x000fca00000006ff */
[----:B------:R-:W2:Y:S01]  /*c820*/  LDS.128 R4, [R50+0x18100] ;  /* 0x0181000032047984 */ /* 0x000ea20000000c00 */
[--C-:B-1----:R-:W-:Y:S02]  /*c830*/  HADD2.F32 R52, -RZ, R12.reuse.H0_H0 ;  /* 0x2000000cff347230 */ /* 0x102fe40000004100 */
[----:B------:R-:W-:Y:S02]  /*c840*/  HADD2.F32 R53, -RZ, R12.H1_H1 ;  /* 0x3000000cff357230 */ /* 0x000fe40000004100 */
[----:B------:R-:W-:Y:S01]  /*c850*/  HADD2.F32 R12, -RZ, R13.H0_H0 ;  /* 0x2000000dff0c7230 */ /* 0x000fe20000004100 */
[----:B------:R-:W-:Y:S01]  /*c860*/  FMUL.FTZ R64, R57, R52 ;  /* 0x0000003439407220 */ /* 0x000fe20000410000 */
[--C-:B--2---:R-:W-:Y:S01]  /*c870*/  HADD2.F32 R56, -RZ, R4.reuse.H0_H0 ;  /* 0x20000004ff387230 */ /* 0x104fe20000004100 */
[C---:B------:R-:W-:Y:S01]  /*c880*/  FMUL.FTZ R67, R62.reuse, R53 ;  /* 0x000000353e437220 */ /* 0x040fe20000410000 */
[----:B------:R-:W-:Y:S01]  /*c890*/  HADD2.F32 R58, -RZ, R4.H1_H1 ;  /* 0x30000004ff3a7230 */ /* 0x000fe20000004100 */
[----:B------:R-:W-:Y:S01]  /*c8a0*/  FMUL.FTZ R46, R63, R12 ;  /* 0x0000000c3f2e7220 */ /* 0x000fe20000410000 */
[----:B------:R-:W-:Y:S01]  /*c8b0*/  HADD2.F32 R4, -RZ, R5.H0_H0 ;  /* 0x20000005ff047230 */ /* 0x000fe20000004100 */
        /* <DEDUP_REMOVED lines=9> */
[----:B------:R-:W-:Y:S01]  /*c950*/  HADD2.F32 R5, -RZ, R6.H0_H0 ;  /* 0x20000006ff057230 */ /* 0x000fe20000004100 */
[----:B------:R-:W-:Y:S01]  /*c960*/  FFMA.FTZ R56, R61, R56, R64 ;  /* 0x000000383d387223 */ /* 0x000fe20000010040 */
[----:B------:R-:W-:Y:S01]  /*c970*/  HADD2.F32 R58, -RZ, R47.H1_H1 ;  /* 0x3000002fff3a7230 */ /* 0x000fe20000004100 */
[C---:B------:R-:W-:Y:S01]  /*c980*/  FMUL.FTZ R66, R4.reuse, R13 ;  /* 0x0000000d04427220 */ /* 0x040fe20000410000 */
[----:B------:R-:W-:Y:S01]  /*c990*/  HADD2.F32 R55, -RZ, R14.H1_H1 ;  /* 0x3000000eff377230 */ /* 0x000fe20000004100 */
[C---:B------:R-:W-:Y:S01]  /*c9a0*/  FMUL.FTZ R68, R41.reuse, R54 ;  /* 0x0000003629447220 */ /* 0x040fe20000410000 */
[----:B------:R-:W-:Y:S01]  /*c9b0*/  HADD2.F32 R64, -RZ, R39.H1_H1 ;  /* 0x30000027ff407230 */ /* 0x000fe20000004100 */
[-C--:B------:R-:W-:Y:S01]  /*c9c0*/  FMUL.FTZ R4, R4, R5.reuse ;  /* 0x0000000504047220 */ /* 0x080fe20000410000 */
[----:B------:R-:W-:Y:S01]  /*c9d0*/  HADD2.F32 R60, -RZ, R6.H1_H1 ;  /* 0x30000006ff3c7230 */ /* 0x000fe20000004100 */
[----:B------:R-:W-:Y:S01]  /*c9e0*/  FFMA.FTZ R66, R58, R5, R66 ;  /* 0x000000053a427223 */ /* 0x000fe20000010042 */
[--C-:B------:R-:W-:Y:S01]  /*c9f0*/  HADD2.F32 R5, -RZ, R42.reuse.H1_H1 ;  /* 0x3000002aff057230 */ /* 0x100fe20000004100 */
[-C--:B------:R-:W-:Y:S01]  /*ca00*/  FMUL.FTZ R41, R41, R59.reuse ;  /* 0x0000003b29297220 */ /* 0x080fe20000410000 */
[--C-:B------:R-:W-:Y:S01]  /*ca10*/  HADD2.F32 R14, -RZ, R15.reuse.H0_H0 ;  /* 0x2000000fff0e7230 */ /* 0x100fe20000004100 */
[----:B------:R-:W-:Y:S01]  /*ca20*/  FFMA.FTZ R59, R43, R59, R68 ;  /* 0x0000003b2b3b7223 */ /* 0x000fe20000010044 */
[----:B------:R-:W-:Y:S01]  /*ca30*/  HADD2.F32 R15, -RZ, R15.H1_H1 ;  /* 0x3000000fff0f7230 */ /* 0x000fe20000004100 */
[C---:B------:R-:W-:Y:S01]  /*ca40*/  FMUL.FTZ R69, R64.reuse, R55 ;  /* 0x0000003740457220 */ /* 0x040fe20000410000 */
[----:B------:R-:W-:Y:S01]  /*ca50*/  HADD2.F32 R6, -RZ, R7.H0_H0 ;  /* 0x20000007ff067230 */ /* 0x000fe20000004100 */
[-C--:B------:R-:W-:Y:S01]  /*ca60*/  FMUL.FTZ R64, R64, R60.reuse ;  /* 0x0000003c40407220 */ /* 0x080fe20000410000 */
[----:B------:R-:W-:Y:S01]  /*ca70*/  HADD2.F32 R45, -RZ, R45.H0_H0 ;  /* 0x2000002dff2d7230 */ /* 0x000fe20000004100 */
[----:B------:R-:W-:Y:S01]  /*ca80*/  FFMA.FTZ R69, R5, R60, R69 ;  /* 0x0000003c05457223 */ /* 0x000fe20000010045 */
[----:B------:R-:W-:Y:S01]  /*ca90*/  HADD2.F32 R68, -RZ, R39.H0_H0 ;  /* 0x20000027ff447230 */ /* 0x000fe20000004100 */
[----:B------:R-:W-:Y:S01]  /*caa0*/  FFMA.FTZ R57, R61, R52, -R57 ;  /* 0x000000343d397223 */ /* 0x000fe20000010839 */
[----:B------:R-:W-:Y:S01]  /*cab0*/  HADD2.F32 R7, -RZ, R7.H1_H1 ;  /* 0x30000007ff077230 */ /* 0x000fe20000004100 */
[C---:B------:R-:W-:Y:S01]  /*cac0*/  FMUL.FTZ R39, R45.reuse, R14 ;  /* 0x0000000e2d277220 */ /* 0x040fe20000410000 */
[----:B------:R-:W-:Y:S01]  /*cad0*/  HADD2.F32 R60, -RZ, R42.H0_H0 ;  /* 0x2000002aff3c7230 */ /* 0x000fe20000004100 */
[----:B------:R-:W-:Y:S01]  /*cae0*/  FMUL.FTZ R42, R68, R15 ;  /* 0x0000000f442a7220 */ /* 0x000fe20000410000 */
[----:B------:R-:W-:Y:S01]  /*caf0*/  HADD2.F32 R47, -RZ, R47.H0_H0 ;  /* 0x2000002fff2f7230 */ /* 0x000fe20000004100 */
[----:B------:R-:W-:-:S02]  /*cb00*/  FMUL.FTZ R45, R45, R6 ;  /* 0x000000062d2d7220 */ /* 0x000fc40000410000 */
[----:B------:R-:W-:Y:S02]  /*cb10*/  FMUL.FTZ R68, R68, R7 ;  /* 0x0000000744447220 */ /* 0x000fe40000410000 */
        /* <DEDUP_REMOVED lines=9> */
[----:B------:R-:W-:Y:S01]  /*cbb0*/  F2FP.PACK_AB R5, R59, R46 ;  /* 0x0000002e3b05723e */ /* 0x000fe200000000ff */
[C---:B------:R-:W-:Y:S01]  /*cbc0*/  FFMA.FTZ R68, R60.reuse, R15, -R68 ;  /* 0x0000000f3c447223 */ /* 0x040fe20000010844 */
        /* <DEDUP_REMOVED lines=8> */
.L_x_1453:
[----:B------:R-:W-:Y:S05]  /*cc50*/  BSYNC B0 ;  /* 0x0000000000007941 */ /* 0x000fea0003800000 */
.L_x_1452:
[----:B-1----:R-:W-:Y:S01]  /*cc60*/  IADD3 R4, R144, 0x20, RZ ;  /* 0x0000002090047810 */ /* 0x002fe20007ffe0ff */
[----:B------:R-:W-:Y:S03]  /*cc70*/  BSSY B0, `(.L_x_1454) ;  /* 0x0000061000007945 */ /* 0x000fe60003800000 */
[----:B------:R-:W-:-:S13]  /*cc80*/  ISETP.GE.AND P0, PT, R4, c[0x0][0x27c], PT ;  /* 0x00009f0004007a0c */ /* 0x000fda0003f06270 */
[----:B------:R-:W-:Y:S05]  /*cc90*/  @P0 BRA `(.L_x_1455) ;  /* 0x000005e000000947 */ /* 0x000fea0003800000 */
[----:B------:R-:W-:Y:S01]  /*cca0*/  MOV R5, c[0x0][0x27c] ;  /* 0x00009f0000057a02 */ /* 0x000fe20000000f00 */
[----:B------:R-:W-:Y:S01]  /*ccb0*/  HADD2.F32 R53, -RZ, R32.H0_H0 ;  /* 0x20000020ff357230 */ /* 0x000fe20000004100 */
[----:B------:R-:W-:Y:S01]  /*ccc0*/  LEA.HI R37, R37, R40, RZ, 0x6 ;  /* 0x0000002825257211 */ /* 0x000fe200078f30ff */
[--C-:B------:R-:W-:Y:S01]  /*ccd0*/  HADD2.F32 R47, -RZ, R34.reuse.H1_H1 ;  /* 0x30000022ff2f7230 */ /* 0x100fe20000004100 */
[----:B------:R-:W-:Y:S01]  /*cce0*/  LEA.HI R5, R5, R36, RZ, 0x1d ;  /* 0x0000002405057211 */ /* 0x000fe200078fe8ff */
[----:B------:R-:W-:Y:S01]  /*ccf0*/  HADD2.F32 R48, -RZ, R29.H1_H1 ;  /* 0x3000001dff307230 */ /* 0x000fe20000004100 */
[----:B------:R-:W-:Y:S01]  /*cd00*/  LOP3.LUT R38, R51, 0x38, R38, 0xf8, !PT ;  /* 0x0000003833267812 */ /* 0x000fe200078ef826 */
[----:B------:R-:W-:Y:S01]  /*cd10*/  HADD2.F32 R55, -RZ, R34.H0_H0 ;  /* 0x20000022ff377230 */ /* 0x000fe20000004100 */
[----:B------:R-:W-:Y:S01]  /*cd20*/  SHF.R.S32.HI R4, RZ, 0x1f, R5 ;  /* 0x0000001fff047819 */ /* 0x000fe20000011405 */
[----:B------:R-:W-:Y:S01]  /*cd30*/  HADD2.F32 R43, -RZ, R32.H1_H1 ;  /* 0x30000020ff2b7230 */ /* 0x000fe20000004100 */
[----:B------:R-:W-:Y:S01]  /*cd40*/  SHF.L.U32 R37, R37, 0x7, RZ ;  /* 0x0000000725257819 */ /* 0x000fe200000006ff */
[----:B------:R-:W-:Y:S01]  /*cd50*/  HADD2.F32 R32, -RZ, R31.H1_H1 ;  /* 0x3000001fff207230 */ /* 0x000fe20000004100 */
[----:B------:R-:W-:Y:S01]  /*cd60*/  SHF.L.U32 R6, R5, 0x3, RZ ;  /* 0x0000000305067819 */ /* 0x000fe200000006ff */
[----:B------:R-:W-:Y:S01]  /*cd70*/  HADD2.F32 R29, -RZ, R29.H0_H0 ;  /* 0x2000001dff1d7230 */ /* 0x000fe20000004100 */
[----:B------:R-:W-:Y:S01]  /*cd80*/  LEA.HI R4, R4, R5, RZ, 0x3 ;  /* 0x0000000504047211 */ /* 0x000fe200078f18ff */
[----:B------:R-:W-:Y:S01]  /*cd90*/  HADD2.F32 R31, -RZ, R31.H0_H0 ;  /* 0x2000001fff1f7230 */ /* 0x000fe20000004100 */
[----:B------:R-:W-:-:S02]  /*cda0*/  LOP3.LUT R7, R38, R49, RZ, 0x3c, !PT ;  /* 0x0000003126077212 */ /* 0x000fc400078e3cff */
[----:B------:R-:W-:Y:S02]  /*cdb0*/  LOP3.LUT R37, R37, 0xffffe000, RZ, 0xc0, !PT ;  /* 0xffffe00025257812 */ /* 0x000fe400078ec0ff */
[----:B------:R-:W-:Y:S02]  /*cdc0*/  LOP3.LUT R6, R51, 0x38, R6, 0xf8, !PT ;  /* 0x0000003833067812 */ /* 0x000fe400078ef806 */
[----:B------:R-:W-:Y:S02]  /*cdd0*/  SHF.L.U32 R5, R4, 0xa, RZ ;  /* 0x0000000a04057819 */ /* 0x000fe400000006ff */
[----:B------:R-:W-:Y:S02]  /*cde0*/  IADD3 R7, R7, R37, R8 ;  /* 0x0000002507077210 */ /* 0x000fe40007ffe008 */
[----:B------:R-:W-:Y:S02]  /*cdf0*/  LOP3.LUT R4, R6, R49, RZ, 0x3c, !PT ;  /* 0x0000003106047212 */ /* 0x000fe400078e3cff */
        /* <DEDUP_REMOVED lines=72> */
.L_x_1455:
[----:B------:R-:W-:Y:S05]  /*d280*/  BSYNC B0 ;  /* 0x0000000000007941 */ /* 0x000fea0003800000 */
.L_x_1454:
[----:B-1----:R-:W-:-:S04]  /*d290*/  IADD3 R4, R144, 0x40, RZ ;  /* 0x0000004090047810 */ /* 0x002fc80007ffe0ff */
[----:B------:R-:W-:-:S13]  /*d2a0*/  ISETP.GE.AND P0, PT, R4, c[0x0][0x27c], PT ;  /* 0x00009f0004007a0c */ /* 0x000fda0003f06270 */
[----:B------:R-:W-:Y:S05]  /*d2b0*/  @P0 BRA `(.L_x_1433) ;  /* 0x000005e000000947 */ /* 0x000fea0003800000 */
[----:B------:R-:W-:Y:S01]  /*d2c0*/  MOV R5, c[0x0][0x27c] ;  /* 0x00009f0000057a02 */ /* 0x000fe20000000f00 */
[--C-:B------:R-:W-:Y:S01]  /*d2d0*/  HADD2.F32 R30, -RZ, R20.reuse.H1_H1 ;  /* 0x30000014ff1e7230 */ /* 0x100fe20000004100 */
[----:B------:R-:W-:Y:S01]  /*d2e0*/  LEA.HI R25, R25, R28, RZ, 0x6 ;  /* 0x0000001c19197211 */ /* 0x000fe200078f30ff */
[----:B------:R-:W-:Y:S01]  /*d2f0*/  HADD2.F32 R35, -RZ, R20.H0_H0 ;  /* 0x20000014ff237230 */ /* 0x000fe20000004100 */
[----:B------:R-:W-:Y:S01]  /*d300*/  LEA.HI R5, R5, R24, RZ, 0x1d ;  /* 0x0000001805057211 */ /* 0x000fe200078fe8ff */
[--C-:B------:R-:W-:Y:S01]  /*d310*/  HADD2.F32 R34, -RZ, R22.reuse.H1_H1 ;  /* 0x30000016ff227230 */ /* 0x100fe20000004100 */
[----:B------:R-:W-:Y:S01]  /*d320*/  LOP3.LUT R26, R51, 0x38, R26, 0xf8, !PT ;  /* 0x00000038331a7812 */ /* 0x000fe200078ef81a */
[----:B------:R-:W-:Y:S01]  /*d330*/  HADD2.F32 R39, -RZ, R22.H0_H0 ;  /* 0x20000016ff277230 */ /* 0x000fe20000004100 */
[----:B------:R-:W-:Y:S01]  /*d340*/  SHF.R.S32.HI R4, RZ, 0x1f, R5 ;  /* 0x0000001fff047819 */ /* 0x000fe20000011405 */
[--C-:B------:R-:W-:Y:S01]  /*d350*/  HADD2.F32 R36, -RZ, R17.reuse.H1_H1 ;  /* 0x30000011ff247230 */ /* 0x100fe20000004100 */
[----:B------:R-:W-:Y:S01]  /*d360*/  SHF.L.U32 R25, R25, 0x7, RZ ;  /* 0x0000000719197819 */ /* 0x000fe200000006ff */
[----:B------:R-:W-:Y:S01]  /*d370*/  HADD2.F32 R17, -RZ, R17.H0_H0 ;  /* 0x20000011ff117230 */ /* 0x000fe20000004100 */
[----:B------:R-:W-:Y:S01]  /*d380*/  SHF.L.U32 R6, R5, 0x3, RZ ;  /* 0x0000000305067819 */ /* 0x000fe200000006ff */
[--C-:B------:R-:W-:Y:S01]  /*d390*/  HADD2.F32 R38, -RZ, R23.reuse.H1_H1 ;  /* 0x30000017ff267230 */ /* 0x100fe20000004100 */
[----:B------:R-:W-:Y:S01]  /*d3a0*/  LEA.HI R4, R4, R5, RZ, 0x3 ;  /* 0x0000000504047211 */ /* 0x000fe200078f18ff */
[--C-:B------:R-:W-:Y:S01]  /*d3b0*/  HADD2.F32 R40, -RZ, R16.reuse.H1_H1 ;  /* 0x30000010ff287230 */ /* 0x100fe20000004100 */
[----:B------:R-:W-:Y:S01]  /*d3c0*/  LOP3.LUT R7, R26, R49, RZ, 0x3c, !PT ;  /* 0x000000311a077212 */ /* 0x000fe200078e3cff */
[----:B------:R-:W-:Y:S01]  /*d3d0*/  HADD2.F32 R16, -RZ, R16.H0_H0 ;  /* 0x20000010ff107230 */ /* 0x000fe20000004100 */
[----:B------:R-:W-:Y:S01]  /*d3e0*/  LOP3.LUT R25, R25, 0xffffe000, RZ, 0xc0, !PT ;  /* 0xffffe00019197812 */ /* 0x000fe200078ec0ff */
[----:B------:R-:W-:Y:S01]  /*d3f0*/  HADD2.F32 R23, -RZ, R23.H0_H0 ;  /* 0x20000017ff177230 */ /* 0x000fe20000004100 */
[----:B------:R-:W-:-:S02]  /*d400*/  LOP3.LUT R6, R51, 0x38, R6, 0xf8, !PT ;  /* 0x0000003833067812 */ /* 0x000fc400078ef806 */
[----:B------:R-:W-:Y:S02]  /*d410*/  SHF.L.U32 R4, R4, 0xa, RZ ;  /* 0x0000000a04047819 */ /* 0x000fe400000006ff */
[--C-:B------:R-:W-:Y:S02]  /*d420*/  IADD3 R7, R7, R25, R8.reuse ;  /* 0x0000001907077210 */ /* 0x100fe40007ffe008 */
        /* <DEDUP_REMOVED lines=12> */
[----:B------:R-:W-:Y:S01]  /*d4f0*/  FMUL.FTZ R20, R36, R26 ;  /* 0x0000001a24147220 */ /* 0x000fe20000410000 */
[----:B------:R-:W-:Y:S01]  /*d500*/  HADD2.F32 R31, -RZ, R4.H1_H1 ;  /* 0x30000004ff1f7230 */ /* 0x000fe20000004100 */
[C---:B------:R-:W-:Y:S01]  /*d510*/  FMUL.FTZ R22, R35.reuse, R12 ;  /* 0x0000000c23167220 */ /* 0x040fe20000410000 */
[----:B------:R-:W-:Y:S01]  /*d520*/  HADD2.F32 R4, -RZ, R5.H0_H0 ;  /* 0x20000005ff047230 */ /* 0x000fe20000004100 */
[-C--:B------:R-:W-:Y:S01]  /*d530*/  FMUL.FTZ R30, R30, R29.reuse ;  /* 0x0000001d1e1e7220 */ /* 0x080fe20000410000 */
[----:B------:R-:W-:Y:S01]  /*d540*/  HADD2.F32 R27, -RZ, R13.H1_H1 ;  /* 0x3000000dff1b7230 */ /* 0x000fe20000004100 */
[----:B------:R-:W-:Y:S01]  /*d550*/  FFMA.FTZ R29, R34, R29, R37 ;  /* 0x0000001d221d7223 */ /* 0x000fe20000010025 */
[----:B------:R-:W-:Y:S01]  /*d560*/  HADD2.F32 R13, -RZ, R14.H0_H0 ;  /* 0x2000000eff0d7230 */ /* 0x000fe20000004100 */
[-C--:B------:R-:W-:Y:S01]  /*d570*/  FMUL.FTZ R35, R35, R4.reuse ;  /* 0x0000000423237220 */ /* 0x080fe20000410000 */
[----:B------:R-:W-:Y:S01]  /*d580*/  HADD2.F32 R37, -RZ, R19.H1_H1 ;  /* 0x30000013ff257230 */ /* 0x000fe20000004100 */
[----:B------:R-:W-:Y:S01]  /*d590*/  FFMA.FTZ R22, R39, R4, R22 ;  /* 0x0000000427167223 */ /* 0x000fe20000010016 */
[----:B------:R-:W-:Y:S01]  /*d5a0*/  HADD2.F32 R4, -RZ, R21.H1_H1 ;  /* 0x30000015ff047230 */ /* 0x000fe20000004100 */
[-C--:B------:R-:W-:Y:S01]  /*d5b0*/  FMUL.FTZ R36, R36, R31.reuse ;  /* 0x0000001f24247220 */ /* 0x080fe20000410000 */
[----:B------:R-:W-:Y:S01]  /*d5c0*/  HADD2.F32 R32, -RZ, R5.H1_H1 ;  /* 0x30000005ff207230 */ /* 0x000fe20000004100 */
[----:B------:R-:W-:Y:S01]  /*d5d0*/  FFMA.FTZ R20, R37, R31, R20 ;  /* 0x0000001f25147223 */ /* 0x000fe20000010014 */
[----:B------:R-:W-:Y:S01]  /*d5e0*/  HADD2.F32 R5, -RZ, R6.H0_H0 ;  /* 0x20000006ff057230 */ /* 0x000fe20000004100 */
[C---:B------:R-:W-:Y:S01]  /*d5f0*/  FMUL.FTZ R41, R4.reuse, R13 ;  /* 0x0000000d04297220 */ /* 0x040fe20000410000 */
[----:B------:R-:W-:Y:S01]  /*d600*/  HADD2.F32 R19, -RZ, R19.H0_H0 ;  /* 0x20000013ff137230 */ /* 0x000fe20000004100 */
[C---:B------:R-:W-:Y:S01]  /*d610*/  FMUL.FTZ R31, R17.reuse, R27 ;  /* 0x0000001b111f7220 */ /* 0x040fe20000410000 */
[----:B------:R-:W-:Y:S01]  /*d620*/  HADD2.F32 R28, -RZ, R14.H1_H1 ;  /* 0x3000000eff1c7230 */ /* 0x000fe20000004100 */
[-C--:B------:R-:W-:Y:S01]  /*d630*/  FMUL.FTZ R4, R4, R5.reuse ;  /* 0x0000000504047220 */ /* 0x080fe20000410000 */
[--C-:B------:R-:W-:Y:S01]  /*d640*/  HADD2.F32 R14, -RZ, R15.reuse.H0_H0 ;  /* 0x2000000fff0e7230 */ /* 0x100fe20000004100 */
[----:B------:R-:W-:Y:S01]  /*d650*/  FFMA.FTZ R41, R38, R5, R41 ;  /* 0x0000000526297223 */ /* 0x000fe20000010029 */
[----:B------:R-:W-:Y:S01]  /*d660*/  HADD2.F32 R33, -RZ, R6.H1_H1 ;  /* 0x30000006ff217230 */ /* 0x000fe20000004100 */
[-C--:B------:R-:W-:Y:S01]  /*d670*/  FMUL.FTZ R42, R17, R32.reuse ;  /* 0x00000020112a7220 */ /* 0x080fe20000410000 */
[--C-:B------:R-:W-:Y:S01]  /*d680*/  HADD2.F32 R5, -RZ, R18.reuse.H1_H1 ;  /* 0x30000012ff057230 */ /* 0x100fe20000004100 */
[----:B------:R-:W-:Y:S01]  /*d690*/  FFMA.FTZ R31, R19, R32, R31 ;  /* 0x00000020131f7223 */ /* 0x000fe2000001001f */
[----:B------:R-:W-:Y:S01]  /*d6a0*/  HADD2.F32 R15, -RZ, R15.H1_H1 ;  /* 0x3000000fff0f7230 */ /* 0x000fe20000004100 */
[C---:B------:R-:W-:Y:S01]  /*d6b0*/  FMUL.FTZ R32, R40.reuse, R28 ;  /* 0x0000001c28207220 */ /* 0x040fe20000410000 */
[----:B------:R-:W-:Y:S01]  /*d6c0*/  HADD2.F32 R6, -RZ, R7.H0_H0 ;  /* 0x20000007ff067230 */ /* 0x000fe20000004100 */
[-C--:B------:R-:W-:Y:S01]  /*d6d0*/  FMUL.FTZ R40, R40, R33.reuse ;  /* 0x0000002128287220 */ /* 0x080fe20000410000 */
[----:B------:R-:W-:Y:S01]  /*d6e0*/  HADD2.F32 R21, -RZ, R21.H0_H0 ;  /* 0x20000015ff157230 */ /* 0x000fe20000004100 */
[----:B------:R-:W-:Y:S01]  /*d6f0*/  FFMA.FTZ R32, R5, R33, R32 ;  /* 0x0000002105207223 */ /* 0x000fe20000010020 */
[----:B------:R-:W-:Y:S01]  /*d700*/  HADD2.F32 R7, -RZ, R7.H1_H1 ;  /* 0x30000007ff077230 */ /* 0x000fe20000004100 */
[----:B------:R-:W-:Y:S01]  /*d710*/  FMUL.FTZ R33, R16, R15 ;  /* 0x0000000f10217220 */ /* 0x000fe20000410000 */
[----:B------:R-:W-:Y:S01]  /*d720*/  HADD2.F32 R18, -RZ, R18.H0_H0 ;  /* 0x20000012ff127230 */ /* 0x000fe20000004100 */
[----:B------:R-:W-:-:S02]  /*d730*/  FMUL.FTZ R17, R21, R14 ;  /* 0x0000000e15117220 */ /* 0x000fc40000410000 */
[-C--:B------:R-:W-:Y:S02]  /*d740*/  FMUL.FTZ R21, R21, R6.reuse ;  /* 0x0000000615157220 */ /* 0x080fe40000410000 */
[----:B------:R-:W-:Y:S02]  /*d750*/  FMUL.FTZ R16, R16, R7 ;  /* 0x0000000710107220 */ /* 0x000fe40000410000 */
[----:B------:R-:W-:Y:S02]  /*d760*/  FFMA.FTZ R17, R23, R6, R17 ;  /* 0x0000000617117223 */ /* 0x000fe40000010011 */
[----:B------:R-:W-:Y:S02]  /*d770*/  FFMA.FTZ R42, R19, R27, -R42 ;  /* 0x0000001b132a7223 */ /* 0x000fe4000001082a */
[----:B------:R-:W-:Y:S02]  /*d780*/  FFMA.FTZ R6, R18, R7, R33 ;  /* 0x0000000712067223 */ /* 0x000fe40000010021 */
        /* <DEDUP_REMOVED lines=14> */
[----:B------:R-:W-:-:S05]  /*d870*/  F2FP.PACK_AB R15, R16, R21 ;  /* 0x00000015100f723e */ /* 0x000fca00000000ff */
[----:B------:R1:W-:Y:S04]  /*d880*/  STS.128 [R24], R12 ;  /* 0x0000000c18007388 */ /* 0x0003e80000000c00 */
[----:B------:R1:W-:Y:S02]  /*d890*/  STS.128 [R8+0x18100], R4 ;  /* 0x0181000408007388 */ /* 0x0003e40000000c00 */
.L_x_1433:
[----:B------:R-:W-:Y:S05]  /*d8a0*/  BSYNC B2 ;  /* 0x0000000000027941 */ /* 0x000fea0003800000 */
.L_x_1417:
[----:B------:R-:W-:-:S04]  /*d8b0*/  DEPBAR.LE SB0, 0x2 ;  /* 0x000080800000791a */ /* 0x000fc80000000000 */
[----:B------:R-:W-:Y:S01]  /*d8c0*/  BAR.SYNC.DEFER_BLOCKING 0x0 ;  /* 0x0000000000007b1d */ /* 0x000fe20000010000 */
[----:B------:R-:W-:Y:S01]  /*d8d0*/  LOP3.LUT P0, RZ, R201, 0x2, RZ, 0xc0, !PT ;  /* 0x00000002c9ff7812 */ /* 0x000fe2000780c0ff */
[----:B------:R-:W-:-:S03]  /*d8e0*/  IMAD.IADD R203, R202, 0x1, R199 ;  /* 0x00000001cacb7824 */ /* 0x000fc600078e02c7 */
[----:B------:R-:W-:Y:S01]  /*d8f0*/  SEL R205, R0, 0xffffffe0, !P0 ;  /* 0xffffffe000cd7807 */ /* 0x000fe20004000000 */
[----:B------:R-:W-:Y:S04]  /*d900*/  BSSY B0, `(.L_x_1456) ;  /* 0x0000024000007945 */ /* 0x000fe80003800000 */
[----:B-1----:R-:W-:Y:S01]  /*d910*/  IMAD.IADD R8, R200, 0x1, R205 ;  /* 0x00000001c8087824 */ /* 0x002fe200078e02cd */
[----:B------:R1:W2:Y:S04]  /*d920*/  LDSM.16.M88.4 R44, [R202] ;  /* 0x00000000ca2c783b */ /* 0x0002a80000000200 */
        /* <DEDUP_REMOVED lines=10> */
[----:B------:R-:W-:Y:S02]  /*d9d0*/  IADD3 R20, R9, -0x2, RZ ;  /* 0xfffffffe09147810 */ /* 0x000fe40007ffe0ff */
[----:B------:R-:W-:-:S02]  /*d9e0*/  LOP3.LUT P3, RZ, R226, 0x1, RZ, 0xc0, !PT ;  /* 0x00000001e2ff7812 */ /* 0x000fc4000786c0ff */
[----:B------:R-:W-:Y:S01]  /*d9f0*/  SHF.R.S32.HI R0, RZ, 0x1f, R20 ;  /* 0x0000001fff007819 */ /* 0x000fe20000011414 */
[----:B------:R-:W-:-:S04]  /*da00*/  IMAD.WIDE.U32 R22, R20, c[0x0][0x208], RZ ;  /* 0x0000820014167a25 */ /* 0x000fc800078e00ff */
[----:B------:R-:W-:Y:S01]  /*da10*/  IMAD R21, R0, c[0x0][0x208], RZ ;  /* 0x0000820000157a24 */ /* 0x000fe200078e02ff */
[----:B------:R-:W-:-:S03]  /*da20*/  LEA R0, P0, R22, R234, 0x6 ;  /* 0x000000ea16007211 */ /* 0x000fc600078030ff */
[----:B------:R-:W-:Y:S01]  /*da30*/  IMAD R21, R20, c[0x0][0x20c], R21 ;  /* 0x0000830014157a24 */ /* 0x000fe200078e0215 */
[----:B------:R-:W-:-:S03]  /*da40*/  LEA R20, P2, R0, c[0x0][0x1f8], 0x1 ;  /* 0x00007e0000147a11 */ /* 0x000fc600078408ff */
[----:B------:R-:W-:-:S05]  /*da50*/  IMAD.IADD R21, R23, 0x1, R21 ;  /* 0x0000000117157824 */ /* 0x000fca00078e0215 */
        /* <DEDUP_REMOVED lines=14> */
.L_x_1457:
[----:B------:R-:W-:Y:S05]  /*db40*/  BSYNC B0 ;  /* 0x0000000000007941 */ /* 0x000fea0003800000 */
.L_x_1456:
[----:B------:R-:W-:Y:S01]  /*db50*/  LOP3.LUT P0, RZ, R201, 0x4, RZ, 0xc0, !PT ;  /* 0x00000004c9ff7812 */ /* 0x000fe2000780c0ff */
[C---:B--234-:R-:W-:Y:S01]  /*db60*/  HMMA.16816.F32 R20, R44.reuse, R16, RZ ;  /* 0x000000102c14723c */ /* 0x05cfe200000018ff */
[----:B------:R-:W-:Y:S01]  /*db70*/  LDSM.16.M88.4 R36, [R198] ;  /* 0x00000000c624783b */ /* 0x000fe20000000200 */
[----:B------:R-:W-:Y:S01]  /*db80*/  LEA.HI R3, R3, R146, RZ, 0x5 ;  /* 0x0000009203037211 */ /* 0x000fe200078f28ff */
[----:B------:R-:W-:Y:S01]  /*db90*/  IMAD R76, R79, -0x40, R76 ;  /* 0xffffffc04f4c7824 */ /* 0x000fe200078e024c */
[----:B------:R-:W-:Y:S01]  /*dba0*/  SEL R33, R2, 0xffffffc0, !P0 ;  /* 0xffffffc002217807 */ /* 0x000fe20004000000 */
[----:B------:R-:W0:Y:S01]  /*dbb0*/  LDGDEPBAR ;  /* 0x00000000000079af */ /* 0x000e220000000000 */
[----:B------:R-:W-:Y:S01]  /*dbc0*/  LOP3.LUT R3, R3, 0xffffffe0, RZ, 0xc0, !PT ;  /* 0xffffffe003037812 */ /* 0x000fe200078ec0ff */
[----:B------:R-:W-:Y:S01]  /*dbd0*/  IMAD.IADD R176, R199, 0x1, R196 ;  /* 0x00000001c7b07824 */ /* 0x000fe200078e02c4 */
[C---:B------:R-:W-:Y:S01]  /*dbe0*/  HMMA.16816.F32 R16, R44.reuse, R18, RZ ;  /* 0x000000122c10723c */ /* 0x040fe200000018ff */
[----:B------:R-:W-:Y:S01]  /*dbf0*/  IMAD.IADD R2, R200, 0x1, R33 ;  /* 0x00000001c8027824 */ /* 0x000fe200078e0221 */
[----:B------:R-:W-:Y:S01]  /*dc00*/  IADD3 R0, R33, R200, R205 ;  /* 0x000000c821007210 */ /* 0x000fe20007ffe0cd */
[----:B------:R-:W-:Y:S01]  /*dc10*/  IMAD.IADD R168, R199, 0x1, R147 ;  /* 0x00000001c7a87824 */ /* 0x000fe200078e0293 */
[----:B------:R-:W-:Y:S02]  /*dc20*/  BSSY B0, `(.L_x_1458) ;  /* 0x000024f000007945 */ /* 0x000fe40003800000 */
[----:B------:R-:W2:Y:S02]  /*dc30*/  LDSM.16.M88.4 R80, [R2] ;  /* 0x000000000250783b */ /* 0x000ea40000000200 */
[C---:B------:R-:W-:Y:S02]  /*dc40*/  HMMA.16816.F32 R64, R44.reuse, R60, RZ ;  /* 0x0000003c2c40723c */ /* 0x040fe400000018ff */
[----:B------:R-:W3:Y:S04]  /*dc50*/  LDSM.16.M88.4 R72, [R2+0x800] ;  /* 0x000800000248783b */ /* 0x000ee80000000200 */
[----:B------:R-:W-:Y:S02]  /*dc60*/  LDSM.16.M88.4 R32, [R0] ;  /* 0x000000000020783b */ /* 0x000fe40000000200 */
[C---:B------:R-:W-:Y:S02]  /*dc70*/  HMMA.16816.F32 R60, R44.reuse, R62, RZ ;  /* 0x0000003e2c3c723c */ /* 0x040fe400000018ff */
[----:B------:R-:W-:Y:S04]  /*dc80*/  LDSM.16.M88.4 R68, [R2+0x1000] ;  /* 0x001000000244783b */ /* 0x000fe80000000200 */
[----:B------:R-:W-:Y:S02]  /*dc90*/  LDSM.16.M88.4 R40, [R2+0x1800] ;  /* 0x001800000228783b */ /* 0x000fe40000000200 */
[----:B-1----:R-:W-:Y:S08]  /*dca0*/  HMMA.16816.F32 R56, R44, R52, RZ ;  /* 0x000000342c38723c */ /* 0x002ff000000018ff */
[----:B------:R-:W-:Y:S08]  /*dcb0*/  HMMA.16816.F32 R16, R12, R90, R16 ;  /* 0x0000005a0c10723c */ /* 0x000ff00000001810 */
[C---:B------:R-:W-:Y:S08]  /*dcc0*/  HMMA.16816.F32 R52, R44.reuse, R54, RZ ;  /* 0x000000362c34723c */ /* 0x040ff000000018ff */
[C---:B------:R-:W-:Y:S08]  /*dcd0*/  HMMA.16816.F32 R48, R44.reuse, R4, RZ ;  /* 0x000000042c30723c */ /* 0x040ff000000018ff */
[----:B------:R-:W-:Y:S01]  /*dce0*/  HMMA.16816.F32 R44, R44, R6, RZ ;  /* 0x000000062c2c723c */ /* 0x000fe200000018ff */
[----:B------:R-:W1:Y:S07]  /*dcf0*/  LDSM.16.M88.4 R4, [R197] ;  /* 0x00000000c504783b */ /* 0x000e6e0000000200 */
[C---:B------:R-:W-:Y:S08]  /*dd00*/  HMMA.16816.F32 R64, R12.reuse, R28, R64 ;  /* 0x0000001c0c40723c */ /* 0x040ff00000001840 */
[C---:B------:R-:W-:Y:S01]  /*dd10*/  HMMA.16816.F32 R60, R12.reuse, R30, R60 ;  /* 0x0000001e0c3c723c */ /* 0x040fe2000000183c */
[----:B------:R-:W4:Y:S07]  /*dd20*/  LDSM.16.M88.4 R28, [R0+0x800] ;  /* 0x00080000001c783b */ /* 0x000f2e0000000200 */
[----:B------:R-:W-:Y:S01]  /*dd30*/  HMMA.16816.F32 R20, R12, R88, R20 ;  /* 0x000000580c14723c */ /* 0x000fe20000001814 */
[----:B------:R-:W-:Y:S07]  /*dd40*/  LDSM.16.M88.4 R88, [R200+0x2000] ;  /* 0x00200000c858783b */ /* 0x000fee0000000200 */
[----:B--2---:R-:W-:Y:S08]  /*dd50*/  HMMA.16816.F32 R16, R36, R82, R16 ;  /* 0x000000522410723c */ /* 0x004ff00000001810 */
[C---:B------:R-:W-:Y:S08]  /*dd60*/  HMMA.16816.F32 R56, R12.reuse, R24, R56 ;  /* 0x000000180c38723c */ /* 0x040ff00000001838 */
[C---:B------:R-:W-:Y:S01]  /*dd70*/  HMMA.16816.F32 R52, R12.reuse, R26, R52 ;  /* 0x0000001a0c34723c */ /* 0x040fe20000001834 */
[----:B------:R-:W-:Y:S07]  /*dd80*/  LDSM.16.M88.4 R24, [R0+0x1000] ;  /* 0x001000000018783b */ /* 0x000fee0000000200 */
[C---:B------:R-:W-:Y:S08]  /*dd90*/  HMMA.16816.F32 R48, R12.reuse, R84, R48 ;  /* 0x000000540c30723c */ /* 0x040ff00000001830 */
[----:B------:R-:W-:Y:S01]  /*dda0*/  HMMA.16816.F32 R44, R12, R86, R44 ;  /* 0x000000560c2c723c */ /* 0x000fe2000000182c */
[----:B------:R-:W2:Y:S04]  /*ddb0*/  LDSM.16.M88.4 R84, [R202+0x4000] ;  /* 0x00400000ca54783b */ /* 0x000ea80000000200 */
[----:B------:R-:W2:Y:S03]  /*ddc0*/  LDSM.16.M88.4 R12, [R0+0x1800] ;  /* 0x00180000000c783b */ /* 0x000ea60000000200 */
[C---:B---3--:R-:W-:Y:S08]  /*ddd0*/  HMMA.16816.F32 R64, R36.reuse, R72, R64 ;  /* 0x000000482440723c */ /* 0x048ff00000001840 */
[C---:B------:R-:W-:Y:S01]  /*dde0*/  HMMA.16816.F32 R60, R36.reuse, R74, R60 ;  /* 0x0000004a243c723c */ /* 0x040fe2000000183c */
[----:B------:R-:W-:Y:S07]  /*ddf0*/  LDSM.16.M88.4 R72, [R200+0x3000] ;  /* 0x00300000c848783b */ /* 0x000fee0000000200 */
[----:B------:R-:W-:Y:S01]  /*de00*/  HMMA.16816.F32 R20, R36, R80, R20 ;  /* 0x000000502414723c */ /* 0x000fe20000001814 */
[----:B------:R-:W3:Y:S07]  /*de10*/  LDSM.16.M88.4 R80, [R200+0x2800] ;  /* 0x00280000c850783b */ /* 0x000eee0000000200 */
[----:B-1----:R-:W-:Y:S08]  /*de20*/  HMMA.16816.F32 R16, R4, R34, R16 ;  /* 0x000000220410723c */ /* 0x002ff00000001810 */
[C---:B------:R-:W-:Y:S08]  /*de30*/  HMMA.16816.F32 R56, R36.reuse, R68, R56 ;  /* 0x000000442438723c */ /* 0x040ff00000001838 */
[C---:B------:R-:W-:Y:S01]  /*de40*/  HMMA.16816.F32 R52, R36.reuse, R70, R52 ;  /* 0x000000462434723c */ /* 0x040fe20000001834 */
[----:B------:R-:W-:Y:S07]  /*de50*/  LDSM.16.M88.4 R68, [R200+0x3800] ;  /* 0x00380000c844783b */ /* 0x000fee0000000200 */
[C---:B------:R-:W-:Y:S08]  /*de60*/  HMMA.16816.F32 R48, R36.reuse, R40, R48 ;  /* 0x000000282430723c */ /* 0x040ff00000001830 */
[----:B------:R-:W-:Y:S01]  /*de70*/  HMMA.16816.F32 R44, R36, R42, R44 ;  /* 0x0000002a242c723c */ /* 0x000fe2000000182c */
[----:B------:R-:W-:Y:S04]  /*de80*/  LDSM.16.M88.4 R40, [R203+0x4000] ;  /* 0x00400000cb28783b */ /* 0x000fe80000000200 */
[----:B------:R-:W1:Y:S03]  /*de90*/  LDSM.16.M88.4 R36, [R8+0x2000] ;  /* 0x002000000824783b */ /* 0x000e660000000200 */
[C---:B----4-:R-:W-:Y:S08]  /*dea0*/  HMMA.16816.F32 R64, R4.reuse, R28, R64 ;  /* 0x0000001c0440723c */ /* 0x050ff00000001840 */
[C---:B------:R-:W-:Y:S01]  /*deb0*/  HMMA.16816.F32 R60, R4.reuse, R30, R60 ;  /* 0x0000001e043c723c */ /* 0x040fe2000000183c */
[----:B------:R-:W-:Y:S07]  /*dec0*/  LDSM.16.M88.4 R28, [R8+0x3000] ;  /* 0x00300000081c783b */ /* 0x000fee0000000200 */
[----:B------:R-:W-:Y:S01]  /*ded0*/  HMMA.16816.F32 R20, R4, R32, R20 ;  /* 0x000000200414723c */ /* 0x000fe20000001814 */
[----:B------:R-:W4:Y:S07]  /*dee0*/  LDSM.16.M88.4 R32, [R8+0x2800] ;  /* 0x002800000820783b */ /* 0x000f2e0000000200 */
[----:B--2---:R-:W-:Y:S08]  /*def0*/  HMMA.16816.F32 R16, R84, R90, R16 ;  /* 0x0000005a5410723c */ /* 0x004ff00000001810 */
[C---:B------:R-:W-:Y:S08]  /*df00*/  HMMA.16816.F32 R56, R4.reuse, R24, R56 ;  /* 0x000000180438723c */ /* 0x040ff00000001838 */
[C---:B------:R-:W-:Y:S01]  /*df10*/  HMMA.16816.F32 R52, R4.reuse, R26, R52 ;  /* 0x0000001a0434723c */ /* 0x040fe20000001834 */
[----:B------:R-:W-:Y:S07]  /*df20*/  LDSM.16.M88.4 R24, [R8+0x3800] ;  /* 0x003800000818783b */ /* 0x000fee0000000200 */
[C---:B------:R-:W-:Y:S08]  /*df30*/  HMMA.16816.F32 R48, R4.reuse, R12, R48 ;  /* 0x0000000c0430723c */ /* 0x040ff00000001830 */
[----:B------:R-:W-:Y:S01]  /*df40*/  HMMA.16816.F32 R44, R4, R14, R44 ;  /* 0x0000000e042c723c */ /* 0x000fe2000000182c */
[----:B------:R-:W-:Y:S04]  /*df50*/  LDSM.16.M88.4 R12, [R198+0x4000] ;  /* 0x00400000c60c783b */ /* 0x000fe80000000200 */
[----:B------:R-:W2:Y:S03]  /*df60*/  LDSM.16.M88.4 R4, [R2+0x2000] ;  /* 0x002000000204783b */ /* 0x000ea60000000200 */
[C---:B---3--:R-:W-:Y:S08]  /*df70*/  HMMA.16816.F32 R64, R84.reuse, R80, R64 ;  /* 0x000000505440723c */ /* 0x048ff00000001840 */
[C---:B------:R-:W-:Y:S01]  /*df80*/  HMMA.16816.F32 R60, R84.reuse, R82, R60 ;  /* 0x00000052543c723c */ /* 0x040fe2000000183c */
[----:B------:R-:W-:Y:S07]  /*df90*/  LDSM.16.M88.4 R80, [R2+0x2800] ;  /* 0x002800000250783b */ /* 0x000fee0000000200 */
[----:B------:R-:W-:Y:S08]  /*dfa0*/  HMMA.16816.F32 R20, R84, R88, R20 ;  /* 0x000000585414723c */ /* 0x000ff00000001814 */
        /* <DEDUP_REMOVED lines=10> */
[----:B------:R-:W3:Y:S07]  /*e050*/  LDSM.16.M88.4 R32, [R2+0x3800] ;  /* 0x003800000220783b */ /* 0x000eee0000000200 */
        /* <DEDUP_REMOVED lines=9> */
[----:B------:R-:W-:Y:S03]  /*e0f0*/  LDSM.16.M88.4 R40, [R8+0x4000] ;  /* 0x004000000828783b */ /* 0x000fe60000000200 */
[----:B------:R-:W-:Y:S01]  /*e100*/  HMMA.16816.F32 R20, R12, R4, R20 ;  /* 0x000000040c14723c */ /* 0x000fe20000001814 */
[----:B------:R-:W-:Y:S07]  /*e110*/  LDSM.16.M88.4 R4, [R0+0x3000] ;  /* 0x003000000004783b */ /* 0x000fee0000000200 */
[----:B-1----:R-:W-:Y:S08]  /*e120*/  HMMA.16816.F32 R16, R68, R46, R16 ;  /* 0x0000002e4410723c */ /* 0x002ff00000001810 */
[C---:B------:R-:W-:Y:S08]  /*e130*/  HMMA.16816.F32 R56, R12.reuse, R72, R56 ;  /* 0x000000480c38723c */ /* 0x040ff00000001838 */
[C---:B------:R-:W-:Y:S08]  /*e140*/  HMMA.16816.F32 R64, R12.reuse, R80, R64 ;  /* 0x000000500c40723c */ /* 0x040ff00000001840 */
[C---:B------:R-:W-:Y:S08]  /*e150*/  HMMA.16816.F32 R60, R12.reuse, R82, R60 ;  /* 0x000000520c3c723c */ /* 0x040ff0000000183c */
[C---:B------:R-:W-:Y:S01]  /*e160*/  HMMA.16816.F32 R72, R12.reuse, R74, R52 ;  /* 0x0000004a0c48723c */ /* 0x040fe20000001834 */
[----:B------:R-:W-:Y:S07]  /*e170*/  LDSM.16.M88.4 R52, [R203+0x8000] ;  /* 0x00800000cb34783b */ /* 0x000fee0000000200 */
[C---:B---3--:R-:W-:Y:S08]  /*e180*/  HMMA.16816.F32 R48, R12.reuse, R32, R48 ;  /* 0x000000200c30723c */ /* 0x048ff00000001830 */
[----:B------:R-:W-:Y:S01]  /*e190*/  HMMA.16816.F32 R84, R12, R34, R84 ;  /* 0x000000220c54723c */ /* 0x000fe20000001854 */
[----:B------:R-:W1:Y:S04]  /*e1a0*/  LDSM.16.M88.4 R12, [R0+0x3800] ;  /* 0x00380000000c783b */ /* 0x000e680000000200 */
[----:B------:R-:W-:Y:S03]  /*e1b0*/  LDSM.16.M88.4 R32, [R198+0x8000] ;  /* 0x00800000c620783b */ /* 0x000fe60000000200 */
[----:B------:R-:W-:Y:S01]  /*e1c0*/  HMMA.16816.F32 R20, R68, R44, R20 ;  /* 0x0000002c4414723c */ /* 0x000fe20000001814 */
[----:B------:R-:W3:Y:S07]  /*e1d0*/  LDSM.16.M88.4 R44, [R200+0x4800] ;  /* 0x00480000c82c783b */ /* 0x000eee0000000200 */
[----:B--2---:R-:W-:Y:S08]  /*e1e0*/  HMMA.16816.F32 R16, R36, R26, R16 ;  /* 0x0000001a2410723c */ /* 0x004ff00000001810 */
[C---:B------:R-:W-:Y:S08]  /*e1f0*/  HMMA.16816.F32 R64, R68.reuse, R28, R64 ;  /* 0x0000001c4440723c */ /* 0x040ff00000001840 */
[----:B------:R-:W-:Y:S01]  /*e200*/  HMMA.16816.F32 R60, R68, R30, R60 ;  /* 0x0000001e443c723c */ /* 0x000fe2000000183c */
[----:B------:R-:W2:Y:S07]  /*e210*/  LDSM.16.M88.4 R28, [R2+0x4000] ;  /* 0x00400000021c783b */ /* 0x000eae0000000200 */
[----:B------:R-:W-:Y:S01]  /*e220*/  HMMA.16816.F32 R20, R36, R24, R20 ;  /* 0x000000182414723c */ /* 0x000fe20000001814 */
[----:B------:R-:W-:Y:S07]  /*e230*/  LDSM.16.M88.4 R24, [R197+0x8000] ;  /* 0x00800000c518783b */ /* 0x000fee0000000200 */
[----:B-1----:R-:W-:Y:S01]  /*e240*/  HMMA.16816.F32 R80, R68, R12, R48 ;  /* 0x0000000c4450723c */ /* 0x002fe20000001830 */
[----:B------:R-:W1:Y:S07]  /*e250*/  LDSM.16.M88.4 R48, [R8+0x4800] ;  /* 0x004800000830783b */ /* 0x000e6e0000000200 */
[----:B------:R-:W-:Y:S08]  /*e260*/  HMMA.16816.F32 R16, R52, R42, R16 ;  /* 0x0000002a3410723c */ /* 0x000ff00000001810 */
[C---:B------:R-:W-:Y:S08]  /*e270*/  HMMA.16816.F32 R56, R68.reuse, R4, R56 ;  /* 0x000000044438723c */ /* 0x040ff00000001838 */
[----:B------:R-:W-:Y:S01]  /*e280*/  HMMA.16816.F32 R72, R68, R6, R72 ;  /* 0x000000064448723c */ /* 0x000fe20000001848 */
[----:B------:R-:W4:Y:S07]  /*e290*/  LDSM.16.M88.4 R4, [R0+0x4000] ;  /* 0x004000000004783b */ /* 0x000f2e0000000200 */
[----:B------:R-:W-:Y:S01]  /*e2a0*/  HMMA.16816.F32 R20, R52, R40, R20 ;  /* 0x000000283414723c */ /* 0x000fe20000001814 */
[----:B------:R-:W4:Y:S07]  /*e2b0*/  LDSM.16.M88.4 R40, [R200+0x5000] ;  /* 0x00500000c828783b */ /* 0x000f2e0000000200 */
[C---:B---3--:R-:W-:Y:S08]  /*e2c0*/  HMMA.16816.F32 R64, R36.reuse, R44, R64 ;  /* 0x0000002c2440723c */ /* 0x048ff00000001840 */
[----:B------:R-:W-:Y:S01]  /*e2d0*/  HMMA.16816.F32 R60, R36, R46, R60 ;  /* 0x0000002e243c723c */ /* 0x000fe2000000183c */
[----:B------:R-:W-:Y:S07]  /*e2e0*/  LDSM.16.M88.4 R44, [R0+0x4800] ;  /* 0x00480000002c783b */ /* 0x000fee0000000200 */
[C---:B--2---:R-:W-:Y:S08]  /*e2f0*/  HMMA.16816.F32 R16, R32.reuse, R30, R16 ;  /* 0x0000001e2010723c */ /* 0x044ff00000001810 */
[----:B------:R-:W-:Y:S01]  /*e300*/  HMMA.16816.F32 R20, R32, R28, R20 ;  /* 0x0000001c2014723c */ /* 0x000fe20000001814 */
[----:B------:R-:W2:Y:S07]  /*e310*/  LDSM.16.M88.4 R28, [R200+0x5800] ;  /* 0x00580000c81c783b */ /* 0x000eae0000000200 */
[C---:B-1----:R-:W-:Y:S08]  /*e320*/  HMMA.16816.F32 R64, R52.reuse, R48, R64 ;  /* 0x000000303440723c */ /* 0x042ff00000001840 */
[----:B------:R-:W-:Y:S01]  /*e330*/  HMMA.16816.F32 R60, R52, R50, R60 ;  /* 0x00000032343c723c */ /* 0x000fe2000000183c */
[----:B------:R-:W1:Y:S07]  /*e340*/  LDSM.16.M88.4 R48, [R8+0x5000] ;  /* 0x005000000830783b */ /* 0x000e6e0000000200 */
[----:B----4-:R-:W-:Y:S08]  /*e350*/  HMMA.16816.F32 R16, R24, R6, R16 ;  /* 0x000000061810723c */ /* 0x010ff00000001810 */
[C---:B------:R-:W-:Y:S08]  /*e360*/  HMMA.16816.F32 R56, R36.reuse, R40, R56 ;  /* 0x000000282438723c */ /* 0x040ff00000001838 */
[----:B------:R-:W-:Y:S08]  /*e370*/  HMMA.16816.F32 R72, R36, R42, R72 ;  /* 0x0000002a2448723c */ /* 0x000ff00000001848 */
[----:B------:R-:W-:Y:S01]  /*e380*/  HMMA.16816.F32 R20, R24, R4, R20 ;  /* 0x000000041814723c */ /* 0x000fe20000001814 */
[----:B------:R-:W3:Y:S01]  /*e390*/  LDSM.16.M88.4 R4, [R2+0x5000] ;  /* 0x005000000204783b */ /* 0x000ee20000000200 */
[----:B------:R-:W-:-:S02]  /*e3a0*/  FMUL.FTZ R16, R16, c[0x0][0x320] ;  /* 0x0000c80010107a20 */ /* 0x000fc40000410000 */
[----:B------:R-:W-:Y:S02]  /*e3b0*/  FMUL.FTZ R40, R18, c[0x0][0x320] ;  /* 0x0000c80012287a20 */ /* 0x000fe40000410000 */
[----:B------:R-:W-:Y:S02]  /*e3c0*/  FMUL.FTZ R41, R19, c[0x0][0x320] ;  /* 0x0000c80013297a20 */ /* 0x000fe40000410000 */
[----:B------:R-:W-:Y:S01]  /*e3d0*/  HMMA.16816.F32 R84, R68, R14, R84 ;  /* 0x0000000e4454723c */ /* 0x000fe20000001854 */
[----:B------:R-:W4:Y:S01]  /*e3e0*/  LDSM.16.M88.4 R12, [R2+0x4800] ;  /* 0x00480000020c783b */ /* 0x000f220000000200 */
[----:B------:R-:W-:Y:S06]  /*e3f0*/  MUFU.TANH R40, R40 ;  /* 0x0000002800287308 */ /* 0x000fec0000002400 */
[----:B--2---:R-:W-:Y:S02]  /*e400*/  HMMA.16816.F32 R80, R36, R28, R80 ;  /* 0x0000001c2450723c */ /* 0x004fe40000001850 */
[----:B------:R2:W-:Y:S05]  /*e410*/  MUFU.TANH R28, R16 ;  /* 0x00000010001c7308 */ /* 0x0005ea0000002400 */
[----:B------:R-:W-:Y:S01]  /*e420*/  FMUL.FTZ R29, R17, c[0x0][0x320] ;  /* 0x0000c800111d7a20 */ /* 0x000fe20000410000 */
[----:B-1----:R-:W-:Y:S01]  /*e430*/  HMMA.16816.F32 R56, R52, R48, R56 ;  /* 0x000000303438723c */ /* 0x002fe20000001838 */
[----:B------:R-:W-:Y:S01]  /*e440*/  FMUL.FTZ R20, R20, c[0x0][0x320] ;  /* 0x0000c80014147a20 */ /* 0x000fe20000410000 */
[----:B------:R-:W-:Y:S01]  /*e450*/  MUFU.TANH R41, R41 ;  /* 0x0000002900297308 */ /* 0x000fe20000002400 */
[----:B------:R-:W-:-:S02]  /*e460*/  FMUL.FTZ R21, R21, c[0x0][0x320] ;  /* 0x0000c80015157a20 */ /* 0x000fc40000410000 */
[----:B------:R-:W-:Y:S02]  /*e470*/  FMUL.FTZ R22, R22, c[0x0][0x320] ;  /* 0x0000c80016167a20 */ /* 0x000fe40000410000 */
[----:B------:R-:W-:Y:S01]  /*e480*/  FMUL.FTZ R23, R23, c[0x0][0x320] ;  /* 0x0000c80017177a20 */ /* 0x000fe20000410000 */
[----:B------:R-:W-:Y:S01]  /*e490*/  HMMA.16816.F32 R72, R52, R50, R72 ;  /* 0x000000323448723c */ /* 0x000fe20000001848 */
[----:B--2---:R-:W1:Y:S01]  /*e4a0*/  LDSM.16.M88.4 R16, [R8+0x5800] ;  /* 0x005800000810783b */ /* 0x004e620000000200 */
[----:B------:R-:W2:Y:S06]  /*e4b0*/  MUFU.TANH R20, R20 ;  /* 0x0000001400147308 */ /* 0x000eac0000002400 */
[----:B------:R-:W-:Y:S02]  /*e4c0*/  HMMA.16816.F32 R84, R36, R30, R84 ;  /* 0x0000001e2454723c */ /* 0x000fe40000001854 */
[----:B------:R-:W1:Y:S06]  /*e4d0*/  MUFU.TANH R21, R21 ;  /* 0x0000001500157308 */ /* 0x000e6c0000002400 */
[C---:B---3--:R-:W-:Y:S02]  /*e4e0*/  HMMA.16816.F32 R56, R32.reuse, R4, R56 ;  /* 0x000000042038723c */ /* 0x048fe40000001838 */
[----:B------:R-:W3:Y:S06]  /*e4f0*/  MUFU.TANH R22, R22 ;  /* 0x0000001600167308 */ /* 0x000eec0000002400 */
[C---:B------:R-:W-:Y:S01]  /*e500*/  HMMA.16816.F32 R72, R32.reuse, R6, R72 ;  /* 0x000000062048723c */ /* 0x040fe20000001848 */
[----:B------:R-:W2:Y:S01]  /*e510*/  LDSM.16.M88.4 R4, [R2+0x5800] ;  /* 0x005800000204783b */ /* 0x000ea20000000200 */
[----:B------:R-:W1:Y:S06]  /*e520*/  MUFU.TANH R29, R29 ;  /* 0x0000001d001d7308 */ /* 0x000e6c0000002400 */
[C---:B----4-:R-:W-:Y:S02]  /*e530*/  HMMA.16816.F32 R60, R32.reuse, R14, R60 ;  /* 0x0000000e203c723c */ /* 0x050fe4000000183c */
[----:B------:R-:W-:Y:S06]  /*e540*/  MUFU.TANH R23, R23 ;  /* 0x0000001700177308 */ /* 0x000fec0000002400 */
[----:B------:R-:W-:Y:S01]  /*e550*/  HMMA.16816.F32 R64, R32, R12, R64 ;  /* 0x0000000c2040723c */ /* 0x000fe20000001840 */
[----:B------:R-:W4:Y:S07]  /*e560*/  LDSM.16.M88.4 R12, [R0+0x5000] ;  /* 0x00500000000c783b */ /* 0x000f2e0000000200 */
[C---:B-1----:R-:W-:Y:S08]  /*e570*/  HMMA.16816.F32 R80, R52.reuse, R16, R80 ;  /* 0x000000103450723c */ /* 0x042ff00000001850 */
[----:B------:R-:W-:Y:S01]  /*e580*/  HMMA.16816.F32 R84, R52, R18, R84 ;  /* 0x000000123454723c */ /* 0x000fe20000001854 */
[----:B------:R1:W3:Y:S01]  /*e590*/  LDSM.16.M88.4 R16, [R0+0x5800] ;  /* 0x005800000010783b */ /* 0x0002e20000000200 */
[----:B------:R-:W-:-:S04]  /*e5a0*/  DEPBAR.LE SB0, 0x2 ;  /* 0x000080800000791a */ /* 0x000fc80000000000 */
[----:B------:R-:W-:Y:S02]  /*e5b0*/  BAR.SYNC.DEFER_BLOCKING 0x0 ;  /* 0x0000000000007b1d */ /* 0x000fe40000010000 */
[C---:B------:R-:W-:Y:S08]  /*e5c0*/  HMMA.16816.F32 R60, R24.reuse, R46, R60 ;  /* 0x0000002e183c723c */ /* 0x040ff0000000183c */
[----:B------:R-:W-:Y:S01]  /*e5d0*/  HMMA.16816.F32 R64, R24, R44, R64 ;  /* 0x0000002c1840723c */ /* 0x000fe20000001840 */
[----:B-1----:R-:W-:-:S07]  /*e5e0*/  IMAD.IADD R0, R146, 0x1, -R3 ;  /* 0x0000000192007824 */ /* 0x002fce00078e0a03 */
[----:B--2---:R-:W-:Y:S01]  /*e5f0*/  HMMA.16816.F32 R80, R32, R4, R80 ;  /* 0x000000042050723c */ /* 0x004fe20000001850 */
[----:B------:R-:W-:Y:S01]  /*e600*/  SHF.R.S32.HI R3, RZ, 0x1f, R0 ;  /* 0x0000001fff037819 */ /* 0x000fe20000011400 */
[----:B------:R-:W-:Y:S06]  /*e610*/  LDSM.16.MT88.4 R44, [R196+0x2000] ;  /* 0x00200000c42c783b */ /* 0x000fec0000004200 */
[----:B------:R-:W-:Y:S01]  /*e620*/  FMUL.FTZ R2, R63, c[0x0][0x320] ;  /* 0x0000c8003f027a20 */ /* 0x000fe20000410000 */
[----:B------:R-:W-:Y:S01]  /*e630*/  LEA.HI R3, R3, R0, RZ, 0x2 ;  /* 0x0000000003037211 */ /* 0x000fe200078f10ff */
[----:B----4-:R-:W-:Y:S01]  /*e640*/  HMMA.16816.F32 R56, R24, R12, R56 ;  /* 0x0000000c1838723c */ /* 0x010fe20000001838 */
[----:B------:R-:W-:Y:S01]  /*e650*/  FMUL.FTZ R8, R60, c[0x0][0x320] ;  /* 0x0000c8003c087a20 */ /* 0x000fe20000410000 */
[----:B------:R-:W-:Y:S01]  /*e660*/  LDSM.16.MT88.4 R128, [R196] ;  /* 0x00000000c480783b */ /* 0x000fe20000004200 */
[----:B------:R-:W-:Y:S01]  /*e670*/  LOP3.LUT R3, R3, 0x7ffffffc, RZ, 0xc0, !PT ;  /* 0x7ffffffc03037812 */ /* 0x000fe200078ec0ff */
[----:B------:R-:W-:Y:S02]  /*e680*/  MUFU.TANH R2, R2 ;  /* 0x0000000200027308 */ /* 0x000fe40000002400 */
[----:B------:R-:W-:Y:S01]  /*e690*/  FMUL.FTZ R42, R64, c[0x0][0x320] ;  /* 0x0000c800402a7a20 */ /* 0x000fe20000410000 */
[----:B------:R-:W-:Y:S01]  /*e6a0*/  LDSM.16.MT88.4 R120, [R176] ;  /* 0x00000000b078783b */ /* 0x000fe20000004200 */
[----:B------:R-:W-:Y:S01]  /*e6b0*/  IMAD.IADD R0, R0, 0x1, -R3 ;  /* 0x0000000100007824 */ /* 0x000fe200078e0a03 */
[----:B------:R-:W-:Y:S01]  /*e6c0*/  HMMA.16816.F32 R84, R32, R6, R84 ;  /* 0x000000062054723c */ /* 0x000fe20000001854 */
[----:B------:R-:W-:Y:S01]  /*e6d0*/  FMUL.FTZ R13, R62, c[0x0][0x320] ;  /* 0x0000c8003e0d7a20 */ /* 0x000fe20000410000 */
[----:B------:R-:W-:Y:S01]  /*e6e0*/  LDSM.16.MT88.4 R112, [R147] ;  /* 0x000000009370783b */ /* 0x000fe20000004200 */
[----:B------:R-:W-:Y:S01]  /*e6f0*/  IMAD.SHL.U32 R3, R0, 0x2, RZ ;  /* 0x0000000200037824 */ /* 0x000fe200078e00ff */
[----:B------:R-:W-:Y:S01]  /*e700*/  MUFU.TANH R42, R42 ;  /* 0x0000002a002a7308 */ /* 0x000fe20000002400 */
[----:B------:R-:W-:Y:S01]  /*e710*/  FMUL.FTZ R43, R65, c[0x0][0x320] ;  /* 0x0000c800412b7a20 */ /* 0x000fe20000410000 */
[----:B------:R-:W-:Y:S01]  /*e720*/  LDSM.16.MT88.4 R104, [R222] ;  /* 0x00000000de68783b */ /* 0x000fe20000004200 */
[----:B------:R-:W-:Y:S01]  /*e730*/  IMAD.IADD R0, R76, 0x1, -R3 ;  /* 0x000000014c007824 */ /* 0x000fe200078e0a03 */
[C---:B------:R-:W-:Y:S01]  /*e740*/  HMMA.16816.F32 R72, R24.reuse, R14, R72 ;  /* 0x0000000e1848723c */ /* 0x040fe20000001848 */
[----:B------:R-:W-:Y:S01]  /*e750*/  FMUL.FTZ R12, R61, c[0x0][0x320] ;  /* 0x0000c8003d0c7a20 */ /* 0x000fe20000410000 */
[----:B------:R-:W-:Y:S01]  /*e760*/  LDSM.16.MT88.4 R52, [R176+0x2000] ;  /* 0x00200000b034783b */ /* 0x000fe20000004200 */
[----:B------:R-:W-:Y:S01]  /*e770*/  FMUL.FTZ R30, R66, c[0x0][0x320] ;  /* 0x0000c800421e7a20 */ /* 0x000fe20000410000 */
[----:B------:R-:W1:Y:S01]  /*e780*/  MUFU.TANH R13, R13 ;  /* 0x0000000d000d7308 */ /* 0x000e620000002400 */
[C---:B------:R-:W-:Y:S01]  /*e790*/  ISETP.GT.AND P1, PT, R0.reuse, RZ, PT ;  /* 0x000000ff0000720c */ /* 0x040fe20003f24270 */
[----:B------:R-:W-:Y:S01]  /*e7a0*/  FMUL.FTZ R31, R67, c[0x0][0x320] ;  /* 0x0000c800431f7a20 */ /* 0x000fe20000410000 */
[C---:B------:R-:W-:Y:S01]  /*e7b0*/  ISETP.GT.AND P0, PT, R0.reuse, 0x1, PT ;  /* 0x000000010000780c */ /* 0x040fe20003f04270 */
[C---:B---3--:R-:W-:Y:S01]  /*e7c0*/  HMMA.16816.F32 R80, R24.reuse, R16, R80 ;  /* 0x000000101850723c */ /* 0x048fe20000001850 */
[----:B------:R-:W-:Y:S01]  /*e7d0*/  ISETP.GT.AND P3, PT, R0, 0x8, PT ;  /* 0x000000080000780c */ /* 0x000fe20003f64270 */
[----:B------:R-:W-:Y:S01]  /*e7e0*/  FMUL.FTZ R56, R56, c[0x0][0x320] ;  /* 0x0000c80038387a20 */ /* 0x000fe20000410000 */
[----:B------:R-:W-:Y:S01]  /*e7f0*/  FSEL R20, R20, -INF , P1 ;  /* 0xff80000014147808 */ /* 0x000fe20000800000 */
[----:B------:R-:W2:Y:S01]  /*e800*/  MUFU.TANH R43, R43 ;  /* 0x0000002b002b7308 */ /* 0x000ea20000002400 */
[----:B------:R-:W-:Y:S01]  /*e810*/  FSEL R33, R21, -INF , P0 ;  /* 0xff80000015217808 */ /* 0x000fe20000000000 */
[----:B------:R-:W-:Y:S01]  /*e820*/  FMUL.FTZ R57, R57, c[0x0][0x320] ;  /* 0x0000c80039397a20 */ /* 0x000fe20000410000 */
[----:B------:R-:W-:Y:S01]  /*e830*/  ISETP.GT.AND P5, PT, R0, 0x9, PT ;  /* 0x000000090000780c */ /* 0x000fe20003fa4270 */
[----:B------:R-:W-:Y:S01]  /*e840*/  HMMA.16816.F32 R84, R24, R18, R84 ;  /* 0x000000121854723c */ /* 0x000fe20000001854 */
[----:B------:R-:W-:Y:S01]  /*e850*/  FSEL R35, R28, -INF , P3 ;  /* 0xff8000001c237808 */ /* 0x000fe20001800000 */
[----:B------:R-:W-:Y:S01]  /*e860*/  FMUL.FTZ R58, R58, c[0x0][0x320] ;  /* 0x0000c8003a3a7a20 */ /* 0x000fe20000410000 */
[----:B------:R-:W-:Y:S01]  /*e870*/  FMNMX.FTZ R4, R20, R33, !PT ;  /* 0x0000002114047209 */ /* 0x000fe20007810000 */
[----:B------:R-:W3:Y:S01]  /*e880*/  MUFU.TANH R8, R8 ;  /* 0x0000000800087308 */ /* 0x000ee20000002400 */
[----:B------:R-:W-:Y:S01]  /*e890*/  FSEL R22, R22, -INF , P1 ;  /* 0xff80000016167808 */ /* 0x000fe20000800000 */
[----:B------:R-:W-:Y:S01]  /*e8a0*/  FMUL.FTZ R59, R59, c[0x0][0x320] ;  /* 0x0000c8003b3b7a20 */ /* 0x000fe20000410000 */
[----:B------:R-:W-:Y:S01]  /*e8b0*/  ISETP.GT.AND P2, PT, R0, 0x18, PT ;  /* 0x000000180000780c */ /* 0x000fe20003f44270 */
[----:B------:R-:W-:Y:S01]  /*e8c0*/  FMUL.FTZ R72, R72, c[0x0][0x320] ;  /* 0x0000c80048487a20 */ /* 0x000fe20000410000 */
[C---:B------:R-:W-:Y:S01]  /*e8d0*/  ISETP.GT.AND P1, PT, R0.reuse, 0x19, PT ;  /* 0x000000190000780c */ /* 0x040fe20003f24270 */
[----:B------:R-:W-:Y:S01]  /*e8e0*/  FMUL.FTZ R73, R73, c[0x0][0x320] ;  /* 0x0000c80049497a20 */ /* 0x000fe20000410000 */
[----:B------:R-:W-:Y:S01]  /*e8f0*/  ISETP.GT.AND P6, PT, R0, 0x10, PT ;  /* 0x000000100000780c */ /* 0x000fe20003fc4270 */
[----:B------:R-:W4:Y:S01]  /*e900*/  MUFU.TANH R12, R12 ;  /* 0x0000000c000c7308 */ /* 0x000f220000002400 */
[----:B------:R-:W-:Y:S01]  /*e910*/  FSEL R29, R29, -INF , P5 ;  /* 0xff8000001d1d7808 */ /* 0x000fe20002800000 */
[----:B------:R-:W-:Y:S01]  /*e920*/  FMUL.FTZ R74, R74, c[0x0][0x320] ;  /* 0x0000c8004a4a7a20 */ /* 0x000fe20000410000 */
[----:B------:R-:W-:Y:S01]  /*e930*/  FMNMX.FTZ R4, R35, R4, !PT ;  /* 0x0000000423047209 */ /* 0x000fe20007810000 */
[----:B------:R-:W-:Y:S01]  /*e940*/  FMUL.FTZ R80, R80, c[0x0][0x320] ;  /* 0x0000c80050507a20 */ /* 0x000fe20000410000 */
[----:B-1----:R-:W-:Y:S01]  /*e950*/  FSEL R15, R13, -INF , P2 ;  /* 0xff8000000d0f7808 */ /* 0x002fe20001000000 */
[----:B------:R-:W-:Y:S01]  /*e960*/  FMUL.FTZ R81, R81, c[0x0][0x320] ;  /* 0x0000c80051517a20 */ /* 0x000fe20000410000 */
[----:B------:R-:W-:Y:S01]  /*e970*/  FSEL R27, R23, -INF , P0 ;  /* 0xff800000171b7808 */ /* 0x000fe20000000000 */
[----:B------:R-:W1:Y:S01]  /*e980*/  MUFU.TANH R30, R30 ;  /* 0x0000001e001e7308 */ /* 0x000e620000002400 */
[----:B------:R-:W-:Y:S01]  /*e990*/  FSEL R13, R2, -INF , P1 ;  /* 0xff800000020d7808 */ /* 0x000fe20000800000 */
[----:B------:R-:W-:Y:S01]  /*e9a0*/  FMUL.FTZ R75, R75, c[0x0][0x320] ;  /* 0x0000c8004b4b7a20 */ /* 0x000fe20000410000 */
[----:B------:R-:W-:Y:S01]  /*e9b0*/  ISETP.GT.AND P4, PT, R0, 0x11, PT ;  /* 0x000000110000780c */ /* 0x000fe20003f84270 */
[----:B------:R-:W-:Y:S01]  /*e9c0*/  FMUL.FTZ R84, R84, c[0x0][0x320] ;  /* 0x0000c80054547a20 */ /* 0x000fe20000410000 */
[----:B------:R-:W-:Y:S01]  /*e9d0*/  FSEL R23, R42, -INF , P6 ;  /* 0xff8000002a177808 */ /* 0x000fe20003000000 */
[----:B------:R-:W-:Y:S01]  /*e9e0*/  FMUL.FTZ R82, R82, c[0x0][0x320] ;  /* 0x0000c80052527a20 */ /* 0x000fe20000410000 */
[----:B------:R-:W-:Y:S01]  /*e9f0*/  FMNMX.FTZ R2, R29, R4, !PT ;  /* 0x000000041d027209 */ /* 0x000fe20007810000 */
[----:B------:R-:W1:Y:S01]  /*ea00*/  MUFU.TANH R231, R56 ;  /* 0x0000003800e77308 */ /* 0x000e620000002400 */
[----:B--2---:R-:W-:Y:S01]  /*ea10*/  FSEL R21, R43, -INF , P4 ;  /* 0xff8000002b157808 */ /* 0x004fe20002000000 */
[----:B------:R-:W-:Y:S01]  /*ea20*/  FMUL.FTZ R83, R83, c[0x0][0x320] ;  /* 0x0000c80053537a20 */ /* 0x000fe20000410000 */
[----:B------:R-:W-:Y:S01]  /*ea30*/  FMNMX.FTZ R2, R23, R2, !PT ;  /* 0x0000000217027209 */ /* 0x000fe20007810000 */
[----:B------:R-:W-:Y:S01]  /*ea40*/  FMUL.FTZ R85, R85, c[0x0][0x320] ;  /* 0x0000c80055557a20 */ /* 0x000fe20000410000 */
[----:B---3--:R-:W-:Y:S01]  /*ea50*/  FSEL R7, R8, -INF , P2 ;  /* 0xff80000008077808 */ /* 0x008fe20001000000 */
[----:B------:R-:W-:Y:S01]  /*ea60*/  FMUL.FTZ R86, R86, c[0x0][0x320] ;  /* 0x0000c80056567a20 */ /* 0x000fe20000410000 */
[----:B------:R-:W-:Y:S01]  /*ea70*/  FMNMX.FTZ R2, R21, R2, !PT ;  /* 0x0000000215027209 */ /* 0x000fe20007810000 */
[----:B------:R-:W2:Y:S01]  /*ea80*/  MUFU.TANH R173, R57 ;  /* 0x0000003900ad7308 */ /* 0x000ea20000002400 */
[----:B------:R-:W-:Y:S01]  /*ea90*/  FSEL R25, R40, -INF , P3 ;  /* 0xff80000028197808 */ /* 0x000fe20001800000 */
[----:B------:R-:W-:Y:S01]  /*eaa0*/  FMUL.FTZ R87, R87, c[0x0][0x320] ;  /* 0x0000c80057577a20 */ /* 0x000fe20000410000 */
[----:B------:R-:W-:Y:S01]  /*eab0*/  FMNMX.FTZ R4, R22, R27, !PT ;  /* 0x0000001b16047209 */ /* 0x000fe20007810000 */
[----:B------:R-:W-:Y:S01]  /*eac0*/  LDSM.16.MT88.4 R60, [R147+0x2000] ;  /* 0x00200000933c783b */ /* 0x000fe20000004200 */
[----:B------:R-:W-:-:S02]  /*ead0*/  ISETP.GT.AND P0, PT, R0, 0x20, PT ;  /* 0x000000200000780c */ /* 0x000fc40003f04270 */
[----:B----4-:R-:W-:Y:S01]  /*eae0*/  FSEL R5, R12, -INF , P1 ;  /* 0xff8000000c057808 */ /* 0x010fe20000800000 */
[----:B------:R-:W3:Y:S01]  /*eaf0*/  MUFU.TANH R31, R31 ;  /* 0x0000001f001f7308 */ /* 0x000ee20000002400 */
[----:B------:R-:W-:Y:S01]  /*eb00*/  FMNMX.FTZ R2, R7, R2, !PT ;  /* 0x0000000207027209 */ /* 0x000fe20007810000 */
[----:B------:R-:W-:Y:S01]  /*eb10*/  LDSM.16.MT88.4 R68, [R168+0x2000] ;  /* 0x00200000a844783b */ /* 0x000fe20000004200 */
[----:B------:R-:W-:Y:S02]  /*eb20*/  FSEL R41, R41, -INF , P5 ;  /* 0xff80000029297808 */ /* 0x000fe40002800000 */
[----:B------:R-:W-:Y:S01]  /*eb30*/  FMNMX.FTZ R4, R25, R4, !PT ;  /* 0x0000000419047209 */ /* 0x000fe20007810000 */
[----:B-----5:R-:W-:Y:S01]  /*eb40*/  LDSM.16.MT88.4 R76, [R196+0x4000] ;  /* 0x00400000c44c783b */ /* 0x020fe20000004200 */
[----:B-1----:R-:W-:Y:S01]  /*eb50*/  FSEL R19, R30, -INF , P6 ;  /* 0xff8000001e137808 */ /* 0x002fe20003000000 */
[----:B------:R-:W1:Y:S01]  /*eb60*/  MUFU.TANH R207, R72 ;  /* 0x0000004800cf7308 */ /* 0x000e620000002400 */
[----:B------:R-:W-:Y:S01]  /*eb70*/  ISETP.GT.AND P6, PT, R0, 0x21, PT ;  /* 0x000000210000780c */ /* 0x000fe20003fc4270 */
[----:B------:R-:W-:Y:S01]  /*eb80*/  LDSM.16.MT88.4 R92, [R147+0x4000] ;  /* 0x00400000935c783b */ /* 0x000fe20000004200 */
[----:B------:R-:W-:-:S02]  /*eb90*/  FSEL R231, R231, -INF , P0 ;  /* 0xff800000e7e77808 */ /* 0x000fc40000000000 */
[----:B------:R-:W-:Y:S01]  /*eba0*/  FMNMX.FTZ R2, R5, R2, !PT ;  /* 0x0000000205027209 */ /* 0x000fe20007810000 */
[----:B------:R-:W-:Y:S01]  /*ebb0*/  LDSM.16.MT88.4 R148, [R176+0x800] ;  /* 0x00080000b094783b */ /* 0x000fe20000004200 */
[----:B------:R-:W-:Y:S01]  /*ebc0*/  FMNMX.FTZ R4, R41, R4, !PT ;  /* 0x0000000429047209 */ /* 0x000fe20007810000 */
[----:B------:R-:W4:Y:S01]  /*ebd0*/  MUFU.TANH R175, R73 ;  /* 0x0000004900af7308 */ /* 0x000f220000002400 */
[----:B------:R-:W-:Y:S02]  /*ebe0*/  ISETP.GT.AND P5, PT, R0, 0x28, PT ;  /* 0x000000280000780c */ /* 0x000fe40003fa4270 */
[----:B--2---:R-:W-:Y:S02]  /*ebf0*/  FSEL R173, R173, -INF , P6 ;  /* 0xff800000adad7808 */ /* 0x004fe40003000000 */
[----:B------:R-:W-:Y:S02]  /*ec00*/  FMNMX.FTZ R2, R231, R2, !PT ;  /* 0x00000002e7027209 */ /* 0x000fe40007810000 */
[----:B---3--:R-:W-:Y:S01]  /*ec10*/  FSEL R17, R31, -INF , P4 ;  /* 0xff8000001f117808 */ /* 0x008fe20002000000 */
[----:B------:R-:W2:Y:S01]  /*ec20*/  MUFU.TANH R191, R80 ;  /* 0x0000005000bf7308 */ /* 0x000ea20000002400 */
[----:B------:R-:W-:-:S02]  /*ec30*/  FMNMX.FTZ R4, R19, R4, !PT ;  /* 0x0000000413047209 */ /* 0x000fc40007810000 */
[C---:B------:R-:W-:Y:S02]  /*ec40*/  ISETP.GT.AND P4, PT, R0.reuse, 0x29, PT ;  /* 0x000000290000780c */ /* 0x040fe40003f84270 */
[----:B-1----:R-:W-:Y:S02]  /*ec50*/  FSEL R207, R207, -INF , P5 ;  /* 0xff800000cfcf7808 */ /* 0x002fe40002800000 */
[----:B------:R-:W-:Y:S01]  /*ec60*/  FMNMX.FTZ R2, R173, R2, !PT ;  /* 0x00000002ad027209 */ /* 0x000fe20007810000 */
[----:B------:R-:W1:Y:S01]  /*ec70*/  MUFU.TANH R195, R58 ;  /* 0x0000003a00c37308 */ /* 0x000e620000002400 */
[----:B------:R-:W-:Y:S02]  /*ec80*/  FMNMX.FTZ R4, R17, R4, !PT ;  /* 0x0000000411047209 */ /* 0x000fe40007810000 */
[----:B------:R-:W-:Y:S02]  /*ec90*/  ISETP.GT.AND P3, PT, R0, 0x30, PT ;  /* 0x000000300000780c */ /* 0x000fe40003f64270 */
[----:B----4-:R-:W-:-:S02]  /*eca0*/  FSEL R175, R175, -INF , P4 ;  /* 0xff800000afaf7808 */ /* 0x010fc40002000000 */
[----:B------:R-:W-:Y:S01]  /*ecb0*/  FMNMX.FTZ R2, R207, R2, !PT ;  /* 0x00000002cf027209 */ /* 0x000fe20007810000 */
[----:B------:R-:W3:Y:S01]  /*ecc0*/  MUFU.TANH R189, R81 ;  /* 0x0000005100bd7308 */ /* 0x000ee20000002400 */
[----:B------:R-:W-:Y:S02]  /*ecd0*/  FMNMX.FTZ R4, R15, R4, !PT ;  /* 0x000000040f047209 */ /* 0x000fe40007810000 */
[----:B------:R-:W-:Y:S02]  /*ece0*/  ISETP.GT.AND P2, PT, R0, 0x31, PT ;  /* 0x000000310000780c */ /* 0x000fe40003f44270 */
[----:B--2---:R-:W-:Y:S02]  /*ecf0*/  FSEL R191, R191, -INF , P3 ;  /* 0xff800000bfbf7808 */ /* 0x004fe40001800000 */
[----:B------:R-:W-:Y:S01]  /*ed00*/  FMNMX.FTZ R2, R175, R2, !PT ;  /* 0x00000002af027209 */ /* 0x000fe20007810000 */
[----:B------:R-:W2:Y:S01]  /*ed10*/  MUFU.TANH R179, R59 ;  /* 0x0000003b00b37308 */ /* 0x000ea20000002400 */
[----:B-1----:R-:W-:-:S02]  /*ed20*/  FSEL R195, R195, -INF , P0 ;  /* 0xff800000c3c37808 */ /* 0x002fc40000000000 */
[----:B------:R-:W-:Y:S02]  /*ed30*/  FMNMX.FTZ R4, R13, R4, !PT ;  /* 0x000000040d047209 */ /* 0x000fe40007810000 */
[----:B------:R-:W-:Y:S02]  /*ed40*/  ISETP.GT.AND P1, PT, R0, 0x38, PT ;  /* 0x000000380000780c */ /* 0x000fe40003f24270 */
[----:B------:R-:W-:Y:S01]  /*ed50*/  FMNMX.FTZ R2, R191, R2, !PT ;  /* 0x00000002bf027209 */ /* 0x000fe20007810000 */
[----:B------:R-:W1:Y:S01]  /*ed60*/  MUFU.TANH R187, R84 ;  /* 0x0000005400bb7308 */ /* 0x000e620000002400 */
[----:B---3--:R-:W-:Y:S02]  /*ed70*/  FSEL R189, R189, -INF , P2 ;  /* 0xff800000bdbd7808 */ /* 0x008fe40001000000 */
[----:B------:R-:W-:Y:S02]  /*ed80*/  FMNMX.FTZ R4, R195, R4, !PT ;  /* 0x00000004c3047209 */ /* 0x000fe40007810000 */
[----:B------:R-:W-:-:S02]  /*ed90*/  FMNMX.FTZ R2, R189, R2, !PT ;  /* 0x00000002bd027209 */ /* 0x000fc40007810000 */
[----:B------:R-:W-:Y:S01]  /*eda0*/  ISETP.GT.AND P0, PT, R0, 0x39, PT ;  /* 0x000000390000780c */ /* 0x000fe20003f04270 */
[----:B------:R-:W3:Y:S01]  /*edb0*/  MUFU.TANH R193, R74 ;  /* 0x0000004a00c17308 */ /* 0x000ee20000002400 */
[----:B--2---:R-:W-:-:S04]  /*edc0*/  FSEL R179, R179, -INF , P6 ;  /* 0xff800000b3b37808 */ /* 0x004fc80003000000 */
[----:B------:R-:W-:-:S03]  /*edd0*/  FMNMX.FTZ R4, R179, R4, !PT ;  /* 0x00000004b3047209 */ /* 0x000fc60007810000 */
[----:B------:R-:W2:Y:S01]  /*ede0*/  MUFU.TANH R185, R75 ;  /* 0x0000004b00b97308 */ /* 0x000ea20000002400 */
[----:B-1----:R-:W-:-:S04]  /*edf0*/  FSEL R187, R187, -INF , P1 ;  /* 0xff800000bbbb7808 */ /* 0x002fc80000800000 */
[----:B------:R-:W-:-:S03]  /*ee00*/  FMNMX.FTZ R0, R187, R2, !PT ;  /* 0x00000002bb007209 */ /* 0x000fc60007810000 */
[----:B------:R-:W1:Y:S01]  /*ee10*/  MUFU.TANH R181, R82 ;  /* 0x0000005200b57308 */ /* 0x000e620000002400 */
[----:B---3--:R-:W-:-:S04]  /*ee20*/  FSEL R193, R193, -INF , P5 ;  /* 0xff800000c1c17808 */ /* 0x008fc80002800000 */
[----:B------:R-:W-:-:S03]  /*ee30*/  FMNMX.FTZ R2, R193, R4, !PT ;  /* 0x00000004c1027209 */ /* 0x000fc60007810000 */
        /* <DEDUP_REMOVED lines=11> */
[----:B------:R-:W-:Y:S02]  /*eef0*/  FMNMX.FTZ R0, R183, R0, !PT ;  /* 0x00000000b7007209 */ /* 0x000fe40007810000 */
[----:B-1----:R-:W-:-:S03]  /*ef00*/  FSEL R153, R153, -INF , P1 ;  /* 0xff80000099997808 */ /* 0x002fc60000800000 */
[----:B------:R-:W1:Y:S01]  /*ef10*/  SHFL.BFLY PT, R31, R0, 0x2, 0x1f ;  /* 0x0c401f00001f7f89 */ /* 0x000e6200000e0000 */
[----:B------:R-:W-:Y:S02]  /*ef20*/  FMNMX.FTZ R2, R153, R2, !PT ;  /* 0x0000000299027209 */ /* 0x000fe40007810000 */
[----:B---3--:R-:W-:Y:S01]  /*ef30*/  FSEL R177, R177, -INF , P0 ;  /* 0xff800000b1b17808 */ /* 0x008fe20000000000 */
[----:B------:R-:W-:Y:S03]  /*ef40*/  LDSM.16.MT88.4 R84, [R176+0x4000] ;  /* 0x00400000b054783b */ /* 0x000fe60000004200 */
[----:B------:R-:W-:-:S05]  /*ef50*/  FMNMX.FTZ R37, R177, R2, !PT ;  /* 0x00000002b1257209 */ /* 0x000fca0007810000 */
[----:B------:R-:W2:Y:S01]  /*ef60*/  SHFL.BFLY PT, R2, R37, 0x2, 0x1f ;  /* 0x0c401f0025027f89 */ /* 0x000ea200000e0000 */
[----:B-1----:R-:W-:-:S05]  /*ef70*/  FMNMX.FTZ R31, R0, R31, !PT ;  /* 0x0000001f001f7209 */ /* 0x002fca0007810000 */
[----:B------:R-:W1:Y:S01]  /*ef80*/  SHFL.BFLY PT, R8, R31, 0x1, 0x1f ;  /* 0x0c201f001f087f89 */ /* 0x000e6200000e0000 */
[----:B--2---:R-:W-:-:S03]  /*ef90*/  FMNMX.FTZ R0, R37, R2, !PT ;  /* 0x0000000225007209 */ /* 0x004fc60007810000 */
[----:B------:R-:W-:Y:S04]  /*efa0*/  LDSM.16.MT88.4 R36, [R147+0x800] ;  /* 0x000800009324783b */ /* 0x000fe80000004200 */
[----:B------:R-:W2:Y:S01]  /*efb0*/  SHFL.BFLY PT, R3, R0, 0x1, 0x1f ;  /* 0x0c201f0000037f89 */ /* 0x000ea200000e0000 */
[----:B-1----:R-:W-:-:S04]  /*efc0*/  FMNMX.FTZ R8, R31, R8, !PT ;  /* 0x000000081f087209 */ /* 0x002fc80007810000 */
[C---:B------:R-:W-:Y:S01]  /*efd0*/  FSETP.NEU.FTZ.AND P0, PT, R8.reuse, -INF , PT ;  /* 0xff8000000800780b */ /* 0x040fe20003f1d000 */
[----:B------:R-:W-:-:S05]  /*efe0*/  FMUL.FTZ R152, R8, c[0x0][0x2d0] ;  /* 0x0000b40008987a20 */ /* 0x000fca0000410000 */
[----:B------:R-:W-:-:S05]  /*eff0*/  FSEL R152, R152, RZ, P0 ;  /* 0x000000ff98987208 */ /* 0x000fca0000000000 */
[--C-:B------:R-:W-:Y:S01]  /*f000*/  FFMA.FTZ R171, R20, c[0x0][0x2d0], -R152.reuse ;  /* 0x0000b40014ab7a23 */ /* 0x100fe20000010898 */
[----:B--2---:R-:W-:Y:S01]  /*f010*/  FMNMX.FTZ R3, R0, R3, !PT ;  /* 0x0000000300037209 */ /* 0x004fe20007810000 */
[--C-:B------:R-:W-:Y:S02]  /*f020*/  FFMA.FTZ R166, R33, c[0x0][0x2d0], -R152.reuse ;  /* 0x0000b40021a67a23 */ /* 0x100fe40000010898 */
[--C-:B------:R-:W-:Y:S01]  /*f030*/  FFMA.FTZ R169, R35, c[0x0][0x2d0], -R152.reuse ;  /* 0x0000b40023a97a23 */ /* 0x100fe20000010898 */
[C---:B------:R-:W-:Y:S01]  /*f040*/  FSETP.NEU.FTZ.AND P0, PT, R3.reuse, -INF , PT ;  /* 0xff8000000300780b */ /* 0x040fe20003f1d000 */
[----:B------:R-:W-:Y:S01]  /*f050*/  FMUL.FTZ R174, R3, c[0x0][0x2d0] ;  /* 0x0000b40003ae7a20 */ /* 0x000fe20000410000 */
[----:B------:R-:W-:Y:S01]  /*f060*/  MUFU.EX2 R171, R171 ;  /* 0x000000ab00ab7308 */ /* 0x000fe20000000800 */
[--C-:B------:R-:W-:Y:S01]  /*f070*/  FFMA.FTZ R162, R29, c[0x0][0x2d0], -R152.reuse ;  /* 0x0000b4001da27a23 */ /* 0x100fe20000010898 */
[----:B------:R-:W-:Y:S01]  /*f080*/  LDSM.16.MT88.4 R32, [R168+0x800] ;  /* 0x00080000a820783b */ /* 0x000fe20000004200 */
[--C-:B------:R-:W-:Y:S01]  /*f090*/  FFMA.FTZ R157, R7, c[0x0][0x2d0], -R152.reuse ;  /* 0x0000b400079d7a23 */ /* 0x100fe20000010898 */
[----:B------:R-:W-:Y:S01]  /*f0a0*/  FSEL R174, R174, RZ, P0 ;  /* 0x000000ffaeae7208 */ /* 0x000fe20000000000 */
[--C-:B------:R-:W-:Y:S01]  /*f0b0*/  FFMA.FTZ R0, R5, c[0x0][0x2d0], -R152.reuse ;  /* 0x0000b40005007a23 */ /* 0x100fe20000010898 */
[----:B------:R-:W-:Y:S01]  /*f0c0*/  LDSM.16.MT88.4 R28, [R176+0x2800] ;  /* 0x00280000b01c783b */ /* 0x000fe20000004200 */
[----:B------:R-:W-:Y:S01]  /*f0d0*/  FFMA.FTZ R163, R23, c[0x0][0x2d0], -R152 ;  /* 0x0000b40017a37a23 */ /* 0x000fe20000010898 */
[----:B------:R-:W1:Y:S01]  /*f0e0*/  MUFU.EX2 R166, R166 ;  /* 0x000000a600a67308 */ /* 0x000e620000000800 */
[--C-:B------:R-:W-:Y:S01]  /*f0f0*/  FFMA.FTZ R167, R22, c[0x0][0x2d0], -R174.reuse ;  /* 0x0000b40016a77a23 */ /* 0x100fe200000108ae */
[----:B------:R-:W2:Y:S01]  /*f100*/  LDSM.16.MT88.4 R4, [R222+0x4000] ;  /* 0x00400000de04783b */ /* 0x000ea20000004200 */
[----:B------:R-:W-:-:S02]  /*f110*/  FFMA.FTZ R164, R27, c[0x0][0x2d0], -R174 ;  /* 0x0000b4001ba47a23 */ /* 0x000fc400000108ae */
[--C-:B------:R-:W-:Y:S02]  /*f120*/  FFMA.FTZ R165, R25, c[0x0][0x2d0], -R174.reuse ;  /* 0x0000b40019a57a23 */ /* 0x100fe400000108ae */
[----:B------:R-:W-:Y:S01]  /*f130*/  FFMA.FTZ R160, R41, c[0x0][0x2d0], -R174 ;  /* 0x0000b40029a07a23 */ /* 0x000fe200000108ae */
[----:B------:R-:W-:Y:S01]  /*f140*/  MUFU.EX2 R169, R169 ;  /* 0x000000a900a97308 */ /* 0x000fe20000000800 */
[----:B------:R-:W-:Y:S01]  /*f150*/  FFMA.FTZ R158, R21, c[0x0][0x2d0], -R152 ;  /* 0x0000b400159e7a23 */ /* 0x000fe20000010898 */
[----:B------:R-:W-:Y:S01]  /*f160*/  LDSM.16.MT88.4 R24, [R196+0x800] ;  /* 0x00080000c418783b */ /* 0x000fe20000004200 */
[--C-:B------:R-:W-:Y:S02]  /*f170*/  FFMA.FTZ R159, R15, c[0x0][0x2d0], -R174.reuse ;  /* 0x0000b4000f9f7a23 */ /* 0x100fe400000108ae */
[--C-:B------:R-:W-:Y:S01]  /*f180*/  FFMA.FTZ R2, R13, c[0x0][0x2d0], -R174.reuse ;  /* 0x0000b4000d027a23 */ /* 0x100fe200000108ae */
[----:B------:R-:W-:Y:S01]  /*f190*/  LDSM.16.MT88.4 R20, [R147+0x2800] ;  /* 0x002800009314783b */ /* 0x000fe20000004200 */
[--C-:B------:R-:W-:Y:S01]  /*f1a0*/  FFMA.FTZ R161, R19, c[0x0][0x2d0], -R174.reuse ;  /* 0x0000b40013a17a23 */ /* 0x100fe200000108ae */
[----:B------:R-:W3:Y:S01]  /*f1b0*/  MUFU.EX2 R162, R162 ;  /* 0x000000a200a27308 */ /* 0x000ee20000000800 */
[----:B-1----:R-:W-:Y:S01]  /*f1c0*/  F2FP.PACK_AB R100, R166, R171 ;  /* 0x000000aba664723e */ /* 0x002fe200000000ff */
[----:B------:R-:W1:Y:S01]  /*f1d0*/  LDSM.16.MT88.4 R12, [R196+0x2800] ;  /* 0x00280000c40c783b */ /* 0x000e620000004200 */
[----:B------:R-:W-:-:S02]  /*f1e0*/  FFMA.FTZ R156, R17, c[0x0][0x2d0], -R174 ;  /* 0x0000b400119c7a23 */ /* 0x000fc400000108ae */
[--C-:B------:R-:W-:Y:S01]  /*f1f0*/  FFMA.FTZ R170, R231, c[0x0][0x2d0], -R152.reuse ;  /* 0x0000b400e7aa7a23 */ /* 0x100fe20000010898 */
[----:B------:R-:W4:Y:S01]  /*f200*/  LDSM.16.MT88.4 R16, [R168+0x2800] ;  /* 0x00280000a810783b */ /* 0x000f220000004200 */
[--C-:B------:R-:W-:Y:S01]  /*f210*/  FFMA.FTZ R173, R173, c[0x0][0x2d0], -R152.reuse ;  /* 0x0000b400adad7a23 */ /* 0x100fe20000010898 */
[----:B------:R-:W-:Y:S01]  /*f220*/  MUFU.EX2 R167, R167 ;  /* 0x000000a700a77308 */ /* 0x000fe20000000800 */
[--C-:B------:R-:W-:Y:S02]  /*f230*/  FFMA.FTZ R172, R207, c[0x0][0x2d0], -R152.reuse ;  /* 0x0000b400cfac7a23 */ /* 0x100fe40000010898 */
[----:B------:R-:W-:Y:S02]  /*f240*/  FFMA.FTZ R175, R175, c[0x0][0x2d0], -R152 ;  /* 0x0000b400afaf7a23 */ /* 0x000fe40000010898 */
[--C-:B------:R-:W-:Y:S02]  /*f250*/  FFMA.FTZ R178, R195, c[0x0][0x2d0], -R174.reuse ;  /* 0x0000b400c3b27a23 */ /* 0x100fe400000108ae */
[--C-:B------:R-:W-:Y:S01]  /*f260*/  FFMA.FTZ R179, R179, c[0x0][0x2d0], -R174.reuse ;  /* 0x0000b400b3b37a23 */ /* 0x100fe200000108ae */
[----:B------:R-:W2:Y:S01]  /*f270*/  MUFU.EX2 R164, R164 ;  /* 0x000000a400a47308 */ /* 0x000ea20000000800 */
[----:B---3--:R-:W-:Y:S01]  /*f280*/  F2FP.PACK_AB R102, R162, R169 ;  /* 0x000000a9a266723e */ /* 0x008fe200000000ff */
[----:B------:R-:W-:-:S02]  /*f290*/  FFMA.FTZ R180, R193, c[0x0][0x2d0], -R174 ;  /* 0x0000b400c1b47a23 */ /* 0x000fc400000108ae */
[----:B------:R-:W-:Y:S02]  /*f2a0*/  FFMA.FTZ R185, R185, c[0x0][0x2d0], -R174 ;  /* 0x0000b400b9b97a23 */ /* 0x000fe400000108ae */
[----:B------:R-:W-:Y:S02]  /*f2b0*/  FFMA.FTZ R241, R183, c[0x0][0x2d0], -R152 ;  /* 0x0000b400b7f17a23 */ /* 0x000fe40000010898 */
[----:B------:R-:W-:Y:S01]  /*f2c0*/  MUFU.EX2 R165, R165 ;  /* 0x000000a500a57308 */ /* 0x000fe20000000800 */
[--C-:B------:R-:W-:Y:S02]  /*f2d0*/  FFMA.FTZ R181, R181, c[0x0][0x2d0], -R174.reuse ;  /* 0x0000b400b5b57a23 */ /* 0x100fe400000108ae */
[--C-:B------:R-:W-:Y:S02]  /*f2e0*/  FFMA.FTZ R186, R155, c[0x0][0x2d0], -R174.reuse ;  /* 0x0000b4009bba7a23 */ /* 0x100fe400000108ae */
[----:B------:R-:W-:Y:S02]  /*f2f0*/  FFMA.FTZ R183, R153, c[0x0][0x2d0], -R174 ;  /* 0x0000b40099b77a23 */ /* 0x000fe400000108ae */
[--C-:B------:R-:W-:Y:S01]  /*f300*/  FFMA.FTZ R182, R191, c[0x0][0x2d0], -R152.reuse ;  /* 0x0000b400bfb67a23 */ /* 0x100fe20000010898 */
[----:B------:R-:W3:Y:S01]  /*f310*/  MUFU.EX2 R160, R160 ;  /* 0x000000a000a07308 */ /* 0x000ee20000000800 */
[----:B--2---:R-:W-:Y:S01]  /*f320*/  F2FP.PACK_AB R101, R164, R167 ;  /* 0x000000a7a465723e */ /* 0x004fe200000000ff */
[----:B------:R-:W-:-:S02]  /*f330*/  FFMA.FTZ R189, R189, c[0x0][0x2d0], -R152 ;  /* 0x0000b400bdbd7a23 */ /* 0x000fc40000010898 */
[----:B------:R-:W-:Y:S02]  /*f340*/  FFMA.FTZ R184, R187, c[0x0][0x2d0], -R152 ;  /* 0x0000b400bbb87a23 */ /* 0x000fe40000010898 */
[----:B------:R-:W-:Y:S01]  /*f350*/  FFMA.FTZ R174, R177, c[0x0][0x2d0], -R174 ;  /* 0x0000b400b1ae7a23 */ /* 0x000fe200000108ae */
[----:B------:R-:W-:Y:S01]  /*f360*/  LDSM.16.MT88.4 R152, [R176+0x3800] ;  /* 0x00380000b098783b */ /* 0x000fe20000004200 */
[----:B------:R-:W-:Y:S01]  /*f370*/  MUFU.EX2 R163, R163 ;  /* 0x000000a300a37308 */ /* 0x000fe20000000800 */
[----:B------:R-:W-:Y:S02]  /*f380*/  FADD.FTZ R166, R171, R166 ;  /* 0x000000a6aba67221 */ /* 0x000fe40000010000 */
[----:B------:R-:W-:Y:S02]  /*f390*/  FADD.FTZ R164, R167, R164 ;  /* 0x000000a4a7a47221 */ /* 0x000fe40000010000 */
[----:B------:R-:W-:Y:S01]  /*f3a0*/  FADD.FTZ R169, R169, R166 ;  /* 0x000000a6a9a97221 */ /* 0x000fe20000010000 */
[----:B---3--:R-:W-:-:S02]  /*f3b0*/  F2FP.PACK_AB R103, R160, R165 ;  /* 0x000000a5a067723e */ /* 0x008fc400000000ff */
[----:B------:R-:W2:Y:S01]  /*f3c0*/  MUFU.EX2 R158, R158 ;  /* 0x0000009e009e7308 */ /* 0x000ea20000000800 */
[----:B------:R-:W-:Y:S02]  /*f3d0*/  FADD.FTZ R165, R165, R164 ;  /* 0x000000a4a5a57221 */ /* 0x000fe40000010000 */
[----:B------:R-:W-:Y:S02]  /*f3e0*/  FADD.FTZ R162, R162, R169 ;  /* 0x000000a9a2a27221 */ /* 0x000fe40000010000 */
[----:B------:R-:W-:Y:S01]  /*f3f0*/  FADD.FTZ R160, R160, R165 ;  /* 0x000000a5a0a07221 */ /* 0x000fe20000010000 */
[C---:B------:R-:W-:Y:S02]  /*f400*/  HMMA.16816.F32 R40, R100.reuse, R44, RZ ;  /* 0x0000002c6428723c */ /* 0x040fe400000018ff */
[----:B------:R-:W-:Y:S06]  /*f410*/  MUFU.EX2 R157, R157 ;  /* 0x0000009d009d7308 */ /* 0x000fec0000000800 */
[C---:B------:R-:W-:Y:S02]  /*f420*/  HMMA.16816.F32 R56, R100.reuse, R60, RZ ;  /* 0x0000003c6438723c */ /* 0x040fe400000018ff */
[----:B------:R-:W-:Y:S06]  /*f430*/  MUFU.EX2 R0, R0 ;  /* 0x0000000000007308 */ /* 0x000fec0000000800 */
[C---:B------:R-:W-:Y:S02]  /*f440*/  HMMA.16816.F32 R44, R100.reuse, R46, RZ ;  /* 0x0000002e642c723c */ /* 0x040fe400000018ff */
[----:B------:R-:W-:Y:S06]  /*f450*/  MUFU.EX2 R161, R161 ;  /* 0x000000a100a17308 */ /* 0x000fec0000000800 */
[C---:B------:R-:W-:Y:S02]  /*f460*/  HMMA.16816.F32 R60, R100.reuse, R62, RZ ;  /* 0x0000003e643c723c */ /* 0x040fe400000018ff */
[----:B------:R-:W3:Y:S06]  /*f470*/  MUFU.EX2 R156, R156 ;  /* 0x0000009c009c7308 */ /* 0x000eec0000000800 */
        /* <DEDUP_REMOVED lines=11> */
[----:B------:R-:W-:Y:S06]  /*f530*/  MUFU.EX2 R175, R175 ;  /* 0x000000af00af7308 */ /* 0x000fec0000000800 */
        /* <DEDUP_REMOVED lines=24> */
[C---:B------:R-:W-:Y:S07]  /*f6c0*/  HMMA.16816.F32 R96, R100.reuse, R4, RZ ;  /* 0x000000046460723c */ /* 0x040fee00000018ff */
[----:B--2---:R-:W-:Y:S01]  /*f6d0*/  F2FP.PACK_AB R4, R158, R163 ;  /* 0x000000a39e04723e */ /* 0x004fe200000000ff */
[----:B------:R-:W-:Y:S01]  /*f6e0*/  HMMA.16816.F32 R100, R100, R6, RZ ;  /* 0x000000066464723c */ /* 0x000fe200000018ff */
[----:B---3--:R-:W-:Y:S01]  /*f6f0*/  F2FP.PACK_AB R5, R156, R161 ;  /* 0x000000a19c05723e */ /* 0x008fe200000000ff */
        /* <DEDUP_REMOVED lines=9> */
[----:B------:R-:W-:Y:S01]  /*f790*/  HMMA.16816.F32 R40, R4, R12, R40 ;  /* 0x0000000c0428723c */ /* 0x000fe20000001828 */
        /* <DEDUP_REMOVED lines=38> */
[----:B------:R-:W-:Y:S01]  /*fa00*/  F2FP.PACK_AB R5, R179, R178 ;  /* 0x000000b2b305723e */ /* 0x000fe200000000ff */
[----:B------:R-:W-:Y:S01]  /*fa10*/  FADD.FTZ R178, R178, R159 ;  /* 0x0000009fb2b27221 */ /* 0x000fe20000010000 */
[----:B------:R-:W-:Y:S01]  /*fa20*/  F2FP.PACK_AB R6, R175, R172 ;  /* 0x000000acaf06723e */ /* 0x000fe200000000ff */
[----:B------:R-:W-:Y:S01]  /*fa30*/  FADD.FTZ R173, R173, R170 ;  /* 0x000000aaadad7221 */ /* 0x000fe20000010000 */
[----:B------:R-:W-:Y:S01]  /*fa40*/  F2FP.PACK_AB R7, R185, R180 ;  /* 0x000000b4b907723e */ /* 0x000fe200000000ff */
[----:B------:R-:W-:-:S02]  /*fa50*/  FADD.FTZ R179, R179, R178 ;  /* 0x000000b2b3b37221 */ /* 0x000fc40000010000 */
[----:B------:R-:W-:Y:S02]  /*fa60*/  FADD.FTZ R172, R172, R173 ;  /* 0x000000adacac7221 */ /* 0x000fe40000010000 */
[----:B------:R-:W-:Y:S02]  /*fa70*/  FADD.FTZ R180, R180, R179 ;  /* 0x000000b3b4b47221 */ /* 0x000fe40000010000 */
[----:B-1----:R-:W-:Y:S01]  /*fa80*/  HMMA.16816.F32 R132, R4, R12, R132 ;  /* 0x0000000c0484723c */ /* 0x002fe20000001884 */
[----:B------:R-:W-:Y:S02]  /*fa90*/  FADD.FTZ R175, R175, R172 ;  /* 0x000000acafaf7221 */ /* 0x000fe40000010000 */
[----:B------:R-:W-:-:S05]  /*faa0*/  FADD.FTZ R180, R185, R180 ;  /* 0x000000b4b9b47221 */ /* 0x000fca0000010000 */
        /* <DEDUP_REMOVED lines=31> */
[----:B------:R-:W1:Y:S07]  /*fca0*/  LDSM.16.MT88.4 R28, [R196+0x3800] ;  /* 0x00380000c41c783b */ /* 0x000e6e0000004200 */
[C---:B------:R-:W-:Y:S08]  /*fcb0*/  HMMA.16816.F32 R72, R4.reuse, R24, R72 ;  /* 0x000000180448723c */ /* 0x040ff00000001848 */
[----:B------:R-:W-:Y:S01]  /*fcc0*/  HMMA.16816.F32 R76, R4, R26, R76 ;  /* 0x0000001a044c723c */ /* 0x000fe2000000184c */
[----:B------:R-:W2:Y:S06]  /*fcd0*/  LDSM.16.MT88.4 R24, [R147+0x3800] ;  /* 0x003800009318783b */ /* 0x000eac0000004200 */
        /* <DEDUP_REMOVED lines=10> */
[----:B---3--:R-:W-:Y:S01]  /*fd80*/  HMMA.16816.F32 R124, R4, R16, R124 ;  /* 0x00000010047c723c */ /* 0x008fe2000000187c */
[----:B------:R-:W-:Y:S02]  /*fd90*/  FADD.FTZ R241, R241, R184 ;  /* 0x000000b8f1f17221 */ /* 0x000fe40000010000 */
[----:B------:R-:W-:-:S05]  /*fda0*/  FADD.FTZ R239, R174, R183 ;  /* 0x000000b7aeef7221 */ /* 0x000fca0000010000 */
        /* <DEDUP_REMOVED lines=25> */
[----:B------:R-:W-:Y:S07]  /*ff40*/  HMMA.16816.F32 R100, R4, R22, R100 ;  /* 0x000000160464723c */ /* 0x000fee0000001864 */
[----:B------:R-:W-:-:S04]  /*ff50*/  IADD3 R5, R9, -0x3, RZ ;  /* 0xfffffffd09057810 */ /* 0x000fc80007ffe0ff */
[----:B------:R-:W-:-:S13]  /*ff60*/  ISETP.GE.AND P0, PT, R5, R230, PT ;  /* 0x000000e60500720c */ /* 0x000fda0003f06270 */
[----:B------:R-:W-:Y:S05]  /*ff70*/  @!P0 BRA `(.L_x_1459) ;  /* 0x0000019000008947 */ /* 0x000fea0003800000 */
[----:B------:R-:W-:Y:S01]  /*ff80*/  SHF.R.S32.HI R0, RZ, 0x1f, R5 ;  /* 0x0000001fff007819 */ /* 0x000fe20000011405 */
[----:B------:R-:W-:Y:S01]  /*ff90*/  IMAD.WIDE.U32 R6, R5, c[0x0][0x1e0], RZ ;  /* 0x0000780005067a25 */ /* 0x000fe200078e00ff */
[----:B------:R-:W-:Y:S02]  /*ffa0*/  LOP3.LUT P5, RZ, R226, 0x1, RZ, 0xc0, !PT ;  /* 0x00000001e2ff7812 */ /* 0x000fe400078ac0ff */
[----:B------:R-:W-:Y:S01]  /*ffb0*/  ISETP.GE.AND P6, PT, R218, c[0x0][0x1d4], PT ;  /* 0x00007500da007a0c */ /* 0x000fe20003fc6270 */
[----:B------:R-:W-:-:S04]  /*ffc0*/  IMAD R0, R0, c[0x0][0x1e0], RZ ;  /* 0x0000780000007a24 */ /* 0x000fc800078e02ff */
[----:B------:R-:W-:Y:S01]  /*ffd0*/  IMAD R0, R5, c[0x0][0x1e4], R0 ;  /* 0x0000790005007a24 */ /* 0x000fe200078e0200 */
[----:B------:R-:W-:-:S03]  /*ffe0*/  LEA R5, P0, R6, R236, 0x6 ;  /* 0x000000ec06057211 */ /* 0x000fc600078030ff */
[----:B------:R-:W-:Y:S01]  /*fff0*/  IMAD.IADD R0, R7, 0x1, R0 ;  /* 0x0000000107007824 */ /* 0x000fe200078e0200 */
[----:B------:R-:W-:-:S04]  /*10000*/  LEA R12, P1, R5, c[0x0][0x1c8], 0x1 ;  /* 0x00007200050c7a11 */ /* 0x000fc800078208ff */
[----:B------:R-:W-:Y:S01]  /*10010*/  LEA.HI.X R2, R6, R229, R0, 0x6, P0 ;  /* 0x000000e506027211 */ /* 0x000fe200000f3400 */
[----:B------:R-:W-:Y:S01]  /*10020*/  IMAD.MOV.U32 R0, RZ, RZ, c[0x0][0x1e0] ;  /* 0x00007800ff007624 */ /* 0x000fe200078e00ff */
        /* <DEDUP_REMOVED lines=14> */
.L_x_1459:
[----:B------:R-:W-:Y:S05]  /*10110*/  BSYNC B0 ;  /* 0x0000000000007941 */ /* 0x000fea0003800000 */
.L_x_1458:
[----:B------:R-:W-:Y:S01]  /*10120*/  IADD3 R233, R9, -0x2, RZ ;  /* 0xfffffffe09e97810 */ /* 0x000fe20007ffe0ff */
[----:B------:R-:W0:Y:S03]  /*10130*/  LDGDEPBAR ;  /* 0x00000000000079af */ /* 0x000e260000000000 */
[----:B------:R-:W-:-:S13]  /*10140*/  ISETP.GE.AND P0, PT, R233, R230, PT ;  /* 0x000000e6e900720c */ /* 0x000fda0003f06270 */
[----:B------:R-:W-:Y:S05]  /*10150*/  @!P0 BRA `(.L_x_1460) ;  /* 0x00002d4000008947 */ /* 0x000fea0003800000 */
[----:B------:R-:W-:Y:S01]  /*10160*/  IMAD.MOV.U32 R0, RZ, RZ, R3 ;  /* 0x000000ffff007224 */ /* 0x000fe200078e0003 */
[----:B------:R-:W-:Y:S01]  /*10170*/  MOV R231, RZ ;  /* 0x000000ff00e77202 */ /* 0x000fe20000000f00 */
[----:B------:R-:W-:Y:S01]  /*10180*/  IMAD.MOV.U32 R9, RZ, RZ, R8 ;  /* 0x000000ffff097224 */ /* 0x000fe200078e0008 */
[----:B------:R-:W-:Y:S02]  /*10190*/  MOV R204, 0x1 ;  /* 0x0000000100cc7802 */ /* 0x000fe40000000f00 */
.L_x_1461:
        /* <DEDUP_REMOVED lines=16> */
[----:B------:R-:W-:Y:S05]  /*102a0*/  @!P1 IMAD R2, R232, c[0x0][0x20c], R2 ;  /* 0x00008300e8029a24 */ /* 0x000fea00078e0202 */
[----:B------:R-:W-:Y:S02]  /*102b0*/  @!P1 IADD3 R2, R25, R2, RZ ;  /* 0x0000000219029210 */ /* 0x000fe40007ffe0ff */
[----:B------:R-:W2:Y:S02]  /*102c0*/  LDSM.16.M88.4 R152, [R206] ;  /* 0x00000000ce98783b */ /* 0x000ea40000000200 */
[----:B------:R-:W-:Y:S02]  /*102d0*/  @!P1 SHF.L.U64.HI R33, R24, 0x6, R2 ;  /* 0x0000000618219819 */ /* 0x000fe40000010202 */
[----:B------:R-:W-:Y:S04]  /*102e0*/  @!P1 MOV R2, c[0x0][0x208] ;  /* 0x0000820000029a02 */ /* 0x000fe80000000f00 */
[----:B------:R-:W3:Y:S01]  /*102f0*/  LDSM.16.M88.4 R156, [R206+0x800] ;  /* 0x00080000ce9c783b */ /* 0x000ee20000000200 */
[C---:B------:R-:W-:Y:S04]  /*10300*/  @!P1 LEA R35, P0, R2.reuse, R169, 0x5 ;  /* 0x000000a902239211 */ /* 0x040fe800078028ff */
[-C--:B------:R-:W-:Y:S02]  /*10310*/  @!P1 IADD3 R168, P5, R35, R234.reuse, RZ ;  /* 0x000000ea23a89210 */ /* 0x080fe40007fbe0ff */
[----:B------:R-:W-:Y:S01]  /*10320*/  @!P1 LEA.HI.X R3, R2, R33, R3, 0x5, P0 ;  /* 0x0000002102039211 */ /* 0x000fe200000f2c03 */
[----:B------:R-:W4:Y:S01]  /*10330*/  LDSM.16.M88.4 R160, [R206+0x1000] ;  /* 0x00100000cea0783b */ /* 0x000f220000000200 */
[----:B------:R-:W-:Y:S02]  /*10340*/  @!P1 IADD3 R169, P0, R169, R234, RZ ;  /* 0x000000eaa9a99210 */ /* 0x000fe40007f1e0ff */
[----:B------:R-:W-:Y:S02]  /*10350*/  @!P1 LEA R178, P4, R168, c[0x0][0x1f8], 0x1 ;  /* 0x00007e00a8b29a11 */ /* 0x000fe400078808ff */
[----:B------:R-:W-:Y:S02]  /*10360*/  @!P1 LEA R176, P6, R169, c[0x0][0x1f8], 0x1 ;  /* 0x00007e00a9b09a11 */ /* 0x000fe400078c08ff */
[----:B------:R-:W-:Y:S01]  /*10370*/  @!P1 IADD3.X R2, R33, R228, RZ, P0, !PT ;  /* 0x000000e421029210 */ /* 0x000fe200007fe4ff */
[----:B------:R-:W5:Y:S01]  /*10380*/  LDSM.16.M88.4 R36, [R206+0x1800] ;  /* 0x00180000ce24783b */ /* 0x000f620000000200 */
[----:B------:R-:W-:Y:S02]  /*10390*/  LOP3.LUT P0, RZ, R201, 0x4, RZ, 0xc0, !PT ;  /* 0x00000004c9ff7812 */ /* 0x000fe4000780c0ff */
[----:B------:R-:W-:Y:S02]  /*103a0*/  @!P1 LEA.HI.X R177, R169, c[0x0][0x1fc], R2, 0x1, P6 ;  /* 0x00007f00a9b19a11 */ /* 0x000fe400030f0c02 */
[----:B------:R-:W-:Y:S02]  /*103b0*/  MOV R2, 0x40 ;  /* 0x0000004000027802 */ /* 0x000fe40000000f00 */
[----:B------:R-:W-:Y:S01]  /*103c0*/  ISETP.GE.AND P6, PT, R231, 0x1, PT ;  /* 0x00000001e700780c */ /* 0x000fe20003fc6270 */
[----:B------:R-:W-:Y:S01]  /*103d0*/  LDSM.16.M88.4 R164, [R8+0x800] ;  /* 0x0008000008a4783b */ /* 0x000fe20000000200 */
[----:B------:R-:W-:Y:S04]  /*103e0*/  SEL R193, R2, 0xffffffc0, !P0 ;  /* 0xffffffc002c17807 */ /* 0x000fe80004000000 */
[-C--:B------:R-:W-:Y:S02]  /*103f0*/  IADD3 R2, R193, R206.reuse, RZ ;  /* 0x000000cec1027210 */ /* 0x080fe40007ffe0ff */
[----:B------:R-:W-:Y:S01]  /*10400*/  IADD3 R207, R205, R206, R193 ;  /* 0x000000cecdcf7210 */ /* 0x000fe20007ffe0c1 */
[C---:B-12---:R-:W-:Y:S08]  /*10410*/  HMMA.16816.F32 R4, R148.reuse, R152, RZ ;  /* 0x000000989404723c */ /* 0x046ff000000018ff */
[C---:B------:R-:W-:Y:S01]  /*10420*/  HMMA.16816.F32 R12, R148.reuse, R154, RZ ;  /* 0x0000009a940c723c */ /* 0x040fe200000018ff */
[----:B------:R-:W-:Y:S07]  /*10430*/  LDSM.16.M88.4 R152, [R203] ;  /* 0x00000000cb98783b */ /* 0x000fee0000000200 */
[C---:B---3--:R-:W-:Y:S08]  /*10440*/  HMMA.16816.F32 R16, R148.reuse, R156, RZ ;  /* 0x0000009c9410723c */ /* 0x048ff000000018ff */
[C---:B------:R-:W-:Y:S01]  /*10450*/  HMMA.16816.F32 R20, R148.reuse, R158, RZ ;  /* 0x0000009e9414723c */ /* 0x040fe200000018ff */
[----:B------:R-:W1:Y:S07]  /*10460*/  LDSM.16.M88.4 R156, [R8] ;  /* 0x00000000089c783b */ /* 0x000e6e0000000200 */
[C---:B----4-:R-:W-:Y:S08]  /*10470*/  HMMA.16816.F32 R24, R148.reuse, R160, RZ ;  /* 0x000000a09418723c */ /* 0x050ff000000018ff */
[C---:B------:R-:W-:Y:S01]  /*10480*/  HMMA.16816.F32 R28, R148.reuse, R162, RZ ;  /* 0x000000a2941c723c */ /* 0x040fe200000018ff */
[----:B------:R-:W2:Y:S07]  /*10490*/  LDSM.16.M88.4 R160, [R8+0x1000] ;  /* 0x0010000008a0783b */ /* 0x000eae0000000200 */
[C---:B-----5:R-:W-:Y:S07]  /*104a0*/  HMMA.16816.F32 R32, R148.reuse, R36, RZ ;  /* 0x000000249420723c */ /* 0x060fee00000018ff */
[----:B------:R-:W-:Y:S01]  /*104b0*/  @!P1 IADD3.X R37, R3, R228, RZ, P5, !PT ;  /* 0x000000e403259210 */ /* 0x000fe20002ffe4ff */
[C---:B------:R-:W-:Y:S01]  /*104c0*/  @!P1 IMAD R3, R231.reuse, 0x6000, R10 ;  /* 0x00006000e7039824 */ /* 0x040fe200078e020a */
[----:B------:R-:W-:Y:S03]  /*104d0*/  LOP3.LUT P5, RZ, R226, 0x1, RZ, 0xc0, !PT ;  /* 0x00000001e2ff7812 */ /* 0x000fe600078ac0ff */
[----:B------:R-:W-:Y:S02]  /*104e0*/  @!P1 LEA.HI.X R179, R168, c[0x0][0x1fc], R37, 0x1, P4 ;  /* 0x00007f00a8b39a11 */ /* 0x000fe400020f0c25 */
[----:B------:R-:W-:Y:S01]  /*104f0*/  HMMA.16816.F32 R36, R148, R38, RZ ;  /* 0x000000269424723c */ /* 0x000fe200000018ff */
[----:B------:R-:W3:Y:S01]  /*10500*/  LDSM.16.M88.4 R148, [R8+0x1800] ;  /* 0x001800000894783b */ /* 0x000ee20000000200 */
[----:B------:R-:W-:Y:S04]  /*10510*/  IADD3 R231, R231, 0x1, RZ ;  /* 0x00000001e7e77810 */ /* 0x000fe80007ffe0ff */
[----:B------:R-:W-:Y:S02]  /*10520*/  SEL R231, R231, RZ, !P6 ;  /* 0x000000ffe7e77207 */ /* 0x000fe40007000000 */
[C---:B-1----:R-:W-:Y:S01]  /*10530*/  HMMA.16816.F32 R4, R152.reuse, R156, R4 ;  /* 0x0000009c9804723c */ /* 0x042fe20000001804 */
[----:B------:R-:W-:Y:S01]  /*10540*/  @!PT LDS RZ, [RZ] ;  /* 0x00000000fffff984 */ /* 0x000fe20000000800 */
[----:B------:R-:W-:Y:S01]  /*10550*/  @!PT LDS RZ, [RZ] ;  /* 0x00000000fffff984 */ /* 0x000fe20000000800 */
[----:B------:R-:W-:Y:S01]  /*10560*/  @!PT LDS RZ, [RZ] ;  /* 0x00000000fffff984 */ /* 0x000fe20000000800 */
[----:B------:R1:W-:Y:S07]  /*10570*/  @!P1 LDGSTS.E.BYPASS.LTC128B.128 [R3], [R176.64], !P5 ;  /* 0x00000000b0039fae */ /* 0x0003ee000e901d48 */
[C---:B------:R-:W-:Y:S01]  /*10580*/  HMMA.16816.F32 R12, R152.reuse, R158, R12 ;  /* 0x0000009e980c723c */ /* 0x040fe2000000180c */
[----:B------:R1:W-:Y:S07]  /*10590*/  @!P1 LDGSTS.E.BYPASS.LTC128B.128 [R3+0x2000], [R176.64+0x80], !P3 ;  /* 0x02000080b0039fae */ /* 0x0003ee000d901d48 */
[C---:B------:R-:W-:Y:S01]  /*105a0*/  HMMA.16816.F32 R16, R152.reuse, R164, R16 ;  /* 0x000000a49810723c */ /* 0x040fe20000001810 */
[----:B------:R1:W-:Y:S07]  /*105b0*/  @!P1 LDGSTS.E.BYPASS.LTC128B.128 [R3+0x4000], [R176.64+0x100], !P2 ;  /* 0x04000100b0039fae */ /* 0x0003ee000d101d48 */
[C---:B------:R-:W-:Y:S01]  /*105c0*/  HMMA.16816.F32 R20, R152.reuse, R166, R20 ;  /* 0x000000a69814723c */ /* 0x040fe20000001814 */
[----:B------:R1:W-:Y:S07]  /*105d0*/  @!P1 LDGSTS.E.BYPASS.LTC128B.128 [R3+0x1000], [R178.64], !P5 ;  /* 0x01000000b2039fae */ /* 0x0003ee000e901d48 */
[C---:B--2---:R-:W-:Y:S01]  /*105e0*/  HMMA.16816.F32 R24, R152.reuse, R160, R24 ;  /* 0x000000a09818723c */ /* 0x044fe20000001818 */
[----:B------:R1:W-:Y:S07]  /*105f0*/  @!P1 LDGSTS.E.BYPASS.LTC128B.128 [R3+0x3000], [R178.64+0x80], !P3 ;  /* 0x03000080b2039fae */ /* 0x0003ee000d901d48 */
[C---:B------:R-:W-:Y:S01]  /*10600*/  HMMA.16816.F32 R28, R152.reuse, R162, R28 ;  /* 0x000000a2981c723c */ /* 0x040fe2000000181c */
[----:B------:R1:W-:Y:S07]  /*10610*/  @!P1 LDGSTS.E.BYPASS.LTC128B.128 [R3+0x5000], [R178.64+0x100], !P2 ;  /* 0x05000100b2039fae */ /* 0x0003ee000d101d48 */
[C---:B---3--:R-:W-:Y:S01]  /*10620*/  HMMA.16816.F32 R32, R152.reuse, R148, R32 ;  /* 0x000000949820723c */ /* 0x048fe20000001820 */
[----:B------:R-:W-:Y:S07]  /*10630*/  LDSM.16.M88.4 R168, [R198] ;  /* 0x00000000c6a8783b */ /* 0x000fee0000000200 */
[----:B------:R-:W-:Y:S01]  /*10640*/  HMMA.16816.F32 R36, R152, R150, R36 ;  /* 0x000000969824723c */ /* 0x000fe20000001824 */
[----:B------:R-:W2:Y:S08]  /*10650*/  LDSM.16.M88.4 R172, [R2] ;  /* 0x0000000002ac783b */ /* 0x000eb00000000200 */
[----:B------:R-:W3:Y:S03]  /*10660*/  LDSM.16.M88.4 R156, [R2+0x800] ;  /* 0x00080000029c783b */ /* 0x000ee60000000200 */
[----:B-1----:R-:W-:Y:S05]  /*10670*/  IADD3 R3, R193, R8, RZ ;  /* 0x00000008c1037210 */ /* 0x002fea0007ffe0ff */
[----:B------:R-:W1:Y:S08]  /*10680*/  LDSM.16.M88.4 R164, [R2+0x1000] ;  /* 0x0010000002a4783b */ /* 0x000e700000000200 */
[----:B------:R-:W0:Y:S08]  /*10690*/  LDGDEPBAR ;  /* 0x00000000000079af */ /* 0x000e300000000000 */
[----:B------:R-:W4:Y:S01]  /*106a0*/  LDSM.16.M88.4 R160, [R2+0x1800] ;  /* 0x0018000002a0783b */ /* 0x000f220000000200 */
[C---:B--2---:R-:W-:Y:S07]  /*106b0*/  HMMA.16816.F32 R4, R168.reuse, R172, R4 ;  /* 0x000000aca804723c */ /* 0x044fee0000001804 */
[----:B------:R-:W-:Y:S01]  /*106c0*/  LDSM.16.M88.4 R176, [R197] ;  /* 0x00000000c5b0783b */ /* 0x000fe20000000200 */
[C---:B------:R-:W-:Y:S07]  /*106d0*/  HMMA.16816.F32 R12, R168.reuse, R174, R12 ;  /* 0x000000aea80c723c */ /* 0x040fee000000180c */
[----:B------:R-:W2:Y:S01]  /*106e0*/  LDSM.16.M88.4 R180, [R3] ;  /* 0x0000000003b4783b */ /* 0x000ea20000000200 */
[C---:B---3--:R-:W-:Y:S07]  /*106f0*/  HMMA.16816.F32 R16, R168.reuse, R156, R16 ;  /* 0x0000009ca810723c */ /* 0x048fee0000001810 */
[----:B------:R-:W3:Y:S01]  /*10700*/  LDSM.16.M88.4 R148, [R3+0x800] ;  /* 0x000800000394783b */ /* 0x000ee20000000200 */
[C---:B------:R-:W-:Y:S07]  /*10710*/  HMMA.16816.F32 R20, R168.reuse, R158, R20 ;  /* 0x0000009ea814723c */ /* 0x040fee0000001814 */
[----:B------:R-:W5:Y:S01]  /*10720*/  LDSM.16.M88.4 R152, [R3+0x1000] ;  /* 0x001000000398783b */ /* 0x000f620000000200 */
[C---:B-1----:R-:W-:Y:S07]  /*10730*/  HMMA.16816.F32 R24, R168.reuse, R164, R24 ;  /* 0x000000a4a818723c */ /* 0x042fee0000001818 */
[----:B------:R-:W1:Y:S01]  /*10740*/  LDSM.16.M88.4 R156, [R3+0x1800] ;  /* 0x00180000039c783b */ /* 0x000e620000000200 */
[C---:B------:R-:W-:Y:S07]  /*10750*/  HMMA.16816.F32 R28, R168.reuse, R166, R28 ;  /* 0x000000a6a81c723c */ /* 0x040fee000000181c */
[----:B------:R-:W-:Y:S01]  /*10760*/  LDSM.16.M88.4 R164, [R206+0x2000] ;  /* 0x00200000cea4783b */ /* 0x000fe20000000200 */
[C---:B----4-:R-:W-:Y:S07]  /*10770*/  HMMA.16816.F32 R32, R168.reuse, R160, R32 ;  /* 0x000000a0a820723c */ /* 0x050fee0000001820 */
[----:B------:R-:W-:Y:S01]  /*10780*/  LDSM.16.M88.4 R172, [R206+0x3800] ;  /* 0x00380000ceac783b */ /* 0x000fe20000000200 */
[----:B------:R-:W-:Y:S07]  /*10790*/  HMMA.16816.F32 R36, R168, R162, R36 ;  /* 0x000000a2a824723c */ /* 0x000fee0000001824 */
[----:B------:R-:W4:Y:S01]  /*107a0*/  LDSM.16.M88.4 R160, [R202+0x4000] ;  /* 0x00400000caa0783b */ /* 0x000f220000000200 */
[C---:B--2---:R-:W-:Y:S07]  /*107b0*/  HMMA.16816.F32 R4, R176.reuse, R180, R4 ;  /* 0x000000b4b004723c */ /* 0x044fee0000001804 */
[----:B------:R-:W2:Y:S01]  /*107c0*/  LDSM.16.M88.4 R168, [R206+0x2800] ;  /* 0x00280000cea8783b */ /* 0x000ea20000000200 */
[C---:B------:R-:W-:Y:S07]  /*107d0*/  HMMA.16816.F32 R12, R176.reuse, R182, R12 ;  /* 0x000000b6b00c723c */ /* 0x040fee000000180c */
[----:B------:R-:W-:Y:S01]  /*107e0*/  LDSM.16.M88.4 R180, [R8+0x2000] ;  /* 0x0020000008b4783b */ /* 0x000fe20000000200 */
[C---:B---3--:R-:W-:Y:S07]  /*107f0*/  HMMA.16816.F32 R16, R176.reuse, R148, R16 ;  /* 0x00000094b010723c */ /* 0x048fee0000001810 */
[----:B------:R-:W-:Y:S01]  /*10800*/  LDSM.16.M88.4 R184, [R8+0x2800] ;  /* 0x0028000008b8783b */ /* 0x000fe20000000200 */
[C---:B------:R-:W-:Y:S07]  /*10810*/  HMMA.16816.F32 R20, R176.reuse, R150, R20 ;  /* 0x00000096b014723c */ /* 0x040fee0000001814 */
[----:B------:R-:W3:Y:S01]  /*10820*/  LDSM.16.M88.4 R148, [R206+0x3000] ;  /* 0x00300000ce94783b */ /* 0x000ee20000000200 */
[C---:B-----5:R-:W-:Y:S07]  /*10830*/  HMMA.16816.F32 R24, R176.reuse, R152, R24 ;  /* 0x00000098b018723c */ /* 0x060fee0000001818 */
[----:B------:R-:W-:Y:S01]  /*10840*/  LDSM.16.M88.4 R188, [R2+0x2000] ;  /* 0x0020000002bc783b */ /* 0x000fe20000000200 */
[C---:B------:R-:W-:Y:S07]  /*10850*/  HMMA.16816.F32 R28, R176.reuse, R154, R28 ;  /* 0x0000009ab01c723c */ /* 0x040fee000000181c */
[----:B------:R-:W5:Y:S01]  /*10860*/  LDSM.16.M88.4 R152, [R203+0x4000] ;  /* 0x00400000cb98783b */ /* 0x000f620000000200 */
[C---:B-1----:R-:W-:Y:S07]  /*10870*/  HMMA.16816.F32 R32, R176.reuse, R156, R32 ;  /* 0x0000009cb020723c */ /* 0x042fee0000001820 */
[----:B------:R-:W-:Y:S01]  /*10880*/  LDSM.16.M88.4 R192, [R206+0x4000] ;  /* 0x00400000cec0783b */ /* 0x000fe20000000200 */
[----:B------:R-:W-:Y:S07]  /*10890*/  HMMA.16816.F32 R36, R176, R158, R36 ;  /* 0x0000009eb024723c */ /* 0x000fee0000001824 */
[----:B------:R-:W1:Y:S01]  /*108a0*/  LDSM.16.M88.4 R156, [R8+0x3000] ;  /* 0x00300000089c783b */ /* 0x000e620000000200 */
[C---:B----4-:R-:W-:Y:S07]  /*108b0*/  HMMA.16816.F32 R4, R160.reuse, R164, R4 ;  /* 0x000000a4a004723c */ /* 0x050fee0000001804 */
[----:B------:R-:W-:Y:S01]  /*108c0*/  LDSM.16.M88.4 R176, [R198+0x4000] ;  /* 0x00400000c6b0783b */ /* 0x000fe20000000200 */
[C---:B------:R-:W-:Y:S07]  /*108d0*/  HMMA.16816.F32 R12, R160.reuse, R166, R12 ;  /* 0x000000a6a00c723c */ /* 0x040fee000000180c */
[----:B------:R-:W4:Y:S01]  /*108e0*/  LDSM.16.M88.4 R164, [R8+0x3800] ;  /* 0x0038000008a4783b */ /* 0x000f220000000200 */
[C---:B--2---:R-:W-:Y:S08]  /*108f0*/  HMMA.16816.F32 R16, R160.reuse, R168, R16 ;  /* 0x000000a8a010723c */ /* 0x044ff00000001810 */
[C---:B------:R-:W-:Y:S01]  /*10900*/  HMMA.16816.F32 R20, R160.reuse, R170, R20 ;  /* 0x000000aaa014723c */ /* 0x040fe20000001814 */
[----:B------:R-:W-:Y:S07]  /*10910*/  LDSM.16.M88.4 R168, [R2+0x3800] ;  /* 0x0038000002a8783b */ /* 0x000fee0000000200 */
[C---:B---3--:R-:W-:Y:S08]  /*10920*/  HMMA.16816.F32 R24, R160.reuse, R148, R24 ;  /* 0x00000094a018723c */ /* 0x048ff00000001818 */
[C---:B------:R-:W-:Y:S01]  /*10930*/  HMMA.16816.F32 R28, R160.reuse, R150, R28 ;  /* 0x00000096a01c723c */ /* 0x040fe2000000181c */
[----:B------:R-:W2:Y:S07]  /*10940*/  LDSM.16.M88.4 R148, [R2+0x2800] ;  /* 0x002800000294783b */ /* 0x000eae0000000200 */
[C---:B------:R-:W-:Y:S08]  /*10950*/  HMMA.16816.F32 R32, R160.reuse, R172, R32 ;  /* 0x000000aca020723c */ /* 0x040ff00000001820 */
[----:B------:R-:W-:Y:S01]  /*10960*/  HMMA.16816.F32 R36, R160, R174, R36 ;  /* 0x000000aea024723c */ /* 0x000fe20000001824 */
[----:B------:R-:W3:Y:S07]  /*10970*/  LDSM.16.M88.4 R160, [R2+0x3000] ;  /* 0x0030000002a0783b */ /* 0x000eee0000000200 */
[C---:B-----5:R-:W-:Y:S01]  /*10980*/  HMMA.16816.F32 R4, R152.reuse, R180, R4 ;  /* 0x000000b49804723c */ /* 0x060fe20000001804 */
[----:B------:R-:W-:Y:S07]  /*10990*/  LDSM.16.M88.4 R172, [R197+0x4000] ;  /* 0x00400000c5ac783b */ /* 0x000fee0000000200 */
[C---:B------:R-:W-:Y:S01]  /*109a0*/  HMMA.16816.F32 R12, R152.reuse, R182, R12 ;  /* 0x000000b6980c723c */ /* 0x040fe2000000180c */
[----:B------:R-:W5:Y:S07]  /*109b0*/  LDSM.16.M88.4 R180, [R3+0x2000] ;  /* 0x0020000003b4783b */ /* 0x000f6e0000000200 */
[C---:B------:R-:W-:Y:S08]  /*109c0*/  HMMA.16816.F32 R16, R152.reuse, R184, R16 ;  /* 0x000000b89810723c */ /* 0x040ff00000001810 */
[C---:B------:R-:W-:Y:S01]  /*109d0*/  HMMA.16816.F32 R20, R152.reuse, R186, R20 ;  /* 0x000000ba9814723c */ /* 0x040fe20000001814 */
[----:B------:R-:W-:Y:S07]  /*109e0*/  LDSM.16.M88.4 R184, [R202+0x8000] ;  /* 0x00800000cab8783b */ /* 0x000fee0000000200 */
[C---:B-1----:R-:W-:Y:S08]  /*109f0*/  HMMA.16816.F32 R24, R152.reuse, R156, R24 ;  /* 0x0000009c9818723c */ /* 0x042ff00000001818 */
[C---:B------:R-:W-:Y:S01]  /*10a00*/  HMMA.16816.F32 R28, R152.reuse, R158, R28 ;  /* 0x0000009e981c723c */ /* 0x040fe2000000181c */
[----:B------:R-:W-:Y:S07]  /*10a10*/  LDSM.16.M88.4 R156, [R207+0x3000] ;  /* 0x00300000cf9c783b */ /* 0x000fee0000000200 */
[C---:B----4-:R-:W-:Y:S08]  /*10a20*/  HMMA.16816.F32 R32, R152.reuse, R164, R32 ;  /* 0x000000a49820723c */ /* 0x050ff00000001820 */
[----:B------:R-:W-:Y:S01]  /*10a30*/  HMMA.16816.F32 R36, R152, R166, R36 ;  /* 0x000000a69824723c */ /* 0x000fe20000001824 */
[----:B------:R-:W1:Y:S07]  /*10a40*/  LDSM.16.M88.4 R152, [R207+0x2800] ;  /* 0x00280000cf98783b */ /* 0x000e6e0000000200 */
[C---:B------:R-:W-:Y:S01]  /*10a50*/  HMMA.16816.F32 R4, R176.reuse, R188, R4 ;  /* 0x000000bcb004723c */ /* 0x040fe20000001804 */
[----:B------:R-:W4:Y:S07]  /*10a60*/  LDSM.16.M88.4 R164, [R207+0x3800] ;  /* 0x00380000cfa4783b */ /* 0x000f2e0000000200 */
[C---:B------:R-:W-:Y:S01]  /*10a70*/  HMMA.16816.F32 R12, R176.reuse, R190, R12 ;  /* 0x000000beb00c723c */ /* 0x040fe2000000180c */
[----:B------:R-:W-:Y:S07]  /*10a80*/  LDSM.16.M88.4 R188, [R8+0x4000] ;  /* 0x0040000008bc783b */ /* 0x000fee0000000200 */
[C---:B--2---:R-:W-:Y:S08]  /*10a90*/  HMMA.16816.F32 R16, R176.reuse, R148, R16 ;  /* 0x00000094b010723c */ /* 0x044ff00000001810 */
[C---:B------:R-:W-:Y:S01]  /*10aa0*/  HMMA.16816.F32 R20, R176.reuse, R150, R20 ;  /* 0x00000096b014723c */ /* 0x040fe20000001814 */
[----:B------:R-:W2:Y:S07]  /*10ab0*/  LDSM.16.M88.4 R148, [R206+0x4800] ;  /* 0x00480000ce94783b */ /* 0x000eae0000000200 */
[C---:B---3--:R-:W-:Y:S08]  /*10ac0*/  HMMA.16816.F32 R24, R176.reuse, R160, R24 ;  /* 0x000000a0b018723c */ /* 0x048ff00000001818 */
[C---:B------:R-:W-:Y:S01]  /*10ad0*/  HMMA.16816.F32 R28, R176.reuse, R162, R28 ;  /* 0x000000a2b01c723c */ /* 0x040fe2000000181c */
[----:B------:R-:W3:Y:S07]  /*10ae0*/  LDSM.16.M88.4 R160, [R206+0x5000] ;  /* 0x00500000cea0783b */ /* 0x000eee0000000200 */
        /* <DEDUP_REMOVED lines=13> */
[C---:B----4-:R-:W-:Y:S08]  /*10bc0*/  HMMA.16816.F32 R32, R172.reuse, R164, R32 ;  /* 0x000000a4ac20723c */ /* 0x050ff00000001820 */
[----:B------:R-:W-:Y:S01]  /*10bd0*/  HMMA.16816.F32 R36, R172, R166, R36 ;  /* 0x000000a6ac24723c */ /* 0x000fe20000001824 */
[----:B------:R-:W4:Y:S07]  /*10be0*/  LDSM.16.M88.4 R164, [R8+0x5800] ;  /* 0x0058000008a4783b */ /* 0x000f2e0000000200 */
        /* <DEDUP_REMOVED lines=15> */
[C---:B------:R-:W-:Y:S08]  /*10ce0*/  HMMA.16816.F32 R12, R176.reuse, R190, R12 ;  /* 0x000000beb00c723c */ /* 0x040ff0000000180c */
[C---:B-1----:R-:W-:Y:S08]  /*10cf0*/  HMMA.16816.F32 R16, R176.reuse, R152, R16 ;  /* 0x00000098b010723c */ /* 0x042ff00000001810 */
[C---:B------:R-:W-:Y:S01]  /*10d00*/  HMMA.16816.F32 R20, R176.reuse, R154, R20 ;  /* 0x0000009ab014723c */ /* 0x040fe20000001814 */
[----:B------:R-:W-:Y:S07]  /*10d10*/  LDSM.16.M88.4 R152, [R207+0x5000] ;  /* 0x00500000cf98783b */ /* 0x000fee0000000200 */
[C---:B------:R-:W-:Y:S08]  /*10d20*/  HMMA.16816.F32 R24, R176.reuse, R156, R24 ;  /* 0x0000009cb018723c */ /* 0x040ff00000001818 */
[C---:B------:R-:W-:Y:S08]  /*10d30*/  HMMA.16816.F32 R28, R176.reuse, R158, R28 ;  /* 0x0000009eb01c723c */ /* 0x040ff0000000181c */
[C---:B----4-:R-:W-:Y:S08]  /*10d40*/  HMMA.16816.F32 R32, R176.reuse, R164, R32 ;  /* 0x000000a4b020723c */ /* 0x050ff00000001820 */
        /* <DEDUP_REMOVED lines=8> */
[C---:B------:R-:W-:Y:S08]  /*10dd0*/  HMMA.16816.F32 R32, R172.reuse, R168, R32 ;  /* 0x000000a8ac20723c */ /* 0x040ff00000001820 */
[----:B------:R-:W-:Y:S08]  /*10de0*/  HMMA.16816.F32 R36, R172, R170, R36 ;  /* 0x000000aaac24723c */ /* 0x000ff00000001824 */
[C---:B-----5:R-:W-:Y:S08]  /*10df0*/  HMMA.16816.F32 R4, R184.reuse, R192, R4 ;  /* 0x000000c0b804723c */ /* 0x060ff00000001804 */
[C---:B------:R-:W-:Y:S08]  /*10e00*/  HMMA.16816.F32 R12, R184.reuse, R194, R12 ;  /* 0x000000c2b80c723c */ /* 0x040ff0000000180c */
[C---:B-1----:R-:W-:Y:S08]  /*10e10*/  HMMA.16816.F32 R16, R184.reuse, R148, R16 ;  /* 0x00000094b810723c */ /* 0x042ff00000001810 */
[C---:B------:R-:W-:Y:S04]  /*10e20*/  HMMA.16816.F32 R20, R184.reuse, R150, R20 ;  /* 0x00000096b814723c */ /* 0x040fe80000001814 */
[----:B------:R-:W-:Y:S02]  /*10e30*/  FMUL.FTZ R174, R4, c[0x0][0x320] ;  /* 0x0000c80004ae7a20 */ /* 0x000fe40000410000 */
[----:B------:R-:W-:Y:S02]  /*10e40*/  FMUL.FTZ R173, R6, c[0x0][0x320] ;  /* 0x0000c80006ad7a20 */ /* 0x000fe40000410000 */
[C---:B------:R-:W-:Y:S02]  /*10e50*/  HMMA.16816.F32 R24, R184.reuse, R152, R24 ;  /* 0x00000098b818723c */ /* 0x040fe40000001818 */
[----:B------:R-:W1:Y:S02]  /*10e60*/  MUFU.TANH R174, R174 ;  /* 0x000000ae00ae7308 */ /* 0x000e640000002400 */
[----:B------:R-:W-:Y:S02]  /*10e70*/  FMUL.FTZ R13, R13, c[0x0][0x320] ;  /* 0x0000c8000d0d7a20 */ /* 0x000fe40000410000 */
[----:B------:R-:W-:Y:S02]  /*10e80*/  FMUL.FTZ R14, R14, c[0x0][0x320] ;  /* 0x0000c8000e0e7a20 */ /* 0x000fe40000410000 */
[C---:B------:R-:W-:Y:S04]  /*10e90*/  HMMA.16816.F32 R28, R184.reuse, R154, R28 ;  /* 0x0000009ab81c723c */ /* 0x040fe8000000181c */
[----:B------:R-:W-:Y:S01]  /*10ea0*/  FMUL.FTZ R15, R15, c[0x0][0x320] ;  /* 0x0000c8000f0f7a20 */ /* 0x000fe20000410000 */
[----:B------:R-:W-:Y:S01]  /*10eb0*/  MUFU.TANH R177, R13 ;  /* 0x0000000d00b17308 */ /* 0x000fe20000002400 */
[----:B------:R-:W-:Y:S02]  /*10ec0*/  FMUL.FTZ R175, R12, c[0x0][0x320] ;  /* 0x0000c8000caf7a20 */ /* 0x000fe40000410000 */
[----:B------:R-:W-:Y:S04]  /*10ed0*/  FMUL.FTZ R165, R5, c[0x0][0x320] ;  /* 0x0000c80005a57a20 */ /* 0x000fe80000410000 */
[----:B------:R-:W-:Y:S02]  /*10ee0*/  FMUL.FTZ R172, R7, c[0x0][0x320] ;  /* 0x0000c80007ac7a20 */ /* 0x000fe40000410000 */
[----:B------:R-:W-:Y:S01]  /*10ef0*/  FMUL.FTZ R183, R16, c[0x0][0x320] ;  /* 0x0000c80010b77a20 */ /* 0x000fe20000410000 */
[----:B------:R-:W-:Y:S01]  /*10f00*/  MUFU.TANH R176, R14 ;  /* 0x0000000e00b07308 */ /* 0x000fe20000002400 */
[----:B------:R-:W-:Y:S02]  /*10f10*/  FMUL.FTZ R17, R17, c[0x0][0x320] ;  /* 0x0000c80011117a20 */ /* 0x000fe40000410000 */
[----:B------:R-:W-:Y:S01]  /*10f20*/  FMUL.FTZ R18, R18, c[0x0][0x320] ;  /* 0x0000c80012127a20 */ /* 0x000fe20000410000 */
[----:B-1----:R-:W-:Y:S01]  /*10f30*/  FMNMX.FTZ R2, R174, R9, !PT ;  /* 0x00000009ae027209 */ /* 0x002fe20007810000 */
[----:B------:R-:W-:Y:S02]  /*10f40*/  FMUL.FTZ R19, R19, c[0x0][0x320] ;  /* 0x0000c80013137a20 */ /* 0x000fe40000410000 */
[----:B------:R-:W-:Y:S02]  /*10f50*/  FMUL.FTZ R20, R20, c[0x0][0x320] ;  /* 0x0000c80014147a20 */ /* 0x000fe40000410000 */
[----:B------:R-:W-:Y:S01]  /*10f60*/  FMUL.FTZ R21, R21, c[0x0][0x320] ;  /* 0x0000c80015157a20 */ /* 0x000fe20000410000 */
[----:B------:R1:W-:Y:S01]  /*10f70*/  MUFU.TANH R188, R15 ;  /* 0x0000000f00bc7308 */ /* 0x0003e20000002400 */
[----:B------:R-:W-:Y:S02]  /*10f80*/  FMUL.FTZ R22, R22, c[0x0][0x320] ;  /* 0x0000c80016167a20 */ /* 0x000fe40000410000 */
        /* <DEDUP_REMOVED lines=11> */
[----:B-1----:R-:W1:Y:S01]  /*11040*/  LDSM.16.M88.4 R12, [R207+0x5800] ;  /* 0x00580000cf0c783b */ /* 0x002e620000000200 */
[----:B------:R-:W-:Y:S08]  /*11050*/  DEPBAR.LE SB0, 0x2 ;  /* 0x000080800000791a */ /* 0x000ff00000000000 */
[----:B------:R-:W4:Y:S01]  /*11060*/  MUFU.TANH R172, R172 ;  /* 0x000000ac00ac7308 */ /* 0x000f220000002400 */
[----:B------:R-:W-:Y:S01]  /*11070*/  BAR.SYNC.DEFER_BLOCKING 0x0 ;  /* 0x0000000000007b1d */ /* 0x000fe20000010000 */
[----:B--2---:R-:W-:Y:S02]  /*11080*/  FMNMX.FTZ R3, R173, R0, !PT ;  /* 0x00000000ad037209 */ /* 0x004fe40007810000 */
[----:B---3--:R-:W-:Y:S02]  /*11090*/  FMNMX.FTZ R2, R165, R2, !PT ;  /* 0x00000002a5027209 */ /* 0x008fe40007810000 */
[----:B----4-:R-:W-:Y:S04]  /*110a0*/  FMNMX.FTZ R3, R172, R3, !PT ;  /* 0x00000003ac037209 */ /* 0x010fe80007810000 */
[----:B------:R-:W-:Y:S01]  /*110b0*/  FMNMX.FTZ R3, R176, R3, !PT ;  /* 0x00000003b0037209 */ /* 0x000fe20007810000 */
[----:B------:R-:W2:Y:S03]  /*110c0*/  MUFU.TANH R175, R175 ;  /* 0x000000af00af7308 */ /* 0x000ea60000002400 */
[----:B------:R-:W-:Y:S01]  /*110d0*/  FMNMX.FTZ R3, R188, R3, !PT ;  /* 0x00000003bc037209 */ /* 0x000fe20007810000 */
[C---:B-1----:R-:W-:Y:S06]  /*110e0*/  HMMA.16816.F32 R32, R184.reuse, R12, R32 ;  /* 0x0000000cb820723c */ /* 0x042fec0000001820 */
[----:B------:R-:W1:Y:S02]  /*110f0*/  MUFU.TANH R183, R183 ;  /* 0x000000b700b77308 */ /* 0x000e640000002400 */
[----:B------:R-:W-:Y:S08]  /*11100*/  HMMA.16816.F32 R36, R184, R14, R36 ;  /* 0x0000000eb824723c */ /* 0x000ff00000001824 */
[----:B------:R-:W3:Y:S01]  /*11110*/  MUFU.TANH R245, R17 ;  /* 0x0000001100f57308 */ /* 0x000ee20000002400 */
[----:B--2---:R-:W-:Y:S04]  /*11120*/  FMNMX.FTZ R2, R175, R2, !PT ;  /* 0x00000002af027209 */ /* 0x004fe80007810000 */
[----:B------:R-:W-:Y:S05]  /*11130*/  FMNMX.FTZ R2, R177, R2, !PT ;  /* 0x00000002b1027209 */ /* 0x000fea0007810000 */
[----:B------:R-:W2:Y:S01]  /*11140*/  MUFU.TANH R246, R18 ;  /* 0x0000001200f67308 */ /* 0x000ea20000002400 */
        /* <DEDUP_REMOVED lines=9> */
[----:B---3--:R-:W-:Y:S01]  /*111e0*/  FMNMX.FTZ R2, R245, R2, !PT ;  /* 0x00000002f5027209 */ /* 0x008fe20007810000 */
[----:B------:R-:W-:Y:S05]  /*111f0*/  FMUL.FTZ R39, R39, c[0x0][0x320] ;  /* 0x0000c80027277a20 */ /* 0x000fea0000410000 */
[----:B------:R-:W3:Y:S01]  /*11200*/  MUFU.TANH R191, R20 ;  /* 0x0000001400bf7308 */ /* 0x000ee20000002400 */
[----:B--2---:R-:W-:Y:S09]  /*11210*/  FMNMX.FTZ R3, R246, R3, !PT ;  /* 0x00000003f6037209 */ /* 0x004ff20007810000 */
[----:B------:R-:W2:Y:S01]  /*11220*/  MUFU.TANH R189, R21 ;  /* 0x0000001500bd7308 */ /* 0x000ea20000002400 */
[----:B-1----:R-:W-:Y:S09]  /*11230*/  FMNMX.FTZ R3, R190, R3, !PT ;  /* 0x00000003be037209 */ /* 0x002ff20007810000 */
[----:B------:R-:W1:Y:S01]  /*11240*/  MUFU.TANH R244, R22 ;  /* 0x0000001600f47308 */ /* 0x000e620000002400 */
[----:B---3--:R-:W-:Y:S09]  /*11250*/  FMNMX.FTZ R2, R191, R2, !PT ;  /* 0x00000002bf027209 */ /* 0x008ff20007810000 */
        /* <DEDUP_REMOVED lines=33> */
[----:B-1----:R-:W-:Y:S05]  /*11470*/  FMNMX.FTZ R15, R167, R2, !PT ;  /* 0x00000002a70f7209 */ /* 0x002fea0007810000 */
[----:B------:R-:W1:Y:S01]  /*11480*/  SHFL.BFLY PT, R2, R15, 0x2, 0x1f ;  /* 0x0c401f000f027f89 */ /* 0x000e6200000e0000 */
[----:B---3--:R-:W-:Y:S04]  /*11490*/  FMNMX.FTZ R3, R166, R3, !PT ;  /* 0x00000003a6037209 */ /* 0x008fe80007810000 */
[----:B--2---:R-:W-:Y:S05]  /*114a0*/  FMNMX.FTZ R14, R164, R3, !PT ;  /* 0x00000003a40e7209 */ /* 0x004fea0007810000 */
        /* <DEDUP_REMOVED lines=8> */
[--C-:B------:R-:W-:Y:S02]  /*11530*/  FFMA.FTZ R182, R174, c[0x0][0x2d0], -R184.reuse ;  /* 0x0000b400aeb67a23 */ /* 0x100fe400000108b8 */
[--C-:B------:R-:W-:Y:S02]  /*11540*/  FFMA.FTZ R181, R165, c[0x0][0x2d0], -R184.reuse ;  /* 0x0000b400a5b57a23 */ /* 0x100fe400000108b8 */
[----:B------:R-:W-:Y:S02]  /*11550*/  FMUL.FTZ R2, R4, c[0x0][0x2d0] ;  /* 0x0000b40004027a20 */ /* 0x000fe40000410000 */
[--C-:B------:R-:W-:Y:S01]  /*11560*/  FFMA.FTZ R180, R175, c[0x0][0x2d0], -R184.reuse ;  /* 0x0000b400afb47a23 */ /* 0x100fe200000108b8 */
[----:B------:R-:W-:Y:S01]  /*11570*/  MUFU.EX2 R182, R182 ;  /* 0x000000b600b67308 */ /* 0x000fe20000000800 */
[--C-:B------:R-:W-:Y:S02]  /*11580*/  FFMA.FTZ R179, R177, c[0x0][0x2d0], -R184.reuse ;  /* 0x0000b400b1b37a23 */ /* 0x100fe400000108b8 */
[--C-:B------:R-:W-:Y:S01]  /*11590*/  FFMA.FTZ R183, R183, c[0x0][0x2d0], -R184.reuse ;  /* 0x0000b400b7b77a23 */ /* 0x100fe200000108b8 */
[----:B--2---:R-:W-:Y:S01]  /*115a0*/  FMNMX.FTZ R3, R12, R3, !PT ;  /* 0x000000030c037209 */ /* 0x004fe20007810000 */
[----:B------:R-:W-:Y:S02]  /*115b0*/  IMAD R12, R204, 0x6000, RZ ;  /* 0x00006000cc0c7824 */ /* 0x000fe400078e02ff */
[----:B------:R-:W-:Y:S02]  /*115c0*/  FFMA.FTZ R186, R245, c[0x0][0x2d0], -R184 ;  /* 0x0000b400f5ba7a23 */ /* 0x000fe400000108b8 */
[C---:B------:R-:W-:Y:S01]  /*115d0*/  FMUL.FTZ R165, R3.reuse, c[0x0][0x2d0] ;  /* 0x0000b40003a57a20 */ /* 0x040fe20000410000 */
[----:B------:R-:W-:Y:S01]  /*115e0*/  IADD3 R174, R196, R12, RZ ;  /* 0x0000000cc4ae7210 */ /* 0x000fe20007ffe0ff */
[----:B------:R-:W-:Y:S01]  /*115f0*/  FADD.FTZ R4, -R3, R0 ;  /* 0x0000000003047221 */ /* 0x000fe20000010100 */
[----:B------:R-:W1:Y:S01]  /*11600*/  MUFU.EX2 R2, R2 ;  /* 0x0000000200027308 */ /* 0x000e620000000800 */
[--C-:B------:R-:W-:Y:S01]  /*11610*/  FFMA.FTZ R178, R173, c[0x0][0x2d0], -R165.reuse ;  /* 0x0000b400adb27a23 */ /* 0x100fe200000108a5 */
[----:B------:R-:W-:Y:S01]  /*11620*/  IADD3 R9, R199, R174, RZ ;  /* 0x000000aec7097210 */ /* 0x000fe20007ffe0ff */
[----:B------:R-:W2:Y:S01]  /*11630*/  LDSM.16.MT88.4 R16, [R174] ;  /* 0x00000000ae10783b */ /* 0x000ea20000004200 */
[--C-:B------:R-:W-:Y:S01]  /*11640*/  FFMA.FTZ R177, R172, c[0x0][0x2d0], -R165.reuse ;  /* 0x0000b400acb17a23 */ /* 0x100fe200000108a5 */
[----:B------:R-:W-:Y:S01]  /*11650*/  IADD3 R172, R147, R12, RZ ;  /* 0x0000000c93ac7210 */ /* 0x000fe20007ffe0ff */
[--C-:B------:R-:W-:Y:S02]  /*11660*/  FFMA.FTZ R176, R176, c[0x0][0x2d0], -R165.reuse ;  /* 0x0000b400b0b07a23 */ /* 0x100fe400000108a5 */
[--C-:B------:R-:W-:Y:S01]  /*11670*/  FFMA.FTZ R175, R188, c[0x0][0x2d0], -R165.reuse ;  /* 0x0000b400bcaf7a23 */ /* 0x100fe200000108a5 */
[----:B------:R-:W-:Y:S01]  /*11680*/  IADD3 R173, R199, R172, RZ ;  /* 0x000000acc7ad7210 */ /* 0x000fe20007ffe0ff */
[----:B------:R-:W-:Y:S01]  /*11690*/  FMUL.FTZ R0, R4, c[0x0][0x2d0] ;  /* 0x0000b40004007a20 */ /* 0x000fe20000410000 */
[----:B------:R-:W3:Y:S01]  /*116a0*/  MUFU.EX2 R181, R181 ;  /* 0x000000b500b57308 */ /* 0x000ee20000000800 */
[----:B------:R-:W4:Y:S01]  /*116b0*/  LDSM.16.MT88.4 R24, [R9] ;  /* 0x000000000918783b */ /* 0x000f220000004200 */
[--C-:B------:R-:W-:Y:S02]  /*116c0*/  FFMA.FTZ R247, R170, c[0x0][0x2d0], -R165.reuse ;  /* 0x0000b400aaf77a23 */ /* 0x100fe400000108a5 */
[--C-:B------:R-:W-:Y:S02]  /*116d0*/  FFMA.FTZ R248, R168, c[0x0][0x2d0], -R165.reuse ;  /* 0x0000b400a8f87a23 */ /* 0x100fe400000108a5 */
[--C-:B------:R-:W-:Y:S02]  /*116e0*/  FFMA.FTZ R166, R166, c[0x0][0x2d0], -R165.reuse ;  /* 0x0000b400a6a67a23 */ /* 0x100fe400000108a5 */
[--C-:B------:R-:W-:Y:S01]  /*116f0*/  FFMA.FTZ R187, R191, c[0x0][0x2d0], -R184.reuse ;  /* 0x0000b400bfbb7a23 */ /* 0x100fe200000108b8 */
[----:B------:R-:W5:Y:S01]  /*11700*/  LDSM.16.MT88.4 R32, [R172] ;  /* 0x00000000ac20783b */ /* 0x000f620000004200 */
[----:B------:R-:W2:Y:S01]  /*11710*/  MUFU.EX2 R0, R0 ;  /* 0x0000000000007308 */ /* 0x000ea20000000800 */
[--C-:B------:R-:W-:Y:S02]  /*11720*/  FFMA.FTZ R188, R189, c[0x0][0x2d0], -R184.reuse ;  /* 0x0000b400bdbc7a23 */ /* 0x100fe400000108b8 */
[C---:B-1----:R-:W-:Y:S02]  /*11730*/  FMUL.FTZ R4, R2.reuse, R132 ;  /* 0x0000008402047220 */ /* 0x042fe40000410000 */
[C---:B------:R-:W-:Y:S02]  /*11740*/  FMUL.FTZ R5, R2.reuse, R133 ;  /* 0x0000008502057220 */ /* 0x040fe40000410000 */
[C---:B------:R-:W-:Y:S01]  /*11750*/  FMUL.FTZ R12, R2.reuse, R128 ;  /* 0x00000080020c7220 */ /* 0x040fe20000410000 */
[----:B------:R-:W-:Y:S01]  /*11760*/  LDSM.16.MT88.4 R148, [R9+0x2800] ;  /* 0x002800000994783b */ /* 0x000fe20000004200 */
[C---:B------:R-:W-:Y:S01]  /*11770*/  FMUL.FTZ R13, R2.reuse, R129 ;  /* 0x00000081020d7220 */ /* 0x040fe20000410000 */
[----:B------:R-:W-:Y:S01]  /*11780*/  MUFU.EX2 R180, R180 ;  /* 0x000000b400b47308 */ /* 0x000fe20000000800 */
[C---:B------:R-:W-:Y:S02]  /*11790*/  FMUL.FTZ R20, R2.reuse, R120 ;  /* 0x0000007802147220 */ /* 0x040fe40000410000 */
[C---:B------:R-:W-:Y:S01]  /*117a0*/  FMUL.FTZ R21, R2.reuse, R121 ;  /* 0x0000007902157220 */ /* 0x040fe20000410000 */
[----:B---3--:R-:W-:Y:S01]  /*117b0*/  F2FP.PACK_AB R132, R181, R182 ;  /* 0x000000b6b584723e */ /* 0x008fe200000000ff */
[C---:B------:R-:W-:Y:S01]  /*117c0*/  FMUL.FTZ R28, R2.reuse, R112 ;  /* 0x00000070021c7220 */ /* 0x040fe20000410000 */
[----:B------:R-:W-:Y:S01]  /*117d0*/  LDSM.16.MT88.4 R152, [R172+0x2800] ;  /* 0x00280000ac98783b */ /* 0x000fe20000004200 */
[C---:B------:R-:W-:Y:S02]  /*117e0*/  FMUL.FTZ R29, R2.reuse, R113 ;  /* 0x00000071021d7220 */ /* 0x040fe40000410000 */
[C---:B------:R-:W-:Y:S01]  /*117f0*/  FMUL.FTZ R36, R2.reuse, R104 ;  /* 0x0000006802247220 */ /* 0x040fe20000410000 */
[----:B------:R-:W1:Y:S01]  /*11800*/  MUFU.EX2 R179, R179 ;  /* 0x000000b300b37308 */ /* 0x000e620000000800 */
[C---:B------:R-:W-:Y:S02]  /*11810*/  FMUL.FTZ R37, R2.reuse, R105 ;  /* 0x0000006902257220 */ /* 0x040fe40000410000 */
[----:B------:R-:W-:Y:S01]  /*11820*/  FMUL.FTZ R40, R2, R40 ;  /* 0x0000002802287220 */ /* 0x000fe20000410000 */
[----:B------:R-:W-:Y:S01]  /*11830*/  LDSM.16.MT88.4 R156, [R174+0x3800] ;  /* 0x00380000ae9c783b */ /* 0x000fe20000004200 */
[C---:B--2---:R-:W-:Y:S02]  /*11840*/  FMUL.FTZ R6, R0.reuse, R134 ;  /* 0x0000008600067220 */ /* 0x044fe40000410000 */
[C---:B------:R-:W-:Y:S02]  /*11850*/  FMUL.FTZ R7, R0.reuse, R135 ;  /* 0x0000008700077220 */ /* 0x040fe40000410000 */
[C---:B------:R-:W-:Y:S01]  /*11860*/  FMUL.FTZ R14, R0.reuse, R130 ;  /* 0x00000082000e7220 */ /* 0x040fe20000410000 */
[----:B------:R-:W-:Y:S01]  /*11870*/  MUFU.EX2 R178, R178 ;  /* 0x000000b200b27308 */ /* 0x000fe20000000800 */
[C---:B------:R-:W-:Y:S01]  /*11880*/  FMUL.FTZ R15, R0.reuse, R131 ;  /* 0x00000083000f7220 */ /* 0x040fe20000410000 */
[----:B------:R-:W-:Y:S01]  /*11890*/  LDSM.16.MT88.4 R160, [R9+0x3800] ;  /* 0x0038000009a0783b */ /* 0x000fe20000004200 */
[C---:B------:R-:W-:Y:S02]  /*118a0*/  FMUL.FTZ R22, R0.reuse, R122 ;  /* 0x0000007a00167220 */ /* 0x040fe40000410000 */
[C---:B------:R-:W-:Y:S02]  /*118b0*/  FMUL.FTZ R23, R0.reuse, R123 ;  /* 0x0000007b00177220 */ /* 0x040fe40000410000 */
[C---:B------:R-:W-:Y:S02]  /*118c0*/  FMUL.FTZ R30, R0.reuse, R114 ;  /* 0x00000072001e7220 */ /* 0x040fe40000410000 */
[C---:B------:R-:W-:Y:S01]  /*118d0*/  FMUL.FTZ R31, R0.reuse, R115 ;  /* 0x00000073001f7220 */ /* 0x040fe20000410000 */
[----:B------:R-:W2:Y:S01]  /*118e0*/  MUFU.EX2 R177, R177 ;  /* 0x000000b100b17308 */ /* 0x000ea20000000800 */
[C---:B------:R-:W-:Y:S01]  /*118f0*/  FMUL.FTZ R38, R0.reuse, R106 ;  /* 0x0000006a00267220 */ /* 0x040fe20000410000 */
[----:B------:R-:W-:Y:S01]  /*11900*/  LDSM.16.MT88.4 R112, [R173+0x2000] ;  /* 0x00200000ad70783b */ /* 0x000fe20000004200 */
[----:B------:R-:W-:Y:S01]  /*11910*/  FMUL.FTZ R39, R0, R107 ;  /* 0x0000006b00277220 */ /* 0x000fe20000410000 */
[----:B-1----:R-:W-:Y:S01]  /*11920*/  F2FP.PACK_AB R134, R179, R180 ;  /* 0x000000b4b386723e */ /* 0x002fe200000000ff */
[----:B------:R-:W-:Y:S02]  /*11930*/  FMUL.FTZ R41, R2, R41 ;  /* 0x0000002902297220 */ /* 0x000fe40000410000 */
[C---:B------:R-:W-:Y:S02]  /*11940*/  FMUL.FTZ R42, R0.reuse, R42 ;  /* 0x0000002a002a7220 */ /* 0x040fe40000410000 */
[----:B------:R-:W-:Y:S01]  /*11950*/  FMUL.FTZ R43, R0, R43 ;  /* 0x0000002b002b7220 */ /* 0x000fe20000410000 */
[----:B------:R-:W-:Y:S01]  /*11960*/  MUFU.EX2 R176, R176 ;  /* 0x000000b000b07308 */ /* 0x000fe20000000800 */
[----:B------:R-:W-:Y:S01]  /*11970*/  LDSM.16.MT88.4 R104, [R172+0x2000] ;  /* 0x00200000ac68783b */ /* 0x000fe20000004200 */
[C---:B------:R-:W-:Y:S02]  /*11980*/  FMUL.FTZ R44, R2.reuse, R44 ;  /* 0x0000002c022c7220 */ /* 0x040fe40000410000 */
[----:B------:R-:W-:Y:S02]  /*11990*/  FMUL.FTZ R45, R2, R45 ;  /* 0x0000002d022d7220 */ /* 0x000fe40000410000 */
[C---:B------:R-:W-:Y:S02]  /*119a0*/  FMUL.FTZ R46, R0.reuse, R46 ;  /* 0x0000002e002e7220 */ /* 0x040fe40000410000 */
[----:B------:R-:W-:Y:S01]  /*119b0*/  FMUL.FTZ R47, R0, R47 ;  /* 0x0000002f002f7220 */ /* 0x000fe20000410000 */
[----:B------:R-:W-:Y:S01]  /*119c0*/  LDSM.16.MT88.4 R120, [R172+0x800] ;  /* 0x00080000ac78783b */ /* 0x000fe20000004200 */
[----:B------:R-:W1:Y:S01]  /*119d0*/  MUFU.EX2 R175, R175 ;  /* 0x000000af00af7308 */ /* 0x000e620000000800 */
[C---:B------:R-:W-:Y:S02]  /*119e0*/  FMUL.FTZ R48, R2.reuse, R48 ;  /* 0x0000003002307220 */ /* 0x040fe40000410000 */
[----:B------:R-:W-:Y:S01]  /*119f0*/  FMUL.FTZ R49, R2, R49 ;  /* 0x0000003102317220 */ /* 0x000fe20000410000 */
[----:B--2---:R-:W-:Y:S01]  /*11a00*/  F2FP.PACK_AB R133, R177, R178 ;  /* 0x000000b2b185723e */ /* 0x004fe200000000ff */
[C---:B------:R-:W-:Y:S02]  /*11a10*/  FMUL.FTZ R50, R0.reuse, R50 ;  /* 0x0000003200327220 */ /* 0x040fe40000410000 */
[----:B------:R-:W-:Y:S01]  /*11a20*/  LDSM.16.MT88.4 R128, [R174+0x2800] ;  /* 0x00280000ae80783b */ /* 0x000fe20000004200 */
[----:B------:R-:W-:Y:S02]  /*11a30*/  FMUL.FTZ R51, R0, R51 ;  /* 0x0000003300337220 */ /* 0x000fe40000410000 */
[C---:B------:R-:W-:Y:S01]  /*11a40*/  FMUL.FTZ R52, R2.reuse, R52 ;  /* 0x0000003402347220 */ /* 0x040fe20000410000 */
[----:B------:R-:W-:Y:S01]  /*11a50*/  MUFU.EX2 R183, R183 ;  /* 0x000000b700b77308 */ /* 0x000fe20000000800 */
[----:B------:R-:W-:Y:S02]  /*11a60*/  FMUL.FTZ R53, R2, R53 ;  /* 0x0000003502357220 */ /* 0x000fe40000410000 */
[C---:B------:R-:W-:Y:S02]  /*11a70*/  FMUL.FTZ R54, R0.reuse, R54 ;  /* 0x0000003600367220 */ /* 0x040fe40000410000 */
[----:B------:R-:W-:Y:S02]  /*11a80*/  FMUL.FTZ R55, R0, R55 ;  /* 0x0000003700377220 */ /* 0x000fe40000410000 */
[C---:B------:R-:W-:Y:S02]  /*11a90*/  FMUL.FTZ R56, R2.reuse, R56 ;  /* 0x0000003802387220 */ /* 0x040fe40000410000 */
[----:B------:R-:W-:Y:S01]  /*11aa0*/  FMUL.FTZ R57, R2, R57 ;  /* 0x0000003902397220 */ /* 0x000fe20000410000 */
[----:B------:R-:W2:Y:S01]  /*11ab0*/  MUFU.EX2 R186, R186 ;  /* 0x000000ba00ba7308 */ /* 0x000ea20000000800 */
[C---:B------:R-:W-:Y:S01]  /*11ac0*/  FMUL.FTZ R58, R0.reuse, R58 ;  /* 0x0000003a003a7220 */ /* 0x040fe20000410000 */
[----:B-1----:R-:W-:Y:S01]  /*11ad0*/  F2FP.PACK_AB R135, R175, R176 ;  /* 0x000000b0af87723e */ /* 0x002fe200000000ff */
[----:B------:R-:W-:Y:S02]  /*11ae0*/  FMUL.FTZ R59, R0, R59 ;  /* 0x0000003b003b7220 */ /* 0x000fe40000410000 */
[C---:B------:R-:W-:Y:S02]  /*11af0*/  FMUL.FTZ R60, R2.reuse, R60 ;  /* 0x0000003c023c7220 */ /* 0x040fe40000410000 */
[----:B------:R-:W-:Y:S02]  /*11b00*/  FMUL.FTZ R61, R2, R61 ;  /* 0x0000003d023d7220 */ /* 0x000fe40000410000 */
[C---:B------:R-:W-:Y:S01]  /*11b10*/  HMMA.16816.F32 R4, R132.reuse, R16, R4 ;  /* 0x000000108404723c */ /* 0x040fe20000001804 */
[----:B------:R-:W-:Y:S04]  /*11b20*/  MUFU.EX2 R187, R187 ;  /* 0x000000bb00bb7308 */ /* 0x000fe80000000800 */
[----:B------:R-:W-:Y:S02]  /*11b30*/  FMUL.FTZ R62, R0, R62 ;  /* 0x0000003e003e7220 */ /* 0x000fe40000410000 */
[C---:B------:R-:W-:Y:S01]  /*11b40*/  FMUL.FTZ R16, R2.reuse, R124 ;  /* 0x0000007c02107220 */ /* 0x040fe20000410000 */
[C---:B------:R-:W-:Y:S03]  /*11b50*/  HMMA.16816.F32 R12, R132.reuse, R18, R12 ;  /* 0x00000012840c723c */ /* 0x040fe6000000180c */
[----:B------:R-:W-:Y:S01]  /*11b60*/  MUFU.EX2 R188, R188 ;  /* 0x000000bc00bc7308 */ /* 0x000fe20000000800 */
[----:B------:R-:W-:Y:S02]  /*11b70*/  FMUL.FTZ R17, R2, R125 ;  /* 0x0000007d02117220 */ /* 0x000fe40000410000 */
[C---:B------:R-:W-:Y:S02]  /*11b80*/  FMUL.FTZ R63, R0.reuse, R63 ;  /* 0x0000003f003f7220 */ /* 0x040fe40000410000 */
[C---:B------:R-:W-:Y:S04]  /*11b90*/  FMUL.FTZ R18, R0.reuse, R126 ;  /* 0x0000007e00127220 */ /* 0x040fe80000410000 */
[----:B------:R-:W-:Y:S01]  /*11ba0*/  FMUL.FTZ R19, R0, R127 ;  /* 0x0000007f00137220 */ /* 0x000fe20000410000 */
[----:B------:R-:W-:Y:S01]  /*11bb0*/  MUFU.EX2 R247, R247 ;  /* 0x000000f700f77308 */ /* 0x000fe20000000800 */
[----:B------:R-:W1:Y:S01]  /*11bc0*/  LDSM.16.MT88.4 R124, [R173] ;  /* 0x00000000ad7c783b */ /* 0x000e620000004200 */
[C---:B------:R-:W-:Y:S02]  /*11bd0*/  FMUL.FTZ R64, R2.reuse, R64 ;  /* 0x0000004002407220 */ /* 0x040fe40000410000 */
[----:B------:R-:W-:Y:S02]  /*11be0*/  FMUL.FTZ R65, R2, R65 ;  /* 0x0000004102417220 */ /* 0x000fe40000410000 */
[C---:B----4-:R-:W-:Y:S03]  /*11bf0*/  HMMA.16816.F32 R16, R132.reuse, R24, R16 ;  /* 0x000000188410723c */ /* 0x050fe60000001810 */
[C---:B------:R-:W-:Y:S01]  /*11c00*/  FMUL.FTZ R66, R0.reuse, R66 ;  /* 0x0000004200427220 */ /* 0x040fe20000410000 */
[----:B------:R-:W-:Y:S01]  /*11c10*/  MUFU.EX2 R248, R248 ;  /* 0x000000f800f87308 */ /* 0x000fe20000000800 */
[----:B------:R-:W-:Y:S02]  /*11c20*/  FMUL.FTZ R67, R0, R67 ;  /* 0x0000004300437220 */ /* 0x000fe40000410000 */
[C---:B------:R-:W-:Y:S01]  /*11c30*/  FMUL.FTZ R24, R2.reuse, R116 ;  /* 0x0000007402187220 */ /* 0x040fe20000410000 */
[C---:B------:R-:W-:Y:S04]  /*11c40*/  HMMA.16816.F32 R20, R132.reuse, R26, R20 ;  /* 0x0000001a8414723c */ /* 0x040fe80000001814 */
[C---:B------:R-:W-:Y:S02]  /*11c50*/  FMUL.FTZ R25, R2.reuse, R117 ;  /* 0x0000007502197220 */ /* 0x040fe40000410000 */
[----:B------:R-:W-:Y:S02]  /*11c60*/  FMUL.FTZ R68, R2, R68 ;  /* 0x0000004402447220 */ /* 0x000fe40000410000 */
[C---:B------:R-:W-:Y:S04]  /*11c70*/  FMUL.FTZ R26, R0.reuse, R118 ;  /* 0x00000076001a7220 */ /* 0x040fe80000410000 */
[----:B------:R-:W-:Y:S02]  /*11c80*/  FMUL.FTZ R27, R0, R119 ;  /* 0x00000077001b7220 */ /* 0x000fe40000410000 */
[----:B------:R-:W3:Y:S01]  /*11c90*/  LDSM.16.MT88.4 R116, [R174+0x2000] ;  /* 0x00200000ae74783b */ /* 0x000ee20000004200 */
[----:B------:R-:W-:Y:S02]  /*11ca0*/  FMUL.FTZ R69, R2, R69 ;  /* 0x0000004502457220 */ /* 0x000fe40000410000 */
[C---:B------:R-:W-:Y:S02]  /*11cb0*/  FMUL.FTZ R70, R0.reuse, R70 ;  /* 0x0000004600467220 */ /* 0x040fe40000410000 */
[C---:B-----5:R-:W-:Y:S03]  /*11cc0*/  HMMA.16816.F32 R24, R132.reuse, R32, R24 ;  /* 0x000000208418723c */ /* 0x060fe60000001818 */
        /* <DEDUP_REMOVED lines=8> */
[----:B------:R-:W4:Y:S01]  /*11d50*/  LDSM.16.MT88.4 R108, [R9+0x2000] ;  /* 0x00200000096c783b */ /* 0x000f220000004200 */
[C---:B------:R-:W-:Y:S02]  /*11d60*/  FMUL.FTZ R74, R0.reuse, R74 ;  /* 0x0000004a004a7220 */ /* 0x040fe40000410000 */
[----:B------:R-:W-:Y:S02]  /*11d70*/  FMUL.FTZ R75, R0, R75 ;  /* 0x0000004b004b7220 */ /* 0x000fe40000410000 */
[C---:B-1----:R-:W-:Y:S03]  /*11d80*/  HMMA.16816.F32 R32, R132.reuse, R124, R32 ;  /* 0x0000007c8420723c */ /* 0x042fe60000001820 */
[C---:B------:R-:W-:Y:S02]  /*11d90*/  FMUL.FTZ R76, R2.reuse, R76 ;  /* 0x0000004c024c7220 */ /* 0x040fe40000410000 */
[----:B------:R-:W-:Y:S02]  /*11da0*/  FMUL.FTZ R77, R2, R77 ;  /* 0x0000004d024d7220 */ /* 0x000fe40000410000 */
[C---:B------:R-:W-:Y:S01]  /*11db0*/  FMUL.FTZ R78, R0.reuse, R78 ;  /* 0x0000004e004e7220 */ /* 0x040fe20000410000 */
[C---:B------:R-:W-:Y:S01]  /*11dc0*/  HMMA.16816.F32 R36, R132.reuse, R126, R36 ;  /* 0x0000007e8424723c */ /* 0x040fe20000001824 */
[----:B------:R-:W-:Y:S03]  /*11dd0*/  LDSM.16.MT88.4 R124, [R173+0x800] ;  /* 0x00080000ad7c783b */ /* 0x000fe60000004200 */
[----:B------:R-:W-:Y:S02]  /*11de0*/  FMUL.FTZ R79, R0, R79 ;  /* 0x0000004f004f7220 */ /* 0x000fe40000410000 */
[C---:B------:R-:W-:Y:S02]  /*11df0*/  FMUL.FTZ R88, R2.reuse, R88 ;  /* 0x0000005802587220 */ /* 0x040fe40000410000 */
[C---:B---3--:R-:W-:Y:S04]  /*11e00*/  HMMA.16816.F32 R40, R132.reuse, R116, R40 ;  /* 0x000000748428723c */ /* 0x048fe80000001828 */
[----:B------:R-:W-:Y:S02]  /*11e10*/  FMUL.FTZ R89, R2, R89 ;  /* 0x0000005902597220 */ /* 0x000fe40000410000 */
[C---:B------:R-:W-:Y:S02]  /*11e20*/  FMUL.FTZ R90, R0.reuse, R90 ;  /* 0x0000005a005a7220 */ /* 0x040fe40000410000 */
[C---:B------:R-:W-:Y:S01]  /*11e30*/  HMMA.16816.F32 R44, R132.reuse, R118, R44 ;  /* 0x00000076842c723c */ /* 0x040fe2000000182c */
[----:B------:R-:W-:Y:S03]  /*11e40*/  LDSM.16.MT88.4 R116, [R174+0x800] ;  /* 0x00080000ae74783b */ /* 0x000fe60000004200 */
[----:B------:R-:W-:Y:S02]  /*11e50*/  FMUL.FTZ R91, R0, R91 ;  /* 0x0000005b005b7220 */ /* 0x000fe40000410000 */
[--C-:B------:R-:W-:Y:S02]  /*11e60*/  FFMA.FTZ R189, R246, c[0x0][0x2d0], -R165.reuse ;  /* 0x0000b400f6bd7a23 */ /* 0x100fe400000108a5 */
[--C-:B------:R-:W-:Y:S01]  /*11e70*/  FFMA.FTZ R190, R190, c[0x0][0x2d0], -R165.reuse ;  /* 0x0000b400bebe7a23 */ /* 0x100fe200000108a5 */
[C---:B----4-:R-:W-:Y:S03]  /*11e80*/  HMMA.16816.F32 R48, R132.reuse, R108, R48 ;  /* 0x0000006c8430723c */ /* 0x050fe60000001830 */
[----:B------:R-:W-:Y:S01]  /*11e90*/  MUFU.EX2 R189, R189 ;  /* 0x000000bd00bd7308 */ /* 0x000fe20000000800 */
[--C-:B------:R-:W-:Y:S02]  /*11ea0*/  FFMA.FTZ R191, R244, c[0x0][0x2d0], -R165.reuse ;  /* 0x0000b400f4bf7a23 */ /* 0x100fe400000108a5 */
[--C-:B------:R-:W-:Y:S02]  /*11eb0*/  FFMA.FTZ R192, R192, c[0x0][0x2d0], -R165.reuse ;  /* 0x0000b400c0c07a23 */ /* 0x100fe400000108a5 */
[C---:B------:R-:W-:Y:S01]  /*11ec0*/  FMUL.FTZ R92, R2.reuse, R92 ;  /* 0x0000005c025c7220 */ /* 0x040fe20000410000 */
[C---:B------:R-:W-:Y:S01]  /*11ed0*/  HMMA.16816.F32 R52, R132.reuse, R110, R52 ;  /* 0x0000006e8434723c */ /* 0x040fe20000001834 */
[----:B------:R-:W1:Y:S03]  /*11ee0*/  LDSM.16.MT88.4 R108, [R174+0x4000] ;  /* 0x00400000ae6c783b */ /* 0x000e660000004200 */
[----:B------:R-:W3:Y:S01]  /*11ef0*/  MUFU.EX2 R190, R190 ;  /* 0x000000be00be7308 */ /* 0x000ee20000000800 */
[----:B------:R-:W-:Y:S02]  /*11f00*/  FMUL.FTZ R93, R2, R93 ;  /* 0x0000005d025d7220 */ /* 0x000fe40000410000 */
[C---:B------:R-:W-:Y:S01]  /*11f10*/  FMUL.FTZ R94, R0.reuse, R94 ;  /* 0x0000005e005e7220 */ /* 0x040fe20000410000 */
[C---:B------:R-:W-:Y:S04]  /*11f20*/  HMMA.16816.F32 R56, R132.reuse, R104, R56 ;  /* 0x000000688438723c */ /* 0x040fe80000001838 */
[----:B------:R-:W-:Y:S02]  /*11f30*/  FMUL.FTZ R95, R0, R95 ;  /* 0x0000005f005f7220 */ /* 0x000fe40000410000 */
[----:B------:R-:W-:Y:S01]  /*11f40*/  MUFU.EX2 R191, R191 ;  /* 0x000000bf00bf7308 */ /* 0x000fe20000000800 */
[C---:B------:R-:W-:Y:S01]  /*11f50*/  FMUL.FTZ R96, R2.reuse, R96 ;  /* 0x0000006002607220 */ /* 0x040fe20000410000 */
[C---:B------:R-:W-:Y:S01]  /*11f60*/  HMMA.16816.F32 R60, R132.reuse, R106, R60 ;  /* 0x0000006a843c723c */ /* 0x040fe2000000183c */
[----:B------:R-:W4:Y:S03]  /*11f70*/  LDSM.16.MT88.4 R104, [R9+0x4000] ;  /* 0x004000000968783b */ /* 0x000f260000004200 */
[----:B------:R-:W-:Y:S02]  /*11f80*/  FMUL.FTZ R97, R2, R97 ;  /* 0x0000006102617220 */ /* 0x000fe40000410000 */
[C---:B------:R-:W-:Y:S02]  /*11f90*/  FMUL.FTZ R98, R0.reuse, R98 ;  /* 0x0000006200627220 */ /* 0x040fe40000410000 */
[----:B------:R-:W5:Y:S01]  /*11fa0*/  MUFU.EX2 R192, R192 ;  /* 0x000000c000c07308 */ /* 0x000f620000000800 */
[C---:B------:R-:W-:Y:S03]  /*11fb0*/  HMMA.16816.F32 R64, R132.reuse, R112, R64 ;  /* 0x000000708440723c */ /* 0x040fe60000001840 */
[----:B------:R-:W-:Y:S02]  /*11fc0*/  FMUL.FTZ R99, R0, R99 ;  /* 0x0000006300637220 */ /* 0x000fe40000410000 */
[C---:B------:R-:W-:Y:S03]  /*11fd0*/  FMUL.FTZ R100, R2.reuse, R100 ;  /* 0x0000006402647220 */ /* 0x040fe60000410000 */
[C---:B------:R-:W-:Y:S01]  /*11fe0*/  HMMA.16816.F32 R68, R132.reuse, R114, R68 ;  /* 0x000000728444723c */ /* 0x040fe20000001844 */
[----:B------:R-:W2:Y:S03]  /*11ff0*/  LDSM.16.MT88.4 R112, [R172+0x4000] ;  /* 0x00400000ac70783b */ /* 0x000ea60000004200 */
[----:B------:R-:W-:Y:S02]  /*12000*/  FMUL.FTZ R101, R2, R101 ;  /* 0x0000006502657220 */ /* 0x000fe40000410000 */
[C---:B------:R-:W-:Y:S02]  /*12010*/  FMUL.FTZ R102, R0.reuse, R102 ;  /* 0x0000006600667220 */ /* 0x040fe40000410000 */
[----:B------:R-:W-:Y:S01]  /*12020*/  FMUL.FTZ R103, R0, R103 ;  /* 0x0000006700677220 */ /* 0x000fe20000410000 */
[C---:B-1----:R-:W-:Y:S03]  /*12030*/  HMMA.16816.F32 R72, R132.reuse, R108, R72 ;  /* 0x0000006c8448723c */ /* 0x042fe60000001848 */
[--C-:B------:R-:W-:Y:S02]  /*12040*/  FFMA.FTZ R243, R243, c[0x0][0x2d0], -R184.reuse ;  /* 0x0000b400f3f37a23 */ /* 0x100fe400000108b8 */
[--C-:B------:R-:W-:Y:S02]  /*12050*/  FFMA.FTZ R244, R195, c[0x0][0x2d0], -R184.reuse ;  /* 0x0000b400c3f47a23 */ /* 0x100fe400000108b8 */
[--C-:B------:R-:W-:Y:S01]  /*12060*/  FFMA.FTZ R195, R207, c[0x0][0x2d0], -R184.reuse ;  /* 0x0000b400cfc37a23 */ /* 0x100fe200000108b8 */
[C---:B------:R-:W-:Y:S01]  /*12070*/  HMMA.16816.F32 R76, R132.reuse, R110, R76 ;  /* 0x0000006e844c723c */ /* 0x040fe2000000184c */
[----:B------:R-:W1:Y:S01]  /*12080*/  LDSM.16.MT88.4 R108, [R173+0x4000] ;  /* 0x00400000ad6c783b */ /* 0x000e620000004200 */
[----:B------:R-:W-:Y:S02]  /*12090*/  MUFU.EX2 R243, R243 ;  /* 0x000000f300f37308 */ /* 0x000fe40000000800 */
[C---:B------:R-:W-:Y:S02]  /*120a0*/  FMUL.FTZ R80, R2.reuse, R80 ;  /* 0x0000005002507220 */ /* 0x040fe40000410000 */
[----:B------:R-:W-:Y:S02]  /*120b0*/  FMUL.FTZ R81, R2, R81 ;  /* 0x0000005102517220 */ /* 0x000fe40000410000 */
[C---:B------:R-:W-:Y:S04]  /*120c0*/  FMUL.FTZ R82, R0.reuse, R82 ;  /* 0x0000005200527220 */ /* 0x040fe80000410000 */
[----:B------:R-:W-:Y:S01]  /*120d0*/  FMUL.FTZ R83, R0, R83 ;  /* 0x0000005300537220 */ /* 0x000fe20000410000 */
[----:B------:R-:W-:Y:S01]  /*120e0*/  MUFU.EX2 R244, R244 ;  /* 0x000000f400f47308 */ /* 0x000fe20000000800 */
[--C-:B------:R-:W-:Y:S02]  /*120f0*/  FFMA.FTZ R246, R193, c[0x0][0x2d0], -R184.reuse ;  /* 0x0000b400c1f67a23 */ /* 0x100fe400000108b8 */
[--C-:B------:R-:W-:Y:S02]  /*12100*/  FFMA.FTZ R193, R240, c[0x0][0x2d0], -R165.reuse ;  /* 0x0000b400f0c17a23 */ /* 0x100fe400000108a5 */
[--C-:B------:R-:W-:Y:S01]  /*12110*/  FFMA.FTZ R240, R171, c[0x0][0x2d0], -R184.reuse ;  /* 0x0000b400abf07a23 */ /* 0x100fe200000108b8 */
[C---:B----4-:R-:W-:Y:S03]  /*12120*/  HMMA.16816.F32 R80, R132.reuse, R104, R80 ;  /* 0x000000688450723c */ /* 0x050fe60000001850 */
[C---:B------:R-:W-:Y:S01]  /*12130*/  FMUL.FTZ R84, R2.reuse, R84 ;  /* 0x0000005402547220 */ /* 0x040fe20000410000 */
[----:B------:R-:W-:Y:S01]  /*12140*/  MUFU.EX2 R195, R195 ;  /* 0x000000c300c37308 */ /* 0x000fe20000000800 */
[----:B------:R-:W-:Y:S02]  /*12150*/  FMUL.FTZ R85, R2, R85 ;  /* 0x0000005502557220 */ /* 0x000fe40000410000 */
[----:B------:R-:W-:Y:S01]  /*12160*/  FMUL.FTZ R86, R0, R86 ;  /* 0x0000005600567220 */ /* 0x000fe20000410000 */
[----:B--2---:R-:W-:Y:S01]  /*12170*/  F2FP.PACK_AB R104, R186, R183 ;  /* 0x000000b7ba68723e */ /* 0x004fe200000000ff */
[----:B------:R-:W-:Y:S03]  /*12180*/  FMUL.FTZ R87, R0, R87 ;  /* 0x0000005700577220 */ /* 0x000fe60000410000 */
[----:B---3--:R-:W-:Y:S01]  /*12190*/  F2FP.PACK_AB R105, R190, R189 ;  /* 0x000000bdbe69723e */ /* 0x008fe200000000ff */
[--C-:B------:R-:W-:Y:S01]  /*121a0*/  FFMA.FTZ R238, R238, c[0x0][0x2d0], -R165.reuse ;  /* 0x0000b400eeee7a23 */ /* 0x100fe200000108a5 */
[----:B------:R-:W-:Y:S01]  /*121b0*/  MUFU.EX2 R246, R246 ;  /* 0x000000f600f67308 */ /* 0x000fe20000000800 */
[--C-:B------:R-:W-:Y:S01]  /*121c0*/  FFMA.FTZ R207, R242, c[0x0][0x2d0], -R165.reuse ;  /* 0x0000b400f2cf7a23 */ /* 0x100fe200000108a5 */
[C---:B------:R-:W-:Y:S03]  /*121d0*/  HMMA.16816.F32 R84, R132.reuse, R106, R84 ;  /* 0x0000006a8454723c */ /* 0x040fe60000001854 */
[--C-:B------:R-:W-:Y:S02]  /*121e0*/  FFMA.FTZ R242, R169, c[0x0][0x2d0], -R184.reuse ;  /* 0x0000b400a9f27a23 */ /* 0x100fe400000108b8 */
[----:B------:R-:W-:Y:S01]  /*121f0*/  LDSM.16.MT88.4 R168, [R173+0x3800] ;  /* 0x00380000ada8783b */ /* 0x000fe20000004200 */
[--C-:B------:R-:W-:Y:S01]  /*12200*/  FFMA.FTZ R194, R194, c[0x0][0x2d0], -R165.reuse ;  /* 0x0000b400c2c27a23 */ /* 0x100fe200000108a5 */
[----:B------:R-:W-:Y:S01]  /*12210*/  F2FP.PACK_AB R106, R188, R187 ;  /* 0x000000bbbc6a723e */ /* 0x000fe200000000ff */
[C---:B------:R-:W-:Y:S01]  /*12220*/  HMMA.16816.F32 R88, R132.reuse, R112, R88 ;  /* 0x000000708458723c */ /* 0x040fe20000001858 */
[----:B------:R-:W-:Y:S03]  /*12230*/  MUFU.EX2 R193, R193 ;  /* 0x000000c100c17308 */ /* 0x000fe60000000800 */
[----:B------:R-:W-:Y:S01]  /*12240*/  FFMA.FTZ R165, R164, c[0x0][0x2d0], -R165 ;  /* 0x0000b400a4a57a23 */ /* 0x000fe200000108a5 */
[----:B-----5:R-:W-:Y:S01]  /*12250*/  F2FP.PACK_AB R107, R192, R191 ;  /* 0x000000bfc06b723e */ /* 0x020fe200000000ff */
[--C-:B------:R-:W-:Y:S02]  /*12260*/  FFMA.FTZ R185, R185, c[0x0][0x2d0], -R184.reuse ;  /* 0x0000b400b9b97a23 */ /* 0x100fe400000108b8 */
[C---:B------:R-:W-:Y:S01]  /*12270*/  HMMA.16816.F32 R92, R132.reuse, R114, R92 ;  /* 0x00000072845c723c */ /* 0x040fe2000000185c */
[----:B------:R-:W2:Y:S02]  /*12280*/  LDSM.16.MT88.4 R112, [R9+0x800] ;  /* 0x000800000970783b */ /* 0x000ea40000004200 */
[----:B------:R-:W-:Y:S01]  /*12290*/  MUFU.EX2 R249, R165 ;  /* 0x000000a500f97308 */ /* 0x000fe20000000800 */
[----:B------:R-:W-:Y:S02]  /*122a0*/  FFMA.FTZ R184, R167, c[0x0][0x2d0], -R184 ;  /* 0x0000b400a7b87a23 */ /* 0x000fe400000108b8 */
[----:B------:R-:W-:Y:S02]  /*122b0*/  FFMA.FTZ R182, R2, R241, R182 ;  /* 0x000000f102b67223 */ /* 0x000fe400000100b6 */
[C---:B-1----:R-:W-:Y:S04]  /*122c0*/  HMMA.16816.F32 R96, R132.reuse, R108, R96 ;  /* 0x0000006c8460723c */ /* 0x042fe80000001860 */
[----:B------:R-:W-:Y:S01]  /*122d0*/  FFMA.FTZ R178, R0, R239, R178 ;  /* 0x000000ef00b27223 */ /* 0x000fe200000100b2 */
[----:B------:R-:W-:Y:S01]  /*122e0*/  MUFU.EX2 R245, R184 ;  /* 0x000000b800f57308 */ /* 0x000fe20000000800 */
[----:B------:R-:W-:Y:S02]  /*122f0*/  FADD.FTZ R181, R181, R182 ;  /* 0x000000b6b5b57221 */ /* 0x000fe40000010000 */
[----:B------:R-:W-:Y:S01]  /*12300*/  HMMA.16816.F32 R100, R132, R110, R100 ;  /* 0x0000006e8464723c */ /* 0x000fe20000001864 */
[----:B------:R-:W1:Y:S03]  /*12310*/  LDSM.16.MT88.4 R108, [R173+0x2800] ;  /* 0x00280000ad6c783b */ /* 0x000e660000004200 */
[----:B------:R-:W-:Y:S02]  /*12320*/  FADD.FTZ R177, R177, R178 ;  /* 0x000000b2b1b17221 */ /* 0x000fe40000010000 */
[----:B------:R-:W-:Y:S01]  /*12330*/  FADD.FTZ R180, R180, R181 ;  /* 0x000000b5b4b47221 */ /* 0x000fe20000010000 */
[----:B------:R3:W-:Y:S01]  /*12340*/  MUFU.EX2 R184, R166 ;  /* 0x000000a600b87308 */ /* 0x0007e20000000800 */
[C---:B------:R-:W-:Y:S05]  /*12350*/  HMMA.16816.F32 R4, R104.reuse, R116, R4 ;  /* 0x000000746804723c */ /* 0x040fea0000001804 */
[----:B------:R-:W-:Y:S02]  /*12360*/  FADD.FTZ R176, R176, R177 ;  /* 0x000000b1b0b07221 */ /* 0x000fe40000010000 */
[----:B------:R-:W-:Y:S01]  /*12370*/  FADD.FTZ R180, R179, R180 ;  /* 0x000000b4b3b47221 */ /* 0x000fe20000010000 */
[C---:B------:R-:W-:Y:S01]  /*12380*/  HMMA.16816.F32 R12, R104.reuse, R118, R12 ;  /* 0x00000076680c723c */ /* 0x040fe2000000180c */
[----:B------:R-:W-:Y:S01]  /*12390*/  LDSM.16.MT88.4 R116, [R9+0x4800] ;  /* 0x004800000974783b */ /* 0x000fe20000004200 */
[----:B------:R-:W-:Y:S02]  /*123a0*/  MUFU.EX2 R238, R238 ;  /* 0x000000ee00ee7308 */ /* 0x000fe40000000800 */
[----:B------:R-:W-:Y:S02]  /*123b0*/  FADD.FTZ R176, R175, R176 ;  /* 0x000000b0afb07221 */ /* 0x000fe40000010000 */
[----:B------:R-:W-:Y:S02]  /*123c0*/  FADD.FTZ R183, R183, R180 ;  /* 0x000000b4b7b77221 */ /* 0x000fe40000010000 */
[----:B------:R-:W-:Y:S01]  /*123d0*/  FADD.FTZ R189, R189, R176 ;  /* 0x000000b0bdbd7221 */ /* 0x000fe20000010000 */
[C---:B--2---:R-:W-:Y:S03]  /*123e0*/  HMMA.16816.F32 R16, R104.reuse, R112, R16 ;  /* 0x000000706810723c */ /* 0x044fe60000001810 */
[----:B------:R-:W-:Y:S01]  /*123f0*/  MUFU.EX2 R207, R207 ;  /* 0x000000cf00cf7308 */ /* 0x000fe20000000800 */
[----:B------:R-:W-:Y:S01]  /*12400*/  FADD.FTZ R186, R186, R183 ;  /* 0x000000b7baba7221 */ /* 0x000fe20000010000 */
[----:B---3--:R-:W-:Y:S01]  /*12410*/  LDSM.16.MT88.4 R164, [R172+0x3800] ;  /* 0x00380000aca4783b */ /* 0x008fe20000004200 */
[----:B------:R-:W-:Y:S02]  /*12420*/  FADD.FTZ R190, R190, R189 ;  /* 0x000000bdbebe7221 */ /* 0x000fe40000010000 */
[C---:B------:R-:W-:Y:S04]  /*12430*/  HMMA.16816.F32 R20, R104.reuse, R114, R20 ;  /* 0x000000726814723c */ /* 0x040fe80000001814 */
[----:B------:R-:W-:Y:S01]  /*12440*/  FADD.FTZ R187, R187, R186 ;  /* 0x000000babbbb7221 */ /* 0x000fe20000010000 */
[----:B------:R-:W-:Y:S01]  /*12450*/  MUFU.EX2 R194, R194 ;  /* 0x000000c200c27308 */ /* 0x000fe20000000800 */
[----:B------:R-:W2:Y:S01]  /*12460*/  LDSM.16.MT88.4 R112, [R174+0x4800] ;  /* 0x00480000ae70783b */ /* 0x000ea20000004200 */
[----:B------:R-:W-:Y:S01]  /*12470*/  FADD.FTZ R191, R191, R190 ;  /* 0x000000bebfbf7221 */ /* 0x000fe20000010000 */
[C---:B------:R-:W-:Y:S04]  /*12480*/  HMMA.16816.F32 R24, R104.reuse, R120, R24 ;  /* 0x000000786818723c */ /* 0x040fe80000001818 */
[----:B------:R-:W-:Y:S02]  /*12490*/  FADD.FTZ R188, R188, R187 ;  /* 0x000000bbbcbc7221 */ /* 0x000fe40000010000 */
[----:B------:R-:W-:Y:S01]  /*124a0*/  FADD.FTZ R192, R192, R191 ;  /* 0x000000bfc0c07221 */ /* 0x000fe20000010000 */
[----:B------:R-:W-:Y:S01]  /*124b0*/  MUFU.EX2 R185, R185 ;  /* 0x000000b900b97308 */ /* 0x000fe20000000800 */
[C---:B------:R-:W-:Y:S01]  /*124c0*/  HMMA.16816.F32 R28, R104.reuse, R122, R28 ;  /* 0x0000007a681c723c */ /* 0x040fe2000000181c */
[----:B------:R-:W3:Y:S07]  /*124d0*/  LDSM.16.MT88.4 R120, [R172+0x4800] ;  /* 0x00480000ac78783b */ /* 0x000eee0000004200 */
[C---:B------:R-:W-:Y:S01]  /*124e0*/  HMMA.16816.F32 R32, R104.reuse, R124, R32 ;  /* 0x0000007c6820723c */ /* 0x040fe20000001820 */
[----:B------:R-:W4:Y:S07]  /*124f0*/  MUFU.EX2 R240, R240 ;  /* 0x000000f000f07308 */ /* 0x000f2e0000000800 */
[C---:B------:R-:W-:Y:S01]  /*12500*/  HMMA.16816.F32 R36, R104.reuse, R126, R36 ;  /* 0x0000007e6824723c */ /* 0x040fe20000001824 */
[----:B------:R-:W-:Y:S02]  /*12510*/  LDSM.16.MT88.4 R124, [R173+0x1000] ;  /* 0x00100000ad7c783b */ /* 0x000fe40000004200 */
[----:B------:R-:W5:Y:S05]  /*12520*/  MUFU.EX2 R242, R242 ;  /* 0x000000f200f27308 */ /* 0x000f6a0000000800 */
[C---:B------:R-:W-:Y:S08]  /*12530*/  HMMA.16816.F32 R40, R104.reuse, R128, R40 ;  /* 0x000000806828723c */ /* 0x040ff00000001828 */
[C---:B------:R-:W-:Y:S01]  /*12540*/  HMMA.16816.F32 R44, R104.reuse, R130, R44 ;  /* 0x00000082682c723c */ /* 0x040fe2000000182c */
[----:B------:R-:W-:Y:S07]  /*12550*/  LDSM.16.MT88.4 R128, [R9+0x3000] ;  /* 0x003000000980783b */ /* 0x000fee0000004200 */
[C---:B------:R-:W-:Y:S07]  /*12560*/  HMMA.16816.F32 R48, R104.reuse, R148, R48 ;  /* 0x000000946830723c */ /* 0x040fee0000001830 */
[----:B----4-:R-:W-:Y:S01]  /*12570*/  F2FP.PACK_AB R148, R240, R185 ;  /* 0x000000b9f094723e */ /* 0x010fe200000000ff */
[C---:B------:R-:W-:Y:S04]  /*12580*/  HMMA.16816.F32 R52, R104.reuse, R150, R52 ;  /* 0x000000966834723c */ /* 0x040fe80000001834 */
[----:B------:R-:W-:Y:S03]  /*12590*/  F2FP.PACK_AB R149, R248, R247 ;  /* 0x000000f7f895723e */ /* 0x000fe600000000ff */
[----:B-----5:R-:W-:Y:S01]  /*125a0*/  F2FP.PACK_AB R150, R245, R242 ;  /* 0x000000f2f596723e */ /* 0x020fe200000000ff */
[C---:B------:R-:W-:Y:S04]  /*125b0*/  HMMA.16816.F32 R56, R104.reuse, R152, R56 ;  /* 0x000000986838723c */ /* 0x040fe80000001838 */
[----:B------:R-:W-:Y:S04]  /*125c0*/  F2FP.PACK_AB R151, R249, R184 ;  /* 0x000000b8f997723e */ /* 0x000fe800000000ff */
        /* <DEDUP_REMOVED lines=11> */
[C---:B---3--:R-:W-:Y:S08]  /*12680*/  HMMA.16816.F32 R88, R104.reuse, R120, R88 ;  /* 0x000000786858723c */ /* 0x048ff00000001858 */
[C---:B------:R-:W-:Y:S01]  /*12690*/  HMMA.16816.F32 R92, R104.reuse, R122, R92 ;  /* 0x0000007a685c723c */ /* 0x040fe2000000185c */
[----:B------:R-:W3:Y:S07]  /*126a0*/  LDSM.16.MT88.4 R120, [R172+0x1000] ;  /* 0x00100000ac78783b */ /* 0x000eee0000004200 */
[C---:B-1----:R-:W-:Y:S08]  /*126b0*/  HMMA.16816.F32 R96, R104.reuse, R108, R96 ;  /* 0x0000006c6860723c */ /* 0x042ff00000001860 */
[----:B------:R-:W-:Y:S01]  /*126c0*/  HMMA.16816.F32 R100, R104, R110, R100 ;  /* 0x0000006e6864723c */ /* 0x000fe20000001864 */
[----:B------:R-:W1:Y:S06]  /*126d0*/  LDSM.16.MT88.4 R108, [R174+0x3000] ;  /* 0x00300000ae6c783b */ /* 0x000e6c0000004200 */
        /* <DEDUP_REMOVED lines=9> */
[C---:B--2---:R-:W-:Y:S03]  /*12770*/  HMMA.16816.F32 R4, R104.reuse, R112, R4 ;  /* 0x000000706804723c */ /* 0x044fe60000001804 */
[----:B------:R-:W-:Y:S02]  /*12780*/  FADD.FTZ R207, R207, R238 ;  /* 0x000000eecfcf7221 */ /* 0x000fe40000010000 */
[----:B------:R-:W-:Y:S02]  /*12790*/  FADD.FTZ R246, R246, R195 ;  /* 0x000000c3f6f67221 */ /* 0x000fe40000010000 */
[----:B------:R-:W-:Y:S01]  /*127a0*/  FADD.FTZ R194, R194, R207 ;  /* 0x000000cfc2c27221 */ /* 0x000fe20000010000 */
[C---:B------:R-:W-:Y:S01]  /*127b0*/  HMMA.16816.F32 R12, R104.reuse, R114, R12 ;  /* 0x00000072680c723c */ /* 0x040fe2000000180c */
[----:B------:R-:W2:Y:S03]  /*127c0*/  LDSM.16.MT88.4 R112, [R172+0x3000] ;  /* 0x00300000ac70783b */ /* 0x000ea60000004200 */
[----:B------:R-:W-:Y:S02]  /*127d0*/  FADD.FTZ R185, R185, R246 ;  /* 0x000000f6b9b97221 */ /* 0x000fe40000010000 */
[----:B------:R-:W-:Y:S02]  /*127e0*/  FADD.FTZ R247, R247, R194 ;  /* 0x000000c2f7f77221 */ /* 0x000fe40000010000 */
[C---:B----4-:R-:W-:Y:S04]  /*127f0*/  HMMA.16816.F32 R16, R104.reuse, R116, R16 ;  /* 0x000000746810723c */ /* 0x050fe80000001810 */
[----:B------:R-:W-:Y:S02]  /*12800*/  FADD.FTZ R185, R240, R185 ;  /* 0x000000b9f0b97221 */ /* 0x000fe40000010000 */
[----:B------:R-:W-:Y:S02]  /*12810*/  FADD.FTZ R247, R248, R247 ;  /* 0x000000f7f8f77221 */ /* 0x000fe40000010000 */
[C---:B------:R-:W-:Y:S01]  /*12820*/  HMMA.16816.F32 R20, R104.reuse, R118, R20 ;  /* 0x000000766814723c */ /* 0x040fe20000001814 */
[----:B------:R-:W4:Y:S03]  /*12830*/  LDSM.16.MT88.4 R116, [R173+0x3000] ;  /* 0x00300000ad74783b */ /* 0x000f260000004200 */
[----:B------:R-:W-:Y:S02]  /*12840*/  FADD.FTZ R242, R242, R185 ;  /* 0x000000b9f2f27221 */ /* 0x000fe40000010000 */
[----:B------:R-:W-:Y:S02]  /*12850*/  FADD.FTZ R184, R184, R247 ;  /* 0x000000f7b8b87221 */ /* 0x000fe40000010000 */
[C---:B---3--:R-:W-:Y:S04]  /*12860*/  HMMA.16816.F32 R24, R104.reuse, R120, R24 ;  /* 0x000000786818723c */ /* 0x048fe80000001818 */
[----:B------:R-:W-:Y:S02]  /*12870*/  FADD.FTZ R241, R245, R242 ;  /* 0x000000f2f5f17221 */ /* 0x000fe40000010000 */
[----:B------:R-:W-:Y:S02]  /*12880*/  FADD.FTZ R239, R249, R184 ;  /* 0x000000b8f9ef7221 */ /* 0x000fe40000010000 */
[C---:B------:R-:W-:Y:S01]  /*12890*/  HMMA.16816.F32 R28, R104.reuse, R122, R28 ;  /* 0x0000007a681c723c */ /* 0x040fe2000000181c */
[----:B------:R-:W3:Y:S07]  /*128a0*/  LDSM.16.MT88.4 R120, [R174+0x5000] ;  /* 0x00500000ae78783b */ /* 0x000eee0000004200 */
        /* <DEDUP_REMOVED lines=8> */
[C---:B--2---:R-:W-:Y:S08]  /*12930*/  HMMA.16816.F32 R56, R104.reuse, R112, R56 ;  /* 0x000000706838723c */ /* 0x044ff00000001838 */
[C---:B------:R-:W-:Y:S01]  /*12940*/  HMMA.16816.F32 R60, R104.reuse, R114, R60 ;  /* 0x00000072683c723c */ /* 0x040fe2000000183c */
[----:B------:R-:W2:Y:S07]  /*12950*/  LDSM.16.MT88.4 R112, [R172+0x5000] ;  /* 0x00500000ac70783b */ /* 0x000eae0000004200 */
[C---:B----4-:R-:W-:Y:S08]  /*12960*/  HMMA.16816.F32 R64, R104.reuse, R116, R64 ;  /* 0x000000746840723c */ /* 0x050ff00000001840 */
[C---:B------:R-:W-:Y:S01]  /*12970*/  HMMA.16816.F32 R68, R104.reuse, R118, R68 ;  /* 0x000000766844723c */ /* 0x040fe20000001844 */
[----:B------:R-:W4:Y:S07]  /*12980*/  LDSM.16.MT88.4 R116, [R173+0x5000] ;  /* 0x00500000ad74783b */ /* 0x000f2e0000004200 */
[C---:B---3--:R-:W-:Y:S08]  /*12990*/  HMMA.16816.F32 R72, R104.reuse, R120, R72 ;  /* 0x000000786848723c */ /* 0x048ff00000001848 */
[C---:B------:R-:W-:Y:S01]  /*129a0*/  HMMA.16816.F32 R76, R104.reuse, R122, R76 ;  /* 0x0000007a684c723c */ /* 0x040fe2000000184c */
[----:B------:R-:W3:Y:S07]  /*129b0*/  LDSM.16.MT88.4 R120, [R9+0x1800] ;  /* 0x001800000978783b */ /* 0x000eee0000004200 */
[C---:B-1----:R-:W-:Y:S08]  /*129c0*/  HMMA.16816.F32 R80, R104.reuse, R108, R80 ;  /* 0x0000006c6850723c */ /* 0x042ff00000001850 */
[C---:B------:R-:W-:Y:S01]  /*129d0*/  HMMA.16816.F32 R84, R104.reuse, R110, R84 ;  /* 0x0000006e6854723c */ /* 0x040fe20000001854 */
[----:B------:R-:W1:Y:S07]  /*129e0*/  LDSM.16.MT88.4 R108, [R172+0x1800] ;  /* 0x00180000ac6c783b */ /* 0x000e6e0000004200 */
[C---:B--2---:R-:W-:Y:S08]  /*129f0*/  HMMA.16816.F32 R88, R104.reuse, R112, R88 ;  /* 0x000000706858723c */ /* 0x044ff00000001858 */
[C---:B------:R-:W-:Y:S08]  /*12a00*/  HMMA.16816.F32 R92, R104.reuse, R114, R92 ;  /* 0x00000072685c723c */ /* 0x040ff0000000185c */
[C---:B----4-:R-:W-:Y:S08]  /*12a10*/  HMMA.16816.F32 R96, R104.reuse, R116, R96 ;  /* 0x000000746860723c */ /* 0x050ff00000001860 */
[----:B------:R-:W-:Y:S08]  /*12a20*/  HMMA.16816.F32 R100, R104, R118, R100 ;  /* 0x000000766864723c */ /* 0x000ff00000001864 */
[C---:B------:R-:W-:Y:S08]  /*12a30*/  HMMA.16816.F32 R132, R148.reuse, R128, R4 ;  /* 0x000000809484723c */ /* 0x040ff00000001804 */
[C---:B------:R-:W-:Y:S01]  /*12a40*/  HMMA.16816.F32 R128, R148.reuse, R130, R12 ;  /* 0x000000829480723c */ /* 0x040fe2000000180c */
[----:B------:R-:W2:Y:S07]  /*12a50*/  LDSM.16.MT88.4 R12, [R174+0x5800] ;  /* 0x00580000ae0c783b */ /* 0x000eae0000004200 */
[C---:B---3--:R-:W-:Y:S01]  /*12a60*/  HMMA.16816.F32 R124, R148.reuse, R120, R16 ;  /* 0x00000078947c723c */ /* 0x048fe20000001810 */
[----:B------:R3:W4:Y:S07]  /*12a70*/  LDSM.16.MT88.4 R16, [R9+0x5800] ;  /* 0x005800000910783b */ /* 0x00072e0000004200 */
[C---:B------:R-:W-:Y:S01]  /*12a80*/  HMMA.16816.F32 R120, R148.reuse, R122, R20 ;  /* 0x0000007a9478723c */ /* 0x040fe20000001814 */
[----:B------:R-:W5:Y:S07]  /*12a90*/  LDSM.16.MT88.4 R20, [R172+0x5800] ;  /* 0x00580000ac14783b */ /* 0x000f6e0000004200 */
[C---:B-1----:R-:W-:Y:S07]  /*12aa0*/  HMMA.16816.F32 R116, R148.reuse, R108, R24 ;  /* 0x0000006c9474723c */ /* 0x042fee0000001818 */
[----:B------:R-:W-:Y:S01]  /*12ab0*/  IADD3 R25, R233, -0x2, RZ ;  /* 0xfffffffee9197810 */ /* 0x000fe20007ffe0ff */
[C---:B------:R-:W-:Y:S03]  /*12ac0*/  HMMA.16816.F32 R112, R148.reuse, R110, R28 ;  /* 0x0000006e9470723c */ /* 0x040fe6000000181c */
[C---:B------:R-:W-:Y:S05]  /*12ad0*/  ISETP.GE.AND P0, PT, R25.reuse, R230, PT ;  /* 0x000000e61900720c */ /* 0x040fea0003f06270 */
[C---:B------:R-:W-:Y:S08]  /*12ae0*/  HMMA.16816.F32 R108, R148.reuse, R152, R32 ;  /* 0x00000098946c723c */ /* 0x040ff00000001820 */
[C---:B------:R-:W-:Y:S01]  /*12af0*/  HMMA.16816.F32 R104, R148.reuse, R154, R36 ;  /* 0x0000009a9468723c */ /* 0x040fe20000001824 */
[----:B------:R-:W-:Y:S02]  /*12b00*/  @P0 MOV R2, c[0x0][0x1e0] ;  /* 0x0000780000020a02 */ /* 0x000fe40000000f00 */
[----:B------:R-:W-:Y:S02]  /*12b10*/  @P0 ISETP.GE.AND P2, PT, R218, c[0x0][0x1d4], PT ;  /* 0x00007500da000a0c */ /* 0x000fe40003f46270 */
[----:B------:R-:W-:Y:S03]  /*12b20*/  @P0 SHF.R.S32.HI R0, RZ, 0x1f, R25 ;  /* 0x0000001fff000819 */ /* 0x000fe60000011419 */
[C---:B------:R-:W-:Y:S04]  /*12b30*/  HMMA.16816.F32 R40, R148.reuse, R156, R40 ;  /* 0x0000009c9428723c */ /* 0x040fe80000001828 */
[----:B------:R-:W-:Y:S04]  /*12b40*/  @P0 IMAD R0, R0, c[0x0][0x1e0], RZ ;  /* 0x0000780000000a24 */ /* 0x000fe800078e02ff */
[C---:B------:R-:W-:Y:S04]  /*12b50*/  HMMA.16816.F32 R44, R148.reuse, R158, R44 ;  /* 0x0000009e942c723c */ /* 0x040fe8000000182c */
[C---:B------:R-:W-:Y:S02]  /*12b60*/  @P0 IMAD R0, R25.reuse, c[0x0][0x1e4], R0 ;  /* 0x0000790019000a24 */ /* 0x040fe400078e0200 */
[----:B------:R-:W-:Y:S02]  /*12b70*/  @P0 IMAD.WIDE.U32 R24, R25, c[0x0][0x1e0], RZ ;  /* 0x0000780019180a25 */ /* 0x000fe400078e00ff */
[C---:B------:R-:W-:Y:S04]  /*12b80*/  HMMA.16816.F32 R48, R148.reuse, R160, R48 ;  /* 0x000000a09430723c */ /* 0x040fe80000001830 */
[C---:B---3--:R-:W-:Y:S04]  /*12b90*/  @P0 SHF.L.U32 R9, R24.reuse, 0x6, RZ ;  /* 0x0000000618090819 */ /* 0x048fe800000006ff */
[C---:B------:R-:W-:Y:S08]  /*12ba0*/  HMMA.16816.F32 R52, R148.reuse, R162, R52 ;  /* 0x000000a29434723c */ /* 0x040ff00000001834 */
[C---:B------:R-:W-:Y:S08]  /*12bb0*/  HMMA.16816.F32 R56, R148.reuse, R164, R56 ;  /* 0x000000a49438723c */ /* 0x040ff00000001838 */
[C---:B------:R-:W-:Y:S08]  /*12bc0*/  HMMA.16816.F32 R60, R148.reuse, R166, R60 ;  /* 0x000000a6943c723c */ /* 0x040ff0000000183c */
[C---:B------:R-:W-:Y:S08]  /*12bd0*/  HMMA.16816.F32 R64, R148.reuse, R168, R64 ;  /* 0x000000a89440723c */ /* 0x040ff00000001840 */
[C---:B------:R-:W-:Y:S08]  /*12be0*/  HMMA.16816.F32 R68, R148.reuse, R170, R68 ;  /* 0x000000aa9444723c */ /* 0x040ff00000001844 */
[C---:B--2---:R-:W-:Y:S08]  /*12bf0*/  HMMA.16816.F32 R72, R148.reuse, R12, R72 ;  /* 0x0000000c9448723c */ /* 0x044ff00000001848 */
[C---:B------:R-:W-:Y:S01]  /*12c00*/  HMMA.16816.F32 R76, R148.reuse, R14, R76 ;  /* 0x0000000e944c723c */ /* 0x040fe2000000184c */
[----:B------:R-:W1:Y:S07]  /*12c10*/  LDSM.16.MT88.4 R12, [R173+0x5800] ;  /* 0x00580000ad0c783b */ /* 0x000e6e0000004200 */
[C---:B----4-:R-:W-:Y:S07]  /*12c20*/  HMMA.16816.F32 R80, R148.reuse, R16, R80 ;  /* 0x000000109450723c */ /* 0x050fee0000001850 */
[----:B------:R-:W-:Y:S01]  /*12c30*/  @P0 IADD3 R17, R25, R0, RZ ;  /* 0x0000000019110210 */ /* 0x000fe20007ffe0ff */
[C---:B------:R-:W-:Y:S04]  /*12c40*/  HMMA.16816.F32 R84, R148.reuse, R18, R84 ;  /* 0x000000129454723c */ /* 0x040fe80000001854 */
[----:B------:R-:W-:Y:S02]  /*12c50*/  @P0 SHF.L.U64.HI R0, R24, 0x6, R17 ;  /* 0x0000000618000819 */ /* 0x000fe40000010211 */
[C---:B------:R-:W-:Y:S02]  /*12c60*/  @P0 LEA R17, P1, R2.reuse, R9, 0x5 ;  /* 0x0000000902110211 */ /* 0x040fe400078228ff */
[----:B------:R-:W-:Y:S01]  /*12c70*/  @P0 MOV R19, c[0x0][0x1e4] ;  /* 0x0000790000130a02 */ /* 0x000fe20000000f00 */
[C---:B-----5:R-:W-:Y:S03]  /*12c80*/  HMMA.16816.F32 R88, R148.reuse, R20, R88 ;  /* 0x000000149458723c */ /* 0x060fe60000001858 */
[----:B------:R-:W-:Y:S02]  /*12c90*/  @P0 LEA.HI.X R2, R2, R0, R19, 0x5, P1 ;  /* 0x0000000002020211 */ /* 0x000fe400008f2c13 */
[-C--:B------:R-:W-:Y:S02]  /*12ca0*/  @P0 IADD3 R17, P4, R17, R236.reuse, RZ ;  /* 0x000000ec11110210 */ /* 0x080fe40007f9e0ff */
[----:B------:R-:W-:Y:S01]  /*12cb0*/  @P0 IADD3 R9, P1, R9, R236, RZ ;  /* 0x000000ec09090210 */ /* 0x000fe20007f3e0ff */
[C---:B------:R-:W-:Y:S04]  /*12cc0*/  HMMA.16816.F32 R92, R148.reuse, R22, R92 ;  /* 0x00000016945c723c */ /* 0x040fe8000000185c */
[-C--:B------:R-:W-:Y:S02]  /*12cd0*/  @P0 IADD3.X R2, R2, R229.reuse, RZ, P4, !PT ;  /* 0x000000e502020210 */ /* 0x080fe400027fe4ff */
[----:B------:R-:W-:Y:S02]  /*12ce0*/  LOP3.LUT P4, RZ, R226, 0x1, RZ, 0xc0, !PT ;  /* 0x00000001e2ff7812 */ /* 0x000fe4000788c0ff */
[----:B------:R-:W-:Y:S01]  /*12cf0*/  @P0 LEA R18, P5, R9, c[0x0][0x1c8], 0x1 ;  /* 0x0000720009120a11 */ /* 0x000fe200078a08ff */
[C---:B-1----:R-:W-:Y:S03]  /*12d00*/  HMMA.16816.F32 R96, R148.reuse, R12, R96 ;  /* 0x0000000c9460723c */ /* 0x042fe60000001860 */
[----:B------:R-:W-:Y:S02]  /*12d10*/  @P0 IADD3.X R0, R0, R229, RZ, P1, !PT ;  /* 0x000000e500000210 */ /* 0x000fe40000ffe4ff */
[----:B------:R-:W-:Y:S02]  /*12d20*/  @P0 ISETP.GE.AND P1, PT, R217, c[0x0][0x1d4], PT ;  /* 0x00007500d9000a0c */ /* 0x000fe40003f26270 */
[----:B------:R-:W-:Y:S01]  /*12d30*/  @P0 LEA.HI.X R19, R9, c[0x0][0x1cc], R0, 0x1, P5 ;  /* 0x0000730009130a11 */ /* 0x000fe200028f0c00 */
[----:B------:R-:W-:Y:S01]  /*12d40*/  @P0 IMAD R9, R231, 0x6000, R11 ;  /* 0x00006000e7090824 */ /* 0x000fe200078e020b */
[C---:B------:R-:W-:Y:S01]  /*12d50*/  @P0 LEA R16, P3, R17.reuse, c[0x0][0x1c8], 0x1 ;  /* 0x0000720011100a11 */ /* 0x040fe200078608ff */
[----:B------:R-:W-:Y:S03]  /*12d60*/  HMMA.16816.F32 R100, R148, R14, R100 ;  /* 0x0000000e9464723c */ /* 0x000fe60000001864 */
[----:B------:R-:W-:Y:S01]  /*12d70*/  @!PT LDS RZ, [RZ] ;  /* 0x00000000fffff984 */ /* 0x000fe20000000800 */
[----:B------:R-:W-:Y:S01]  /*12d80*/  @!PT LDS RZ, [RZ] ;  /* 0x00000000fffff984 */ /* 0x000fe20000000800 */
[----:B------:R-:W-:Y:S01]  /*12d90*/  @!PT LDS RZ, [RZ] ;  /* 0x00000000fffff984 */ /* 0x000fe20000000800 */
[----:B------:R1:W-:Y:S01]  /*12da0*/  @P0 LDGSTS.E.BYPASS.LTC128B.128 [R9], [R18.64], !P4 ;  /* 0x0000000012090fae */ /* 0x0003e2000e101d48 */
[----:B------:R-:W-:Y:S02]  /*12db0*/  @P0 LEA.HI.X R17, R17, c[0x0][0x1cc], R2, 0x1, P3 ;  /* 0x0000730011110a11 */ /* 0x000fe400018f0c02 */
[----:B------:R-:W-:Y:S05]  /*12dc0*/  IADD3 R0, R204, 0x1, RZ ;  /* 0x00000001cc007810 */ /* 0x000fea0007ffe0ff */
[----:B------:R1:W-:Y:S08]  /*12dd0*/  @P0 LDGSTS.E.BYPASS.LTC128B.128 [R9+0x2000], [R18.64+0x80], !P2 ;  /* 0x0200008012090fae */ /* 0x0003f0000d101d48 */
[----:B------:R1:W-:Y:S08]  /*12de0*/  @P0 LDGSTS.E.BYPASS.LTC128B.128 [R9+0x4000], [R18.64+0x100], !P1 ;  /* 0x0400010012090fae */ /* 0x0003f0000c901d48 */
[----:B------:R1:W-:Y:S08]  /*12df0*/  @P0 LDGSTS.E.BYPASS.LTC128B.128 [R9+0x1000], [R16.64], !P4 ;  /* 0x0100000010090fae */ /* 0x0003f0000e101d48 */
[----:B------:R1:W-:Y:S08]  /*12e00*/  @P0 LDGSTS.E.BYPASS.LTC128B.128 [R9+0x3000], [R16.64+0x80], !P2 ;  /* 0x0300008010090fae */ /* 0x0003f0000d101d48 */
[----:B------:R1:W-:Y:S01]  /*12e10*/  @P0 LDGSTS.E.BYPASS.LTC128B.128 [R9+0x5000], [R16.64+0x100], !P1 ;  /* 0x0500010010090fae */ /* 0x0003e2000c901d48 */
[----:B------:R-:W-:Y:S02]  /*12e20*/  ISETP.GE.AND P0, PT, R230, R233, PT ;  /* 0x000000e9e600720c */ /* 0x000fe40003f06270 */
[----:B------:R-:W-:Y:S02]  /*12e30*/  ISETP.GE.AND P1, PT, R204, 0x1, PT ;  /* 0x00000001cc00780c */ /* 0x000fe40003f26270 */
[----:B------:R-:W-:Y:S02]  /*12e40*/  MOV R233, R232 ;  /* 0x000000e800e97202 */ /* 0x000fe40000000f00 */
[----:B------:R-:W-:Y:S01]  /*12e50*/  SEL R204, R0, RZ, !P1 ;  /* 0x000000ff00cc7207 */ /* 0x000fe20004800000 */
[----:B------:R-:W0:Y:S01]  /*12e60*/  LDGDEPBAR ;  /* 0x00000000000079af */ /* 0x000e220000000000 */
[----:B------:R-:W-:Y:S02]  /*12e70*/  MOV R0, R3 ;  /* 0x0000000300007202 */ /* 0x000fe40000000f00 */
[----:B-1----:R-:W-:Y:S03]  /*12e80*/  MOV R9, R8 ;  /* 0x0000000800097202 */ /* 0x002fe60000000f00 */
[----:B------:R-:W-:-:S05]  /*12e90*/  @!P0 BRA `(.L_x_1461) ;  /* 0xffffd30000008947 */ /* 0x000fca000383ffff */
.L_x_1460:
[----:B-1----:R-:W-:Y:S02]  /*12ea0*/  MOV R5, 0x1f ;  /* 0x0000001f00057802 */ /* 0x002fe40000000f00 */
[----:B------:R-:W-:Y:S01]  /*12eb0*/  MOV R0, 0xffffffff ;  /* 0xffffffff00007802 */ /* 0x000fe20000000f00 */
[----:B------:R-:W-:Y:S05]  /*12ec0*/  BRA.DIV ~URZ, `(.L_x_1462) ;  /* 0x00004ef27f007947 */ /* 0x000fea000b800000 */
[----:B------:R1:W2:Y:S02]  /*12ed0*/  SHFL.BFLY PT, R6, R241, 0x2, 0x1f ;  /* 0x0c401f00f1067f89 */ /* 0x0002a400000e0000 */
.L_x_1532:
[----:B-12---:R-:W-:Y:S01]  /*12ee0*/  FADD.FTZ R241, R6, R241 ;  /* 0x000000f106f17221 */ /* 0x006fe20000010000 */
[----:B------:R-:W-:Y:S05]  /*12ef0*/  BRA.DIV ~URZ, `(.L_x_1463) ;  /* 0x00004f027f007947 */ /* 0x000fea000b800000 */
[----:B------:R-:W1:Y:S04]  /*12f00*/  SHFL.BFLY PT, R0, R239, 0x2, 0x1f ;  /* 0x0c401f00ef007f89 */ /* 0x000e6800000e0000 */
[----:B------:R-:W2:Y:S01]  /*12f10*/  SHFL.BFLY PT, R4, R241, 0x1, 0x1f ;  /* 0x0c201f00f1047f89 */ /* 0x000ea200000e0000 */
[----:B-1----:R-:W-:-:S02]  /*12f20*/  FADD.FTZ R9, R0, R239 ;  /* 0x000000ef00097221 */ /* 0x002fc40000010000 */
[----:B--2---:R-:W-:-:S03]  /*12f30*/  FADD.FTZ R4, R241, R4 ;  /* 0x00000004f1047221 */ /* 0x004fc60000010000 */
[----:B------:R1:W2:Y:S04]  /*12f40*/  SHFL.BFLY PT, R6, R9, 0x1, 0x1f ;  /* 0x0c201f0009067f89 */ /* 0x0002a800000e0000 */
.L_x_1533:
[----:B-12---:R-:W-:Y:S01]  /*12f50*/  FADD.FTZ R9, R6, R9 ;  /* 0x0000000906097221 */ /* 0x006fe20000010000 */
[----:B------:R-:W-:Y:S02]  /*12f60*/  FSETP.NE.FTZ.AND P1, PT, R4, RZ, PT ;  /* 0x000000ff0400720b */ /* 0x000fe40003f35000 */
[----:B------:R-:W-:Y:S02]  /*12f70*/  MOV R2, RZ ;  /* 0x000000ff00027202 */ /* 0x000fe40000000f00 */
[----:B------:R-:W-:Y:S02]  /*12f80*/  FSETP.NE.FTZ.AND P0, PT, R9, RZ, PT ;  /* 0x000000ff0900720b */ /* 0x000fe40003f15000 */
[----:B------:R-:W-:Y:S02]  /*12f90*/  MOV R12, RZ ;  /* 0x000000ff000c7202 */ /* 0x000fe40000000f00 */
[----:B------:R-:W-:-:S05]  /*12fa0*/  MOV R0, 0xff800000 ;  /* 0xff80000000007802 */ /* 0x000fca0000000f00 */
[----:B------:R-:W1:Y:S01]  /*12fb0*/  @P1 MUFU.LG2 R5, R4 ;  /* 0x0000000400051308 */ /* 0x000e620000000c00 */
[----:B------:R-:W-:-:S03]  /*12fc0*/  @P1 MOV R6, 0x3f317218 ;  /* 0x3f31721800061802 */ /* 0x000fc60000000f00 */
[----:B------:R-:W-:Y:S02]  /*12fd0*/  @P0 MOV R16, 0x3f317218 ;  /* 0x3f31721800100802 */ /* 0x000fe40000000f00 */
[----:B------:R-:W-:Y:S02]  /*12fe0*/  @P1 FMUL.FTZ R6, R6, c[0x0][0x2d0] ;  /* 0x0000b40006061a20 */ /* 0x000fe40000410000 */
[----:B------:R-:W2:Y:S01]  /*12ff0*/  @P0 MUFU.RCP R2, R9 ;  /* 0x0000000900020308 */ /* 0x000ea20000001000 */
[----:B------:R-:W-:-:S07]  /*13000*/  @P0 FMUL.FTZ R16, R16, c[0x0][0x2d0] ;  /* 0x0000b40010100a20 */ /* 0x000fce0000410000 */
[----:B------:R-:W3:Y:S01]  /*13010*/  @P0 MUFU.LG2 R9, R9 ;  /* 0x0000000900090308 */ /* 0x000ee20000000c00 */
[----:B-1----:R-:W-:-:S04]  /*13020*/  @P1 FMUL.FTZ R5, R5, 0.69314718246459960938 ;  /* 0x3f31721805051820 */ /* 0x002fc80000410000 */
[----:B------:R-:W-:Y:S01]  /*13030*/  @P1 FFMA.FTZ R0, R6, R8, R5 ;  /* 0x0000000806001223 */ /* 0x000fe20000010005 */
[----:B------:R-:W-:Y:S02]  /*13040*/  MOV R8, 0xff800000 ;  /* 0xff80000000087802 */ /* 0x000fe40000000f00 */
[----:B------:R-:W1:Y:S01]  /*13050*/  @P1 MUFU.RCP R12, R4 ;  /* 0x00000004000c1308 */ /* 0x000e620000001000 */
[C---:B--2---:R-:W-:Y:S02]  /*13060*/  FMUL.FTZ R13, R2.reuse, R135 ;  /* 0x00000087020d7220 */ /* 0x044fe40000410000 */
[C---:B------:R-:W-:Y:S02]  /*13070*/  FMUL.FTZ R130, R2.reuse, R130 ;  /* 0x0000008202827220 */ /* 0x040fe40000410000 */
[C---:B------:R-:W-:Y:S02]  /*13080*/  FMUL.FTZ R131, R2.reuse, R131 ;  /* 0x0000008302837220 */ /* 0x040fe40000410000 */
[----:B------:R-:W-:-:S02]  /*13090*/  FMUL.FTZ R126, R2, R126 ;  /* 0x0000007e027e7220 */ /* 0x000fc40000410000 */
[----:B---3--:R-:W-:Y:S01]  /*130a0*/  @P0 FMUL.FTZ R17, R9, 0.69314718246459960938 ;  /* 0x3f31721809110820 */ /* 0x008fe20000410000 */
[----:B------:R-:W-:Y:S01]  /*130b0*/  MOV R9, 0x1 ;  /* 0x0000000100097802 */ /* 0x000fe20000000f00 */
[----:B------:R-:W-:Y:S02]  /*130c0*/  FMUL.FTZ R127, R2, R127 ;  /* 0x0000007f027f7220 */ /* 0x000fe40000410000 */
[----:B------:R-:W-:Y:S01]  /*130d0*/  @P0 FFMA.FTZ R8, R16, R3, R17 ;  /* 0x0000000310080223 */ /* 0x000fe20000010011 */
[----:B------:R-:W-:Y:S01]  /*130e0*/  PRMT R3, R9, 0x7610, R3 ;  /* 0x0000761009037816 */ /* 0x000fe20000000003 */
[----:B------:R-:W-:Y:S02]  /*130f0*/  FMUL.FTZ R122, R2, R122 ;  /* 0x0000007a027a7220 */ /* 0x000fe40000410000 */
[C---:B-1----:R-:W-:Y:S02]  /*13100*/  FMUL.FTZ R132, R12.reuse, R132 ;  /* 0x000000840c847220 */ /* 0x042fe40000410000 */
        /* <DEDUP_REMOVED lines=46> */
[----:B------:R-:W-:Y:S02]  /*133f0*/  FMUL.FTZ R101, R12, R101 ;  /* 0x000000650c657220 */ /* 0x000fe40000410000 */
        /* <DEDUP_REMOVED lines=42> */
.L_x_1401:
[----:B------:R-:W-:Y:S01]  /*136a0*/  LOP3.LUT P0, RZ, R146, 0xff, RZ, 0xc0, !PT ;  /* 0x000000ff92ff7812 */ /* 0x000fe2000780c0ff */
[----:B------:R-:W-:-:S12]  /*136b0*/  BSSY B0, `(.L_x_1464) ;  /* 0x000000f000007945 */ /* 0x000fd80003800000 */
[----:B------:R-:W-:Y:S05]  /*136c0*/  @P0 BRA `(.L_x_1465) ;  /* 0x000000d000000947 */ /* 0x000fea0003800000 */
[----:B------:R-:W1:Y:S01]  /*136d0*/  S2R R9, SR_LANEID ;  /* 0x0000000000097919 */ /* 0x000e620000000000 */
[----:B------:R-:W-:Y:S01]  /*136e0*/  VOTEU.ANY UR4, UPT, PT ;  /* 0x0000000000047886 */ /* 0x000fe200038e0100 */
[----:B------:R-:W-:Y:S01]  /*136f0*/  IMAD.MOV.U32 R18, RZ, RZ, c[0x0][0x560] ;  /* 0x00015800ff127624 */ /* 0x000fe200078e00ff */
[----:B------:R-:W1:Y:S01]  /*13700*/  FLO.U32 R16, UR4 ;  /* 0x0000000400107d00 */ /* 0x000e6200080e0000 */
[----:B------:R-:W-:-:S07]  /*13710*/  IMAD.MOV.U32 R19, RZ, RZ, c[0x0][0x564] ;  /* 0x00015900ff137624 */ /* 0x000fce00078e00ff */
[----:B------:R-:W2:Y:S01]  /*13720*/  POPC R17, UR4 ;  /* 0x0000000400117d09 */ /* 0x000ea20008000000 */
[----:B-1----:R-:W-:-:S13]  /*13730*/  ISETP.EQ.U32.AND P0, PT, R16, R9, PT ;  /* 0x000000091000720c */ /* 0x002fda0003f02070 */
[----:B--2---:R-:W2:Y:S04]  /*13740*/  @P0 ATOMG.E.ADD.STRONG.GPU PT, R9, [R18.64], R17 ;  /* 0x00000011120909a8 */ /* 0x004ea800081ee1c8 */
[----:B------:R-:W1:Y:S02]  /*13750*/  S2R R2, SR_LTMASK ;  /* 0x0000000000027919 */ /* 0x000e640000003900 */
[----:B-1----:R-:W-:-:S04]  /*13760*/  LOP3.LUT R2, R2, UR4, RZ, 0xc0, !PT ;  /* 0x0000000402027c12 */ /* 0x002fc8000f8ec0ff */
[----:B------:R-:W1:Y:S01]  /*13770*/  POPC R208, R2 ;  /* 0x0000000200d07309 */ /* 0x000e620000000000 */
[----:B--2---:R-:W1:Y:S02]  /*13780*/  SHFL.IDX PT, R9, R9, R16, 0x1f ;  /* 0x00001f1009097589 */ /* 0x004e6400000e0000 */
[----:B-1----:R-:W-:-:S05]  /*13790*/  IADD3 R208, R9, c[0x0][0xc], R208 ;  /* 0x0000030009d07a10 */ /* 0x002fca0007ffe0d0 */
.L_x_1465:
[----:B------:R-:W-:Y:S05]  /*137a0*/  BSYNC B0 ;  /* 0x0000000000007941 */ /* 0x000fea0003800000 */
.L_x_1464:
[----:B------:R-:W-:Y:S01]  /*137b0*/  PRMT R3, R3, 0x9910, RZ ;  /* 0x0000991003037816 */ /* 0x000fe200000000ff */
[----:B------:R-:W-:Y:S01]  /*137c0*/  BSSY B1, `(.L_x_1466) ;  /* 0x0000346000017945 */ /* 0x000fe20003800000 */
[----:B------:R-:W-:Y:S02]  /*137d0*/  IMAD.SHL.U32 R22, R201, 0x8, RZ ;  /* 0x00000008c9167824 */ /* 0x000fe400078e00ff */
[----:B------:R-:W-:Y:S01]  /*137e0*/  ISETP.NE.AND P0, PT, R3, RZ, PT ;  /* 0x000000ff0300720c */ /* 0x000fe20003f05270 */
[----:B------:R-:W-:-:S12]  /*137f0*/  IMAD.MOV.U32 R3, RZ, RZ, R208 ;  /* 0x000000ffff037224 */ /* 0x000fd800078e00d0 */
[----:B------:R-:W-:Y:S05]  /*13800*/  @!P0 BRA `(.L_x_1467) ;  /* 0x000027e000008947 */ /* 0x000fea0003800000 */
[----:B------:R-:W-:Y:S01]  /*13810*/  SHF.R.S32.HI R17, RZ, 0x1f, R146 ;  /* 0x0000001fff117819 */ /* 0x000fe20000011492 */
[----:B------:R-:W-:Y:S01]  /*13820*/  WARPSYNC 0xffffffff ;  /* 0xffffffff00007948 */ /* 0x000fe20003800000 */
[----:B------:R-:W-:Y:S01]  /*13830*/  BAR.SYNC.DEFER_BLOCKING 0x1, 0x100 ;  /* 0x0044000000007b1d */ /* 0x000fe20000010000 */
[----:B------:R-:W-:Y:S02]  /*13840*/  LOP3.LUT R16, R141, R221, RZ, 0xfc, !PT ;  /* 0x000000dd8d107212 */ /* 0x000fe400078efcff */
[----:B------:R-:W-:Y:S02]  /*13850*/  LEA.HI R21, R17, R146, RZ, 0x5 ;  /* 0x0000009211157211 */ /* 0x000fe400078f28ff */
[----:B------:R-:W-:Y:S02]  /*13860*/  LOP3.LUT R9, R220, 0x1, RZ, 0xc0, !PT ;  /* 0x00000001dc097812 */ /* 0x000fe400078ec0ff */
[----:B------:R-:W-:Y:S02]  /*13870*/  SHF.R.S32.HI R23, RZ, 0x5, R21 ;  /* 0x00000005ff177819 */ /* 0x000fe40000011415 */
[----:B------:R-:W-:-:S02]  /*13880*/  ISETP.NE.U32.AND P0, PT, R9, 0x1, PT ;  /* 0x000000010900780c */ /* 0x000fc40003f05070 */
[----:B------:R-:W-:Y:S01]  /*13890*/  F2FP.PACK_AB R31, R133, R132 ;  /* 0x00000084851f723e */ /* 0x000fe200000000ff */
[----:B------:R-:W-:Y:S01]  /*138a0*/  IMAD.SHL.U32 R2, R23, 0x400, RZ ;  /* 0x0000040017027824 */ /* 0x000fe200078e00ff */
[----:B------:R-:W-:Y:S02]  /*138b0*/  R2P PR, R220, 0x6 ;  /* 0x00000006dc007804 */ /* 0x000fe40000000000 */
[----:B------:R-:W-:Y:S01]  /*138c0*/  F2FP.PACK_AB R29, R13, R12 ;  /* 0x0000000c0d1d723e */ /* 0x000fe200000000ff */
[----:B------:R-:W-:Y:S01]  /*138d0*/  IMAD R19, R219, 0x2, R2 ;  /* 0x00000002db137824 */ /* 0x000fe200078e0202 */
[----:B------:R-:W-:Y:S02]  /*138e0*/  F2FP.PACK_AB R27, R129, R128 ;  /* 0x00000080811b723e */ /* 0x000fe400000000ff */
[----:B------:R-:W-:Y:S01]  /*138f0*/  F2FP.PACK_AB R25, R131, R130 ;  /* 0x000000828319723e */ /* 0x000fe200000000ff */
[----:B------:R-:W-:Y:S01]  /*13900*/  IMAD.IADD R16, R19, 0x1, R16 ;  /* 0x0000000113107824 */ /* 0x000fe200078e0210 */
[----:B------:R-:W-:Y:S01]  /*13910*/  F2FP.PACK_AB R32, R125, R124 ;  /* 0x0000007c7d20723e */ /* 0x000fe200000000ff */
[----:B------:R-:W-:Y:S01]  /*13920*/  IMAD.MOV.U32 R19, RZ, RZ, 0x20 ;  /* 0x00000020ff137424 */ /* 0x000fe200078e00ff */
[----:B------:R-:W-:Y:S01]  /*13930*/  F2FP.PACK_AB R30, R127, R126 ;  /* 0x0000007e7f1e723e */ /* 0x000fe200000000ff */
[----:B------:R-:W-:Y:S01]  /*13940*/  IMAD.SHL.U32 R26, R16, 0x2, RZ ;  /* 0x00000002101a7824 */ /* 0x000fe200078e00ff */
[----:B------:R-:W-:Y:S01]  /*13950*/  F2FP.PACK_AB R18, R121, R120 ;  /* 0x000000787912723e */ /* 0x000fe200000000ff */
[----:B------:R-:W-:Y:S01]  /*13960*/  IMAD.MOV.U32 R16, RZ, RZ, 0x40 ;  /* 0x00000040ff107424 */ /* 0x000fe200078e00ff */
[----:B------:R-:W-:-:S02]  /*13970*/  SEL R19, R19, 0xffffffe0, !P1 ;  /* 0xffffffe013137807 */ /* 0x000fc40004800000 */
[C---:B------:R-:W-:Y:S01]  /*13980*/  IADD3 R2, R26.reuse, 0x80, RZ ;  /* 0x000000801a027810 */ /* 0x040fe20007ffe0ff */
[----:B------:R1:W-:Y:S01]  /*13990*/  STS [R26+0x80], R31 ;  /* 0x0000801f1a007388 */ /* 0x0003e20000000800 */
[C---:B------:R-:W-:Y:S01]  /*139a0*/  IADD3 R24, R26.reuse, 0x70, RZ ;  /* 0x000000701a187810 */ /* 0x040fe20007ffe0ff */
[----:B------:R-:W-:Y:S01]  /*139b0*/  IMAD.IADD R9, R26, 0x1, R19 ;  /* 0x000000011a097824 */ /* 0x000fe200078e0213 */
[----:B------:R-:W-:Y:S01]  /*139c0*/  @P0 IADD3 R24, R2, 0x10, RZ ;  /* 0x0000001002180810 */ /* 0x000fe20007ffe0ff */
[----:B------:R2:W-:Y:S01]  /*139d0*/  STS [R26+0x480], R29 ;  /* 0x0004801d1a007388 */ /* 0x0005e20000000800 */
[----:B------:R-:W-:Y:S02]  /*139e0*/  SEL R16, R16, 0xffffffc0, !P2 ;  /* 0xffffffc010107807 */ /* 0x000fe40005000000 */
[----:B------:R-:W-:Y:S01]  /*139f0*/  F2FP.PACK_AB R28, R123, R122 ;  /* 0x0000007a7b1c723e */ /* 0x000fe200000000ff */
[----:B------:R-:W-:Y:S01]  /*13a00*/  IMAD.IADD R19, R19, 0x1, R24 ;  /* 0x0000000113137824 */ /* 0x000fe200078e0218 */
[----:B------:R-:W-:Y:S01]  /*13a10*/  F2FP.PACK_AB R33, R119, R118 ;  /* 0x000000767721723e */ /* 0x000fe200000000ff */
[----:B------:R-:W-:Y:S01]  /*13a20*/  IMAD.IADD R2, R26, 0x1, R16 ;  /* 0x000000011a027824 */ /* 0x000fe200078e0210 */
[----:B------:R-:W-:Y:S01]  /*13a30*/  F2FP.PACK_AB R35, R113, R112 ;  /* 0x000000707123723e */ /* 0x000fe200000000ff */
[----:B------:R-:W-:Y:S01]  /*13a40*/  IMAD.IADD R20, R16, 0x1, R24 ;  /* 0x0000000110147824 */ /* 0x000fe200078e0218 */
[----:B------:R3:W-:Y:S01]  /*13a50*/  STS [R24], R27 ;  /* 0x0000001b18007388 */ /* 0x0007e20000000800 */
[----:B------:R-:W-:-:S02]  /*13a60*/  F2FP.PACK_AB R37, R115, R114 ;  /* 0x000000727325723e */ /* 0x000fc400000000ff */
[----:B------:R-:W-:Y:S01]  /*13a70*/  F2FP.PACK_AB R39, R47, R46 ;  /* 0x0000002e2f27723e */ /* 0x000fe200000000ff */
[----:B------:R4:W-:Y:S01]  /*13a80*/  STS [R24+0x400], R25 ;  /* 0x0004001918007388 */ /* 0x0009e20000000800 */
[----:B------:R-:W-:Y:S02]  /*13a90*/  F2FP.PACK_AB R34, R55, R54 ;  /* 0x000000363722723e */ /* 0x000fe400000000ff */
[----:B------:R-:W-:Y:S01]  /*13aa0*/  ISETP.NE.U32.AND P0, PT, RZ, c[0x0][0x508], PT ;  /* 0x00014200ff007a0c */ /* 0x000fe20003f05070 */
[----:B------:R4:W-:Y:S01]  /*13ab0*/  STS [R9+0x80], R32 ;  /* 0x0000802009007388 */ /* 0x0009e20000000800 */
[----:B------:R-:W-:Y:S02]  /*13ac0*/  ISETP.NE.U32.AND P2, PT, RZ, c[0x0][0x500], PT ;  /* 0x00014000ff007a0c */ /* 0x000fe40003f45070 */
[----:B------:R-:W-:Y:S01]  /*13ad0*/  ISETP.NE.AND.EX P1, PT, RZ, c[0x0][0x50c], PT, P0 ;  /* 0x00014300ff007a0c */ /* 0x000fe20003f25300 */
[----:B------:R4:W-:Y:S01]  /*13ae0*/  STS [R9+0x480], R30 ;  /* 0x0004801e09007388 */ /* 0x0009e20000000800 */
[----:B-1----:R-:W-:-:S02]  /*13af0*/  F2FP.PACK_AB R31, R117, R116 ;  /* 0x00000074751f723e */ /* 0x002fc400000000ff */
[----:B------:R-:W-:Y:S01]  /*13b00*/  ISETP.NE.AND.EX P2, PT, RZ, c[0x0][0x504], PT, P2 ;  /* 0x00014100ff007a0c */ /* 0x000fe20003f45320 */
[----:B------:R1:W-:Y:S01]  /*13b10*/  STS [R19], R18 ;  /* 0x0000001213007388 */ /* 0x0003e20000000800 */
[----:B--2---:R-:W-:-:S03]  /*13b20*/  F2FP.PACK_AB R29, R109, R108 ;  /* 0x0000006c6d1d723e */ /* 0x004fc600000000ff */
[----:B------:R2:W-:Y:S04]  /*13b30*/  STS [R19+0x400], R28 ;  /* 0x0004001c13007388 */ /* 0x0005e80000000800 */
[----:B------:R2:W-:Y:S01]  /*13b40*/  STS [R2+0x80], R31 ;  /* 0x0000801f02007388 */ /* 0x0005e20000000800 */
[----:B---3--:R-:W-:Y:S02]  /*13b50*/  F2FP.PACK_AB R27, R111, R110 ;  /* 0x0000006e6f1b723e */ /* 0x008fe400000000ff */
[----:B------:R-:W-:Y:S01]  /*13b60*/  @P1 LEA R38, P0, R224, c[0x0][0x508], 0x2 ;  /* 0x00014200e0261a11 */ /* 0x000fe200078010ff */
[----:B------:R3:W-:Y:S01]  /*13b70*/  STS [R2+0x480], R33 ;  /* 0x0004802102007388 */ /* 0x0007e20000000800 */
[----:B----4-:R-:W-:-:S03]  /*13b80*/  F2FP.PACK_AB R25, R105, R104 ;  /* 0x000000686919723e */ /* 0x010fc600000000ff */
[----:B------:R4:W-:Y:S01]  /*13b90*/  STS [R20], R35 ;  /* 0x0000002314007388 */ /* 0x0009e20000000800 */
[----:B------:R-:W-:-:S03]  /*13ba0*/  F2FP.PACK_AB R32, R53, R52 ;  /* 0x000000343520723e */ /* 0x000fc600000000ff */
[----:B------:R4:W-:Y:S01]  /*13bb0*/  STS [R20+0x400], R37 ;  /* 0x0004002514007388 */ /* 0x0009e20000000800 */
[----:B------:R-:W-:Y:S01]  /*13bc0*/  F2FP.PACK_AB R30, R51, R50 ;  /* 0x00000032331e723e */ /* 0x000fe200000000ff */
[----:B-1----:R-:W-:Y:S02]  /*13bd0*/  IMAD.IADD R18, R16, 0x1, R9 ;  /* 0x0000000110127824 */ /* 0x002fe400078e0209 */
[----:B------:R-:W-:Y:S01]  /*13be0*/  IMAD.IADD R16, R19, 0x1, R16 ;  /* 0x0000000113107824 */ /* 0x000fe200078e0210 */
[----:B--2---:R-:W-:Y:S02]  /*13bf0*/  F2FP.PACK_AB R28, R49, R48 ;  /* 0x00000030311c723e */ /* 0x004fe400000000ff */
[----:B------:R1:W-:Y:S01]  /*13c00*/  STS [R18+0x80], R29 ;  /* 0x0000801d12007388 */ /* 0x0003e20000000800 */
[----:B------:R-:W-:-:S03]  /*13c10*/  F2FP.PACK_AB R31, R107, R106 ;  /* 0x0000006a6b1f723e */ /* 0x000fc600000000ff */
[----:B------:R2:W-:Y:S01]  /*13c20*/  STS [R18+0x480], R27 ;  /* 0x0004801b12007388 */ /* 0x0005e20000000800 */
[----:B---3--:R-:W-:-:S03]  /*13c30*/  F2FP.PACK_AB R33, R41, R40 ;  /* 0x000000282921723e */ /* 0x008fc600000000ff */
[----:B------:R3:W-:Y:S01]  /*13c40*/  STS [R16], R25 ;  /* 0x0000001910007388 */ /* 0x0007e20000000800 */
[----:B----4-:R-:W-:-:S03]  /*13c50*/  F2FP.PACK_AB R35, R43, R42 ;  /* 0x0000002a2b23723e */ /* 0x010fc600000000ff */
[----:B------:R4:W-:Y:S01]  /*13c60*/  STS [R16+0x400], R31 ;  /* 0x0004001f10007388 */ /* 0x0009e20000000800 */
[----:B------:R-:W-:-:S03]  /*13c70*/  F2FP.PACK_AB R37, R45, R44 ;  /* 0x0000002c2d25723e */ /* 0x000fc600000000ff */
[----:B------:R4:W-:Y:S04]  /*13c80*/  STS [R26+0x4080], R33 ;  /* 0x004080211a007388 */ /* 0x0009e80000000800 */
[----:B------:R4:W-:Y:S04]  /*13c90*/  STS [R26+0x4480], R35 ;  /* 0x004480231a007388 */ /* 0x0009e80000000800 */
[----:B------:R4:W-:Y:S01]  /*13ca0*/  STS [R24+0x4000], R37 ;  /* 0x0040002518007388 */ /* 0x0009e20000000800 */
[----:B-1----:R-:W-:-:S03]  /*13cb0*/  F2FP.PACK_AB R29, R61, R60 ;  /* 0x0000003c3d1d723e */ /* 0x002fc600000000ff */
[----:B------:R1:W-:Y:S01]  /*13cc0*/  STS [R24+0x4400], R39 ;  /* 0x0044002718007388 */ /* 0x0003e20000000800 */
[----:B--2---:R-:W-:-:S03]  /*13cd0*/  F2FP.PACK_AB R27, R59, R58 ;  /* 0x0000003a3b1b723e */ /* 0x004fc600000000ff */
[----:B------:R2:W-:Y:S01]  /*13ce0*/  STS [R9+0x4080], R28 ;  /* 0x0040801c09007388 */ /* 0x0005e20000000800 */
[----:B---3--:R-:W-:-:S03]  /*13cf0*/  F2FP.PACK_AB R25, R57, R56 ;  /* 0x000000383919723e */ /* 0x008fc600000000ff */
[----:B------:R3:W-:Y:S01]  /*13d00*/  STS [R9+0x4480], R30 ;  /* 0x0044801e09007388 */ /* 0x0007e20000000800 */
[----:B----4-:R-:W-:-:S03]  /*13d10*/  F2FP.PACK_AB R31, R63, R62 ;  /* 0x0000003e3f1f723e */ /* 0x010fc600000000ff */
[----:B------:R4:W-:Y:S01]  /*13d20*/  STS [R19+0x4000], R32 ;  /* 0x0040002013007388 */ /* 0x0009e20000000800 */
[----:B------:R-:W-:-:S03]  /*13d30*/  F2FP.PACK_AB R33, R65, R64 ;  /* 0x000000404121723e */ /* 0x000fc600000000ff */
[----:B------:R4:W-:Y:S01]  /*13d40*/  STS [R19+0x4400], R34 ;  /* 0x0044002213007388 */ /* 0x0009e20000000800 */
[----:B------:R-:W-:-:S03]  /*13d50*/  F2FP.PACK_AB R35, R67, R66 ;  /* 0x000000424323723e */ /* 0x000fc600000000ff */
[----:B------:R4:W-:Y:S01]  /*13d60*/  STS [R2+0x4480], R27 ;  /* 0x0044801b02007388 */ /* 0x0009e20000000800 */
[----:B------:R-:W-:-:S03]  /*13d70*/  F2FP.PACK_AB R37, R69, R68 ;  /* 0x000000444525723e */ /* 0x000fc600000000ff */
        /* <DEDUP_REMOVED lines=12> */
[----:B------:R-:W-:Y:S01]  /*13e40*/  STS [R16+0x4400], R39 ;  /* 0x0044002710007388 */ /* 0x000fe20000000800 */
        /* <DEDUP_REMOVED lines=9> */
[----:B------:R-:W-:Y:S01]  /*13ee0*/  STS [R9+0x8080], R28 ;  /* 0x0080801c09007388 */ /* 0x000fe20000000800 */
[----:B------:R-:W-:-:S03]  /*13ef0*/  F2FP.PACK_AB R37, R101, R100 ;  /* 0x000000646525723e */ /* 0x000fc600000000ff */
[----:B------:R4:W-:Y:S04]  /*13f00*/  STS [R9+0x8480], R30 ;  /* 0x0084801e09007388 */ /* 0x0009e80000000800 */
        /* <DEDUP_REMOVED lines=8> */
[----:B------:R3:W-:Y:S04]  /*13f90*/  STS [R20+0x8000], R33 ;  /* 0x0080002114007388 */ /* 0x0007e80000000800 */
[----:B------:R3:W-:Y:S01]  /*13fa0*/  STS [R20+0x8400], R31 ;  /* 0x0084001f14007388 */ /* 0x0007e20000000800 */
[----:B----4-:R-:W-:-:S03]  /*13fb0*/  IMAD.MOV.U32 R9, RZ, RZ, c[0x0][0x388] ;  /* 0x0000e200ff097624 */ /* 0x010fc600078e00ff */
[----:B------:R3:W-:Y:S04]  /*13fc0*/  STS [R18+0x8080], R29 ;  /* 0x0080801d12007388 */ /* 0x0007e80000000800 */
[----:B------:R3:W-:Y:S01]  /*13fd0*/  STS [R18+0x8480], R35 ;  /* 0x0084802312007388 */ /* 0x0007e20000000800 */
[----:B------:R-:W-:-:S03]  /*13fe0*/  SHF.R.S32.HI R19, RZ, 0x1f, R224 ;  /* 0x0000001fff137819 */ /* 0x000fc600000114e0 */
[----:B------:R3:W-:Y:S01]  /*13ff0*/  STS [R16+0x8000], R37 ;  /* 0x0080002510007388 */ /* 0x0007e20000000800 */
[----:B-1----:R-:W-:Y:S02]  /*14000*/  F2FP.PACK_AB R27, R103, R102 ;  /* 0x00000066671b723e */ /* 0x002fe400000000ff */
[C---:B------:R-:W-:Y:S01]  /*14010*/  @P1 LEA.HI.X R39, R224.reuse, c[0x0][0x50c], R19, 0x2, P0 ;  /* 0x00014300e0271a11 */ /* 0x040fe200000f1413 */
[----:B--2---:R-:W-:Y:S02]  /*14020*/  IMAD.MOV.U32 R25, RZ, RZ, 0x4 ;  /* 0x00000004ff197424 */ /* 0x004fe400078e00ff */
[----:B------:R3:W-:Y:S01]  /*14030*/  STS [R16+0x8400], R27 ;  /* 0x0084001b10007388 */ /* 0x0007e20000000800 */
[----:B------:R-:W-:Y:S02]  /*14040*/  IMAD.MOV.U32 R2, RZ, RZ, RZ ;  /* 0x000000ffff027224 */ /* 0x000fe400078e00ff */
[----:B------:R-:W-:Y:S01]  /*14050*/  IMAD.WIDE R24, R224, R25, c[0x0][0x500] ;  /* 0x00014000e0187625 */ /* 0x000fe200078e0219 */
[----:B------:R-:W-:Y:S06]  /*14060*/  BAR.SYNC.DEFER_BLOCKING 0x1, 0x100 ;  /* 0x0044000000007b1d */ /* 0x000fec0000010000 */
[----:B------:R3:W5:Y:S04]  /*14070*/  @P1 LDG.E R9, [R38.64] ;  /* 0x0000000826091981 */ /* 0x000768000c1e1900 */
[----:B------:R3:W5:Y:S01]  /*14080*/  @P2 LDG.E R2, [R24.64] ;  /* 0x0000000818022981 */ /* 0x000762000c1e1900 */
[----:B------:R-:W-:-:S04]  /*14090*/  ISETP.NE.AND P0, PT, R210, RZ, PT ;  /* 0x000000ffd200720c */ /* 0x000fc80003f05270 */
[----:B------:R-:W-:Y:S01]  /*140a0*/  SEL R210, R210, c[0x0][0x3d4], P0 ;  /* 0x0000f500d2d27a07 */ /* 0x000fe20000000000 */
[----:B------:R-:W-:Y:S05]  /*140b0*/  @P1 BRA `(.L_x_1468) ;  /* 0x0000004000001947 */ /* 0x000fea0003800000 */
[----:B------:R-:W-:Y:S05]  /*140c0*/  @!P2 BRA `(.L_x_1468) ;  /* 0x000000300000a947 */ /* 0x000fea0003800000 */
[----:B-----5:R-:W2:Y:S04]  /*140d0*/  LDG.E R9, [R24.64] ;  /* 0x0000000818097981 */ /* 0x020ea8000c1e1900 */
[----:B---3--:R-:W2:Y:S02]  /*140e0*/  LDG.E R16, [R24.64+0x4] ;  /* 0x0000040818107981 */ /* 0x008ea4000c1e1900 */
[----:B--2---:R-:W-:Y:S02]  /*140f0*/  IADD3 R9, -R9, R16, RZ ;  /* 0x0000001009097210 */ /* 0x004fe40007ffe1ff */
.L_x_1468:
[----:B---3--:R-:W-:Y:S01]  /*14100*/  IMAD.MOV.U32 R25, RZ, RZ, 0x368 ;  /* 0x00000368ff197424 */ /* 0x008fe200078e00ff */
[----:B------:R-:W-:Y:S01]  /*14110*/  ISETP.GT.AND P2, PT, R210, 0x1, PT ;  /* 0x00000001d200780c */ /* 0x000fe20003f44270 */
[----:B------:R-:W-:Y:S01]  /*14120*/  IMAD.MOV.U32 R24, RZ, RZ, c[0x0][0x4e8] ;  /* 0x00013a00ff187624 */ /* 0x000fe200078e00ff */
[----:B------:R-:W-:-:S02]  /*14130*/  SHF.R.S32.HI R16, RZ, 0x1f, R21 ;  /* 0x0000001fff107819 */ /* 0x000fc40000011415 */
[----:B------:R-:W-:Y:S02]  /*14140*/  SEL R25, R25, 0x328, P2 ;  /* 0x0000032819197807 */ /* 0x000fe40001000000 */
[----:B------:R-:W-:Y:S02]  /*14150*/  LOP3.LUT R21, R21, 0xffffffe0, RZ, 0xc0, !PT ;  /* 0xffffffe015157812 */ /* 0x000fe400078ec0ff */
[----:B------:R-:W1:Y:S01]  /*14160*/  LDC.64 R26, c[0x0][R25+0x170] ;  /* 0x00005c00191a7b82 */ /* 0x000e620000000a00 */
[----:B------:R-:W-:Y:S02]  /*14170*/  LEA.HI R16, R16, R23, RZ, 0x3 ;  /* 0x0000001710107211 */ /* 0x000fe400078f18ff */
[----:B------:R-:W-:Y:S01]  /*14180*/  IMAD.IADD R21, R146, 0x1, -R21 ;  /* 0x0000000192157824 */ /* 0x000fe200078e0a15 */
[----:B------:R-:W-:Y:S02]  /*14190*/  LEA.HI R18, R219, R219, RZ, 0x1 ;  /* 0x000000dbdb127211 */ /* 0x000fe400078f08ff */
[----:B------:R-:W-:-:S02]  /*141a0*/  LOP3.LUT R16, R16, 0xffffff8, RZ, 0xc0, !PT ;  /* 0x0ffffff810107812 */ /* 0x000fc400078ec0ff */
[----:B------:R-:W2:Y:S01]  /*141b0*/  LDC.64 R28, c[0x0][R25+0x168] ;  /* 0x00005a00191c7b82 */ /* 0x000ea20000000a00 */
[----:B------:R-:W-:Y:S02]  /*141c0*/  SHF.R.S32.HI R20, RZ, 0x1f, R21 ;  /* 0x0000001fff147819 */ /* 0x000fe40000011415 */
[----:B------:R-:W-:Y:S01]  /*141d0*/  IMAD.IADD R23, R23, 0x1, -R16 ;  /* 0x0000000117177824 */ /* 0x000fe200078e0a10 */
[----:B------:R-:W-:Y:S02]  /*141e0*/  ISETP.NE.U32.AND P0, PT, RZ, c[0x0][0x500], PT ;  /* 0x00014000ff007a0c */ /* 0x000fe40003f05070 */
[----:B------:R-:W-:Y:S02]  /*141f0*/  LEA.HI R20, R20, R21, RZ, 0x2 ;  /* 0x0000001514147211 */ /* 0x000fe400078f10ff */
[----:B------:R-:W3:Y:S01]  /*14200*/  LDC.64 R32, c[0x0][R25+0x178] ;  /* 0x00005e0019207b82 */ /* 0x000ee20000000a00 */
[----:B------:R-:W-:Y:S02]  /*14210*/  LOP3.LUT R18, R18, 0x1ffffffe, RZ, 0xc0, !PT ;  /* 0x1ffffffe12127812 */ /* 0x000fe400078ec0ff */
[----:B------:R-:W-:-:S02]  /*14220*/  SHF.R.S32.HI R16, RZ, 0x2, R20 ;  /* 0x00000002ff107819 */ /* 0x000fc40000011414 */
[----:B------:R-:W-:Y:S02]  /*14230*/  ISETP.NE.AND.EX P0, PT, RZ, c[0x0][0x504], PT, P0 ;  /* 0x00014100ff007a0c */ /* 0x000fe40003f05300 */
[----:B------:R-:W-:Y:S01]  /*14240*/  ISETP.NE.AND P3, PT, R24, 0x1, PT ;  /* 0x000000011800780c */ /* 0x000fe20003f65270 */
[----:B------:R3:W4:Y:S01]  /*14250*/  LDC.64 R30, c[0x0][R25+0x160] ;  /* 0x00005800191e7b82 */ /* 0x0007220000000a00 */
[----:B------:R-:W-:Y:S01]  /*14260*/  IMAD R16, R23, 0x10, R16 ;  /* 0x0000001017107824 */ /* 0x000fe200078e0210 */
[----:B------:R-:W-:Y:S01]  /*14270*/  SEL R224, R224, RZ, !P0 ;  /* 0x000000ffe0e07207 */ /* 0x000fe20004000000 */
[----:B------:R-:W-:Y:S01]  /*14280*/  IMAD.IADD R23, R219, 0x1, -R18 ;  /* 0x00000001db177824 */ /* 0x000fe200078e0a12 */
[----:B------:R-:W-:-:S03]  /*14290*/  SEL R24, R19, RZ, !P0 ;  /* 0x000000ff13187207 */ /* 0x000fc60004000000 */
[--C-:B------:R-:W-:Y:S02]  /*142a0*/  IMAD R18, R23, 0x8, R16.reuse ;  /* 0x0000000817127824 */ /* 0x100fe400078e0210 */
[C---:B------:R-:W-:Y:S02]  /*142b0*/  IMAD R16, R209.reuse, 0x80, R16 ;  /* 0x00000080d1107824 */ /* 0x040fe400078e0210 */
[----:B------:R-:W-:Y:S02]  /*142c0*/  IMAD R18, R209, 0x80, R18 ;  /* 0x00000080d1127824 */ /* 0x000fe400078e0212 */
[-C--:B-1----:R-:W-:Y:S02]  /*142d0*/  IMAD R19, R27, R224.reuse, RZ ;  /* 0x000000e01b137224 */ /* 0x082fe400078e02ff */
[----:B------:R-:W-:-:S04]  /*142e0*/  IMAD.WIDE.U32 R36, R26, R224, RZ ;  /* 0x000000e01a247225 */ /* 0x000fc800078e00ff */
[----:B------:R-:W-:Y:S02]  /*142f0*/  IMAD R24, R26, R24, R19 ;  /* 0x000000181a187224 */ /* 0x000fe400078e0213 */
[----:B------:R-:W-:-:S04]  /*14300*/  @P3 IMAD.HI.U32 R19, R18, c[0x0][0x4ec], RZ ;  /* 0x00013b0012133a27 */ /* 0x000fc800078e00ff */
[----:B--2---:R-:W-:Y:S01]  /*14310*/  IMAD.WIDE.U32 R34, R28, R225, RZ ;  /* 0x000000e11c227225 */ /* 0x004fe200078e00ff */
[----:B------:R-:W-:-:S03]  /*14320*/  SEL R28, R227, RZ, P2 ;  /* 0x000000ffe31c7207 */ /* 0x000fc60001000000 */
[----:B------:R-:W-:Y:S01]  /*14330*/  IMAD R23, R29, R225, RZ ;  /* 0x000000e11d177224 */ /* 0x000fe200078e02ff */
[----:B-----5:R-:W-:Y:S01]  /*14340*/  IADD3 R26, P1, P0, R36, R34, R2 ;  /* 0x00000022241a7210 */ /* 0x020fe2000783e002 */
[----:B------:R-:W-:Y:S01]  /*14350*/  IMAD.MOV.U32 R27, RZ, RZ, R18 ;  /* 0x000000ffff1b7224 */ /* 0x000fe200078e0012 */
[----:B------:R-:W-:Y:S01]  /*14360*/  @P3 SHF.R.U32.HI R27, RZ, c[0x0][0x4f0], R19 ;  /* 0x00013c00ff1b3a19 */ /* 0x000fe20000011613 */
[----:B------:R-:W-:Y:S01]  /*14370*/  IMAD.IADD R24, R37, 0x1, R24 ;  /* 0x0000000125187824 */ /* 0x000fe200078e0218 */
[----:B------:R-:W-:Y:S01]  /*14380*/  SHF.R.S32.HI R19, RZ, 0x1f, R2 ;  /* 0x0000001fff137819 */ /* 0x000fe20000011402 */
[----:B------:R-:W-:Y:S02]  /*14390*/  IMAD.IADD R23, R35, 0x1, R23 ;  /* 0x0000000123177824 */ /* 0x000fe400078e0217 */
[-C--:B---3--:R-:W-:Y:S02]  /*143a0*/  IMAD R25, R33, R28.reuse, RZ ;  /* 0x0000001c21197224 */ /* 0x088fe400078e02ff */
[----:B------:R-:W-:Y:S01]  /*143b0*/  IMAD.WIDE.U32 R28, R32, R28, RZ ;  /* 0x0000001c201c7225 */ /* 0x000fe200078e00ff */
[----:B------:R-:W-:-:S03]  /*143c0*/  IADD3.X R24, R24, R23, R19, P1, P0 ;  /* 0x0000001718187210 */ /* 0x000fc60000fe0413 */
[----:B------:R-:W-:Y:S01]  /*143d0*/  IMAD.MOV R23, RZ, RZ, -R27 ;  /* 0x000000ffff177224 */ /* 0x000fe200078e0a1b */
[----:B------:R-:W-:Y:S01]  /*143e0*/  IADD3 R28, P1, P0, R27, R26, R28 ;  /* 0x0000001a1b1c7210 */ /* 0x000fe2000783e01c */
[----:B------:R-:W-:Y:S01]  /*143f0*/  IMAD.IADD R25, R29, 0x1, R25 ;  /* 0x000000011d197824 */ /* 0x000fe200078e0219 */
[----:B------:R-:W-:Y:S01]  /*14400*/  SHF.R.S32.HI R26, RZ, 0x1f, R27 ;  /* 0x0000001fff1a7819 */ /* 0x000fe2000001141b */
[----:B------:R-:W-:-:S03]  /*14410*/  IMAD R23, R23, c[0x0][0x4e8], R18 ;  /* 0x00013a0017177a24 */ /* 0x000fc600078e0212 */
[----:B------:R-:W-:Y:S01]  /*14420*/  IADD3.X R29, R26, R24, R25, P1, P0 ;  /* 0x000000181a1d7210 */ /* 0x000fe20000fe0419 */
[----:B----4-:R-:W-:Y:S01]  /*14430*/  IMAD R25, R31, R23, RZ ;  /* 0x000000171f197224 */ /* 0x010fe200078e02ff */
[----:B------:R-:W-:-:S03]  /*14440*/  SHF.R.S32.HI R24, RZ, 0x1f, R23 ;  /* 0x0000001fff187819 */ /* 0x000fc60000011417 */
[----:B------:R-:W-:-:S04]  /*14450*/  IMAD.WIDE.U32 R28, R30, R23, R28 ;  /* 0x000000171e1c7225 */ /* 0x000fc800078e001c */
[----:B------:R-:W-:Y:S02]  /*14460*/  IMAD.MOV.U32 R23, RZ, RZ, c[0x0][0x4a8] ;  /* 0x00012a00ff177624 */ /* 0x000fe400078e00ff */
[----:B------:R-:W-:Y:S02]  /*14470*/  IMAD R25, R30, R24, R25 ;  /* 0x000000181e197224 */ /* 0x000fe400078e0219 */
[----:B------:R-:W-:Y:S01]  /*14480*/  IMAD.MOV.U32 R24, RZ, RZ, c[0x0][0x4ac] ;  /* 0x00012b00ff187624 */ /* 0x000fe200078e00ff */
[----:B------:R-:W-:Y:S01]  /*14490*/  SEL R23, R23, c[0x0][0x450], P2 ;  /* 0x0001140017177a07 */ /* 0x000fe20001000000 */
[----:B------:R-:W-:-:S03]  /*144a0*/  IMAD.IADD R25, R29, 0x1, R25 ;  /* 0x000000011d197824 */ /* 0x000fc600078e0219 */
[----:B------:R-:W-:Y:S02]  /*144b0*/  SEL R27, R24, c[0x0][0x454], P2 ;  /* 0x00011500181b7a07 */ /* 0x000fe40001000000 */
[----:B------:R-:W-:Y:S01]  /*144c0*/  LEA R24, P0, R28, R23, 0x2 ;  /* 0x000000171c187211 */ /* 0x000fe200078010ff */
[----:B------:R-:W-:-:S03]  /*144d0*/  IMAD R23, R9, c[0x0][0x4e8], RZ ;  /* 0x00013a0009177a24 */ /* 0x000fc600078e02ff */
[----:B------:R-:W-:Y:S01]  /*144e0*/  LEA.HI.X R25, R28, R27, R25, 0x2, P0 ;  /* 0x0000001b1c197211 */ /* 0x000fe200000f1419 */
[----:B------:R-:W-:Y:S01]  /*144f0*/  SHFL.IDX PT, R26, R24, RZ, 0x1c1f ;  /* 0x001c1fff181a7589 */ /* 0x000fe200000e0000 */
[----:B------:R-:W-:Y:S02]  /*14500*/  LOP3.LUT P0, RZ, R21, 0x3, RZ, 0xc0, !PT ;  /* 0x0000000315ff7812 */ /* 0x000fe4000780c0ff */
[C---:B------:R-:W-:Y:S01]  /*14510*/  IADD3 R28, R16.reuse, 0x8, RZ ;  /* 0x00000008101c7810 */ /* 0x040fe20007ffe0ff */
[----:B------:R-:W1:Y:S01]  /*14520*/  SHFL.IDX PT, R27, R25, RZ, 0x1c1f ;  /* 0x001c1fff191b7589 */ /* 0x000e6200000e0000 */
[-C--:B------:R-:W-:Y:S02]  /*14530*/  ISETP.GE.OR P1, PT, R16, R23.reuse, P0 ;  /* 0x000000171000720c */ /* 0x080fe40000726670 */
[CC--:B------:R-:W-:Y:S01]  /*14540*/  ISETP.GE.OR P0, PT, R28.reuse, R23.reuse, P0 ;  /* 0x000000171c00720c */ /* 0x0c0fe20000706670 */
[----:B------:R-:W-:Y:S04]  /*14550*/  SHFL.IDX PT, R30, R24, 0x1, 0x1c1f ;  /* 0x003c1f00181e7f89 */ /* 0x000fe800000e0000 */
[----:B------:R-:W2:Y:S06]  /*14560*/  SHFL.IDX PT, R31, R25, 0x1, 0x1c1f ;  /* 0x003c1f00191f7f89 */ /* 0x000eac00000e0000 */
[----:B-1----:R1:W-:Y:S01]  /*14570*/  @!P1 ST.E [R26.64], R0 ;  /* 0x000000001a009985 */ /* 0x0023e2000c101908 */
[----:B------:R-:W-:-:S04]  /*14580*/  ISETP.GE.AND P1, PT, R28, R23, PT ;  /* 0x000000171c00720c */ /* 0x000fc80003f26270 */
[----:B------:R-:W-:Y:S01]  /*14590*/  P2R R9, PR, RZ, 0x2 ;  /* 0x00000002ff097803 */ /* 0x000fe20000000000 */
[----:B--2---:R1:W-:Y:S01]  /*145a0*/  @!P0 ST.E [R30.64], R8 ;  /* 0x000000081e008985 */ /* 0x0043e2000c101908 */
[----:B------:R-:W-:Y:S01]  /*145b0*/  ISETP.GE.AND P0, PT, R16, R23, PT ;  /* 0x000000171000720c */ /* 0x000fe20003f06270 */
[----:B------:R-:W-:Y:S05]  /*145c0*/  @P2 BRA `(.L_x_1469) ;  /* 0x0000082000002947 */ /* 0x000fea0003800000 */
[----:B------:R-:W-:Y:S01]  /*145d0*/  IMAD R19, R19, c[0x0][0x3a0], RZ ;  /* 0x0000e80013137a24 */ /* 0x000fe200078e02ff */
[----:B------:R-:W-:Y:S01]  /*145e0*/  LEA.HI R64, R17, R146, RZ, 0x3 ;  /* 0x0000009211407211 */ /* 0x000fe200078f18ff */
[C---:B------:R-:W-:Y:S01]  /*145f0*/  IMAD.WIDE.U32 R4, R2.reuse, c[0x0][0x3a0], RZ ;  /* 0x0000e80002047a25 */ /* 0x040fe200078e00ff */
[----:B------:R2:W3:Y:S02]  /*14600*/  LDS.128 R60, [R139+0x80] ;  /* 0x000080008b3c7984 */ /* 0x0004e40000000c00 */
[----:B------:R-:W-:Y:S01]  /*14610*/  SHF.R.S32.HI R64, RZ, 0x3, R64 ;  /* 0x00000003ff407819 */ /* 0x000fe20000011440 */
[----:B------:R-:W-:Y:S01]  /*14620*/  IMAD R19, R2, c[0x0][0x3a4], R19 ;  /* 0x0000e90002137a24 */ /* 0x000fe200078e0213 */
[----:B------:R-:W-:Y:S01]  /*14630*/  MOV R6, R4 ;  /* 0x0000000400067202 */ /* 0x000fe20000000f00 */
[----:B------:R2:W4:Y:S01]  /*14640*/  LDS.128 R56, [R139+0x1080] ;  /* 0x001080008b387984 */ /* 0x0005220000000c00 */
[----:B-1----:R-:W-:-:S02]  /*14650*/  LEA R0, R201, R64, 0x5 ;  /* 0x00000040c9007211 */ /* 0x002fc400078e28ff */
[----:B------:R-:W-:Y:S01]  /*14660*/  IADD3 R7, R5, R19, RZ ;  /* 0x0000001305077210 */ /* 0x000fe20007ffe0ff */
[----:B------:R2:W1:Y:S01]  /*14670*/  LDS.128 R52, [R139+0x2080] ;  /* 0x002080008b347984 */ /* 0x0004620000000c00 */
[----:B------:R-:W-:Y:S02]  /*14680*/  SHF.R.S32.HI R5, RZ, 0x1f, R224 ;  /* 0x0000001fff057819 */ /* 0x000fe400000114e0 */
[----:B------:R-:W-:Y:S01]  /*14690*/  LEA R0, R209, R0, 0x7 ;  /* 0x00000000d1007211 */ /* 0x000fe200078e38ff */
[----:B------:R-:W-:Y:S01]  /*146a0*/  IMAD.WIDE.U32 R6, R225, c[0x0][0x3e8], R6 ;  /* 0x0000fa00e1067a25 */ /* 0x000fe200078e0006 */
[----:B------:R2:W1:Y:S01]  /*146b0*/  LDS.128 R48, [R139+0x3080] ;  /* 0x003080008b307984 */ /* 0x0004620000000c00 */
[----:B------:R-:W-:Y:S02]  /*146c0*/  LEA R64, R209, R64, 0x7 ;  /* 0x00000040d1407211 */ /* 0x000fe400078e38ff */
[----:B------:R-:W-:Y:S01]  /*146d0*/  IMAD R5, R5, c[0x0][0x3f0], RZ ;  /* 0x0000fc0005057a24 */ /* 0x000fe200078e02ff */
[----:B------:R-:W-:Y:S01]  /*146e0*/  MOV R2, R0 ;  /* 0x0000000000027202 */ /* 0x000fe20000000f00 */
[----:B------:R-:W-:Y:S01]  /*146f0*/  @P3 IMAD.HI.U32 R4, R0, c[0x0][0x4ec], RZ ;  /* 0x00013b0000043a27 */ /* 0x000fe200078e00ff */
[----:B------:R2:W1:Y:S03]  /*14700*/  LDS.128 R44, [R139+0x4080] ;  /* 0x004080008b2c7984 */ /* 0x0004660000000c00 */
[----:B------:R-:W-:Y:S01]  /*14710*/  IMAD R7, R225, c[0x0][0x3ec], R7 ;  /* 0x0000fb00e1077a24 */ /* 0x000fe200078e0207 */
[----:B------:R-:W-:Y:S01]  /*14720*/  @P3 SHF.R.U32.HI R2, RZ, c[0x0][0x4f0], R4 ;  /* 0x00013c00ff023a19 */ /* 0x000fe20000011604 */
[C---:B------:R-:W-:Y:S01]  /*14730*/  IMAD R8, R224.reuse, c[0x0][0x3f4], R5 ;  /* 0x0000fd00e0087a24 */ /* 0x040fe200078e0205 */
[----:B------:R2:W1:Y:S01]  /*14740*/  LDS.128 R40, [R139+0x5080] ;  /* 0x005080008b287984 */ /* 0x0004620000000c00 */
[----:B------:R-:W-:Y:S01]  /*14750*/  IMAD.WIDE.U32 R18, R224, c[0x0][0x3f0], R6 ;  /* 0x0000fc00e0127a25 */ /* 0x000fe200078e0006 */
[----:B------:R-:W-:-:S02]  /*14760*/  SHF.R.S32.HI R16, RZ, 0x1f, R2 ;  /* 0x0000001fff107819 */ /* 0x000fc40000011402 */
[----:B------:R2:W1:Y:S01]  /*14770*/  LDS.128 R36, [R139+0x6080] ;  /* 0x006080008b247984 */ /* 0x0004620000000c00 */
[----:B------:R-:W-:Y:S02]  /*14780*/  IADD3 R9, -R2, RZ, RZ ;  /* 0x000000ff02097210 */ /* 0x000fe40007ffe1ff */
[----:B------:R-:W-:Y:S01]  /*14790*/  IADD3 R19, R19, R8, RZ ;  /* 0x0000000813137210 */ /* 0x000fe20007ffe0ff */
[----:B------:R2:W1:Y:S01]  /*147a0*/  LDS.128 R32, [R139+0x7080] ;  /* 0x007080008b207984 */ /* 0x0004620000000c00 */
[----:B------:R-:W-:Y:S02]  /*147b0*/  IMAD R17, R16, c[0x0][0x3e0], RZ ;  /* 0x0000f80010117a24 */ /* 0x000fe400078e02ff */
[----:B------:R-:W-:Y:S01]  /*147c0*/  IMAD R9, R9, c[0x0][0x4e8], R0 ;  /* 0x00013a0009097a24 */ /* 0x000fe200078e0200 */
        /* <DEDUP_REMOVED lines=9> */
[----:B------:R-:W-:-:S04]  /*14860*/  IMAD.WIDE.U32 R16, R9, c[0x0][0x3d8], R18 ;  /* 0x0000f60009107a25 */ /* 0x000fc800078e0012 */
[----:B------:R-:W-:Y:S01]  /*14870*/  IMAD R66, R9, c[0x0][0x3dc], R0 ;  /* 0x0000f70009427a24 */ /* 0x000fe200078e0200 */
[----:B------:R-:W-:-:S04]  /*14880*/  LEA R9, P0, R16, c[0x0][0x380], 0x1 ;  /* 0x0000e00010097a11 */ /* 0x000fc800078008ff */
[----:B------:R-:W-:-:S04]  /*14890*/  IADD3 R66, R17, R66, RZ ;  /* 0x0000004211427210 */ /* 0x000fc80007ffe0ff */
[----:B------:R-:W-:Y:S01]  /*148a0*/  LEA.HI.X R66, R16, c[0x0][0x384], R66, 0x1, P0 ;  /* 0x0000e10010427a11 */ /* 0x000fe200000f0c42 */
[----:B------:R-:W-:Y:S05]  /*148b0*/  BRA.DIV ~URZ, `(.L_x_1470) ;  /* 0x000036227f007947 */ /* 0x000fea000b800000 */
[----:B---34-:R3:W4:Y:S02]  /*148c0*/  SHFL.IDX PT, R67, R66, RZ, 0x181f ;  /* 0x00181fff42437589 */ /* 0x01872400000e0000 */
.L_x_1534:
[----:B------:R-:W-:Y:S05]  /*148d0*/  BRA.DIV ~URZ, `(.L_x_1471) ;  /* 0x000036727f007947 */ /* 0x000fea000b800000 */
[----:B------:R2:W3:Y:S02]  /*148e0*/  SHFL.IDX PT, R2, R9, RZ, 0x181f ;  /* 0x00181fff09027589 */ /* 0x0004e400000e0000 */
.L_x_1535:
        /* <DEDUP_REMOVED lines=9> */
[-C--:B---3--:R-:W-:Y:S02]  /*14980*/  @!P2 LEA R18, P5, R22, R2.reuse, 0x1 ;  /* 0x000000021612a211 */ /* 0x088fe400078a08ff */
[-C--:B------:R-:W-:Y:S02]  /*14990*/  @!P1 LEA R16, P4, R218, R2.reuse, 0x1 ;  /* 0x00000002da109211 */ /* 0x080fe400078808ff */
[C---:B------:R-:W-:Y:S02]  /*149a0*/  @!P0 LEA R68, P3, R217.reuse, R2, 0x1 ;  /* 0x00000002d9448211 */ /* 0x040fe400078608ff */
[-C--:B----4-:R-:W-:Y:S02]  /*149b0*/  @!P2 LEA.HI.X R19, R22, R67.reuse, R21, 0x1, P5 ;  /* 0x000000431613a211 */ /* 0x090fe400028f0c15 */
[-C--:B------:R-:W-:Y:S02]  /*149c0*/  @!P1 LEA.HI.X R17, R218, R67.reuse, R65, 0x1, P4 ;  /* 0x00000043da119211 */ /* 0x080fe400020f0c41 */
[----:B------:R-:W-:Y:S01]  /*149d0*/  @!P0 LEA.HI.X R69, R217, R67, R20, 0x1, P3 ;  /* 0x00000043d9458211 */ /* 0x000fe200018f0c14 */
[----:B------:R3:W-:Y:S04]  /*149e0*/  @!P2 ST.E.128 [R18.64], R60 ;  /* 0x0000003c1200a985 */ /* 0x0007e8000c101d08 */
[----:B-1----:R3:W-:Y:S04]  /*149f0*/  @!P1 ST.E.128 [R16.64], R44 ;  /* 0x0000002c10009985 */ /* 0x0027e8000c101d08 */
[----:B------:R3:W-:Y:S02]  /*14a00*/  @!P0 ST.E.128 [R68.64], R28 ;  /* 0x0000001c44008985 */ /* 0x0007e4000c101d08 */
.L_x_1473:
[----:B------:R-:W-:Y:S05]  /*14a10*/  BSYNC B0 ;  /* 0x0000000000007941 */ /* 0x000fea0003800000 */
.L_x_1472:
[----:B------:R-:W-:Y:S05]  /*14a20*/  BRA.DIV ~URZ, `(.L_x_1474) ;  /* 0x000035827f007947 */ /* 0x000fea000b800000 */
[----:B-1-3--:R1:W3:Y:S04]  /*14a30*/  SHFL.IDX PT, R28, R66, 0x1, 0x181f ;  /* 0x00381f00421c7f89 */ /* 0x00a2e800000e0000 */
[----:B------:R1:W2:Y:S02]  /*14a40*/  SHFL.IDX PT, R2, R9, 0x1, 0x181f ;  /* 0x00381f0009027f89 */ /* 0x0002a400000e0000 */
.L_x_1536:
        /* <DEDUP_REMOVED lines=8> */
[-C--:B------:R-:W-:Y:S02]  /*14ad0*/  @!P1 LEA R16, P4, R218, R2.reuse, 0x1 ;  /* 0x00000002da109211 */ /* 0x080fe400078808ff */
[C---:B------:R-:W-:Y:S02]  /*14ae0*/  @!P0 LEA R30, P3, R217.reuse, R2, 0x1 ;  /* 0x00000002d91e8211 */ /* 0x040fe400078608ff */
[-C--:B---3--:R-:W-:Y:S02]  /*14af0*/  @!P2 LEA.HI.X R19, R22, R28.reuse, R21, 0x1, P5 ;  /* 0x0000001c1613a211 */ /* 0x088fe400028f0c15 */
[-C--:B------:R-:W-:Y:S02]  /*14b00*/  @!P1 LEA.HI.X R17, R218, R28.reuse, R65, 0x1, P4 ;  /* 0x0000001cda119211 */ /* 0x080fe400020f0c41 */
[----:B------:R-:W-:Y:S01]  /*14b10*/  @!P0 LEA.HI.X R31, R217, R28, R20, 0x1, P3 ;  /* 0x0000001cd91f8211 */ /* 0x000fe200018f0c14 */
[----:B------:R2:W-:Y:S04]  /*14b20*/  @!P2 ST.E.128 [R18.64], R56 ;  /* 0x000000381200a985 */ /* 0x0005e8000c101d08 */
[----:B------:R2:W-:Y:S04]  /*14b30*/  @!P1 ST.E.128 [R16.64], R40 ;  /* 0x0000002810009985 */ /* 0x0005e8000c101d08 */
[----:B------:R2:W-:Y:S02]  /*14b40*/  @!P0 ST.E.128 [R30.64], R24 ;  /* 0x000000181e008985 */ /* 0x0005e4000c101d08 */
.L_x_1476:
[----:B------:R-:W-:Y:S05]  /*14b50*/  BSYNC B0 ;  /* 0x0000000000007941 */ /* 0x000fea0003800000 */
.L_x_1475:
[----:B------:R-:W-:Y:S05]  /*14b60*/  BRA.DIV ~URZ, `(.L_x_1477) ;  /* 0x000035027f007947 */ /* 0x000fea000b800000 */
[----:B--2---:R2:W1:Y:S02]  /*14b70*/  SHFL.IDX PT, R24, R66, 0x2, 0x181f ;  /* 0x00581f0042187f89 */ /* 0x00446400000e0000 */
.L_x_1537:
[----:B------:R-:W-:Y:S05]  /*14b80*/  BRA.DIV ~URZ, `(.L_x_1478) ;  /* 0x000035527f007947 */ /* 0x000fea000b800000 */
[----:B------:R2:W4:Y:S02]  /*14b90*/  SHFL.IDX PT, R2, R9, 0x2, 0x181f ;  /* 0x00581f0009027f89 */ /* 0x00052400000e0000 */
.L_x_1538:
        /* <DEDUP_REMOVED lines=9> */
[C---:B------:R-:W-:Y:S02]  /*14c30*/  @!P0 LEA R26, P3, R217.reuse, R2, 0x1 ;  /* 0x00000002d91a8211 */ /* 0x040fe400078608ff */
[-C--:B-1----:R-:W-:Y:S02]  /*14c40*/  @!P2 LEA.HI.X R19, R22, R24.reuse, R21, 0x1, P5 ;  /* 0x000000181613a211 */ /* 0x082fe400028f0c15 */
[-C--:B------:R-:W-:Y:S02]  /*14c50*/  @!P1 LEA.HI.X R17, R218, R24.reuse, R65, 0x1, P4 ;  /* 0x00000018da119211 */ /* 0x080fe400020f0c41 */
[----:B------:R-:W-:Y:S01]  /*14c60*/  @!P0 LEA.HI.X R27, R217, R24, R20, 0x1, P3 ;  /* 0x00000018d91b8211 */ /* 0x000fe200018f0c14 */
[----:B------:R1:W-:Y:S04]  /*14c70*/  @!P2 ST.E.128 [R18.64], R52 ;  /* 0x000000341200a985 */ /* 0x0003e8000c101d08 */
[----:B------:R1:W-:Y:S04]  /*14c80*/  @!P1 ST.E.128 [R16.64], R36 ;  /* 0x0000002410009985 */ /* 0x0003e8000c101d08 */
[----:B------:R1:W-:Y:S02]  /*14c90*/  @!P0 ST.E.128 [R26.64], R12 ;  /* 0x0000000c1a008985 */ /* 0x0003e4000c101d08 */
.L_x_1480:
[----:B------:R-:W-:Y:S05]  /*14ca0*/  BSYNC B0 ;  /* 0x0000000000007941 */ /* 0x000fea0003800000 */
.L_x_1479:
[----:B------:R-:W-:Y:S05]  /*14cb0*/  BRA.DIV ~URZ, `(.L_x_1481) ;  /* 0x000034827f007947 */ /* 0x000fea000b800000 */
[----:B-12---:R-:W1:Y:S04]  /*14cc0*/  SHFL.IDX PT, R66, R66, 0x3, 0x181f ;  /* 0x00781f0042427f89 */ /* 0x006e6800000e0000 */
[----:B----4-:R2:W4:Y:S02]  /*14cd0*/  SHFL.IDX PT, R2, R9, 0x3, 0x181f ;  /* 0x00781f0009027f89 */ /* 0x01052400000e0000 */
.L_x_1539:
[----:B------:R-:W-:-:S04]  /*14ce0*/  IADD3 R64, R64, 0x60, RZ ;  /* 0x0000006040407810 */ /* 0x000fc80007ffe0ff */
[----:B------:R-:W-:-:S13]  /*14cf0*/  ISETP.GE.AND P0, PT, R64, R23, PT ;  /* 0x000000174000720c */ /* 0x000fda0003f06270 */
[----:B------:R-:W-:Y:S05]  /*14d00*/  @P0 BRA `(.L_x_1482) ;  /* 0x00001f1000000947 */ /* 0x000fea0003800000 */
[----:B------:R-:W-:Y:S02]  /*14d10*/  ISETP.GE.AND P1, PT, R22, c[0x0][0x3c8], PT ;  /* 0x0000f20016007a0c */ /* 0x000fe40003f26270 */
[----:B------:R-:W-:-:S11]  /*14d20*/  ISETP.GE.AND P0, PT, R218, c[0x0][0x3c8], PT ;  /* 0x0000f200da007a0c */ /* 0x000fd60003f06270 */
[-C--:B----4-:R-:W-:Y:S02]  /*14d30*/  @!P1 LEA R12, P3, R22, R2.reuse, 0x1 ;  /* 0x00000002160c9211 */ /* 0x090fe400078608ff */
[----:B------:R-:W-:Y:S02]  /*14d40*/  @!P0 LEA R8, P2, R218, R2, 0x1 ;  /* 0x00000002da088211 */ /* 0x000fe400078408ff */
[-C--:B-1----:R-:W-:Y:S02]  /*14d50*/  @!P1 LEA.HI.X R13, R22, R66.reuse, R21, 0x1, P3 ;  /* 0x00000042160d9211 */ /* 0x082fe400018f0c15 */
[----:B--2---:R-:W-:-:S03]  /*14d60*/  @!P0 LEA.HI.X R9, R218, R66, R65, 0x1, P2 ;  /* 0x00000042da098211 */ /* 0x004fc600010f0c41 */
[----:B------:R1:W-:Y:S04]  /*14d70*/  @!P1 ST.E.128 [R12.64], R48 ;  /* 0x000000300c009985 */ /* 0x0003e8000c101d08 */
[----:B------:R1:W-:Y:S01]  /*14d80*/  @!P0 ST.E.128 [R8.64], R32 ;  /* 0x0000002008008985 */ /* 0x0003e2000c101d08 */
[----:B------:R-:W-:-:S13]  /*14d90*/  ISETP.GE.AND P0, PT, R217, c[0x0][0x3c8], PT ;  /* 0x0000f200d9007a0c */ /* 0x000fda0003f06270 */
[----:B------:R-:W-:Y:S05]  /*14da0*/  @P0 BRA `(.L_x_1482) ;  /* 0x00001e7000000947 */ /* 0x000fea0003800000 */
[----:B-1----:R-:W-:-:S04]  /*14db0*/  LEA R8, P0, R217, R2, 0x1 ;  /* 0x00000002d9087211 */ /* 0x002fc800078008ff */
[----:B------:R-:W-:-:S05]  /*14dc0*/  LEA.HI.X R9, R217, R66, R20, 0x1, P0 ;  /* 0x00000042d9097211 */ /* 0x000fca00000f0c14 */
[----:B------:R1:W-:Y:S01]  /*14dd0*/  ST.E.128 [R8.64], R4 ;  /* 0x0000000408007985 */ /* 0x0003e2000c101d08 */
[----:B------:R-:W-:Y:S05]  /*14de0*/  BRA `(.L_x_1482) ;  /* 0x00001e3000007947 */ /* 0x000fea0003800000 */
.L_x_1469:
[----:B------:R-:W-:Y:S02]  /*14df0*/  IMAD R19, R19, c[0x0][0x408], RZ ;  /* 0x0001020013137a24 */ /* 0x000fe400078e02ff */
[----:B------:R-:W-:-:S04]  /*14e00*/  IMAD.WIDE.U32 R16, R2, c[0x0][0x408], RZ ;  /* 0x0001020002107a25 */ /* 0x000fc800078e00ff */
[----:B------:R-:W-:Y:S01]  /*14e10*/  IMAD R19, R2, c[0x0][0x40c], R19 ;  /* 0x0001030002137a24 */ /* 0x000fe200078e0213 */
[----:B------:R-:W-:Y:S01]  /*14e20*/  MOV R22, R16 ;  /* 0x0000001000167202 */ /* 0x000fe20000000f00 */
[----:B-1----:R-:W-:Y:S01]  /*14e30*/  @P3 IMAD.HI.U32 R0, R18, c[0x0][0x4ec], RZ ;  /* 0x00013b0012003a27 */ /* 0x002fe200078e00ff */
[----:B------:R-:W-:Y:S02]  /*14e40*/  MOV R2, R18 ;  /* 0x0000001200027202 */ /* 0x000fe40000000f00 */
[----:B------:R-:W-:Y:S02]  /*14e50*/  IADD3 R23, R17, R19, RZ ;  /* 0x0000001311177210 */ /* 0x000fe40007ffe0ff */
[----:B------:R-:W-:Y:S02]  /*14e60*/  SHF.R.S32.HI R17, RZ, 0x1f, R224 ;  /* 0x0000001fff117819 */ /* 0x000fe400000114e0 */
[----:B------:R-:W-:Y:S01]  /*14e70*/  @P3 SHF.R.U32.HI R2, RZ, c[0x0][0x4f0], R0 ;  /* 0x00013c00ff023a19 */ /* 0x000fe20000011600 */
[----:B------:R-:W-:-:S03]  /*14e80*/  IMAD.WIDE.U32 R22, R225, c[0x0][0x438], R22 ;  /* 0x00010e00e1167a25 */ /* 0x000fc600078e0016 */
[----:B------:R-:W-:Y:S01]  /*14e90*/  SHF.R.S32.HI R19, RZ, 0x1f, R2 ;  /* 0x0000001fff137819 */ /* 0x000fe20000011402 */
[----:B------:R-:W-:Y:S02]  /*14ea0*/  IMAD R17, R17, c[0x0][0x440], RZ ;  /* 0x0001100011117a24 */ /* 0x000fe400078e02ff */
[----:B------:R-:W-:Y:S02]  /*14eb0*/  IMAD R23, R225, c[0x0][0x43c], R23 ;  /* 0x00010f00e1177a24 */ /* 0x000fe400078e0217 */
[C---:B------:R-:W-:Y:S02]  /*14ec0*/  IMAD R17, R224.reuse, c[0x0][0x444], R17 ;  /* 0x00011100e0117a24 */ /* 0x040fe400078e0211 */
[----:B------:R-:W-:-:S04]  /*14ed0*/  IMAD.WIDE.U32 R22, R224, c[0x0][0x440], R22 ;  /* 0x00011000e0167a25 */ /* 0x000fc800078e0016 */
[----:B------:R-:W-:Y:S01]  /*14ee0*/  IMAD R19, R19, c[0x0][0x430], RZ ;  /* 0x00010c0013137a24 */ /* 0x000fe200078e02ff */
[----:B------:R-:W-:Y:S02]  /*14ef0*/  IADD3 R23, R23, R17, RZ ;  /* 0x0000001117177210 */ /* 0x000fe40007ffe0ff */
[C---:B------:R-:W-:Y:S01]  /*14f00*/  IADD3 R17, -R2.reuse, RZ, RZ ;  /* 0x000000ff02117210 */ /* 0x040fe20007ffe1ff */
[----:B------:R-:W-:Y:S02]  /*14f10*/  IMAD R19, R2, c[0x0][0x434], R19 ;  /* 0x00010d0002137a24 */ /* 0x000fe400078e0213 */
[----:B------:R-:W-:-:S04]  /*14f20*/  IMAD.WIDE.U32 R22, R227, c[0x0][0x448], R22 ;  /* 0x00011200e3167a25 */ /* 0x000fc800078e0016 */
[----:B------:R-:W-:Y:S02]  /*14f30*/  IMAD R23, R227, c[0x0][0x44c], R23 ;  /* 0x00011300e3177a24 */ /* 0x000fe400078e0217 */
[----:B------:R-:W-:Y:S02]  /*14f40*/  IMAD R17, R17, c[0x0][0x4e8], R18 ;  /* 0x00013a0011117a24 */ /* 0x000fe400078e0212 */
[----:B------:R-:W-:-:S03]  /*14f50*/  IMAD.WIDE.U32 R22, R2, c[0x0][0x430], R22 ;  /* 0x00010c0002167a25 */ /* 0x000fc600078e0016 */
[----:B------:R-:W-:Y:S02]  /*14f60*/  SHF.R.S32.HI R0, RZ, 0x1f, R17 ;  /* 0x0000001fff007819 */ /* 0x000fe40000011411 */
[----:B------:R-:W-:-:S03]  /*14f70*/  IADD3 R23, R23, R19, RZ ;  /* 0x0000001317177210 */ /* 0x000fc60007ffe0ff */
[----:B------:R-:W-:Y:S02]  /*14f80*/  IMAD R0, R0, c[0x0][0x428], RZ ;  /* 0x00010a0000007a24 */ /* 0x000fe400078e02ff */
[----:B------:R-:W-:-:S04]  /*14f90*/  IMAD.WIDE.U32 R18, R17, c[0x0][0x428], R22 ;  /* 0x00010a0011127a25 */ /* 0x000fc800078e0016 */
[----:B------:R-:W-:Y:S01]  /*14fa0*/  IMAD R17, R17, c[0x0][0x42c], R0 ;  /* 0x00010b0011117a24 */ /* 0x000fe200078e0200 */
[----:B------:R-:W-:-:S04]  /*14fb0*/  LEA R168, P1, R18, c[0x0][0x400], 0x2 ;  /* 0x0001000012a87a11 */ /* 0x000fc800078210ff */
[----:B------:R-:W-:-:S04]  /*14fc0*/  IADD3 R17, R19, R17, RZ ;  /* 0x0000001113117210 */ /* 0x000fc80007ffe0ff */
[----:B------:R-:W-:Y:S01]  /*14fd0*/  LEA.HI.X R167, R18, c[0x0][0x404], R17, 0x2, P1 ;  /* 0x0001010012a77a11 */ /* 0x000fe200008f1411 */
[----:B------:R-:W-:Y:S05]  /*14fe0*/  BRA.DIV ~URZ, `(.L_x_1483) ;  /* 0x000032127f007947 */ /* 0x000fea000b800000 */
[----:B------:R1:W2:Y:S02]  /*14ff0*/  SHFL.IDX PT, R169, R167, RZ, 0x1c1f ;  /* 0x001c1fffa7a97589 */ /* 0x0002a400000e0000 */
.L_x_1540:
[----:B------:R-:W-:Y:S05]  /*15000*/  BRA.DIV ~URZ, `(.L_x_1484) ;  /* 0x000032627f007947 */ /* 0x000fea000b800000 */
[----:B------:R3:W4:Y:S02]  /*15010*/  SHFL.IDX PT, R2, R168, RZ, 0x1c1f ;  /* 0x001c1fffa8027589 */ /* 0x00072400000e0000 */
.L_x_1541:
[----:B------:R-:W-:Y:S01]  /*15020*/  LOP3.LUT R20, R20, 0x7ffffffc, RZ, 0xc0, !PT ;  /* 0x7ffffffc14147812 */ /* 0x000fe200078ec0ff */
[----:B------:R-:W-:Y:S04]  /*15030*/  BSSY B0, `(.L_x_1485) ;  /* 0x0000093000007945 */ /* 0x000fe80003800000 */
        /* <DEDUP_REMOVED lines=56> */
[-C--:B------:R-:W-:Y:S02]  /*153c0*/  @!P0 LEA R16, P2, R25, R2.reuse, 0x2 ;  /* 0x0000000219108211 */ /* 0x080fe400078410ff */
[----:B------:R-:W-:Y:S01]  /*153d0*/  @!P3 LEA R170, P5, R163, R2, 0x2 ;  /* 0x00000002a3aab211 */ /* 0x000fe200078a10ff */
[----:B------:R-:W-:Y:S01]  /*153e0*/  @!P1 IMAD.WIDE R18, R166, 0x4, R18 ;  /* 0x00000004a6129825 */ /* 0x000fe200078e0212 */
[----:B------:R-:W-:Y:S02]  /*153f0*/  @!P0 LEA.HI.X R17, R25, R169, R24, 0x2, P2 ;  /* 0x000000a919118211 */ /* 0x000fe400010f1418 */
[----:B------:R-:W-:Y:S02]  /*15400*/  ISETP.GE.AND P2, PT, R159, c[0x0][0x3c8], PT ;  /* 0x0000f2009f007a0c */ /* 0x000fe40003f46270 */
[----:B------:R2:W-:Y:S01]  /*15410*/  @!P1 ST.E.64 [R18.64], R132 ;  /* 0x0000008412009985 */ /* 0x0005e2000c101b08 */
[----:B------:R-:W-:-:S02]  /*15420*/  ISETP.GE.AND P1, PT, R157, c[0x0][0x3c8], PT ;  /* 0x0000f2009d007a0c */ /* 0x000fc40003f26270 */
[----:B------:R-:W-:Y:S01]  /*15430*/  @!P3 LEA.HI.X R171, R163, R169, R162, 0x2, P5 ;  /* 0x000000a9a3abb211 */ /* 0x000fe200028f14a2 */
[----:B------:R4:W-:Y:S01]  /*15440*/  @!P0 ST.E.64 [R16.64], R128 ;  /* 0x0000008010008985 */ /* 0x0009e2000c101b08 */
[----:B------:R-:W-:-:S03]  /*15450*/  @!P4 LEA R172, P0, R161, R2, 0x2 ;  /* 0x00000002a1acc211 */ /* 0x000fc600078010ff */
[----:B------:R5:W-:Y:S01]  /*15460*/  @!P3 ST.E.64 [R170.64], R124 ;  /* 0x0000007caa00b985 */ /* 0x000be2000c101b08 */
[-C--:B------:R-:W-:Y:S02]  /*15470*/  @!P4 LEA.HI.X R173, R161, R169.reuse, R160, 0x2, P0 ;  /* 0x000000a9a1adc211 */ /* 0x080fe400000f14a0 */
[----:B------:R-:W-:Y:S02]  /*15480*/  @!P2 LEA R174, P5, R159, R2, 0x2 ;  /* 0x000000029faea211 */ /* 0x000fe400078a10ff */
[----:B------:R-:W-:Y:S01]  /*15490*/  ISETP.GE.AND P3, PT, R153, c[0x0][0x3c8], PT ;  /* 0x0000f20099007a0c */ /* 0x000fe20003f66270 */
[----:B------:R1:W-:Y:S01]  /*154a0*/  @!P4 ST.E.64 [R172.64], R120 ;  /* 0x00000078ac00c985 */ /* 0x0003e2000c101b08 */
[----:B------:R-:W-:Y:S02]  /*154b0*/  @!P2 LEA.HI.X R175, R159, R169, R158, 0x2, P5 ;  /* 0x000000a99fafa211 */ /* 0x000fe400028f149e */
[----:B------:R-:W-:-:S03]  /*154c0*/  ISETP.GE.AND P4, PT, R149, c[0x0][0x3c8], PT ;  /* 0x0000f20095007a0c */ /* 0x000fc60003f86270 */
[----:B------:R3:W-:Y:S01]  /*154d0*/  @!P2 ST.E.64 [R174.64], R116 ;  /* 0x00000074ae00a985 */ /* 0x0007e2000c101b08 */
[----:B------:R-:W-:Y:S02]  /*154e0*/  ISETP.GE.AND P2, PT, R81, c[0x0][0x3c8], PT ;  /* 0x0000f20051007a0c */ /* 0x000fe40003f46270 */
[----:B--2---:R-:W-:-:S04]  /*154f0*/  @!P1 LEA R18, P0, R157, R2, 0x2 ;  /* 0x000000029d129211 */ /* 0x004fc800078010ff */
[-C--:B------:R-:W-:Y:S02]  /*15500*/  @!P1 LEA.HI.X R19, R157, R169.reuse, R156, 0x2, P0 ;  /* 0x000000a99d139211 */ /* 0x080fe400000f149c */
[-C--:B----4-:R-:W-:Y:S02]  /*15510*/  @!P3 LEA R16, P5, R153, R2.reuse, 0x2 ;  /* 0x000000029910b211 */ /* 0x090fe400078a10ff */
[----:B-----5:R-:W-:Y:S01]  /*15520*/  @!P4 LEA R124, P0, R149, R2, 0x2 ;  /* 0x00000002957cc211 */ /* 0x020fe200078010ff */
[----:B------:R2:W-:Y:S01]  /*15530*/  @!P1 ST.E.64 [R18.64], R112 ;  /* 0x0000007012009985 */ /* 0x0005e2000c101b08 */
[----:B------:R-:W-:Y:S02]  /*15540*/  ISETP.GE.AND P1, PT, R77, c[0x0][0x3c8], PT ;  /* 0x0000f2004d007a0c */ /* 0x000fe40003f26270 */
[-C--:B------:R-:W-:Y:S02]  /*15550*/  @!P3 LEA.HI.X R17, R153, R169.reuse, R152, 0x2, P5 ;  /* 0x000000a99911b211 */ /* 0x080fe400028f1498 */
[----:B------:R-:W-:-:S02]  /*15560*/  @!P4 LEA.HI.X R125, R149, R169, R148, 0x2, P0 ;  /* 0x000000a9957dc211 */ /* 0x000fc400000f1494 */
[-C--:B-1----:R-:W-:Y:S01]  /*15570*/  @!P2 LEA R120, P5, R81, R2.reuse, 0x2 ;  /* 0x000000025178a211 */ /* 0x082fe200078a10ff */
[----:B------:R1:W-:Y:S01]  /*15580*/  @!P3 ST.E.64 [R16.64], R108 ;  /* 0x0000006c1000b985 */ /* 0x0003e2000c101b08 */
[----:B------:R-:W-:Y:S02]  /*15590*/  ISETP.GE.AND P3, PT, R37, c[0x0][0x3c8], PT ;  /* 0x0000f20025007a0c */ /* 0x000fe40003f66270 */
[----:B------:R-:W-:Y:S01]  /*155a0*/  @!P2 LEA.HI.X R121, R81, R169, R80, 0x2, P5 ;  /* 0x000000a95179a211 */ /* 0x000fe200028f1450 */
[----:B------:R4:W-:Y:S01]  /*155b0*/  @!P4 ST.E.64 [R124.64], R104 ;  /* 0x000000687c00c985 */ /* 0x0009e2000c101b08 */
[----:B------:R-:W-:Y:S02]  /*155c0*/  ISETP.GE.AND P4, PT, R35, c[0x0][0x3c8], PT ;  /* 0x0000f20023007a0c */ /* 0x000fe40003f86270 */
[----:B---3--:R-:W-:Y:S01]  /*155d0*/  @!P1 LEA R116, P0, R77, R2, 0x2 ;  /* 0x000000024d749211 */ /* 0x008fe200078010ff */
[----:B------:R3:W-:Y:S01]  /*155e0*/  @!P2 ST.E.64 [R120.64], R40 ;  /* 0x000000287800a985 */ /* 0x0007e2000c101b08 */
[----:B------:R-:W-:-:S02]  /*155f0*/  ISETP.GE.AND P2, PT, R33, c[0x0][0x3c8], PT ;  /* 0x0000f20021007a0c */ /* 0x000fc40003f46270 */
[----:B------:R-:W-:-:S05]  /*15600*/  @!P1 LEA.HI.X R117, R77, R169, R76, 0x2, P0 ;  /* 0x000000a94d759211 */ /* 0x000fca00000f144c */
[----:B------:R5:W-:Y:S01]  /*15610*/  @!P1 ST.E.64 [R116.64], R44 ;  /* 0x0000002c74009985 */ /* 0x000be2000c101b08 */
[----:B------:R-:W-:Y:S02]  /*15620*/  ISETP.GE.AND P1, PT, R31, c[0x0][0x3c8], PT ;  /* 0x0000f2001f007a0c */ /* 0x000fe40003f26270 */
[----:B--2---:R-:W-:-:S04]  /*15630*/  @!P3 LEA R18, P5, R37, R2, 0x2 ;  /* 0x000000022512b211 */ /* 0x004fc800078a10ff */
[----:B------:R-:W-:Y:S02]  /*15640*/  @!P3 LEA.HI.X R19, R37, R169, R36, 0x2, P5 ;  /* 0x000000a92513b211 */ /* 0x000fe400028f1424 */
[----:B-1----:R-:W-:-:S03]  /*15650*/  @!P4 LEA R16, P0, R35, R2, 0x2 ;  /* 0x000000022310c211 */ /* 0x002fc600078010ff */
[----:B------:R1:W-:Y:S01]  /*15660*/  @!P3 ST.E.64 [R18.64], R48 ;  /* 0x000000301200b985 */ /* 0x0003e2000c101b08 */
[----:B------:R-:W-:Y:S02]  /*15670*/  ISETP.GE.AND P3, PT, R27, c[0x0][0x3c8], PT ;  /* 0x0000f2001b007a0c */ /* 0x000fe40003f66270 */
[-C--:B------:R-:W-:Y:S02]  /*15680*/  @!P4 LEA.HI.X R17, R35, R169.reuse, R34, 0x2, P0 ;  /* 0x000000a92311c211 */ /* 0x080fe400000f1422 */
[-C--:B----4-:R-:W-:Y:S02]  /*15690*/  @!P2 LEA R104, P5, R33, R2.reuse, 0x2 ;  /* 0x000000022168a211 */ /* 0x090fe400078a10ff */
[----:B---3--:R-:W-:Y:S01]  /*156a0*/  @!P1 LEA R40, P0, R31, R2, 0x2 ;  /* 0x000000021f289211 */ /* 0x008fe200078010ff */
[----:B------:R2:W-:Y:S01]  /*156b0*/  @!P4 ST.E.64 [R16.64], R52 ;  /* 0x000000341000c985 */ /* 0x0005e2000c101b08 */
[----:B------:R-:W-:Y:S02]  /*156c0*/  @!P2 LEA.HI.X R105, R33, R169, R32, 0x2, P5 ;  /* 0x000000a92169a211 */ /* 0x000fe400028f1420 */
[----:B------:R-:W-:-:S02]  /*156d0*/  ISETP.GE.AND P4, PT, R23, c[0x0][0x3c8], PT ;  /* 0x0000f20017007a0c */ /* 0x000fc40003f86270 */
[-C--:B------:R-:W-:Y:S01]  /*156e0*/  @!P1 LEA.HI.X R41, R31, R169.reuse, R30, 0x2, P0 ;  /* 0x000000a91f299211 */ /* 0x080fe200000f141e */
[----:B------:R-:W-:Y:S01]  /*156f0*/  @!P2 ST.E.64 [R104.64], R56 ;  /* 0x000000386800a985 */ /* 0x000fe2000c101b08 */
[----:B------:R-:W-:Y:S02]  /*15700*/  ISETP.GE.AND P2, PT, R21, c[0x0][0x3c8], PT ;  /* 0x0000f20015007a0c */ /* 0x000fe40003f46270 */
[----:B-----5:R-:W-:Y:S01]  /*15710*/  @!P3 LEA R44, P5, R27, R2, 0x2 ;  /* 0x000000021b2cb211 */ /* 0x020fe200078a10ff */
[----:B------:R3:W-:Y:S01]  /*15720*/  @!P1 ST.E.64 [R40.64], R60 ;  /* 0x0000003c28009985 */ /* 0x0007e2000c101b08 */
[----:B------:R-:W-:Y:S02]  /*15730*/  ISETP.GE.AND P1, PT, R151, c[0x0][0x3c8], PT ;  /* 0x0000f20097007a0c */ /* 0x000fe40003f26270 */
[----:B------:R-:W-:Y:S02]  /*15740*/  @!P3 LEA.HI.X R45, R27, R169, R26, 0x2, P5 ;  /* 0x000000a91b2db211 */ /* 0x000fe400028f141a */
[----:B------:R-:W-:-:S03]  /*15750*/  ISETP.GE.AND P5, PT, R155, c[0x0][0x3c8], PT ;  /* 0x0000f2009b007a0c */ /* 0x000fc60003fa6270 */
[----:B------:R4:W-:Y:S01]  /*15760*/  @!P3 ST.E.64 [R44.64], R64 ;  /* 0x000000402c00b985 */ /* 0x0009e2000c101b08 */
[----:B-1----:R-:W-:-:S05]  /*15770*/  @!P4 LEA R18, P0, R23, R2, 0x2 ;  /* 0x000000021712c211 */ /* 0x002fca00078010ff */
[-C--:B------:R-:W-:Y:S02]  /*15780*/  @!P1 LEA R48, P3, R151, R2.reuse, 0x2 ;  /* 0x0000000297309211 */ /* 0x080fe400078610ff */
[-C--:B------:R-:W-:Y:S02]  /*15790*/  @!P4 LEA.HI.X R19, R23, R169.reuse, R22, 0x2, P0 ;  /* 0x000000a91713c211 */ /* 0x080fe400000f1416 */
[-C--:B------:R-:W-:Y:S02]  /*157a0*/  @!P1 LEA.HI.X R49, R151, R169.reuse, R150, 0x2, P3 ;  /* 0x000000a997319211 */ /* 0x080fe400018f1496 */
[----:B--2---:R-:W-:Y:S01]  /*157b0*/  @!P2 LEA R16, P0, R21, R2, 0x2 ;  /* 0x000000021510a211 */ /* 0x004fe200078010ff */
[----:B------:R1:W-:Y:S01]  /*157c0*/  @!P4 ST.E.64 [R18.64], R68 ;  /* 0x000000441200c985 */ /* 0x0003e2000c101b08 */
[----:B------:R-:W-:Y:S02]  /*157d0*/  ISETP.GE.AND P4, PT, R135, c[0x0][0x3c8], PT ;  /* 0x0000f20087007a0c */ /* 0x000fe40003f86270 */
[----:B------:R-:W-:-:S05]  /*157e0*/  @!P2 LEA.HI.X R17, R21, R169, R20, 0x2, P0 ;  /* 0x000000a91511a211 */ /* 0x000fca00000f1414 */
[----:B------:R2:W-:Y:S01]  /*157f0*/  @!P2 ST.E.64 [R16.64], R72 ;  /* 0x000000481000a985 */ /* 0x0005e2000c101b08 */
[-C--:B---3--:R-:W-:Y:S02]  /*15800*/  @!P6 LEA R40, P0, R165, R2.reuse, 0x2 ;  /* 0x00000002a528e211 */ /* 0x088fe400078010ff */
[----:B------:R-:W-:Y:S01]  /*15810*/  ISETP.GE.AND P2, PT, R79, c[0x0][0x3c8], PT ;  /* 0x0000f2004f007a0c */ /* 0x000fe20003f46270 */
[----:B------:R3:W-:Y:S01]  /*15820*/  @!P1 ST.E.64 [R48.64], R4 ;  /* 0x0000000430009985 */ /* 0x0007e2000c101b08 */
[----:B------:R-:W-:Y:S02]  /*15830*/  @!P6 LEA.HI.X R41, R165, R169, R164, 0x2, P0 ;  /* 0x000000a9a529e211 */ /* 0x000fe400000f14a4 */
[----:B------:R-:W-:Y:S02]  /*15840*/  ISETP.GE.AND P1, PT, R39, c[0x0][0x3c8], PT ;  /* 0x0000f20027007a0c */ /* 0x000fe40003f26270 */
[----:B------:R-:W-:Y:S01]  /*15850*/  ISETP.GE.AND P0, PT, R29, c[0x0][0x3c8], PT ;  /* 0x0000f2001d007a0c */ /* 0x000fe20003f06270 */
[----:B------:R3:W-:Y:S01]  /*15860*/  @!P6 ST.E.64 [R40.64], R6 ;  /* 0x000000062800e985 */ /* 0x0007e2000c101b08 */
[----:B----4-:R-:W-:-:S04]  /*15870*/  @!P4 LEA R44, P6, R135, R2, 0x2 ;  /* 0x00000002872cc211 */ /* 0x010fc800078c10ff */
[----:B------:R-:W-:Y:S02]  /*15880*/  @!P4 LEA.HI.X R45, R135, R169, R134, 0x2, P6 ;  /* 0x000000a9872dc211 */ /* 0x000fe400030f1486 */
[----:B-1----:R-:W-:-:S04]  /*15890*/  @!P5 LEA R18, P3, R155, R2, 0x2 ;  /* 0x000000029b12d211 */ /* 0x002fc800078610ff */
[----:B------:R-:W-:Y:S02]  /*158a0*/  @!P5 LEA.HI.X R19, R155, R169, R154, 0x2, P3 ;  /* 0x000000a99b13d211 */ /* 0x000fe400018f149a */
[----:B--2---:R-:W-:-:S03]  /*158b0*/  @!P2 LEA R16, P3, R79, R2, 0x2 ;  /* 0x000000024f10a211 */ /* 0x004fc600078610ff */
[----:B------:R1:W-:Y:S01]  /*158c0*/  @!P5 ST.E.64 [R18.64], R84 ;  /* 0x000000541200d985 */ /* 0x0003e2000c101b08 */
[----:B---3--:R-:W-:-:S03]  /*158d0*/  @!P1 LEA R4, P5, R39, R2, 0x2 ;  /* 0x0000000227049211 */ /* 0x008fc600078a10ff */
[----:B------:R1:W-:Y:S01]  /*158e0*/  @!P4 ST.E.64 [R44.64], R88 ;  /* 0x000000582c00c985 */ /* 0x0003e2000c101b08 */
[-C--:B------:R-:W-:Y:S02]  /*158f0*/  @!P2 LEA.HI.X R17, R79, R169.reuse, R78, 0x2, P3 ;  /* 0x000000a94f11a211 */ /* 0x080fe400018f144e */
[----:B------:R-:W-:Y:S02]  /*15900*/  @!P0 LEA R48, P3, R29, R2, 0x2 ;  /* 0x000000021d308211 */ /* 0x000fe400078610ff */
[-C--:B------:R-:W-:Y:S01]  /*15910*/  @!P1 LEA.HI.X R5, R39, R169.reuse, R38, 0x2, P5 ;  /* 0x000000a927059211 */ /* 0x080fe200028f1426 */
[----:B------:R1:W-:Y:S01]  /*15920*/  @!P2 ST.E.64 [R16.64], R92 ;  /* 0x0000005c1000a985 */ /* 0x0003e2000c101b08 */
[----:B------:R-:W-:-:S03]  /*15930*/  @!P0 LEA.HI.X R49, R29, R169, R28, 0x2, P3 ;  /* 0x000000a91d318211 */ /* 0x000fc600018f141c */
[----:B------:R1:W-:Y:S04]  /*15940*/  @!P1 ST.E.64 [R4.64], R96 ;  /* 0x0000006004009985 */ /* 0x0003e8000c101b08 */
[----:B------:R1:W-:Y:S02]  /*15950*/  @!P0 ST.E.64 [R48.64], R100 ;  /* 0x0000006430008985 */ /* 0x0003e4000c101b08 */
.L_x_1486:
[----:B------:R-:W-:Y:S05]  /*15960*/  BSYNC B0 ;  /* 0x0000000000007941 */ /* 0x000fea0003800000 */
.L_x_1485:
[----:B------:R-:W-:Y:S05]  /*15970*/  BRA.DIV ~URZ, `(.L_x_1487) ;  /* 0x000029527f007947 */ /* 0x000fea000b800000 */
[----:B-1----:R-:W1:Y:S04]  /*15980*/  SHFL.IDX PT, R167, R167, 0x1, 0x1c1f ;  /* 0x003c1f00a7a77f89 */ /* 0x002e6800000e0000 */
[----:B----4-:R4:W3:Y:S02]  /*15990*/  SHFL.IDX PT, R2, R168, 0x1, 0x1c1f ;  /* 0x003c1f00a8027f89 */ /* 0x0108e400000e0000 */
.L_x_1542:
[----:B------:R-:W-:-:S13]  /*159a0*/  ISETP.NE.AND P0, PT, R9, RZ, PT ;  /* 0x000000ff0900720c */ /* 0x000fda0003f05270 */
[----:B------:R-:W-:Y:S05]  /*159b0*/  @P0 BRA `(.L_x_1482) ;  /* 0x0000126000000947 */ /* 0x000fea0003800000 */
[----:B------:R-:W-:Y:S02]  /*159c0*/  ISETP.GE.AND P3, PT, R25, c[0x0][0x3c8], PT ;  /* 0x0000f20019007a0c */ /* 0x000fe40003f66270 */
[----:B------:R-:W-:Y:S02]  /*159d0*/  ISETP.GE.AND P2, PT, R163, c[0x0][0x3c8], PT ;  /* 0x0000f200a3007a0c */ /* 0x000fe40003f46270 */
[----:B------:R-:W-:Y:S02]  /*159e0*/  ISETP.GE.AND P1, PT, R161, c[0x0][0x3c8], PT ;  /* 0x0000f200a1007a0c */ /* 0x000fe40003f26270 */
[----:B------:R-:W-:Y:S02]  /*159f0*/  ISETP.GE.AND P4, PT, R166, c[0x0][0x3c8], PT ;  /* 0x0000f200a6007a0c */ /* 0x000fe40003f86270 */
[----:B------:R-:W-:-:S05]  /*15a00*/  ISETP.GE.AND P0, PT, R159, c[0x0][0x3c8], PT ;  /* 0x0000f2009f007a0c */ /* 0x000fca0003f06270 */
[-C--:B---3--:R-:W-:Y:S02]  /*15a10*/  @!P3 LEA R6, P6, R25, R2.reuse, 0x2 ;  /* 0x000000021906b211 */ /* 0x088fe400078c10ff */
[-C--:B------:R-:W-:Y:S02]  /*15a20*/  @!P2 LEA R4, P5, R163, R2.reuse, 0x2 ;  /* 0x00000002a304a211 */ /* 0x080fe400078a10ff */
[-C--:B-1----:R-:W-:Y:S02]  /*15a30*/  @!P3 LEA.HI.X R7, R25, R167.reuse, R24, 0x2, P6 ;  /* 0x000000a71907b211 */ /* 0x082fe400030f1418 */
[-C--:B------:R-:W-:Y:S01]  /*15a40*/  @!P1 LEA R16, P6, R161, R2.reuse, 0x2 ;  /* 0x00000002a1109211 */ /* 0x080fe200078c10ff */
[----:B------:R-:W-:Y:S01]  /*15a50*/  @!P4 IMAD.MOV.U32 R18, RZ, RZ, R2 ;  /* 0x000000ffff12c224 */ /* 0x000fe200078e0002 */
[----:B------:R-:W-:Y:S01]  /*15a60*/  @!P2 LEA.HI.X R5, R163, R167, R162, 0x2, P5 ;  /* 0x000000a7a305a211 */ /* 0x000fe200028f14a2 */
[----:B------:R-:W-:Y:S01]  /*15a70*/  @!P4 IMAD.MOV.U32 R19, RZ, RZ, R167 ;  /* 0x000000ffff13c224 */ /* 0x000fe200078e00a7 */
[----:B------:R-:W-:-:S02]  /*15a80*/  @!P0 LEA R8, P5, R159, R2, 0x2 ;  /* 0x000000029f088211 */ /* 0x000fc400078a10ff */
[-C--:B------:R-:W-:Y:S01]  /*15a90*/  @!P1 LEA.HI.X R17, R161, R167.reuse, R160, 0x2, P6 ;  /* 0x000000a7a1119211 */ /* 0x080fe200030f14a0 */
[----:B------:R-:W-:Y:S01]  /*15aa0*/  @!P4 IMAD.WIDE R18, R166, 0x4, R18 ;  /* 0x00000004a612c825 */ /* 0x000fe200078e0212 */
[----:B------:R-:W-:Y:S02]  /*15ab0*/  ISETP.GE.AND P6, PT, R157, c[0x0][0x3c8], PT ;  /* 0x0000f2009d007a0c */ /* 0x000fe40003fc6270 */
[----:B------:R-:W-:Y:S02]  /*15ac0*/  @!P0 LEA.HI.X R9, R159, R167, R158, 0x2, P5 ;  /* 0x000000a79f098211 */ /* 0x000fe400028f149e */
[----:B------:R-:W-:Y:S01]  /*15ad0*/  ISETP.GE.AND P5, PT, R153, c[0x0][0x3c8], PT ;  /* 0x0000f20099007a0c */ /* 0x000fe20003fa6270 */
[----:B------:R1:W-:Y:S01]  /*15ae0*/  @!P4 ST.E.64 [R18.64], R12 ;  /* 0x0000000c1200c985 */ /* 0x0003e2000c101b08 */
[----:B------:R-:W-:-:S03]  /*15af0*/  ISETP.GE.AND P4, PT, R149, c[0x0][0x3c8], PT ;  /* 0x0000f20095007a0c */ /* 0x000fc60003f86270 */
[----:B------:R-:W-:Y:S01]  /*15b00*/  @!P3 ST.E.64 [R6.64], R130 ;  /* 0x000000820600b985 */ /* 0x000fe2000c101b08 */
[----:B------:R-:W-:-:S03]  /*15b10*/  ISETP.GE.AND P3, PT, R81, c[0x0][0x3c8], PT ;  /* 0x0000f20051007a0c */ /* 0x000fc60003f66270 */
[----:B------:R3:W-:Y:S01]  /*15b20*/  @!P2 ST.E.64 [R4.64], R126 ;  /* 0x0000007e0400a985 */ /* 0x0007e2000c101b08 */
[----:B------:R-:W-:-:S03]  /*15b30*/  ISETP.GE.AND P2, PT, R77, c[0x0][0x3c8], PT ;  /* 0x0000f2004d007a0c */ /* 0x000fc60003f46270 */
[----:B------:R-:W-:Y:S01]  /*15b40*/  @!P1 ST.E.64 [R16.64], R122 ;  /* 0x0000007a10009985 */ /* 0x000fe2000c101b08 */
[----:B------:R-:W-:-:S03]  /*15b50*/  @!P5 LEA R24, P1, R153, R2, 0x2 ;  /* 0x000000029918d211 */ /* 0x000fc600078210ff */
[----:B------:R5:W-:Y:S01]  /*15b60*/  @!P0 ST.E.64 [R8.64], R118 ;  /* 0x0000007608008985 */ /* 0x000be2000c101b08 */
[----:B------:R-:W-:Y:S02]  /*15b70*/  @!P6 LEA R40, P0, R157, R2, 0x2 ;  /* 0x000000029d28e211 */ /* 0x000fe400078010ff */
[-C--:B------:R-:W-:Y:S02]  /*15b80*/  @!P5 LEA.HI.X R25, R153, R167.reuse, R152, 0x2, P1 ;  /* 0x000000a79919d211 */ /* 0x080fe400008f1498 */
[----:B------:R-:W-:Y:S02]  /*15b90*/  @!P6 LEA.HI.X R41, R157, R167, R156, 0x2, P0 ;  /* 0x000000a79d29e211 */ /* 0x000fe400000f149c */
[----:B------:R-:W-:-:S03]  /*15ba0*/  ISETP.GE.AND P1, PT, R37, c[0x0][0x3c8], PT ;  /* 0x0000f20025007a0c */ /* 0x000fc60003f26270 */
[----:B------:R-:W-:Y:S01]  /*15bb0*/  @!P6 ST.E.64 [R40.64], R114 ;  /* 0x000000722800e985 */ /* 0x000fe2000c101b08 */
[----:B------:R-:W-:Y:S02]  /*15bc0*/  ISETP.GE.AND P6, PT, R35, c[0x0][0x3c8], PT ;  /* 0x0000f20023007a0c */ /* 0x000fe40003fc6270 */
[-C--:B-1----:R-:W-:Y:S01]  /*15bd0*/  @!P4 LEA R12, P0, R149, R2.reuse, 0x2 ;  /* 0x00000002950cc211 */ /* 0x082fe200078010ff */
[----:B------:R1:W-:Y:S01]  /*15be0*/  @!P5 ST.E.64 [R24.64], R110 ;  /* 0x0000006e1800d985 */ /* 0x0003e2000c101b08 */
[----:B------:R-:W-:Y:S02]  /*15bf0*/  ISETP.GE.AND P5, PT, R33, c[0x0][0x3c8], PT ;  /* 0x0000f20021007a0c */ /* 0x000fe40003fa6270 */
[----:B------:R-:W-:Y:S02]  /*15c00*/  @!P4 LEA.HI.X R13, R149, R167, R148, 0x2, P0 ;  /* 0x000000a7950dc211 */ /* 0x000fe400000f1494 */
[----:B---3--:R-:W-:-:S03]  /*15c10*/  @!P3 LEA R4, P0, R81, R2, 0x2 ;  /* 0x000000025104b211 */ /* 0x008fc600078010ff */
[----:B------:R-:W-:Y:S01]  /*15c20*/  @!P4 ST.E.64 [R12.64], R106 ;  /* 0x0000006a0c00c985 */ /* 0x000fe2000c101b08 */
[----:B------:R-:W-:Y:S02]  /*15c30*/  ISETP.GE.AND P4, PT, R31, c[0x0][0x3c8], PT ;  /* 0x0000f2001f007a0c */ /* 0x000fe40003f86270 */
[----:B------:R-:W-:Y:S02]  /*15c40*/  @!P3 LEA.HI.X R5, R81, R167, R80, 0x2, P0 ;  /* 0x000000a75105b211 */ /* 0x000fe400000f1450 */
[----:B------:R-:W-:-:S03]  /*15c50*/  @!P2 LEA R6, P0, R77, R2, 0x2 ;  /* 0x000000024d06a211 */ /* 0x000fc600078010ff */
[----:B------:R3:W-:Y:S01]  /*15c60*/  @!P3 ST.E.64 [R4.64], R42 ;  /* 0x0000002a0400b985 */ /* 0x0007e2000c101b08 */
[-C--:B------:R-:W-:Y:S02]  /*15c70*/  @!P2 LEA.HI.X R7, R77, R167.reuse, R76, 0x2, P0 ;  /* 0x000000a74d07a211 */ /* 0x080fe400000f144c */
[-C--:B-----5:R-:W-:Y:S02]  /*15c80*/  @!P1 LEA R8, P0, R37, R2.reuse, 0x2 ;  /* 0x0000000225089211 */ /* 0x0a0fe400078010ff */
[----:B------:R-:W-:Y:S01]  /*15c90*/  ISETP.GE.AND P3, PT, R27, c[0x0][0x3c8], PT ;  /* 0x0000f2001b007a0c */ /* 0x000fe20003f66270 */
[----:B------:R5:W-:Y:S01]  /*15ca0*/  @!P2 ST.E.64 [R6.64], R46 ;  /* 0x0000002e0600a985 */ /* 0x000be2000c101b08 */
[----:B------:R-:W-:Y:S02]  /*15cb0*/  @!P1 LEA.HI.X R9, R37, R167, R36, 0x2, P0 ;  /* 0x000000a725099211 */ /* 0x000fe400000f1424 */
[-C--:B------:R-:W-:Y:S02]  /*15cc0*/  @!P6 LEA R18, P0, R35, R2.reuse, 0x2 ;  /* 0x000000022312e211 */ /* 0x080fe400078010ff */
[----:B------:R-:W-:Y:S01]  /*15cd0*/  ISETP.GE.AND P2, PT, R23, c[0x0][0x3c8], PT ;  /* 0x0000f20017007a0c */ /* 0x000fe20003f46270 */
[----:B------:R4:W-:Y:S01]  /*15ce0*/  @!P1 ST.E.64 [R8.64], R50 ;  /* 0x0000003208009985 */ /* 0x0009e2000c101b08 */
[----:B------:R-:W-:-:S02]  /*15cf0*/  @!P5 LEA R16, P1, R33, R2, 0x2 ;  /* 0x000000022110d211 */ /* 0x000fc400078210ff */
[-C--:B------:R-:W-:Y:S02]  /*15d00*/  @!P6 LEA.HI.X R19, R35, R167.reuse, R34, 0x2, P0 ;  /* 0x000000a72313e211 */ /* 0x080fe400000f1422 */
[----:B-1----:R-:W-:Y:S02]  /*15d10*/  @!P4 LEA R24, P0, R31, R2, 0x2 ;  /* 0x000000021f18c211 */ /* 0x002fe400078010ff */
[-C--:B------:R-:W-:Y:S01]  /*15d20*/  @!P5 LEA.HI.X R17, R33, R167.reuse, R32, 0x2, P1 ;  /* 0x000000a72111d211 */ /* 0x080fe200008f1420 */
[----:B------:R-:W-:Y:S01]  /*15d30*/  @!P6 ST.E.64 [R18.64], R54 ;  /* 0x000000361200e985 */ /* 0x000fe2000c101b08 */
[----:B------:R-:W-:Y:S02]  /*15d40*/  ISETP.GE.AND P1, PT, R21, c[0x0][0x3c8], PT ;  /* 0x0000f20015007a0c */ /* 0x000fe40003f26270 */
[----:B------:R-:W-:Y:S01]  /*15d50*/  @!P4 LEA.HI.X R25, R31, R167, R30, 0x2, P0 ;  /* 0x000000a71f19c211 */ /* 0x000fe200000f141e */
[----:B------:R1:W-:Y:S01]  /*15d60*/  @!P5 ST.E.64 [R16.64], R58 ;  /* 0x0000003a1000d985 */ /* 0x0003e2000c101b08 */
[----:B------:R-:W-:-:S02]  /*15d70*/  ISETP.GE.AND P6, PT, R151, c[0x0][0x3c8], PT ;  /* 0x0000f20097007a0c */ /* 0x000fc40003fc6270 */
[----:B------:R-:W-:Y:S01]  /*15d80*/  ISETP.GE.AND P5, PT, R165, c[0x0][0x3c8], PT ;  /* 0x0000f200a5007a0c */ /* 0x000fe20003fa6270 */
[----:B------:R-:W-:Y:S01]  /*15d90*/  @!P4 ST.E.64 [R24.64], R62 ;  /* 0x0000003e1800c985 */ /* 0x000fe2000c101b08 */
[-C--:B---3--:R-:W-:Y:S02]  /*15da0*/  @!P3 LEA R4, P0, R27, R2.reuse, 0x2 ;  /* 0x000000021b04b211 */ /* 0x088fe400078010ff */
[----:B------:R-:W-:Y:S02]  /*15db0*/  ISETP.GE.AND P4, PT, R155, c[0x0][0x3c8], PT ;  /* 0x0000f2009b007a0c */ /* 0x000fe40003f86270 */
[----:B------:R-:W-:Y:S02]  /*15dc0*/  @!P3 LEA.HI.X R5, R27, R167, R26, 0x2, P0 ;  /* 0x000000a71b05b211 */ /* 0x000fe400000f141a */
[----:B-----5:R-:W-:-:S03]  /*15dd0*/  @!P2 LEA R6, P0, R23, R2, 0x2 ;  /* 0x000000021706a211 */ /* 0x020fc600078010ff */
[----:B------:R3:W-:Y:S01]  /*15de0*/  @!P3 ST.E.64 [R4.64], R66 ;  /* 0x000000420400b985 */ /* 0x0007e2000c101b08 */
[-C--:B------:R-:W-:Y:S02]  /*15df0*/  @!P2 LEA.HI.X R7, R23, R167.reuse, R22, 0x2, P0 ;  /* 0x000000a71707a211 */ /* 0x080fe400000f1416 */
[-C--:B----4-:R-:W-:Y:S02]  /*15e00*/  @!P1 LEA R8, P0, R21, R2.reuse, 0x2 ;  /* 0x0000000215089211 */ /* 0x090fe400078010ff */
        /* <DEDUP_REMOVED lines=8> */
[-C--:B-1----:R-:W-:Y:S02]  /*15e90*/  @!P4 LEA R16, P0, R155, R2.reuse, 0x2 ;  /* 0x000000029b10c211 */ /* 0x082fe400078010ff */
[-C--:B------:R-:W-:Y:S01]  /*15ea0*/  @!P5 LEA.HI.X R13, R165, R167.reuse, R164, 0x2, P1 ;  /* 0x000000a7a50dd211 */ /* 0x080fe200008f14a4 */
[----:B------:R1:W-:Y:S01]  /*15eb0*/  @!P6 ST.E.64 [R20.64], R14 ;  /* 0x0000000e1400e985 */ /* 0x0003e2000c101b08 */
[----:B------:R-:W-:Y:S02]  /*15ec0*/  ISETP.GE.AND P1, PT, R39, c[0x0][0x3c8], PT ;  /* 0x0000f20027007a0c */ /* 0x000fe40003f26270 */
[----:B------:R-:W-:Y:S01]  /*15ed0*/  @!P4 LEA.HI.X R17, R155, R167, R154, 0x2, P0 ;  /* 0x000000a79b11c211 */ /* 0x000fe200000f149a */
[----:B------:R1:W-:Y:S04]  /*15ee0*/  @!P5 ST.E.64 [R12.64], R82 ;  /* 0x000000520c00d985 */ /* 0x0003e8000c101b08 */
[----:B------:R1:W-:Y:S01]  /*15ef0*/  @!P4 ST.E.64 [R16.64], R86 ;  /* 0x000000561000c985 */ /* 0x0003e2000c101b08 */
[----:B---3--:R-:W-:-:S04]  /*15f00*/  @!P3 LEA R4, P0, R135, R2, 0x2 ;  /* 0x000000028704b211 */ /* 0x008fc800078010ff */
[----:B------:R-:W-:Y:S02]  /*15f10*/  @!P3 LEA.HI.X R5, R135, R167, R134, 0x2, P0 ;  /* 0x000000a78705b211 */ /* 0x000fe400000f1486 */
[----:B----4-:R-:W-:-:S03]  /*15f20*/  @!P2 LEA R6, P0, R79, R2, 0x2 ;  /* 0x000000024f06a211 */ /* 0x010fc600078010ff */
        /* <DEDUP_REMOVED lines=12> */
.L_x_1467:
[----:B------:R-:W-:Y:S01]  /*15ff0*/  ISETP.NE.U32.AND P0, PT, RZ, c[0x0][0x508], PT ;  /* 0x00014200ff007a0c */ /* 0x000fe20003f05070 */
[----:B------:R-:W-:Y:S01]  /*16000*/  IMAD.MOV.U32 R7, RZ, RZ, 0x4 ;  /* 0x00000004ff077424 */ /* 0x000fe200078e00ff */
[----:B------:R-:W-:Y:S01]  /*16010*/  ISETP.NE.U32.AND P2, PT, RZ, c[0x0][0x500], PT ;  /* 0x00014000ff007a0c */ /* 0x000fe20003f45070 */
[----:B------:R-:W-:Y:S01]  /*16020*/  IMAD.MOV.U32 R0, RZ, RZ, RZ ;  /* 0x000000ffff007224 */ /* 0x000fe200078e00ff */
[----:B------:R-:W-:Y:S01]  /*16030*/  ISETP.NE.AND.EX P1, PT, RZ, c[0x0][0x50c], PT, P0 ;  /* 0x00014300ff007a0c */ /* 0x000fe20003f25300 */
[----:B------:R-:W-:Y:S01]  /*16040*/  IMAD.MOV.U32 R4, RZ, RZ, c[0x0][0x388] ;  /* 0x0000e200ff047624 */ /* 0x000fe200078e00ff */
[----:B------:R-:W-:Y:S01]  /*16050*/  ISETP.NE.AND.EX P2, PT, RZ, c[0x0][0x504], PT, P2 ;  /* 0x00014100ff007a0c */ /* 0x000fe20003f45320 */
[----:B------:R-:W-:Y:S01]  /*16060*/  IMAD.WIDE R6, R224, R7, c[0x0][0x500] ;  /* 0x00014000e0067625 */ /* 0x000fe200078e0207 */
[----:B------:R-:W-:-:S09]  /*16070*/  SHF.R.S32.HI R5, RZ, 0x1f, R224 ;  /* 0x0000001fff057819 */ /* 0x000fd200000114e0 */
        /* <DEDUP_REMOVED lines=8> */
[----:B-----5:R-:W2:Y:S04]  /*16100*/  LDG.E R4, [R6.64] ;  /* 0x0000000806047981 */ /* 0x020ea8000c1e1900 */
[----:B-1----:R-:W2:Y:S02]  /*16110*/  LDG.E R9, [R6.64+0x4] ;  /* 0x0000040806097981 */ /* 0x002ea4000c1e1900 */
[----:B--2---:R-:W-:Y:S02]  /*16120*/  IADD3 R4, -R4, R9, RZ ;  /* 0x0000000904047210 */ /* 0x004fe40007ffe1ff */
.L_x_1488:
[----:B------:R-:W-:Y:S01]  /*16130*/  ISETP.GT.AND P0, PT, R146, 0x7f, PT ;  /* 0x0000007f9200780c */ /* 0x000fe20003f04270 */
[----:B------:R-:W-:Y:S01]  /*16140*/  BSSY B0, `(.L_x_1489) ;  /* 0x0000034000007945 */ /* 0x000fe20003800000 */
[----:B------:R-:W-:Y:S02]  /*16150*/  SEL R224, R224, RZ, !P2 ;  /* 0x000000ffe0e07207 */ /* 0x000fe40005000000 */
[----:B------:R-:W-:-:S02]  /*16160*/  SEL R5, R5, RZ, !P2 ;  /* 0x000000ff05057207 */ /* 0x000fc40005000000 */
[----:B-1---5:R-:W-:-:S07]  /*16170*/  SHF.R.S32.HI R6, RZ, 0x1f, R0 ;  /* 0x0000001fff067819 */ /* 0x022fce0000011400 */
[----:B------:R-:W-:Y:S05]  /*16180*/  @P0 BRA `(.L_x_1490) ;  /* 0x000002f000000947 */ /* 0x000fea0003800000 */
[----:B------:R-:W-:Y:S01]  /*16190*/  IMAD R7, R4, c[0x0][0x4e8], RZ ;  /* 0x00013a0004077a24 */ /* 0x000fe200078e02ff */
[----:B------:R-:W-:-:S04]  /*161a0*/  LEA R2, R209, R146, 0x7 ;  /* 0x00000092d1027211 */ /* 0x000fc800078e38ff */
[----:B------:R-:W-:-:S13]  /*161b0*/  ISETP.GE.AND P0, PT, R2, R7, PT ;  /* 0x000000070200720c */ /* 0x000fda0003f06270 */
[----:B------:R-:W-:Y:S05]  /*161c0*/  @P0 BRA `(.L_x_1490) ;  /* 0x000002b000000947 */ /* 0x000fea0003800000 */
[----:B------:R-:W-:Y:S01]  /*161d0*/  IMAD.MOV.U32 R15, RZ, RZ, 0x368 ;  /* 0x00000368ff0f7424 */ /* 0x000fe200078e00ff */
[----:B------:R-:W-:Y:S01]  /*161e0*/  ISETP.GT.AND P2, PT, R210, 0x1, PT ;  /* 0x00000001d200780c */ /* 0x000fe20003f44270 */
[----:B------:R-:W-:-:S03]  /*161f0*/  IMAD.MOV.U32 R7, RZ, RZ, c[0x0][0x4e8] ;  /* 0x00013a00ff077624 */ /* 0x000fc600078e00ff */
[----:B------:R-:W-:Y:S02]  /*16200*/  SEL R15, R15, 0x328, P2 ;  /* 0x000003280f0f7807 */ /* 0x000fe40001000000 */
[----:B------:R-:W-:Y:S02]  /*16210*/  ISETP.NE.AND P0, PT, R7, 0x1, PT ;  /* 0x000000010700780c */ /* 0x000fe40003f05270 */
[----:B------:R-:W1:Y:S01]  /*16220*/  LDC.64 R26, c[0x0][R15+0x170] ;  /* 0x00005c000f1a7b82 */ /* 0x000e620000000a00 */
[----:B------:R-:W-:Y:S02]  /*16230*/  MOV R7, R2 ;  /* 0x0000000200077202 */ /* 0x000fe40000000f00 */
[----:B------:R-:W-:-:S05]  /*16240*/  SEL R227, R227, RZ, P2 ;  /* 0x000000ffe3e37207 */ /* 0x000fca0001000000 */
[----:B------:R-:W2:Y:S03]  /*16250*/  LDC.64 R24, c[0x0][R15+0x168] ;  /* 0x00005a000f187b82 */ /* 0x000ea60000000a00 */
[----:B------:R-:W-:-:S05]  /*16260*/  @P0 IMAD.HI.U32 R12, R2, c[0x0][0x4ec], RZ ;  /* 0x00013b00020c0a27 */ /* 0x000fca00078e00ff */
[----:B------:R-:W3:Y:S01]  /*16270*/  LDC.64 R18, c[0x0][R15+0x178] ;  /* 0x00005e000f127b82 */ /* 0x000ee20000000a00 */
[----:B------:R-:W-:-:S05]  /*16280*/  @P0 SHF.R.U32.HI R7, RZ, c[0x0][0x4f0], R12 ;  /* 0x00013c00ff070a19 */ /* 0x000fca000001160c */
[--C-:B------:R-:W-:Y:S02]  /*16290*/  IMAD.MOV R13, RZ, RZ, -R7.reuse ;  /* 0x000000ffff0d7224 */ /* 0x100fe400078e0a07 */
[----:B------:R-:W4:Y:S02]  /*162a0*/  LDC.64 R16, c[0x0][R15+0x160] ;  /* 0x000058000f107b82 */ /* 0x000f240000000a00 */
[----:B------:R-:W-:Y:S01]  /*162b0*/  IMAD R13, R13, c[0x0][0x4e8], R2 ;  /* 0x00013a000d0d7a24 */ /* 0x000fe200078e0202 */
[----:B------:R-:W-:Y:S01]  /*162c0*/  SHF.R.S32.HI R2, RZ, 0x1f, R7 ;  /* 0x0000001fff027819 */ /* 0x000fe20000011407 */
[-C--:B-1----:R-:W-:Y:S02]  /*162d0*/  IMAD R14, R27, R224.reuse, RZ ;  /* 0x000000e01b0e7224 */ /* 0x082fe400078e02ff */
[----:B------:R-:W-:-:S04]  /*162e0*/  IMAD.WIDE.U32 R20, R26, R224, RZ ;  /* 0x000000e01a147225 */ /* 0x000fc800078e00ff */
[----:B------:R-:W-:Y:S02]  /*162f0*/  IMAD R9, R26, R5, R14 ;  /* 0x000000051a097224 */ /* 0x000fe400078e020e */
[-C--:B--2---:R-:W-:Y:S02]  /*16300*/  IMAD R8, R25, R225.reuse, RZ ;  /* 0x000000e119087224 */ /* 0x084fe400078e02ff */
[----:B------:R-:W-:Y:S01]  /*16310*/  IMAD.WIDE.U32 R24, R24, R225, RZ ;  /* 0x000000e118187225 */ /* 0x000fe200078e00ff */
[----:B------:R-:W-:-:S03]  /*16320*/  IADD3 R9, R21, R9, RZ ;  /* 0x0000000915097210 */ /* 0x000fc60007ffe0ff */
[----:B------:R-:W-:Y:S01]  /*16330*/  IMAD.IADD R8, R25, 0x1, R8 ;  /* 0x0000000119087824 */ /* 0x000fe200078e0208 */
[----:B------:R-:W-:Y:S01]  /*16340*/  IADD3 R14, P1, P0, R20, R24, R0 ;  /* 0x00000018140e7210 */ /* 0x000fe2000783e000 */
[-C--:B---3--:R-:W-:Y:S02]  /*16350*/  IMAD R12, R19, R227.reuse, RZ ;  /* 0x000000e3130c7224 */ /* 0x088fe400078e02ff */
[----:B------:R-:W-:Y:S01]  /*16360*/  IMAD.WIDE.U32 R18, R18, R227, RZ ;  /* 0x000000e312127225 */ /* 0x000fe200078e00ff */
[----:B------:R-:W-:-:S04]  /*16370*/  IADD3.X R8, R9, R8, R6, P1, P0 ;  /* 0x0000000809087210 */ /* 0x000fc80000fe0406 */
[----:B------:R-:W-:Y:S02]  /*16380*/  IADD3 R9, R19, R12, RZ ;  /* 0x0000000c13097210 */ /* 0x000fe40007ffe0ff */
[----:B------:R-:W-:Y:S01]  /*16390*/  IADD3 R14, P1, P0, R7, R14, R18 ;  /* 0x0000000e070e7210 */ /* 0x000fe2000783e012 */
[-C--:B----4-:R-:W-:Y:S01]  /*163a0*/  IMAD R7, R17, R13.reuse, RZ ;  /* 0x0000000d11077224 */ /* 0x090fe200078e02ff */
[----:B------:R-:W-:Y:S02]  /*163b0*/  SHF.R.S32.HI R12, RZ, 0x1f, R13 ;  /* 0x0000001fff0c7819 */ /* 0x000fe4000001140d */
[----:B------:R-:W-:Y:S01]  /*163c0*/  IADD3.X R15, R2, R8, R9, P1, P0 ;  /* 0x00000008020f7210 */ /* 0x000fe20000fe0409 */
[----:B------:R-:W-:Y:S01]  /*163d0*/  IMAD.MOV.U32 R2, RZ, RZ, c[0x0][0x4a8] ;  /* 0x00012a00ff027624 */ /* 0x000fe200078e00ff */
[----:B------:R-:W-:Y:S01]  /*163e0*/  MOV R8, c[0x0][0x4ac] ;  /* 0x00012b0000087a02 */ /* 0x000fe20000000f00 */
[C---:B------:R-:W-:Y:S02]  /*163f0*/  IMAD R7, R16.reuse, R12, R7 ;  /* 0x0000000c10077224 */ /* 0x040fe400078e0207 */
[----:B------:R-:W-:Y:S01]  /*16400*/  IMAD.WIDE.U32 R14, R16, R13, R14 ;  /* 0x0000000d100e7225 */ /* 0x000fe200078e000e */
[----:B------:R-:W-:-:S02]  /*16410*/  SEL R2, R2, c[0x0][0x450], P2 ;  /* 0x0001140002027a07 */ /* 0x000fc40001000000 */
[----:B------:R-:W-:Y:S01]  /*16420*/  SEL R8, R8, c[0x0][0x454], P2 ;  /* 0x0001150008087a07 */ /* 0x000fe20001000000 */
[----:B------:R-:W-:Y:S01]  /*16430*/  IMAD.IADD R7, R15, 0x1, R7 ;  /* 0x000000010f077824 */ /* 0x000fe200078e0207 */
[C---:B------:R-:W-:Y:S02]  /*16440*/  LEA R12, P0, R14.reuse, R2, 0x2 ;  /* 0x000000020e0c7211 */ /* 0x040fe400078010ff */
[----:B------:R-:W-:Y:S02]  /*16450*/  MOV R2, 0xff800000 ;  /* 0xff80000000027802 */ /* 0x000fe40000000f00 */
[----:B------:R-:W-:-:S05]  /*16460*/  LEA.HI.X R13, R14, R8, R7, 0x2, P0 ;  /* 0x000000080e0d7211 */ /* 0x000fca00000f1407 */
[----:B------:R1:W-:Y:S04]  /*16470*/  STG.E [R12.64], R2 ;  /* 0x000000020c007986 */ /* 0x0003e8000c101908 */
.L_x_1490:
[----:B------:R-:W-:Y:S05]  /*16480*/  BSYNC B0 ;  /* 0x0000000000007941 */ /* 0x000fea0003800000 */
.L_x_1489:
[----:B------:R-:W-:-:S13]  /*16490*/  ISETP.GT.AND P0, PT, R210, 0x1, PT ;  /* 0x00000001d200780c */ /* 0x000fda0003f04270 */
[----:B------:R-:W-:Y:S05]  /*164a0*/  @P0 BRA `(.L_x_1482) ;  /* 0x0000077000000947 */ /* 0x000fea0003800000 */
[----:B-1----:R-:W-:Y:S01]  /*164b0*/  IMAD R13, R6, c[0x0][0x3a0], RZ ;  /* 0x0000e800060d7a24 */ /* 0x002fe200078e02ff */
[----:B------:R-:W-:Y:S01]  /*164c0*/  SHF.R.S32.HI R7, RZ, 0x1f, R146 ;  /* 0x0000001fff077819 */ /* 0x000fe20000011492 */
[----:B------:R-:W-:-:S03]  /*164d0*/  IMAD.WIDE.U32 R8, R0, c[0x0][0x3a0], RZ ;  /* 0x0000e80000087a25 */ /* 0x000fc600078e00ff */
[----:B------:R-:W-:Y:S01]  /*164e0*/  LEA.HI R7, R7, R146, RZ, 0x3 ;  /* 0x0000009207077211 */ /* 0x000fe200078f18ff */
[----:B------:R-:W-:Y:S01]  /*164f0*/  IMAD R2, R0, c[0x0][0x3a4], R13 ;  /* 0x0000e90000027a24 */ /* 0x000fe200078e020d */
[----:B------:R-:W-:Y:S01]  /*16500*/  MOV R0, c[0x0][0x4e8] ;  /* 0x00013a0000007a02 */ /* 0x000fe20000000f00 */
[----:B------:R-:W-:-:S03]  /*16510*/  IMAD R5, R5, c[0x0][0x3f0], RZ ;  /* 0x0000fc0005057a24 */ /* 0x000fc600078e02ff */
[----:B------:R-:W-:Y:S01]  /*16520*/  ISETP.NE.AND P0, PT, R0, 0x1, PT ;  /* 0x000000010000780c */ /* 0x000fe20003f05270 */
[----:B------:R-:W-:Y:S01]  /*16530*/  IMAD R5, R224, c[0x0][0x3f4], R5 ;  /* 0x0000fd00e0057a24 */ /* 0x000fe200078e0205 */
[----:B------:R-:W-:Y:S02]  /*16540*/  SHF.R.S32.HI R0, RZ, 0x3, R7 ;  /* 0x00000003ff007819 */ /* 0x000fe40000011407 */
[----:B------:R-:W-:Y:S02]  /*16550*/  IADD3 R9, R9, R2, RZ ;  /* 0x0000000209097210 */ /* 0x000fe40007ffe0ff */
[----:B------:R-:W-:-:S03]  /*16560*/  LEA R2, R201, R0, 0x5 ;  /* 0x00000000c9027211 */ /* 0x000fc600078e28ff */
[----:B------:R-:W-:Y:S01]  /*16570*/  IMAD.WIDE.U32 R6, R225, c[0x0][0x3e8], R8 ;  /* 0x0000fa00e1067a25 */ /* 0x000fe200078e0008 */
[C---:B------:R-:W-:Y:S02]  /*16580*/  LEA R2, R209.reuse, R2, 0x7 ;  /* 0x00000002d1027211 */ /* 0x040fe400078e38ff */
[----:B------:R-:W-:Y:S01]  /*16590*/  LEA R209, R209, R0, 0x7 ;  /* 0x00000000d1d17211 */ /* 0x000fe200078e38ff */
[----:B------:R-:W-:Y:S01]  /*165a0*/  IMAD R13, R225, c[0x0][0x3ec], R7 ;  /* 0x0000fb00e10d7a24 */ /* 0x000fe200078e0207 */
[----:B------:R-:W-:Y:S01]  /*165b0*/  MOV R12, R6 ;  /* 0x00000006000c7202 */ /* 0x000fe20000000f00 */
[----:B------:R-:W-:-:S04]  /*165c0*/  @P0 IMAD.HI.U32 R7, R2, c[0x0][0x4ec], RZ ;  /* 0x00013b0002070a27 */ /* 0x000fc800078e00ff */
[----:B------:R-:W-:Y:S01]  /*165d0*/  IMAD.MOV.U32 R8, RZ, RZ, R2 ;  /* 0x000000ffff087224 */ /* 0x000fe200078e0002 */
[----:B------:R-:W-:Y:S01]  /*165e0*/  @P0 SHF.R.U32.HI R8, RZ, c[0x0][0x4f0], R7 ;  /* 0x00013c00ff080a19 */ /* 0x000fe20000011607 */
[----:B------:R-:W-:-:S03]  /*165f0*/  IMAD.WIDE.U32 R224, R224, c[0x0][0x3f0], R12 ;  /* 0x0000fc00e0e07a25 */ /* 0x000fc600078e000c */
[----:B------:R-:W-:Y:S01]  /*16600*/  SHF.R.S32.HI R6, RZ, 0x1f, R8 ;  /* 0x0000001fff067819 */ /* 0x000fe20000011408 */
[----:B------:R-:W-:Y:S01]  /*16610*/  IMAD.IADD R225, R225, 0x1, R5 ;  /* 0x00000001e1e17824 */ /* 0x000fe200078e0205 */
[----:B------:R-:W-:-:S03]  /*16620*/  IADD3 R7, -R8, RZ, RZ ;  /* 0x000000ff08077210 */ /* 0x000fc60007ffe1ff */
        /* <DEDUP_REMOVED lines=14> */
.L_x_1543:
[----:B------:R-:W-:Y:S05]  /*16710*/  BRA.DIV ~URZ, `(.L_x_1492) ;  /* 0x00001ce27f007947 */ /* 0x000fea000b800000 */
[----:B------:R3:W4:Y:S02]  /*16720*/  SHFL.IDX PT, R2, R5, RZ, 0x181f ;  /* 0x00181fff05027589 */ /* 0x00072400000e0000 */
.L_x_1544:
        /* <DEDUP_REMOVED lines=12> */
[C---:B------:R-:W-:Y:S02]  /*167f0*/  @!P0 LEA R18, P3, R217.reuse, R2, 0x1 ;  /* 0x00000002d9128211 */ /* 0x040fe400078608ff */
[-C--:B--2---:R-:W-:Y:S02]  /*16800*/  @!P2 LEA.HI.X R17, R22, R7.reuse, R9, 0x1, P5 ;  /* 0x000000071611a211 */ /* 0x084fe400028f0c09 */
[-C--:B------:R-:W-:Y:S02]  /*16810*/  @!P1 LEA.HI.X R15, R218, R7.reuse, R13, 0x1, P4 ;  /* 0x00000007da0f9211 */ /* 0x080fe400020f0c0d */
[----:B------:R-:W-:Y:S01]  /*16820*/  @!P0 LEA.HI.X R19, R217, R7, R4, 0x1, P3 ;  /* 0x00000007d9138211 */ /* 0x000fe200018f0c04 */
[----:B------:R2:W-:Y:S04]  /*16830*/  @!P2 ST.E.128 [R16.64], RZ ;  /* 0x000000ff1000a985 */ /* 0x0005e8000c101d08 */
[----:B------:R2:W-:Y:S04]  /*16840*/  @!P1 ST.E.128 [R14.64], RZ ;  /* 0x000000ff0e009985 */ /* 0x0005e8000c101d08 */
[----:B------:R2:W-:Y:S02]  /*16850*/  @!P0 ST.E.128 [R18.64], RZ ;  /* 0x000000ff12008985 */ /* 0x0005e4000c101d08 */
.L_x_1494:
[----:B------:R-:W-:Y:S05]  /*16860*/  BSYNC B0 ;  /* 0x0000000000007941 */ /* 0x000fea0003800000 */
.L_x_1493:
[----:B------:R-:W-:Y:S05]  /*16870*/  BRA.DIV ~URZ, `(.L_x_1495) ;  /* 0x00001be27f007947 */ /* 0x000fea000b800000 */
[----:B--2---:R2:W1:Y:S04]  /*16880*/  SHFL.IDX PT, R7, R6, 0x1, 0x181f ;  /* 0x00381f0006077f89 */ /* 0x00446800000e0000 */
[----:B----4-:R2:W4:Y:S02]  /*16890*/  SHFL.IDX PT, R2, R5, 0x1, 0x181f ;  /* 0x00381f0005027f89 */ /* 0x01052400000e0000 */
.L_x_1545:
        /* <DEDUP_REMOVED lines=13> */
[----:B------:R1:W-:Y:S04]  /*16970*/  @!P2 ST.E.128 [R16.64], RZ ;  /* 0x000000ff1000a985 */ /* 0x0003e8000c101d08 */
[----:B------:R1:W-:Y:S04]  /*16980*/  @!P1 ST.E.128 [R14.64], RZ ;  /* 0x000000ff0e009985 */ /* 0x0003e8000c101d08 */
[----:B------:R1:W-:Y:S02]  /*16990*/  @!P0 ST.E.128 [R18.64], RZ ;  /* 0x000000ff12008985 */ /* 0x0003e4000c101d08 */
.L_x_1497:
[----:B------:R-:W-:Y:S05]  /*169a0*/  BSYNC B0 ;  /* 0x0000000000007941 */ /* 0x000fea0003800000 */
.L_x_1496:
[----:B------:R-:W-:Y:S05]  /*169b0*/  BRA.DIV ~URZ, `(.L_x_1498) ;  /* 0x00001b627f007947 */ /* 0x000fea000b800000 */
[----:B-1----:R1:W2:Y:S02]  /*169c0*/  SHFL.IDX PT, R7, R6, 0x2, 0x181f ;  /* 0x00581f0006077f89 */ /* 0x0022a400000e0000 */
.L_x_1546:
[----:B------:R-:W-:Y:S05]  /*169d0*/  BRA.DIV ~URZ, `(.L_x_1499) ;  /* 0x00001bb27f007947 */ /* 0x000fea000b800000 */
[----:B----4-:R4:W1:Y:S02]  /*169e0*/  SHFL.IDX PT, R2, R5, 0x2, 0x181f ;  /* 0x00581f0005027f89 */ /* 0x01086400000e0000 */
.L_x_1547:
        /* <DEDUP_REMOVED lines=16> */
.L_x_1501:
[----:B------:R-:W-:Y:S05]  /*16af0*/  BSYNC B0 ;  /* 0x0000000000007941 */ /* 0x000fea0003800000 */
.L_x_1500:
[----:B------:R-:W-:Y:S05]  /*16b00*/  BRA.DIV ~URZ, `(.L_x_1502) ;  /* 0x00001ae27f007947 */ /* 0x000fea000b800000 */
[----:B-12---:R-:W1:Y:S04]  /*16b10*/  SHFL.IDX PT, R6, R6, 0x3, 0x181f ;  /* 0x00781f0006067f89 */ /* 0x006e6800000e0000 */
[----:B------:R2:W3:Y:S02]  /*16b20*/  SHFL.IDX PT, R2, R5, 0x3, 0x181f ;  /* 0x00781f0005027f89 */ /* 0x0004e400000e0000 */
.L_x_1548:
[----:B------:R-:W-:-:S04]  /*16b30*/  IADD3 R209, R209, 0x60, RZ ;  /* 0x00000060d1d17810 */ /* 0x000fc80007ffe0ff */
[----:B------:R-:W-:-:S13]  /*16b40*/  ISETP.GE.AND P0, PT, R209, R12, PT ;  /* 0x0000000cd100720c */ /* 0x000fda0003f06270 */
[----:B------:R-:W-:Y:S05]  /*16b50*/  @P0 BRA `(.L_x_1482) ;  /* 0x000000c000000947 */ /* 0x000fea0003800000 */
[----:B------:R-:W-:Y:S02]  /*16b60*/  ISETP.GE.AND P2, PT, R22, c[0x0][0x3c8], PT ;  /* 0x0000f20016007a0c */ /* 0x000fe40003f46270 */
[----:B------:R-:W-:Y:S02]  /*16b70*/  ISETP.GE.AND P1, PT, R218, c[0x0][0x3c8], PT ;  /* 0x0000f200da007a0c */ /* 0x000fe40003f26270 */
[----:B------:R-:W-:-:S09]  /*16b80*/  ISETP.GE.AND P0, PT, R217, c[0x0][0x3c8], PT ;  /* 0x0000f200d9007a0c */ /* 0x000fd20003f06270 */
[-C--:B---3--:R-:W-:Y:S02]  /*16b90*/  @!P2 LEA R14, P5, R22, R2.reuse, 0x1 ;  /* 0x00000002160ea211 */ /* 0x088fe400078a08ff */
        /* <DEDUP_REMOVED lines=8> */
.L_x_1482:
[----:B------:R-:W-:Y:S05]  /*16c20*/  BSYNC B1 ;  /* 0x0000000000017941 */ /* 0x000fea0003800000 */
.L_x_1466:
[----:B------:R-:W-:-:S13]  /*16c30*/  ISETP.NE.AND P0, PT, R216, RZ, PT ;  /* 0x000000ffd800720c */ /* 0x000fda0003f05270 */
[----:B------:R-:W-:Y:S01]  /*16c40*/  @P0 WARPSYNC 0xffffffff ;  /* 0xffffffff00000948 */ /* 0x000fe20003800000 */
[----:B------:R-:W-:Y:S06]  /*16c50*/  @P0 BAR.SYNC.DEFER_BLOCKING 0x5, 0x100 ;  /* 0x0144000000000b1d */ /* 0x000fec0000010000 */
[----:B------:R-:W4:Y:S04]  /*16c60*/  @P0 LDS.128 R208, [0x24100] ;  /* 0x02410000ffd00984 */ /* 0x000f280000000c00 */
[----:B------:R-:W-:Y:S06]  /*16c70*/  @P0 BAR.ARV 0x4, 0x100 ;  /* 0x0104000000000b1d */ /* 0x000fec0000002000 */
[----:B------:R-:W-:Y:S05]  /*16c80*/  @P0 BRA `(.L_x_1503) ;  /* 0x00000a7000000947 */ /* 0x000fea0003800000 */
[----:B-1----:R-:W-:Y:S01]  /*16c90*/  LOP3.LUT R4, R146, 0x1f, RZ, 0xc0, !PT ;  /* 0x0000001f92047812 */ /* 0x002fe200078ec0ff */
[----:B------:R-:W-:-:S03]  /*16ca0*/  IMAD.MOV.U32 R21, RZ, RZ, RZ ;  /* 0x000000ffff157224 */ /* 0x000fc600078e00ff */
[----:B------:R-:W-:Y:S01]  /*16cb0*/  ISETP.NE.AND P6, PT, R4, 0x1f, PT ;  /* 0x0000001f0400780c */ /* 0x000fe20003fc5270 */
[----:B------:R-:W-:Y:S10]  /*16cc0*/  BRA.DIV ~URZ, `(.L_x_1504) ;  /* 0x000019e27f007947 */ /* 0x000ff4000b800000 */
[----:B--234-:R1:W2:Y:S02]  /*16cd0*/  SHFL.IDX PT, R5, R3, RZ, 0x1f ;  /* 0x00001fff03057589 */ /* 0x01c2a400000e0000 */
.L_x_1549:
[----:B------:R-:W-:Y:S05]  /*16ce0*/  BRA.DIV ~URZ, `(.L_x_1505) ;  /* 0x00001a327f007947 */ /* 0x000fea000b800000 */
[----:B-1----:R-:W1:Y:S02]  /*16cf0*/  SHFL.IDX PT, R3, R3, 0x1, 0x1f ;  /* 0x00201f0003037f89 */ /* 0x002e6400000e0000 */
.L_x_1550:
[----:B------:R-:W-:Y:S02]  /*16d00*/  IMAD.IADD R7, R211, 0x1, R4 ;  /* 0x00000001d3077824 */ /* 0x000fe400078e0204 */
[----:B------:R-:W-:-:S03]  /*16d10*/  IMAD.MOV.U32 R12, RZ, RZ, RZ ;  /* 0x000000ffff0c7224 */ /* 0x000fc600078e00ff */
[----:B------:R-:W-:-:S13]  /*16d20*/  ISETP.GE.OR P0, PT, R7, c[0x0][0x53c], !P6 ;  /* 0x00014f0007007a0c */ /* 0x000fda0007706670 */
[----:B------:R-:W-:Y:S01]  /*16d30*/  @!P0 IMAD.MOV.U32 R2, RZ, RZ, 0x4 ;  /* 0x00000004ff028424 */ /* 0x000fe200078e00ff */
[----:B------:R-:W-:-:S03]  /*16d40*/  @!P0 MOV R0, 0x4 ;  /* 0x0000000400008802 */ /* 0x000fc60000000f00 */
[----:B------:R-:W-:-:S04]  /*16d50*/  @!P0 IMAD.WIDE R8, R7, R2, c[0x0][0x580] ;  /* 0x0001600007088625 */ /* 0x000fc800078e0202 */
[----:B------:R-:W-:Y:S01]  /*16d60*/  @!P0 IMAD.WIDE R6, R7, R0, c[0x0][0x578] ;  /* 0x00015e0007068625 */ /* 0x000fe200078e0200 */
[----:B------:R-:W3:Y:S04]  /*16d70*/  @!P0 LDG.E R12, [R8.64] ;  /* 0x00000008080c8981 */ /* 0x000ee8000c1e1900 */
[----:B------:R-:W3:Y:S01]  /*16d80*/  @!P0 LDG.E R21, [R6.64] ;  /* 0x0000000806158981 */ /* 0x000ee2000c1e1900 */
[C---:B------:R-:W-:Y:S02]  /*16d90*/  ISETP.GE.U32.AND P4, PT, R4.reuse, 0x10, PT ;  /* 0x000000100400780c */ /* 0x040fe40003f86070 */
[C---:B------:R-:W-:Y:S02]  /*16da0*/  ISETP.GE.U32.AND P3, PT, R4.reuse, 0x8, PT ;  /* 0x000000080400780c */ /* 0x040fe40003f66070 */
[----:B------:R-:W-:-:S02]  /*16db0*/  ISETP.GE.U32.AND P2, PT, R4, 0x4, PT ;  /* 0x000000040400780c */ /* 0x000fc40003f46070 */
[C---:B------:R-:W-:Y:S02]  /*16dc0*/  ISETP.GE.U32.AND P1, PT, R4.reuse, 0x2, PT ;  /* 0x000000020400780c */ /* 0x040fe40003f26070 */
[----:B------:R-:W-:Y:S02]  /*16dd0*/  ISETP.NE.AND P5, PT, R4, RZ, PT ;  /* 0x000000ff0400720c */ /* 0x000fe40003fa5270 */
[----:B------:R-:W-:Y:S01]  /*16de0*/  MOV R15, RZ ;  /* 0x000000ff000f7202 */ /* 0x000fe20000000f00 */
[----:B---3--:R-:W-:Y:S01]  /*16df0*/  IMAD R13, R21, R12, RZ ;  /* 0x0000000c150d7224 */ /* 0x008fe200078e02ff */
[----:B------:R-:W-:Y:S07]  /*16e00*/  BRA.DIV ~URZ, `(.L_x_1506) ;  /* 0x000019827f007947 */ /* 0x000fee000b800000 */
[----:B------:R3:W4:Y:S02]  /*16e10*/  SHFL.UP PT, R2, R13, 0x1, RZ ;  /* 0x042000000d027989 */ /* 0x00072400000e00ff */
.L_x_1551:
[----:B----4-:R-:W-:-:S04]  /*16e20*/  SEL R0, R2, RZ, P5 ;  /* 0x000000ff02007207 */ /* 0x010fc80002800000 */
[----:B---3--:R-:W-:Y:S01]  /*16e30*/  IADD3 R13, R13, R0, RZ ;  /* 0x000000000d0d7210 */ /* 0x008fe20007ffe0ff */
        /* <DEDUP_REMOVED lines=14> */
.L_x_1552:
[----:B----4-:R-:W-:Y:S01]  /*16f20*/  IMAD R7, R2, c[0x0][0x538], RZ ;  /* 0x00014e0002077a24 */ /* 0x010fe200078e02ff */
[----:B------:R-:W-:Y:S04]  /*16f30*/  BSSY B1, `(.L_x_1508) ;  /* 0x0000077000017945 */ /* 0x000fe80003800000 */
[----:B-1----:R-:W-:-:S04]  /*16f40*/  IADD3 R208, R7, R3, RZ ;  /* 0x0000000307d07210 */ /* 0x002fc80007ffe0ff */
[----:B--2---:R-:W-:-:S13]  /*16f50*/  ISETP.GT.AND P0, PT, R208, R5, PT ;  /* 0x00000005d000720c */ /* 0x004fda0003f04270 */
[----:B------:R-:W-:Y:S05]  /*16f60*/  @P0 BRA `(.L_x_1509) ;  /* 0x0000024000000947 */ /* 0x000fea0003800000 */
.L_x_1513:
        /* <DEDUP_REMOVED lines=16> */
.L_x_1553:
        /* <DEDUP_REMOVED lines=12> */
[----:B---3--:R-:W1:Y:S02]  /*17130*/  SHFL.UP PT, R13, R0, 0x10, RZ ;  /* 0x06000000000d7989 */ /* 0x008e6400000e00ff */
[----:B-1----:R-:W-:-:S05]  /*17140*/  SEL R13, R13, RZ, P4 ;  /* 0x000000ff0d0d7207 */ /* 0x002fca0002000000 */
[----:B------:R-:W-:-:S05]  /*17150*/  IMAD.IADD R13, R0, 0x1, R13 ;  /* 0x00000001000d7824 */ /* 0x000fca00078e020d */
[----:B------:R1:W2:Y:S02]  /*17160*/  SHFL.IDX PT, R2, R13, 0x1f, 0x1f ;  /* 0x03e01f000d027f89 */ /* 0x0002a400000e0000 */
.L_x_1554:
[----:B--2---:R-:W-:-:S05]  /*17170*/  IMAD R7, R2, c[0x0][0x538], RZ ;  /* 0x00014e0002077a24 */ /* 0x004fca00078e02ff */
[----:B------:R-:W-:-:S04]  /*17180*/  IADD3 R208, R7, R208, RZ ;  /* 0x000000d007d07210 */ /* 0x000fc80007ffe0ff */
[----:B------:R-:W-:-:S13]  /*17190*/  ISETP.GT.AND P0, PT, R208, R5, PT ;  /* 0x00000005d000720c */ /* 0x000fda0003f04270 */
[----:B-1----:R-:W-:Y:S05]  /*171a0*/  @!P0 BRA `(.L_x_1513) ;  /* 0xfffffdc000008947 */ /* 0x002fea000383ffff */
.L_x_1509:
[----:B------:R-:W-:-:S05]  /*171b0*/  IADD3 R208, -R7, R208, RZ ;  /* 0x000000d007d07210 */ /* 0x000fca0007ffe1ff */
[----:B------:R-:W-:-:S05]  /*171c0*/  IMAD R0, R13, c[0x0][0x538], R208 ;  /* 0x00014e000d007a24 */ /* 0x000fca00078e02d0 */
[----:B------:R-:W-:Y:S01]  /*171d0*/  ISETP.GT.AND P0, PT, R0, R5, PT ;  /* 0x000000050000720c */ /* 0x000fe20003f04270 */
[----:B------:R-:W-:-:S12]  /*171e0*/  BRA.DIV ~URZ, `(.L_x_1514) ;  /* 0x000019827f007947 */ /* 0x000fd8000b800000 */
[----:B------:R-:W-:-:S04]  /*171f0*/  VOTE.ANY R9, PT, !P0 ;  /* 0x0000000000097806 */ /* 0x000fc800040e0100 */
.L_x_1555:
[----:B------:R1:W2:Y:S01]  /*17200*/  POPC R6, R9 ;  /* 0x0000000900067309 */ /* 0x0002a20000000000 */
[----:B------:R-:W-:Y:S05]  /*17210*/  BRA.DIV ~URZ, `(.L_x_1515) ;  /* 0x000019927f007947 */ /* 0x000fea000b800000 */
[----:B--2---:R2:W4:Y:S04]  /*17220*/  SHFL.IDX PT, R7, R12, R6, 0x1f ;  /* 0x00001f060c077589 */ /* 0x00452800000e0000 */
[----:B------:R2:W1:Y:S02]  /*17230*/  SHFL.IDX PT, R3, R21, R6, 0x1f ;  /* 0x00001f0615037589 */ /* 0x00046400000e0000 */
.L_x_1556:
[----:B------:R-:W-:Y:S01]  /*17240*/  ISETP.NE.AND P0, PT, R9, RZ, PT ;  /* 0x000000ff0900720c */ /* 0x000fe20003f05270 */
[----:B------:R-:W-:-:S12]  /*17250*/  BSSY B0, `(.L_x_1516) ;  /* 0x0000005000007945 */ /* 0x000fd80003800000 */
[----:B------:R-:W-:Y:S05]  /*17260*/  @!P0 BRA `(.L_x_1517) ;  /* 0x0000003000008947 */ /* 0x000fea0003800000 */
[----:B------:R-:W-:Y:S01]  /*17270*/  IADD3 R8, R6, -0x1, RZ ;  /* 0xffffffff06087810 */ /* 0x000fe20007ffe0ff */
[----:B------:R-:W-:Y:S05]  /*17280*/  BRA.DIV ~URZ, `(.L_x_1518) ;  /* 0x000019f27f007947 */ /* 0x000fea000b800000 */
[----:B------:R2:W3:Y:S02]  /*17290*/  SHFL.IDX PT, R15, R13, R8, 0x1f ;  /* 0x00001f080d0f7589 */ /* 0x0004e400000e0000 */
.L_x_1517:
[----:B------:R-:W-:Y:S05]  /*172a0*/  BSYNC B0 ;  /* 0x0000000000007941 */ /* 0x000fea0003800000 */
.L_x_1516:
[----:B----4-:R-:W-:Y:S01]  /*172b0*/  IABS R0, R7 ;  /* 0x0000000700007213 */ /* 0x010fe20000000000 */
[----:B---3--:R-:W-:Y:S01]  /*172c0*/  IMAD R208, R15, c[0x0][0x538], R208 ;  /* 0x00014e000fd07a24 */ /* 0x008fe200078e02d0 */
[----:B-12---:R-:W-:Y:S02]  /*172d0*/  IABS R13, R3 ;  /* 0x00000003000d7213 */ /* 0x006fe40000000000 */
[----:B------:R-:W1:Y:S01]  /*172e0*/  I2F.RP R14, R0 ;  /* 0x00000000000e7306 */ /* 0x000e620000209400 */
[----:B------:R-:W-:Y:S01]  /*172f0*/  IMAD.IADD R12, R5, 0x1, -R208 ;  /* 0x00000001050c7824 */ /* 0x000fe200078e0ad0 */
[----:B------:R-:W-:-:S04]  /*17300*/  IADD3 R211, R6, R211, RZ ;  /* 0x000000d306d37210 */ /* 0x000fc80007ffe0ff */
[----:B------:R-:W-:Y:S02]  /*17310*/  IABS R5, R12 ;  /* 0x0000000c00057213 */ /* 0x000fe40000000000 */
[----:B-1----:R-:W1:Y:S08]  /*17320*/  MUFU.RCP R8, R14 ;  /* 0x0000000e00087308 */ /* 0x002e700000001000 */
[----:B------:R-:W-:Y:S01]  /*17330*/  I2F.RP R14, R13 ;  /* 0x0000000d000e7306 */ /* 0x000fe20000209400 */
[----:B-1----:R-:W-:-:S07]  /*17340*/  IADD3 R8, R8, 0xffffffe, RZ ;  /* 0x0ffffffe08087810 */ /* 0x002fce0007ffe0ff */
[----:B------:R-:W1:Y:S02]  /*17350*/  F2I.FTZ.U32.TRUNC.NTZ R9, R8 ;  /* 0x0000000800097305 */ /* 0x000e64000021f000 */
[----:B-1----:R-:W-:Y:S02]  /*17360*/  IMAD.MOV R2, RZ, RZ, -R9 ;  /* 0x000000ffff027224 */ /* 0x002fe400078e0a09 */
[----:B------:R-:W-:Y:S02]  /*17370*/  IMAD.MOV.U32 R8, RZ, RZ, RZ ;  /* 0x000000ffff087224 */ /* 0x000fe400078e00ff */
[----:B------:R-:W-:Y:S01]  /*17380*/  IMAD.MOV.U32 R15, RZ, RZ, R2 ;  /* 0x000000ffff0f7224 */ /* 0x000fe200078e0002 */
[----:B------:R-:W-:-:S03]  /*17390*/  IABS R2, R7 ;  /* 0x0000000700027213 */ /* 0x000fc60000000000 */
[----:B------:R-:W-:Y:S02]  /*173a0*/  IMAD R15, R15, R0, RZ ;  /* 0x000000000f0f7224 */ /* 0x000fe400078e02ff */
[----:B------:R-:W-:Y:S02]  /*173b0*/  IMAD.MOV R2, RZ, RZ, -R2 ;  /* 0x000000ffff027224 */ /* 0x000fe400078e0a02 */
[----:B------:R-:W-:Y:S02]  /*173c0*/  IMAD.HI.U32 R15, R9, R15, R8 ;  /* 0x0000000f090f7227 */ /* 0x000fe400078e0008 */
[----:B------:R-:W1:Y:S04]  /*173d0*/  MUFU.RCP R8, R14 ;  /* 0x0000000e00087308 */ /* 0x000e680000001000 */
[----:B------:R-:W-:-:S04]  /*173e0*/  IMAD.HI.U32 R15, R15, R5, RZ ;  /* 0x000000050f0f7227 */ /* 0x000fc800078e00ff */
[----:B------:R-:W-:-:S05]  /*173f0*/  IMAD R5, R15, R2, R5 ;  /* 0x000000020f057224 */ /* 0x000fca00078e0205 */
[----:B------:R-:W-:Y:S02]  /*17400*/  ISETP.GT.U32.AND P0, PT, R0, R5, PT ;  /* 0x000000050000720c */ /* 0x000fe40003f04070 */
[----:B-1----:R-:W-:-:S04]  /*17410*/  IADD3 R8, R8, 0xffffffe, RZ ;  /* 0x0ffffffe08087810 */ /* 0x002fc80007ffe0ff */
[----:B------:R-:W1:Y:S07]  /*17420*/  F2I.FTZ.U32.TRUNC.NTZ R9, R8 ;  /* 0x0000000800097305 */ /* 0x000e6e000021f000 */
[-C--:B------:R-:W-:Y:S02]  /*17430*/  @!P0 IADD3 R5, R5, -R0.reuse, RZ ;  /* 0x8000000005058210 */ /* 0x080fe40007ffe0ff */
[----:B------:R-:W-:Y:S02]  /*17440*/  @!P0 IADD3 R15, R15, 0x1, RZ ;  /* 0x000000010f0f8810 */ /* 0x000fe40007ffe0ff */
[----:B------:R-:W-:-:S02]  /*17450*/  ISETP.GE.U32.AND P2, PT, R5, R0, PT ;  /* 0x000000000500720c */ /* 0x000fc40003f46070 */
[----:B------:R-:W-:Y:S02]  /*17460*/  LOP3.LUT R0, R12, R7, RZ, 0x3c, !PT ;  /* 0x000000070c007212 */ /* 0x000fe400078e3cff */
[----:B------:R-:W-:Y:S02]  /*17470*/  ISETP.NE.AND P0, PT, R7, RZ, PT ;  /* 0x000000ff0700720c */ /* 0x000fe40003f05270 */
[----:B------:R-:W-:Y:S01]  /*17480*/  ISETP.GE.AND P1, PT, R0, RZ, PT ;  /* 0x000000ff0000720c */ /* 0x000fe20003f26270 */
[----:B-1----:R-:W-:Y:S01]  /*17490*/  IMAD.MOV R2, RZ, RZ, -R9 ;  /* 0x000000ffff027224 */ /* 0x002fe200078e0a09 */
[----:B------:R-:W-:Y:S01]  /*174a0*/  IABS R0, R3 ;  /* 0x0000000300007213 */ /* 0x000fe20000000000 */
[----:B------:R-:W-:Y:S02]  /*174b0*/  IMAD.MOV.U32 R8, RZ, RZ, RZ ;  /* 0x000000ffff087224 */ /* 0x000fe400078e00ff */
[----:B------:R-:W-:Y:S02]  /*174c0*/  IMAD R5, R2, R13, RZ ;  /* 0x0000000d02057224 */ /* 0x000fe400078e02ff */
[----:B------:R-:W-:Y:S01]  /*174d0*/  @P2 IADD3 R15, R15, 0x1, RZ ;  /* 0x000000010f0f2810 */ /* 0x000fe20007ffe0ff */
[----:B------:R-:W-:-:S02]  /*174e0*/  IMAD.MOV R0, RZ, RZ, -R0 ;  /* 0x000000ffff007224 */ /* 0x000fc400078e0a00 */
[----:B------:R-:W-:-:S04]  /*174f0*/  IMAD.HI.U32 R5, R9, R5, R8 ;  /* 0x0000000509057227 */ /* 0x000fc800078e0008 */
        /* <DEDUP_REMOVED lines=8> */
[-C--:B------:R-:W-:Y:S02]  /*17580*/  @!P0 IADD3 R0, R0, -R13.reuse, RZ ;  /* 0x8000000d00008210 */ /* 0x080fe40007ffe0ff */
[----:B------:R-:W-:Y:S02]  /*17590*/  @!P0 IADD3 R5, R5, 0x1, RZ ;  /* 0x0000000105058810 */ /* 0x000fe40007ffe0ff */
[----:B------:R-:W-:Y:S02]  /*175a0*/  ISETP.GE.U32.AND P2, PT, R0, R13, PT ;  /* 0x0000000d0000720c */ /* 0x000fe40003f46070 */
[----:B------:R-:W-:Y:S02]  /*175b0*/  LOP3.LUT R0, R15, R3, RZ, 0x3c, !PT ;  /* 0x000000030f007212 */ /* 0x000fe400078e3cff */
[----:B------:R-:W-:Y:S02]  /*175c0*/  ISETP.NE.AND P0, PT, R3, RZ, PT ;  /* 0x000000ff0300720c */ /* 0x000fe40003f05270 */
[----:B------:R-:W-:-:S07]  /*175d0*/  ISETP.GE.AND P1, PT, R0, RZ, PT ;  /* 0x000000ff0000720c */ /* 0x000fce0003f26270 */
[----:B------:R-:W-:-:S06]  /*175e0*/  @P2 IADD3 R5, R5, 0x1, RZ ;  /* 0x0000000105052810 */ /* 0x000fcc0007ffe0ff */
[----:B------:R-:W-:Y:S01]  /*175f0*/  @!P1 IMAD.MOV R5, RZ, RZ, -R5 ;  /* 0x000000ffff059224 */ /* 0x000fe200078e0a05 */
[----:B------:R-:W-:-:S05]  /*17600*/  @!P0 LOP3.LUT R5, RZ, R3, RZ, 0x33, !PT ;  /* 0x00000003ff058212 */ /* 0x000fca00078e33ff */
[----:B------:R-:W-:-:S04]  /*17610*/  IMAD.MOV R0, RZ, RZ, -R5 ;  /* 0x000000ffff007224 */ /* 0x000fc800078e0a05 */
[C---:B------:R-:W-:Y:S02]  /*17620*/  IMAD R0, R3.reuse, R0, R15 ;  /* 0x0000000003007224 */ /* 0x040fe400078e020f */
[----:B------:R-:W-:-:S04]  /*17630*/  IMAD R3, R3, 0x1000000, R5 ;  /* 0x0100000003037824 */ /* 0x000fc800078e0205 */
[----:B------:R-:W-:Y:S01]  /*17640*/  IMAD R210, R0, 0x10000, R3 ;  /* 0x0001000000d27824 */ /* 0x000fe200078e0203 */
[----:B------:R-:W-:Y:S05]  /*17650*/  BRA `(.L_x_1519) ;  /* 0x0000004000007947 */ /* 0x000fea0003800000 */
.L_x_1510:
[----:B------:R-:W-:Y:S01]  /*17660*/  IMAD.MOV.U32 R208, RZ, RZ, R5 ;  /* 0x000000ffffd07224 */ /* 0x000fe200078e0005 */
[----:B------:R-:W-:Y:S01]  /*17670*/  MOV R210, RZ ;  /* 0x000000ff00d27202 */ /* 0x000fe20000000f00 */
[----:B------:R-:W-:Y:S01]  /*17680*/  IMAD.MOV.U32 R209, RZ, RZ, RZ ;  /* 0x000000ffffd17224 */ /* 0x000fe200078e00ff */
[----:B------:R-:W-:Y:S02]  /*17690*/  MOV R211, c[0x0][0x53c] ;  /* 0x00014f0000d37a02 */ /* 0x000fe40000000f00 */
.L_x_1519:
[----:B------:R-:W-:Y:S05]  /*176a0*/  BSYNC B1 ;  /* 0x0000000000017941 */ /* 0x000fea0003800000 */
.L_x_1508:
[----:B------:R-:W-:Y:S01]  /*176b0*/  WARPSYNC 0xffffffff ;  /* 0xffffffff00007948 */ /* 0x000fe20003800000 */
[----:B------:R-:W-:Y:S01]  /*176c0*/  BAR.SYNC.DEFER_BLOCKING 0x4, 0x100 ;  /* 0x0104000000007b1d */ /* 0x000fe20000010000 */
[----:B------:R-:W-:-:S13]  /*176d0*/  ISETP.NE.AND P0, PT, R4, RZ, PT ;  /* 0x000000ff0400720c */ /* 0x000fda0003f05270 */
[----:B------:R1:W-:Y:S04]  /*176e0*/  @!P0 STS.128 [0x24100], R208 ;  /* 0x024100d0ff008388 */ /* 0x0003e80000000c00 */
[----:B------:R-:W-:Y:S06]  /*176f0*/  BAR.ARV 0x5, 0x100 ;  /* 0x0144000000007b1d */ /* 0x000fec0000002000 */
.L_x_1503:
[----:B----4-:R-:W-:-:S13]  /*17700*/  ISETP.GE.AND P0, PT, R211, c[0x0][0x53c], PT ;  /* 0x00014f00d3007a0c */ /* 0x010fda0003f06270 */
[----:B-123--:R-:W-:Y:S01]  /*17710*/  @P0 CALL.REL.NOINC `(.L_x_1520) ;  /* 0x0000001000000944 */ /* 0x00efe20003c00000 */
[----:B------:R-:W-:Y:S05]  /*17720*/  BRA `(.L_x_1521) ;  /* 0xfffe98e000007947 */ /* 0x000fea000383ffff */
.L_x_1520:
[----:B------:R-:W-:Y:S05]  /*17730*/  EXIT ;  /* 0x000000000000794d */ /* 0x000fea0003800000 */
.L_x_1359:
[----:B------:R-:W-:Y:S02]  /*17740*/  MOV R2, 0x1 ;  /* 0x0000000100027802 */ /* 0x000fe40000000f00 */
[----:B------:R-:W-:Y:S02]  /*17750*/  MOV R0, 0x17770 ;  /* 0x0001777000007802 */ /* 0x000fe40000000f00 */
[----:B------:R-:W-:Y:S05]  /*17760*/  CALL.REL.NOINC `($__internal_32_$__cuda_sm70_shflsync_up_p) ;  /* 0x0000161000007944 */ /* 0x000fea0003c00000 */
[----:B-12---:R-:W-:Y:S05]  /*17770*/  BRA `(.L_x_1522) ;  /* 0xfffe8cf000007947 */ /* 0x006fea000383ffff */
.L_x_1360:
[----:B------:R-:W-:Y:S02]  /*17780*/  MOV R2, 0x2 ;  /* 0x0000000200027802 */ /* 0x000fe40000000f00 */
[----:B------:R-:W-:Y:S02]  /*17790*/  MOV R0, 0x177b0 ;  /* 0x000177b000007802 */ /* 0x000fe40000000f00 */
[----:B------:R-:W-:Y:S05]  /*177a0*/  CALL.REL.NOINC `($__internal_32_$__cuda_sm70_shflsync_up_p) ;  /* 0x000015d000007944 */ /* 0x000fea0003c00000 */
[----:B--2---:R-:W-:Y:S02]  /*177b0*/  SEL R2, R2, RZ, P4 ;  /* 0x000000ff02027207 */ /* 0x004fe40002000000 */
[----:B------:R-:W-:-:S03]  /*177c0*/  MOV R0, 0x17800 ;  /* 0x0001780000007802 */ /* 0x000fc60000000f00 */
[----:B-1----:R-:W-:Y:S02]  /*177d0*/  IMAD.IADD R13, R13, 0x1, R2 ;  /* 0x000000010d0d7824 */ /* 0x002fe400078e0202 */
[----:B------:R-:W-:Y:S02]  /*177e0*/  IMAD.MOV.U32 R2, RZ, RZ, 0x4 ;  /* 0x00000004ff027424 */ /* 0x000fe400078e00ff */
        /* <DEDUP_REMOVED lines=11> */
[----:B--2---:R-:W-:Y:S01]  /*178a0*/  SEL R2, R2, RZ, P1 ;  /* 0x000000ff02027207 */ /* 0x004fe20000800000 */
[----:B------:R-:W-:Y:S01]  /*178b0*/  IMAD.MOV.U32 R8, RZ, RZ, 0x1f ;  /* 0x0000001fff087424 */ /* 0x000fe200078e00ff */
[----:B------:R-:W-:-:S03]  /*178c0*/  MOV R0, 0x17910 ;  /* 0x0001791000007802 */ /* 0x000fc60000000f00 */
[----:B------:R-:W-:Y:S01]  /*178d0*/  IMAD.IADD R7, R13, 0x1, R2 ;  /* 0x000000010d077824 */ /* 0x000fe200078e0202 */
[----:B------:R-:W-:-:S03]  /*178e0*/  MOV R2, 0x1f ;  /* 0x0000001f00027802 */ /* 0x000fc60000000f00 */
[----:B------:R-:W-:Y:S02]  /*178f0*/  IMAD.MOV.U32 R17, RZ, RZ, R7 ;  /* 0x000000ffff117224 */ /* 0x000fe400078e0007 */
[----:B-1----:R-:W-:Y:S05]  /*17900*/  CALL.REL.NOINC `($__internal_31_$__cuda_sm70_shflsync_idx_p) ;  /* 0x0000142000007944 */ /* 0x002fea0003c00000 */
[----:B-12---:R-:W-:Y:S05]  /*17910*/  BRA `(.L_x_1523) ;  /* 0xfffe8c5000007947 */ /* 0x006fea000383ffff */
.L_x_1362:
[----:B------:R-:W-:Y:S02]  /*17920*/  SEL R2, RZ, 0x1, P0 ;  /* 0x00000001ff027807 */ /* 0x000fe40000000000 */
[----:B------:R-:W-:Y:S02]  /*17930*/  MOV R0, 0x17950 ;  /* 0x0001795000007802 */ /* 0x000fe40000000f00 */
[----:B------:R-:W-:Y:S05]  /*17940*/  CALL.REL.NOINC `($__internal_33_$__cuda_sm70_votesync_ballot) ;  /* 0x0000148000007944 */ /* 0x000fea0003c00000 */
[----:B------:R-:W-:Y:S05]  /*17950*/  BRA `(.L_x_1524) ;  /* 0xfffe8ca000007947 */ /* 0x000fea000383ffff */
.L_x_1363:
[----:B------:R-:W-:Y:S01]  /*17960*/  IMAD.MOV.U32 R17, RZ, RZ, R10 ;  /* 0x000000ffff117224 */ /* 0x000fe200078e000a */
[----:B--2---:R-:W-:Y:S01]  /*17970*/  MOV R8, R6 ;  /* 0x0000000600087202 */ /* 0x004fe20000000f00 */
[----:B------:R-:W-:Y:S01]  /*17980*/  IMAD.MOV.U32 R2, RZ, RZ, 0x1f ;  /* 0x0000001fff027424 */ /* 0x000fe200078e00ff */
[----:B------:R-:W-:Y:S02]  /*17990*/  MOV R0, 0x179b0 ;  /* 0x000179b000007802 */ /* 0x000fe40000000f00 */
[----:B-1----:R-:W-:Y:S05]  /*179a0*/  CALL.REL.NOINC `($__internal_31_$__cuda_sm70_shflsync_idx_p) ;  /* 0x0000138000007944 */ /* 0x002fea0003c00000 */
[----:B--2---:R-:W-:Y:S01]  /*179b0*/  IMAD.MOV.U32 R10, RZ, RZ, R2 ;  /* 0x000000ffff0a7224 */ /* 0x004fe200078e0002 */
[----:B-1----:R-:W-:Y:S01]  /*179c0*/  MOV R17, R5 ;  /* 0x0000000500117202 */ /* 0x002fe20000000f00 */
[----:B------:R-:W-:Y:S01]  /*179d0*/  IMAD.MOV.U32 R3, RZ, RZ, RZ ;  /* 0x000000ffff037224 */ /* 0x000fe200078e00ff */
[----:B------:R-:W-:Y:S01]  /*179e0*/  MOV R8, R6 ;  /* 0x0000000600087202 */ /* 0x000fe20000000f00 */
[----:B------:R-:W-:Y:S01]  /*179f0*/  IMAD.MOV.U32 R2, RZ, RZ, 0x1f ;  /* 0x0000001fff027424 */ /* 0x000fe200078e00ff */
[----:B------:R-:W-:-:S02]  /*17a00*/  MOV R0, 0x17a20 ;  /* 0x00017a2000007802 */ /* 0x000fc40000000f00 */
[----:B------:R-:W-:Y:S05]  /*17a10*/  CALL.REL.NOINC `($__internal_31_$__cuda_sm70_shflsync_idx_p) ;  /* 0x0000131000007944 */ /* 0x000fea0003c00000 */
[----:B--2---:R-:W-:Y:S01]  /*17a20*/  MOV R5, R2 ;  /* 0x0000000200057202 */ /* 0x004fe20000000f00 */
[----:B-1----:R-:W-:Y:S05]  /*17a30*/  BRA `(.L_x_1525) ;  /* 0xfffe8c1000007947 */ /* 0x002fea000383ffff */
.L_x_1366:
[----:B------:R-:W-:Y:S01]  /*17a40*/  IMAD.MOV.U32 R17, RZ, RZ, R7 ;  /* 0x000000ffff117224 */ /* 0x000fe200078e0007 */
[----:B------:R-:W-:-:S02]  /*17a50*/  MOV R2, 0x1f ;  /* 0x0000001f00027802 */ /* 0x000fc40000000f00 */
[----:B------:R-:W-:Y:S02]  /*17a60*/  MOV R0, 0x17a80 ;  /* 0x00017a8000007802 */ /* 0x000fe40000000f00 */
[----:B-1234-:R-:W-:Y:S05]  /*17a70*/  CALL.REL.NOINC `($__internal_31_$__cuda_sm70_shflsync_idx_p) ;  /* 0x000012b000007944 */ /* 0x01efea0003c00000 */
[----:B--2---:R-:W-:Y:S01]  /*17a80*/  MOV R3, R2 ;  /* 0x0000000200037202 */ /* 0x004fe20000000f00 */
[----:B-1----:R-:W-:Y:S05]  /*17a90*/  BRA `(.L_x_1365) ;  /* 0xfffe8c1000007947 */ /* 0x002fea000383ffff */
.L_x_1402:
[----:B------:R-:W-:Y:S01]  /*17aa0*/  IMAD.MOV.U32 R17, RZ, RZ, R6 ;  /* 0x000000ffff117224 */ /* 0x000fe200078e0006 */
[----:B------:R-:W-:Y:S01]  /*17ab0*/  MOV R8, RZ ;  /* 0x000000ff00087202 */ /* 0x000fe20000000f00 */
[----:B------:R-:W-:Y:S01]  /*17ac0*/  IMAD.MOV.U32 R2, RZ, RZ, 0x181f ;  /* 0x0000181fff027424 */ /* 0x000fe200078e00ff */
[----:B------:R-:W-:Y:S02]  /*17ad0*/  MOV R0, 0x17af0 ;  /* 0x00017af000007802 */ /* 0x000fe40000000f00 */
[----:B-----5:R-:W-:Y:S05]  /*17ae0*/  CALL.REL.NOINC `($__internal_31_$__cuda_sm70_shflsync_idx_p) ;  /* 0x0000124000007944 */ /* 0x020fea0003c00000 */
[----:B--2---:R-:W-:Y:S01]  /*17af0*/  MOV R13, R2 ;  /* 0x00000002000d7202 */ /* 0x004fe20000000f00 */
[----:B-1----:R-:W-:Y:S05]  /*17b00*/  BRA `(.L_x_1526) ;  /* 0xfffef90000007947 */ /* 0x002fea000383ffff */
.L_x_1403:
[----:B------:R-:W-:Y:S01]  /*17b10*/  IMAD.MOV.U32 R17, RZ, RZ, R12 ;  /* 0x000000ffff117224 */ /* 0x000fe200078e000c */
[----:B------:R-:W-:Y:S01]  /*17b20*/  MOV R8, RZ ;  /* 0x000000ff00087202 */ /* 0x000fe20000000f00 */
[----:B------:R-:W-:Y:S01]  /*17b30*/  IMAD.MOV.U32 R2, RZ, RZ, 0x181f ;  /* 0x0000181fff027424 */ /* 0x000fe200078e00ff */
[----:B------:R-:W-:Y:S02]  /*17b40*/  MOV R0, 0x17b60 ;  /* 0x00017b6000007802 */ /* 0x000fe40000000f00 */
[----:B-12--5:R-:W-:Y:S05]  /*17b50*/  CALL.REL.NOINC `($__internal_31_$__cuda_sm70_shflsync_idx_p) ;  /* 0x000011d000007944 */ /* 0x026fea0003c00000 */
[----:B-12---:R-:W-:Y:S05]  /*17b60*/  BRA `(.L_x_1527) ;  /* 0xfffef8c000007947 */ /* 0x006fea000383ffff */
.L_x_1406:
[----:B--2---:R-:W-:Y:S01]  /*17b70*/  IMAD.MOV.U32 R17, RZ, RZ, R6 ;  /* 0x000000ffff117224 */ /* 0x004fe200078e0006 */
[----:B------:R-:W-:Y:S01]  /*17b80*/  MOV R8, 0x1 ;  /* 0x0000000100087802 */ /* 0x000fe20000000f00 */
[----:B----4-:R-:W-:Y:S01]  /*17b90*/  IMAD.MOV.U32 R2, RZ, RZ, 0x181f ;  /* 0x0000181fff027424 */ /* 0x010fe200078e00ff */
[----:B------:R-:W-:-:S02]  /*17ba0*/  MOV R0, 0x17bc0 ;  /* 0x00017bc000007802 */ /* 0x000fc40000000f00 */
[----:B-1-3-5:R-:W-:Y:S05]  /*17bb0*/  CALL.REL.NOINC `($__internal_31_$__cuda_sm70_shflsync_idx_p) ;  /* 0x0000117000007944 */ /* 0x02afea0003c00000 */
[----:B--2---:R-:W-:Y:S01]  /*17bc0*/  IMAD.MOV.U32 R13, RZ, RZ, R2 ;  /* 0x000000ffff0d7224 */ /* 0x004fe200078e0002 */
[----:B-1----:R-:W-:Y:S01]  /*17bd0*/  MOV R8, 0x1 ;  /* 0x0000000100087802 */ /* 0x002fe20000000f00 */
[----:B------:R-:W-:Y:S01]  /*17be0*/  IMAD.MOV.U32 R17, RZ, RZ, R12 ;  /* 0x000000ffff117224 */ /* 0x000fe200078e000c */
[----:B------:R-:W-:-:S02]  /*17bf0*/  MOV R2, 0x181f ;  /* 0x0000181f00027802 */ /* 0x000fc40000000f00 */
[----:B------:R-:W-:Y:S02]  /*17c00*/  MOV R0, 0x17c20 ;  /* 0x00017c2000007802 */ /* 0x000fe40000000f00 */
[----:B------:R-:W-:Y:S05]  /*17c10*/  CALL.REL.NOINC `($__internal_31_$__cuda_sm70_shflsync_idx_p) ;  /* 0x0000111000007944 */ /* 0x000fea0003c00000 */
[----:B-12---:R-:W-:Y:S05]  /*17c20*/  BRA `(.L_x_1528) ;  /* 0xfffef96000007947 */ /* 0x006fea000383ffff */
.L_x_1409:
[----:B-1----:R-:W-:Y:S01]  /*17c30*/  IMAD.MOV.U32 R17, RZ, RZ, R6 ;  /* 0x000000ffff117224 */ /* 0x002fe200078e0006 */
[----:B------:R-:W-:Y:S01]  /*17c40*/  MOV R8, 0x2 ;  /* 0x0000000200087802 */ /* 0x000fe20000000f00 */
[----:B----4-:R-:W-:Y:S01]  /*17c50*/  IMAD.MOV.U32 R2, RZ, RZ, 0x181f ;  /* 0x0000181fff027424 */ /* 0x010fe200078e00ff */
[----:B------:R-:W-:Y:S02]  /*17c60*/  MOV R0, 0x17c80 ;  /* 0x00017c8000007802 */ /* 0x000fe40000000f00 */
[----:B--23-5:R-:W-:Y:S05]  /*17c70*/  CALL.REL.NOINC `($__internal_31_$__cuda_sm70_shflsync_idx_p) ;  /* 0x000010b000007944 */ /* 0x02cfea0003c00000 */
[----:B--2---:R-:W-:Y:S01]  /*17c80*/  MOV R13, R2 ;  /* 0x00000002000d7202 */ /* 0x004fe20000000f00 */
[----:B-1----:R-:W-:Y:S05]  /*17c90*/  BRA `(.L_x_1529) ;  /* 0xfffefa2000007947 */ /* 0x002fea000383ffff */
.L_x_1410:
[----:B------:R-:W-:Y:S01]  /*17ca0*/  IMAD.MOV.U32 R17, RZ, RZ, R12 ;  /* 0x000000ffff117224 */ /* 0x000fe200078e000c */
[----:B------:R-:W-:Y:S01]  /*17cb0*/  MOV R8, 0x2 ;  /* 0x0000000200087802 */ /* 0x000fe20000000f00 */
[----:B----4-:R-:W-:Y:S01]  /*17cc0*/  IMAD.MOV.U32 R2, RZ, RZ, 0x181f ;  /* 0x0000181fff027424 */ /* 0x010fe200078e00ff */
[----:B------:R-:W-:Y:S02]  /*17cd0*/  MOV R0, 0x17cf0 ;  /* 0x00017cf000007802 */ /* 0x000fe40000000f00 */
[----:B-123-5:R-:W-:Y:S05]  /*17ce0*/  CALL.REL.NOINC `($__internal_31_$__cuda_sm70_shflsync_idx_p) ;  /* 0x0000104000007944 */ /* 0x02efea0003c00000 */
[----:B-12---:R-:W-:Y:S05]  /*17cf0*/  BRA `(.L_x_1530) ;  /* 0xfffef9e000007947 */ /* 0x006fea000383ffff */
.L_x_1413:
[----:B-1----:R-:W-:Y:S01]  /*17d00*/  IMAD.MOV.U32 R17, RZ, RZ, R6 ;  /* 0x000000ffff117224 */ /* 0x002fe200078e0006 */
[----:B------:R-:W-:Y:S01]  /*17d10*/  MOV R8, 0x3 ;  /* 0x0000000300087802 */ /* 0x000fe20000000f00 */
[----:B------:R-:W-:Y:S01]  /*17d20*/  IMAD.MOV.U32 R2, RZ, RZ, 0x181f ;  /* 0x0000181fff027424 */ /* 0x000fe200078e00ff */
[----:B------:R-:W-:-:S02]  /*17d30*/  MOV R0, 0x17d50 ;  /* 0x00017d5000007802 */ /* 0x000fc40000000f00 */
[----:B--2345:R-:W-:Y:S05]  /*17d40*/  CALL.REL.NOINC `($__internal_31_$__cuda_sm70_shflsync_idx_p) ;  /* 0x00000fe000007944 */ /* 0x03cfea0003c00000 */
[----:B--2---:R-:W-:Y:S01]  /*17d50*/  IMAD.MOV.U32 R13, RZ, RZ, R2 ;  /* 0x000000ffff0d7224 */ /* 0x004fe200078e0002 */
[----:B-1----:R-:W-:Y:S01]  /*17d60*/  MOV R8, 0x3 ;  /* 0x0000000300087802 */ /* 0x002fe20000000f00 */
[----:B------:R-:W-:Y:S01]  /*17d70*/  IMAD.MOV.U32 R17, RZ, RZ, R12 ;  /* 0x000000ffff117224 */ /* 0x000fe200078e000c */
[----:B------:R-:W-:-:S02]  /*17d80*/  MOV R2, 0x181f ;  /* 0x0000181f00027802 */ /* 0x000fc40000000f00 */
[----:B------:R-:W-:Y:S02]  /*17d90*/  MOV R0, 0x17db0 ;  /* 0x00017db000007802 */ /* 0x000fe40000000f00 */
[----:B------:R-:W-:Y:S05]  /*17da0*/  CALL.REL.NOINC `($__internal_31_$__cuda_sm70_shflsync_idx_p) ;  /* 0x00000f8000007944 */ /* 0x000fea0003c00000 */
[----:B-12---:R-:W-:Y:S05]  /*17db0*/  BRA `(.L_x_1531) ;  /* 0xfffefa6000007947 */ /* 0x006fea000383ffff */
.L_x_1462:
[----:B------:R-:W-:Y:S02]  /*17dc0*/  MOV R6, 0x2 ;  /* 0x0000000200067802 */ /* 0x000fe40000000f00 */
[----:B------:R-:W-:Y:S02]  /*17dd0*/  MOV R2, 0x17df0 ;  /* 0x00017df000027802 */ /* 0x000fe40000000f00 */
[----:B------:R-:W-:Y:S05]  /*17de0*/  CALL.REL.NOINC `($__internal_30_$__cuda_sm70_shflsync_bfly_p) ;  /* 0x00000ef000007944 */ /* 0x000fea0003c00000 */
[----:B-12---:R-:W-:Y:S05]  /*17df0*/  BRA `(.L_x_1532) ;  /* 0xffffb0e000007947 */ /* 0x006fea000383ffff */
.L_x_1463:
[----:B------:R-:W-:Y:S02]  /*17e00*/  MOV R6, 0x1 ;  /* 0x0000000100067802 */ /* 0x000fe40000000f00 */
[----:B------:R-:W-:Y:S02]  /*17e10*/  MOV R2, 0x17e30 ;  /* 0x00017e3000027802 */ /* 0x000fe40000000f00 */
[----:B------:R-:W-:Y:S05]  /*17e20*/  CALL.REL.NOINC `($__internal_30_$__cuda_sm70_shflsync_bfly_p) ;  /* 0x00000eb000007944 */ /* 0x000fea0003c00000 */
[----:B--2---:R-:W-:Y:S01]  /*17e30*/  FADD.FTZ R4, R241, R6 ;  /* 0x00000006f1047221 */ /* 0x004fe20000010000 */
[----:B-1----:R-:W-:Y:S02]  /*17e40*/  MOV R241, R239 ;  /* 0x000000ef00f17202 */ /* 0x002fe40000000f00 */
[----:B------:R-:W-:Y:S02]  /*17e50*/  MOV R6, 0x2 ;  /* 0x0000000200067802 */ /* 0x000fe40000000f00 */
[----:B------:R-:W-:Y:S02]  /*17e60*/  MOV R2, 0x17e80 ;  /* 0x00017e8000027802 */ /* 0x000fe40000000f00 */
[----:B------:R-:W-:Y:S05]  /*17e70*/  CALL.REL.NOINC `($__internal_30_$__cuda_sm70_shflsync_bfly_p) ;  /* 0x00000e6000007944 */ /* 0x000fea0003c00000 */
[----:B--2---:R-:W-:Y:S01]  /*17e80*/  FADD.FTZ R9, R239, R6 ;  /* 0x00000006ef097221 */ /* 0x004fe20000010000 */
[----:B------:R-:W-:-:S02]  /*17e90*/  MOV R6, 0x1 ;  /* 0x0000000100067802 */ /* 0x000fc40000000f00 */
[----:B------:R-:W-:Y:S02]  /*17ea0*/  MOV R2, 0x17ed0 ;  /* 0x00017ed000027802 */ /* 0x000fe40000000f00 */
[----:B-1----:R-:W-:Y:S02]  /*17eb0*/  MOV R241, R9 ;  /* 0x0000000900f17202 */ /* 0x002fe40000000f00 */
[----:B------:R-:W-:Y:S05]  /*17ec0*/  CALL.REL.NOINC `($__internal_30_$__cuda_sm70_shflsync_bfly_p) ;  /* 0x00000e1000007944 */ /* 0x000fea0003c00000 */
[----:B-12---:R-:W-:Y:S05]  /*17ed0*/  BRA `(.L_x_1533) ;  /* 0xffffb07000007947 */ /* 0x006fea000383ffff */
.L_x_1470:
[----:B---34-:R-:W-:Y:S01]  /*17ee0*/  IMAD.MOV.U32 R17, RZ, RZ, R66 ;  /* 0x000000ffff117224 */ /* 0x018fe200078e0042 */
[----:B------:R-:W-:Y:S01]  /*17ef0*/  MOV R8, RZ ;  /* 0x000000ff00087202 */ /* 0x000fe20000000f00 */
[----:B------:R-:W-:Y:S01]  /*17f00*/  IMAD.MOV.U32 R2, RZ, RZ, 0x181f ;  /* 0x0000181fff027424 */ /* 0x000fe200078e00ff */
[----:B------:R-:W-:Y:S02]  /*17f10*/  MOV R0, 0x17f30 ;  /* 0x00017f3000007802 */ /* 0x000fe40000000f00 */
[----:B-12---:R-:W-:Y:S05]  /*17f20*/  CALL.REL.NOINC `($__internal_31_$__cuda_sm70_shflsync_idx_p) ;  /* 0x00000e0000007944 */ /* 0x006fea0003c00000 */
[----:B--2---:R-:W-:Y:S01]  /*17f30*/  MOV R67, R2 ;  /* 0x0000000200437202 */ /* 0x004fe20000000f00 */
[----:B-1----:R-:W-:Y:S05]  /*17f40*/  BRA `(.L_x_1534) ;  /* 0xffffc98000007947 */ /* 0x002fea000383ffff */
.L_x_1471:
[----:B------:R-:W-:Y:S01]  /*17f50*/  IMAD.MOV.U32 R17, RZ, RZ, R9 ;  /* 0x000000ffff117224 */ /* 0x000fe200078e0009 */
[----:B------:R-:W-:Y:S01]  /*17f60*/  MOV R8, RZ ;  /* 0x000000ff00087202 */ /* 0x000fe20000000f00 */
[----:B------:R-:W-:Y:S01]  /*17f70*/  IMAD.MOV.U32 R2, RZ, RZ, 0x181f ;  /* 0x0000181fff027424 */ /* 0x000fe200078e00ff */
[----:B------:R-:W-:Y:S02]  /*17f80*/  MOV R0, 0x17fa0 ;  /* 0x00017fa000007802 */ /* 0x000fe40000000f00 */
[----:B-1234-:R-:W-:Y:S05]  /*17f90*/  CALL.REL.NOINC `($__internal_31_$__cuda_sm70_shflsync_idx_p) ;  /* 0x00000d9000007944 */ /* 0x01efea0003c00000 */
[----:B-12---:R-:W-:Y:S05]  /*17fa0*/  BRA `(.L_x_1535) ;  /* 0xffffc94000007947 */ /* 0x006fea000383ffff */
.L_x_1474:
[----:B---3--:R-:W-:Y:S01]  /*17fb0*/  IMAD.MOV.U32 R17, RZ, RZ, R66 ;  /* 0x000000ffff117224 */ /* 0x008fe200078e0042 */
[----:B------:R-:W-:Y:S01]  /*17fc0*/  MOV R8, 0x1 ;  /* 0x0000000100087802 */ /* 0x000fe20000000f00 */
[----:B------:R-:W-:Y:S01]  /*17fd0*/  IMAD.MOV.U32 R2, RZ, RZ, 0x181f ;  /* 0x0000181fff027424 */ /* 0x000fe200078e00ff */
[----:B------:R-:W-:-:S02]  /*17fe0*/  MOV R0, 0x18000 ;  /* 0x0001800000007802 */ /* 0x000fc40000000f00 */
[----:B-12-4-:R-:W-:Y:S05]  /*17ff0*/  CALL.REL.NOINC `($__internal_31_$__cuda_sm70_shflsync_idx_p) ;  /* 0x00000d3000007944 */ /* 0x016fea0003c00000 */
[----:B--2---:R-:W-:Y:S01]  /*18000*/  IMAD.MOV.U32 R28, RZ, RZ, R2 ;  /* 0x000000ffff1c7224 */ /* 0x004fe200078e0002 */
[----:B-1----:R-:W-:Y:S01]  /*18010*/  MOV R8, 0x1 ;  /* 0x0000000100087802 */ /* 0x002fe20000000f00 */
[----:B------:R-:W-:Y:S01]  /*18020*/  IMAD.MOV.U32 R17, RZ, RZ, R9 ;  /* 0x000000ffff117224 */ /* 0x000fe200078e0009 */
[----:B------:R-:W-:-:S02]  /*18030*/  MOV R2, 0x181f ;  /* 0x0000181f00027802 */ /* 0x000fc40000000f00 */
[----:B------:R-:W-:Y:S02]  /*18040*/  MOV R0, 0x18060 ;  /* 0x0001806000007802 */ /* 0x000fe40000000f00 */
[----:B------:R-:W-:Y:S05]  /*18050*/  CALL.REL.NOINC `($__internal_31_$__cuda_sm70_shflsync_idx_p) ;  /* 0x00000cd000007944 */ /* 0x000fea0003c00000 */
[----:B-12---:R-:W-:Y:S05]  /*18060*/  BRA `(.L_x_1536) ;  /* 0xffffc9e000007947 */ /* 0x006fea000383ffff */
.L_x_1477:
[----:B--2---:R-:W-:Y:S01]  /*18070*/  IMAD.MOV.U32 R17, RZ, RZ, R66 ;  /* 0x000000ffff117224 */ /* 0x004fe200078e0042 */
[----:B------:R-:W-:Y:S01]  /*18080*/  MOV R8, 0x2 ;  /* 0x0000000200087802 */ /* 0x000fe20000000f00 */
[----:B------:R-:W-:Y:S01]  /*18090*/  IMAD.MOV.U32 R2, RZ, RZ, 0x181f ;  /* 0x0000181fff027424 */ /* 0x000fe200078e00ff */
[----:B------:R-:W-:Y:S02]  /*180a0*/  MOV R0, 0x180c0 ;  /* 0x000180c000007802 */ /* 0x000fe40000000f00 */
[----:B-1-34-:R-:W-:Y:S05]  /*180b0*/  CALL.REL.NOINC `($__internal_31_$__cuda_sm70_shflsync_idx_p) ;  /* 0x00000c7000007944 */ /* 0x01afea0003c00000 */
[----:B--2---:R-:W-:Y:S01]  /*180c0*/  MOV R24, R2 ;  /* 0x0000000200187202 */ /* 0x004fe20000000f00 */
[----:B-1----:R-:W-:Y:S05]  /*180d0*/  BRA `(.L_x_1537) ;  /* 0xffffcaa000007947 */ /* 0x002fea000383ffff */
.L_x_1478:
[----:B------:R-:W-:Y:S01]  /*180e0*/  IMAD.MOV.U32 R17, RZ, RZ, R9 ;  /* 0x000000ffff117224 */ /* 0x000fe200078e0009 */
[----:B------:R-:W-:Y:S01]  /*180f0*/  MOV R8, 0x2 ;  /* 0x0000000200087802 */ /* 0x000fe20000000f00 */
[----:B------:R-:W-:Y:S01]  /*18100*/  IMAD.MOV.U32 R2, RZ, RZ, 0x181f ;  /* 0x0000181fff027424 */ /* 0x000fe200078e00ff */
[----:B------:R-:W-:Y:S02]  /*18110*/  MOV R0, 0x18130 ;  /* 0x0001813000007802 */ /* 0x000fe40000000f00 */
[----:B-1234-:R-:W-:Y:S05]  /*18120*/  CALL.REL.NOINC `($__internal_31_$__cuda_sm70_shflsync_idx_p) ;  /* 0x00000c0000007944 */ /* 0x01efea0003c00000 */
[----:B-12---:R-:W-:Y:S05]  /*18130*/  BRA `(.L_x_1538) ;  /* 0xffffca6000007947 */ /* 0x006fea000383ffff */
.L_x_1481:
[----:B-1----:R-:W-:Y:S01]  /*18140*/  IMAD.MOV.U32 R17, RZ, RZ, R66 ;  /* 0x000000ffff117224 */ /* 0x002fe200078e0042 */
[----:B------:R-:W-:Y:S01]  /*18150*/  MOV R8, 0x3 ;  /* 0x0000000300087802 */ /* 0x000fe20000000f00 */
[----:B----4-:R-:W-:Y:S01]  /*18160*/  IMAD.MOV.U32 R2, RZ, RZ, 0x181f ;  /* 0x0000181fff027424 */ /* 0x010fe200078e00ff */
[----:B------:R-:W-:-:S02]  /*18170*/  MOV R0, 0x18190 ;  /* 0x0001819000007802 */ /* 0x000fc40000000f00 */
[----:B--23--:R-:W-:Y:S05]  /*18180*/  CALL.REL.NOINC `($__internal_31_$__cuda_sm70_shflsync_idx_p) ;  /* 0x00000ba000007944 */ /* 0x00cfea0003c00000 */
[----:B--2---:R-:W-:Y:S01]  /*18190*/  IMAD.MOV.U32 R66, RZ, RZ, R2 ;  /* 0x000000ffff427224 */ /* 0x004fe200078e0002 */
[----:B-1----:R-:W-:Y:S01]  /*181a0*/  MOV R8, 0x3 ;  /* 0x0000000300087802 */ /* 0x002fe20000000f00 */
[----:B------:R-:W-:Y:S01]  /*181b0*/  IMAD.MOV.U32 R17, RZ, RZ, R9 ;  /* 0x000000ffff117224 */ /* 0x000fe200078e0009 */
[----:B------:R-:W-:-:S02]  /*181c0*/  MOV R2, 0x181f ;  /* 0x0000181f00027802 */ /* 0x000fc40000000f00 */
[----:B------:R-:W-:Y:S02]  /*181d0*/  MOV R0, 0x181f0 ;  /* 0x000181f000007802 */ /* 0x000fe40000000f00 */
[----:B------:R-:W-:Y:S05]  /*181e0*/  CALL.REL.NOINC `($__internal_31_$__cuda_sm70_shflsync_idx_p) ;  /* 0x00000b4000007944 */ /* 0x000fea0003c00000 */
[----:B-12---:R-:W-:Y:S05]  /*181f0*/  BRA `(.L_x_1539) ;  /* 0xffffcae000007947 */ /* 0x006fea000383ffff */
.L_x_1483:
[----:B------:R-:W-:Y:S01]  /*18200*/  IMAD.MOV.U32 R17, RZ, RZ, R167 ;  /* 0x000000ffff117224 */ /* 0x000fe200078e00a7 */
[----:B------:R-:W-:Y:S01]  /*18210*/  MOV R8, RZ ;  /* 0x000000ff00087202 */ /* 0x000fe20000000f00 */
[----:B------:R-:W-:Y:S01]  /*18220*/  IMAD.MOV.U32 R2, RZ, RZ, 0x1c1f ;  /* 0x00001c1fff027424 */ /* 0x000fe200078e00ff */
[----:B------:R-:W-:Y:S02]  /*18230*/  MOV R0, 0x18250 ;  /* 0x0001825000007802 */ /* 0x000fe40000000f00 */
[----:B------:R-:W-:Y:S05]  /*18240*/  CALL.REL.NOINC `($__internal_31_$__cuda_sm70_shflsync_idx_p) ;  /* 0x00000ae000007944 */ /* 0x000fea0003c00000 */
[----:B--2---:R-:W-:Y:S01]  /*18250*/  MOV R169, R2 ;  /* 0x0000000200a97202 */ /* 0x004fe20000000f00 */
[----:B-1----:R-:W-:Y:S05]  /*18260*/  BRA `(.L_x_1540) ;  /* 0xffffcd9000007947 */ /* 0x002fea000383ffff */
.L_x_1484:
[----:B------:R-:W-:Y:S01]  /*18270*/  IMAD.MOV.U32 R17, RZ, RZ, R168 ;  /* 0x000000ffff117224 */ /* 0x000fe200078e00a8 */
[----:B------:R-:W-:Y:S01]  /*18280*/  MOV R8, RZ ;  /* 0x000000ff00087202 */ /* 0x000fe20000000f00 */
[----:B------:R-:W-:Y:S01]  /*18290*/  IMAD.MOV.U32 R2, RZ, RZ, 0x1c1f ;  /* 0x00001c1fff027424 */ /* 0x000fe200078e00ff */
[----:B------:R-:W-:Y:S02]  /*182a0*/  MOV R0, 0x182c0 ;  /* 0x000182c000007802 */ /* 0x000fe40000000f00 */
[----:B-12---:R-:W-:Y:S05]  /*182b0*/  CALL.REL.NOINC `($__internal_31_$__cuda_sm70_shflsync_idx_p) ;  /* 0x00000a7000007944 */ /* 0x006fea0003c00000 */
[----:B-12---:R-:W-:Y:S05]  /*182c0*/  BRA `(.L_x_1541) ;  /* 0xffffcd5000007947 */ /* 0x006fea000383ffff */
.L_x_1487:
        /* <DEDUP_REMOVED lines=12> */
.L_x_1491:
[----:B------:R-:W-:Y:S01]  /*18390*/  IMAD.MOV.U32 R17, RZ, RZ, R6 ;  /* 0x000000ffff117224 */ /* 0x000fe200078e0006 */
[----:B------:R-:W-:Y:S01]  /*183a0*/  MOV R8, RZ ;  /* 0x000000ff00087202 */ /* 0x000fe20000000f00 */
[----:B------:R-:W-:Y:S01]  /*183b0*/  IMAD.MOV.U32 R2, RZ, RZ, 0x181f ;  /* 0x0000181fff027424 */ /* 0x000fe200078e00ff */
[----:B------:R-:W-:Y:S02]  /*183c0*/  MOV R0, 0x183e0 ;  /* 0x000183e000007802 */ /* 0x000fe40000000f00 */
[----:B------:R-:W-:Y:S05]  /*183d0*/  CALL.REL.NOINC `($__internal_31_$__cuda_sm70_shflsync_idx_p) ;  /* 0x0000095000007944 */ /* 0x000fea0003c00000 */
[----:B--2---:R-:W-:Y:S01]  /*183e0*/  MOV R7, R2 ;  /* 0x0000000200077202 */ /* 0x004fe20000000f00 */
[----:B-1----:R-:W-:Y:S05]  /*183f0*/  BRA `(.L_x_1543) ;  /* 0xffffe31000007947 */ /* 0x002fea000383ffff */
.L_x_1492:
[----:B------:R-:W-:Y:S01]  /*18400*/  IMAD.MOV.U32 R17, RZ, RZ, R5 ;  /* 0x000000ffff117224 */ /* 0x000fe200078e0005 */
[----:B------:R-:W-:Y:S01]  /*18410*/  MOV R8, RZ ;  /* 0x000000ff00087202 */ /* 0x000fe20000000f00 */
[----:B------:R-:W-:Y:S01]  /*18420*/  IMAD.MOV.U32 R2, RZ, RZ, 0x181f ;  /* 0x0000181fff027424 */ /* 0x000fe200078e00ff */
[----:B------:R-:W-:Y:S02]  /*18430*/  MOV R0, 0x18450 ;  /* 0x0001845000007802 */ /* 0x000fe40000000f00 */
[----:B-12---:R-:W-:Y:S05]  /*18440*/  CALL.REL.NOINC `($__internal_31_$__cuda_sm70_shflsync_idx_p) ;  /* 0x000008e000007944 */ /* 0x006fea0003c00000 */
[----:B-12---:R-:W-:Y:S05]  /*18450*/  BRA `(.L_x_1544) ;  /* 0xffffe2d000007947 */ /* 0x006fea000383ffff */
.L_x_1495:
[----:B--2---:R-:W-:Y:S01]  /*18460*/  IMAD.MOV.U32 R17, RZ, RZ, R6 ;  /* 0x000000ffff117224 */ /* 0x004fe200078e0006 */
[----:B------:R-:W-:Y:S01]  /*18470*/  MOV R8, 0x1 ;  /* 0x0000000100087802 */ /* 0x000fe20000000f00 */
[----:B----4-:R-:W-:Y:S01]  /*18480*/  IMAD.MOV.U32 R2, RZ, RZ, 0x181f ;  /* 0x0000181fff027424 */ /* 0x010fe200078e00ff */
[----:B------:R-:W-:-:S02]  /*18490*/  MOV R0, 0x184b0 ;  /* 0x000184b000007802 */ /* 0x000fc40000000f00 */
[----:B-1-3--:R-:W-:Y:S05]  /*184a0*/  CALL.REL.NOINC `($__internal_31_$__cuda_sm70_shflsync_idx_p) ;  /* 0x0000088000007944 */ /* 0x00afea0003c00000 */
[----:B--2---:R-:W-:Y:S01]  /*184b0*/  IMAD.MOV.U32 R7, RZ, RZ, R2 ;  /* 0x000000ffff077224 */ /* 0x004fe200078e0002 */
[----:B-1----:R-:W-:Y:S01]  /*184c0*/  MOV R8, 0x1 ;  /* 0x0000000100087802 */ /* 0x002fe20000000f00 */
[----:B------:R-:W-:Y:S01]  /*184d0*/  IMAD.MOV.U32 R17, RZ, RZ, R5 ;  /* 0x000000ffff117224 */ /* 0x000fe200078e0005 */
[----:B------:R-:W-:-:S02]  /*184e0*/  MOV R2, 0x181f ;  /* 0x0000181f00027802 */ /* 0x000fc40000000f00 */
[----:B------:R-:W-:Y:S02]  /*184f0*/  MOV R0, 0x18510 ;  /* 0x0001851000007802 */ /* 0x000fe40000000f00 */
[----:B------:R-:W-:Y:S05]  /*18500*/  CALL.REL.NOINC `($__internal_31_$__cuda_sm70_shflsync_idx_p) ;  /* 0x0000082000007944 */ /* 0x000fea0003c00000 */
[----:B-12---:R-:W-:Y:S05]  /*18510*/  BRA `(.L_x_1545) ;  /* 0xffffe38000007947 */ /* 0x006fea000383ffff */
.L_x_1498:
[----:B-1----:R-:W-:Y:S01]  /*18520*/  IMAD.MOV.U32 R17, RZ, RZ, R6 ;  /* 0x000000ffff117224 */ /* 0x002fe200078e0006 */
[----:B------:R-:W-:Y:S01]  /*18530*/  MOV R8, 0x2 ;  /* 0x0000000200087802 */ /* 0x000fe20000000f00 */
[----:B----4-:R-:W-:Y:S01]  /*18540*/  IMAD.MOV.U32 R2, RZ, RZ, 0x181f ;  /* 0x0000181fff027424 */ /* 0x010fe200078e00ff */
[----:B------:R-:W-:Y:S02]  /*18550*/  MOV R0, 0x18570 ;  /* 0x0001857000007802 */ /* 0x000fe40000000f00 */
[----:B--23--:R-:W-:Y:S05]  /*18560*/  CALL.REL.NOINC `($__internal_31_$__cuda_sm70_shflsync_idx_p) ;  /* 0x000007c000007944 */ /* 0x00cfea0003c00000 */
[----:B--2---:R-:W-:Y:S01]  /*18570*/  MOV R7, R2 ;  /* 0x0000000200077202 */ /* 0x004fe20000000f00 */
[----:B-1----:R-:W-:Y:S05]  /*18580*/  BRA `(.L_x_1546) ;  /* 0xffffe44000007947 */ /* 0x002fea000383ffff */
.L_x_1499:
[----:B------:R-:W-:Y:S01]  /*18590*/  IMAD.MOV.U32 R17, RZ, RZ, R5 ;  /* 0x000000ffff117224 */ /* 0x000fe200078e0005 */
[----:B------:R-:W-:Y:S01]  /*185a0*/  MOV R8, 0x2 ;  /* 0x0000000200087802 */ /* 0x000fe20000000f00 */
[----:B----4-:R-:W-:Y:S01]  /*185b0*/  IMAD.MOV.U32 R2, RZ, RZ, 0x181f ;  /* 0x0000181fff027424 */ /* 0x010fe200078e00ff */
[----:B------:R-:W-:Y:S02]  /*185c0*/  MOV R0, 0x185e0 ;  /* 0x000185e000007802 */ /* 0x000fe40000000f00 */
[----:B-123--:R-:W-:Y:S05]  /*185d0*/  CALL.REL.NOINC `($__internal_31_$__cuda_sm70_shflsync_idx_p) ;  /* 0x0000075000007944 */ /* 0x00efea0003c00000 */
[----:B-12---:R-:W-:Y:S05]  /*185e0*/  BRA `(.L_x_1547) ;  /* 0xffffe40000007947 */ /* 0x006fea000383ffff */
.L_x_1502:
[----:B-1----:R-:W-:Y:S01]  /*185f0*/  IMAD.MOV.U32 R17, RZ, RZ, R6 ;  /* 0x000000ffff117224 */ /* 0x002fe200078e0006 */
[----:B------:R-:W-:Y:S01]  /*18600*/  MOV R8, 0x3 ;  /* 0x0000000300087802 */ /* 0x000fe20000000f00 */
[----:B------:R-:W-:Y:S01]  /*18610*/  IMAD.MOV.U32 R2, RZ, RZ, 0x181f ;  /* 0x0000181fff027424 */ /* 0x000fe200078e00ff */
[----:B------:R-:W-:-:S02]  /*18620*/  MOV R0, 0x18640 ;  /* 0x0001864000007802 */ /* 0x000fc40000000f00 */
[----:B--234-:R-:W-:Y:S05]  /*18630*/  CALL.REL.NOINC `($__internal_31_$__cuda_sm70_shflsync_idx_p) ;  /* 0x000006f000007944 */ /* 0x01cfea0003c00000 */
[----:B--2---:R-:W-:Y:S01]  /*18640*/  IMAD.MOV.U32 R6, RZ, RZ, R2 ;  /* 0x000000ffff067224 */ /* 0x004fe200078e0002 */
[----:B-1----:R-:W-:Y:S01]  /*18650*/  MOV R8, 0x3 ;  /* 0x0000000300087802 */ /* 0x002fe20000000f00 */
[----:B------:R-:W-:Y:S01]  /*18660*/  IMAD.MOV.U32 R17, RZ, RZ, R5 ;  /* 0x000000ffff117224 */ /* 0x000fe200078e0005 */
[----:B------:R-:W-:-:S02]  /*18670*/  MOV R2, 0x181f ;  /* 0x0000181f00027802 */ /* 0x000fc40000000f00 */
[----:B------:R-:W-:Y:S02]  /*18680*/  MOV R0, 0x186a0 ;  /* 0x000186a000007802 */ /* 0x000fe40000000f00 */
[----:B------:R-:W-:Y:S05]  /*18690*/  CALL.REL.NOINC `($__internal_31_$__cuda_sm70_shflsync_idx_p) ;  /* 0x0000069000007944 */ /* 0x000fea0003c00000 */
[----:B-12---:R-:W-:Y:S05]  /*186a0*/  BRA `(.L_x_1548) ;  /* 0xffffe48000007947 */ /* 0x006fea000383ffff */
.L_x_1504:
[----:B------:R-:W-:Y:S01]  /*186b0*/  IMAD.MOV.U32 R17, RZ, RZ, R3 ;  /* 0x000000ffff117224 */ /* 0x000fe200078e0003 */
[----:B------:R-:W-:Y:S01]  /*186c0*/  MOV R8, RZ ;  /* 0x000000ff00087202 */ /* 0x000fe20000000f00 */
[----:B---34-:R-:W-:Y:S01]  /*186d0*/  IMAD.MOV.U32 R2, RZ, RZ, 0x1f ;  /* 0x0000001fff027424 */ /* 0x018fe200078e00ff */
[----:B------:R-:W-:Y:S02]  /*186e0*/  MOV R0, 0x18700 ;  /* 0x0001870000007802 */ /* 0x000fe40000000f00 */
[----:B--2---:R-:W-:Y:S05]  /*186f0*/  CALL.REL.NOINC `($__internal_31_$__cuda_sm70_shflsync_idx_p) ;  /* 0x0000063000007944 */ /* 0x004fea0003c00000 */
[----:B--2---:R-:W-:Y:S01]  /*18700*/  MOV R5, R2 ;  /* 0x0000000200057202 */ /* 0x004fe20000000f00 */
[----:B-1----:R-:W-:Y:S05]  /*18710*/  BRA `(.L_x_1549) ;  /* 0xffffe5c000007947 */ /* 0x002fea000383ffff */
.L_x_1505:
[----:B------:R-:W-:Y:S01]  /*18720*/  IMAD.MOV.U32 R17, RZ, RZ, R3 ;  /* 0x000000ffff117224 */ /* 0x000fe200078e0003 */
[----:B------:R-:W-:Y:S01]  /*18730*/  MOV R8, 0x1 ;  /* 0x0000000100087802 */ /* 0x000fe20000000f00 */
[----:B------:R-:W-:Y:S01]  /*18740*/  IMAD.MOV.U32 R2, RZ, RZ, 0x1f ;  /* 0x0000001fff027424 */ /* 0x000fe200078e00ff */
[----:B------:R-:W-:Y:S02]  /*18750*/  MOV R0, 0x18770 ;  /* 0x0001877000007802 */ /* 0x000fe40000000f00 */
[----:B-12---:R-:W-:Y:S05]  /*18760*/  CALL.REL.NOINC `($__internal_31_$__cuda_sm70_shflsync_idx_p) ;  /* 0x000005c000007944 */ /* 0x006fea0003c00000 */
[----:B--2---:R-:W-:Y:S01]  /*18770*/  MOV R3, R2 ;  /* 0x0000000200037202 */ /* 0x004fe20000000f00 */
[----:B-1----:R-:W-:Y:S05]  /*18780*/  BRA `(.L_x_1550) ;  /* 0xffffe57000007947 */ /* 0x002fea000383ffff */
.L_x_1506:
[----:B------:R-:W-:Y:S02]  /*18790*/  MOV R2, 0x1 ;  /* 0x0000000100027802 */ /* 0x000fe40000000f00 */
[----:B------:R-:W-:-:S02]  /*187a0*/  MOV R0, 0x187c0 ;  /* 0x000187c000007802 */ /* 0x000fc40000000f00 */
[----:B-12---:R-:W-:Y:S05]  /*187b0*/  CALL.REL.NOINC `($__internal_32_$__cuda_sm70_shflsync_up_p) ;  /* 0x000005c000007944 */ /* 0x006fea0003c00000 */
[----:B-12---:R-:W-:Y:S05]  /*187c0*/  BRA `(.L_x_1551) ;  /* 0xffffe65000007947 */ /* 0x006fea000383ffff */
.L_x_1507:
[----:B------:R-:W-:Y:S02]  /*187d0*/  MOV R2, 0x2 ;  /* 0x0000000200027802 */ /* 0x000fe40000000f00 */
[----:B------:R-:W-:-:S02]  /*187e0*/  MOV R0, 0x18800 ;  /* 0x0001880000007802 */ /* 0x000fc40000000f00 */
[----:B-12---:R-:W-:Y:S05]  /*187f0*/  CALL.REL.NOINC `($__internal_32_$__cuda_sm70_shflsync_up_p) ;  /* 0x0000058000007944 */ /* 0x006fea0003c00000 */
        /* <DEDUP_REMOVED lines=18> */
[----:B-1----:R-:W-:Y:S01]  /*18920*/  IMAD.IADD R13, R2, 0x1, R13 ;  /* 0x00000001020d7824 */ /* 0x002fe200078e020d */
[----:B------:R-:W-:-:S03]  /*18930*/  MOV R2, 0x1f ;  /* 0x0000001f00027802 */ /* 0x000fc60000000f00 */
[----:B------:R-:W-:Y:S02]  /*18940*/  IMAD.MOV.U32 R17, RZ, RZ, R13 ;  /* 0x000000ffff117224 */ /* 0x000fe400078e000d */
[----:B------:R-:W-:Y:S05]  /*18950*/  CALL.REL.NOINC `($__internal_31_$__cuda_sm70_shflsync_idx_p) ;  /* 0x000003d000007944 */ /* 0x000fea0003c00000 */
[----:B-12---:R-:W-:Y:S05]  /*18960*/  BRA `(.L_x_1552) ;  /* 0xffffe5b000007947 */ /* 0x006fea000383ffff */
.L_x_1511:
[----:B---3--:R-:W-:Y:S01]  /*18970*/  IMAD.MOV.U32 R13, RZ, RZ, R3 ;  /* 0x000000ffff0d7224 */ /* 0x008fe200078e0003 */
[----:B------:R-:W-:Y:S02]  /*18980*/  MOV R2, 0x1 ;  /* 0x0000000100027802 */ /* 0x000fe40000000f00 */
[----:B------:R-:W-:Y:S02]  /*18990*/  MOV R0, 0x189b0 ;  /* 0x000189b000007802 */ /* 0x000fe40000000f00 */
[----:B------:R-:W-:Y:S05]  /*189a0*/  CALL.REL.NOINC `($__internal_32_$__cuda_sm70_shflsync_up_p) ;  /* 0x000003d000007944 */ /* 0x000fea0003c00000 */
[----:B-12---:R-:W-:Y:S05]  /*189b0*/  BRA `(.L_x_1553) ;  /* 0xffffe6b000007947 */ /* 0x006fea000383ffff */
.L_x_1512:
[----:B---3--:R-:W-:Y:S01]  /*189c0*/  IMAD.MOV.U32 R13, RZ, RZ, R3 ;  /* 0x000000ffff0d7224 */ /* 0x008fe200078e0003 */
        /* <DEDUP_REMOVED lines=26> */
.L_x_1514:
[----:B------:R-:W-:Y:S02]  /*18b70*/  SEL R2, RZ, 0x1, P0 ;  /* 0x00000001ff027807 */ /* 0x000fe40000000000 */
[----:B------:R-:W-:Y:S02]  /*18b80*/  MOV R0, 0x18ba0 ;  /* 0x00018ba000007802 */ /* 0x000fe40000000f00 */
[----:B---3--:R-:W-:Y:S05]  /*18b90*/  CALL.REL.NOINC `($__internal_33_$__cuda_sm70_votesync_ballot) ;  /* 0x0000023000007944 */ /* 0x008fea0003c00000 */
[----:B------:R-:W-:Y:S05]  /*18ba0*/  BRA `(.L_x_1555) ;  /* 0xffffe65000007947 */ /* 0x000fea000383ffff */
.L_x_1515:
[----:B------:R-:W-:Y:S01]  /*18bb0*/  IMAD.MOV.U32 R17, RZ, RZ, R12 ;  /* 0x000000ffff117224 */ /* 0x000fe200078e000c */
[----:B--2---:R-:W-:Y:S01]  /*18bc0*/  MOV R8, R6 ;  /* 0x0000000600087202 */ /* 0x004fe20000000f00 */
[----:B------:R-:W-:Y:S01]  /*18bd0*/  IMAD.MOV.U32 R2, RZ, RZ, 0x1f ;  /* 0x0000001fff027424 */ /* 0x000fe200078e00ff */
[----:B------:R-:W-:Y:S02]  /*18be0*/  MOV R0, 0x18c00 ;  /* 0x00018c0000007802 */ /* 0x000fe40000000f00 */
[----:B-1-3--:R-:W-:Y:S05]  /*18bf0*/  CALL.REL.NOINC `($__internal_31_$__cuda_sm70_shflsync_idx_p) ;  /* 0x0000013000007944 */ /* 0x00afea0003c00000 */
[----:B--2---:R-:W-:Y:S01]  /*18c00*/  IMAD.MOV.U32 R7, RZ, RZ, R2 ;  /* 0x000000ffff077224 */ /* 0x004fe200078e0002 */
[----:B-1----:R-:W-:Y:S01]  /*18c10*/  MOV R8, R6 ;  /* 0x0000000600087202 */ /* 0x002fe20000000f00 */
[----:B------:R-:W-:Y:S01]  /*18c20*/  IMAD.MOV.U32 R17, RZ, RZ, R21 ;  /* 0x000000ffff117224 */ /* 0x000fe200078e0015 */
[----:B------:R-:W-:Y:S02]  /*18c30*/  MOV R2, 0x1f ;  /* 0x0000001f00027802 */ /* 0x000fe40000000f00 */
[----:B------:R-:W-:-:S02]  /*18c40*/  MOV R0, 0x18c60 ;  /* 0x00018c6000007802 */ /* 0x000fc40000000f00 */
[----:B------:R-:W-:Y:S05]  /*18c50*/  CALL.REL.NOINC `($__internal_31_$__cuda_sm70_shflsync_idx_p) ;  /* 0x000000d000007944 */ /* 0x000fea0003c00000 */
[----:B--2---:R-:W-:Y:S01]  /*18c60*/  MOV R3, R2 ;  /* 0x0000000200037202 */ /* 0x004fe20000000f00 */
[----:B-1----:R-:W-:Y:S05]  /*18c70*/  BRA `(.L_x_1556) ;  /* 0xffffe5c000007947 */ /* 0x002fea000383ffff */
.L_x_1518:
[----:B------:R-:W-:Y:S01]  /*18c80*/  IMAD.MOV.U32 R17, RZ, RZ, R13 ;  /* 0x000000ffff117224 */ /* 0x000fe200078e000d */
[----:B------:R-:W-:-:S02]  /*18c90*/  MOV R2, 0x1f ;  /* 0x0000001f00027802 */ /* 0x000fc40000000f00 */
[----:B------:R-:W-:Y:S02]  /*18ca0*/  MOV R0, 0x18cc0 ;  /* 0x00018cc000007802 */ /* 0x000fe40000000f00 */
[----:B-1234-:R-:W-:Y:S05]  /*18cb0*/  CALL.REL.NOINC `($__internal_31_$__cuda_sm70_shflsync_idx_p) ;  /* 0x0000007000007944 */ /* 0x01efea0003c00000 */
[----:B--2---:R-:W-:Y:S01]  /*18cc0*/  MOV R15, R2 ;  /* 0x00000002000f7202 */ /* 0x004fe20000000f00 */
[----:B-1----:R-:W-:Y:S05]  /*18cd0*/  BRA `(.L_x_1517) ;  /* 0xffffe5c000007947 */ /* 0x002fea000383ffff */
        .weak           $__internal_30_$__cuda_sm70_shflsync_bfly_p
        .type           $__internal_30_$__cuda_sm70_shflsync_bfly_p,@function
        .size           $__internal_30_$__cuda_sm70_shflsync_bfly_p,($__internal_31_$__cuda_sm70_shflsync_idx_p - $__internal_30_$__cuda_sm70_shflsync_bfly_p)
$__internal_30_$__cuda_sm70_shflsync_bfly_p:
[----:B------:R-:W-:Y:S01]  /*18ce0*/  MOV R12, R2 ;  /* 0x00000002000c7202 */ /* 0x000fe20000000f00 */
[----:B------:R-:W-:Y:S04]  /*18cf0*/  WARPSYNC R0 ;  /* 0x0000000000007348 */ /* 0x000fe80003800000 */
[----:B------:R-:W-:Y:S01]  /*18d00*/  MOV R13, 0x0 ;  /* 0x00000000000d7802 */ /* 0x000fe20000000f00 */
[----:B------:R1:W2:Y:S03]  /*18d10*/  SHFL.BFLY PT, R6, R241, R6, R5 ;  /* 0x0c000006f1067389 */ /* 0x0002a600000e0005 */
[----:B------:R-:W-:Y:S05]  /*18d20*/  RET.REL.NODEC R12 `(_ZN7cutlass13device_kernelIN5flash19enable_sm80_to_sm89INS1_16FlashAttnFwdSm80INS1_25CollectiveMainloopFwdSm80ILi8ELi2ELb0EN4cute5tupleIJNS5_1CILi128EEENS7_ILi64EEENS7_ILi192EEEEEELi192ENS_6half_tEfNS_4arch4Sm80ELb0ELb0ELb1ELb1ELb0ELb1ELb1ELb1EEENS1_21CollectiveEpilogueFwdINS6_IJS8_SA_S9_EEENS6_IJNS7_ILi1EEESI_SI_EEESC_SE_Li256ELb1ELb1ELb1ELb0EEENS1_36VarlenDynamicPersistentTileSchedulerILi128ELi64ELi256ELi256ELb1ELb1ELb0ELb0ELb1ELb1EEEEEEEEEvNT_6ParamsE) ;  /* 0xfffe72d00c007950 */ /* 0x000fea0003c3ffff */
        .weak           $__internal_31_$__cuda_sm70_shflsync_idx_p
        .type           $__internal_31_$__cuda_sm70_shflsync_idx_p,@function
        .size           $__internal_31_$__cuda_sm70_shflsync_idx_p,($__internal_32_$__cuda_sm70_shflsync_up_p - $__internal_31_$__cuda_sm70_shflsync_idx_p)
$__internal_31_$__cuda_sm70_shflsync_idx_p:
[----:B------:R-:W-:Y:S01]  /*18d30*/  MOV R18, R0 ;  /* 0x0000000000127202 */ /* 0x000fe20000000f00 */
[----:B------:R-:W-:Y:S04]  /*18d40*/  WARPSYNC R213 ;  /* 0x000000d500007348 */ /* 0x000fe80003800000 */
[----:B------:R-:W-:Y:S01]  /*18d50*/  MOV R19, 0x0 ;  /* 0x0000000000137802 */ /* 0x000fe20000000f00 */
[----:B------:R1:W2:Y:S03]  /*18d60*/  SHFL.IDX PT, R2, R17, R8, R2 ;  /* 0x0000000811027389 */ /* 0x0002a600000e0002 */
[----:B------:R-:W-:Y:S05]  /*18d70*/  RET.REL.NODEC R18 `(_ZN7cutlass13device_kernelIN5flash19enable_sm80_to_sm89INS1_16FlashAttnFwdSm80INS1_25CollectiveMainloopFwdSm80ILi8ELi2ELb0EN4cute5tupleIJNS5_1CILi128EEENS7_ILi64EEENS7_ILi192EEEEEELi192ENS_6half_tEfNS_4arch4Sm80ELb0ELb0ELb1ELb1ELb0ELb1ELb1ELb1EEENS1_21CollectiveEpilogueFwdINS6_IJS8_SA_S9_EEENS6_IJNS7_ILi1EEESI_SI_EEESC_SE_Li256ELb1ELb1ELb1ELb0EEENS1_36VarlenDynamicPersistentTileSchedulerILi128ELi64ELi256ELi256ELb1ELb1ELb0ELb0ELb1ELb1EEEEEEEEEvNT_6ParamsE) ;  /* 0xfffe728012007950 */ /* 0x000fea0003c3ffff */
        .weak           $__internal_32_$__cuda_sm70_shflsync_up_p
        .type           $__internal_32_$__cuda_sm70_shflsync_up_p,@function
        .size           $__internal_32_$__cuda_sm70_shflsync_up_p,($__internal_33_$__cuda_sm70_votesync_ballot - $__internal_32_$__cuda_sm70_shflsync_up_p)
$__internal_32_$__cuda_sm70_shflsync_up_p:
[----:B------:R-:W-:Y:S01]  /*18d80*/  MOV R6, R0 ;  /* 0x0000000000067202 */ /* 0x000fe20000000f00 */
[----:B------:R-:W-:Y:S04]  /*18d90*/  WARPSYNC R214 ;  /* 0x000000d600007348 */ /* 0x000fe80003800000 */
[----:B------:R-:W-:Y:S01]  /*18da0*/  MOV R7, 0x0 ;  /* 0x0000000000077802 */ /* 0x000fe20000000f00 */
[----:B------:R1:W2:Y:S03]  /*18db0*/  SHFL.UP PT, R2, R13, R2, R215 ;  /* 0x040000020d027389 */ /* 0x0002a600000e00d7 */
[----:B------:R-:W-:Y:S05]  /*18dc0*/  RET.REL.NODEC R6 `(_ZN7cutlass13device_kernelIN5flash19enable_sm80_to_sm89INS1_16FlashAttnFwdSm80INS1_25CollectiveMainloopFwdSm80ILi8ELi2ELb0EN4cute5tupleIJNS5_1CILi128EEENS7_ILi64EEENS7_ILi192EEEEEELi192ENS_6half_tEfNS_4arch4Sm80ELb0ELb0ELb1ELb1ELb0ELb1ELb1ELb1EEENS1_21CollectiveEpilogueFwdINS6_IJS8_SA_S9_EEENS6_IJNS7_ILi1EEESI_SI_EEESC_SE_Li256ELb1ELb1ELb1ELb0EEENS1_36VarlenDynamicPersistentTileSchedulerILi128ELi64ELi256ELi256ELb1ELb1ELb0ELb0ELb1ELb1EEEEEEEEEvNT_6ParamsE) ;  /* 0xfffe723006007950 */ /* 0x000fea0003c3ffff */
        .weak           $__internal_33_$__cuda_sm70_votesync_ballot
        .type           $__internal_33_$__cuda_sm70_votesync_ballot,@function
        .size           $__internal_33_$__cuda_sm70_votesync_ballot,(.L_x_2493 - $__internal_33_$__cuda_sm70_votesync_ballot)
$__internal_33_$__cuda_sm70_votesync_ballot:
[----:B------:R-:W-:Y:S01]  /*18dd0*/  ISETP.NE.U32.AND P0, PT, R2, 0x1, PT ;  /* 0x000000010200780c */ /* 0x000fe20003f05070 */
[----:B------:R-:W-:Y:S01]  /*18de0*/  IMAD.MOV.U32 R2, RZ, RZ, R0 ;  /* 0x000000ffff027224 */ /* 0x000fe200078e0000 */
[----:B------:R-:W-:Y:S04]  /*18df0*/  WARPSYNC R212 ;  /* 0x000000d400007348 */ /* 0x000fe80003800000 */
[----:B------:R-:W-:-:S07]  /*18e00*/  IMAD.MOV.U32 R3, RZ, RZ, 0x0 ;  /* 0x00000000ff037424 */ /* 0x000fce00078e00ff */
[----:B------:R-:W-:-:S04]  /*18e10*/  VOTE.ANY R9, PT, !P0 ;  /* 0x0000000000097806 */ /* 0x000fc800040e0100 */
[----:B------:R-:W-:Y:S01]  /*18e20*/  LOP3.LUT R9, R9, R212, RZ, 0xc0, !PT ;  /* 0x000000d409097212 */ /* 0x000fe200078ec0ff */
[----:B------:R-:W-:Y:S06]  /*18e30*/  RET.REL.NODEC R2 `(_ZN7cutlass13device_kernelIN5flash19enable_sm80_to_sm89INS1_16FlashAttnFwdSm80INS1_25CollectiveMainloopFwdSm80ILi8ELi2ELb0EN4cute5tupleIJNS5_1CILi128EEENS7_ILi64EEENS7_ILi192EEEEEELi192ENS_6half_tEfNS_4arch4Sm80ELb0ELb0ELb1ELb1ELb0ELb1ELb1ELb1EEENS1_21CollectiveEpilogueFwdINS6_IJS8_SA_S9_EEENS6_IJNS7_ILi1EEESI_SI_EEESC_SE_Li256ELb1ELb1ELb1ELb0EEENS1_36VarlenDynamicPersistentTileSchedulerILi128ELi64ELi256ELi256ELb1ELb1ELb0ELb0ELb1ELb1EEEEEEEEEvNT_6ParamsE) ;  /* 0xfffe71c002007950 */ /* 0x000fec0003c3ffff */
.L_x_1557:
        /* <DEDUP_REMOVED lines=12> */
.L_x_2493:


//--------------------- .text._ZN7cutlass13device_kernelIN5flash19enable_sm80_to_sm89INS1_16FlashAttnFwdSm80INS1_25CollectiveMainloopFwdSm80ILi8ELi2ELb0EN4cute5tupleIJNS5_1CILi128EEENS7_ILi64EEENS7_ILi192EEEEEELi192ENS_6half_tEfNS_4arch4Sm80ELb0ELb1ELb1ELb0ELb0ELb0ELb1ELb1EEENS1_21CollectiveEpilogueFwdINS6_IJS8_SA_S9_EEENS6_IJNS7_ILi1EEESI_SI_EEESC_SE_Li256ELb0ELb1ELb1ELb0EEENS1_19SingleTileSchedulerILb0ELb1ELb1ELi128EEEEEEEEEvNT_6ParamsE --------------------------
	.section	.text._ZN7cutlass13device_kernelIN5flash19enable_sm80_to_sm89INS1_16FlashAttnFwdSm80INS1_25CollectiveMainloopFwdSm80ILi8ELi2ELb0EN4cute5tupleIJNS5_1CILi128EEENS7_ILi64EEENS7_ILi192EEEEEELi192ENS_6half_tEfNS_4arch4Sm80ELb0ELb1ELb1ELb0ELb0ELb0ELb1ELb1EEENS1_21CollectiveEpilogueFwdINS6_IJS8_SA_S9_EEENS6_IJNS7_ILi1EEESI_SI_EEESC_SE_Li256ELb0ELb1ELb1ELb0EEENS1_19SingleTileSchedulerILb0ELb1ELb1ELi128EEEEEEEEEvNT_6ParamsE,"ax",@progbits
	.sectioninfo	@"SHI_REGISTERS=244"
	.align	128
.text._ZN7cutlass13device_kernelIN5flash19enable_sm80_to_sm89INS1_16FlashAttnFwdSm80INS1_25CollectiveMainloopFwdSm80ILi8ELi2ELb0EN4cute5tupleIJNS5_1CILi128EEENS7_ILi64EEENS7_ILi192EEEEEELi192ENS_6half_tEfNS_4arch4Sm80ELb0ELb1ELb1ELb0ELb0ELb0ELb1ELb1EEENS1_21CollectiveEpilogueFwdINS6_IJS8_SA_S9_EEENS6_IJNS7_ILi1EEESI_SI_EEESC_SE_Li256ELb0ELb1ELb1ELb0EEENS1_19SingleTileSchedulerILb0ELb1ELb1ELi128EEEEEEEEEvNT_6ParamsE:
        .type           _ZN7cutlass13device_kernelIN5flash19enable_sm80_to_sm89INS1_16FlashAttnFwdSm80INS1_25CollectiveMainloopFwdSm80ILi8ELi2ELb0EN4cute5tupleIJNS5_1CILi128EEENS7_ILi64EEENS7_ILi192EEEEEELi192ENS_6half_tEfNS_4arch4Sm80ELb0ELb1ELb1ELb0ELb0ELb0ELb1ELb1EEENS1_21CollectiveEpilogueFwdINS6_IJS8_SA_S9_EEENS6_IJNS7_ILi1EEESI_SI_EEESC_SE_Li256ELb0ELb1ELb1ELb0EEENS1_19SingleTileSchedulerILb0ELb1ELb1ELi128EEEEEEEEEvNT_6ParamsE,@function
        .size           _ZN7cutlass13device_kernelIN5flash19enable_sm80_to_sm89INS1_16FlashAttnFwdSm80INS1_25CollectiveMainloopFwdSm80ILi8ELi2ELb0EN4cute5tupleIJNS5_1CILi128EEENS7_ILi64EEENS7_ILi192EEEEEELi192ENS_6half_tEfNS_4arch4Sm80ELb0ELb1ELb1ELb0ELb0ELb0ELb1ELb1EEENS1_21CollectiveEpilogueFwdINS6_IJS8_SA_S9_EEENS6_IJNS7_ILi1EEESI_SI_EEESC_SE_Li256ELb0ELb1ELb1ELb0EEENS1_19SingleTileSchedulerILb0ELb1ELb1ELi128EEEEEEEEEvNT_6ParamsE,(.L_x_2498 - _ZN7cutlass13device_kernelIN5flash19enable_sm80_to_sm89INS1_16FlashAttnFwdSm80INS1_25CollectiveMainloopFwdSm80ILi8ELi2ELb0EN4cute5tupleIJNS5_1CILi128EEENS7_ILi64EEENS7_ILi192EEEEEELi192ENS_6half_tEfNS_4arch4Sm80ELb0ELb1ELb1ELb0ELb0ELb0ELb1ELb1EEENS1_21CollectiveEpilogueFwdINS6_IJS8_SA_S9_EEENS6_IJNS7_ILi1EEESI_SI_EEESC_SE_Li256ELb0ELb1ELb1ELb0EEENS1_19SingleTileSchedulerILb0ELb1ELb1ELi128EEEEEEEEEvNT_6ParamsE)
        .other          _ZN7cutlass13device_kernelIN5flash19enable_sm80_to_sm89INS1_16FlashAttnFwdSm80INS1_25CollectiveMainloopFwdSm80ILi8ELi2ELb0EN4cute5tupleIJNS5_1CILi128EEENS7_ILi64EEENS7_ILi192EEEEEELi192ENS_6half_tEfNS_4arch4Sm80ELb0ELb1ELb1ELb0ELb0ELb0ELb1ELb1EEENS1_21CollectiveEpilogueFwdINS6_IJS8_SA_S9_EEENS6_IJNS7_ILi1EEESI_SI_EEESC_SE_Li256ELb0ELb1ELb1ELb0EEENS1_19SingleTileSchedulerILb0ELb1ELb1ELi128EEEEEEEEEvNT_6ParamsE,@"STO_CUDA_ENTRY STV_DEFAULT"
_ZN7cutlass13device_kernelIN5flash19enable_sm80_to_sm89INS1_16FlashAttnFwdSm80INS1_25CollectiveMainloopFwdSm80ILi8ELi2ELb0EN4cute5tupleIJNS5_1CILi128EEENS7_ILi64EEENS7_ILi192EEEEEELi192ENS_6half_tEfNS_4arch4Sm80ELb0ELb1ELb1ELb0ELb0ELb0ELb1ELb1EEENS1_21CollectiveEpilogueFwdINS6_IJS8_SA_S9_EEENS6_IJNS7_ILi1EEESI_SI_EEESC_SE_Li256ELb0ELb1ELb1ELb0EEENS1_19SingleTileSchedulerILb0ELb1ELb1ELi128EEEEEEEEEvNT_6ParamsE:
        /* <DEDUP_REMOVED lines=17> */
.L_x_1558:
[----:B---3--:R-:W-:Y:S02]  /*0110*/  ULDC.64 UR4, c[0x0][0x550] ;  /* 0x0001540000047ab9 */ /* 0x008fe40000000a00 */
[----:B------:R-:W-:Y:S02]  /*0120*/  UISETP.NE.AND UP0, UPT, UR4, 0x1, UPT ;  /* 0x000000010400788c */ /* 0x000fe4000bf05270 */
[----:B------:R-:W-:-:S02]  /*0130*/  UIMAD.WIDE.U32 UR10, UR6, UR5, URZ ;  /* 0x00000005060a72a5 */ /* 0x000fc4000f8e003f */
[----:B------:R-:W-:Y:S02]  /*0140*/  ULDC UR4, c[0x0][0x558] ;  /* 0x0001560000047ab9 */ /* 0x000fe40000000800 */
[----:B------:R-:W-:-:S05]  /*0150*/  UMOV UR8, UR6 ;  /* 0x0000000600087c82 */ /* 0x000fca0008000000 */
[----:B------:R-:W-:-:S03]  /*0160*/  @UP0 USHF.R.U32.HI UR8, URZ, UR4, UR11 ;  /* 0x000000043f080299 */ /* 0x000fc6000801160b */
.L_x_1559:
        /* <DEDUP_REMOVED lines=35> */
.L_x_1561:
[----:B------:R-:W-:Y:S02]  /*03a0*/  ULDC UR4, c[0x0][0x32c] ;  /* 0x0000cb0000047ab9 */ /* 0x000fe40000000800 */
[----:B------:R-:W-:-:S03]  /*03b0*/  UISETP.NE.AND UP0, UPT, UR11, UR4, UPT ;  /* 0x000000040b00728c */ /* 0x000fc6000bf05270 */
[----:B------:R-:W-:Y:S02]  /*03c0*/  ULDC.64 UR4, c[0x0][0x330] ;  /* 0x0000cc0000047ab9 */ /* 0x000fe40000000a00 */
[----:B------:R-:W-:-:S06]  /*03d0*/  UIMAD.WIDE.U32 UR14, UR7, UR4, URZ ;  /* 0x00000004070e72a5 */ /* 0x000fcc000f8e003f */
[----:B------:R-:W-:Y:S02]  /*03e0*/  @UP0 USHF.R.U32.HI UR7, URZ, UR5, UR15 ;  /* 0x000000053f070299 */ /* 0x000fe4000801160f */
.L_x_1562:
[----:B------:R-:W-:Y:S02]  /*03f0*/  ULDC UR4, c[0x0][0x32c] ;  /* 0x0000cb0000047ab9 */ /* 0x000fe40000000800 */
[----:B------:R-:W-:-:S04]  /*0400*/  UIMAD UR4, UR7, UR4, UR4 ;  /* 0x00000004070472a4 */ /* 0x000fc8000f8e0204 */
[----:B------:R-:W-:-:S04]  /*0410*/  UISETP.LT.AND UP0, UPT, UR6, UR4, UPT ;  /* 0x000000040600728c */ /* 0x000fc8000bf01270 */
[----:B------:R-:W-:-:S03]  /*0420*/  USEL UR6, UR6, UR4, UP0 ;  /* 0x0000000406067287 */ /* 0x000fc60008000000 */
.L_x_1560:
[----:B------:R-:W-:Y:S01]  /*0430*/  ULDC.64 UR4, c[0x0][0x2c8] ;  /* 0x0000b20000047ab9 */ /* 0x000fe20000000a00 */
[----:B------:R-:W-:Y:S01]  /*0440*/  PLOP3.LUT P0, PT, PT, PT, UP1, 0x40, 0x0 ;  /* 0x000000000000781c */ /* 0x000fe20003f0e818 */
[----:B------:R-:W-:Y:S02]  /*0450*/  UMOV UR7, 0x3f ;  /* 0x0000003f00077882 */ /* 0x000fe40000000000 */
[----:B------:R-:W-:Y:S02]  /*0460*/  ULDC UR12, c[0x0][0x1d0] ;  /* 0x00007400000c7ab9 */ /* 0x000fe40000000800 */
[----:B------:R-:W-:Y:S02]  /*0470*/  UIMAD.WIDE.U32 UR14, UR13, UR4, URZ ;  /* 0x000000040d0e72a5 */ /* 0x000fe4000f8e003f */
[----:B------:R-:W-:Y:S02]  /*0480*/  UIADD3 UR6, UR6, 0x3f, URZ ;  /* 0x0000003f06067890 */ /* 0x000fe4000fffe03f */
[----:B------:R-:W-:-:S02]  /*0490*/  UIADD3 UR7, UR7, UR12, URZ ;  /* 0x0000000c07077290 */ /* 0x000fc4000fffe03f */
[----:B------:R-:W-:Y:S02]  /*04a0*/  UMOV UR4, UR13 ;  /* 0x0000000d00047c82 */ /* 0x000fe40008000000 */
[----:B------:R-:W-:Y:S02]  /*04b0*/  @UP2 USHF.R.U32.HI UR4, URZ, UR5, UR15 ;  /* 0x000000053f042299 */ /* 0x000fe4000801160f */
[----:B------:R-:W-:Y:S02]  /*04c0*/  ULDC UR11, c[0x0][0x168] ;  /* 0x00005a00000b7ab9 */ /* 0x000fe40000000800 */
[----:B------:R-:W-:Y:S02]  /*04d0*/  USHF.R.S32.HI UR15, URZ, 0x1f, UR6 ;  /* 0x0000001f3f0f7899 */ /* 0x000fe40008011406 */
[----:B------:R-:W-:Y:S02]  /*04e0*/  USHF.R.S32.HI UR14, URZ, 0x1f, UR7 ;  /* 0x0000001f3f0e7899 */ /* 0x000fe40008011407 */
[----:B------:R-:W-:-:S02]  /*04f0*/  UIADD3 UR12, UR12, -UR11, URZ ;  /* 0x8000000b0c0c7290 */ /* 0x000fc4000fffe03f */
[----:B------:R-:W-:Y:S02]  /*0500*/  ULEA.HI UR6, UR15, UR6, URZ, 0x6 ;  /* 0x000000060f067291 */ /* 0x000fe4000f8f303f */
[----:B------:R-:W-:Y:S02]  /*0510*/  ULEA.HI UR14, UR14, UR7, URZ, 0x6 ;  /* 0x000000070e0e7291 */ /* 0x000fe4000f8f303f */
[----:B------:R-:W-:Y:S02]  /*0520*/  UIADD3 UR4, UR12, UR4, URZ ;  /* 0x000000040c047290 */ /* 0x000fe4000fffe03f */
[----:B------:R-:W-:Y:S02]  /*0530*/  ULDC UR5, c[0x0][0x324] ;  /* 0x0000c90000057ab9 */ /* 0x000fe40000000800 */
[----:B------:R-:W-:Y:S02]  /*0540*/  USHF.R.S32.HI UR6, URZ, 0x6, UR6 ;  /* 0x000000063f067899 */ /* 0x000fe40008011406 */
[----:B------:R-:W-:-:S02]  /*0550*/  USHF.R.S32.HI UR14, URZ, 0x6, UR14 ;  /* 0x000000063f0e7899 */ /* 0x000fc4000801140e */
[----:B------:R-:W-:Y:S02]  /*0560*/  UIADD3 UR5, UR4, -UR5, URZ ;  /* 0x8000000504057290 */ /* 0x000fe4000fffe03f */
[----:B------:R-:W-:-:S04]  /*0570*/  UISETP.LT.AND UP0, UPT, UR14, UR6, UPT ;  /* 0x000000060e00728c */ /* 0x000fc8000bf01270 */
[----:B------:R-:W-:Y:S01]  /*0580*/  USEL UR6, UR14, UR6, UP0 ;  /* 0x000000060e067287 */ /* 0x000fe20008000000 */
[----:B------:R-:W-:Y:S01]  /*0590*/  MOV R3, UR5 ;  /* 0x0000000500037c02 */ /* 0x000fe20008000f00 */
[----:B------:R-:W-:Y:S05]  /*05a0*/  @P0 BRA `(.L_x_1563) ;  /* 0x0000010000000947 */ /* 0x000fea0003800000 */
[----:B------:R-:W-:-:S04]  /*05b0*/  MOV R4, UR4 ;  /* 0x0000000400047c02 */ /* 0x000fc80008000f00 */
        /* <DEDUP_REMOVED lines=9> */
.L_x_1564:
[----:B------:R-:W-:-:S04]  /*0650*/  MOV R2, c[0x0][0x32c] ;  /* 0x0000cb0000027a02 */ /* 0x000fc80000000f00 */
[----:B------:R-:W-:-:S13]  /*0660*/  ISETP.NE.AND P0, PT, R2, 0x1, PT ;  /* 0x000000010200780c */ /* 0x000fda0003f05270 */
[----:B------:R-:W-:-:S05]  /*0670*/  @P0 IMAD.HI.U32 R2, R4, c[0x0][0x330], RZ ;  /* 0x0000cc0004020a27 */ /* 0x000fca00078e00ff */
[----:B------:R-:W-:-:S05]  /*0680*/  @P0 SHF.R.U32.HI R4, RZ, c[0x0][0x334], R2 ;  /* 0x0000cd00ff040a19 */ /* 0x000fca0000011602 */
.L_x_1565:
[----:B------:R-:W-:-:S05]  /*0690*/  IMAD R4, R4, c[0x0][0x32c], RZ ;  /* 0x0000cb0004047a24 */ /* 0x000fca00078e02ff */
[----:B------:R-:W-:-:S04]  /*06a0*/  IMNMX R3, R3, R4, !PT ;  /* 0x0000000403037217 */ /* 0x000fc80007800200 */
.L_x_1563:
[----:B------:R-:W-:Y:S01]  /*06b0*/  SHF.R.S32.HI R2, RZ, 0x1f, R3 ;  /* 0x0000001fff027819 */ /* 0x000fe20000011403 */
[----:B------:R-:W-:Y:S01]  /*06c0*/  USHF.R.U32.HI UR5, URZ, 0x10, UR10 ;  /* 0x000000103f057899 */ /* 0x000fe2000801160a */
[----:B------:R-:W-:Y:S01]  /*06d0*/  IMAD.MOV.U32 R132, RZ, RZ, RZ ;  /* 0x000000ffff847224 */ /* 0x000fe200078e00ff */
[----:B------:R-:W-:Y:S01]  /*06e0*/  ULDC UR4, c[0x0][0x338] ;  /* 0x0000ce0000047ab9 */ /* 0x000fe20000000800 */
[----:B------:R-:W-:Y:S01]  /*06f0*/  LEA.HI R2, R2, R3, RZ, 0x6 ;  /* 0x0000000302027211 */ /* 0x000fe200078f30ff */
[----:B------:R-:W-:-:S03]  /*0700*/  UISETP.NE.AND UP0, UPT, UR5, URZ, UPT ;  /* 0x0000003f0500728c */ /* 0x000fc6000bf05270 */
[----:B------:R-:W-:Y:S01]  /*0710*/  SHF.R.S32.HI R193, RZ, 0x6, R2 ;  /* 0x00000006ffc17819 */ /* 0x000fe20000011402 */
[----:B------:R-:W-:-:S03]  /*0720*/  USEL UR4, UR5, UR4, UP0 ;  /* 0x0000000405047287 */ /* 0x000fc60008000000 */
[----:B------:R-:W-:-:S04]  /*0730*/  IMNMX R193, RZ, R193, !PT ;  /* 0x000000c1ffc17217 */ /* 0x000fc80007800200 */
[----:B------:R-:W-:-:S13]  /*0740*/  ISETP.LT.AND P0, PT, R193, UR6, PT ;  /* 0x00000006c1007c0c */ /* 0x000fda000bf01270 */
[----:B------:R-:W-:Y:S05]  /*0750*/  @!P0 BRA `(.L_x_1566) ;  /* 0x000001c000008947 */ /* 0x000fea0003800000 */
[----:B------:R-:W-:Y:S01]  /*0760*/  IMAD.U32 R2, RZ, RZ, UR4 ;  /* 0x00000004ff027e24 */ /* 0x000fe2000f8e00ff */
[----:B------:R-:W-:-:S04]  /*0770*/  UIADD3 UR5, UR4, -0x1, UR6 ;  /* 0xffffffff04057890 */ /* 0x000fc8000fffe006 */
[-C--:B------:R-:W-:Y:S02]  /*0780*/  IABS R5, R2.reuse ;  /* 0x0000000200057213 */ /* 0x080fe40000000000 */
[----:B------:R-:W-:Y:S02]  /*0790*/  IADD3 R7, -R193, UR5, RZ ;  /* 0x00000005c1077c10 */ /* 0x000fe4000fffe1ff */
[----:B------:R-:W1:Y:S01]  /*07a0*/  I2F.RP R10, R5 ;  /* 0x00000005000a7306 */ /* 0x000e620000209400 */
[----:B------:R-:W-:Y:S02]  /*07b0*/  IABS R2, R2 ;  /* 0x0000000200027213 */ /* 0x000fe40000000000 */
[----:B------:R-:W-:Y:S02]  /*07c0*/  IABS R3, R7 ;  /* 0x0000000700037213 */ /* 0x000fe40000000000 */
[----:B------:R-:W-:Y:S01]  /*07d0*/  LOP3.LUT R7, R7, UR4, RZ, 0x3c, !PT ;  /* 0x0000000407077c12 */ /* 0x000fe2000f8e3cff */
        /* <DEDUP_REMOVED lines=14> */
[----:B------:R-:W-:Y:S02]  /*08c0*/  ISETP.NE.AND P1, PT, RZ, UR4, PT ;  /* 0x00000004ff007c0c */ /* 0x000fe4000bf25270 */
[----:B------:R-:W-:-:S13]  /*08d0*/  ISETP.GE.U32.AND P2, PT, R2, R5, PT ;  /* 0x000000050200720c */ /* 0x000fda0003f46070 */
[----:B------:R-:W-:-:S05]  /*08e0*/  @P2 IADD3 R4, R4, 0x1, RZ ;  /* 0x0000000104042810 */ /* 0x000fca0007ffe0ff */
[----:B------:R-:W-:Y:S01]  /*08f0*/  @!P0 IMAD.MOV R4, RZ, RZ, -R4 ;  /* 0x000000ffff048224 */ /* 0x000fe200078e0a04 */
[----:B------:R-:W-:-:S05]  /*0900*/  @!P1 LOP3.LUT R4, RZ, UR4, RZ, 0x33, !PT ;  /* 0x00000004ff049c12 */ /* 0x000fca000f8e33ff */
[----:B------:R-:W-:Y:S02]  /*0910*/  IMAD.MOV.U32 R132, RZ, RZ, R4 ;  /* 0x000000ffff847224 */ /* 0x000fe400078e0004 */
.L_x_1566:
[----:B------:R-:W-:Y:S01]  /*0920*/  ULOP3.LUT UR10, UR10, 0xffff, URZ, 0xc0, !UPT ;  /* 0x0000ffff0a0a7892 */ /* 0x000fe2000f8ec03f */
[----:B------:R-:W-:Y:S01]  /*0930*/  PLOP3.LUT P2, PT, PT, PT, PT, 0x80, 0x0 ;  /* 0x000000000000781c */ /* 0x000fe20003f4f070 */
[----:B------:R-:W-:Y:S01]  /*0940*/  IMAD.MOV.U32 R7, RZ, RZ, RZ ;  /* 0x000000ffff077224 */ /* 0x000fe200078e00ff */
[----:B------:R-:W-:Y:S01]  /*0950*/  MOV R4, RZ ;  /* 0x000000ff00047202 */ /* 0x000fe20000000f00 */
[----:B------:R-:W-:Y:S01]  /*0960*/  CS2R R84, SRZ ;  /* 0x0000000000547805 */ /* 0x000fe2000001ff00 */
[----:B------:R-:W-:Y:S01]  /*0970*/  CS2R R82, SRZ ;  /* 0x0000000000527805 */ /* 0x000fe2000001ff00 */
[----:B------:R-:W-:Y:S01]  /*0980*/  IMAD R193, R132, UR10, R193 ;  /* 0x0000000a84c17c24 */ /* 0x000fe2000f8e02c1 */
[----:B------:R-:W-:Y:S01]  /*0990*/  ULDC.64 UR10, c[0x0][0x118] ;  /* 0x00004600000a7ab9 */ /* 0x000fe20000000a00 */
[----:B------:R-:W-:Y:S01]  /*09a0*/  CS2R R80, SRZ ;  /* 0x0000000000507805 */ /* 0x000fe2000001ff00 */
[----:B------:R-:W-:Y:S01]  /*09b0*/  CS2R R78, SRZ ;  /* 0x00000000004e7805 */ /* 0x000fe2000001ff00 */
[----:B------:R-:W-:Y:S01]  /*09c0*/  IMAD.IADD R132, R193, 0x1, R132 ;  /* 0x00000001c1847824 */ /* 0x000fe200078e0284 */
[----:B------:R-:W-:Y:S01]  /*09d0*/  CS2R R76, SRZ ;  /* 0x00000000004c7805 */ /* 0x000fe2000001ff00 */
[----:B------:R-:W-:Y:S01]  /*09e0*/  CS2R R74, SRZ ;  /* 0x00000000004a7805 */ /* 0x000fe2000001ff00 */
[----:B------:R-:W-:Y:S01]  /*09f0*/  CS2R R72, SRZ ;  /* 0x0000000000487805 */ /* 0x000fe2000001ff00 */
[----:B------:R-:W-:Y:S01]  /*0a00*/  CS2R R70, SRZ ;  /* 0x0000000000467805 */ /* 0x000fe2000001ff00 */
[----:B------:R-:W-:Y:S01]  /*0a10*/  IMNMX R132, R132, UR6, PT ;  /* 0x0000000684847c17 */ /* 0x000fe2000b800200 */
        /* <DEDUP_REMOVED lines=47> */
[----:B------:R-:W-:-:S05]  /*0d10*/  @P4 IMAD.WIDE R4, R0, R3, c[0x0][0x340] ;  /* 0x0000d00000044625 */ /* 0x000fca00078e0203 */
[----:B------:R1:W2:Y:S01]  /*0d20*/  @P4 LDG.E R2, [R4.64] ;  /* 0x0000000a04024981 */ /* 0x0002a2000c1e1900 */
[----:B------:R-:W-:Y:S01]  /*0d30*/  SHF.R.S32.HI R89, RZ, 0x1f, R6 ;  /* 0x0000001fff597819 */ /* 0x000fe20000011406 */
[----:B------:R-:W-:Y:S01]  /*0d40*/  UIMAD UR6, UR14, UR4, URZ ;  /* 0x000000040e0672a4 */ /* 0x000fe2000f8e023f */
[----:B------:R-:W-:Y:S01]  /*0d50*/  PLOP3.LUT P2, PT, PT, PT, UP2, 0x80, 0x0 ;  /* 0x000000000000781c */ /* 0x000fe20003f4f028 */
[----:B------:R-:W-:Y:S01]  /*0d60*/  UIMAD.WIDE.U32 UR16, UR8, UR4, URZ ;  /* 0x00000004081072a5 */ /* 0x000fe2000f8e003f */
[CC--:B------:R-:W-:Y:S01]  /*0d70*/  LEA.HI R8, R89.reuse, R6.reuse, RZ, 0x3 ;  /* 0x0000000659087211 */ /* 0x0c0fe200078f18ff */
[----:B------:R-:W-:Y:S01]  /*0d80*/  UIMAD UR4, UR8, UR5, UR6 ;  /* 0x00000005080472a4 */ /* 0x000fe2000f8e0206 */
[CC--:B------:R-:W-:Y:S01]  /*0d90*/  LEA.HI R19, R89.reuse, R6.reuse, RZ, 0x4 ;  /* 0x0000000659137211 */ /* 0x0c0fe200078f20ff */
[----:B------:R-:W-:Y:S01]  /*0da0*/  BSSY B0, `(.L_x_1568) ;  /* 0x0000097000007945 */ /* 0x000fe20003800000 */
[----:B------:R-:W-:Y:S01]  /*0db0*/  LOP3.LUT R3, R8, 0xfffffff8, RZ, 0xc0, !PT ;  /* 0xfffffff808037812 */ /* 0x000fe200078ec0ff */
[----:B------:R-:W-:Y:S01]  /*0dc0*/  UIADD3 UR4, UR17, UR4, URZ ;  /* 0x0000000411047290 */ /* 0x000fe2000fffe03f */
[----:B------:R-:W-:Y:S01]  /*0dd0*/  SHF.R.S32.HI R9, RZ, 0x3, R8 ;  /* 0x00000003ff097819 */ /* 0x000fe20000011408 */
[----:B------:R-:W-:Y:S01]  /*0de0*/  IMAD.U32 R21, RZ, RZ, UR17 ;  /* 0x00000011ff157e24 */ /* 0x000fe2000f8e00ff */
[----:B------:R-:W-:Y:S01]  /*0df0*/  PLOP3.LUT P0, PT, PT, PT, UP2, 0x80, 0x0 ;  /* 0x000000000000781c */ /* 0x000fe20003f0f028 */
[----:B------:R-:W-:Y:S01]  /*0e00*/  IMAD.IADD R212, R6, 0x1, -R3 ;  /* 0x0000000106d47824 */ /* 0x000fe200078e0a03 */
[----:B------:R-:W-:Y:S01]  /*0e10*/  LEA.HI R13, R89, R6, RZ, 0x6 ;  /* 0x00000006590d7211 */ /* 0x000fe200078f30ff */
[----:B------:R-:W-:Y:S01]  /*0e20*/  IMAD.SHL.U32 R7, R9, 0x40, RZ ;  /* 0x0000004009077824 */ /* 0x000fe200078e00ff */
[----:B------:R-:W-:Y:S01]  /*0e30*/  ULDC.64 UR6, c[0x0][0x1e8] ;  /* 0x00007a0000067ab9 */ /* 0x000fe20000000a00 */
[C---:B------:R-:W-:Y:S01]  /*0e40*/  IMAD.SHL.U32 R18, R212.reuse, 0x8, RZ ;  /* 0x00000008d4127824 */ /* 0x040fe200078e00ff */
[----:B------:R-:W-:Y:S01]  /*0e50*/  UIMAD UR6, UR14, UR6, URZ ;  /* 0x000000060e0672a4 */ /* 0x000fe2000f8e023f */
[----:B------:R-:W-:Y:S01]  /*0e60*/  IMAD.SHL.U32 R17, R212, 0x40, RZ ;  /* 0x00000040d4117824 */ /* 0x000fe200078e00ff */
[----:B------:R-:W-:Y:S01]  /*0e70*/  LOP3.LUT R7, R7, 0x1c0, RZ, 0xc0, !PT ;  /* 0x000001c007077812 */ /* 0x000fe200078ec0ff */
[----:B------:R-:W-:Y:S01]  /*0e80*/  IMAD.U32 R20, RZ, RZ, UR16 ;  /* 0x00000010ff147e24 */ /* 0x000fe2000f8e00ff */
[----:B------:R-:W-:Y:S01]  /*0e90*/  UIMAD UR6, UR8, UR7, UR6 ;  /* 0x00000007080672a4 */ /* 0x000fe2000f8e0206 */
[----:B------:R-:W-:Y:S01]  /*0ea0*/  IMAD.U32 R21, RZ, RZ, UR4 ;  /* 0x00000004ff157e24 */ /* 0x000fe2000f8e00ff */
[----:B-1----:R-:W-:Y:S01]  /*0eb0*/  SHF.R.S32.HI R5, RZ, 0x4, R19 ;  /* 0x00000004ff057819 */ /* 0x002fe20000011413 */
[----:B------:R-:W-:Y:S01]  /*0ec0*/  IMAD.SHL.U32 R13, R13, 0x8, RZ ;  /* 0x000000080d0d7824 */ /* 0x000fe200078e00ff */
[----:B------:R-:W-:Y:S01]  /*0ed0*/  LOP3.LUT R3, R7, 0x38, R18, 0xf8, !PT ;  /* 0x0000003807037812 */ /* 0x000fe200078ef812 */
[----:B------:R-:W-:Y:S01]  /*0ee0*/  IMAD.WIDE.U32 R20, R0, c[0x0][0x1c0], R20 ;  /* 0x0000700000147a25 */ /* 0x000fe200078e0014 */
[C---:B------:R-:W-:Y:S01]  /*0ef0*/  LEA.HI R4, R19.reuse, R5, RZ, 0x1 ;  /* 0x0000000513047211 */ /* 0x040fe200078f08ff */
[----:B------:R-:W-:Y:S01]  /*0f00*/  ULDC.64 UR4, c[0x0][0x210] ;  /* 0x0000840000047ab9 */ /* 0x000fe20000000a00 */
[----:B------:R-:W-:Y:S01]  /*0f10*/  LOP3.LUT R19, R19, 0xfffffff0, RZ, 0xc0, !PT ;  /* 0xfffffff013137812 */ /* 0x000fe200078ec0ff */
[----:B------:R-:W-:Y:S01]  /*0f20*/  UIMAD UR4, UR14, UR4, URZ ;  /* 0x000000040e0472a4 */ /* 0x000fe2000f8e023f */
[----:B------:R-:W-:Y:S01]  /*0f30*/  SHF.R.U32.HI R198, RZ, 0x3, R7 ;  /* 0x00000003ffc67819 */ /* 0x000fe20000011607 */
[----:B------:R-:W-:Y:S01]  /*0f40*/  IMAD R7, R212, 0x20, R9 ;  /* 0x00000020d4077824 */ /* 0x000fe200078e0209 */
[----:B------:R-:W-:Y:S01]  /*0f50*/  LOP3.LUT R4, R4, 0xfffffffe, RZ, 0xc0, !PT ;  /* 0xfffffffe04047812 */ /* 0x000fe200078ec0ff */
[----:B------:R-:W-:Y:S01]  /*0f60*/  IMAD.IADD R19, R6, 0x1, -R19 ;  /* 0x0000000106137824 */ /* 0x000fe200078e0a13 */
[----:B------:R-:W-:Y:S01]  /*0f70*/  LOP3.LUT R17, R17, 0x1c0, RZ, 0xc0, !PT ;  /* 0x000001c011117812 */ /* 0x000fe200078ec0ff */
[----:B------:R-:W-:Y:S01]  /*0f80*/  UIMAD UR4, UR8, UR5, UR4 ;  /* 0x00000005080472a4 */ /* 0x000fe2000f8e0204 */
[----:B------:R-:W-:Y:S01]  /*0f90*/  IADD3 R7, R7, UR13, RZ ;  /* 0x0000000d07077c10 */ /* 0x000fe2000fffe0ff */
[----:B------:R-:W-:Y:S01]  /*0fa0*/  IMAD.IADD R4, R5, 0x1, -R4 ;  /* 0x0000000105047824 */ /* 0x000fe200078e0a04 */
[----:B------:R-:W-:Y:S01]  /*0fb0*/  IADD3 R5, R18, 0x80, RZ ;  /* 0x0000008012057810 */ /* 0x000fe20007ffe0ff */
[----:B------:R-:W-:Y:S01]  /*0fc0*/  ULDC UR5, c[0x0][0x2c4] ;  /* 0x0000b10000057ab9 */ /* 0x000fe20000000800 */
[----:B------:R-:W-:Y:S01]  /*0fd0*/  SHF.R.S32.HI R14, RZ, 0x1f, R19 ;  /* 0x0000001fff0e7819 */ /* 0x000fe20000011413 */
[----:B------:R-:W-:Y:S01]  /*0fe0*/  @P2 IMAD.HI.U32 R10, R7, c[0x0][0x2c8], RZ ;  /* 0x0000b200070a2a27 */ /* 0x000fe200078e00ff */
[----:B------:R-:W-:-:S02]  /*0ff0*/  ISETP.GE.AND P1, PT, R5, c[0x0][0x1d4], PT ;  /* 0x0000750005007a0c */ /* 0x000fc40003f26270 */
[----:B------:R-:W-:Y:S01]  /*1000*/  ISETP.GE.AND P5, PT, R5, c[0x0][0x198], PT ;  /* 0x0000660005007a0c */ /* 0x000fe20003fa6270 */
[----:B------:R-:W-:Y:S01]  /*1010*/  IMAD.MOV.U32 R15, RZ, RZ, R7 ;  /* 0x000000ffff0f7224 */ /* 0x000fe200078e0007 */
[----:B------:R-:W-:Y:S02]  /*1020*/  LOP3.LUT R198, R3, R198, RZ, 0x3c, !PT ;  /* 0x000000c603c67212 */ /* 0x000fe400078e3cff */
[----:B------:R-:W-:Y:S02]  /*1030*/  LEA.HI R5, R14, R19, RZ, 0x3 ;  /* 0x000000130e057211 */ /* 0x000fe400078f18ff */
[----:B------:R-:W-:Y:S02]  /*1040*/  SHF.R.S32.HI R3, RZ, 0x1f, R0 ;  /* 0x0000001fff037819 */ /* 0x000fe40000011400 */
[----:B------:R-:W-:Y:S02]  /*1050*/  @P0 SHF.R.U32.HI R15, RZ, c[0x0][0x2cc], R10 ;  /* 0x0000b300ff0f0a19 */ /* 0x000fe4000001160a */
[----:B------:R-:W-:Y:S01]  /*1060*/  LOP3.LUT R8, R17, 0x8, R8, 0xf8, !PT ;  /* 0x0000000811087812 */ /* 0x000fe200078ef808 */
[----:B------:R-:W-:Y:S01]  /*1070*/  IMAD R23, R3, c[0x0][0x1c0], RZ ;  /* 0x0000700003177a24 */ /* 0x000fe200078e02ff */
[----:B------:R-:W-:-:S02]  /*1080*/  LOP3.LUT R16, R5, 0xfffffff8, RZ, 0xc0, !PT ;  /* 0xfffffff805107812 */ /* 0x000fc400078ec0ff */
[----:B------:R-:W-:Y:S01]  /*1090*/  SHF.R.U32.HI R17, RZ, 0x3, R17 ;  /* 0x00000003ff117819 */ /* 0x000fe20000011611 */
[----:B------:R-:W-:Y:S01]  /*10a0*/  IMAD R23, R0, c[0x0][0x1c4], R23 ;  /* 0x0000710000177a24 */ /* 0x000fe200078e0217 */
[----:B------:R-:W-:Y:S01]  /*10b0*/  SHF.R.S32.HI R10, RZ, 0x1f, R9 ;  /* 0x0000001fff0a7819 */ /* 0x000fe20000011409 */
[----:B------:R-:W-:Y:S01]  /*10c0*/  IMAD.IADD R16, R19, 0x1, -R16 ;  /* 0x0000000113107824 */ /* 0x000fe200078e0a10 */
[----:B------:R-:W-:Y:S01]  /*10d0*/  LOP3.LUT R17, R8, R17, RZ, 0x3c, !PT ;  /* 0x0000001108117212 */ /* 0x000fe200078e3cff */
[----:B------:R-:W-:Y:S01]  /*10e0*/  IMAD.IADD R21, R21, 0x1, R23 ;  /* 0x0000000115157824 */ /* 0x000fe200078e0217 */
[----:B------:R-:W-:Y:S01]  /*10f0*/  SHF.R.S32.HI R19, RZ, 0x1f, R18 ;  /* 0x0000001fff137819 */ /* 0x000fe20000011412 */
[----:B------:R-:W-:Y:S01]  /*1100*/  IMAD R8, R10, c[0x0][0x1e0], RZ ;  /* 0x000078000a087a24 */ /* 0x000fe200078e02ff */
[----:B------:R-:W-:Y:S01]  /*1110*/  LOP3.LUT R198, R198, 0xfffffe00, R13, 0xf8, !PT ;  /* 0xfffffe00c6c67812 */ /* 0x000fe200078ef80d */
[----:B------:R-:W-:Y:S01]  /*1120*/  IMAD R10, R10, c[0x0][0x208], RZ ;  /* 0x000082000a0a7a24 */ /* 0x000fe200078e02ff */
[--C-:B------:R-:W-:Y:S01]  /*1130*/  SHF.R.S32.HI R14, RZ, 0x1f, R15.reuse ;  /* 0x0000001fff0e7819 */ /* 0x100fe2000001140f */
[C---:B------:R-:W-:Y:S01]  /*1140*/  IMAD R13, R9.reuse, c[0x0][0x1e4], R8 ;  /* 0x00007900090d7a24 */ /* 0x040fe200078e0208 */
[C---:B------:R-:W-:Y:S01]  /*1150*/  LOP3.LUT P2, RZ, R16.reuse, 0x4, RZ, 0xc0, !PT ;  /* 0x0000000410ff7812 */ /* 0x040fe2000784c0ff */
[----:B------:R-:W-:Y:S01]  /*1160*/  IMAD.MOV R8, RZ, RZ, -R15 ;  /* 0x000000ffff087224 */ /* 0x000fe200078e0a0f */
[----:B------:R-:W-:Y:S01]  /*1170*/  LOP3.LUT P3, RZ, R16, 0x2, RZ, 0xc0, !PT ;  /* 0x0000000210ff7812 */ /* 0x000fe2000786c0ff */
[C---:B------:R-:W-:Y:S01]  /*1180*/  IMAD R10, R9.reuse, c[0x0][0x20c], R10 ;  /* 0x00008300090a7a24 */ /* 0x040fe200078e020a */
[----:B------:R-:W-:Y:S01]  /*1190*/  P2R R12, PR, RZ, 0x2 ;  /* 0x00000002ff0c7803 */ /* 0x000fe20000000000 */
[----:B------:R-:W-:Y:S01]  /*11a0*/  IMAD.WIDE.U32 R24, R9, c[0x0][0x1e0], R18 ;  /* 0x0000780009187a25 */ /* 0x000fe200078e0012 */
[----:B------:R-:W-:-:S02]  /*11b0*/  LOP3.LUT P1, RZ, R212, 0x2, RZ, 0xc0, !PT ;  /* 0x00000002d4ff7812 */ /* 0x000fc4000782c0ff */
[----:B------:R-:W-:Y:S01]  /*11c0*/  LEA.HI R88, R89, R6, RZ, 0x5 ;  /* 0x0000000659587211 */ /* 0x000fe200078f28ff */
[----:B------:R-:W-:Y:S01]  /*11d0*/  IMAD.WIDE.U32 R22, R9, c[0x0][0x208], R18 ;  /* 0x0000820009167a25 */ /* 0x000fe200078e0012 */
[----:B------:R-:W-:-:S03]  /*11e0*/  P2R R11, PR, RZ, 0x20 ;  /* 0x00000020ff0b7803 */ /* 0x000fc60000000000 */
[----:B------:R-:W-:Y:S02]  /*11f0*/  IMAD R8, R8, c[0x0][0x2c4], R7 ;  /* 0x0000b10008087a24 */ /* 0x000fe400078e0207 */
[----:B------:R-:W-:Y:S02]  /*1200*/  IMAD.IADD R25, R25, 0x1, R13 ;  /* 0x0000000119197824 */ /* 0x000fe400078e020d */
[----:B------:R-:W-:Y:S02]  /*1210*/  IMAD.IADD R23, R23, 0x1, R10 ;  /* 0x0000000117177824 */ /* 0x000fe400078e020a */
[----:B------:R-:W-:Y:S02]  /*1220*/  IMAD.U32 R7, RZ, RZ, UR8 ;  /* 0x00000008ff077e24 */ /* 0x000fe4000f8e00ff */
[----:B------:R-:W-:Y:S02]  /*1230*/  IMAD R14, R14, c[0x0][0x1b0], RZ ;  /* 0x00006c000e0e7a24 */ /* 0x000fe400078e02ff */
[----:B------:R-:W-:-:S02]  /*1240*/  IMAD.SHL.U32 R16, R16, 0x40, RZ ;  /* 0x0000004010107824 */ /* 0x000fc400078e00ff */
[----:B------:R-:W-:-:S03]  /*1250*/  IMAD.WIDE.U32 R24, R7, c[0x0][0x1e8], R24 ;  /* 0x00007a0007187a25 */ /* 0x000fc600078e0018 */
[----:B------:R-:W-:Y:S01]  /*1260*/  LOP3.LUT R13, R16, 0x1c0, RZ, 0xc0, !PT ;  /* 0x000001c0100d7812 */ /* 0x000fe200078ec0ff */
[----:B------:R-:W-:Y:S01]  /*1270*/  IMAD.WIDE.U32 R22, R7, c[0x0][0x210], R22 ;  /* 0x0000840007167a25 */ /* 0x000fe200078e0016 */
[----:B------:R-:W-:Y:S02]  /*1280*/  SHF.R.S32.HI R7, RZ, 0x1f, R8 ;  /* 0x0000001fff077819 */ /* 0x000fe40000011408 */
[----:B------:R-:W-:Y:S01]  /*1290*/  IADD3 R16, R9, UR13, RZ ;  /* 0x0000000d09107c10 */ /* 0x000fe2000fffe0ff */
[----:B------:R-:W-:Y:S01]  /*12a0*/  IMAD R188, R4, 0x200, R17 ;  /* 0x0000020004bc7824 */ /* 0x000fe200078e0211 */
[----:B------:R-:W-:Y:S01]  /*12b0*/  IADD3 R23, R23, UR4, RZ ;  /* 0x0000000417177c10 */ /* 0x000fe2000fffe0ff */
[----:B------:R-:W-:Y:S01]  /*12c0*/  IMAD.WIDE.U32 R20, R15, c[0x0][0x1b0], R20 ;  /* 0x00006c000f147a25 */ /* 0x000fe200078e0014 */
[----:B------:R-:W-:Y:S01]  /*12d0*/  ULDC UR4, c[0x0][0x168] ;  /* 0x00005a0000047ab9 */ /* 0x000fe20000000800 */
[----:B------:R-:W-:Y:S01]  /*12e0*/  IADD3 R25, R25, UR6, RZ ;  /* 0x0000000619197c10 */ /* 0x000fe2000fffe0ff */
[----:B------:R-:W-:Y:S01]  /*12f0*/  UIMAD UR4, UR5, UR4, URZ ;  /* 0x00000004050472a4 */ /* 0x000fe2000f8e023f */
[----:B------:R-:W-:-:S02]  /*1300*/  IMAD R14, R15, c[0x0][0x1b4], R14 ;  /* 0x00006d000f0e7a24 */ /* 0x000fc400078e020e */
[----:B------:R-:W-:Y:S02]  /*1310*/  IMAD.SHL.U32 R4, R4, 0x8, RZ ;  /* 0x0000000804047824 */ /* 0x000fe400078e00ff */
[----:B------:R-:W-:Y:S02]  /*1320*/  IMAD.IADD R21, R21, 0x1, R14 ;  /* 0x0000000115157824 */ /* 0x000fe400078e020e */
[----:B------:R-:W-:Y:S01]  /*1330*/  IMAD R7, R7, c[0x0][0x1a8], RZ ;  /* 0x00006a0007077a24 */ /* 0x000fe200078e02ff */
[----:B------:R-:W-:Y:S01]  /*1340*/  LOP3.LUT R4, R13, 0x8, R4, 0xf8, !PT ;  /* 0x000000080d047812 */ /* 0x000fe200078ef804 */
[----:B------:R-:W-:Y:S01]  /*1350*/  IMAD.WIDE.U32 R14, R8, c[0x0][0x1a8], R20 ;  /* 0x00006a00080e7a25 */ /* 0x000fe200078e0014 */
[----:B------:R-:W-:-:S03]  /*1360*/  SHF.R.U32.HI R13, RZ, 0x3, R13 ;  /* 0x00000003ff0d7819 */ /* 0x000fc6000001160d */
[----:B------:R-:W-:Y:S01]  /*1370*/  IMAD R7, R8, c[0x0][0x1ac], R7 ;  /* 0x00006b0008077a24 */ /* 0x000fe200078e0207 */
[----:B------:R-:W-:Y:S01]  /*1380*/  LOP3.LUT R4, R4, R13, RZ, 0x3c, !PT ;  /* 0x0000000d04047212 */ /* 0x000fe200078e3cff */
[----:B------:R-:W-:Y:S01]  /*1390*/  IMAD.SHL.U32 R13, R5, 0x40, RZ ;  /* 0x00000040050d7824 */ /* 0x000fe200078e00ff */
[----:B------:R-:W-:Y:S01]  /*13a0*/  LEA R10, P0, R14, c[0x0][0x160], 0x1 ;  /* 0x000058000e0a7a11 */ /* 0x000fe200078008ff */
[----:B------:R-:W-:Y:S01]  /*13b0*/  IMAD.IADD R5, R15, 0x1, R7 ;  /* 0x000000010f057824 */ /* 0x000fe200078e0207 */
[----:B------:R-:W-:Y:S02]  /*13c0*/  IADD3 R15, R18, 0x40, RZ ;  /* 0x00000040120f7810 */ /* 0x000fe40007ffe0ff */
[----:B------:R-:W-:Y:S01]  /*13d0*/  LOP3.LUT R4, R4, 0xfffffe00, R13, 0xf8, !PT ;  /* 0xfffffe0004047812 */ /* 0x000fe200078ef80d */
[----:B------:R1:W3:Y:S01]  /*13e0*/  SHFL.IDX PT, R20, R10, RZ, 0x181f ;  /* 0x00181fff0a147589 */ /* 0x0002e200000e0000 */
[----:B------:R-:W-:Y:S02]  /*13f0*/  LEA.HI.X R5, R14, c[0x0][0x164], R5, 0x1, P0 ;  /* 0x000059000e057a11 */ /* 0x000fe400000f0c05 */
[----:B------:R-:W-:-:S03]  /*1400*/  LOP3.LUT P0, RZ, R212, 0x4, RZ, 0xc0, !PT ;  /* 0x00000004d4ff7812 */ /* 0x000fc6000780c0ff */
[----:B------:R1:W4:Y:S01]  /*1410*/  SHFL.IDX PT, R21, R5, RZ, 0x181f ;  /* 0x00181fff05157589 */ /* 0x00032200000e0000 */
[--C-:B--2---:R-:W-:Y:S01]  /*1420*/  @P4 IMAD.MOV.U32 R200, RZ, RZ, R2.reuse ;  /* 0x000000ffffc84224 */ /* 0x104fe200078e0002 */
[----:B------:R-:W-:Y:S01]  /*1430*/  @P4 SHF.R.S32.HI R201, RZ, 0x1f, R2 ;  /* 0x0000001fffc94819 */ /* 0x000fe20000011402 */
[----:B------:R-:W-:Y:S01]  /*1440*/  @!P4 IMAD.MOV.U32 R200, RZ, RZ, R0 ;  /* 0x000000ffffc8c224 */ /* 0x000fe200078e0000 */
[----:B------:R-:W-:Y:S01]  /*1450*/  LEA.HI R0, R89, R6, RZ, 0x3 ;  /* 0x0000000659007211 */ /* 0x000fe200078f18ff */
[----:B------:R-:W-:Y:S01]  /*1460*/  @!P4 IMAD.MOV.U32 R201, RZ, RZ, R3 ;  /* 0x000000ffffc9c224 */ /* 0x000fe200078e0003 */
[----:B------:R-:W-:Y:S01]  /*1470*/  ISETP.GE.AND P4, PT, R16, UR4, PT ;  /* 0x0000000410007c0c */ /* 0x000fe2000bf86270 */
[----:B------:R-:W-:Y:S01]  /*1480*/  IMAD.MOV.U32 R2, RZ, RZ, 0x10 ;  /* 0x00000010ff027424 */ /* 0x000fe200078e00ff */
[----:B------:R-:W-:Y:S01]  /*1490*/  LOP3.LUT R7, R0, 0xfffffff8, RZ, 0xc0, !PT ;  /* 0xfffffff800077812 */ /* 0x000fe200078ec0ff */
[C---:B------:R-:W-:Y:S01]  /*14a0*/  IMAD R207, R201.reuse, c[0x0][0x1f0], RZ ;  /* 0x00007c00c9cf7a24 */ /* 0x040fe200078e02ff */
[----:B------:R-:W-:Y:S01]  /*14b0*/  P2R R0, PR, RZ, 0x2 ;  /* 0x00000002ff007803 */ /* 0x000fe20000000000 */
[----:B------:R-:W-:Y:S01]  /*14c0*/  IMAD R205, R201, c[0x0][0x218], RZ ;  /* 0x00008600c9cd7a24 */ /* 0x000fe200078e02ff */
[----:B------:R-:W-:Y:S01]  /*14d0*/  ISETP.GE.AND P1, PT, R15, c[0x0][0x198], PT ;  /* 0x000066000f007a0c */ /* 0x000fe20003f26270 */
[----:B------:R-:W-:Y:S01]  /*14e0*/  IMAD.IADD R8, R6, 0x1, -R7 ;  /* 0x0000000106087824 */ /* 0x000fe200078e0a07 */
[----:B------:R-:W-:Y:S01]  /*14f0*/  SEL R2, R2, 0xfffffff0, !P3 ;  /* 0xfffffff002027807 */ /* 0x000fe20005800000 */
[----:B------:R-:W-:Y:S01]  /*1500*/  IMAD.MOV.U32 R3, RZ, RZ, 0x20 ;  /* 0x00000020ff037424 */ /* 0x000fe200078e00ff */
[----:B------:R-:W-:Y:S01]  /*1510*/  P2R R0, PR, RZ, 0x2 ;  /* 0x00000002ff007803 */ /* 0x000fe20000000000 */
[C---:B------:R-:W-:Y:S01]  /*1520*/  IMAD R207, R200.reuse, c[0x0][0x1f4], R207 ;  /* 0x00007d00c8cf7a24 */ /* 0x040fe200078e02cf */
[----:B------:R-:W-:Y:S01]  /*1530*/  SHF.R.S32.HI R7, RZ, 0x5, R88 ;  /* 0x00000005ff077819 */ /* 0x000fe20000011458 */
[C---:B------:R-:W-:Y:S01]  /*1540*/  IMAD R205, R200.reuse, c[0x0][0x21c], R205 ;  /* 0x00008700c8cd7a24 */ /* 0x040fe200078e02cd */
[----:B------:R-:W-:Y:S01]  /*1550*/  SEL R3, R3, 0xffffffe0, !P2 ;  /* 0xffffffe003037807 */ /* 0x000fe20005000000 */
[----:B------:R-:W-:Y:S01]  /*1560*/  IMAD.WIDE.U32 R202, R200, c[0x0][0x1f0], R24 ;  /* 0x00007c00c8ca7a25 */ /* 0x000fe200078e0018 */
[----:B------:R-:W-:-:S02]  /*1570*/  ISETP.GE.AND P3, PT, R18, c[0x0][0x1d4], PT ;  /* 0x0000750012007a0c */ /* 0x000fc40003f66270 */
[----:B------:R-:W-:Y:S01]  /*1580*/  ISETP.GE.AND P2, PT, R15, c[0x0][0x1d4], PT ;  /* 0x000075000f007a0c */ /* 0x000fe20003f46270 */
[----:B------:R-:W-:Y:S01]  /*1590*/  IMAD.SHL.U32 R8, R8, 0x8, RZ ;  /* 0x0000000808087824 */ /* 0x000fe200078e00ff */
[----:B------:R-:W-:Y:S01]  /*15a0*/  ISETP.NE.AND P1, PT, R12, RZ, PT ;  /* 0x000000ff0c00720c */ /* 0x000fe20003f25270 */
[----:B------:R-:W-:-:S03]  /*15b0*/  IMAD.WIDE.U32 R200, R200, c[0x0][0x218], R22 ;  /* 0x00008600c8c87a25 */ /* 0x000fc600078e0016 */
[----:B------:R-:W-:Y:S01]  /*15c0*/  ISETP.GE.AND P6, PT, R8, c[0x0][0x198], PT ;  /* 0x0000660008007a0c */ /* 0x000fe20003fc6270 */
[----:B------:R-:W-:Y:S02]  /*15d0*/  IMAD.IADD R207, R203, 0x1, R207 ;  /* 0x00000001cbcf7824 */ /* 0x000fe400078e02cf */
[----:B------:R-:W-:Y:S01]  /*15e0*/  IMAD.IADD R205, R201, 0x1, R205 ;  /* 0x00000001c9cd7824 */ /* 0x000fe200078e02cd */
[----:B------:R-:W-:Y:S05]  /*15f0*/  @P4 BRA `(.L_x_1569) ;  /* 0x0000011000004947 */ /* 0x000fea0003800000 */
[C---:B-1-34-:R-:W-:Y:S02]  /*1600*/  IADD3 R12, R8.reuse, 0x80, RZ ;  /* 0x00000080080c7810 */ /* 0x05afe40007ffe0ff */
[----:B------:R-:W-:Y:S02]  /*1610*/  LEA R22, P4, R8, R20, 0x1 ;  /* 0x0000001408167211 */ /* 0x000fe400078808ff */
[----:B------:R-:W-:Y:S02]  /*1620*/  SHF.R.S32.HI R14, RZ, 0x1f, R15 ;  /* 0x0000001fff0e7819 */ /* 0x000fe4000001140f */
[----:B------:R-:W-:-:S02]  /*1630*/  SHF.R.S32.HI R13, RZ, 0x1f, R12 ;  /* 0x0000001fff0d7819 */ /* 0x000fc4000001140c */
[----:B------:R-:W-:Y:S02]  /*1640*/  LEA.HI.X R23, R8, R21, R19, 0x1, P4 ;  /* 0x0000001508177211 */ /* 0x000fe400020f0c13 */
[----:B------:R-:W-:Y:S02]  /*1650*/  LEA.HI R14, R14, R15, RZ, 0x3 ;  /* 0x0000000f0e0e7211 */ /* 0x000fe400078f18ff */
[----:B------:R-:W-:Y:S02]  /*1660*/  ISETP.NE.AND P4, PT, R0, RZ, PT ;  /* 0x000000ff0000720c */ /* 0x000fe40003f85270 */
[----:B------:R-:W-:Y:S01]  /*1670*/  LEA.HI R13, R13, R12, RZ, 0x3 ;  /* 0x0000000c0d0d7211 */ /* 0x000fe200078f18ff */
[----:B------:R-:W-:Y:S01]  /*1680*/  IMAD.SHL.U32 R12, R198, 0x2, RZ ;  /* 0x00000002c60c7824 */ /* 0x000fe200078e00ff */
[----:B------:R-:W-:Y:S02]  /*1690*/  LOP3.LUT R14, R14, 0xfffffff8, RZ, 0xc0, !PT ;  /* 0xfffffff80e0e7812 */ /* 0x000fe400078ec0ff */
[----:B------:R-:W-:-:S02]  /*16a0*/  LOP3.LUT R13, R13, 0xfffffff8, RZ, 0xc0, !PT ;  /* 0xfffffff80d0d7812 */ /* 0x000fc400078ec0ff */
[----:B------:R-:W-:Y:S01]  /*16b0*/  @!PT LDS RZ, [RZ] ;  /* 0x00000000fffff984 */ /* 0x000fe20000000800 */
[----:B------:R1:W-:Y:S01]  /*16c0*/  LDGSTS.E.BYPASS.LTC128B.128 [R12+0x18100], [R22.64], !P6 ;  /* 0x18100000160c7fae */ /* 0x0003e2000f101d4a */
[----:B------:R-:W-:-:S04]  /*16d0*/  IMAD.WIDE R24, R14, 0x2, R20 ;  /* 0x000000020e187825 */ /* 0x000fc800078e0214 */
[----:B------:R-:W-:Y:S01]  /*16e0*/  IMAD.WIDE R20, R13, 0x2, R20 ;  /* 0x000000020d147825 */ /* 0x000fe200078e0214 */
[----:B------:R1:W-:Y:S04]  /*16f0*/  LDGSTS.E.BYPASS.LTC128B.128 [R12+0x1c100], [R24.64], !P4 ;  /* 0x1c100000180c7fae */ /* 0x0003e8000e101d4a */
[----:B------:R1:W-:Y:S02]  /*1700*/  LDGSTS.E.BYPASS.LTC128B.128 [R12+0x20100], [R20.64], !P5 ;  /* 0x20100000140c7fae */ /* 0x0003e4000e901d4a */
.L_x_1569:
[----:B-1-34-:R-:W-:Y:S05]  /*1710*/  BSYNC B0 ;  /* 0x0000000000007941 */ /* 0x01afea0003800000 */
.L_x_1568:
[----:B------:R-:W-:Y:S01]  /*1720*/  IADD3 R12, R16, 0x20, RZ ;  /* 0x00000020100c7810 */ /* 0x000fe20007ffe0ff */
[----:B------:R1:W2:Y:S01]  /*1730*/  SHFL.IDX PT, R21, R5, 0x1, 0x181f ;  /* 0x00381f0005157f89 */ /* 0x0002a200000e0000 */
[----:B------:R-:W-:Y:S02]  /*1740*/  BSSY B0, `(.L_x_1570) ;  /* 0x0000015000007945 */ /* 0x000fe40003800000 */
[----:B------:R-:W-:Y:S01]  /*1750*/  ISETP.GE.AND P4, PT, R12, UR4, PT ;  /* 0x000000040c007c0c */ /* 0x000fe2000bf86270 */
[----:B------:R1:W3:-:S12]  /*1760*/  SHFL.IDX PT, R20, R10, 0x1, 0x181f ;  /* 0x00381f000a147f89 */ /* 0x0002d800000e0000 */
[----:B------:R-:W-:Y:S05]  /*1770*/  @P4 BRA `(.L_x_1571) ;  /* 0x0000011000004947 */ /* 0x000fea0003800000 */
[C---:B------:R-:W-:Y:S02]  /*1780*/  IADD3 R13, R8.reuse, 0x80, RZ ;  /* 0x00000080080d7810 */ /* 0x040fe40007ffe0ff */
[C---:B---3--:R-:W-:Y:S02]  /*1790*/  LEA R22, P4, R8.reuse, R20, 0x1 ;  /* 0x0000001408167211 */ /* 0x048fe400078808ff */
[----:B------:R-:W-:Y:S02]  /*17a0*/  SHF.R.S32.HI R14, RZ, 0x1f, R15 ;  /* 0x0000001fff0e7819 */ /* 0x000fe4000001140f */
[----:B------:R-:W-:Y:S02]  /*17b0*/  SHF.R.S32.HI R12, RZ, 0x1f, R13 ;  /* 0x0000001fff0c7819 */ /* 0x000fe4000001140d */
[----:B--2---:R-:W-:Y:S02]  /*17c0*/  LEA.HI.X R23, R8, R21, R19, 0x1, P4 ;  /* 0x0000001508177211 */ /* 0x004fe400020f0c13 */
[----:B------:R-:W-:-:S02]  /*17d0*/  LEA.HI R14, R14, R15, RZ, 0x3 ;  /* 0x0000000f0e0e7211 */ /* 0x000fc400078f18ff */
[----:B------:R-:W-:Y:S02]  /*17e0*/  ISETP.NE.AND P4, PT, R0, RZ, PT ;  /* 0x000000ff0000720c */ /* 0x000fe40003f85270 */
[----:B------:R-:W-:Y:S01]  /*17f0*/  LEA.HI R12, R12, R13, RZ, 0x3 ;  /* 0x0000000d0c0c7211 */ /* 0x000fe200078f18ff */
[----:B------:R-:W-:Y:S01]  /*1800*/  IMAD.SHL.U32 R13, R198, 0x2, RZ ;  /* 0x00000002c60d7824 */ /* 0x000fe200078e00ff */
[----:B------:R-:W-:Y:S02]  /*1810*/  LOP3.LUT R14, R14, 0xfffffff8, RZ, 0xc0, !PT ;  /* 0xfffffff80e0e7812 */ /* 0x000fe400078ec0ff */
[----:B------:R-:W-:Y:S02]  /*1820*/  LOP3.LUT R12, R12, 0xfffffff8, RZ, 0xc0, !PT ;  /* 0xfffffff80c0c7812 */ /* 0x000fe400078ec0ff */
[----:B------:R-:W-:Y:S01]  /*1830*/  @!PT LDS RZ, [RZ] ;  /* 0x00000000fffff984 */ /* 0x000fe20000000800 */
[----:B------:R2:W-:Y:S01]  /*1840*/  LDGSTS.E.BYPASS.LTC128B.128 [R13+0x19100], [R22.64], !P6 ;  /* 0x19100000160d7fae */ /* 0x0005e2000f101d4a */
[----:B------:R-:W-:-:S04]  /*1850*/  IMAD.WIDE R24, R14, 0x2, R20 ;  /* 0x000000020e187825 */ /* 0x000fc800078e0214 */
[----:B------:R-:W-:Y:S01]  /*1860*/  IMAD.WIDE R20, R12, 0x2, R20 ;  /* 0x000000020c147825 */ /* 0x000fe200078e0214 */
[----:B------:R2:W-:Y:S04]  /*1870*/  LDGSTS.E.BYPASS.LTC128B.128 [R13+0x1d100], [R24.64], !P4 ;  /* 0x1d100000180d7fae */ /* 0x0005e8000e101d4a */
[----:B------:R2:W-:Y:S02]  /*1880*/  LDGSTS.E.BYPASS.LTC128B.128 [R13+0x21100], [R20.64], !P5 ;  /* 0x21100000140d7fae */ /* 0x0005e4000e901d4a */
.L_x_1571:
[----:B------:R-:W-:Y:S05]  /*1890*/  BSYNC B0 ;  /* 0x0000000000007941 */ /* 0x000fea0003800000 */
.L_x_1570:
[----:B------:R-:W-:Y:S01]  /*18a0*/  IADD3 R12, R16, 0x40, RZ ;  /* 0x00000040100c7810 */ /* 0x000fe20007ffe0ff */
[----:B--2---:R2:W4:Y:S01]  /*18b0*/  SHFL.IDX PT, R21, R5, 0x2, 0x181f ;  /* 0x00581f0005157f89 */ /* 0x00452200000e0000 */
[----:B------:R-:W-:Y:S02]  /*18c0*/  BSSY B0, `(.L_x_1572) ;  /* 0x0000015000007945 */ /* 0x000fe40003800000 */
[----:B------:R-:W-:Y:S01]  /*18d0*/  ISETP.GE.AND P4, PT, R12, UR4, PT ;  /* 0x000000040c007c0c */ /* 0x000fe2000bf86270 */
[----:B---3--:R2:W3:-:S12]  /*18e0*/  SHFL.IDX PT, R20, R10, 0x2, 0x181f ;  /* 0x00581f000a147f89 */ /* 0x0084d800000e0000 */
[----:B------:R-:W-:Y:S05]  /*18f0*/  @P4 BRA `(.L_x_1573) ;  /* 0x0000011000004947 */ /* 0x000fea0003800000 */
[C---:B------:R-:W-:Y:S02]  /*1900*/  IADD3 R13, R8.reuse, 0x80, RZ ;  /* 0x00000080080d7810 */ /* 0x040fe40007ffe0ff */
[C---:B---3--:R-:W-:Y:S02]  /*1910*/  LEA R22, P4, R8.reuse, R20, 0x1 ;  /* 0x0000001408167211 */ /* 0x048fe400078808ff */
[----:B------:R-:W-:Y:S02]  /*1920*/  SHF.R.S32.HI R14, RZ, 0x1f, R15 ;  /* 0x0000001fff0e7819 */ /* 0x000fe4000001140f */
[----:B------:R-:W-:Y:S02]  /*1930*/  SHF.R.S32.HI R12, RZ, 0x1f, R13 ;  /* 0x0000001fff0c7819 */ /* 0x000fe4000001140d */
[----:B----4-:R-:W-:Y:S02]  /*1940*/  LEA.HI.X R23, R8, R21, R19, 0x1, P4 ;  /* 0x0000001508177211 */ /* 0x010fe400020f0c13 */
        /* <DEDUP_REMOVED lines=12> */
.L_x_1573:
[----:B------:R-:W-:Y:S05]  /*1a10*/  BSYNC B0 ;  /* 0x0000000000007941 */ /* 0x000fea0003800000 */
.L_x_1572:
[----:B---3--:R-:W3:Y:S01]  /*1a20*/  SHFL.IDX PT, R20, R10, 0x3, 0x181f ;  /* 0x00781f000a147f89 */ /* 0x008ee200000e0000 */
[----:B------:R-:W-:Y:S01]  /*1a30*/  IADD3 R16, R16, 0x60, RZ ;  /* 0x0000006010107810 */ /* 0x000fe20007ffe0ff */
[----:B------:R-:W-:Y:S01]  /*1a40*/  IMAD.SHL.U32 R144, R198, 0x2, RZ ;  /* 0x00000002c6907824 */ /* 0x000fe200078e00ff */
[----:B------:R-:W-:Y:S01]  /*1a50*/  IADD3 R12, R132, -0x1, RZ ;  /* 0xffffffff840c7810 */ /* 0x000fe20007ffe0ff */
[----:B----4-:R-:W4:Y:S01]  /*1a60*/  SHFL.IDX PT, R21, R5, 0x3, 0x181f ;  /* 0x00781f0005157f89 */ /* 0x010f2200000e0000 */
[----:B------:R-:W-:Y:S01]  /*1a70*/  ISETP.GE.AND P5, PT, R16, UR4, PT ;  /* 0x0000000410007c0c */ /* 0x000fe2000bfa6270 */
[----:B------:R-:W-:Y:S01]  /*1a80*/  IMAD.MOV.U32 R24, RZ, RZ, 0x6 ;  /* 0x00000006ff187424 */ /* 0x000fe200078e00ff */
[----:B------:R-:W-:Y:S01]  /*1a90*/  ULDC UR6, c[0x0][0x324] ;  /* 0x0000c90000067ab9 */ /* 0x000fe20000000800 */
[----:B------:R-:W-:Y:S01]  /*1aa0*/  IMAD.MOV.U32 R206, RZ, RZ, R202 ;  /* 0x000000ffffce7224 */ /* 0x000fe200078e00ca */
[----:B------:R-:W-:Y:S01]  /*1ab0*/  ULOP3.LUT UR6, URZ, UR6, URZ, 0x33, !UPT ;  /* 0x000000063f067292 */ /* 0x000fe2000f8e333f */
[----:B------:R-:W-:Y:S01]  /*1ac0*/  IMAD.MOV.U32 R194, RZ, RZ, 0x5 ;  /* 0x00000005ffc27424 */ /* 0x000fe200078e00ff */
[----:B------:R-:W-:Y:S01]  /*1ad0*/  IADD3 R209, R144, 0x100, RZ ;  /* 0x0000010090d17810 */ /* 0x000fe20007ffe0ff */
[----:B------:R-:W-:-:S02]  /*1ae0*/  IMAD.MOV.U32 R204, RZ, RZ, R200 ;  /* 0x000000ffffcc7224 */ /* 0x000fc400078e00c8 */
[----:B------:R-:W-:Y:S02]  /*1af0*/  IMAD.SHL.U32 R188, R188, 0x2, RZ ;  /* 0x00000002bcbc7824 */ /* 0x000fe400078e00ff */
[----:B------:R-:W-:Y:S02]  /*1b00*/  IMAD.MOV.U32 R189, RZ, RZ, 0x20 ;  /* 0x00000020ffbd7424 */ /* 0x000fe400078e00ff */
[----:B------:R-:W-:Y:S02]  /*1b10*/  IMAD.SHL.U32 R187, R2, 0x2, RZ ;  /* 0x0000000202bb7824 */ /* 0x000fe400078e00ff */
[----:B------:R-:W-:Y:S01]  /*1b20*/  IMAD.MOV.U32 R133, RZ, RZ, 0x1 ;  /* 0x00000001ff857424 */ /* 0x000fe200078e00ff */
[----:B---3--:R-:W-:-:S04]  /*1b30*/  @!P5 LEA R16, P4, R8, R20, 0x1 ;  /* 0x000000140810d211 */ /* 0x008fc800078808ff */
[----:B----4-:R-:W-:Y:S02]  /*1b40*/  @!P5 LEA.HI.X R17, R8, R21, R19, 0x1, P4 ;  /* 0x000000150811d211 */ /* 0x010fe400020f0c13 */
[----:B------:R-:W-:-:S03]  /*1b50*/  ISETP.NE.AND P4, PT, R11, RZ, PT ;  /* 0x000000ff0b00720c */ /* 0x000fc60003f85270 */
[----:B------:R-:W-:Y:S01]  /*1b60*/  @!PT LDS RZ, [RZ] ;  /* 0x00000000fffff984 */ /* 0x000fe20000000800 */
[----:B------:R3:W-:Y:S01]  /*1b70*/  @!P5 LDGSTS.E.BYPASS.LTC128B.128 [R144+0x1b100], [R16.64], !P6 ;  /* 0x1b1000001090dfae */ /* 0x0007e2000f101d4a */
[----:B------:R-:W-:Y:S02]  /*1b80*/  ISETP.NE.AND P6, PT, R0, RZ, PT ;  /* 0x000000ff0000720c */ /* 0x000fe40003fc5270 */
[----:B------:R-:W-:-:S04]  /*1b90*/  @!P5 SHF.R.S32.HI R0, RZ, 0x1f, R15 ;  /* 0x0000001fff00d819 */ /* 0x000fc8000001140f */
[----:B------:R-:W-:Y:S02]  /*1ba0*/  @!P5 LEA.HI R11, R0, R15, RZ, 0x3 ;  /* 0x0000000f000bd211 */ /* 0x000fe400078f18ff */
[----:B------:R-:W-:Y:S02]  /*1bb0*/  IADD3 R0, R8, 0x80, RZ ;  /* 0x0000008008007810 */ /* 0x000fe40007ffe0ff */
[----:B------:R-:W-:Y:S02]  /*1bc0*/  @!P5 LOP3.LUT R11, R11, 0xfffffff8, RZ, 0xc0, !PT ;  /* 0xfffffff80b0bd812 */ /* 0x000fe400078ec0ff */
[----:B-12---:R-:W-:-:S03]  /*1bd0*/  @!P5 SHF.R.S32.HI R5, RZ, 0x1f, R0 ;  /* 0x0000001fff05d819 */ /* 0x006fc60000011400 */
[----:B------:R-:W-:Y:S01]  /*1be0*/  @!P5 IMAD.WIDE R22, R11, 0x2, R20 ;  /* 0x000000020b16d825 */ /* 0x000fe200078e0214 */
[----:B------:R-:W-:-:S03]  /*1bf0*/  @!P5 LEA.HI R10, R5, R0, RZ, 0x3 ;  /* 0x00000000050ad211 */ /* 0x000fc600078f18ff */
[----:B------:R-:W-:Y:S01]  /*1c00*/  IMAD.SHL.U32 R5, R12, 0x40, RZ ;  /* 0x000000400c057824 */ /* 0x000fe200078e00ff */
[----:B------:R-:W-:Y:S01]  /*1c10*/  @!P5 LOP3.LUT R10, R10, 0xfffffff8, RZ, 0xc0, !PT ;  /* 0xfffffff80a0ad812 */ /* 0x000fe200078ec0ff */
[----:B------:R-:W-:Y:S01]  /*1c20*/  IMAD.MOV.U32 R11, RZ, RZ, c[0x0][0x1e0] ;  /* 0x00007800ff0b7624 */ /* 0x000fe200078e00ff */
[----:B------:R1:W-:Y:S01]  /*1c30*/  @!P5 LDGSTS.E.BYPASS.LTC128B.128 [R144+0x1f100], [R22.64], !P6 ;  /* 0x1f1000001690dfae */ /* 0x0003e2000f101d4a */
[----:B------:R-:W-:Y:S02]  /*1c40*/  ISETP.GE.AND P6, PT, R8, c[0x0][0x1d4], PT ;  /* 0x0000750008007a0c */ /* 0x000fe40003fc6270 */
[----:B------:R-:W-:Y:S01]  /*1c50*/  @!P5 IMAD.WIDE R18, R10, 0x2, R20 ;  /* 0x000000020a12d825 */ /* 0x000fe200078e0214 */
[----:B------:R-:W-:Y:S02]  /*1c60*/  IADD3 R9, -R5, c[0x0][0x1d0], -R9 ;  /* 0x0000740005097a10 */ /* 0x000fe40007ffe909 */
[C---:B------:R-:W-:Y:S01]  /*1c70*/  SHF.L.U64.HI R145, R11.reuse, R24, c[0x0][0x1e4] ;  /* 0x000079000b917619 */ /* 0x040fe20000010218 */
[----:B------:R-:W-:Y:S01]  /*1c80*/  IMAD.SHL.U32 R147, R11, 0x40, RZ ;  /* 0x000000400b937824 */ /* 0x000fe200078e00ff */
[----:B------:R2:W-:Y:S01]  /*1c90*/  @!P5 LDGSTS.E.BYPASS.LTC128B.128 [R144+0x23100], [R18.64], !P4 ;  /* 0x231000001290dfae */ /* 0x0005e2000e101d4a */
[----:B------:R-:W-:Y:S01]  /*1ca0*/  ISETP.GE.AND P4, PT, R9, 0x1, PT ;  /* 0x000000010900780c */ /* 0x000fe20003f86270 */
[----:B------:R-:W-:Y:S01]  /*1cb0*/  IMAD.SHL.U32 R197, R11, 0x20, RZ ;  /* 0x000000200bc57824 */ /* 0x000fe200078e00ff */
[----:B------:R-:W-:Y:S01]  /*1cc0*/  SHF.R.S32.HI R10, RZ, 0x1f, R12 ;  /* 0x0000001fff0a7819 */ /* 0x000fe2000001140c */
[----:B------:R-:W0:Y:S01]  /*1cd0*/  LDGDEPBAR ;  /* 0x00000000000079af */ /* 0x000e220000000000 */
[----:B------:R-:W-:Y:S01]  /*1ce0*/  IMAD R13, R145, R12, RZ ;  /* 0x0000000c910d7224 */ /* 0x000fe200078e02ff */
[----:B------:R-:W-:Y:S01]  /*1cf0*/  SHF.L.U64.HI R196, R11, R194, c[0x0][0x1e4] ;  /* 0x000079000bc47619 */ /* 0x000fe200000102c2 */
[----:B---3--:R-:W-:-:S04]  /*1d00*/  IMAD.WIDE.U32 R16, R12, R147, R206 ;  /* 0x000000930c107225 */ /* 0x008fc800078e00ce */
[----:B------:R-:W-:Y:S02]  /*1d10*/  IMAD R13, R10, R147, R13 ;  /* 0x000000930a0d7224 */ /* 0x000fe400078e020d */
[----:B------:R-:W-:Y:S01]  /*1d20*/  IMAD.MOV.U32 R11, RZ, RZ, c[0x0][0x208] ;  /* 0x00008200ff0b7624 */ /* 0x000fe200078e00ff */
[----:B------:R-:W-:Y:S01]  /*1d30*/  BAR.SYNC.DEFER_BLOCKING 0x0 ;  /* 0x0000000000007b1d */ /* 0x000fe20000010000 */
[----:B------:R-:W-:Y:S01]  /*1d40*/  IMAD.IADD R13, R17, 0x1, R13 ;  /* 0x00000001110d7824 */ /* 0x000fe200078e020d */
[C---:B------:R-:W-:Y:S01]  /*1d50*/  @P4 LEA R20, P5, R16.reuse, c[0x0][0x1c8], 0x1 ;  /* 0x0000720010144a11 */ /* 0x040fe200078a08ff */
[C---:B------:R-:W-:Y:S01]  /*1d60*/  IMAD.SHL.U32 R25, R11.reuse, 0x40, RZ ;  /* 0x000000400b197824 */ /* 0x040fe200078e00ff */
[C---:B------:R-:W-:Y:S01]  /*1d70*/  SHF.L.U64.HI R24, R11.reuse, R24, c[0x0][0x20c] ;  /* 0x000083000b187619 */ /* 0x040fe20000010218 */
[----:B------:R-:W-:Y:S01]  /*1d80*/  IMAD.SHL.U32 R195, R11, 0x20, RZ ;  /* 0x000000200bc37824 */ /* 0x000fe200078e00ff */
[----:B------:R-:W-:Y:S02]  /*1d90*/  @P4 LEA.HI.X R21, R16, c[0x0][0x1cc], R13, 0x1, P5 ;  /* 0x0000730010154a11 */ /* 0x000fe400028f0c0d */
[----:B------:R-:W-:-:S02]  /*1da0*/  ISETP.GT.AND P5, PT, R9, 0x20, PT ;  /* 0x000000200900780c */ /* 0x000fc40003fa4270 */
[----:B------:R-:W-:Y:S01]  /*1db0*/  SHF.L.U64.HI R194, R11, R194, c[0x0][0x20c] ;  /* 0x000083000bc27619 */ /* 0x000fe200000102c2 */
[----:B------:R-:W-:Y:S01]  /*1dc0*/  @!PT LDS RZ, [RZ] ;  /* 0x00000000fffff984 */ /* 0x000fe20000000800 */
[----:B------:R-:W-:Y:S01]  /*1dd0*/  @!PT LDS RZ, [RZ] ;  /* 0x00000000fffff984 */ /* 0x000fe20000000800 */
[----:B------:R-:W-:Y:S01]  /*1de0*/  @!PT LDS RZ, [RZ] ;  /* 0x00000000fffff984 */ /* 0x000fe20000000800 */
[----:B------:R3:W-:Y:S04]  /*1df0*/  @P4 LDGSTS.E.BYPASS.LTC128B.128 [R144+0xc100], [R20.64], !P3 ;  /* 0x0c10000014904fae */ /* 0x0007e8000d901d4a */
[----:B------:R3:W-:Y:S04]  /*1e00*/  @P4 LDGSTS.E.BYPASS.LTC128B.128 [R144+0xe100], [R20.64+0x80], !P2 ;  /* 0x0e10008014904fae */ /* 0x0007e8000d101d4a */
[----:B------:R3:W-:Y:S02]  /*1e10*/  @P4 LDGSTS.E.BYPASS.LTC128B.128 [R144+0x10100], [R20.64+0x100], !P1 ;  /* 0x1010010014904fae */ /* 0x0007e4000c901d4a */
[----:B------:R-:W-:-:S05]  /*1e20*/  @P5 IADD3 R14, P4, R197, R16, RZ ;  /* 0x00000010c50e5210 */ /* 0x000fca0007f9e0ff */
[----:B------:R-:W-:Y:S01]  /*1e30*/  @P5 IMAD.X R13, R196, 0x1, R13, P4 ;  /* 0x00000001c40d5824 */ /* 0x000fe200020e060d */
[----:B--2---:R-:W-:-:S04]  /*1e40*/  @P5 LEA R18, P4, R14, c[0x0][0x1c8], 0x1 ;  /* 0x000072000e125a11 */ /* 0x004fc800078808ff */
[----:B------:R-:W-:Y:S01]  /*1e50*/  @P5 LEA.HI.X R19, R14, c[0x0][0x1cc], R13, 0x1, P4 ;  /* 0x000073000e135a11 */ /* 0x000fe200020f0c0d */
[----:B------:R-:W-:Y:S01]  /*1e60*/  IMAD R13, R24, R12, RZ ;  /* 0x0000000c180d7224 */ /* 0x000fe200078e02ff */
[----:B------:R-:W-:-:S03]  /*1e70*/  ISETP.GT.AND P4, PT, R12, R193, PT ;  /* 0x000000c10c00720c */ /* 0x000fc60003f84270 */
[-C--:B------:R-:W-:Y:S01]  /*1e80*/  IMAD R10, R10, R25.reuse, R13 ;  /* 0x000000190a0a7224 */ /* 0x080fe200078e020d */
[----:B------:R2:W-:Y:S01]  /*1e90*/  @P5 LDGSTS.E.BYPASS.LTC128B.128 [R144+0xd100], [R18.64], !P3 ;  /* 0x0d10000012905fae */ /* 0x0005e2000d901d4a */
[----:B------:R-:W-:-:S03]  /*1ea0*/  IMAD.WIDE.U32 R12, R12, R25, R204 ;  /* 0x000000190c0c7225 */ /* 0x000fc600078e00cc */
[----:B------:R2:W-:Y:S01]  /*1eb0*/  @P5 LDGSTS.E.BYPASS.LTC128B.128 [R144+0xf100], [R18.64+0x80], !P2 ;  /* 0x0f10008012905fae */ /* 0x0005e2000d101d4a */
[----:B------:R-:W-:Y:S02]  /*1ec0*/  IMAD.IADD R10, R13, 0x1, R10 ;  /* 0x000000010d0a7824 */ /* 0x000fe400078e020a */
[----:B------:R-:W-:Y:S01]  /*1ed0*/  IMAD.SHL.U32 R13, R195, 0x2, RZ ;  /* 0x00000002c30d7824 */ /* 0x000fe200078e00ff */
[----:B------:R2:W-:Y:S01]  /*1ee0*/  @P5 LDGSTS.E.BYPASS.LTC128B.128 [R144+0x11100], [R18.64+0x100], !P1 ;  /* 0x1110010012905fae */ /* 0x0005e2000c901d4a */
[----:B------:R-:W-:Y:S02]  /*1ef0*/  LEA R16, P5, R12, c[0x0][0x1f8], 0x1 ;  /* 0x00007e000c107a11 */ /* 0x000fe400078a08ff */
[----:B------:R-:W-:Y:S01]  /*1f00*/  @P4 IADD3 R14, R132, -0x2, RZ ;  /* 0xfffffffe840e4810 */ /* 0x000fe20007ffe0ff */
[----:B------:R-:W0:Y:S01]  /*1f10*/  LDGDEPBAR ;  /* 0x00000000000079af */ /* 0x000e220000000000 */
[----:B------:R-:W-:Y:S02]  /*1f20*/  LEA.HI.X R17, R12, c[0x0][0x1fc], R10, 0x1, P5 ;  /* 0x00007f000c117a11 */ /* 0x000fe400028f0c0a */
[----:B------:R-:W-:Y:S01]  /*1f30*/  @P4 SHF.R.S32.HI R11, RZ, 0x1f, R14 ;  /* 0x0000001fff0b4819 */ /* 0x000fe2000001140e */
[----:B------:R-:W-:Y:S01]  /*1f40*/  @P4 IMAD R10, R145, R14, RZ ;  /* 0x0000000e910a4224 */ /* 0x000fe200078e02ff */
[----:B------:R-:W-:-:S02]  /*1f50*/  SHF.L.U64.HI R12, R195, 0x1, R194 ;  /* 0x00000001c30c7819 */ /* 0x000fc400000102c2 */
[----:B---3--:R-:W-:Y:S01]  /*1f60*/  IADD3 R20, P5, R13, R16, RZ ;  /* 0x000000100d147210 */ /* 0x008fe20007fbe0ff */
[----:B------:R-:W-:-:S04]  /*1f70*/  @P4 IMAD R10, R11, R147, R10 ;  /* 0x000000930b0a4224 */ /* 0x000fc800078e020a */
[----:B------:R-:W-:Y:S02]  /*1f80*/  IMAD.X R21, R12, 0x1, R17, P5 ;  /* 0x000000010c157824 */ /* 0x000fe400028e0611 */
[----:B--2---:R-:W-:-:S04]  /*1f90*/  @P4 IMAD.WIDE.U32 R18, R14, R147, R206 ;  /* 0x000000930e124225 */ /* 0x004fc800078e00ce */
[----:B------:R-:W-:Y:S01]  /*1fa0*/  @P4 IMAD.IADD R10, R19, 0x1, R10 ;  /* 0x00000001130a4824 */ /* 0x000fe200078e020a */
[----:B-1----:R-:W-:-:S04]  /*1fb0*/  @P4 LEA R22, P5, R18, c[0x0][0x1c8], 0x1 ;  /* 0x0000720012164a11 */ /* 0x002fc800078a08ff */
[----:B------:R-:W-:Y:S02]  /*1fc0*/  @P4 LEA.HI.X R23, R18, c[0x0][0x1cc], R10, 0x1, P5 ;  /* 0x0000730012174a11 */ /* 0x000fe400028f0c0a */
[----:B------:R-:W-:-:S04]  /*1fd0*/  @P4 LEA R26, P5, R197, R22, 0x1 ;  /* 0x00000016c51a4211 */ /* 0x000fc800078a08ff */
[----:B------:R-:W-:Y:S02]  /*1fe0*/  @P4 LEA.HI.X R27, R197, R23, R196, 0x1, P5 ;  /* 0x00000017c51b4211 */ /* 0x000fe400028f0cc4 */
[----:B------:R-:W-:Y:S02]  /*1ff0*/  ISETP.LT.OR P5, PT, R9, 0x1, P6 ;  /* 0x000000010900780c */ /* 0x000fe400037a1670 */
[----:B------:R-:W-:-:S11]  /*2000*/  ISETP.GE.AND P6, PT, R15, c[0x0][0x1d4], PT ;  /* 0x000075000f007a0c */ /* 0x000fd60003fc6270 */
[----:B------:R1:W-:Y:S01]  /*2010*/  LDGSTS.E.BYPASS.LTC128B.128 [R144+0x100], [R16.64], !P5 ;  /* 0x0010000010907fae */ /* 0x0003e2000e901d4a */
[----:B------:R-:W-:Y:S02]  /*2020*/  ISETP.LT.OR P5, PT, R9, 0x1, P6 ;  /* 0x000000010900780c */ /* 0x000fe400037a1670 */
[----:B------:R-:W-:Y:S01]  /*2030*/  ISETP.GE.AND P6, PT, R0, c[0x0][0x1d4], PT ;  /* 0x0000750000007a0c */ /* 0x000fe20003fc6270 */
[----:B------:R-:W-:-:S05]  /*2040*/  IMAD R0, R7, 0x400, R4 ;  /* 0x0000040007007824 */ /* 0x000fca00078e0204 */
[----:B------:R-:W-:-:S05]  /*2050*/  LEA R190, R0, 0x18100, 0x1 ;  /* 0x0001810000be7811 */ /* 0x000fca00078e08ff */
[----:B------:R1:W-:Y:S01]  /*2060*/  LDGSTS.E.BYPASS.LTC128B.128 [R144+0x2100], [R16.64+0x80], !P5 ;  /* 0x0210008010907fae */ /* 0x0003e2000e901d4a */
[C---:B------:R-:W-:Y:S01]  /*2070*/  ISETP.LT.OR P5, PT, R9.reuse, 0x1, P6 ;  /* 0x000000010900780c */ /* 0x040fe200037a1670 */
[----:B------:R-:W-:Y:S01]  /*2080*/  IMAD.IADD R186, R190, 0x1, R187 ;  /* 0x00000001beba7824 */ /* 0x000fe200078e02bb */
[----:B------:R-:W-:Y:S01]  /*2090*/  ISETP.LT.OR P6, PT, R9, 0x21, P6 ;  /* 0x000000210900780c */ /* 0x000fe200037c1670 */
[C---:B------:R-:W-:Y:S02]  /*20a0*/  IMAD R185, R3.reuse, 0x2, R190 ;  /* 0x0000000203b97824 */ /* 0x040fe400078e02be */
[----:B------:R-:W-:-:S08]  /*20b0*/  IMAD R184, R3, 0x2, R186 ;  /* 0x0000000203b87824 */ /* 0x000fd000078e02ba */
[----:B------:R1:W-:Y:S01]  /*20c0*/  LDGSTS.E.BYPASS.LTC128B.128 [R144+0x4100], [R16.64+0x100], !P5 ;  /* 0x0410010010907fae */ /* 0x0003e2000e901d4a */
[----:B------:R-:W-:Y:S01]  /*20d0*/  ISETP.GE.AND P5, PT, R8, c[0x0][0x1d4], PT ;  /* 0x0000750008007a0c */ /* 0x000fe20003fa6270 */
[----:B------:R-:W-:-:S03]  /*20e0*/  IMAD.SHL.U32 R8, R0, 0x2, RZ ;  /* 0x0000000200087824 */ /* 0x000fc600078e00ff */
[----:B------:R-:W-:-:S13]  /*20f0*/  ISETP.LT.OR P5, PT, R9, 0x21, P5 ;  /* 0x000000210900780c */ /* 0x000fda0002fa1670 */
[----:B------:R2:W-:Y:S01]  /*2100*/  LDGSTS.E.BYPASS.LTC128B.128 [R144+0x1100], [R20.64], !P5 ;  /* 0x0110000014907fae */ /* 0x0005e2000e901d4a */
[----:B------:R-:W-:-:S04]  /*2110*/  ISETP.GE.AND P5, PT, R15, c[0x0][0x1d4], PT ;  /* 0x000075000f007a0c */ /* 0x000fc80003fa6270 */
[----:B------:R-:W-:-:S13]  /*2120*/  ISETP.LT.OR P5, PT, R9, 0x21, P5 ;  /* 0x000000210900780c */ /* 0x000fda0002fa1670 */
[----:B------:R2:W-:Y:S04]  /*2130*/  LDGSTS.E.BYPASS.LTC128B.128 [R144+0x3100], [R20.64+0x80], !P5 ;  /* 0x0310008014907fae */ /* 0x0005e8000e901d4a */
[----:B------:R2:W-:Y:S01]  /*2140*/  LDGSTS.E.BYPASS.LTC128B.128 [R144+0x5100], [R20.64+0x100], !P6 ;  /* 0x0510010014907fae */ /* 0x0005e2000f101d4a */
[----:B------:R-:W-:-:S03]  /*2150*/  LOP3.LUT P6, RZ, R212, 0x2, RZ, 0xc0, !PT ;  /* 0x00000002d4ff7812 */ /* 0x000fc600078cc0ff */
[----:B------:R-:W0:Y:S01]  /*2160*/  LDGDEPBAR ;  /* 0x00000000000079af */ /* 0x000e220000000000 */
[----:B------:R-:W-:-:S03]  /*2170*/  SEL R189, R189, 0xffffffe0, !P6 ;  /* 0xffffffe0bdbd7807 */ /* 0x000fc60007000000 */
[----:B------:R2:W-:Y:S02]  /*2180*/  @P4 LDGSTS.E.BYPASS.LTC128B.128 [R144+0x12100], [R22.64], !P3 ;  /* 0x1210000016904fae */ /* 0x0005e4000d901d4a */
[----:B------:R-:W-:Y:S02]  /*2190*/  IMAD.IADD R91, R188, 0x1, R189 ;  /* 0x00000001bc5b7824 */ /* 0x000fe400078e02bd */
[----:B------:R2:W-:Y:S04]  /*21a0*/  @P4 LDGSTS.E.BYPASS.LTC128B.128 [R144+0x14100], [R22.64+0x80], !P2 ;  /* 0x1410008016904fae */ /* 0x0005e8000d101d4a */
[----:B------:R2:W-:Y:S04]  /*21b0*/  @P4 LDGSTS.E.BYPASS.LTC128B.128 [R144+0x16100], [R22.64+0x100], !P1 ;  /* 0x1610010016904fae */ /* 0x0005e8000c901d4a */
[----:B------:R3:W-:Y:S04]  /*21c0*/  @P4 LDGSTS.E.BYPASS.LTC128B.128 [R144+0x13100], [R26.64], !P3 ;  /* 0x131000001a904fae */ /* 0x0007e8000d901d4a */
[----:B------:R3:W-:Y:S04]  /*21d0*/  @P4 LDGSTS.E.BYPASS.LTC128B.128 [R144+0x15100], [R26.64+0x80], !P2 ;  /* 0x151000801a904fae */ /* 0x0007e8000d101d4a */
[----:B------:R3:W-:Y:S04]  /*21e0*/  @P4 LDGSTS.E.BYPASS.LTC128B.128 [R144+0x17100], [R26.64+0x100], !P1 ;  /* 0x171001001a904fae */ /* 0x0007e8000c901d4a */
[----:B------:R-:W0:Y:S01]  /*21f0*/  LDGDEPBAR ;  /* 0x00000000000079af */ /* 0x000e220000000000 */
[----:B---3--:R-:W-:Y:S01]  /*2200*/  @P4 IADD3 R27, R132, -0x2, RZ ;  /* 0xfffffffe841b4810 */ /* 0x008fe20007ffe0ff */
[----:B------:R-:W-:-:S04]  /*2210*/  DEPBAR.LE SB0, 0x3 ;  /* 0x000080c00000791a */ /* 0x000fc80000000000 */
[----:B------:R-:W-:-:S04]  /*2220*/  DEPBAR.LE SB0, 0x2 ;  /* 0x000080800000791a */ /* 0x000fc80000000000 */
[----:B------:R-:W-:Y:S01]  /*2230*/  BAR.SYNC.DEFER_BLOCKING 0x0 ;  /* 0x0000000000007b1d */ /* 0x000fe20000010000 */
[----:B------:R-:W-:Y:S01]  /*2240*/  @P4 SHF.R.S32.HI R0, RZ, 0x1f, R27 ;  /* 0x0000001fff004819 */ /* 0x000fe2000001141b */
[----:B------:R-:W-:Y:S02]  /*2250*/  @P4 IMAD R24, R24, R27, RZ ;  /* 0x0000001b18184224 */ /* 0x000fe400078e02ff */
[----:B------:R-:W-:-:S04]  /*2260*/  @P4 IMAD.WIDE.U32 R14, R27, R25, R204 ;  /* 0x000000191b0e4225 */ /* 0x000fc800078e00cc */
[----:B------:R-:W-:Y:S01]  /*2270*/  @P4 IMAD R25, R0, R25, R24 ;  /* 0x0000001900194224 */ /* 0x000fe200078e0218 */
[----:B------:R-:W-:-:S03]  /*2280*/  @P4 LEA R70, P5, R14, c[0x0][0x1f8], 0x1 ;  /* 0x00007e000e464a11 */ /* 0x000fc600078a08ff */
[----:B------:R-:W-:-:S05]  /*2290*/  @P4 IMAD.IADD R0, R15, 0x1, R25 ;  /* 0x000000010f004824 */ /* 0x000fca00078e0219 */
[----:B------:R-:W-:Y:S01]  /*22a0*/  @P4 LEA.HI.X R71, R14, c[0x0][0x1fc], R0, 0x1, P5 ;  /* 0x00007f000e474a11 */ /* 0x000fe200028f0c00 */
[----:B------:R-:W-:Y:S01]  /*22b0*/  IMAD.MOV.U32 R0, RZ, RZ, 0x40 ;  /* 0x00000040ff007424 */ /* 0x000fe200078e00ff */
[----:B------:R-:W-:-:S04]  /*22c0*/  @P4 IADD3 R68, P5, R13, R70, RZ ;  /* 0x000000460d444210 */ /* 0x000fc80007fbe0ff */
[----:B------:R-:W-:Y:S01]  /*22d0*/  SEL R192, R0, 0xffffffc0, !P0 ;  /* 0xffffffc000c07807 */ /* 0x000fe20004000000 */
[----:B------:R-:W-:Y:S01]  /*22e0*/  LDSM.16.M88.4 R8, [R8+0x18100] ;  /* 0x018100000808783b */ /* 0x000fe20000000200 */
[----:B------:R-:W-:Y:S01]  /*22f0*/  @P4 IMAD.X R69, R12, 0x1, R71, P5 ;  /* 0x000000010c454824 */ /* 0x000fe200028e0647 */
[----:B------:R-:W-:Y:S02]  /*2300*/  PLOP3.LUT P0, PT, PT, PT, UP2, 0x80, 0x0 ;  /* 0x000000000000781c */ /* 0x000fe40003f0f028 */
[----:B-1----:R-:W2:Y:S01]  /*2310*/  LDSM.16.M88.4 R16, [R188+0xc100] ;  /* 0x00c10000bc10783b */ /* 0x002ea20000000200 */
[----:B------:R-:W-:Y:S02]  /*2320*/  IMAD.IADD R2, R188, 0x1, R192 ;  /* 0x00000001bc027824 */ /* 0x000fe400078e02c0 */
[----:B------:R-:W-:Y:S01]  /*2330*/  IMAD.IADD R0, R192, 0x1, R91 ;  /* 0x00000001c0007824 */ /* 0x000fe200078e025b */
[----:B------:R-:W1:Y:S04]  /*2340*/  LDSM.16.M88.4 R40, [R188+0xd100] ;  /* 0x00d10000bc28783b */ /* 0x000e680000000200 */
[----:B------:R-:W3:Y:S04]  /*2350*/  LDSM.16.M88.4 R48, [R188+0xc900] ;  /* 0x00c90000bc30783b */ /* 0x000ee80000000200 */
[----:B------:R-:W4:Y:S04]  /*2360*/  LDSM.16.M88.4 R64, [R188+0xd900] ;  /* 0x00d90000bc40783b */ /* 0x000f280000000200 */
[----:B------:R-:W-:Y:S04]  /*2370*/  LDSM.16.M88.4 R72, [R186] ;  /* 0x00000000ba48783b */ /* 0x000fe80000000200 */
[----:B------:R-:W5:Y:S04]  /*2380*/  LDSM.16.M88.4 R60, [R91+0xc100] ;  /* 0x00c100005b3c783b */ /* 0x000f680000000200 */
[----:B------:R-:W3:Y:S04]  /*2390*/  LDSM.16.M88.4 R32, [R91+0xd100] ;  /* 0x00d100005b20783b */ /* 0x000ee80000000200 */
[----:B------:R-:W3:Y:S04]  /*23a0*/  LDSM.16.M88.4 R56, [R91+0xc900] ;  /* 0x00c900005b38783b */ /* 0x000ee80000000200 */
[----:B------:R-:W3:Y:S04]  /*23b0*/  LDSM.16.M88.4 R24, [R91+0xd900] ;  /* 0x00d900005b18783b */ /* 0x000ee80000000200 */
[----:B------:R-:W-:Y:S01]  /*23c0*/  @!PT LDS RZ, [RZ] ;  /* 0x00000000fffff984 */ /* 0x000fe20000000800 */
[----:B------:R-:W-:Y:S01]  /*23d0*/  @!PT LDS RZ, [RZ] ;  /* 0x00000000fffff984 */ /* 0x000fe20000000800 */
[----:B------:R-:W-:Y:S01]  /*23e0*/  @!PT LDS RZ, [RZ] ;  /* 0x00000000fffff984 */ /* 0x000fe20000000800 */
[----:B------:R3:W-:Y:S01]  /*23f0*/  @P4 LDGSTS.E.BYPASS.LTC128B.128 [R144+0x6100], [R70.64], !P3 ;  /* 0x0610000046904fae */ /* 0x0007e2000d901d4a */
[C---:B--2---:R-:W-:Y:S03]  /*2400*/  HMMA.16816.F32 R20, R8.reuse, R16, RZ ;  /* 0x000000100814723c */ /* 0x044fe600000018ff */
[----:B------:R2:W-:Y:S04]  /*2410*/  @P4 LDGSTS.E.BYPASS.LTC128B.128 [R144+0x8100], [R70.64+0x80], !P2 ;  /* 0x0810008046904fae */ /* 0x0005e8000d101d4a */
[----:B------:R2:W-:Y:S01]  /*2420*/  @P4 LDGSTS.E.BYPASS.LTC128B.128 [R144+0xa100], [R70.64+0x100], !P1 ;  /* 0x0a10010046904fae */ /* 0x0005e2000c901d4a */
[C---:B-1----:R-:W-:Y:S03]  /*2430*/  HMMA.16816.F32 R44, R8.reuse, R40, RZ ;  /* 0x00000028082c723c */ /* 0x042fe600000018ff */
[----:B------:R2:W-:Y:S04]  /*2440*/  @P4 LDGSTS.E.BYPASS.LTC128B.128 [R144+0x7100], [R68.64], !P3 ;  /* 0x0710000044904fae */ /* 0x0005e8000d901d4a */
[----:B------:R2:W-:Y:S01]  /*2450*/  @P4 LDGSTS.E.BYPASS.LTC128B.128 [R144+0x9100], [R68.64+0x80], !P2 ;  /* 0x0910008044904fae */ /* 0x0005e2000d101d4a */
[----:B------:R-:W-:Y:S03]  /*2460*/  HMMA.16816.F32 R16, R8, R18, RZ ;  /* 0x000000120810723c */ /* 0x000fe600000018ff */
[----:B------:R2:W-:Y:S01]  /*2470*/  @P4 LDGSTS.E.BYPASS.LTC128B.128 [R144+0xb100], [R68.64+0x100], !P1 ;  /* 0x0b10010044904fae */ /* 0x0005e2000c901d4a */
[----:B------:R-:W-:-:S03]  /*2480*/  PLOP3.LUT P4, PT, PT, PT, UP2, 0x80, 0x0 ;  /* 0x000000000000781c */ /* 0x000fc60003f8f028 */
[----:B------:R-:W-:Y:S01]  /*2490*/  LDSM.16.M88.4 R12, [R185] ;  /* 0x00000000b90c783b */ /* 0x000fe20000000200 */
[C---:B------:R-:W-:Y:S03]  /*24a0*/  HMMA.16816.F32 R40, R8.reuse, R42, RZ ;  /* 0x0000002a0828723c */ /* 0x040fe600000018ff */
[----:B------:R-:W1:Y:S04]  /*24b0*/  LDSM.16.M88.4 R28, [R2+0xc100] ;  /* 0x00c10000021c783b */ /* 0x000e680000000200 */
[----:B------:R-:W-:Y:S01]  /*24c0*/  LDSM.16.M88.4 R80, [R91+0xf100] ;  /* 0x00f100005b50783b */ /* 0x000fe20000000200 */
[C---:B---3--:R-:W-:Y:S03]  /*24d0*/  HMMA.16816.F32 R52, R8.reuse, R48, RZ ;  /* 0x000000300834723c */ /* 0x048fe600000018ff */
[----:B------:R-:W-:Y:S04]  /*24e0*/  LDSM.16.M88.4 R76, [R91+0xf900] ;  /* 0x00f900005b4c783b */ /* 0x000fe80000000200 */
[----:B------:R-:W-:Y:S01]  /*24f0*/  LDSM.16.M88.4 R84, [R91+0x10100] ;  /* 0x010100005b54783b */ /* 0x000fe20000000200 */
[C---:B------:R-:W-:Y:S03]  /*2500*/  HMMA.16816.F32 R48, R8.reuse, R50, RZ ;  /* 0x000000320830723c */ /* 0x040fe600000018ff */
[----:B------:R-:W0:Y:S04]  /*2510*/  LDGDEPBAR ;  /* 0x00000000000079af */ /* 0x000e280000000000 */
[----:B--2---:R-:W-:Y:S01]  /*2520*/  LDSM.16.M88.4 R68, [R0+0xd900] ;  /* 0x00d900000044783b */ /* 0x004fe20000000200 */
[C---:B----4-:R-:W-:Y:S08]  /*2530*/  HMMA.16816.F32 R36, R8.reuse, R64, RZ ;  /* 0x000000400824723c */ /* 0x050ff000000018ff */
[----:B------:R-:W-:Y:S01]  /*2540*/  HMMA.16816.F32 R8, R8, R66, RZ ;  /* 0x000000420808723c */ /* 0x000fe200000018ff */
[----:B------:R-:W-:Y:S07]  /*2550*/  LDSM.16.M88.4 R64, [R2+0xd900] ;  /* 0x00d900000240783b */ /* 0x000fee0000000200 */
[C---:B-----5:R-:W-:Y:S08]  /*2560*/  HMMA.16816.F32 R20, R72.reuse, R60, R20 ;  /* 0x0000003c4814723c */ /* 0x060ff00000001814 */
[C---:B------:R-:W-:Y:S01]  /*2570*/  HMMA.16816.F32 R16, R72.reuse, R62, R16 ;  /* 0x0000003e4810723c */ /* 0x040fe20000001810 */
[----:B------:R-:W2:Y:S07]  /*2580*/  LDSM.16.M88.4 R60, [R2+0xc900] ;  /* 0x00c90000023c783b */ /* 0x000eae0000000200 */
[C---:B------:R-:W-:Y:S08]  /*2590*/  HMMA.16816.F32 R44, R72.reuse, R32, R44 ;  /* 0x00000020482c723c */ /* 0x040ff0000000182c */
[C---:B------:R-:W-:Y:S01]  /*25a0*/  HMMA.16816.F32 R40, R72.reuse, R34, R40 ;  /* 0x000000224828723c */ /* 0x040fe20000001828 */
[----:B------:R-:W3:Y:S07]  /*25b0*/  LDSM.16.M88.4 R32, [R2+0xd100] ;  /* 0x00d100000220783b */ /* 0x000eee0000000200 */
[C---:B------:R-:W-:Y:S08]  /*25c0*/  HMMA.16816.F32 R52, R72.reuse, R56, R52 ;  /* 0x000000384834723c */ /* 0x040ff00000001834 */
[C---:B------:R-:W-:Y:S01]  /*25d0*/  HMMA.16816.F32 R48, R72.reuse, R58, R48 ;  /* 0x0000003a4830723c */ /* 0x040fe20000001830 */
[----:B------:R-:W-:Y:S07]  /*25e0*/  LDSM.16.M88.4 R56, [R0+0xc900] ;  /* 0x00c900000038783b */ /* 0x000fee0000000200 */
[C---:B------:R-:W-:Y:S08]  /*25f0*/  HMMA.16816.F32 R36, R72.reuse, R24, R36 ;  /* 0x000000184824723c */ /* 0x040ff00000001824 */
[----:B------:R-:W-:Y:S01]  /*2600*/  HMMA.16816.F32 R72, R72, R26, R8 ;  /* 0x0000001a4848723c */ /* 0x000fe20000001808 */
[----:B------:R-:W-:Y:S04]  /*2610*/  LDSM.16.M88.4 R8, [R184] ;  /* 0x00000000b808783b */ /* 0x000fe80000000200 */
[----:B------:R-:W4:Y:S03]  /*2620*/  LDSM.16.M88.4 R24, [R0+0xc100] ;  /* 0x00c100000018783b */ /* 0x000f260000000200 */
[C---:B-1----:R-:W-:Y:S08]  /*2630*/  HMMA.16816.F32 R20, R12.reuse, R28, R20 ;  /* 0x0000001c0c14723c */ /* 0x042ff00000001814 */
[C---:B------:R-:W-:Y:S01]  /*2640*/  HMMA.16816.F32 R16, R12.reuse, R30, R16 ;  /* 0x0000001e0c10723c */ /* 0x040fe20000001810 */
[----:B------:R-:W1:Y:S07]  /*2650*/  LDSM.16.M88.4 R28, [R0+0xd100] ;  /* 0x00d10000001c783b */ /* 0x000e6e0000000200 */
        /* <DEDUP_REMOVED lines=8> */
[----:B------:R-:W3:Y:S04]  /*26e0*/  LDSM.16.M88.4 R12, [R188+0xe900] ;  /* 0x00e90000bc0c783b */ /* 0x000ee80000000200 */
[----:B------:R-:W-:Y:S03]  /*26f0*/  LDSM.16.M88.4 R64, [R188+0xf900] ;  /* 0x00f90000bc40783b */ /* 0x000fe60000000200 */
        /* <DEDUP_REMOVED lines=10> */
[----:B------:R-:W-:Y:S01]  /*27a0*/  HMMA.16816.F32 R72, R8, R70, R72 ;  /* 0x000000460848723c */ /* 0x000fe20000001848 */
[----:B------:R-:W5:Y:S04]  /*27b0*/  LDSM.16.M88.4 R8, [R91+0xe900] ;  /* 0x00e900005b08783b */ /* 0x000f680000000200 */
[----:B------:R-:W-:Y:S03]  /*27c0*/  LDSM.16.M88.4 R68, [R2+0xf100] ;  /* 0x00f100000244783b */ /* 0x000fe60000000200 */
[C---:B--2---:R-:W-:Y:S08]  /*27d0*/  HMMA.16816.F32 R20, R60.reuse, R32, R20 ;  /* 0x000000203c14723c */ /* 0x044ff00000001814 */
[C---:B------:R-:W-:Y:S01]  /*27e0*/  HMMA.16816.F32 R16, R60.reuse, R34, R16 ;  /* 0x000000223c10723c */ /* 0x040fe20000001810 */
[----:B------:R-:W-:Y:S07]  /*27f0*/  LDSM.16.M88.4 R32, [R2+0xe100] ;  /* 0x00e100000220783b */ /* 0x000fee0000000200 */
[C---:B---3--:R-:W-:Y:S08]  /*2800*/  HMMA.16816.F32 R52, R60.reuse, R12, R52 ;  /* 0x0000000c3c34723c */ /* 0x048ff00000001834 */
[C---:B------:R-:W-:Y:S01]  /*2810*/  HMMA.16816.F32 R48, R60.reuse, R14, R48 ;  /* 0x0000000e3c30723c */ /* 0x040fe20000001830 */
[----:B------:R-:W2:Y:S07]  /*2820*/  LDSM.16.M88.4 R12, [R185+0x4000] ;  /* 0x00400000b90c783b */ /* 0x000eae0000000200 */
[C---:B----4-:R-:W-:Y:S08]  /*2830*/  HMMA.16816.F32 R44, R60.reuse, R24, R44 ;  /* 0x000000183c2c723c */ /* 0x050ff0000000182c */
[----:B------:R-:W-:Y:S01]  /*2840*/  HMMA.16816.F32 R40, R60, R26, R40 ;  /* 0x0000001a3c28723c */ /* 0x000fe20000001828 */
[----:B------:R-:W3:Y:S07]  /*2850*/  LDSM.16.M88.4 R24, [R2+0xe900] ;  /* 0x00e900000218783b */ /* 0x000eee0000000200 */
[C---:B-1----:R-:W-:Y:S08]  /*2860*/  HMMA.16816.F32 R20, R56.reuse, R28, R20 ;  /* 0x0000001c3814723c */ /* 0x042ff00000001814 */
[----:B------:R-:W-:Y:S01]  /*2870*/  HMMA.16816.F32 R16, R56, R30, R16 ;  /* 0x0000001e3810723c */ /* 0x000fe20000001810 */
[----:B------:R-:W-:Y:S07]  /*2880*/  LDSM.16.M88.4 R28, [R184+0x4000] ;  /* 0x00400000b81c783b */ /* 0x000fee0000000200 */
[C---:B------:R-:W-:Y:S08]  /*2890*/  HMMA.16816.F32 R36, R60.reuse, R64, R36 ;  /* 0x000000403c24723c */ /* 0x040ff00000001824 */
[----:B------:R-:W-:Y:S01]  /*28a0*/  HMMA.16816.F32 R72, R60, R66, R72 ;  /* 0x000000423c48723c */ /* 0x000fe20000001848 */
[----:B------:R-:W-:Y:S04]  /*28b0*/  LDSM.16.M88.4 R64, [R2+0xf900] ;  /* 0x00f900000240783b */ /* 0x000fe80000000200 */
[----:B------:R-:W-:Y:S03]  /*28c0*/  LDSM.16.M88.4 R60, [R0+0xe900] ;  /* 0x00e90000003c783b */ /* 0x000fe60000000200 */
[C---:B-----5:R-:W-:Y:S08]  /*28d0*/  HMMA.16816.F32 R52, R56.reuse, R8, R52 ;  /* 0x000000083834723c */ /* 0x060ff00000001834 */
[----:B------:R-:W-:Y:S01]  /*28e0*/  HMMA.16816.F32 R48, R56, R10, R48 ;  /* 0x0000000a3830723c */ /* 0x000fe20000001830 */
[----:B------:R-:W1:Y:S07]  /*28f0*/  LDSM.16.M88.4 R8, [R0+0xe100] ;  /* 0x00e100000008783b */ /* 0x000e6e0000000200 */
[C---:B--2---:R-:W-:Y:S08]  /*2900*/  HMMA.16816.F32 R20, R12.reuse, R32, R20 ;  /* 0x000000200c14723c */ /* 0x044ff00000001814 */
[----:B------:R-:W-:Y:S01]  /*2910*/  HMMA.16816.F32 R16, R12, R34, R16 ;  /* 0x000000220c10723c */ /* 0x000fe20000001810 */
[----:B------:R-:W-:Y:S07]  /*2920*/  LDSM.16.M88.4 R32, [R0+0xf900] ;  /* 0x00f900000020783b */ /* 0x000fee0000000200 */
[C---:B------:R-:W-:Y:S08]  /*2930*/  HMMA.16816.F32 R44, R56.reuse, R80, R44 ;  /* 0x00000050382c723c */ /* 0x040ff0000000182c */
[C---:B------:R-:W-:Y:S01]  /*2940*/  HMMA.16816.F32 R40, R56.reuse, R82, R40 ;  /* 0x000000523828723c */ /* 0x040fe20000001828 */
[----:B------:R-:W-:Y:S07]  /*2950*/  LDSM.16.M88.4 R80, [R188+0x11900] ;  /* 0x01190000bc50783b */ /* 0x000fee0000000200 */
[C---:B------:R-:W-:Y:S08]  /*2960*/  HMMA.16816.F32 R36, R56.reuse, R76, R36 ;  /* 0x0000004c3824723c */ /* 0x040ff00000001824 */
[----:B------:R-:W-:Y:S01]  /*2970*/  HMMA.16816.F32 R72, R56, R78, R72 ;  /* 0x0000004e3848723c */ /* 0x000fe20000001848 */
[----:B------:R-:W-:Y:S04]  /*2980*/  LDSM.16.M88.4 R76, [R190+0x8000] ;  /* 0x00800000be4c783b */ /* 0x000fe80000000200 */
[----:B------:R-:W-:Y:S03]  /*2990*/  LDSM.16.M88.4 R56, [R0+0xf100] ;  /* 0x00f100000038783b */ /* 0x000fe60000000200 */
[C---:B---3--:R-:W-:Y:S08]  /*29a0*/  HMMA.16816.F32 R52, R12.reuse, R24, R52 ;  /* 0x000000180c34723c */ /* 0x048ff00000001834 */
[----:B------:R-:W-:Y:S01]  /*29b0*/  HMMA.16816.F32 R48, R12, R26, R48 ;  /* 0x0000001a0c30723c */ /* 0x000fe20000001830 */
[----:B------:R-:W2:Y:S07]  /*29c0*/  LDSM.16.M88.4 R24, [R188+0x10100] ;  /* 0x01010000bc18783b */ /* 0x000eae0000000200 */
[C---:B-1----:R-:W-:Y:S08]  /*29d0*/  HMMA.16816.F32 R20, R28.reuse, R8, R20 ;  /* 0x000000081c14723c */ /* 0x042ff00000001814 */
[----:B------:R-:W-:Y:S01]  /*29e0*/  HMMA.16816.F32 R16, R28, R10, R16 ;  /* 0x0000000a1c10723c */ /* 0x000fe20000001810 */
[----:B------:R-:W-:Y:S07]  /*29f0*/  LDSM.16.M88.4 R8, [R188+0x11100] ;  /* 0x01110000bc08783b */ /* 0x000fee0000000200 */
[C---:B------:R-:W-:Y:S08]  /*2a00*/  HMMA.16816.F32 R44, R12.reuse, R68, R44 ;  /* 0x000000440c2c723c */ /* 0x040ff0000000182c */
[C---:B------:R-:W-:Y:S01]  /*2a10*/  HMMA.16816.F32 R40, R12.reuse, R70, R40 ;  /* 0x000000460c28723c */ /* 0x040fe20000001828 */
[----:B------:R-:W-:Y:S07]  /*2a20*/  LDSM.16.M88.4 R68, [R186+0x8000] ;  /* 0x00800000ba44783b */ /* 0x000fee0000000200 */
[C---:B------:R-:W-:Y:S08]  /*2a30*/  HMMA.16816.F32 R36, R12.reuse, R64, R36 ;  /* 0x000000400c24723c */ /* 0x040ff00000001824 */
[----:B------:R-:W-:Y:S01]  /*2a40*/  HMMA.16816.F32 R72, R12, R66, R72 ;  /* 0x000000420c48723c */ /* 0x000fe20000001848 */
[----:B------:R-:W1:Y:S04]  /*2a50*/  LDSM.16.M88.4 R12, [R188+0x10900] ;  /* 0x01090000bc0c783b */ /* 0x000e680000000200 */
[----:B------:R-:W3:Y:S03]  /*2a60*/  LDSM.16.M88.4 R64, [R91+0x10900] ;  /* 0x010900005b40783b */ /* 0x000ee60000000200 */
[C---:B------:R-:W-:Y:S08]  /*2a70*/  HMMA.16816.F32 R52, R28.reuse, R60, R52 ;  /* 0x0000003c1c34723c */ /* 0x040ff00000001834 */
[----:B------:R-:W-:Y:S01]  /*2a80*/  HMMA.16816.F32 R48, R28, R62, R48 ;  /* 0x0000003e1c30723c */ /* 0x000fe20000001830 */
[----:B------:R-:W-:Y:S07]  /*2a90*/  LDSM.16.M88.4 R60, [R91+0x11100] ;  /* 0x011100005b3c783b */ /* 0x000fee0000000200 */
        /* <DEDUP_REMOVED lines=9> */
[----:B------:R-:W2:Y:S03]  /*2b30*/  LDSM.16.M88.4 R28, [R2+0x10100] ;  /* 0x01010000021c783b */ /* 0x000ea60000000200 */
[C---:B-1----:R-:W-:Y:S08]  /*2b40*/  HMMA.16816.F32 R52, R76.reuse, R12, R52 ;  /* 0x0000000c4c34723c */ /* 0x042ff00000001834 */
[----:B------:R-:W-:Y:S01]  /*2b50*/  HMMA.16816.F32 R48, R76, R14, R48 ;  /* 0x0000000e4c30723c */ /* 0x000fe20000001830 */
[----:B------:R-:W-:Y:S07]  /*2b60*/  LDSM.16.M88.4 R12, [R184+0x8000] ;  /* 0x00800000b80c783b */ /* 0x000fee0000000200 */
[C---:B------:R-:W-:Y:S08]  /*2b70*/  HMMA.16816.F32 R20, R68.reuse, R84, R20 ;  /* 0x000000544414723c */ /* 0x040ff00000001814 */
[----:B------:R-:W-:Y:S08]  /*2b80*/  HMMA.16816.F32 R16, R68, R86, R16 ;  /* 0x000000564410723c */ /* 0x000ff00000001810 */
[C---:B------:R-:W-:Y:S08]  /*2b90*/  HMMA.16816.F32 R44, R76.reuse, R8, R44 ;  /* 0x000000084c2c723c */ /* 0x040ff0000000182c */
[----:B------:R-:W-:Y:S01]  /*2ba0*/  HMMA.16816.F32 R40, R76, R10, R40 ;  /* 0x0000000a4c28723c */ /* 0x000fe20000001828 */
[----:B------:R-:W1:Y:S07]  /*2bb0*/  LDSM.16.M88.4 R8, [R0+0x10100] ;  /* 0x010100000008783b */ /* 0x000e6e0000000200 */
[----:B---3--:R-:W-:Y:S08]  /*2bc0*/  HMMA.16816.F32 R52, R68, R64, R52 ;  /* 0x000000404434723c */ /* 0x008ff00000001834 */
[----:B--2---:R-:W-:Y:S08]  /*2bd0*/  HMMA.16816.F32 R20, R32, R28, R20 ;  /* 0x0000001c2014723c */ /* 0x004ff00000001814 */
[----:B------:R-:W-:Y:S01]  /*2be0*/  HMMA.16816.F32 R48, R68, R66, R48 ;  /* 0x000000424430723c */ /* 0x000fe20000001830 */
[----:B------:R-:W2:Y:S07]  /*2bf0*/  LDSM.16.M88.4 R64, [R2+0x11100] ;  /* 0x011100000240783b */ /* 0x000eae0000000200 */
[----:B------:R-:W-:Y:S01]  /*2c00*/  HMMA.16816.F32 R16, R32, R30, R16 ;  /* 0x0000001e2010723c */ /* 0x000fe20000001810 */
[----:B------:R-:W-:Y:S07]  /*2c10*/  LDSM.16.M88.4 R28, [R0+0x11900] ;  /* 0x01190000001c783b */ /* 0x000fee0000000200 */
[----:B------:R-:W-:Y:S08]  /*2c20*/  HMMA.16816.F32 R40, R68, R62, R40 ;  /* 0x0000003e4428723c */ /* 0x000ff00000001828 */
[C---:B------:R-:W-:Y:S08]  /*2c30*/  HMMA.16816.F32 R36, R76.reuse, R80, R36 ;  /* 0x000000504c24723c */ /* 0x040ff00000001824 */
[----:B------:R-:W-:Y:S08]  /*2c40*/  HMMA.16816.F32 R72, R76, R82, R72 ;  /* 0x000000524c48723c */ /* 0x000ff00000001848 */
[C---:B-1----:R-:W-:Y:S08]  /*2c50*/  HMMA.16816.F32 R20, R12.reuse, R8, R20 ;  /* 0x000000080c14723c */ /* 0x042ff00000001814 */
[----:B------:R-:W-:Y:S01]  /*2c60*/  HMMA.16816.F32 R16, R12, R10, R16 ;  /* 0x0000000a0c10723c */ /* 0x000fe20000001810 */
[----:B------:R-:W1:Y:S07]  /*2c70*/  LDSM.16.M88.4 R8, [R0+0x11100] ;  /* 0x011100000008783b */ /* 0x000e6e0000000200 */
[C---:B------:R-:W-:Y:S08]  /*2c80*/  HMMA.16816.F32 R52, R32.reuse, R24, R52 ;  /* 0x000000182034723c */ /* 0x040ff00000001834 */
[----:B------:R-:W-:Y:S01]  /*2c90*/  HMMA.16816.F32 R48, R32, R26, R48 ;  /* 0x0000001a2030723c */ /* 0x000fe20000001830 */
[----:B------:R3:W4:Y:S01]  /*2ca0*/  LDSM.16.M88.4 R24, [R2+0x11900] ;  /* 0x011900000218783b */ /* 0x0007220000000200 */
[----:B------:R-:W-:-:S06]  /*2cb0*/  FMUL.FTZ R21, R21, c[0x0][0x320] ;  /* 0x0000c80015157a20 */ /* 0x000fcc0000410000 */
[----:B--2---:R-:W-:Y:S01]  /*2cc0*/  HMMA.16816.F32 R40, R32, R66, R40 ;  /* 0x000000422028723c */ /* 0x004fe20000001828 */
[----:B------:R-:W2:Y:S07]  /*2cd0*/  MUFU.TANH R21, R21 ;  /* 0x0000001500157308 */ /* 0x000eae0000002400 */
[C---:B------:R-:W-:Y:S01]  /*2ce0*/  HMMA.16816.F32 R76, R68.reuse, R60, R44 ;  /* 0x0000003c444c723c */ /* 0x040fe2000000182c */
[----:B------:R-:W5:Y:S07]  /*2cf0*/  LDSM.16.M88.4 R44, [R0+0x10900] ;  /* 0x01090000002c783b */ /* 0x000f6e0000000200 */
[C---:B------:R-:W-:Y:S07]  /*2d00*/  HMMA.16816.F32 R36, R68.reuse, R56, R36 ;  /* 0x000000384424723c */ /* 0x040fee0000001824 */
[----:B------:R-:W-:Y:S01]  /*2d10*/  FMUL.FTZ R56, R20, c[0x0][0x320] ;  /* 0x0000c80014387a20 */ /* 0x000fe20000410000 */
[----:B------:R-:W-:Y:S01]  /*2d20*/  HMMA.16816.F32 R72, R68, R58, R72 ;  /* 0x0000003a4448723c */ /* 0x000fe20000001848 */
[----:B------:R-:W-:-:S02]  /*2d30*/  FMUL.FTZ R20, R22, c[0x0][0x320] ;  /* 0x0000c80016147a20 */ /* 0x000fc40000410000 */
[----:B------:R-:W-:Y:S02]  /*2d40*/  FMUL.FTZ R22, R16, c[0x0][0x320] ;  /* 0x0000c80010167a20 */ /* 0x000fe40000410000 */
[----:B------:R-:W-:Y:S01]  /*2d50*/  FMUL.FTZ R16, R17, c[0x0][0x320] ;  /* 0x0000c80011107a20 */ /* 0x000fe20000410000 */
[----:B------:R-:W-:Y:S01]  /*2d60*/  LEA.HI R17, R89, R6, RZ, 0x2 ;  /* 0x0000000659117211 */ /* 0x000fe200078f10ff */
[----:B---3--:R3:W2:Y:S01]  /*2d70*/  MUFU.TANH R2, R22 ;  /* 0x0000001600027308 */ /* 0x0086a20000002400 */
[----:B-1----:R-:W-:Y:S02]  /*2d80*/  HMMA.16816.F32 R40, R12, R10, R40 ;  /* 0x0000000a0c28723c */ /* 0x002fe40000001828 */
[----:B------:R-:W-:-:S05]  /*2d90*/  LOP3.LUT R17, R17, 0xfffffffc, RZ, 0xc0, !PT ;  /* 0xfffffffc11117812 */ /* 0x000fca00078ec0ff */
[----:B------:R-:W-:Y:S01]  /*2da0*/  LOP3.LUT R11, R88, 0xffffffe0, RZ, 0xc0, !PT ;  /* 0xffffffe0580b7812 */ /* 0x000fe200078ec0ff */
[----:B------:R-:W-:Y:S01]  /*2db0*/  HMMA.16816.F32 R76, R32, R64, R76 ;  /* 0x00000040204c723c */ /* 0x000fe2000000184c */
[C---:B------:R-:W-:Y:S01]  /*2dc0*/  IMAD.IADD R17, R6.reuse, 0x1, -R17 ;  /* 0x0000000106117824 */ /* 0x040fe200078e0a11 */
[----:B------:R-:W1:Y:S02]  /*2dd0*/  MUFU.TANH R56, R56 ;  /* 0x0000003800387308 */ /* 0x000e640000002400 */
[----:B------:R-:W-:Y:S01]  /*2de0*/  IMAD.IADD R11, R6, 0x1, -R11 ;  /* 0x00000001060b7824 */ /* 0x000fe200078e0a0b */
[----:B---3--:R-:W-:-:S03]  /*2df0*/  SHF.R.S32.HI R22, RZ, 0x1f, R7 ;  /* 0x0000001fff167819 */ /* 0x008fc60000011407 */
[C---:B----4-:R-:W-:Y:S01]  /*2e00*/  HMMA.16816.F32 R36, R32.reuse, R24, R36 ;  /* 0x000000182024723c */ /* 0x050fe20000001824 */
[----:B------:R-:W-:Y:S01]  /*2e10*/  SHF.R.S32.HI R6, RZ, 0x1f, R11 ;  /* 0x0000001fff067819 */ /* 0x000fe2000001140b */
[----:B------:R-:W3:Y:S01]  /*2e20*/  MUFU.TANH R20, R20 ;  /* 0x0000001400147308 */ /* 0x000ee20000002400 */
[----:B------:R-:W-:Y:S02]  /*2e30*/  LEA.HI R22, R22, R7, RZ, 0x3 ;  /* 0x0000000716167211 */ /* 0x000fe400078f18ff */
[----:B------:R-:W-:Y:S02]  /*2e40*/  LEA.HI R6, R6, R11, RZ, 0x2 ;  /* 0x0000000b06067211 */ /* 0x000fe400078f10ff */
[----:B------:R-:W-:Y:S01]  /*2e50*/  LOP3.LUT R22, R22, 0xffffff8, RZ, 0xc0, !PT ;  /* 0x0ffffff816167812 */ /* 0x000fe200078ec0ff */
[----:B------:R-:W-:Y:S01]  /*2e60*/  HMMA.16816.F32 R72, R32, R26, R72 ;  /* 0x0000001a2048723c */ /* 0x000fe20000001848 */
[----:B------:R-:W-:Y:S01]  /*2e70*/  LEA.HI.SX32 R24, R6, UR13, 0x1e ;  /* 0x0000000d06187c11 */ /* 0x000fe2000f8ff2ff */
[----:B------:R-:W-:Y:S01]  /*2e80*/  FMUL.FTZ R40, R40, c[0x0][0x320] ;  /* 0x0000c80028287a20 */ /* 0x000fe20000410000 */
[----:B------:R-:W-:Y:S01]  /*2e90*/  LOP3.LUT R208, R6, 0x7ffffffc, RZ, 0xc0, !PT ;  /* 0x7ffffffc06d07812 */ /* 0x000fe200078ec0ff */
[----:B------:R-:W-:Y:S01]  /*2ea0*/  IMAD.IADD R7, R7, 0x1, -R22 ;  /* 0x0000000107077824 */ /* 0x000fe200078e0a16 */
[----:B------:R-:W-:Y:S01]  /*2eb0*/  LEA.HI R22, R17, R17, RZ, 0x1 ;  /* 0x0000001111167211 */ /* 0x000fe200078f08ff */
[----:B------:R-:W-:Y:S01]  /*2ec0*/  FMUL.FTZ R41, R41, c[0x0][0x320] ;  /* 0x0000c80029297a20 */ /* 0x000fe20000410000 */
[----:B------:R-:W4:Y:S01]  /*2ed0*/  MUFU.TANH R16, R16 ;  /* 0x0000001000107308 */ /* 0x000f220000002400 */
[----:B------:R-:W-:Y:S01]  /*2ee0*/  IMAD R7, R7, 0x10, R24 ;  /* 0x0000001007077824 */ /* 0x000fe200078e0218 */
[----:B------:R-:W-:Y:S01]  /*2ef0*/  LOP3.LUT R22, R22, 0x1ffffffe, RZ, 0xc0, !PT ;  /* 0x1ffffffe16167812 */ /* 0x000fe200078ec0ff */
[----:B-----5:R-:W-:Y:S01]  /*2f00*/  HMMA.16816.F32 R52, R12, R44, R52 ;  /* 0x0000002c0c34723c */ /* 0x020fe20000001834 */
[----:B------:R-:W-:Y:S01]  /*2f10*/  IMAD.IADD R208, R11, 0x1, -R208 ;  /* 0x000000010bd07824 */ /* 0x000fe200078e0ad0 */
[----:B------:R-:W-:-:S02]  /*2f20*/  IADD3 R11, -R5, c[0x0][0x1d0], R133 ;  /* 0x00007400050b7a10 */ /* 0x000fc40007ffe185 */
[----:B------:R-:W-:Y:S01]  /*2f30*/  IMAD.IADD R22, R17, 0x1, -R22 ;  /* 0x0000000111167824 */ /* 0x000fe200078e0a16 */
[----:B------:R1:W1:Y:S01]  /*2f40*/  MUFU.TANH R163, R40 ;  /* 0x0000002800a37308 */ /* 0x0002620000002400 */
[----:B------:R-:W-:Y:S02]  /*2f50*/  IMAD.SHL.U32 R208, R208, 0x2, RZ ;  /* 0x00000002d0d07824 */ /* 0x000fe400078e00ff */
[----:B------:R-:W-:Y:S01]  /*2f60*/  IMAD R199, R22, 0x8, R7 ;  /* 0x0000000816c77824 */ /* 0x000fe200078e0207 */
[C---:B------:R-:W-:Y:S02]  /*2f70*/  HMMA.16816.F32 R48, R12.reuse, R46, R48 ;  /* 0x0000002e0c30723c */ /* 0x040fe40000001830 */
[----:B------:R-:W-:Y:S01]  /*2f80*/  IADD3 R6, -R208, c[0x0][0x1d0], -R5 ;  /* 0x00007400d0067a10 */ /* 0x000fe20007ffe905 */
[----:B------:R-:W-:Y:S01]  /*2f90*/  @P4 IMAD.HI.U32 R7, R199, c[0x0][0x2c8], RZ ;  /* 0x0000b200c7074a27 */ /* 0x000fe200078e00ff */
[----:B------:R1:W1:Y:S03]  /*2fa0*/  MUFU.TANH R169, R41 ;  /* 0x0000002900a97308 */ /* 0x0002660000002400 */
[----:B------:R-:W-:Y:S01]  /*2fb0*/  IMAD.MOV.U32 R26, RZ, RZ, R199 ;  /* 0x000000ffff1a7224 */ /* 0x000fe200078e00c7 */
[----:B------:R-:W-:Y:S01]  /*2fc0*/  HMMA.16816.F32 R76, R12, R8, R76 ;  /* 0x000000080c4c723c */ /* 0x000fe2000000184c */
[----:B------:R-:W-:-:S02]  /*2fd0*/  @P0 SHF.R.U32.HI R26, RZ, c[0x0][0x2cc], R7 ;  /* 0x0000b300ff1a0a19 */ /* 0x000fc40000011607 */
[----:B------:R-:W-:-:S03]  /*2fe0*/  PLOP3.LUT P0, PT, PT, PT, UP1, 0x40, 0x0 ;  /* 0x000000000000781c */ /* 0x000fc60003f0e818 */
[----:B------:R-:W5:Y:S01]  /*2ff0*/  SHFL.IDX PT, R7, R26, RZ, 0x1c1f ;  /* 0x001c1fff1a077589 */ /* 0x000f6200000e0000 */
[----:B------:R-:W-:Y:S01]  /*3000*/  FMUL.FTZ R8, R52, c[0x0][0x320] ;  /* 0x0000c80034087a20 */ /* 0x000fe20000410000 */
[----:B------:R-:W-:Y:S01]  /*3010*/  HMMA.16816.F32 R36, R12, R28, R36 ;  /* 0x0000001c0c24723c */ /* 0x000fe20000001824 */
[----:B------:R-:W-:-:S04]  /*3020*/  FMUL.FTZ R9, R53, c[0x0][0x320] ;  /* 0x0000c80035097a20 */ /* 0x000fc80000410000 */
[----:B------:R-:W1:Y:S03]  /*3030*/  MUFU.TANH R8, R8 ;  /* 0x0000000800087308 */ /* 0x000e660000002400 */
[----:B------:R-:W-:Y:S01]  /*3040*/  HMMA.16816.F32 R72, R12, R30, R72 ;  /* 0x0000001e0c48723c */ /* 0x000fe20000001848 */
[----:B------:R-:W-:Y:S02]  /*3050*/  FMUL.FTZ R10, R49, c[0x0][0x320] ;  /* 0x0000c800310a7a20 */ /* 0x000fe40000410000 */
[----:B------:R-:W-:Y:S02]  /*3060*/  FMUL.FTZ R48, R48, c[0x0][0x320] ;  /* 0x0000c80030307a20 */ /* 0x000fe40000410000 */
[----:B------:R-:W1:Y:S02]  /*3070*/  MUFU.TANH R9, R9 ;  /* 0x0000000900097308 */ /* 0x000e640000002400 */
[----:B------:R-:W-:Y:S01]  /*3080*/  IADD3 R14, R11, -c[0x0][0x168], -R208 ;  /* 0x80005a000b0e7a10 */ /* 0x000fe20007ffe8d0 */
[----:B------:R-:W-:-:S02]  /*3090*/  FMUL.FTZ R76, R76, c[0x0][0x320] ;  /* 0x0000c8004c4c7a20 */ /* 0x000fc40000410000 */
[----:B------:R-:W-:Y:S01]  /*30a0*/  FMUL.FTZ R77, R77, c[0x0][0x320] ;  /* 0x0000c8004d4d7a20 */ /* 0x000fe20000410000 */
[C---:B------:R-:W-:Y:S02]  /*30b0*/  IADD3 R22, R14.reuse, c[0x0][0x328], RZ ;  /* 0x0000ca000e167a10 */ /* 0x040fe40007ffe0ff */
[----:B------:R1:W1:Y:S01]  /*30c0*/  MUFU.TANH R0, R48 ;  /* 0x0000003000007308 */ /* 0x0002620000002400 */
[----:B------:R-:W-:Y:S02]  /*30d0*/  IADD3 R14, R14, UR6, RZ ;  /* 0x000000060e0e7c10 */ /* 0x000fe4000fffe0ff */
[----:B------:R-:W-:Y:S02]  /*30e0*/  FMUL.FTZ R36, R36, c[0x0][0x320] ;  /* 0x0000c80024247a20 */ /* 0x000fe40000410000 */
[----:B------:R-:W-:Y:S02]  /*30f0*/  FMUL.FTZ R37, R37, c[0x0][0x320] ;  /* 0x0000c80025257a20 */ /* 0x000fe40000410000 */
[--C-:B-----5:R-:W-:Y:S01]  /*3100*/  IMAD.IADD R25, R22, 0x1, R7.reuse ;  /* 0x0000000116197824 */ /* 0x120fe200078e0207 */
[----:B------:R-:W1:Y:S01]  /*3110*/  MUFU.TANH R10, R10 ;  /* 0x0000000a000a7308 */ /* 0x000e620000002400 */
[----:B------:R-:W-:-:S02]  /*3120*/  IMAD.IADD R24, R14, 0x1, R7 ;  /* 0x000000010e187824 */ /* 0x000fc400078e0207 */
[----:B------:R-:W-:Y:S01]  /*3130*/  FMUL.FTZ R72, R72, c[0x0][0x320] ;  /* 0x0000c80048487a20 */ /* 0x000fe20000410000 */
[----:B------:R-:W-:Y:S01]  /*3140*/  IMNMX R25, R25, R6, PT ;  /* 0x0000000619197217 */ /* 0x000fe20003800200 */
[----:B------:R-:W-:-:S03]  /*3150*/  FMUL.FTZ R73, R73, c[0x0][0x320] ;  /* 0x0000c80049497a20 */ /* 0x000fc60000410000 */
[----:B------:R1:W1:Y:S08]  /*3160*/  MUFU.TANH R171, R76 ;  /* 0x0000004c00ab7308 */ /* 0x0002700000002400 */
[----:B------:R1:W1:Y:S08]  /*3170*/  MUFU.TANH R165, R77 ;  /* 0x0000004d00a57308 */ /* 0x0002700000002400 */
[----:B------:R1:W1:Y:S08]  /*3180*/  MUFU.TANH R175, R36 ;  /* 0x0000002400af7308 */ /* 0x0002700000002400 */
[----:B------:R1:W1:Y:S08]  /*3190*/  MUFU.TANH R173, R37 ;  /* 0x0000002500ad7308 */ /* 0x0002700000002400 */
[----:B------:R1:W1:Y:S08]  /*31a0*/  MUFU.TANH R143, R72 ;  /* 0x00000048008f7308 */ /* 0x0002700000002400 */
[----:B------:R1:W1:Y:S01]  /*31b0*/  MUFU.TANH R141, R73 ;  /* 0x00000049008d7308 */ /* 0x0002620000002400 */
[----:B------:R-:W-:Y:S05]  /*31c0*/  @P0 BRA `(.L_x_1574) ;  /* 0x0000014000000947 */ /* 0x000fea0003800000 */
[----:B--234-:R-:W-:Y:S01]  /*31d0*/  IADD3 R7, R7, c[0x0][0x1d0], RZ ;  /* 0x0000740007077a10 */ /* 0x01cfe20007ffe0ff */
[----:B------:R-:W-:Y:S03]  /*31e0*/  BSSY B0, `(.L_x_1575) ;  /* 0x000000d000007945 */ /* 0x000fe60003800000 */
[----:B------:R-:W-:-:S04]  /*31f0*/  IADD3 R12, R7, -c[0x0][0x168], RZ ;  /* 0x80005a00070c7a10 */ /* 0x000fc80007ffe0ff */
[----:B------:R-:W-:-:S13]  /*3200*/  ISETP.GT.AND P0, PT, R12, -0x1, PT ;  /* 0xffffffff0c00780c */ /* 0x000fda0003f04270 */
[----:B------:R-:W-:Y:S05]  /*3210*/  @P0 BRA `(.L_x_1576) ;  /* 0x0000006000000947 */ /* 0x000fea0003800000 */
[----:B------:R-:W-:Y:S02]  /*3220*/  ISETP.NE.AND P0, PT, R133, c[0x0][0x32c], PT ;  /* 0x0000cb0085007a0c */ /* 0x000fe40003f05270 */
[----:B------:R-:W-:-:S11]  /*3230*/  LOP3.LUT R11, RZ, R12, RZ, 0x33, !PT ;  /* 0x0000000cff0b7212 */ /* 0x000fd600078e33ff */
[----:B------:R-:W-:-:S05]  /*3240*/  @P0 IMAD.HI.U32 R7, R11, c[0x0][0x330], RZ ;  /* 0x0000cc000b070a27 */ /* 0x000fca00078e00ff */
[----:B------:R-:W-:-:S04]  /*3250*/  @P0 SHF.R.U32.HI R11, RZ, c[0x0][0x334], R7 ;  /* 0x0000cd00ff0b0a19 */ /* 0x000fc80000011607 */
[----:B------:R-:W-:Y:S01]  /*3260*/  LOP3.LUT R12, RZ, R11, RZ, 0x33, !PT ;  /* 0x0000000bff0c7212 */ /* 0x000fe200078e33ff */
[----:B------:R-:W-:Y:S05]  /*3270*/  BRA `(.L_x_1577) ;  /* 0x0000003000007947 */ /* 0x000fea0003800000 */
.L_x_1576:
[----:B------:R-:W-:-:S13]  /*3280*/  ISETP.NE.AND P0, PT, R133, c[0x0][0x32c], PT ;  /* 0x0000cb0085007a0c */ /* 0x000fda0003f05270 */
[----:B------:R-:W-:-:S05]  /*3290*/  @P0 IMAD.HI.U32 R7, R12, c[0x0][0x330], RZ ;  /* 0x0000cc000c070a27 */ /* 0x000fca00078e00ff */
[----:B------:R-:W-:Y:S02]  /*32a0*/  @P0 SHF.R.U32.HI R12, RZ, c[0x0][0x334], R7 ;  /* 0x0000cd00ff0c0a19 */ /* 0x000fe40000011607 */
.L_x_1577:
[----:B------:R-:W-:Y:S05]  /*32b0*/  BSYNC B0 ;  /* 0x0000000000007941 */ /* 0x000fea0003800000 */
.L_x_1575:
[----:B------:R-:W-:-:S04]  /*32c0*/  IMAD R7, R12, c[0x0][0x32c], -R5 ;  /* 0x0000cb000c077a24 */ /* 0x000fc800078e0a05 */
[----:B------:R-:W-:-:S05]  /*32d0*/  IMAD.IADD R7, R7, 0x1, -R208 ;  /* 0x0000000107077824 */ /* 0x000fca00078e0ad0 */
[----:B------:R-:W-:Y:S02]  /*32e0*/  IADD3 R12, R7, c[0x0][0x32c], RZ ;  /* 0x0000cb00070c7a10 */ /* 0x000fe40007ffe0ff */
[----:B------:R-:W-:Y:S02]  /*32f0*/  IMNMX R24, R24, R7, !PT ;  /* 0x0000000718187217 */ /* 0x000fe40007800200 */
[----:B------:R-:W-:Y:S02]  /*3300*/  IMNMX R25, R25, R12, PT ;  /* 0x0000000c19197217 */ /* 0x000fe40003800200 */
.L_x_1574:
[----:B--234-:R-:W-:Y:S01]  /*3310*/  ISETP.GT.AND P0, PT, R132, RZ, PT ;  /* 0x000000ff8400720c */ /* 0x01cfe20003f04270 */
[----:B------:R-:W2:Y:S01]  /*3320*/  SHFL.IDX PT, R29, R26, 0x1, 0x1c1f ;  /* 0x003c1f001a1d7f89 */ /* 0x000ea200000e0000 */
[----:B------:R-:W-:Y:S02]  /*3330*/  FMUL.FTZ R27, R23, c[0x0][0x320] ;  /* 0x0000c800171b7a20 */ /* 0x000fe40000410000 */
[C---:B------:R-:W-:Y:S01]  /*3340*/  ISETP.GT.AND P4, PT, R24.reuse, RZ, P0 ;  /* 0x000000ff1800720c */ /* 0x040fe20000784270 */
[----:B------:R-:W-:Y:S01]  /*3350*/  FMUL.FTZ R12, R55, c[0x0][0x320] ;  /* 0x0000c800370c7a20 */ /* 0x000fe20000410000 */
[----:B------:R-:W-:Y:S01]  /*3360*/  ISETP.GT.AND P5, PT, R24, 0x1, P0 ;  /* 0x000000011800780c */ /* 0x000fe200007a4270 */
[----:B------:R-:W-:Y:S01]  /*3370*/  FMUL.FTZ R19, R19, c[0x0][0x320] ;  /* 0x0000c80013137a20 */ /* 0x000fe20000410000 */
[C---:B------:R-:W-:Y:S01]  /*3380*/  ISETP.LT.OR P4, PT, R25.reuse, 0x1, P4 ;  /* 0x000000011900780c */ /* 0x040fe20002781670 */
[----:B------:R-:W-:Y:S01]  /*3390*/  FMUL.FTZ R23, R50, c[0x0][0x320] ;  /* 0x0000c80032177a20 */ /* 0x000fe20000410000 */
[----:B------:R-:W-:Y:S01]  /*33a0*/  ISETP.LT.OR P5, PT, R25, 0x2, P5 ;  /* 0x000000021900780c */ /* 0x000fe20002fa1670 */
[----:B------:R-:W-:Y:S01]  /*33b0*/  FMUL.FTZ R78, R78, c[0x0][0x320] ;  /* 0x0000c8004e4e7a20 */ /* 0x000fe20000410000 */
[----:B-1----:R-:W-:Y:S01]  /*33c0*/  FSEL R56, R56, -INF , !P4 ;  /* 0xff80000038387808 */ /* 0x002fe20006000000 */
[----:B------:R-:W-:Y:S01]  /*33d0*/  FMUL.FTZ R79, R79, c[0x0][0x320] ;  /* 0x0000c8004f4f7a20 */ /* 0x000fe20000410000 */
[----:B------:R-:W-:Y:S01]  /*33e0*/  ISETP.GT.AND P4, PT, R24, 0x8, P0 ;  /* 0x000000081800780c */ /* 0x000fe20000784270 */
[----:B------:R-:W-:Y:S01]  /*33f0*/  FMUL.FTZ R42, R42, c[0x0][0x320] ;  /* 0x0000c8002a2a7a20 */ /* 0x000fe20000410000 */
[----:B------:R-:W-:Y:S01]  /*3400*/  FSEL R21, R21, -INF , !P5 ;  /* 0xff80000015157808 */ /* 0x000fe20006800000 */
[----:B------:R-:W-:Y:S01]  /*3410*/  FMUL.FTZ R43, R43, c[0x0][0x320] ;  /* 0x0000c8002b2b7a20 */ /* 0x000fe20000410000 */
[----:B------:R-:W-:Y:S01]  /*3420*/  ISETP.LT.OR P4, PT, R25, 0x9, P4 ;  /* 0x000000091900780c */ /* 0x000fe20002781670 */
[----:B------:R-:W-:Y:S01]  /*3430*/  FMUL.FTZ R38, R38, c[0x0][0x320] ;  /* 0x0000c80026267a20 */ /* 0x000fe20000410000 */
[----:B------:R-:W-:Y:S01]  /*3440*/  ISETP.GT.AND P5, PT, R24, 0x9, P0 ;  /* 0x000000091800780c */ /* 0x000fe200007a4270 */
[----:B------:R-:W-:Y:S01]  /*3450*/  FMUL.FTZ R39, R39, c[0x0][0x320] ;  /* 0x0000c80027277a20 */ /* 0x000fe20000410000 */
[----:B------:R-:W-:Y:S01]  /*3460*/  FSEL R17, R2, -INF , !P4 ;  /* 0xff80000002117808 */ /* 0x000fe20006000000 */
[----:B------:R-:W-:Y:S01]  /*3470*/  FMUL.FTZ R74, R74, c[0x0][0x320] ;  /* 0x0000c8004a4a7a20 */ /* 0x000fe20000410000 */
[----:B------:R-:W-:Y:S01]  /*3480*/  ISETP.GT.AND P4, PT, R24, 0x10, P0 ;  /* 0x000000101800780c */ /* 0x000fe20000784270 */
[----:B------:R-:W-:Y:S01]  /*3490*/  FMUL.FTZ R75, R75, c[0x0][0x320] ;  /* 0x0000c8004b4b7a20 */ /* 0x000fe20000410000 */
[C---:B------:R-:W-:Y:S01]  /*34a0*/  ISETP.LT.OR P5, PT, R25.reuse, 0xa, P5 ;  /* 0x0000000a1900780c */ /* 0x040fe20002fa1670 */
[----:B------:R1:W3:Y:S01]  /*34b0*/  MUFU.TANH R182, R78 ;  /* 0x0000004e00b67308 */ /* 0x0002e20000002400 */
[----:B------:R-:W-:-:S02]  /*34c0*/  ISETP.LT.OR P4, PT, R25, 0x11, P4 ;  /* 0x000000111900780c */ /* 0x000fc40002781670 */
[----:B------:R-:W-:Y:S01]  /*34d0*/  FSEL R15, R16, -INF , !P5 ;  /* 0xff800000100f7808 */ /* 0x000fe20006800000 */
[----:B------:R-:W-:Y:S01]  /*34e0*/  FMUL.FTZ R16, R18, c[0x0][0x320] ;  /* 0x0000c80012107a20 */ /* 0x000fe20000410000 */
[----:B------:R-:W-:Y:S02]  /*34f0*/  ISETP.GT.AND P5, PT, R24, 0x11, P0 ;  /* 0x000000111800780c */ /* 0x000fe400007a4270 */
[----:B------:R-:W-:Y:S01]  /*3500*/  FSEL R13, R8, -INF , !P4 ;  /* 0xff800000080d7808 */ /* 0x000fe20006000000 */
[----:B------:R-:W-:Y:S01]  /*3510*/  FMUL.FTZ R8, R51, c[0x0][0x320] ;  /* 0x0000c80033087a20 */ /* 0x000fe20000410000 */
[----:B------:R-:W-:Y:S01]  /*3520*/  ISETP.GT.AND P4, PT, R24, 0x18, P0 ;  /* 0x000000181800780c */ /* 0x000fe20000784270 */
[----:B------:R1:W4:Y:S01]  /*3530*/  MUFU.TANH R174, R79 ;  /* 0x0000004f00ae7308 */ /* 0x0003220000002400 */
[C---:B------:R-:W-:Y:S02]  /*3540*/  ISETP.LT.OR P5, PT, R25.reuse, 0x12, P5 ;  /* 0x000000121900780c */ /* 0x040fe40002fa1670 */
[----:B------:R-:W-:-:S02]  /*3550*/  ISETP.LT.OR P4, PT, R25, 0x19, P4 ;  /* 0x000000191900780c */ /* 0x000fc40002781670 */
[----:B------:R-:W-:Y:S02]  /*3560*/  FSEL R11, R9, -INF , !P5 ;  /* 0xff800000090b7808 */ /* 0x000fe40006800000 */
[----:B------:R-:W-:Y:S01]  /*3570*/  FSEL R9, R0, -INF , !P4 ;  /* 0xff80000000097808 */ /* 0x000fe20006000000 */
[----:B------:R-:W-:Y:S01]  /*3580*/  FMUL.FTZ R0, R54, c[0x0][0x320] ;  /* 0x0000c80036007a20 */ /* 0x000fe20000410000 */
[C---:B------:R-:W-:Y:S01]  /*3590*/  ISETP.GT.AND P4, PT, R24.reuse, 0x20, P0 ;  /* 0x000000201800780c */ /* 0x040fe20000784270 */
[----:B------:R-:W1:Y:S01]  /*35a0*/  MUFU.TANH R12, R12 ;  /* 0x0000000c000c7308 */ /* 0x000e620000002400 */
[----:B------:R-:W-:Y:S02]  /*35b0*/  ISETP.GT.AND P5, PT, R24, 0x19, P0 ;  /* 0x000000191800780c */ /* 0x000fe400007a4270 */
[C---:B------:R-:W-:Y:S02]  /*35c0*/  ISETP.LT.OR P4, PT, R25.reuse, 0x21, P4 ;  /* 0x000000211900780c */ /* 0x040fe40002781670 */
[----:B------:R-:W-:-:S02]  /*35d0*/  ISETP.LT.OR P5, PT, R25, 0x1a, P5 ;  /* 0x0000001a1900780c */ /* 0x000fc40002fa1670 */
[----:B------:R-:W-:Y:S01]  /*35e0*/  FSEL R171, R171, -INF , !P4 ;  /* 0xff800000abab7808 */ /* 0x000fe20006000000 */
[----:B------:R-:W1:Y:S01]  /*35f0*/  MUFU.TANH R19, R19 ;  /* 0x0000001300137308 */ /* 0x000e620000002400 */
[----:B------:R-:W-:Y:S02]  /*3600*/  ISETP.GT.AND P4, PT, R24, 0x28, P0 ;  /* 0x000000281800780c */ /* 0x000fe40000784270 */
[----:B------:R-:W-:Y:S02]  /*3610*/  FSEL R7, R10, -INF , !P5 ;  /* 0xff8000000a077808 */ /* 0x000fe40006800000 */
[----:B------:R-:W-:Y:S02]  /*3620*/  ISETP.LT.OR P4, PT, R25, 0x29, P4 ;  /* 0x000000291900780c */ /* 0x000fe40002781670 */
[----:B------:R-:W-:Y:S01]  /*3630*/  ISETP.GT.AND P5, PT, R24, 0x21, P0 ;  /* 0x000000211800780c */ /* 0x000fe200007a4270 */
[----:B------:R1:W1:Y:S01]  /*3640*/  MUFU.TANH R180, R42 ;  /* 0x0000002a00b47308 */ /* 0x0002620000002400 */
[----:B------:R-:W-:-:S02]  /*3650*/  FSEL R163, R163, -INF , !P4 ;  /* 0xff800000a3a37808 */ /* 0x000fc40006000000 */
[----:B------:R-:W-:Y:S02]  /*3660*/  ISETP.LT.OR P5, PT, R25, 0x22, P5 ;  /* 0x000000221900780c */ /* 0x000fe40002fa1670 */
[C---:B------:R-:W-:Y:S02]  /*3670*/  ISETP.GT.AND P4, PT, R24.reuse, 0x30, P0 ;  /* 0x000000301800780c */ /* 0x040fe40000784270 */
[----:B------:R-:W-:Y:S01]  /*3680*/  FSEL R165, R165, -INF , !P5 ;  /* 0xff800000a5a57808 */ /* 0x000fe20006800000 */
[----:B------:R1:W1:Y:S01]  /*3690*/  MUFU.TANH R176, R43 ;  /* 0x0000002b00b07308 */ /* 0x0002620000002400 */
[----:B------:R-:W-:Y:S02]  /*36a0*/  ISETP.LT.OR P4, PT, R25, 0x31, P4 ;  /* 0x000000311900780c */ /* 0x000fe40002781670 */
[----:B------:R-:W-:Y:S02]  /*36b0*/  ISETP.GT.AND P5, PT, R24, 0x29, P0 ;  /* 0x000000291800780c */ /* 0x000fe400007a4270 */
[----:B------:R-:W-:-:S02]  /*36c0*/  FSEL R175, R175, -INF , !P4 ;  /* 0xff800000afaf7808 */ /* 0x000fc40006000000 */
[----:B------:R-:W-:Y:S01]  /*36d0*/  ISETP.LT.OR P5, PT, R25, 0x2a, P5 ;  /* 0x0000002a1900780c */ /* 0x000fe20002fa1670 */
[----:B------:R-:W1:Y:S01]  /*36e0*/  MUFU.TANH R27, R27 ;  /* 0x0000001b001b7308 */ /* 0x000e620000002400 */
[C---:B------:R-:W-:Y:S02]  /*36f0*/  ISETP.GT.AND P4, PT, R24.reuse, 0x38, P0 ;  /* 0x000000381800780c */ /* 0x040fe40000784270 */
[----:B------:R-:W-:Y:S02]  /*3700*/  FSEL R169, R169, -INF , !P5 ;  /* 0xff800000a9a97808 */ /* 0x000fe40006800000 */
[----:B------:R-:W-:Y:S02]  /*3710*/  ISETP.LT.OR P4, PT, R25, 0x39, P4 ;  /* 0x000000391900780c */ /* 0x000fe40002781670 */
[----:B------:R-:W-:Y:S01]  /*3720*/  ISETP.GT.AND P5, PT, R24, 0x31, P0 ;  /* 0x000000311800780c */ /* 0x000fe200007a4270 */
[----:B------:R-:W1:Y:S01]  /*3730*/  MUFU.TANH R23, R23 ;  /* 0x0000001700177308 */ /* 0x000e620000002400 */
[----:B------:R-:W-:-:S02]  /*3740*/  FSEL R143, R143, -INF , !P4 ;  /* 0xff8000008f8f7808 */ /* 0x000fc40006000000 */
[----:B------:R-:W-:Y:S02]  /*3750*/  ISETP.LT.OR P5, PT, R25, 0x32, P5 ;  /* 0x000000321900780c */ /* 0x000fe40002fa1670 */
[----:B------:R-:W-:Y:S02]  /*3760*/  PLOP3.LUT P4, PT, PT, PT, UP1, 0x40, 0x0 ;  /* 0x000000000000781c */ /* 0x000fe40003f8e818 */
[----:B------:R-:W-:Y:S01]  /*3770*/  FSEL R173, R173, -INF , !P5 ;  /* 0xff800000adad7808 */ /* 0x000fe20006800000 */
[----:B------:R1:W1:Y:S01]  /*3780*/  MUFU.TANH R142, R38 ;  /* 0x00000026008e7308 */ /* 0x0002620000002400 */
[----:B------:R-:W-:-:S04]  /*3790*/  ISETP.GT.AND P5, PT, R24, 0x39, P0 ;  /* 0x000000391800780c */ /* 0x000fc800007a4270 */
[----:B------:R-:W-:Y:S01]  /*37a0*/  ISETP.LT.OR P5, PT, R25, 0x3a, P5 ;  /* 0x0000003a1900780c */ /* 0x000fe20002fa1670 */
[--C-:B--2---:R-:W-:Y:S02]  /*37b0*/  IMAD.IADD R25, R22, 0x1, R29.reuse ;  /* 0x0000000116197824 */ /* 0x104fe400078e021d */
[----:B------:R2:W1:Y:S01]  /*37c0*/  MUFU.TANH R140, R39 ;  /* 0x00000027008c7308 */ /* 0x0004620000002400 */
[----:B------:R-:W-:Y:S01]  /*37d0*/  IMAD.IADD R22, R14, 0x1, R29 ;  /* 0x000000010e167824 */ /* 0x000fe200078e021d */
[----:B------:R-:W-:Y:S02]  /*37e0*/  FSEL R141, R141, -INF , !P5 ;  /* 0xff8000008d8d7808 */ /* 0x000fe40006800000 */
[----:B------:R-:W-:-:S04]  /*37f0*/  IMNMX R2, R25, R6, PT ;  /* 0x0000000619027217 */ /* 0x000fc80003800200 */
[----:B------:R-:W1:Y:S08]  /*3800*/  MUFU.TANH R16, R16 ;  /* 0x0000001000107308 */ /* 0x000e700000002400 */
[----:B------:R-:W1:Y:S08]  /*3810*/  MUFU.TANH R0, R0 ;  /* 0x0000000000007308 */ /* 0x000e700000002400 */
[----:B------:R2:W1:Y:S08]  /*3820*/  MUFU.TANH R170, R74 ;  /* 0x0000004a00aa7308 */ /* 0x0004700000002400 */
[----:B------:R2:W1:Y:S08]  /*3830*/  MUFU.TANH R168, R75 ;  /* 0x0000004b00a87308 */ /* 0x0004700000002400 */
[----:B------:R-:W1:Y:S01]  /*3840*/  MUFU.TANH R8, R8 ;  /* 0x0000000800087308 */ /* 0x000e620000002400 */
[----:B------:R-:W-:Y:S05]  /*3850*/  @P4 BRA `(.L_x_1578) ;  /* 0x0000014000004947 */ /* 0x000fea0003800000 */
[----:B---34-:R-:W-:Y:S01]  /*3860*/  IADD3 R10, R29, c[0x0][0x1d0], RZ ;  /* 0x000074001d0a7a10 */ /* 0x018fe20007ffe0ff */
        /* <DEDUP_REMOVED lines=10> */
.L_x_1580:
[----:B------:R-:W-:-:S13]  /*3910*/  ISETP.NE.AND P4, PT, R133, c[0x0][0x32c], PT ;  /* 0x0000cb0085007a0c */ /* 0x000fda0003f85270 */
[----:B------:R-:W-:-:S05]  /*3920*/  @P4 IMAD.HI.U32 R6, R10, c[0x0][0x330], RZ ;  /* 0x0000cc000a064a27 */ /* 0x000fca00078e00ff */
[----:B------:R-:W-:Y:S02]  /*3930*/  @P4 SHF.R.U32.HI R10, RZ, c[0x0][0x334], R6 ;  /* 0x0000cd00ff0a4a19 */ /* 0x000fe40000011606 */
.L_x_1581:
[----:B------:R-:W-:Y:S05]  /*3940*/  BSYNC B0 ;  /* 0x0000000000007941 */ /* 0x000fea0003800000 */
.L_x_1579:
[----:B------:R-:W-:-:S04]  /*3950*/  IMAD R25, R10, c[0x0][0x32c], -R5 ;  /* 0x0000cb000a197a24 */ /* 0x000fc800078e0a05 */
[----:B------:R-:W-:-:S05]  /*3960*/  IMAD.IADD R25, R25, 0x1, -R208 ;  /* 0x0000000119197824 */ /* 0x000fca00078e0ad0 */
[----:B------:R-:W-:Y:S02]  /*3970*/  IADD3 R5, R25, c[0x0][0x32c], RZ ;  /* 0x0000cb0019057a10 */ /* 0x000fe40007ffe0ff */
[----:B------:R-:W-:Y:S02]  /*3980*/  IMNMX R22, R22, R25, !PT ;  /* 0x0000001916167217 */ /* 0x000fe40007800200 */
[----:B------:R-:W-:Y:S02]  /*3990*/  IMNMX R2, R2, R5, PT ;  /* 0x0000000502027217 */ /* 0x000fe40003800200 */
.L_x_1578:
[----:B---34-:R-:W-:Y:S01]  /*39a0*/  ISETP.GT.AND P5, PT, R22, 0x8, P0 ;  /* 0x000000081600780c */ /* 0x018fe200007a4270 */
[----:B------:R-:W-:-:S04]  /*39b0*/  DEPBAR.LE SB0, 0x2 ;  /* 0x000080800000791a */ /* 0x000fc80000000000 */
[----:B------:R-:W-:Y:S01]  /*39c0*/  BAR.SYNC.DEFER_BLOCKING 0x0 ;  /* 0x0000000000007b1d */ /* 0x000fe20000010000 */
[----:B------:R-:W-:Y:S01]  /*39d0*/  ISETP.LT.OR P5, PT, R2, 0x9, P5 ;  /* 0x000000090200780c */ /* 0x000fe20002fa1670 */
[----:B------:R-:W-:Y:S01]  /*39e0*/  IMAD.SHL.U32 R135, R4, 0x2, RZ ;  /* 0x0000000204877824 */ /* 0x000fe200078e00ff */
[----:B------:R-:W-:Y:S02]  /*39f0*/  FMNMX.FTZ R6, R56, R21, !PT ;  /* 0x0000001538067209 */ /* 0x000fe40007810000 */
[----:B------:R-:W-:Y:S01]  /*3a00*/  ISETP.GT.AND P4, PT, R22, 0x1, P0 ;  /* 0x000000011600780c */ /* 0x000fe20000784270 */
[--C-:B------:R-:W-:Y:S01]  /*3a10*/  IMAD.IADD R172, R187, 0x1, R135.reuse ;  /* 0x00000001bbac7824 */ /* 0x100fe200078e0287 */
[----:B-1----:R-:W-:Y:S01]  /*3a20*/  FSEL R16, R16, -INF , !P5 ;  /* 0xff80000010107808 */ /* 0x002fe20006800000 */
[C---:B------:R-:W-:Y:S01]  /*3a30*/  IMAD R134, R3.reuse, 0x2, R135 ;  /* 0x0000000203867824 */ /* 0x040fe200078e0287 */
[----:B------:R-:W-:Y:S01]  /*3a40*/  ISETP.GT.AND P5, PT, R22, 0x10, P0 ;  /* 0x000000101600780c */ /* 0x000fe200007a4270 */
[----:B------:R-:W-:Y:S01]  /*3a50*/  IMAD R3, R3, 0x2, R172 ;  /* 0x0000000203037824 */ /* 0x000fe200078e02ac */
[----:B------:R-:W-:Y:S01]  /*3a60*/  FMNMX.FTZ R6, R17, R6, !PT ;  /* 0x0000000611067209 */ /* 0x000fe20007810000 */
[----:B------:R-:W-:Y:S01]  /*3a70*/  IMAD.IADD R160, R187, 0x1, R134 ;  /* 0x00000001bba07824 */ /* 0x000fe200078e0286 */
[C---:B------:R-:W-:Y:S01]  /*3a80*/  ISETP.LT.OR P4, PT, R2.reuse, 0x2, P4 ;  /* 0x000000020200780c */ /* 0x040fe20002781670 */
[----:B------:R-:W-:Y:S01]  /*3a90*/  ULDC.64 UR4, c[0x0][0x2c8] ;  /* 0x0000b20000047ab9 */ /* 0x000fe20000000a00 */
[----:B------:R-:W-:Y:S01]  /*3aa0*/  ISETP.LT.OR P5, PT, R2, 0x11, P5 ;  /* 0x000000110200780c */ /* 0x000fe20002fa1670 */
[----:B------:R-:W-:Y:S01]  /*3ab0*/  UIMAD.WIDE.U32 UR14, UR13, UR4, URZ ;  /* 0x000000040d0e72a5 */ /* 0x000fe2000f8e003f */
[----:B------:R-:W-:-:S02]  /*3ac0*/  FMNMX.FTZ R10, R15, R6, !PT ;  /* 0x000000060f0a7209 */ /* 0x000fc40007810000 */
[----:B------:R-:W-:Y:S01]  /*3ad0*/  FSEL R18, R27, -INF , !P4 ;  /* 0xff8000001b127808 */ /* 0x000fe20006000000 */
[----:B------:R-:W-:Y:S01]  /*3ae0*/  ULDC UR4, c[0x0][0x328] ;  /* 0x0000ca0000047ab9 */ /* 0x000fe20000000800 */
[----:B------:R-:W-:Y:S02]  /*3af0*/  ISETP.GT.AND P4, PT, R22, 0x9, P0 ;  /* 0x000000091600780c */ /* 0x000fe40000784270 */
[----:B------:R-:W-:Y:S01]  /*3b00*/  FSEL R14, R0, -INF , !P5 ;  /* 0xff800000000e7808 */ /* 0x000fe20006800000 */
[----:B------:R-:W-:Y:S01]  /*3b10*/  LDSM.16.MT88.4 R40, [R135+0x2100] ;  /* 0x002100008728783b */ /* 0x000fe20000004200 */
[----:B------:R-:W-:Y:S01]  /*3b20*/  FMNMX.FTZ R0, R13, R10, !PT ;  /* 0x0000000a0d007209 */ /* 0x000fe20007810000 */
[----:B------:R-:W-:Y:S01]  /*3b30*/  @UP2 UMOV UR7, UR15 ;  /* 0x0000000f00072c82 */ /* 0x000fe20008000000 */
[----:B------:R-:W-:Y:S01]  /*3b40*/  ISETP.GT.AND P5, PT, R22, RZ, P0 ;  /* 0x000000ff1600720c */ /* 0x000fe200007a4270 */
[----:B------:R-:W-:Y:S01]  /*3b50*/  LDSM.16.MT88.4 R124, [R135+0x100] ;  /* 0x00010000877c783b */ /* 0x000fe20000004200 */
[C---:B------:R-:W-:Y:S01]  /*3b60*/  ISETP.LT.OR P4, PT, R2.reuse, 0xa, P4 ;  /* 0x0000000a0200780c */ /* 0x040fe20002781670 */
[----:B------:R-:W-:Y:S01]  /*3b70*/  @UP2 USHF.R.U32.HI UR13, URZ, UR5, UR7 ;  /* 0x000000053f0d2299 */ /* 0x000fe20008011607 */
[----:B------:R-:W-:Y:S01]  /*3b80*/  FMNMX.FTZ R0, R11, R0, !PT ;  /* 0x000000000b007209 */ /* 0x000fe20007810000 */
[----:B------:R-:W-:Y:S01]  /*3b90*/  LDSM.16.MT88.4 R116, [R172+0x100] ;  /* 0x00010000ac74783b */ /* 0x000fe20000004200 */
[----:B------:R-:W-:Y:S01]  /*3ba0*/  ISETP.LT.OR P5, PT, R2, 0x1, P5 ;  /* 0x000000010200780c */ /* 0x000fe20002fa1670 */
[----:B------:R-:W-:Y:S01]  /*3bb0*/  UIADD3 UR12, UR12, UR13, URZ ;  /* 0x0000000d0c0c7290 */ /* 0x000fe2000fffe03f */
[----:B------:R-:W-:Y:S01]  /*3bc0*/  FSEL R6, R19, -INF , !P4 ;  /* 0xff80000013067808 */ /* 0x000fe20006000000 */
[----:B------:R-:W-:Y:S01]  /*3bd0*/  LDSM.16.MT88.4 R108, [R134+0x100] ;  /* 0x00010000866c783b */ /* 0x000fe20000004200 */
[----:B------:R-:W-:Y:S01]  /*3be0*/  ISETP.GT.AND P4, PT, R22, 0x11, P0 ;  /* 0x000000111600780c */ /* 0x000fe20000784270 */
[----:B------:R-:W-:Y:S01]  /*3bf0*/  UIADD3 UR4, UR12, UR4, URZ ;  /* 0x000000040c047290 */ /* 0x000fe2000fffe03f */
[----:B------:R-:W-:Y:S01]  /*3c00*/  FMNMX.FTZ R0, R9, R0, !PT ;  /* 0x0000000009007209 */ /* 0x000fe20007810000 */
[----:B------:R-:W-:Y:S01]  /*3c10*/  LDSM.16.MT88.4 R100, [R3+0x100] ;  /* 0x000100000364783b */ /* 0x000fe20000004200 */
[----:B------:R-:W-:-:S02]  /*3c20*/  FSEL R20, R20, -INF , !P5 ;  /* 0xff80000014147808 */ /* 0x000fc40006800000 */
[----:B------:R-:W-:Y:S01]  /*3c30*/  ISETP.LT.OR P4, PT, R2, 0x12, P4 ;  /* 0x000000120200780c */ /* 0x000fe20002781670 */
[----:B------:R-:W-:Y:S01]  /*3c40*/  LDSM.16.MT88.4 R48, [R172+0x2100] ;  /* 0x00210000ac30783b */ /* 0x000fe20000004200 */
[----:B------:R-:W-:Y:S02]  /*3c50*/  FMNMX.FTZ R0, R7, R0, !PT ;  /* 0x0000000007007209 */ /* 0x000fe40007810000 */
[----:B------:R-:W-:Y:S01]  /*3c60*/  FMNMX.FTZ R5, R20, R18, !PT ;  /* 0x0000001214057209 */ /* 0x000fe20007810000 */
[----:B------:R-:W-:Y:S01]  /*3c70*/  LDSM.16.MT88.4 R64, [R160+0x2100] ;  /* 0x00210000a040783b */ /* 0x000fe20000004200 */
[----:B------:R-:W-:Y:S02]  /*3c80*/  FSEL R12, R12, -INF , !P4 ;  /* 0xff8000000c0c7808 */ /* 0x000fe40006000000 */
[----:B------:R-:W-:Y:S01]  /*3c90*/  FMNMX.FTZ R0, R171, R0, !PT ;  /* 0x00000000ab007209 */ /* 0x000fe20007810000 */
[----:B--2---:R-:W-:Y:S01]  /*3ca0*/  LDSM.16.MT88.4 R72, [R135+0x4100] ;  /* 0x004100008748783b */ /* 0x004fe20000004200 */
[----:B------:R-:W-:-:S02]  /*3cb0*/  ISETP.GT.AND P4, PT, R22, 0x18, P0 ;  /* 0x000000181600780c */ /* 0x000fc40000784270 */
[----:B------:R-:W-:Y:S01]  /*3cc0*/  FMNMX.FTZ R5, R16, R5, !PT ;  /* 0x0000000510057209 */ /* 0x000fe20007810000 */
[----:B------:R-:W-:Y:S01]  /*3cd0*/  LDSM.16.MT88.4 R80, [R172+0x4100] ;  /* 0x00410000ac50783b */ /* 0x000fe20000004200 */
[----:B------:R-:W-:Y:S02]  /*3ce0*/  FMNMX.FTZ R0, R165, R0, !PT ;  /* 0x00000000a5007209 */ /* 0x000fe40007810000 */
[----:B------:R-:W-:Y:S01]  /*3cf0*/  ISETP.LT.OR P4, PT, R2, 0x19, P4 ;  /* 0x000000190200780c */ /* 0x000fe20002781670 */
[----:B------:R-:W-:Y:S01]  /*3d00*/  LDSM.16.MT88.4 R88, [R134+0x4100] ;  /* 0x004100008658783b */ /* 0x000fe20000004200 */
[----:B------:R-:W-:Y:S02]  /*3d10*/  FMNMX.FTZ R5, R6, R5, !PT ;  /* 0x0000000506057209 */ /* 0x000fe40007810000 */
[----:B------:R-:W-:Y:S01]  /*3d20*/  ISETP.GT.AND P5, PT, R22, 0x19, P0 ;  /* 0x000000191600780c */ /* 0x000fe200007a4270 */
[----:B------:R-:W-:Y:S01]  /*3d30*/  LDSM.16.MT88.4 R136, [R172+0x900] ;  /* 0x00090000ac88783b */ /* 0x000fe20000004200 */
[----:B------:R-:W-:-:S02]  /*3d40*/  FMNMX.FTZ R0, R163, R0, !PT ;  /* 0x00000000a3007209 */ /* 0x000fc40007810000 */
[----:B------:R-:W-:Y:S01]  /*3d50*/  FSEL R10, R23, -INF , !P4 ;  /* 0xff800000170a7808 */ /* 0x000fe20006000000 */
[----:B------:R-:W-:Y:S01]  /*3d60*/  LDSM.16.MT88.4 R32, [R134+0x900] ;  /* 0x000900008620783b */ /* 0x000fe20000004200 */
[----:B------:R-:W-:Y:S02]  /*3d70*/  FMNMX.FTZ R5, R14, R5, !PT ;  /* 0x000000050e057209 */ /* 0x000fe40007810000 */
[----:B------:R-:W-:Y:S01]  /*3d80*/  ISETP.GT.AND P4, PT, R22, 0x20, P0 ;  /* 0x000000201600780c */ /* 0x000fe20000784270 */
[----:B------:R-:W-:Y:S01]  /*3d90*/  LDSM.16.MT88.4 R28, [R160+0x900] ;  /* 0x00090000a01c783b */ /* 0x000fe20000004200 */
[----:B------:R-:W-:Y:S02]  /*3da0*/  ISETP.LT.OR P5, PT, R2, 0x1a, P5 ;  /* 0x0000001a0200780c */ /* 0x000fe40002fa1670 */
[----:B------:R-:W-:Y:S01]  /*3db0*/  FMNMX.FTZ R0, R169, R0, !PT ;  /* 0x00000000a9007209 */ /* 0x000fe20007810000 */
[----:B------:R-:W-:Y:S01]  /*3dc0*/  LDSM.16.MT88.4 R24, [R172+0x2900] ;  /* 0x00290000ac18783b */ /* 0x000fe20000004200 */
[----:B------:R-:W-:-:S02]  /*3dd0*/  FMNMX.FTZ R5, R12, R5, !PT ;  /* 0x000000050c057209 */ /* 0x000fc40007810000 */
[----:B------:R-:W-:Y:S02]  /*3de0*/  ISETP.LT.OR P4, PT, R2, 0x21, P4 ;  /* 0x000000210200780c */ /* 0x000fe40002781670 */
[----:B------:R-:W-:Y:S02]  /*3df0*/  FSEL R8, R8, -INF , !P5 ;  /* 0xff80000008087808 */ /* 0x000fe40006800000 */
[----:B------:R-:W-:Y:S02]  /*3e00*/  ISETP.GT.AND P5, PT, R22, 0x21, P0 ;  /* 0x000000211600780c */ /* 0x000fe400007a4270 */
[----:B------:R-:W-:Y:S02]  /*3e10*/  FMNMX.FTZ R0, R175, R0, !PT ;  /* 0x00000000af007209 */ /* 0x000fe40007810000 */
[----:B------:R-:W-:Y:S02]  /*3e20*/  FMNMX.FTZ R5, R10, R5, !PT ;  /* 0x000000050a057209 */ /* 0x000fe40007810000 */
[----:B------:R-:W-:-:S02]  /*3e30*/  FSEL R182, R182, -INF , !P4 ;  /* 0xff800000b6b67808 */ /* 0x000fc40006000000 */
[----:B------:R-:W-:Y:S02]  /*3e40*/  ISETP.GT.AND P4, PT, R22, 0x28, P0 ;  /* 0x000000281600780c */ /* 0x000fe40000784270 */
[----:B------:R-:W-:Y:S02]  /*3e50*/  ISETP.LT.OR P5, PT, R2, 0x22, P5 ;  /* 0x000000220200780c */ /* 0x000fe40002fa1670 */
[----:B------:R-:W-:Y:S02]  /*3e60*/  FMNMX.FTZ R0, R173, R0, !PT ;  /* 0x00000000ad007209 */ /* 0x000fe40007810000 */
[----:B------:R-:W-:Y:S02]  /*3e70*/  FMNMX.FTZ R5, R8, R5, !PT ;  /* 0x0000000508057209 */ /* 0x000fe40007810000 */
[----:B------:R-:W-:Y:S02]  /*3e80*/  ISETP.LT.OR P4, PT, R2, 0x29, P4 ;  /* 0x000000290200780c */ /* 0x000fe40002781670 */
[----:B------:R-:W-:-:S02]  /*3e90*/  FSEL R174, R174, -INF , !P5 ;  /* 0xff800000aeae7808 */ /* 0x000fc40006800000 */
[----:B------:R-:W-:Y:S02]  /*3ea0*/  ISETP.GT.AND P5, PT, R22, 0x29, P0 ;  /* 0x000000291600780c */ /* 0x000fe400007a4270 */
[----:B------:R-:W-:Y:S02]  /*3eb0*/  FMNMX.FTZ R0, R143, R0, !PT ;  /* 0x000000008f007209 */ /* 0x000fe40007810000 */
[----:B------:R-:W-:Y:S02]  /*3ec0*/  FMNMX.FTZ R5, R182, R5, !PT ;  /* 0x00000005b6057209 */ /* 0x000fe40007810000 */
[----:B------:R-:W-:Y:S02]  /*3ed0*/  FSEL R180, R180, -INF , !P4 ;  /* 0xff800000b4b47808 */ /* 0x000fe40006000000 */
[----:B------:R-:W-:Y:S02]  /*3ee0*/  ISETP.GT.AND P4, PT, R22, 0x30, P0 ;  /* 0x000000301600780c */ /* 0x000fe40000784270 */
[----:B------:R-:W-:-:S02]  /*3ef0*/  ISETP.LT.OR P5, PT, R2, 0x2a, P5 ;  /* 0x0000002a0200780c */ /* 0x000fc40002fa1670 */
[----:B------:R-:W-:Y:S02]  /*3f00*/  FMNMX.FTZ R0, R141, R0, !PT ;  /* 0x000000008d007209 */ /* 0x000fe40007810000 */
[----:B------:R-:W-:Y:S02]  /*3f10*/  FMNMX.FTZ R19, R174, R5, !PT ;  /* 0x00000005ae137209 */ /* 0x000fe40007810000 */
[----:B------:R-:W-:Y:S01]  /*3f20*/  ISETP.LT.OR P4, PT, R2, 0x31, P4 ;  /* 0x000000310200780c */ /* 0x000fe20002781670 */
[----:B------:R-:W1:Y:S01]  /*3f30*/  SHFL.BFLY PT, R5, R0, 0x2, 0x1f ;  /* 0x0c401f0000057f89 */ /* 0x000e6200000e0000 */
[----:B------:R-:W-:Y:S02]  /*3f40*/  FSEL R176, R176, -INF , !P5 ;  /* 0xff800000b0b07808 */ /* 0x000fe40006800000 */
[----:B------:R-:W-:Y:S02]  /*3f50*/  ISETP.GT.AND P5, PT, R22, 0x31, P0 ;  /* 0x000000311600780c */ /* 0x000fe400007a4270 */
[----:B------:R-:W-:-:S02]  /*3f60*/  FMNMX.FTZ R19, R180, R19, !PT ;  /* 0x00000013b4137209 */ /* 0x000fc40007810000 */
[----:B------:R-:W-:Y:S02]  /*3f70*/  FSEL R142, R142, -INF , !P4 ;  /* 0xff8000008e8e7808 */ /* 0x000fe40006000000 */
[----:B------:R-:W-:Y:S02]  /*3f80*/  ISETP.GT.AND P4, PT, R22, 0x38, P0 ;  /* 0x000000381600780c */ /* 0x000fe40000784270 */
[----:B------:R-:W-:Y:S02]  /*3f90*/  ISETP.LT.OR P5, PT, R2, 0x32, P5 ;  /* 0x000000320200780c */ /* 0x000fe40002fa1670 */
[----:B------:R-:W-:Y:S02]  /*3fa0*/  FMNMX.FTZ R19, R176, R19, !PT ;  /* 0x00000013b0137209 */ /* 0x000fe40007810000 */
[----:B------:R-:W-:Y:S02]  /*3fb0*/  ISETP.GT.AND P0, PT, R22, 0x39, P0 ;  /* 0x000000391600780c */ /* 0x000fe40000704270 */
[----:B------:R-:W-:-:S02]  /*3fc0*/  ISETP.LT.OR P4, PT, R2, 0x39, P4 ;  /* 0x000000390200780c */ /* 0x000fc40002781670 */
[----:B------:R-:W-:Y:S02]  /*3fd0*/  FSEL R140, R140, -INF , !P5 ;  /* 0xff8000008c8c7808 */ /* 0x000fe40006800000 */
[----:B------:R-:W-:Y:S02]  /*3fe0*/  FMNMX.FTZ R19, R142, R19, !PT ;  /* 0x000000138e137209 */ /* 0x000fe40007810000 */
[----:B------:R-:W-:Y:S02]  /*3ff0*/  ISETP.LT.OR P0, PT, R2, 0x3a, P0 ;  /* 0x0000003a0200780c */ /* 0x000fe40000701670 */
[----:B------:R-:W-:Y:S02]  /*4000*/  FSEL R170, R170, -INF , !P4 ;  /* 0xff800000aaaa7808 */ /* 0x000fe40006000000 */
[----:B------:R-:W-:Y:S02]  /*4010*/  FMNMX.FTZ R19, R140, R19, !PT ;  /* 0x000000138c137209 */ /* 0x000fe40007810000 */
[----:B------:R-:W-:-:S02]  /*4020*/  FSEL R168, R168, -INF , !P0 ;  /* 0xff800000a8a87808 */ /* 0x000fc40004000000 */
[----:B------:R-:W-:Y:S02]  /*4030*/  FMNMX.FTZ R19, R170, R19, !PT ;  /* 0x00000013aa137209 */ /* 0x000fe40007810000 */
[----:B-1----:R-:W-:Y:S02]  /*4040*/  FMNMX.FTZ R23, R0, R5, !PT ;  /* 0x0000000500177209 */ /* 0x002fe40007810000 */
[----:B------:R-:W-:Y:S02]  /*4050*/  FMNMX.FTZ R19, R168, R19, !PT ;  /* 0x00000013a8137209 */ /* 0x000fe40007810000 */
[----:B------:R-:W-:Y:S01]  /*4060*/  IADD3 R214, R132, -0x2, RZ ;  /* 0xfffffffe84d67810 */ /* 0x000fe20007ffe0ff */
[----:B------:R-:W1:Y:S04]  /*4070*/  SHFL.BFLY PT, R2, R23, 0x1, 0x1f ;  /* 0x0c201f0017027f89 */ /* 0x000e6800000e0000 */
[----:B------:R-:W2:Y:S01]  /*4080*/  SHFL.BFLY PT, R0, R19, 0x2, 0x1f ;  /* 0x0c401f0013007f89 */ /* 0x000ea200000e0000 */
[----:B-1----:R-:W-:-:S02]  /*4090*/  FMNMX.FTZ R2, R23, R2, !PT ;  /* 0x0000000217027209 */ /* 0x002fc40007810000 */
[----:B--2---:R-:W-:-:S03]  /*40a0*/  FMNMX.FTZ R5, R19, R0, !PT ;  /* 0x0000000013057209 */ /* 0x004fc60007810000 */
[C---:B------:R-:W-:Y:S01]  /*40b0*/  FMUL.FTZ R178, R2.reuse, c[0x0][0x2d0] ;  /* 0x0000b40002b27a20 */ /* 0x040fe20000410000 */
[----:B------:R-:W-:Y:S01]  /*40c0*/  FSETP.NEU.FTZ.AND P0, PT, R2, -INF , PT ;  /* 0xff8000000200780b */ /* 0x000fe20003f1d000 */
[----:B------:R-:W1:Y:S03]  /*40d0*/  SHFL.BFLY PT, R0, R5, 0x1, 0x1f ;  /* 0x0c201f0005007f89 */ /* 0x000e6600000e0000 */
[----:B------:R-:W-:-:S05]  /*40e0*/  FSEL R178, R178, RZ, P0 ;  /* 0x000000ffb2b27208 */ /* 0x000fca0000000000 */
[--C-:B------:R-:W-:Y:S02]  /*40f0*/  FFMA.FTZ R162, R56, c[0x0][0x2d0], -R178.reuse ;  /* 0x0000b40038a27a23 */ /* 0x100fe400000108b2 */
[--C-:B------:R-:W-:Y:S01]  /*4100*/  FFMA.FTZ R161, R21, c[0x0][0x2d0], -R178.reuse ;  /* 0x0000b40015a17a23 */ /* 0x100fe200000108b2 */
[----:B------:R-:W2:Y:S01]  /*4110*/  LDSM.16.MT88.4 R56, [R134+0x2100] ;  /* 0x002100008638783b */ /* 0x000ea20000004200 */
[--C-:B------:R-:W-:Y:S02]  /*4120*/  FFMA.FTZ R157, R17, c[0x0][0x2d0], -R178.reuse ;  /* 0x0000b400119d7a23 */ /* 0x100fe400000108b2 */
[--C-:B------:R-:W-:Y:S01]  /*4130*/  FFMA.FTZ R152, R15, c[0x0][0x2d0], -R178.reuse ;  /* 0x0000b4000f987a23 */ /* 0x100fe200000108b2 */
[----:B------:R-:W-:Y:S01]  /*4140*/  MUFU.EX2 R162, R162 ;  /* 0x000000a200a27308 */ /* 0x000fe20000000800 */
[--C-:B------:R-:W-:Y:S02]  /*4150*/  FFMA.FTZ R148, R7, c[0x0][0x2d0], -R178.reuse ;  /* 0x0000b40007947a23 */ /* 0x100fe400000108b2 */
[----:B------:R-:W-:-:S02]  /*4160*/  FFMA.FTZ R150, R11, c[0x0][0x2d0], -R178 ;  /* 0x0000b4000b967a23 */ /* 0x000fc400000108b2 */
[--C-:B------:R-:W-:Y:S02]  /*4170*/  FFMA.FTZ R151, R9, c[0x0][0x2d0], -R178.reuse ;  /* 0x0000b40009977a23 */ /* 0x100fe400000108b2 */
[--C-:B------:R-:W-:Y:S01]  /*4180*/  FFMA.FTZ R155, R13, c[0x0][0x2d0], -R178.reuse ;  /* 0x0000b4000d9b7a23 */ /* 0x100fe200000108b2 */
[----:B------:R-:W3:Y:S01]  /*4190*/  MUFU.EX2 R161, R161 ;  /* 0x000000a100a17308 */ /* 0x000ee20000000800 */
        /* <DEDUP_REMOVED lines=8> */
[----:B------:R-:W-:Y:S01]  /*4220*/  FFMA.FTZ R175, R175, c[0x0][0x2d0], -R178 ;  /* 0x0000b400afaf7a23 */ /* 0x000fe200000108b2 */
[----:B------:R-:W-:Y:S02]  /*4230*/  FSEL R167, R167, RZ, P0 ;  /* 0x000000ffa7a77208 */ /* 0x000fe40000000000 */
[----:B---3--:R-:W-:Y:S02]  /*4240*/  F2FP.PACK_AB R96, R161, R162 ;  /* 0x000000a2a160723e */ /* 0x008fe400000000ff */
[----:B------:R-:W1:Y:S01]  /*4250*/  MUFU.EX2 R152, R152 ;  /* 0x0000009800987308 */ /* 0x000e620000000800 */
[--C-:B------:R-:W-:Y:S02]  /*4260*/  FFMA.FTZ R159, R20, c[0x0][0x2d0], -R167.reuse ;  /* 0x0000b400149f7a23 */ /* 0x100fe400000108a7 */
[--C-:B------:R-:W-:Y:S01]  /*4270*/  FFMA.FTZ R158, R18, c[0x0][0x2d0], -R167.reuse ;  /* 0x0000b400129e7a23 */ /* 0x100fe200000108a7 */
[----:B------:R-:W-:Y:S01]  /*4280*/  LDSM.16.MT88.4 R20, [R135+0x900] ;  /* 0x000900008714783b */ /* 0x000fe20000004200 */
[----:B------:R-:W-:-:S02]  /*4290*/  FFMA.FTZ R156, R16, c[0x0][0x2d0], -R167 ;  /* 0x0000b400109c7a23 */ /* 0x000fc400000108a7 */
[--C-:B------:R-:W-:Y:S01]  /*42a0*/  FFMA.FTZ R153, R6, c[0x0][0x2d0], -R167.reuse ;  /* 0x0000b40006997a23 */ /* 0x100fe200000108a7 */
[----:B------:R-:W-:Y:S01]  /*42b0*/  MUFU.EX2 R159, R159 ;  /* 0x0000009f009f7308 */ /* 0x000fe20000000800 */
[----:B------:R3:W4:Y:S01]  /*42c0*/  LDSM.16.MT88.4 R4, [R3+0x4100] ;  /* 0x004100000304783b */ /* 0x0007220000004200 */
[--C-:B------:R-:W-:Y:S02]  /*42d0*/  FFMA.FTZ R146, R10, c[0x0][0x2d0], -R167.reuse ;  /* 0x0000b4000a927a23 */ /* 0x100fe400000108a7 */
[--C-:B------:R-:W-:Y:S01]  /*42e0*/  FFMA.FTZ R154, R14, c[0x0][0x2d0], -R167.reuse ;  /* 0x0000b4000e9a7a23 */ /* 0x100fe200000108a7 */
[----:B------:R-:W-:Y:S01]  /*42f0*/  LDSM.16.MT88.4 R16, [R134+0x2900] ;  /* 0x002900008610783b */ /* 0x000fe20000004200 */
[--C-:B------:R-:W-:Y:S02]  /*4300*/  FFMA.FTZ R149, R12, c[0x0][0x2d0], -R167.reuse ;  /* 0x0000b4000c957a23 */ /* 0x100fe400000108a7 */
[----:B------:R-:W5:Y:S01]  /*4310*/  MUFU.EX2 R158, R158 ;  /* 0x0000009e009e7308 */ /* 0x000f620000000800 */
[----:B-1----:R-:W-:Y:S01]  /*4320*/  F2FP.PACK_AB R98, R152, R157 ;  /* 0x0000009d9862723e */ /* 0x002fe200000000ff */
[----:B------:R-:W-:Y:S01]  /*4330*/  LDSM.16.MT88.4 R12, [R160+0x2900] ;  /* 0x00290000a00c783b */ /* 0x000fe20000004200 */
[----:B------:R-:W-:-:S02]  /*4340*/  FFMA.FTZ R169, R182, c[0x0][0x2d0], -R167 ;  /* 0x0000b400b6a97a23 */ /* 0x000fc400000108a7 */
[--C-:B------:R-:W-:Y:S02]  /*4350*/  FFMA.FTZ R174, R174, c[0x0][0x2d0], -R167.reuse ;  /* 0x0000b400aeae7a23 */ /* 0x100fe400000108a7 */
[--C-:B------:R-:W-:Y:S01]  /*4360*/  FFMA.FTZ R171, R180, c[0x0][0x2d0], -R167.reuse ;  /* 0x0000b400b4ab7a23 */ /* 0x100fe200000108a7 */
[----:B------:R-:W-:Y:S01]  /*4370*/  MUFU.EX2 R156, R156 ;  /* 0x0000009c009c7308 */ /* 0x000fe20000000800 */
[--C-:B------:R-:W-:Y:S02]  /*4380*/  FFMA.FTZ R176, R176, c[0x0][0x2d0], -R167.reuse ;  /* 0x0000b400b0b07a23 */ /* 0x100fe400000108a7 */
[--C-:B------:R-:W-:Y:S02]  /*4390*/  FFMA.FTZ R180, R173, c[0x0][0x2d0], -R178.reuse ;  /* 0x0000b400adb47a23 */ /* 0x100fe400000108b2 */
[----:B------:R-:W-:Y:S02]  /*43a0*/  FFMA.FTZ R173, R143, c[0x0][0x2d0], -R178 ;  /* 0x0000b4008fad7a23 */ /* 0x000fe400000108b2 */
[--C-:B------:R-:W-:Y:S01]  /*43b0*/  FFMA.FTZ R177, R142, c[0x0][0x2d0], -R167.reuse ;  /* 0x0000b4008eb17a23 */ /* 0x100fe200000108a7 */
[----:B------:R-:W1:Y:S01]  /*43c0*/  MUFU.EX2 R153, R153 ;  /* 0x0000009900997308 */ /* 0x000e620000000800 */
[--C-:B---3--:R-:W-:Y:S01]  /*43d0*/  FFMA.FTZ R3, R8, c[0x0][0x2d0], -R167.reuse ;  /* 0x0000b40008037a23 */ /* 0x108fe200000108a7 */
[----:B-----5:R-:W-:Y:S01]  /*43e0*/  F2FP.PACK_AB R97, R158, R159 ;  /* 0x0000009f9e61723e */ /* 0x020fe200000000ff */
[----:B------:R-:W3:Y:S01]  /*43f0*/  LDSM.16.MT88.4 R8, [R135+0x2900] ;  /* 0x002900008708783b */ /* 0x000ee20000004200 */
[----:B------:R-:W-:-:S02]  /*4400*/  FFMA.FTZ R182, R140, c[0x0][0x2d0], -R167 ;  /* 0x0000b4008cb67a23 */ /* 0x000fc400000108a7 */
[--C-:B------:R-:W-:Y:S02]  /*4410*/  FFMA.FTZ R170, R170, c[0x0][0x2d0], -R167.reuse ;  /* 0x0000b400aaaa7a23 */ /* 0x100fe400000108a7 */
[----:B------:R-:W-:Y:S01]  /*4420*/  MUFU.EX2 R155, R155 ;  /* 0x0000009b009b7308 */ /* 0x000fe20000000800 */
[----:B------:R-:W-:Y:S02]  /*4430*/  FFMA.FTZ R178, R141, c[0x0][0x2d0], -R178 ;  /* 0x0000b4008db27a23 */ /* 0x000fe400000108b2 */
[----:B------:R-:W-:Y:S01]  /*4440*/  FFMA.FTZ R167, R168, c[0x0][0x2d0], -R167 ;  /* 0x0000b400a8a77a23 */ /* 0x000fe200000108a7 */
[----:B------:R-:W-:Y:S01]  /*4450*/  LDSM.16.MT88.4 R140, [R172+0x3900] ;  /* 0x00390000ac8c783b */ /* 0x000fe20000004200 */
[----:B------:R-:W-:Y:S02]  /*4460*/  FADD.FTZ R162, R162, R161 ;  /* 0x000000a1a2a27221 */ /* 0x000fe40000010000 */
[----:B------:R-:W-:Y:S01]  /*4470*/  FADD.FTZ R159, R159, R158 ;  /* 0x0000009e9f9f7221 */ /* 0x000fe20000010000 */
[----:B-1----:R-:W-:Y:S01]  /*4480*/  F2FP.PACK_AB R99, R153, R156 ;  /* 0x0000009c9963723e */ /* 0x002fe200000000ff */
[----:B------:R-:W1:Y:S01]  /*4490*/  MUFU.EX2 R150, R150 ;  /* 0x0000009600967308 */ /* 0x000e620000000800 */
[----:B------:R-:W-:-:S02]  /*44a0*/  FADD.FTZ R157, R157, R162 ;  /* 0x000000a29d9d7221 */ /* 0x000fc40000010000 */
[----:B------:R-:W-:Y:S02]  /*44b0*/  FADD.FTZ R156, R156, R159 ;  /* 0x0000009f9c9c7221 */ /* 0x000fe40000010000 */
[----:B------:R-:W-:Y:S01]  /*44c0*/  FADD.FTZ R152, R152, R157 ;  /* 0x0000009d98987221 */ /* 0x000fe20000010000 */
[C---:B------:R-:W-:Y:S01]  /*44d0*/  HMMA.16816.F32 R36, R96.reuse, R40, RZ ;  /* 0x000000286024723c */ /* 0x040fe200000018ff */
[----:B------:R-:W-:Y:S01]  /*44e0*/  FADD.FTZ R153, R153, R156 ;  /* 0x0000009c99997221 */ /* 0x000fe20000010000 */
[----:B------:R-:W-:Y:S06]  /*44f0*/  MUFU.EX2 R151, R151 ;  /* 0x0000009700977308 */ /* 0x000fec0000000800 */
        /* <DEDUP_REMOVED lines=12> */
[C---:B--2---:R-:W-:Y:S02]  /*45c0*/  HMMA.16816.F32 R52, R96.reuse, R56, RZ ;  /* 0x000000386034723c */ /* 0x044fe400000018ff */
[----:B------:R-:W2:Y:S06]  /*45d0*/  MUFU.EX2 R165, R165 ;  /* 0x000000a500a57308 */ /* 0x000eac0000000800 */
        /* <DEDUP_REMOVED lines=27> */
[----:B------:R-:W2:Y:S06]  /*4790*/  MUFU.EX2 R167, R167 ;  /* 0x000000a700a77308 */ /* 0x000eac0000000800 */
[C---:B----4-:R-:W-:Y:S07]  /*47a0*/  HMMA.16816.F32 R92, R96.reuse, R4, RZ ;  /* 0x00000004605c723c */ /* 0x050fee00000018ff */
[----:B-1----:R-:W-:Y:S01]  /*47b0*/  F2FP.PACK_AB R4, R150, R155 ;  /* 0x0000009b9604723e */ /* 0x002fe200000000ff */
[----:B------:R-:W-:Y:S01]  /*47c0*/  HMMA.16816.F32 R96, R96, R6, RZ ;  /* 0x000000066060723c */ /* 0x000fe200000018ff */
[----:B-----5:R-:W-:Y:S01]  /*47d0*/  F2FP.PACK_AB R5, R149, R154 ;  /* 0x0000009a9505723e */ /* 0x020fe200000000ff */
[----:B------:R-:W-:-:S02]  /*47e0*/  FADD.FTZ R155, R155, R152 ;  /* 0x000000989b9b7221 */ /* 0x000fc40000010000 */
[----:B------:R-:W-:Y:S02]  /*47f0*/  FADD.FTZ R154, R154, R153 ;  /* 0x000000999a9a7221 */ /* 0x000fe40000010000 */
[----:B------:R-:W-:Y:S01]  /*4800*/  FADD.FTZ R150, R150, R155 ;  /* 0x0000009b96967221 */ /* 0x000fe20000010000 */
[----:B------:R-:W-:Y:S01]  /*4810*/  F2FP.PACK_AB R6, R148, R151 ;  /* 0x000000979406723e */ /* 0x000fe200000000ff */
[----:B------:R-:W-:Y:S01]  /*4820*/  FADD.FTZ R149, R149, R154 ;  /* 0x0000009a95957221 */ /* 0x000fe20000010000 */
[----:B------:R-:W-:Y:S01]  /*4830*/  F2FP.PACK_AB R7, R3, R146 ;  /* 0x000000920307723e */ /* 0x000fe200000000ff */
[----:B------:R-:W-:Y:S02]  /*4840*/  FADD.FTZ R151, R151, R150 ;  /* 0x0000009697977221 */ /* 0x000fe40000010000 */
[----:B------:R-:W-:Y:S02]  /*4850*/  FADD.FTZ R146, R146, R149 ;  /* 0x0000009592927221 */ /* 0x000fe40000010000 */
[----:B------:R-:W-:-:S02]  /*4860*/  FADD.FTZ R151, R148, R151 ;  /* 0x0000009794977221 */ /* 0x000fc40000010000 */
[----:B---3--:R-:W-:Y:S01]  /*4870*/  HMMA.16816.F32 R36, R4, R8, R36 ;  /* 0x000000080424723c */ /* 0x008fe20000001824 */
[----:B------:R-:W-:-:S07]  /*4880*/  FADD.FTZ R146, R3, R146 ;  /* 0x0000009203927221 */ /* 0x000fce0000010000 */
        /* <DEDUP_REMOVED lines=8> */
[C---:B------:R-:W-:Y:S08]  /*4910*/  HMMA.16816.F32 R128, R4.reuse, R20, R128 ;  /* 0x000000140480723c */ /* 0x040ff00000001880 */
[C---:B------:R-:W-:Y:S01]  /*4920*/  HMMA.16816.F32 R124, R4.reuse, R22, R124 ;  /* 0x00000016047c723c */ /* 0x040fe2000000187c */
[----:B------:R-:W5:Y:S07]  /*4930*/  LDSM.16.MT88.4 R20, [R135+0x4900] ;  /* 0x004900008714783b */ /* 0x000f6e0000004200 */
[C---:B-1----:R-:W-:Y:S08]  /*4940*/  HMMA.16816.F32 R76, R4.reuse, R8, R76 ;  /* 0x00000008044c723c */ /* 0x042ff0000000184c */
[C---:B------:R-:W-:Y:S01]  /*4950*/  HMMA.16816.F32 R80, R4.reuse, R10, R80 ;  /* 0x0000000a0450723c */ /* 0x040fe20000001850 */
[----:B------:R-:W1:Y:S07]  /*4960*/  LDSM.16.MT88.4 R8, [R135+0x1100] ;  /* 0x001100008708783b */ /* 0x000e6e0000004200 */
[C---:B---3--:R-:W-:Y:S08]  /*4970*/  HMMA.16816.F32 R84, R4.reuse, R16, R84 ;  /* 0x000000100454723c */ /* 0x048ff00000001854 */
[C---:B------:R-:W-:Y:S01]  /*4980*/  HMMA.16816.F32 R88, R4.reuse, R18, R88 ;  /* 0x000000120458723c */ /* 0x040fe20000001858 */
[----:B------:R-:W3:Y:S07]  /*4990*/  LDSM.16.MT88.4 R16, [R172+0x1100] ;  /* 0x00110000ac10783b */ /* 0x000eee0000004200 */
[C---:B----4-:R-:W-:Y:S08]  /*49a0*/  HMMA.16816.F32 R92, R4.reuse, R12, R92 ;  /* 0x0000000c045c723c */ /* 0x050ff0000000185c */
[C---:B------:R-:W-:Y:S01]  /*49b0*/  HMMA.16816.F32 R96, R4.reuse, R14, R96 ;  /* 0x0000000e0460723c */ /* 0x040fe20000001860 */
[----:B------:R-:W4:Y:S07]  /*49c0*/  LDSM.16.MT88.4 R12, [R135+0x3100] ;  /* 0x00310000870c783b */ /* 0x000f2e0000004200 */
        /* <DEDUP_REMOVED lines=12> */
[C---:B-----5:R-:W-:Y:S08]  /*4a90*/  HMMA.16816.F32 R68, R4.reuse, R20, R68 ;  /* 0x000000140444723c */ /* 0x060ff00000001844 */
[----:B------:R-:W-:Y:S01]  /*4aa0*/  HMMA.16816.F32 R72, R4, R22, R72 ;  /* 0x000000160448723c */ /* 0x000fe20000001848 */
[----:B------:R-:W5:Y:S06]  /*4ab0*/  LDSM.16.MT88.4 R20, [R135+0x5100] ;  /* 0x005100008714783b */ /* 0x000f6c0000004200 */
[----:B--2---:R-:W-:Y:S01]  /*4ac0*/  F2FP.PACK_AB R4, R165, R164 ;  /* 0x000000a4a504723e */ /* 0x004fe200000000ff */
        /* <DEDUP_REMOVED lines=14> */
[C---:B---3--:R-:W-:Y:S08]  /*4bb0*/  HMMA.16816.F32 R120, R4.reuse, R16, R120 ;  /* 0x000000100478723c */ /* 0x048ff00000001878 */
[C---:B------:R-:W-:Y:S01]  /*4bc0*/  HMMA.16816.F32 R116, R4.reuse, R18, R116 ;  /* 0x000000120474723c */ /* 0x040fe20000001874 */
[----:B------:R-:W2:Y:S07]  /*4bd0*/  LDSM.16.MT88.4 R16, [R160+0x3100] ;  /* 0x00310000a010783b */ /* 0x000eae0000004200 */
[C---:B----4-:R-:W-:Y:S08]  /*4be0*/  HMMA.16816.F32 R36, R4.reuse, R12, R36 ;  /* 0x0000000c0424723c */ /* 0x050ff00000001824 */
[C---:B------:R-:W-:Y:S01]  /*4bf0*/  HMMA.16816.F32 R40, R4.reuse, R14, R40 ;  /* 0x0000000e0428723c */ /* 0x040fe20000001828 */
[----:B------:R-:W3:Y:S07]  /*4c00*/  LDSM.16.MT88.4 R12, [R172+0x5100] ;  /* 0x00510000ac0c783b */ /* 0x000eee0000004200 */
[C---:B-----5:R-:W-:Y:S08]  /*4c10*/  HMMA.16816.F32 R68, R4.reuse, R20, R68 ;  /* 0x000000140444723c */ /* 0x060ff00000001844 */
        /* <DEDUP_REMOVED lines=20> */
[C---:B------:R-:W-:Y:S08]  /*4d60*/  HMMA.16816.F32 R104, R4.reuse, R28, R104 ;  /* 0x0000001c0468723c */ /* 0x040ff00000001868 */
[C---:B------:R-:W-:Y:S01]  /*4d70*/  HMMA.16816.F32 R100, R4.reuse, R30, R100 ;  /* 0x0000001e0464723c */ /* 0x040fe20000001864 */
[----:B------:R-:W-:Y:S07]  /*4d80*/  LDSM.16.MT88.4 R28, [R160+0x1900] ;  /* 0x00190000a01c783b */ /* 0x000fee0000004200 */
[C---:B------:R-:W-:Y:S08]  /*4d90*/  HMMA.16816.F32 R44, R4.reuse, R24, R44 ;  /* 0x00000018042c723c */ /* 0x040ff0000000182c */
[----:B------:R-:W-:Y:S01]  /*4da0*/  HMMA.16816.F32 R48, R4, R26, R48 ;  /* 0x0000001a0430723c */ /* 0x000fe20000001830 */
[----:B------:R-:W-:Y:S06]  /*4db0*/  LDSM.16.MT88.4 R24, [R135+0x3900] ;  /* 0x003900008718783b */ /* 0x000fec0000004200 */
        /* <DEDUP_REMOVED lines=18> */
[C---:B------:R-:W-:Y:S07]  /*4ee0*/  HMMA.16816.F32 R52, R4.reuse, R20, R52 ;  /* 0x000000140434723c */ /* 0x040fee0000001834 */
[----:B------:R-:W-:Y:S01]  /*4ef0*/  IADD3 R20, R132, -0x3, RZ ;  /* 0xfffffffd84147810 */ /* 0x000fe20007ffe0ff */
[----:B--2---:R-:W-:Y:S03]  /*4f00*/  HMMA.16816.F32 R60, R4, R16, R60 ;  /* 0x00000010043c723c */ /* 0x004fe6000000183c */
[----:B------:R-:W-:-:S05]  /*4f10*/  ISETP.GE.AND P4, PT, R20, R193, PT ;  /* 0x000000c11400720c */ /* 0x000fca0003f86270 */
[C---:B------:R-:W-:Y:S01]  /*4f20*/  HMMA.16816.F32 R64, R4.reuse, R18, R64 ;  /* 0x000000120440723c */ /* 0x040fe20000001840 */
[----:B------:R-:W2:Y:S07]  /*4f30*/  LDSM.16.MT88.4 R16, [R160+0x5900] ;  /* 0x00590000a010783b */ /* 0x000eae0000004200 */
[----:B---3--:R-:W-:Y:S01]  /*4f40*/  HMMA.16816.F32 R68, R4, R12, R68 ;  /* 0x0000000c0444723c */ /* 0x008fe20000001844 */
[----:B------:R-:W-:-:S06]  /*4f50*/  @P4 IMAD R145, R145, R20, RZ ;  /* 0x0000001491914224 */ /* 0x000fcc00078e02ff */
[----:B------:R-:W-:Y:S01]  /*4f60*/  @P4 SHF.R.S32.HI R12, RZ, 0x1f, R20 ;  /* 0x0000001fff0c4819 */ /* 0x000fe20000011414 */
[-C--:B------:R-:W-:Y:S01]  /*4f70*/  @P4 IMAD.WIDE.U32 R20, R20, R147.reuse, R206 ;  /* 0x0000009314144225 */ /* 0x080fe200078e00ce */
[----:B-1----:R-:W-:Y:S03]  /*4f80*/  HMMA.16816.F32 R84, R4, R8, R84 ;  /* 0x000000080454723c */ /* 0x002fe60000001854 */
[----:B------:R-:W-:-:S04]  /*4f90*/  @P4 IMAD R12, R12, R147, R145 ;  /* 0x000000930c0c4224 */ /* 0x000fc800078e0291 */
[----:B------:R-:W-:Y:S01]  /*4fa0*/  @P4 IMAD.IADD R9, R21, 0x1, R12 ;  /* 0x0000000115094824 */ /* 0x000fe200078e020c */
[C---:B------:R-:W-:Y:S01]  /*4fb0*/  @P4 LEA R8, P0, R20.reuse, c[0x0][0x1c8], 0x1 ;  /* 0x0000720014084a11 */ /* 0x040fe200078008ff */
[----:B------:R-:W-:Y:S03]  /*4fc0*/  HMMA.16816.F32 R88, R4, R10, R88 ;  /* 0x0000000a0458723c */ /* 0x000fe60000001858 */
[----:B------:R-:W-:-:S04]  /*4fd0*/  @P4 LEA.HI.X R9, R20, c[0x0][0x1cc], R9, 0x1, P0 ;  /* 0x0000730014094a11 */ /* 0x000fc800000f0c09 */
[C---:B------:R-:W-:Y:S01]  /*4fe0*/  @P4 LEA R10, P0, R197.reuse, R8, 0x1 ;  /* 0x00000008c50a4211 */ /* 0x040fe200078008ff */
[----:B------:R-:W-:Y:S01]  /*4ff0*/  @!PT LDS RZ, [RZ] ;  /* 0x00000000fffff984 */ /* 0x000fe20000000800 */
[----:B------:R-:W-:Y:S01]  /*5000*/  @!PT LDS RZ, [RZ] ;  /* 0x00000000fffff984 */ /* 0x000fe20000000800 */
[----:B------:R-:W-:Y:S01]  /*5010*/  @!PT LDS RZ, [RZ] ;  /* 0x00000000fffff984 */ /* 0x000fe20000000800 */
[----:B------:R1:W-:Y:S01]  /*5020*/  @P4 LDGSTS.E.BYPASS.LTC128B.128 [R144+0xc100], [R8.64], !P3 ;  /* 0x0c10000008904fae */ /* 0x0003e2000d901d4a */
[----:B------:R-:W-:Y:S02]  /*5030*/  HMMA.16816.F32 R44, R4, R140, R44 ;  /* 0x0000008c042c723c */ /* 0x000fe4000000182c */
[----:B------:R-:W-:Y:S01]  /*5040*/  @P4 LEA.HI.X R11, R197, R9, R196, 0x1, P0 ;  /* 0x00000009c50b4211 */ /* 0x000fe200000f0cc4 */
[----:B------:R1:W-:Y:S01]  /*5050*/  @P4 LDGSTS.E.BYPASS.LTC128B.128 [R144+0xe100], [R8.64+0x80], !P2 ;  /* 0x0e10008008904fae */ /* 0x0003e2000d101d4a */
[----:B------:R-:W-:-:S03]  /*5060*/  PLOP3.LUT P0, PT, PT, PT, UP1, 0x40, 0x0 ;  /* 0x000000000000781c */ /* 0x000fc60003f0e818 */
[----:B------:R1:W-:Y:S01]  /*5070*/  @P4 LDGSTS.E.BYPASS.LTC128B.128 [R144+0x10100], [R8.64+0x100], !P1 ;  /* 0x1010010008904fae */ /* 0x0003e2000c901d4a */
[C---:B------:R-:W-:Y:S03]  /*5080*/  HMMA.16816.F32 R48, R4.reuse, R142, R48 ;  /* 0x0000008e0430723c */ /* 0x040fe60000001830 */
[----:B------:R1:W-:Y:S04]  /*5090*/  @P4 LDGSTS.E.BYPASS.LTC128B.128 [R144+0xd100], [R10.64], !P3 ;  /* 0x0d1000000a904fae */ /* 0x0003e8000d901d4a */
[----:B------:R1:W-:Y:S01]  /*50a0*/  @P4 LDGSTS.E.BYPASS.LTC128B.128 [R144+0xf100], [R10.64+0x80], !P2 ;  /* 0x0f1000800a904fae */ /* 0x0003e2000d101d4a */
[C---:B------:R-:W-:Y:S03]  /*50b0*/  HMMA.16816.F32 R76, R4.reuse, R136, R76 ;  /* 0x00000088044c723c */ /* 0x040fe6000000184c */
[----:B------:R1:W-:Y:S04]  /*50c0*/  @P4 LDGSTS.E.BYPASS.LTC128B.128 [R144+0x11100], [R10.64+0x100], !P1 ;  /* 0x111001000a904fae */ /* 0x0003e8000c901d4a */
[----:B------:R-:W0:Y:S01]  /*50d0*/  LDGDEPBAR ;  /* 0x00000000000079af */ /* 0x000e220000000000 */
        /* <DEDUP_REMOVED lines=10> */
[----:B------:R-:W-:Y:S07]  /*5180*/  HMMA.16816.F32 R96, R4, R18, R96 ;  /* 0x000000120460723c */ /* 0x000fee0000001860 */
[----:B------:R-:W-:Y:S01]  /*5190*/  IMAD.U32 R4, RZ, RZ, UR4 ;  /* 0x00000004ff047e24 */ /* 0x000fe2000f8e00ff */
[----:B------:R-:W-:Y:S05]  /*51a0*/  @P0 BRA `(.L_x_1582) ;  /* 0x0000010000000947 */ /* 0x000fea0003800000 */
[----:B-1----:R-:W-:Y:S01]  /*51b0*/  ISETP.LT.AND P0, PT, RZ, UR12, PT ;  /* 0x0000000cff007c0c */ /* 0x002fe2000bf01270 */
[----:B------:R-:W-:-:S06]  /*51c0*/  UIADD3 UR4, UR12, -0x1, URZ ;  /* 0xffffffff0c047890 */ /* 0x000fcc000fffe03f */
[----:B------:R-:W-:-:S06]  /*51d0*/  MOV R3, UR4 ;  /* 0x0000000400037c02 */ /* 0x000fcc0008000f00 */
[----:B------:R-:W-:Y:S05]  /*51e0*/  @P0 BRA `(.L_x_1583) ;  /* 0x0000006000000947 */ /* 0x000fea0003800000 */
[----:B------:R-:W-:Y:S01]  /*51f0*/  ISETP.NE.AND P0, PT, R133, c[0x0][0x32c], PT ;  /* 0x0000cb0085007a0c */ /* 0x000fe20003f05270 */
[----:B------:R-:W-:-:S12]  /*5200*/  IMAD R5, RZ, RZ, -UR12 ;  /* 0x8000000cff057e24 */ /* 0x000fd8000f8e02ff */
[----:B------:R-:W-:-:S05]  /*5210*/  @P0 IMAD.HI.U32 R3, R5, c[0x0][0x330], RZ ;  /* 0x0000cc0005030a27 */ /* 0x000fca00078e00ff */
[----:B------:R-:W-:-:S04]  /*5220*/  @P0 SHF.R.U32.HI R5, RZ, c[0x0][0x334], R3 ;  /* 0x0000cd00ff050a19 */ /* 0x000fc80000011603 */
[----:B------:R-:W-:Y:S01]  /*5230*/  LOP3.LUT R3, RZ, R5, RZ, 0x33, !PT ;  /* 0x00000005ff037212 */ /* 0x000fe200078e33ff */
[----:B------:R-:W-:Y:S05]  /*5240*/  BRA `(.L_x_1584) ;  /* 0x0000003000007947 */ /* 0x000fea0003800000 */
.L_x_1583:
[----:B------:R-:W-:-:S13]  /*5250*/  ISETP.NE.AND P0, PT, R133, c[0x0][0x32c], PT ;  /* 0x0000cb0085007a0c */ /* 0x000fda0003f05270 */
[----:B------:R-:W-:-:S05]  /*5260*/  @P0 IMAD.HI.U32 R5, R3, c[0x0][0x330], RZ ;  /* 0x0000cc0003050a27 */ /* 0x000fca00078e00ff */
[----:B------:R-:W-:Y:S02]  /*5270*/  @P0 SHF.R.U32.HI R3, RZ, c[0x0][0x334], R5 ;  /* 0x0000cd00ff030a19 */ /* 0x000fe40000011605 */
.L_x_1584:
[----:B------:R-:W-:-:S05]  /*5280*/  MOV R6, c[0x0][0x32c] ;  /* 0x0000cb0000067a02 */ /* 0x000fca0000000f00 */
[----:B------:R-:W-:-:S05]  /*5290*/  IMAD R3, R3, R6, c[0x0][0x32c] ;  /* 0x0000cb0003037624 */ /* 0x000fca00078e0206 */
[----:B------:R-:W-:-:S04]  /*52a0*/  IMNMX R4, R4, R3, PT ;  /* 0x0000000304047217 */ /* 0x000fc80003800200 */
.L_x_1582:
[----:B-1----:R-:W-:Y:S01]  /*52b0*/  SHF.R.S32.HI R3, RZ, 0x1f, R4 ;  /* 0x0000001fff037819 */ /* 0x002fe20000011404 */
[----:B------:R-:W-:Y:S02]  /*52c0*/  UMOV UR5, 0x1 ;  /* 0x0000000100057882 */ /* 0x000fe40000000000 */
[----:B------:R-:W-:Y:S01]  /*52d0*/  UMOV UR7, URZ ;  /* 0x0000003f00077c82 */ /* 0x000fe20008000000 */
[----:B------:R-:W-:-:S04]  /*52e0*/  LEA.HI R4, R3, R4, RZ, 0x6 ;  /* 0x0000000403047211 */ /* 0x000fc800078f30ff */
[----:B------:R-:W-:-:S04]  /*52f0*/  SHF.R.S32.HI R4, RZ, 0x6, R4 ;  /* 0x00000006ff047819 */ /* 0x000fc80000011404 */
[----:B------:R-:W-:-:S04]  /*5300*/  IMNMX R223, R193, R4, !PT ;  /* 0x00000004c1df7217 */ /* 0x000fc80007800200 */
[----:B------:R-:W-:-:S13]  /*5310*/  ISETP.GE.AND P0, PT, R214, R223, PT ;  /* 0x000000dfd600720c */ /* 0x000fda0003f06270 */
[----:B------:R-:W-:Y:S05]  /*5320*/  @!P0 BRA `(.L_x_1585) ;  /* 0x00003a2000008947 */ /* 0x000fea0003800000 */
[----:B------:R-:W-:Y:S01]  /*5330*/  PLOP3.LUT P4, PT, PT, PT, UP2, 0x80, 0x0 ;  /* 0x000000000000781c */ /* 0x000fe20003f8f028 */
[----:B------:R-:W-:Y:S01]  /*5340*/  IMAD.MOV.U32 R189, RZ, RZ, 0x20 ;  /* 0x00000020ffbd7424 */ /* 0x000fe200078e00ff */
[----:B------:R-:W-:Y:S01]  /*5350*/  PLOP3.LUT P0, PT, PT, PT, UP2, 0x80, 0x0 ;  /* 0x000000000000781c */ /* 0x000fe20003f0f028 */
[----:B------:R-:W-:Y:S01]  /*5360*/  IMAD.MOV.U32 R3, RZ, RZ, R0 ;  /* 0x000000ffff037224 */ /* 0x000fe200078e0000 */
[C---:B------:R-:W-:Y:S01]  /*5370*/  IADD3 R222, P5, R200.reuse, 0x40, RZ ;  /* 0x00000040c8de7810 */ /* 0x040fe20007fbe0ff */
[----:B------:R-:W-:Y:S01]  /*5380*/  IMAD.MOV.U32 R132, RZ, RZ, R2 ;  /* 0x000000ffff847224 */ /* 0x000fe200078e0002 */
[----:B------:R-:W-:Y:S01]  /*5390*/  SEL R189, R189, 0xffffffe0, !P6 ;  /* 0xffffffe0bdbd7807 */ /* 0x000fe20007000000 */
[----:B------:R-:W-:Y:S01]  /*53a0*/  UMOV UR7, URZ ;  /* 0x0000003f00077c82 */ /* 0x000fe20008000000 */
[----:B------:R-:W-:Y:S01]  /*53b0*/  IADD3 R220, P6, R200, 0x80, RZ ;  /* 0x00000080c8dc7810 */ /* 0x000fe20007fde0ff */
[----:B------:R-:W-:Y:S01]  /*53c0*/  IMAD.X R221, RZ, RZ, R205, P5 ;  /* 0x000000ffffdd7224 */ /* 0x000fe200028e06cd */
[----:B------:R-:W-:Y:S01]  /*53d0*/  IADD3 R216, P5, R202, 0x80, RZ ;  /* 0x00000080cad87810 */ /* 0x000fe20007fbe0ff */
[----:B------:R-:W-:-:S02]  /*53e0*/  UMOV UR5, 0x1 ;  /* 0x0000000100057882 */ /* 0x000fc40000000000 */
[----:B------:R-:W-:Y:S01]  /*53f0*/  @P4 IMAD.HI.U32 R213, R199, c[0x0][0x2c8], RZ ;  /* 0x0000b200c7d54a27 */ /* 0x000fe200078e00ff */
[----:B------:R-:W-:-:S03]  /*5400*/  IADD3 R218, P4, R202, 0x40, RZ ;  /* 0x00000040cada7810 */ /* 0x000fc60007f9e0ff */
[----:B------:R-:W-:Y:S01]  /*5410*/  IMAD.X R219, RZ, RZ, R205, P6 ;  /* 0x000000ffffdb7224 */ /* 0x000fe200030e06cd */
[----:B------:R-:W-:Y:S01]  /*5420*/  @P0 SHF.R.U32.HI R213, RZ, c[0x0][0x2cc], R213 ;  /* 0x0000b300ffd50a19 */ /* 0x000fe200000116d5 */
[--C-:B------:R-:W-:Y:S02]  /*5430*/  IMAD.X R217, RZ, RZ, R207.reuse, P4 ;  /* 0x000000ffffd97224 */ /* 0x100fe400020e06cf */
[----:B------:R-:W-:Y:S02]  /*5440*/  IMAD.X R215, RZ, RZ, R207, P5 ;  /* 0x000000ffffd77224 */ /* 0x000fe400028e06cf */
.L_x_1594:
[----:B------:R-:W-:Y:S04]  /*5450*/  DEPBAR.LE SB0, 0x2 ;  /* 0x000080800000791a */ /* 0x000fe80000000000 */
[----:B------:R-:W-:Y:S01]  /*5460*/  BAR.SYNC.DEFER_BLOCKING 0x0 ;  /* 0x0000000000007b1d */ /* 0x000fe20000010000 */
[----:B------:R-:W-:Y:S01]  /*5470*/  UIMAD UR4, UR5, 0x6000, URZ ;  /* 0x00006000050478a4 */ /* 0x000fe2000f8e023f */
[----:B------:R-:W-:Y:S01]  /*5480*/  ISETP.GE.AND P6, PT, R193, R214, PT ;  /* 0x000000d6c100720c */ /* 0x000fe20003fc6270 */
[----:B------:R-:W-:Y:S01]  /*5490*/  UIADD3 UR12, UR7, 0x1, URZ ;  /* 0x00000001070c7890 */ /* 0x000fe2000fffe03f */
[----:B------:R-:W-:Y:S01]  /*54a0*/  MOV R241, R199 ;  /* 0x000000c700f17202 */ /* 0x000fe20000000f00 */
[----:B------:R-:W-:Y:S01]  /*54b0*/  IMAD.SHL.U32 R235, R214, 0x40, RZ ;  /* 0x00000040d6eb7824 */ /* 0x000fe200078e00ff */
[----:B------:R-:W-:Y:S01]  /*54c0*/  UISETP.GE.AND UP0, UPT, UR7, 0x1, UPT ;  /* 0x000000010700788c */ /* 0x000fe2000bf06270 */
[----:B------:R-:W-:Y:S03]  /*54d0*/  IADD3 R180, R188, UR4, RZ ;  /* 0x00000004bcb47c10 */ /* 0x000fe6000fffe0ff */
[----:B------:R-:W-:Y:S02]  /*54e0*/  IADD3 R237, -R208, 0x1, -R235 ;  /* 0x00000001d0ed7810 */ /* 0x000fe40007ffe9eb */
[CC--:B------:R-:W-:Y:S02]  /*54f0*/  IADD3 R133, R189.reuse, R180.reuse, RZ ;  /* 0x000000b4bd857210 */ /* 0x0c0fe40007ffe0ff */
[-C--:B------:R-:W-:Y:S02]  /*5500*/  IADD3 R0, R192, R180.reuse, RZ ;  /* 0x000000b4c0007210 */ /* 0x080fe40007ffe0ff */
[----:B------:R-:W-:Y:S02]  /*5510*/  @!P6 IADD3 R165, R214, -0x1, RZ ;  /* 0xffffffffd6a5e810 */ /* 0x000fe40007ffe0ff */
[----:B------:R-:W-:Y:S02]  /*5520*/  IADD3 R191, R189, R180, R192 ;  /* 0x000000b4bdbf7210 */ /* 0x000fe40007ffe0c0 */
[----:B------:R-:W-:Y:S02]  /*5530*/  @!P6 SHF.R.S32.HI R2, RZ, 0x1f, R165 ;  /* 0x0000001fff02e819 */ /* 0x000fe400000114a5 */
[----:B------:R-:W-:Y:S01]  /*5540*/  IADD3 R237, R237, c[0x0][0x1d0], RZ ;  /* 0x00007400eded7a10 */ /* 0x000fe20007ffe0ff */
[----:B------:R-:W-:Y:S02]  /*5550*/  LDSM.16.M88.4 R136, [R190] ;  /* 0x00000000be88783b */ /* 0x000fe40000000200 */
[----:B------:R-:W-:Y:S01]  /*5560*/  @!P6 IMAD R2, R2, c[0x0][0x208], RZ ;  /* 0x000082000202ea24 */ /* 0x000fe200078e02ff */
[----:B------:R-:W-:Y:S03]  /*5570*/  IADD3 R237, R237, -c[0x0][0x168], RZ ;  /* 0x80005a00eded7a10 */ /* 0x000fe60007ffe0ff */
[----:B------:R-:W-:Y:S01]  /*5580*/  @!P6 IMAD R2, R165, c[0x0][0x20c], R2 ;  /* 0x00008300a502ea24 */ /* 0x000fe200078e0202 */
[----:B------:R-:W-:Y:S01]  /*5590*/  IADD3 R238, R237, c[0x0][0x328], RZ ;  /* 0x0000ca00edee7a10 */ /* 0x000fe20007ffe0ff */
[----:B------:R-:W1:Y:S01]  /*55a0*/  LDSM.16.M88.4 R140, [R188+UR4+0xc100] ;  /* 0x00c10004bc8c783b */ /* 0x000e620008000200 */
[----:B------:R-:W-:Y:S01]  /*55b0*/  @!P6 IMAD.WIDE.U32 R164, R165, c[0x0][0x208], RZ ;  /* 0x00008200a5a4ea25 */ /* 0x000fe200078e00ff */
[----:B------:R-:W-:Y:S03]  /*55c0*/  IADD3 R237, R237, UR6, RZ ;  /* 0x00000006eded7c10 */ /* 0x000fe6000fffe0ff */
[C---:B------:R-:W-:Y:S01]  /*55d0*/  @!P6 IMAD.SHL.U32 R173, R164.reuse, 0x40, RZ ;  /* 0x00000040a4ade824 */ /* 0x040fe200078e00ff */
[----:B------:R-:W-:Y:S01]  /*55e0*/  @!P6 IADD3 R2, R165, R2, RZ ;  /* 0x00000002a502e210 */ /* 0x000fe20007ffe0ff */
[----:B------:R-:W2:Y:S03]  /*55f0*/  LDSM.16.M88.4 R144, [R188+UR4+0xc900] ;  /* 0x00c90004bc90783b */ /* 0x000ea60008000200 */
[----:B------:R-:W-:Y:S02]  /*5600*/  @!P6 SHF.L.U64.HI R171, R164, 0x6, R2 ;  /* 0x00000006a4abe819 */ /* 0x000fe40000010202 */
[C---:B------:R-:W-:Y:S02]  /*5610*/  @!P6 IADD3 R169, P4, R173.reuse, R222, RZ ;  /* 0x000000deada9e210 */ /* 0x040fe40007f9e0ff */
[----:B------:R-:W3:Y:S01]  /*5620*/  LDSM.16.M88.4 R148, [R188+UR4+0xd100] ;  /* 0x00d10004bc94783b */ /* 0x000ee20008000200 */
[----:B------:R-:W-:Y:S02]  /*5630*/  @!P6 IADD3 R2, P0, R173, R200, RZ ;  /* 0x000000c8ad02e210 */ /* 0x000fe40007f1e0ff */
[C---:B------:R-:W-:Y:S02]  /*5640*/  @!P6 IMAD.X R168, R171.reuse, 0x1, R221, P4 ;  /* 0x00000001aba8e824 */ /* 0x040fe400020e06dd */
[C---:B------:R-:W-:Y:S02]  /*5650*/  @!P6 LEA R166, P5, R2.reuse, c[0x0][0x1f8], 0x1 ;  /* 0x00007e0002a6ea11 */ /* 0x040fe400078a08ff */
[----:B------:R-:W4:Y:S01]  /*5660*/  LDSM.16.M88.4 R152, [R188+UR4+0xd900] ;  /* 0x00d90004bc98783b */ /* 0x000f220008000200 */
[----:B------:R-:W-:Y:S02]  /*5670*/  @!P6 IADD3.X R165, R171, R205, RZ, P0, !PT ;  /* 0x000000cdaba5e210 */ /* 0x000fe400007fe4ff */
[C---:B------:R-:W-:Y:S02]  /*5680*/  @!P6 LEA R164, P0, R169.reuse, c[0x0][0x1f8], 0x1 ;  /* 0x00007e00a9a4ea11 */ /* 0x040fe400078008ff */
[----:B------:R-:W-:Y:S02]  /*5690*/  @!P6 LEA.HI.X R167, R2, c[0x0][0x1fc], R165, 0x1, P5 ;  /* 0x00007f0002a7ea11 */ /* 0x000fe400028f0ca5 */
[----:B------:R-:W-:Y:S01]  /*56a0*/  LDSM.16.M88.4 R156, [R133+0xd100] ;  /* 0x00d10000859c783b */ /* 0x000fe20000000200 */
[----:B------:R-:W-:Y:S02]  /*56b0*/  @!P6 LEA.HI.X R165, R169, c[0x0][0x1fc], R168, 0x1, P0 ;  /* 0x00007f00a9a5ea11 */ /* 0x000fe400000f0ca8 */
[----:B------:R-:W-:Y:S02]  /*56c0*/  @!P6 IADD3 R169, P5, R195, R173, RZ ;  /* 0x000000adc3a9e210 */ /* 0x000fe40007fbe0ff */
[----:B------:R-:W-:Y:S02]  /*56d0*/  @!P6 IADD3 R2, P4, R173, R220, RZ ;  /* 0x000000dcad02e210 */ /* 0x000fe40007f9e0ff */
[----:B------:R-:W-:Y:S01]  /*56e0*/  @!P6 IADD3 R175, P0, R169, R200, RZ ;  /* 0x000000c8a9afe210 */ /* 0x000fe20007f1e0ff */
[----:B------:R-:W-:Y:S01]  /*56f0*/  @!P6 IMAD.X R178, R194, 0x1, R171, P5 ;  /* 0x00000001c2b2e824 */ /* 0x000fe200028e06ab */
[----:B------:R-:W-:Y:S02]  /*5700*/  @!P6 LEA R172, P5, R2, c[0x0][0x1f8], 0x1 ;  /* 0x00007e0002acea11 */ /* 0x000fe400078a08ff */
[----:B------:R-:W-:Y:S01]  /*5710*/  @!P6 IADD3.X R171, R171, R219, RZ, P4, !PT ;  /* 0x000000dbababe210 */ /* 0x000fe200027fe4ff */
[C---:B-1----:R-:W-:Y:S03]  /*5720*/  HMMA.16816.F32 R4, R136.reuse, R140, RZ ;  /* 0x0000008c8804723c */ /* 0x042fe600000018ff */
[----:B------:R-:W-:Y:S01]  /*5730*/  @!P6 IMAD.X R168, R178, 0x1, R205, P0 ;  /* 0x00000001b2a8e824 */ /* 0x000fe200000e06cd */
[----:B------:R-:W-:Y:S02]  /*5740*/  @!P6 IADD3 R182, P0, R169, R222, RZ ;  /* 0x000000dea9b6e210 */ /* 0x000fe40007f1e0ff */
[C---:B------:R-:W-:Y:S02]  /*5750*/  @!P6 LEA R170, P4, R175.reuse, c[0x0][0x1f8], 0x1 ;  /* 0x00007e00afaaea11 */ /* 0x040fe400078808ff */
[C---:B------:R-:W-:Y:S01]  /*5760*/  HMMA.16816.F32 R8, R136.reuse, R142, RZ ;  /* 0x0000008e8808723c */ /* 0x040fe200000018ff */
[----:B------:R-:W-:Y:S03]  /*5770*/  LDSM.16.M88.4 R140, [R186] ;  /* 0x00000000ba8c783b */ /* 0x000fe60000000200 */
[----:B------:R-:W-:Y:S02]  /*5780*/  @!P6 LEA.HI.X R173, R2, c[0x0][0x1fc], R171, 0x1, P5 ;  /* 0x00007f0002adea11 */ /* 0x000fe400028f0cab */
[----:B------:R-:W-:Y:S01]  /*5790*/  @!P6 LEA.HI.X R171, R175, c[0x0][0x1fc], R168, 0x1, P4 ;  /* 0x00007f00afabea11 */ /* 0x000fe200020f0ca8 */
[----:B------:R-:W-:Y:S01]  /*57a0*/  IMAD.U32 R168, RZ, RZ, UR7 ;  /* 0x00000007ffa87e24 */ /* 0x000fe2000f8e00ff */
[C---:B--2---:R-:W-:Y:S01]  /*57b0*/  HMMA.16816.F32 R12, R136.reuse, R144, RZ ;  /* 0x00000090880c723c */ /* 0x044fe200000018ff */
[----:B------:R-:W-:Y:S01]  /*57c0*/  @!P6 LEA R174, P5, R182, c[0x0][0x1f8], 0x1 ;  /* 0x00007e00b6aeea11 */ /* 0x000fe200078a08ff */
[----:B------:R-:W-:Y:S02]  /*57d0*/  USEL UR7, UR12, URZ, !UP0 ;  /* 0x0000003f0c077287 */ /* 0x000fe4000c000000 */
[----:B------:R-:W-:Y:S02]  /*57e0*/  @!P6 IADD3 R2, P4, R169, R220, RZ ;  /* 0x000000dca902e210 */ /* 0x000fe40007f9e0ff */
[----:B------:R-:W-:Y:S02]  /*57f0*/  @!P6 IADD3.X R169, R178, R221, RZ, P0, !PT ;  /* 0x000000ddb2a9e210 */ /* 0x000fe400007fe4ff */
[C---:B------:R-:W-:Y:S01]  /*5800*/  HMMA.16816.F32 R16, R136.reuse, R146, RZ ;  /* 0x000000928810723c */ /* 0x040fe200000018ff */
[----:B------:R-:W1:Y:S03]  /*5810*/  LDSM.16.M88.4 R144, [R133+0xc100] ;  /* 0x00c100008590783b */ /* 0x000e660000000200 */
[----:B------:R-:W-:Y:S01]  /*5820*/  @!P6 LEA.HI.X R175, R182, c[0x0][0x1fc], R169, 0x1, P5 ;  /* 0x00007f00b6afea11 */ /* 0x000fe200028f0ca9 */
[----:B------:R-:W-:Y:S01]  /*5830*/  @!P6 IMAD R169, R168, 0x6000, R209 ;  /* 0x00006000a8a9e824 */ /* 0x000fe200078e02d1 */
[----:B------:R-:W-:Y:S02]  /*5840*/  @!P6 IADD3.X R177, R178, R219, RZ, P4, !PT ;  /* 0x000000dbb2b1e210 */ /* 0x000fe400027fe4ff */
[C---:B---3--:R-:W-:Y:S01]  /*5850*/  HMMA.16816.F32 R20, R136.reuse, R148, RZ ;  /* 0x000000948814723c */ /* 0x048fe200000018ff */
[C---:B------:R-:W-:Y:S04]  /*5860*/  @!P6 LEA R176, P0, R2.reuse, c[0x0][0x1f8], 0x1 ;  /* 0x00007e0002b0ea11 */ /* 0x040fe800078008ff */
[----:B------:R-:W-:Y:S01]  /*5870*/  @!P6 LEA.HI.X R177, R2, c[0x0][0x1fc], R177, 0x1, P0 ;  /* 0x00007f0002b1ea11 */ /* 0x000fe200000f0cb1 */
[----:B------:R-:W-:Y:S01]  /*5880*/  IMAD.IADD R2, R192, 0x1, R133 ;  /* 0x00000001c0027824 */ /* 0x000fe200078e0285 */
[----:B------:R-:W-:Y:S01]  /*5890*/  PLOP3.LUT P0, PT, PT, PT, UP2, 0x80, 0x0 ;  /* 0x000000000000781c */ /* 0x000fe20003f0f028 */
[C---:B------:R-:W-:Y:S01]  /*58a0*/  HMMA.16816.F32 R24, R136.reuse, R150, RZ ;  /* 0x000000968818723c */ /* 0x040fe200000018ff */
[----:B------:R-:W2:Y:S07]  /*58b0*/  LDSM.16.M88.4 R148, [R133+0xc900] ;  /* 0x00c900008594783b */ /* 0x000eae0000000200 */
[C---:B----4-:R-:W-:Y:S04]  /*58c0*/  HMMA.16816.F32 R28, R136.reuse, R152, RZ ;  /* 0x00000098881c723c */ /* 0x050fe800000018ff */
[----:B------:R-:W-:Y:S02]  /*58d0*/  @P0 MOV R241, R213 ;  /* 0x000000d500f10202 */ /* 0x000fe40000000f00 */
[----:B------:R-:W-:Y:S02]  /*58e0*/  PLOP3.LUT P0, PT, PT, PT, UP1, 0x40, 0x0 ;  /* 0x000000000000781c */ /* 0x000fe40003f0e818 */
[----:B------:R-:W-:Y:S01]  /*58f0*/  HMMA.16816.F32 R32, R136, R154, RZ ;  /* 0x0000009a8820723c */ /* 0x000fe200000018ff */
[----:B------:R-:W3:Y:S07]  /*5900*/  LDSM.16.M88.4 R136, [R133+0xd900] ;  /* 0x00d900008588783b */ /* 0x000eee0000000200 */
[----:B------:R-:W-:Y:S01]  /*5910*/  @!PT LDS RZ, [RZ] ;  /* 0x00000000fffff984 */ /* 0x000fe20000000800 */
[----:B------:R-:W-:Y:S01]  /*5920*/  @!PT LDS RZ, [RZ] ;  /* 0x00000000fffff984 */ /* 0x000fe20000000800 */
[----:B------:R-:W-:Y:S01]  /*5930*/  @!PT LDS RZ, [RZ] ;  /* 0x00000000fffff984 */ /* 0x000fe20000000800 */
[----:B------:R4:W-:Y:S01]  /*5940*/  @!P6 LDGSTS.E.BYPASS.LTC128B.128 [R169], [R166.64], !P3 ;  /* 0x00000000a6a9efae */ /* 0x0009e2000d901d4a */
[C---:B-1----:R-:W-:Y:S06]  /*5950*/  HMMA.16816.F32 R4, R140.reuse, R144, R4 ;  /* 0x000000908c04723c */ /* 0x042fec0000001804 */
[----:B------:R4:W-:Y:S02]  /*5960*/  @!P6 LDGSTS.E.BYPASS.LTC128B.128 [R169+0x2000], [R164.64], !P2 ;  /* 0x02000000a4a9efae */ /* 0x0009e4000d101d4a */
[C---:B------:R-:W-:Y:S05]  /*5970*/  HMMA.16816.F32 R8, R140.reuse, R146, R8 ;  /* 0x000000928c08723c */ /* 0x040fea0000001808 */
[----:B------:R1:W-:Y:S03]  /*5980*/  @!P6 LDGSTS.E.BYPASS.LTC128B.128 [R169+0x4000], [R172.64], !P1 ;  /* 0x04000000aca9efae */ /* 0x0003e6000c901d4a */
[C---:B--2---:R-:W-:Y:S04]  /*5990*/  HMMA.16816.F32 R12, R140.reuse, R148, R12 ;  /* 0x000000948c0c723c */ /* 0x044fe8000000180c */
[----:B------:R1:W-:Y:S04]  /*59a0*/  @!P6 LDGSTS.E.BYPASS.LTC128B.128 [R169+0x1000], [R170.64], !P3 ;  /* 0x01000000aaa9efae */ /* 0x0003e8000d901d4a */
[C---:B------:R-:W-:Y:S03]  /*59b0*/  HMMA.16816.F32 R16, R140.reuse, R150, R16 ;  /* 0x000000968c10723c */ /* 0x040fe60000001810 */
[----:B------:R1:W-:Y:S05]  /*59c0*/  @!P6 LDGSTS.E.BYPASS.LTC128B.128 [R169+0x3000], [R174.64], !P2 ;  /* 0x03000000aea9efae */ /* 0x0003ea000d101d4a */
[C---:B------:R-:W-:Y:S02]  /*59d0*/  HMMA.16816.F32 R20, R140.reuse, R156, R20 ;  /* 0x0000009c8c14723c */ /* 0x040fe40000001814 */
[----:B------:R1:W-:Y:S06]  /*59e0*/  @!P6 LDGSTS.E.BYPASS.LTC128B.128 [R169+0x5000], [R176.64], !P1 ;  /* 0x05000000b0a9efae */ /* 0x0003ec000c901d4a */
[C---:B------:R-:W-:Y:S01]  /*59f0*/  HMMA.16816.F32 R24, R140.reuse, R158, R24 ;  /* 0x0000009e8c18723c */ /* 0x040fe20000001818 */
[----:B------:R-:W-:Y:S07]  /*5a00*/  LDSM.16.M88.4 R152, [R185] ;  /* 0x00000000b998783b */ /* 0x000fee0000000200 */
[C---:B---3--:R-:W-:Y:S01]  /*5a10*/  HMMA.16816.F32 R28, R140.reuse, R136, R28 ;  /* 0x000000888c1c723c */ /* 0x048fe2000000181c */
[----:B------:R-:W2:Y:S07]  /*5a20*/  LDSM.16.M88.4 R160, [R0+0xc100] ;  /* 0x00c1000000a0783b */ /* 0x000eae0000000200 */
[----:B------:R-:W-:Y:S01]  /*5a30*/  HMMA.16816.F32 R32, R140, R138, R32 ;  /* 0x0000008a8c20723c */ /* 0x000fe20000001820 */
[----:B------:R-:W3:Y:S07]  /*5a40*/  LDSM.16.M88.4 R144, [R0+0xc900] ;  /* 0x00c900000090783b */ /* 0x000eee0000000200 */
[----:B------:R-:W5:Y:S07]  /*5a50*/  LDSM.16.M88.4 R148, [R0+0xd100] ;  /* 0x00d100000094783b */ /* 0x000f6e0000000200 */
[----:B------:R-:W5:Y:S07]  /*5a60*/  LDSM.16.M88.4 R156, [R0+0xd900] ;  /* 0x00d90000009c783b */ /* 0x000f6e0000000200 */
[----:B----4-:R-:W-:Y:S07]  /*5a70*/  LDSM.16.M88.4 R164, [R184] ;  /* 0x00000000b8a4783b */ /* 0x010fee0000000200 */
[----:B-1----:R-:W1:Y:S01]  /*5a80*/  LDSM.16.M88.4 R168, [R2+0xc100] ;  /* 0x00c1000002a8783b */ /* 0x002e620000000200 */
[C---:B--2---:R-:W-:Y:S06]  /*5a90*/  HMMA.16816.F32 R4, R152.reuse, R160, R4 ;  /* 0x000000a09804723c */ /* 0x044fec0000001804 */
[----:B------:R-:W2:Y:S02]  /*5aa0*/  LDSM.16.M88.4 R136, [R2+0xc900] ;  /* 0x00c900000288783b */ /* 0x000ea40000000200 */
[C---:B------:R-:W-:Y:S05]  /*5ab0*/  HMMA.16816.F32 R8, R152.reuse, R162, R8 ;  /* 0x000000a29808723c */ /* 0x040fea0000001808 */
[----:B------:R-:W4:Y:S03]  /*5ac0*/  LDSM.16.M88.4 R140, [R2+0xd100] ;  /* 0x00d10000028c783b */ /* 0x000f260000000200 */
[C---:B---3--:R-:W-:Y:S04]  /*5ad0*/  HMMA.16816.F32 R12, R152.reuse, R144, R12 ;  /* 0x00000090980c723c */ /* 0x048fe8000000180c */
[----:B------:R-:W-:Y:S04]  /*5ae0*/  LDSM.16.M88.4 R160, [R188+UR4+0xf900] ;  /* 0x00f90004bca0783b */ /* 0x000fe80008000200 */
[C---:B------:R-:W-:Y:S03]  /*5af0*/  HMMA.16816.F32 R16, R152.reuse, R146, R16 ;  /* 0x000000929810723c */ /* 0x040fe60000001810 */
[----:B------:R-:W3:Y:S05]  /*5b00*/  LDSM.16.M88.4 R144, [R2+0xd900] ;  /* 0x00d900000290783b */ /* 0x000eea0000000200 */
[C---:B-----5:R-:W-:Y:S02]  /*5b10*/  HMMA.16816.F32 R20, R152.reuse, R148, R20 ;  /* 0x000000949814723c */ /* 0x060fe40000001814 */
[----:B------:R-:W-:Y:S06]  /*5b20*/  LDSM.16.M88.4 R172, [R133+0xe900] ;  /* 0x00e9000085ac783b */ /* 0x000fec0000000200 */
[C---:B------:R-:W-:Y:S01]  /*5b30*/  HMMA.16816.F32 R24, R152.reuse, R150, R24 ;  /* 0x000000969818723c */ /* 0x040fe20000001818 */
[----:B------:R-:W-:Y:S07]  /*5b40*/  LDSM.16.M88.4 R148, [R190+0x4000] ;  /* 0x00400000be94783b */ /* 0x000fee0000000200 */
[C---:B------:R-:W-:Y:S01]  /*5b50*/  HMMA.16816.F32 R28, R152.reuse, R156, R28 ;  /* 0x0000009c981c723c */ /* 0x040fe2000000181c */
[----:B------:R-:W-:Y:S07]  /*5b60*/  LDSM.16.M88.4 R176, [R0+0xe100] ;  /* 0x00e1000000b0783b */ /* 0x000fee0000000200 */
[----:B------:R-:W-:Y:S01]  /*5b70*/  HMMA.16816.F32 R32, R152, R158, R32 ;  /* 0x0000009e9820723c */ /* 0x000fe20000001820 */
[----:B------:R-:W5:Y:S07]  /*5b80*/  LDSM.16.M88.4 R152, [R188+UR4+0xe100] ;  /* 0x00e10004bc98783b */ /* 0x000f6e0008000200 */
[C---:B-1----:R-:W-:Y:S01]  /*5b90*/  HMMA.16816.F32 R4, R164.reuse, R168, R4 ;  /* 0x000000a8a404723c */ /* 0x042fe20000001804 */
[----:B------:R-:W1:Y:S07]  /*5ba0*/  LDSM.16.M88.4 R156, [R188+UR4+0xe900] ;  /* 0x00e90004bc9c783b */ /* 0x000e6e0008000200 */
[C---:B------:R-:W-:Y:S01]  /*5bb0*/  HMMA.16816.F32 R8, R164.reuse, R170, R8 ;  /* 0x000000aaa408723c */ /* 0x040fe20000001808 */
[----:B------:R-:W-:Y:S07]  /*5bc0*/  LDSM.16.M88.4 R168, [R133+0xe100] ;  /* 0x00e1000085a8783b */ /* 0x000fee0000000200 */
[C---:B--2---:R-:W-:Y:S01]  /*5bd0*/  HMMA.16816.F32 R12, R164.reuse, R136, R12 ;  /* 0x00000088a40c723c */ /* 0x044fe2000000180c */
[----:B------:R-:W-:Y:S07]  /*5be0*/  LDSM.16.M88.4 R180, [R188+UR4+0x10100] ;  /* 0x01010004bcb4783b */ /* 0x000fee0008000200 */
[C---:B------:R-:W-:Y:S01]  /*5bf0*/  HMMA.16816.F32 R16, R164.reuse, R138, R16 ;  /* 0x0000008aa410723c */ /* 0x040fe20000001810 */
[----:B------:R-:W2:Y:S07]  /*5c00*/  LDSM.16.M88.4 R136, [R188+UR4+0xf100] ;  /* 0x00f10004bc88783b */ /* 0x000eae0008000200 */
[C---:B----4-:R-:W-:Y:S01]  /*5c10*/  HMMA.16816.F32 R20, R164.reuse, R140, R20 ;  /* 0x0000008ca414723c */ /* 0x050fe20000001814 */
[----:B------:R-:W0:Y:S07]  /*5c20*/  LDGDEPBAR ;  /* 0x00000000000079af */ /* 0x000e2e0000000000 */
[C---:B------:R-:W-:Y:S01]  /*5c30*/  HMMA.16816.F32 R24, R164.reuse, R142, R24 ;  /* 0x0000008ea418723c */ /* 0x040fe20000001818 */
[----:B------:R-:W4:Y:S07]  /*5c40*/  LDSM.16.M88.4 R140, [R186+0x4000] ;  /* 0x00400000ba8c783b */ /* 0x000f2e0000000200 */
[C---:B---3--:R-:W-:Y:S08]  /*5c50*/  HMMA.16816.F32 R28, R164.reuse, R144, R28 ;  /* 0x00000090a41c723c */ /* 0x048ff0000000181c */
[----:B------:R-:W-:Y:S01]  /*5c60*/  HMMA.16816.F32 R32, R164, R146, R32 ;  /* 0x00000092a420723c */ /* 0x000fe20000001820 */
[----:B------:R-:W3:Y:S07]  /*5c70*/  LDSM.16.M88.4 R144, [R133+0xf100] ;  /* 0x00f100008590783b */ /* 0x000eee0000000200 */
[C---:B-----5:R-:W-:Y:S01]  /*5c80*/  HMMA.16816.F32 R4, R148.reuse, R152, R4 ;  /* 0x000000989404723c */ /* 0x060fe20000001804 */
[----:B------:R-:W-:Y:S07]  /*5c90*/  LDSM.16.M88.4 R164, [R185+0x4000] ;  /* 0x00400000b9a4783b */ /* 0x000fee0000000200 */
[C---:B------:R-:W-:Y:S01]  /*5ca0*/  HMMA.16816.F32 R8, R148.reuse, R154, R8 ;  /* 0x0000009a9408723c */ /* 0x040fe20000001808 */
[----:B------:R-:W5:Y:S07]  /*5cb0*/  LDSM.16.M88.4 R152, [R133+0xf900] ;  /* 0x00f900008598783b */ /* 0x000f6e0000000200 */
[C---:B-1----:R-:W-:Y:S08]  /*5cc0*/  HMMA.16816.F32 R12, R148.reuse, R156, R12 ;  /* 0x0000009c940c723c */ /* 0x042ff0000000180c */
[C---:B------:R-:W-:Y:S01]  /*5cd0*/  HMMA.16816.F32 R16, R148.reuse, R158, R16 ;  /* 0x0000009e9410723c */ /* 0x040fe20000001810 */
[----:B------:R-:W-:Y:S07]  /*5ce0*/  LDSM.16.M88.4 R156, [R0+0xf900] ;  /* 0x00f90000009c783b */ /* 0x000fee0000000200 */
[C---:B--2---:R-:W-:Y:S08]  /*5cf0*/  HMMA.16816.F32 R20, R148.reuse, R136, R20 ;  /* 0x000000889414723c */ /* 0x044ff00000001814 */
[C---:B------:R-:W-:Y:S01]  /*5d00*/  HMMA.16816.F32 R24, R148.reuse, R138, R24 ;  /* 0x0000008a9418723c */ /* 0x040fe20000001818 */
[----:B------:R-:W1:Y:S07]  /*5d10*/  LDSM.16.M88.4 R136, [R0+0xe900] ;  /* 0x00e900000088783b */ /* 0x000e6e0000000200 */
[C---:B------:R-:W-:Y:S08]  /*5d20*/  HMMA.16816.F32 R28, R148.reuse, R160, R28 ;  /* 0x000000a0941c723c */ /* 0x040ff0000000181c */
[----:B------:R-:W-:Y:S01]  /*5d30*/  HMMA.16816.F32 R32, R148, R162, R32 ;  /* 0x000000a29420723c */ /* 0x000fe20000001820 */
[----:B------:R-:W2:Y:S07]  /*5d40*/  LDSM.16.M88.4 R148, [R0+0xf100] ;  /* 0x00f100000094783b */ /* 0x000eae0000000200 */
[C---:B----4-:R-:W-:Y:S01]  /*5d50*/  HMMA.16816.F32 R4, R140.reuse, R168, R4 ;  /* 0x000000a88c04723c */ /* 0x050fe20000001804 */
[----:B------:R-:W-:Y:S07]  /*5d60*/  LDSM.16.M88.4 R160, [R184+0x4000] ;  /* 0x00400000b8a0783b */ /* 0x000fee0000000200 */
[C---:B------:R-:W-:Y:S01]  /*5d70*/  HMMA.16816.F32 R8, R140.reuse, R170, R8 ;  /* 0x000000aa8c08723c */ /* 0x040fe20000001808 */
[----:B------:R-:W4:Y:S07]  /*5d80*/  LDSM.16.M88.4 R168, [R2+0xe100] ;  /* 0x00e1000002a8783b */ /* 0x000f2e0000000200 */
[C---:B------:R-:W-:Y:S08]  /*5d90*/  HMMA.16816.F32 R12, R140.reuse, R172, R12 ;  /* 0x000000ac8c0c723c */ /* 0x040ff0000000180c */
[C---:B------:R-:W-:Y:S01]  /*5da0*/  HMMA.16816.F32 R16, R140.reuse, R174, R16 ;  /* 0x000000ae8c10723c */ /* 0x040fe20000001810 */
[----:B------:R-:W-:Y:S07]  /*5db0*/  LDSM.16.M88.4 R172, [R190+0x8000] ;  /* 0x00800000beac783b */ /* 0x000fee0000000200 */
[C---:B---3--:R-:W-:Y:S08]  /*5dc0*/  HMMA.16816.F32 R20, R140.reuse, R144, R20 ;  /* 0x000000908c14723c */ /* 0x048ff00000001814 */
[C---:B------:R-:W-:Y:S01]  /*5dd0*/  HMMA.16816.F32 R24, R140.reuse, R146, R24 ;  /* 0x000000928c18723c */ /* 0x040fe20000001818 */
[----:B------:R-:W-:Y:S07]  /*5de0*/  LDSM.16.M88.4 R144, [R191+0xf100] ;  /* 0x00f10000bf90783b */ /* 0x000fee0000000200 */
[C---:B-----5:R-:W-:Y:S08]  /*5df0*/  HMMA.16816.F32 R28, R140.reuse, R152, R28 ;  /* 0x000000988c1c723c */ /* 0x060ff0000000181c */
[----:B------:R-:W-:Y:S01]  /*5e00*/  HMMA.16816.F32 R32, R140, R154, R32 ;  /* 0x0000009a8c20723c */ /* 0x000fe20000001820 */
[----:B------:R-:W3:Y:S07]  /*5e10*/  LDSM.16.M88.4 R140, [R191+0xe900] ;  /* 0x00e90000bf8c783b */ /* 0x000eee0000000200 */
[C---:B------:R-:W-:Y:S01]  /*5e20*/  HMMA.16816.F32 R4, R164.reuse, R176, R4 ;  /* 0x000000b0a404723c */ /* 0x040fe20000001804 */
[----:B------:R-:W5:Y:S07]  /*5e30*/  LDSM.16.M88.4 R152, [R191+0xf900] ;  /* 0x00f90000bf98783b */ /* 0x000f6e0000000200 */
        /* <DEDUP_REMOVED lines=8> */
[C---:B------:R-:W-:Y:S08]  /*5ec0*/  HMMA.16816.F32 R28, R164.reuse, R156, R28 ;  /* 0x0000009ca41c723c */ /* 0x040ff0000000181c */
[----:B------:R-:W-:Y:S01]  /*5ed0*/  HMMA.16816.F32 R32, R164, R158, R32 ;  /* 0x0000009ea420723c */ /* 0x000fe20000001820 */
[----:B------:R-:W1:Y:S07]  /*5ee0*/  LDSM.16.M88.4 R156, [R188+UR4+0x11900] ;  /* 0x01190004bc9c783b */ /* 0x000e6e0008000200 */
[C---:B----4-:R-:W-:Y:S01]  /*5ef0*/  HMMA.16816.F32 R4, R160.reuse, R168, R4 ;  /* 0x000000a8a004723c */ /* 0x050fe20000001804 */
[----:B------:R-:W4:Y:S07]  /*5f00*/  LDSM.16.M88.4 R164, [R186+0x8000] ;  /* 0x00800000baa4783b */ /* 0x000f2e0000000200 */
[C---:B------:R-:W-:Y:S01]  /*5f10*/  HMMA.16816.F32 R8, R160.reuse, R170, R8 ;  /* 0x000000aaa008723c */ /* 0x040fe20000001808 */
[----:B------:R-:W-:Y:S07]  /*5f20*/  LDSM.16.M88.4 R168, [R0+0x10100] ;  /* 0x0101000000a8783b */ /* 0x000fee0000000200 */
[C---:B---3--:R-:W-:Y:S08]  /*5f30*/  HMMA.16816.F32 R12, R160.reuse, R140, R12 ;  /* 0x0000008ca00c723c */ /* 0x048ff0000000180c */
[C---:B------:R-:W-:Y:S01]  /*5f40*/  HMMA.16816.F32 R16, R160.reuse, R142, R16 ;  /* 0x0000008ea010723c */ /* 0x040fe20000001810 */
[----:B------:R-:W3:Y:S07]  /*5f50*/  LDSM.16.M88.4 R140, [R133+0x10900] ;  /* 0x01090000858c783b */ /* 0x000eee0000000200 */
[C---:B------:R-:W-:Y:S08]  /*5f60*/  HMMA.16816.F32 R20, R160.reuse, R144, R20 ;  /* 0x00000090a014723c */ /* 0x040ff00000001814 */
[C---:B------:R-:W-:Y:S01]  /*5f70*/  HMMA.16816.F32 R24, R160.reuse, R146, R24 ;  /* 0x00000092a018723c */ /* 0x040fe20000001818 */
[----:B------:R-:W1:Y:S07]  /*5f80*/  LDSM.16.M88.4 R144, [R133+0x11100] ;  /* 0x011100008590783b */ /* 0x000e6e0000000200 */
[C---:B-----5:R-:W-:Y:S08]  /*5f90*/  HMMA.16816.F32 R28, R160.reuse, R152, R28 ;  /* 0x00000098a01c723c */ /* 0x060ff0000000181c */
[----:B------:R-:W-:Y:S01]  /*5fa0*/  HMMA.16816.F32 R32, R160, R154, R32 ;  /* 0x0000009aa020723c */ /* 0x000fe20000001820 */
[----:B------:R-:W5:Y:S07]  /*5fb0*/  LDSM.16.M88.4 R152, [R133+0x11900] ;  /* 0x011900008598783b */ /* 0x000f6e0000000200 */
[----:B------:R-:W3:Y:S01]  /*5fc0*/  LDSM.16.M88.4 R160, [R185+0x8000] ;  /* 0x00800000b9a0783b */ /* 0x000ee20000000200 */
        /* <DEDUP_REMOVED lines=9> */
[C---:B------:R-:W-:Y:S08]  /*6060*/  HMMA.16816.F32 R28, R172.reuse, R156, R28 ;  /* 0x0000009cac1c723c */ /* 0x040ff0000000181c */
[----:B------:R-:W-:Y:S01]  /*6070*/  HMMA.16816.F32 R32, R172, R158, R32 ;  /* 0x0000009eac20723c */ /* 0x000fe20000001820 */
[----:B------:R-:W1:Y:S07]  /*6080*/  LDSM.16.M88.4 R156, [R0+0x11900] ;  /* 0x01190000009c783b */ /* 0x000e6e0000000200 */
[----:B------:R-:W1:Y:S01]  /*6090*/  LDSM.16.M88.4 R172, [R184+0x8000] ;  /* 0x00800000b8ac783b */ /* 0x000e620000000200 */
[C---:B----4-:R-:W-:Y:S08]  /*60a0*/  HMMA.16816.F32 R4, R164.reuse, R176, R4 ;  /* 0x000000b0a404723c */ /* 0x050ff00000001804 */
[C---:B------:R-:W-:Y:S08]  /*60b0*/  HMMA.16816.F32 R8, R164.reuse, R178, R8 ;  /* 0x000000b2a408723c */ /* 0x040ff00000001808 */
[C---:B---3--:R-:W-:Y:S08]  /*60c0*/  HMMA.16816.F32 R12, R164.reuse, R140, R12 ;  /* 0x0000008ca40c723c */ /* 0x048ff0000000180c */
[C---:B------:R-:W-:Y:S01]  /*60d0*/  HMMA.16816.F32 R16, R164.reuse, R142, R16 ;  /* 0x0000008ea410723c */ /* 0x040fe20000001810 */
[----:B------:R-:W-:Y:S07]  /*60e0*/  LDSM.16.M88.4 R140, [R191+0x11100] ;  /* 0x01110000bf8c783b */ /* 0x000fee0000000200 */
        /* <DEDUP_REMOVED lines=11> */
[C---:B------:R-:W-:Y:S08]  /*61a0*/  HMMA.16816.F32 R28, R160.reuse, R156, R28 ;  /* 0x0000009ca01c723c */ /* 0x040ff0000000181c */
[----:B------:R-:W-:Y:S08]  /*61b0*/  HMMA.16816.F32 R32, R160, R158, R32 ;  /* 0x0000009ea020723c */ /* 0x000ff00000001820 */
[C---:B------:R-:W-:Y:S08]  /*61c0*/  HMMA.16816.F32 R4, R172.reuse, R180, R4 ;  /* 0x000000b4ac04723c */ /* 0x040ff00000001804 */
[C---:B------:R-:W-:Y:S08]  /*61d0*/  HMMA.16816.F32 R8, R172.reuse, R182, R8 ;  /* 0x000000b6ac08723c */ /* 0x040ff00000001808 */
[C---:B-1----:R-:W-:Y:S08]  /*61e0*/  HMMA.16816.F32 R12, R172.reuse, R136, R12 ;  /* 0x00000088ac0c723c */ /* 0x042ff0000000180c */
[C---:B------:R-:W-:Y:S01]  /*61f0*/  HMMA.16816.F32 R16, R172.reuse, R138, R16 ;  /* 0x0000008aac10723c */ /* 0x040fe20000001810 */
[----:B------:R1:W2:Y:S03]  /*6200*/  LDSM.16.M88.4 R136, [R191+0x11900] ;  /* 0x01190000bf88783b */ /* 0x0002a60000000200 */
[----:B------:R-:W-:Y:S02]  /*6210*/  FMUL.FTZ R165, R4, c[0x0][0x320] ;  /* 0x0000c80004a57a20 */ /* 0x000fe40000410000 */
[----:B------:R-:W-:Y:S02]  /*6220*/  FMUL.FTZ R167, R5, c[0x0][0x320] ;  /* 0x0000c80005a77a20 */ /* 0x000fe40000410000 */
[C---:B------:R-:W-:Y:S02]  /*6230*/  HMMA.16816.F32 R20, R172.reuse, R140, R20 ;  /* 0x0000008cac14723c */ /* 0x040fe40000001814 */
[----:B------:R-:W3:Y:S02]  /*6240*/  MUFU.TANH R165, R165 ;  /* 0x000000a500a57308 */ /* 0x000ee40000002400 */
[----:B------:R-:W-:Y:S02]  /*6250*/  FMUL.FTZ R2, R6, c[0x0][0x320] ;  /* 0x0000c80006027a20 */ /* 0x000fe40000410000 */
[----:B------:R-:W-:Y:S02]  /*6260*/  FMUL.FTZ R164, R7, c[0x0][0x320] ;  /* 0x0000c80007a47a20 */ /* 0x000fe40000410000 */
[C---:B------:R-:W-:Y:S04]  /*6270*/  HMMA.16816.F32 R24, R172.reuse, R142, R24 ;  /* 0x0000008eac18723c */ /* 0x040fe80000001818 */
[----:B------:R-:W4:Y:S01]  /*6280*/  MUFU.TANH R167, R167 ;  /* 0x000000a700a77308 */ /* 0x000f220000002400 */
[----:B------:R-:W-:Y:S02]  /*6290*/  FMUL.FTZ R169, R8, c[0x0][0x320] ;  /* 0x0000c80008a97a20 */ /* 0x000fe40000410000 */
[----:B------:R-:W-:Y:S02]  /*62a0*/  FMUL.FTZ R171, R9, c[0x0][0x320] ;  /* 0x0000c80009ab7a20 */ /* 0x000fe40000410000 */
[----:B------:R-:W-:Y:S03]  /*62b0*/  FMUL.FTZ R166, R10, c[0x0][0x320] ;  /* 0x0000c8000aa67a20 */ /* 0x000fe60000410000 */
[----:B------:R-:W-:Y:S02]  /*62c0*/  FMUL.FTZ R168, R11, c[0x0][0x320] ;  /* 0x0000c8000ba87a20 */ /* 0x000fe40000410000 */
[----:B------:R-:W3:Y:S01]  /*62d0*/  MUFU.TANH R2, R2 ;  /* 0x0000000200027308 */ /* 0x000ee20000002400 */
[----:B------:R-:W-:Y:S02]  /*62e0*/  FMUL.FTZ R181, R12, c[0x0][0x320] ;  /* 0x0000c8000cb57a20 */ /* 0x000fe40000410000 */
[----:B------:R-:W-:Y:S02]  /*62f0*/  FMUL.FTZ R225, R22, c[0x0][0x320] ;  /* 0x0000c80016e17a20 */ /* 0x000fe40000410000 */
[----:B------:R-:W-:Y:S02]  /*6300*/  FMUL.FTZ R179, R13, c[0x0][0x320] ;  /* 0x0000c8000db37a20 */ /* 0x000fe40000410000 */
[----:B------:R-:W-:Y:S02]  /*6310*/  FMUL.FTZ R178, R14, c[0x0][0x320] ;  /* 0x0000c8000eb27a20 */ /* 0x000fe40000410000 */
[----:B------:R-:W-:Y:S01]  /*6320*/  FMUL.FTZ R170, R15, c[0x0][0x320] ;  /* 0x0000c8000faa7a20 */ /* 0x000fe20000410000 */
[----:B-1----:R-:W1:Y:S01]  /*6330*/  MUFU.TANH R191, R225 ;  /* 0x000000e100bf7308 */ /* 0x002e620000002400 */
[C---:B--2---:R-:W-:Y:S03]  /*6340*/  HMMA.16816.F32 R28, R172.reuse, R136, R28 ;  /* 0x00000088ac1c723c */ /* 0x044fe6000000181c */
[----:B------:R-:W-:Y:S02]  /*6350*/  FMUL.FTZ R232, R27, c[0x0][0x320] ;  /* 0x0000c8001be87a20 */ /* 0x000fe40000410000 */
[----:B------:R-:W-:Y:S02]  /*6360*/  FMUL.FTZ R182, R16, c[0x0][0x320] ;  /* 0x0000c80010b67a20 */ /* 0x000fe40000410000 */
[----:B------:R-:W-:Y:S01]  /*6370*/  FMUL.FTZ R224, R17, c[0x0][0x320] ;  /* 0x0000c80011e07a20 */ /* 0x000fe20000410000 */
[----:B------:R-:W-:Y:S01]  /*6380*/  HMMA.16816.F32 R32, R172, R138, R32 ;  /* 0x0000008aac20723c */ /* 0x000fe20000001820 */
[----:B------:R2:W1:Y:S01]  /*6390*/  MUFU.TANH R225, R232 ;  /* 0x000000e800e17308 */ /* 0x0004620000002400 */
[----:B------:R-:W5:Y:S02]  /*63a0*/  SHFL.IDX PT, R173, R241, RZ, 0x1c1f ;  /* 0x001c1ffff1ad7589 */ /* 0x000f6400000e0000 */
[----:B------:R-:W-:Y:S02]  /*63b0*/  FMUL.FTZ R176, R18, c[0x0][0x320] ;  /* 0x0000c80012b07a20 */ /* 0x000fe40000410000 */
[----:B------:R-:W-:Y:S02]  /*63c0*/  FMUL.FTZ R177, R19, c[0x0][0x320] ;  /* 0x0000c80013b17a20 */ /* 0x000fe40000410000 */
[----:B------:R-:W-:Y:S03]  /*63d0*/  FMUL.FTZ R228, R20, c[0x0][0x320] ;  /* 0x0000c80014e47a20 */ /* 0x000fe60000410000 */
        /* <DEDUP_REMOVED lines=8> */
[----:B------:R-:W-:Y:S02]  /*6460*/  FMUL.FTZ R172, R29, c[0x0][0x320] ;  /* 0x0000c8001dac7a20 */ /* 0x000fe40000410000 */
[----:B------:R-:W-:Y:S01]  /*6470*/  FMUL.FTZ R231, R30, c[0x0][0x320] ;  /* 0x0000c8001ee77a20 */ /* 0x000fe20000410000 */
[-C--:B-----5:R-:W-:Y:S01]  /*6480*/  IADD3 R240, R238, R173.reuse, RZ ;  /* 0x000000adeef07210 */ /* 0x0a0fe20007ffe0ff */
[----:B------:R-:W-:Y:S01]  /*6490*/  FMUL.FTZ R175, R31, c[0x0][0x320] ;  /* 0x0000c8001faf7a20 */ /* 0x000fe20000410000 */
[----:B------:R-:W-:Y:S01]  /*64a0*/  IADD3 R239, R237, R173, RZ ;  /* 0x000000adedef7210 */ /* 0x000fe20007ffe0ff */
[----:B------:R-:W-:Y:S01]  /*64b0*/  FMUL.FTZ R236, R32, c[0x0][0x320] ;  /* 0x0000c80020ec7a20 */ /* 0x000fe20000410000 */
[----:B------:R-:W1:Y:S01]  /*64c0*/  MUFU.TANH R171, R171 ;  /* 0x000000ab00ab7308 */ /* 0x000e620000002400 */
[----:B------:R-:W-:Y:S02]  /*64d0*/  FMUL.FTZ R234, R33, c[0x0][0x320] ;  /* 0x0000c80021ea7a20 */ /* 0x000fe40000410000 */
[----:B------:R-:W-:Y:S02]  /*64e0*/  FMUL.FTZ R233, R34, c[0x0][0x320] ;  /* 0x0000c80022e97a20 */ /* 0x000fe40000410000 */
[----:B--2---:R-:W-:Y:S05]  /*64f0*/  FMUL.FTZ R232, R35, c[0x0][0x320] ;  /* 0x0000c80023e87a20 */ /* 0x004fea0000410000 */
[----:B------:R-:W2:Y:S10]  /*6500*/  MUFU.TANH R166, R166 ;  /* 0x000000a600a67308 */ /* 0x000eb40000002400 */
        /* <DEDUP_REMOVED lines=22> */
[----:B------:R-:W1:Y:S01]  /*6670*/  MUFU.TANH R232, R232 ;  /* 0x000000e800e87308 */ /* 0x000e620000002400 */
        /* <DEDUP_REMOVED lines=15> */
.L_x_1588:
[----:B------:R-:W-:Y:S04]  /*6770*/  MOV R0, c[0x0][0x32c] ;  /* 0x0000cb0000007a02 */ /* 0x000fe80000000f00 */
[----:B------:R-:W-:Y:S11]  /*6780*/  ISETP.NE.AND P0, PT, R0, 0x1, PT ;  /* 0x000000010000780c */ /* 0x000ff60003f05270 */
[----:B------:R-:W-:Y:S02]  /*6790*/  @!UPT UIADD3 URZ, URZ, URZ, URZ ;  /* 0x0000003f3f3ff290 */ /* 0x000fe4000fffe03f */
[----:B------:R-:W-:Y:S05]  /*67a0*/  @P0 IMAD.HI.U32 R0, R4, c[0x0][0x330], RZ ;  /* 0x0000cc0004000a27 */ /* 0x000fea00078e00ff */
[----:B------:R-:W-:Y:S02]  /*67b0*/  @P0 SHF.R.U32.HI R4, RZ, c[0x0][0x334], R0 ;  /* 0x0000cd00ff040a19 */ /* 0x000fe40000011600 */
.L_x_1589:
[----:B------:R-:W-:Y:S05]  /*67c0*/  BSYNC B0 ;  /* 0x0000000000007941 */ /* 0x000fea0003800000 */
.L_x_1587:
[----:B------:R-:W-:Y:S04]  /*67d0*/  IMAD R5, R4, c[0x0][0x32c], -R235 ;  /* 0x0000cb0004057a24 */ /* 0x000fe800078e0aeb */
[----:B------:R-:W-:Y:S05]  /*67e0*/  IMAD.IADD R0, R5, 0x1, -R208 ;  /* 0x0000000105007824 */ /* 0x000fea00078e0ad0 */
[----:B------:R-:W-:Y:S02]  /*67f0*/  IADD3 R5, R0, c[0x0][0x32c], RZ ;  /* 0x0000cb0000057a10 */ /* 0x000fe40007ffe0ff */
[----:B------:R-:W-:Y:S02]  /*6800*/  IMNMX R239, R239, R0, !PT ;  /* 0x00000000efef7217 */ /* 0x000fe40007800200 */
[----:B------:R-:W-:Y:S02]  /*6810*/  IMNMX R240, R240, R5, PT ;  /* 0x00000005f0f07217 */ /* 0x000fe40003800200 */
.L_x_1586:
[----:B--234-:R-:W-:Y:S01]  /*6820*/  ISETP.GT.AND P0, PT, R214, -0x1, PT ;  /* 0xffffffffd600780c */ /* 0x01cfe20003f04270 */
[----:B------:R-:W2:Y:S03]  /*6830*/  SHFL.IDX PT, R6, R241, 0x1, 0x1c1f ;  /* 0x003c1f00f1067f89 */ /* 0x000ea600000e0000 */
[C---:B------:R-:W-:Y:S02]  /*6840*/  ISETP.GT.AND P4, PT, R239.reuse, 0x1, P0 ;  /* 0x00000001ef00780c */ /* 0x040fe40000784270 */
[----:B------:R-:W-:Y:S02]  /*6850*/  ISETP.GT.AND P5, PT, R239, RZ, P0 ;  /* 0x000000ffef00720c */ /* 0x000fe400007a4270 */
[C---:B------:R-:W-:Y:S02]  /*6860*/  ISETP.LT.OR P4, PT, R240.reuse, 0x2, P4 ;  /* 0x00000002f000780c */ /* 0x040fe40002781670 */
[C---:B------:R-:W-:Y:S02]  /*6870*/  ISETP.LT.OR P5, PT, R240.reuse, 0x1, P5 ;  /* 0x00000001f000780c */ /* 0x040fe40002fa1670 */
[----:B------:R-:W-:Y:S02]  /*6880*/  FSEL R9, R167, -INF , !P4 ;  /* 0xff800000a7097808 */ /* 0x000fe40006000000 */
[C---:B------:R-:W-:Y:S02]  /*6890*/  ISETP.GT.AND P4, PT, R239.reuse, 0x10, P0 ;  /* 0x00000010ef00780c */ /* 0x040fe40000784270 */
[----:B------:R-:W-:Y:S02]  /*68a0*/  ISETP.GT.AND P6, PT, R239, 0x8, P0 ;  /* 0x00000008ef00780c */ /* 0x000fe400007c4270 */
[----:B------:R-:W-:Y:S02]  /*68b0*/  ISETP.LT.OR P4, PT, R240, 0x11, P4 ;  /* 0x00000011f000780c */ /* 0x000fe40002781670 */
[----:B------:R-:W-:Y:S02]  /*68c0*/  FSEL R11, R165, -INF , !P5 ;  /* 0xff800000a50b7808 */ /* 0x000fe40006800000 */
[----:B------:R-:W-:Y:S02]  /*68d0*/  ISETP.GT.AND P5, PT, R239, 0x9, P0 ;  /* 0x00000009ef00780c */ /* 0x000fe400007a4270 */
[----:B-1----:R-:W-:Y:S01]  /*68e0*/  FSEL R161, R181, -INF , !P4 ;  /* 0xff800000b5a17808 */ /* 0x002fe20006000000 */
[--C-:B--2---:R-:W-:Y:S01]  /*68f0*/  IMAD.IADD R0, R238, 0x1, R6.reuse ;  /* 0x00000001ee007824 */ /* 0x104fe200078e0206 */
[----:B------:R-:W-:Y:S01]  /*6900*/  ISETP.GT.AND P4, PT, R239, 0x19, P0 ;  /* 0x00000019ef00780c */ /* 0x000fe20000784270 */
[----:B------:R-:W-:Y:S01]  /*6910*/  IMAD.IADD R4, R237, 0x1, R6 ;  /* 0x00000001ed047824 */ /* 0x000fe200078e0206 */
[C---:B------:R-:W-:Y:S02]  /*6920*/  ISETP.LT.OR P6, PT, R240.reuse, 0x9, P6 ;  /* 0x00000009f000780c */ /* 0x040fe400037c1670 */
[C---:B------:R-:W-:Y:S02]  /*6930*/  ISETP.LT.OR P5, PT, R240.reuse, 0xa, P5 ;  /* 0x0000000af000780c */ /* 0x040fe40002fa1670 */
[----:B------:R-:W-:Y:S02]  /*6940*/  ISETP.LT.OR P4, PT, R240, 0x1a, P4 ;  /* 0x0000001af000780c */ /* 0x000fe40002781670 */
[----:B------:R-:W-:Y:S02]  /*6950*/  FSEL R5, R169, -INF , !P6 ;  /* 0xff800000a9057808 */ /* 0x000fe40007000000 */
[----:B------:R-:W-:Y:S02]  /*6960*/  ISETP.GT.AND P6, PT, R239, 0x11, P0 ;  /* 0x00000011ef00780c */ /* 0x000fe400007c4270 */
[----:B------:R-:W-:Y:S02]  /*6970*/  FSEL R7, R171, -INF , !P5 ;  /* 0xff800000ab077808 */ /* 0x000fe40006800000 */
[C---:B------:R-:W-:Y:S02]  /*6980*/  ISETP.GT.AND P5, PT, R239.reuse, 0x18, P0 ;  /* 0x00000018ef00780c */ /* 0x040fe400007a4270 */
        /* <DEDUP_REMOVED lines=45> */
.L_x_1592:
[----:B------:R-:W-:Y:S04]  /*6c60*/  MOV R6, c[0x0][0x32c] ;  /* 0x0000cb0000067a02 */ /* 0x000fe80000000f00 */
[----:B------:R-:W-:Y:S11]  /*6c70*/  ISETP.NE.AND P4, PT, R6, 0x1, PT ;  /* 0x000000010600780c */ /* 0x000ff60003f85270 */
[----:B------:R-:W-:Y:S02]  /*6c80*/  @!UPT UIADD3 URZ, URZ, URZ, URZ ;  /* 0x0000003f3f3ff290 */ /* 0x000fe4000fffe03f */
[----:B------:R-:W-:Y:S05]  /*6c90*/  @P4 IMAD.HI.U32 R6, R8, c[0x0][0x330], RZ ;  /* 0x0000cc0008064a27 */ /* 0x000fea00078e00ff */
[----:B------:R-:W-:Y:S02]  /*6ca0*/  @P4 SHF.R.U32.HI R8, RZ, c[0x0][0x334], R6 ;  /* 0x0000cd00ff084a19 */ /* 0x000fe40000011606 */
.L_x_1593:
[----:B------:R-:W-:Y:S05]  /*6cb0*/  BSYNC B0 ;  /* 0x0000000000007941 */ /* 0x000fea0003800000 */
.L_x_1591:
[----:B------:R-:W-:Y:S04]  /*6cc0*/  IMAD R235, R8, c[0x0][0x32c], -R235 ;  /* 0x0000cb0008eb7a24 */ /* 0x000fe800078e0aeb */
[----:B------:R-:W-:Y:S05]  /*6cd0*/  IMAD.IADD R235, R235, 0x1, -R208 ;  /* 0x00000001ebeb7824 */ /* 0x000fea00078e0ad0 */
[----:B------:R-:W-:Y:S02]  /*6ce0*/  IADD3 R13, R235, c[0x0][0x32c], RZ ;  /* 0x0000cb00eb0d7a10 */ /* 0x000fe40007ffe0ff */
[----:B------:R-:W-:Y:S02]  /*6cf0*/  IMNMX R4, R4, R235, !PT ;  /* 0x000000eb04047217 */ /* 0x000fe40007800200 */
[----:B------:R-:W-:Y:S02]  /*6d00*/  IMNMX R0, R0, R13, PT ;  /* 0x0000000d00007217 */ /* 0x000fe40003800200 */
.L_x_1590:
[----:B------:R-:W-:Y:S01]  /*6d10*/  FMNMX.FTZ R6, R11, R132, !PT ;  /* 0x000000840b067209 */ /* 0x000fe20007810000 */
[----:B------:R-:W-:Y:S04]  /*6d20*/  DEPBAR.LE SB0, 0x2 ;  /* 0x000080800000791a */ /* 0x000fe80000000000 */
[----:B------:R-:W-:Y:S01]  /*6d30*/  FMNMX.FTZ R6, R9, R6, !PT ;  /* 0x0000000609067209 */ /* 0x000fe20007810000 */
[----:B------:R-:W-:Y:S01]  /*6d40*/  BAR.SYNC.DEFER_BLOCKING 0x0 ;  /* 0x0000000000007b1d */ /* 0x000fe20000010000 */
[C---:B------:R-:W-:Y:S01]  /*6d50*/  ISETP.GT.AND P6, PT, R4.reuse, RZ, P0 ;  /* 0x000000ff0400720c */ /* 0x040fe200007c4270 */
[----:B------:R-:W-:Y:S01]  /*6d60*/  UIADD3 UR12, UR5, 0x1, URZ ;  /* 0x00000001050c7890 */ /* 0x000fe2000fffe03f */
[----:B------:R-:W-:Y:S01]  /*6d70*/  FMNMX.FTZ R6, R5, R6, !PT ;  /* 0x0000000605067209 */ /* 0x000fe20007810000 */
[----:B------:R-:W-:Y:S01]  /*6d80*/  UISETP.GE.AND UP0, UPT, UR5, 0x1, UPT ;  /* 0x000000010500788c */ /* 0x000fe2000bf06270 */
[----:B------:R-:W-:Y:S02]  /*6d90*/  ISETP.GT.AND P5, PT, R4, 0x1, P0 ;  /* 0x000000010400780c */ /* 0x000fe400007a4270 */
[----:B------:R-:W-:Y:S01]  /*6da0*/  FMNMX.FTZ R6, R7, R6, !PT ;  /* 0x0000000607067209 */ /* 0x000fe20007810000 */
[----:B------:R-:W-:Y:S01]  /*6db0*/  USEL UR5, UR12, URZ, !UP0 ;  /* 0x0000003f0c057287 */ /* 0x000fe2000c000000 */
[----:B------:R-:W-:Y:S02]  /*6dc0*/  ISETP.LT.OR P6, PT, R0, 0x1, P6 ;  /* 0x000000010000780c */ /* 0x000fe400037c1670 */
[----:B------:R-:W-:Y:S02]  /*6dd0*/  FMNMX.FTZ R6, R161, R6, !PT ;  /* 0x00000006a1067209 */ /* 0x000fe40007810000 */
[----:B------:R-:W-:Y:S02]  /*6de0*/  FSEL R10, R2, -INF , !P6 ;  /* 0xff800000020a7808 */ /* 0x000fe40007000000 */
[----:B------:R-:W-:Y:S02]  /*6df0*/  ISETP.GT.AND P4, PT, R4, 0x8, P0 ;  /* 0x000000080400780c */ /* 0x000fe40000784270 */
[----:B------:R-:W-:Y:S02]  /*6e00*/  ISETP.LT.OR P5, PT, R0, 0x2, P5 ;  /* 0x000000020000780c */ /* 0x000fe40002fa1670 */
[----:B------:R-:W-:Y:S02]  /*6e10*/  FMNMX.FTZ R13, R10, R3, !PT ;  /* 0x000000030a0d7209 */ /* 0x000fe40007810000 */
[----:B------:R-:W-:Y:S02]  /*6e20*/  FMNMX.FTZ R6, R167, R6, !PT ;  /* 0x00000006a7067209 */ /* 0x000fe40007810000 */
[----:B------:R-:W-:Y:S01]  /*6e30*/  ISETP.GT.AND P6, PT, R4, 0x9, P0 ;  /* 0x000000090400780c */ /* 0x000fe200007c4270 */
[----:B------:R-:W-:Y:S01]  /*6e40*/  LDSM.16.MT88.4 R28, [R134+UR4+0x100] ;  /* 0x00010004861c783b */ /* 0x000fe20008004200 */
[----:B------:R-:W-:Y:S02]  /*6e50*/  ISETP.LT.OR P4, PT, R0, 0x9, P4 ;  /* 0x000000090000780c */ /* 0x000fe40002781670 */
[----:B------:R-:W-:Y:S02]  /*6e60*/  FSEL R164, R164, -INF , !P5 ;  /* 0xff800000a4a47808 */ /* 0x000fe40006800000 */
[----:B------:R-:W-:Y:S02]  /*6e70*/  FSEL R8, R166, -INF , !P4 ;  /* 0xff800000a6087808 */ /* 0x000fe40006000000 */
[----:B------:R-:W-:Y:S02]  /*6e80*/  FMNMX.FTZ R6, R163, R6, !PT ;  /* 0x00000006a3067209 */ /* 0x000fe40007810000 */
[----:B------:R-:W-:Y:S02]  /*6e90*/  ISETP.GT.AND P5, PT, R4, 0x10, P0 ;  /* 0x000000100400780c */ /* 0x000fe400007a4270 */
[----:B------:R-:W-:Y:S02]  /*6ea0*/  ISETP.LT.OR P6, PT, R0, 0xa, P6 ;  /* 0x0000000a0000780c */ /* 0x000fe400037c1670 */
[----:B------:R-:W-:Y:S02]  /*6eb0*/  FMNMX.FTZ R13, R164, R13, !PT ;  /* 0x0000000da40d7209 */ /* 0x000fe40007810000 */
[----:B------:R-:W-:Y:S02]  /*6ec0*/  FMNMX.FTZ R2, R165, R6, !PT ;  /* 0x00000006a5027209 */ /* 0x000fe40007810000 */
[----:B------:R-:W-:Y:S02]  /*6ed0*/  FSEL R6, R168, -INF , !P6 ;  /* 0xff800000a8067808 */ /* 0x000fe40007000000 */
[----:B------:R-:W-:Y:S02]  /*6ee0*/  FMNMX.FTZ R13, R8, R13, !PT ;  /* 0x0000000d080d7209 */ /* 0x000fe40007810000 */
[----:B------:R-:W-:Y:S02]  /*6ef0*/  ISETP.GT.AND P4, PT, R4, 0x11, P0 ;  /* 0x000000110400780c */ /* 0x000fe40000784270 */
[----:B------:R-:W-:Y:S02]  /*6f00*/  ISETP.LT.OR P5, PT, R0, 0x11, P5 ;  /* 0x000000110000780c */ /* 0x000fe40002fa1670 */
[----:B------:R-:W-:Y:S02]  /*6f10*/  FMNMX.FTZ R15, R6, R13, !PT ;  /* 0x0000000d060f7209 */ /* 0x000fe40007810000 */
[----:B------:R-:W-:Y:S02]  /*6f20*/  FSEL R178, R178, -INF , !P5 ;  /* 0xff800000b2b27808 */ /* 0x000fe40006800000 */
[----:B------:R-:W-:Y:S02]  /*6f30*/  ISETP.GT.AND P6, PT, R4, 0x18, P0 ;  /* 0x000000180400780c */ /* 0x000fe400007c4270 */
[----:B------:R-:W-:Y:S02]  /*6f40*/  ISETP.LT.OR P4, PT, R0, 0x12, P4 ;  /* 0x000000120000780c */ /* 0x000fe40002781670 */
[----:B------:R-:W-:Y:S02]  /*6f50*/  FMNMX.FTZ R15, R178, R15, !PT ;  /* 0x0000000fb20f7209 */ /* 0x000fe40007810000 */
[----:B------:R-:W-:Y:S02]  /*6f60*/  FMNMX.FTZ R2, R169, R2, !PT ;  /* 0x00000002a9027209 */ /* 0x000fe40007810000 */
[----:B------:R-:W-:Y:S02]  /*6f70*/  ISETP.GT.AND P5, PT, R4, 0x19, P0 ;  /* 0x000000190400780c */ /* 0x000fe400007a4270 */
[----:B------:R-:W-:Y:S02]  /*6f80*/  FSEL R166, R170, -INF , !P4 ;  /* 0xff800000aaa67808 */ /* 0x000fe40006000000 */
[----:B------:R-:W-:Y:S02]  /*6f90*/  ISETP.LT.OR P6, PT, R0, 0x19, P6 ;  /* 0x000000190000780c */ /* 0x000fe400037c1670 */
[----:B------:R-:W-:Y:S02]  /*6fa0*/  FMNMX.FTZ R2, R173, R2, !PT ;  /* 0x00000002ad027209 */ /* 0x000fe40007810000 */
[----:B------:R-:W-:Y:S02]  /*6fb0*/  ISETP.GT.AND P4, PT, R4, 0x20, P0 ;  /* 0x000000200400780c */ /* 0x000fe40000784270 */
[----:B------:R-:W-:Y:S02]  /*6fc0*/  ISETP.LT.OR P5, PT, R0, 0x1a, P5 ;  /* 0x0000001a0000780c */ /* 0x000fe40002fa1670 */
[----:B------:R-:W-:Y:S02]  /*6fd0*/  FSEL R176, R176, -INF , !P6 ;  /* 0xff800000b0b07808 */ /* 0x000fe40007000000 */
[----:B------:R-:W-:Y:S02]  /*6fe0*/  FMNMX.FTZ R15, R166, R15, !PT ;  /* 0x0000000fa60f7209 */ /* 0x000fe40007810000 */
[----:B------:R-:W-:Y:S02]  /*6ff0*/  FMNMX.FTZ R2, R171, R2, !PT ;  /* 0x00000002ab027209 */ /* 0x000fe40007810000 */
[----:B------:R-:W-:Y:S02]  /*7000*/  FSEL R168, R177, -INF , !P5 ;  /* 0xff800000b1a87808 */ /* 0x000fe40006800000 */
[----:B------:R-:W-:Y:S02]  /*7010*/  ISETP.GT.AND P6, PT, R4, 0x21, P0 ;  /* 0x000000210400780c */ /* 0x000fe400007c4270 */
[----:B------:R-:W-:Y:S02]  /*7020*/  ISETP.LT.OR P4, PT, R0, 0x21, P4 ;  /* 0x000000210000780c */ /* 0x000fe40002781670 */
        /* <DEDUP_REMOVED lines=8> */
[----:B------:R-:W-:Y:S02]  /*70b0*/  FMNMX.FTZ R15, R174, R15, !PT ;  /* 0x0000000fae0f7209 */ /* 0x000fe40007810000 */
[----:B------:R-:W-:Y:S02]  /*70c0*/  ISETP.GT.AND P4, PT, R4, 0x29, P0 ;  /* 0x000000290400780c */ /* 0x000fe40000784270 */
[C---:B------:R-:W-:Y:S02]  /*70d0*/  ISETP.LT.OR P5, PT, R0.reuse, 0x29, P5 ;  /* 0x000000290000780c */ /* 0x040fe40002fa1670 */
[----:B------:R-:W-:Y:S02]  /*70e0*/  FMNMX.FTZ R2, R147, R2, !PT ;  /* 0x0000000293027209 */ /* 0x000fe40007810000 */
[----:B------:R-:W-:Y:S02]  /*70f0*/  ISETP.LT.OR P4, PT, R0, 0x2a, P4 ;  /* 0x0000002a0000780c */ /* 0x000fe40002781670 */
[----:B------:R-:W-:Y:S02]  /*7100*/  ISETP.GT.AND P6, PT, R4, 0x30, P0 ;  /* 0x000000300400780c */ /* 0x000fe400007c4270 */
[----:B------:R-:W-:Y:S02]  /*7110*/  FSEL R170, R226, -INF , !P5 ;  /* 0xff800000e2aa7808 */ /* 0x000fe40006800000 */
[----:B------:R-:W-:Y:S02]  /*7120*/  FMNMX.FTZ R15, R172, R15, !PT ;  /* 0x0000000fac0f7209 */ /* 0x000fe40007810000 */
[----:B------:R-:W-:Y:S02]  /*7130*/  FMNMX.FTZ R2, R145, R2, !PT ;  /* 0x0000000291027209 */ /* 0x000fe40007810000 */
[----:B------:R-:W-:Y:S02]  /*7140*/  FSEL R150, R225, -INF , !P4 ;  /* 0xff800000e1967808 */ /* 0x000fe40006000000 */
[----:B------:R-:W-:Y:S02]  /*7150*/  ISETP.LT.OR P6, PT, R0, 0x31, P6 ;  /* 0x000000310000780c */ /* 0x000fe400037c1670 */
[----:B------:R-:W-:Y:S02]  /*7160*/  FMNMX.FTZ R15, R170, R15, !PT ;  /* 0x0000000faa0f7209 */ /* 0x000fe40007810000 */
[----:B------:R-:W-:Y:S02]  /*7170*/  ISETP.GT.AND P5, PT, R4, 0x31, P0 ;  /* 0x000000310400780c */ /* 0x000fe400007a4270 */
[----:B------:R-:W-:Y:S02]  /*7180*/  FMNMX.FTZ R13, R143, R2, !PT ;  /* 0x000000028f0d7209 */ /* 0x000fe40007810000 */
[----:B------:R-:W-:Y:S02]  /*7190*/  FSEL R146, R231, -INF , !P6 ;  /* 0xff800000e7927808 */ /* 0x000fe40007000000 */
[----:B------:R-:W-:Y:S01]  /*71a0*/  FMNMX.FTZ R15, R150, R15, !PT ;  /* 0x0000000f960f7209 */ /* 0x000fe20007810000 */
[----:B------:R-:W1:Y:S01]  /*71b0*/  SHFL.BFLY PT, R2, R13, 0x2, 0x1f ;  /* 0x0c401f000d027f89 */ /* 0x000e6200000e0000 */
        /* <DEDUP_REMOVED lines=9> */
[----:B------:R-:W-:Y:S02]  /*7250*/  FMNMX.FTZ R19, R142, R15, !PT ;  /* 0x0000000f8e137209 */ /* 0x000fe40007810000 */
[----:B------:R-:W-:Y:S02]  /*7260*/  FSEL R140, R232, -INF , !P0 ;  /* 0xff800000e88c7808 */ /* 0x000fe40004000000 */
[----:B------:R-:W-:Y:S02]  /*7270*/  IADD3 R16, R134, UR4, RZ ;  /* 0x0000000486107c10 */ /* 0x000fe4000fffe0ff */
[----:B------:R-:W-:Y:S02]  /*7280*/  FMNMX.FTZ R17, R140, R19, !PT ;  /* 0x000000138c117209 */ /* 0x000fe40007810000 */
[----:B-1----:R-:W-:Y:S02]  /*7290*/  FMNMX.FTZ R4, R13, R2, !PT ;  /* 0x000000020d047209 */ /* 0x002fe40007810000 */
[----:B------:R-:W-:Y:S01]  /*72a0*/  IADD3 R152, R187, R16, RZ ;  /* 0x00000010bb987210 */ /* 0x000fe20007ffe0ff */
[----:B------:R-:W1:Y:S08]  /*72b0*/  SHFL.BFLY PT, R0, R17, 0x2, 0x1f ;  /* 0x0c401f0011007f89 */ /* 0x000e7000000e0000 */
[----:B------:R-:W2:Y:S01]  /*72c0*/  SHFL.BFLY PT, R15, R4, 0x1, 0x1f ;  /* 0x0c201f00040f7f89 */ /* 0x000ea200000e0000 */
[----:B-1----:R-:W-:Y:S07]  /*72d0*/  FMNMX.FTZ R13, R17, R0, !PT ;  /* 0x00000000110d7209 */ /* 0x002fee0007810000 */
[----:B------:R-:W1:Y:S01]  /*72e0*/  SHFL.BFLY PT, R0, R13, 0x1, 0x1f ;  /* 0x0c201f000d007f89 */ /* 0x000e6200000e0000 */
[----:B--2---:R-:W-:Y:S04]  /*72f0*/  FMNMX.FTZ R2, R4, R15, !PT ;  /* 0x0000000f04027209 */ /* 0x004fe80007810000 */
[C---:B------:R-:W-:Y:S01]  /*7300*/  FSETP.NEU.FTZ.AND P0, PT, R2.reuse, -INF , PT ;  /* 0xff8000000200780b */ /* 0x040fe20003f1d000 */
[----:B------:R-:W-:Y:S05]  /*7310*/  FMUL.FTZ R148, R2, c[0x0][0x2d0] ;  /* 0x0000b40002947a20 */ /* 0x000fea0000410000 */
[----:B------:R-:W-:Y:S05]  /*7320*/  FSEL R148, R148, RZ, P0 ;  /* 0x000000ff94947208 */ /* 0x000fea0000000000 */
[--C-:B------:R-:W-:Y:S01]  /*7330*/  FFMA.FTZ R158, R5, c[0x0][0x2d0], -R148.reuse ;  /* 0x0000b400059e7a23 */ /* 0x100fe20000010894 */
[----:B------:R-:W-:Y:S01]  /*7340*/  FSEL R5, R2, RZ, P0 ;  /* 0x000000ff02057208 */ /* 0x000fe20000000000 */
[--C-:B------:R-:W-:Y:S02]  /*7350*/  FFMA.FTZ R160, R11, c[0x0][0x2d0], -R148.reuse ;  /* 0x0000b4000ba07a23 */ /* 0x100fe40000010894 */
[----:B------:R-:W-:Y:S01]  /*7360*/  FFMA.FTZ R159, R9, c[0x0][0x2d0], -R148 ;  /* 0x0000b400099f7a23 */ /* 0x000fe20000010894 */
[----:B-1----:R-:W-:Y:S01]  /*7370*/  FMNMX.FTZ R0, R13, R0, !PT ;  /* 0x000000000d007209 */ /* 0x002fe20007810000 */
[----:B------:R-:W-:Y:S01]  /*7380*/  FADD.FTZ R4, -R5, R132 ;  /* 0x0000008405047221 */ /* 0x000fe20000010100 */
[----:B------:R-:W1:Y:S01]  /*7390*/  LDSM.16.MT88.4 R12, [R135+UR4+0x100] ;  /* 0x00010004870c783b */ /* 0x000e620008004200 */
[--C-:B------:R-:W-:Y:S01]  /*73a0*/  FFMA.FTZ R155, R7, c[0x0][0x2d0], -R148.reuse ;  /* 0x0000b400079b7a23 */ /* 0x100fe20000010894 */
[C---:B------:R-:W-:Y:S01]  /*73b0*/  FSETP.NEU.FTZ.AND P0, PT, R0.reuse, -INF , PT ;  /* 0xff8000000000780b */ /* 0x040fe20003f1d000 */
[----:B------:R-:W-:Y:S01]  /*73c0*/  FMUL.FTZ R141, R0, c[0x0][0x2d0] ;  /* 0x0000b400008d7a20 */ /* 0x000fe20000410000 */
[----:B------:R-:W-:Y:S01]  /*73d0*/  MUFU.EX2 R160, R160 ;  /* 0x000000a000a07308 */ /* 0x000fe20000000800 */
[----:B------:R-:W-:Y:S01]  /*73e0*/  FMUL.FTZ R132, R4, c[0x0][0x2d0] ;  /* 0x0000b40004847a20 */ /* 0x000fe20000410000 */
[----:B------:R-:W-:Y:S01]  /*73f0*/  FSEL R4, R0, RZ, P0 ;  /* 0x000000ff00047208 */ /* 0x000fe20000000000 */
[--C-:B------:R-:W-:Y:S01]  /*7400*/  FFMA.FTZ R177, R147, c[0x0][0x2d0], -R148.reuse ;  /* 0x0000b40093b17a23 */ /* 0x100fe20000010894 */
[----:B------:R-:W-:Y:S01]  /*7410*/  FSEL R141, R141, RZ, P0 ;  /* 0x000000ff8d8d7208 */ /* 0x000fe20000000000 */
[--C-:B------:R-:W-:Y:S02]  /*7420*/  FFMA.FTZ R179, R145, c[0x0][0x2d0], -R148.reuse ;  /* 0x0000b40091b37a23 */ /* 0x100fe40000010894 */
[----:B------:R-:W-:Y:S02]  /*7430*/  FADD.FTZ R4, -R4, R3 ;  /* 0x0000000304047221 */ /* 0x000fe40000010100 */
[--C-:B------:R-:W-:Y:S01]  /*7440*/  FFMA.FTZ R157, R10, c[0x0][0x2d0], -R141.reuse ;  /* 0x0000b4000a9d7a23 */ /* 0x100fe2000001088d */
[----:B------:R-:W2:Y:S01]  /*7450*/  MUFU.EX2 R159, R159 ;  /* 0x0000009f009f7308 */ /* 0x000ea20000000800 */
[--C-:B------:R-:W-:Y:S02]  /*7460*/  FFMA.FTZ R156, R164, c[0x0][0x2d0], -R141.reuse ;  /* 0x0000b400a49c7a23 */ /* 0x100fe4000001088d */
[--C-:B------:R-:W-:Y:S02]  /*7470*/  FFMA.FTZ R153, R8, c[0x0][0x2d0], -R141.reuse ;  /* 0x0000b40008997a23 */ /* 0x100fe4000001088d */
[--C-:B------:R-:W-:Y:S02]  /*7480*/  FFMA.FTZ R154, R6, c[0x0][0x2d0], -R141.reuse ;  /* 0x0000b400069a7a23 */ /* 0x100fe4000001088d */
[----:B------:R-:W-:Y:S01]  /*7490*/  FMUL.FTZ R3, R4, c[0x0][0x2d0] ;  /* 0x0000b40004037a20 */ /* 0x000fe20000410000 */
[----:B------:R-:W-:Y:S01]  /*74a0*/  IADD3 R4, R135, UR4, RZ ;  /* 0x0000000487047c10 */ /* 0x000fe2000fffe0ff */
[--C-:B------:R-:W-:Y:S01]  /*74b0*/  FFMA.FTZ R175, R150, c[0x0][0x2d0], -R141.reuse ;  /* 0x0000b40096af7a23 */ /* 0x100fe2000001088d */
[----:B------:R-:W-:Y:S01]  /*74c0*/  MUFU.EX2 R158, R158 ;  /* 0x0000009e009e7308 */ /* 0x000fe20000000800 */
[--C-:B------:R-:W-:Y:S01]  /*74d0*/  FFMA.FTZ R181, R146, c[0x0][0x2d0], -R141.reuse ;  /* 0x0000b40092b57a23 */ /* 0x100fe2000001088d */
[----:B------:R-:W-:Y:S01]  /*74e0*/  IADD3 R133, R187, R4, RZ ;  /* 0x00000004bb857210 */ /* 0x000fe20007ffe0ff */
[--C-:B------:R-:W-:Y:S02]  /*74f0*/  FFMA.FTZ R182, R144, c[0x0][0x2d0], -R141.reuse ;  /* 0x0000b40090b67a23 */ /* 0x100fe4000001088d */
[----:B------:R-:W-:Y:S01]  /*7500*/  LDSM.16.MT88.4 R144, [R135+UR4+0x3900] ;  /* 0x003900048790783b */ /* 0x000fe20008004200 */
[--C-:B------:R-:W-:Y:S02]  /*7510*/  FFMA.FTZ R183, R142, c[0x0][0x2d0], -R141.reuse ;  /* 0x0000b4008eb77a23 */ /* 0x100fe4000001088d */
[--C-:B------:R-:W-:Y:S02]  /*7520*/  FFMA.FTZ R161, R161, c[0x0][0x2d0], -R148.reuse ;  /* 0x0000b400a1a17a23 */ /* 0x100fe40000010894 */
[----:B------:R-:W3:Y:S01]  /*7530*/  MUFU.EX2 R155, R155 ;  /* 0x0000009b009b7308 */ /* 0x000ee20000000800 */
[--C-:B------:R-:W-:Y:S02]  /*7540*/  FFMA.FTZ R162, R167, c[0x0][0x2d0], -R148.reuse ;  /* 0x0000b400a7a27a23 */ /* 0x100fe40000010894 */
[----:B------:R-:W4:Y:S01]  /*7550*/  LDSM.16.MT88.4 R20, [R133+0x100] ;  /* 0x000100008514783b */ /* 0x000f220000004200 */
[----:B--2---:R-:W-:Y:S01]  /*7560*/  F2FP.PACK_AB R136, R159, R160 ;  /* 0x000000a09f88723e */ /* 0x004fe200000000ff */
[--C-:B------:R-:W-:Y:S02]  /*7570*/  FFMA.FTZ R163, R163, c[0x0][0x2d0], -R148.reuse ;  /* 0x0000b400a3a37a23 */ /* 0x100fe40000010894 */
[--C-:B------:R-:W-:Y:S02]  /*7580*/  FFMA.FTZ R164, R165, c[0x0][0x2d0], -R148.reuse ;  /* 0x0000b400a5a47a23 */ /* 0x100fe40000010894 */
[--C-:B------:R-:W-:Y:S01]  /*7590*/  FFMA.FTZ R165, R178, c[0x0][0x2d0], -R141.reuse ;  /* 0x0000b400b2a57a23 */ /* 0x100fe2000001088d */
[----:B------:R-:W2:Y:S01]  /*75a0*/  MUFU.EX2 R132, R132 ;  /* 0x0000008400847308 */ /* 0x000ea20000000800 */
[--C-:B------:R-:W-:Y:S02]  /*75b0*/  FFMA.FTZ R178, R151, c[0x0][0x2d0], -R148.reuse ;  /* 0x0000b40097b27a23 */ /* 0x100fe40000010894 */
[--C-:B------:R-:W-:Y:S02]  /*75c0*/  FFMA.FTZ R166, R166, c[0x0][0x2d0], -R141.reuse ;  /* 0x0000b400a6a67a23 */ /* 0x100fe4000001088d */
[--C-:B------:R-:W-:Y:S02]  /*75d0*/  FFMA.FTZ R167, R176, c[0x0][0x2d0], -R141.reuse ;  /* 0x0000b400b0a77a23 */ /* 0x100fe4000001088d */
[--C-:B------:R-:W-:Y:S02]  /*75e0*/  FFMA.FTZ R168, R168, c[0x0][0x2d0], -R141.reuse ;  /* 0x0000b400a8a87a23 */ /* 0x100fe4000001088d */
[--C-:B------:R-:W-:Y:S01]  /*75f0*/  FFMA.FTZ R169, R169, c[0x0][0x2d0], -R148.reuse ;  /* 0x0000b400a9a97a23 */ /* 0x100fe20000010894 */
[----:B------:R-:W-:Y:S01]  /*7600*/  MUFU.EX2 R157, R157 ;  /* 0x0000009d009d7308 */ /* 0x000fe20000000800 */
[--C-:B------:R-:W-:Y:S02]  /*7610*/  FFMA.FTZ R176, R173, c[0x0][0x2d0], -R148.reuse ;  /* 0x0000b400adb07a23 */ /* 0x100fe40000010894 */
[--C-:B------:R-:W-:Y:S01]  /*7620*/  FFMA.FTZ R171, R171, c[0x0][0x2d0], -R148.reuse ;  /* 0x0000b400abab7a23 */ /* 0x100fe20000010894 */
[----:B---3--:R-:W-:Y:S01]  /*7630*/  F2FP.PACK_AB R138, R155, R158 ;  /* 0x0000009e9b8a723e */ /* 0x008fe200000000ff */
[--C-:B------:R-:W-:Y:S02]  /*7640*/  FFMA.FTZ R173, R174, c[0x0][0x2d0], -R141.reuse ;  /* 0x0000b400aead7a23 */ /* 0x100fe4000001088d */
[--C-:B------:R-:W-:Y:S02]  /*7650*/  FFMA.FTZ R174, R149, c[0x0][0x2d0], -R148.reuse ;  /* 0x0000b40095ae7a23 */ /* 0x100fe40000010894 */
[----:B------:R-:W-:Y:S01]  /*7660*/  FFMA.FTZ R148, R143, c[0x0][0x2d0], -R148 ;  /* 0x0000b4008f947a23 */ /* 0x000fe20000010894 */
[----:B------:R-:W3:Y:S01]  /*7670*/  MUFU.EX2 R156, R156 ;  /* 0x0000009c009c7308 */ /* 0x000ee20000000800 */
[--C-:B------:R-:W-:Y:S02]  /*7680*/  FFMA.FTZ R172, R172, c[0x0][0x2d0], -R141.reuse ;  /* 0x0000b400acac7a23 */ /* 0x100fe4000001088d */
[--C-:B------:R-:W-:Y:S02]  /*7690*/  FFMA.FTZ R170, R170, c[0x0][0x2d0], -R141.reuse ;  /* 0x0000b400aaaa7a23 */ /* 0x100fe4000001088d */
[C---:B--2---:R-:W-:Y:S02]  /*76a0*/  FMUL.FTZ R4, R132.reuse, R128 ;  /* 0x0000008084047220 */ /* 0x044fe40000410000 */
[C---:B------:R-:W-:Y:S02]  /*76b0*/  FMUL.FTZ R5, R132.reuse, R129 ;  /* 0x0000008184057220 */ /* 0x040fe40000410000 */
[C---:B------:R-:W-:Y:S01]  /*76c0*/  FMUL.FTZ R8, R132.reuse, R124 ;  /* 0x0000007c84087220 */ /* 0x040fe20000410000 */
[----:B------:R-:W-:Y:S01]  /*76d0*/  MUFU.EX2 R153, R153 ;  /* 0x0000009900997308 */ /* 0x000fe20000000800 */
[C---:B------:R-:W-:Y:S02]  /*76e0*/  FMUL.FTZ R9, R132.reuse, R125 ;  /* 0x0000007d84097220 */ /* 0x040fe40000410000 */
[C---:B------:R-:W-:Y:S02]  /*76f0*/  FMUL.FTZ R16, R132.reuse, R116 ;  /* 0x0000007484107220 */ /* 0x040fe40000410000 */
[C---:B------:R-:W-:Y:S02]  /*7700*/  FMUL.FTZ R17, R132.reuse, R117 ;  /* 0x0000007584117220 */ /* 0x040fe40000410000 */
[C---:B------:R-:W-:Y:S02]  /*7710*/  FMUL.FTZ R24, R132.reuse, R108 ;  /* 0x0000006c84187220 */ /* 0x040fe40000410000 */
[C---:B------:R-:W-:Y:S01]  /*7720*/  FMUL.FTZ R25, R132.reuse, R109 ;  /* 0x0000006d84197220 */ /* 0x040fe20000410000 */
[----:B------:R-:W2:Y:S01]  /*7730*/  MUFU.EX2 R154, R154 ;  /* 0x0000009a009a7308 */ /* 0x000ea20000000800 */
[C---:B------:R-:W-:Y:S02]  /*7740*/  FMUL.FTZ R32, R132.reuse, R100 ;  /* 0x0000006484207220 */ /* 0x040fe40000410000 */
[----:B------:R-:W-:Y:S01]  /*7750*/  FMUL.FTZ R33, R132, R101 ;  /* 0x0000006584217220 */ /* 0x000fe20000410000 */
[----:B---3--:R-:W-:Y:S01]  /*7760*/  F2FP.PACK_AB R137, R156, R157 ;  /* 0x0000009d9c89723e */ /* 0x008fe200000000ff */
[----:B------:R-:W-:Y:S02]  /*7770*/  FFMA.FTZ R141, R140, c[0x0][0x2d0], -R141 ;  /* 0x0000b4008c8d7a23 */ /* 0x000fe4000001088d */
[C---:B------:R-:W-:Y:S02]  /*7780*/  FMUL.FTZ R36, R132.reuse, R36 ;  /* 0x0000002484247220 */ /* 0x040fe40000410000 */
[C---:B------:R-:W-:Y:S01]  /*7790*/  FMUL.FTZ R37, R132.reuse, R37 ;  /* 0x0000002584257220 */ /* 0x040fe20000410000 */
[----:B------:R-:W3:Y:S01]  /*77a0*/  MUFU.EX2 R3, R3 ;  /* 0x0000000300037308 */ /* 0x000ee20000000800 */
[C---:B------:R-:W-:Y:S02]  /*77b0*/  FMUL.FTZ R40, R132.reuse, R40 ;  /* 0x0000002884287220 */ /* 0x040fe40000410000 */
[C---:B------:R-:W-:Y:S02]  /*77c0*/  FMUL.FTZ R41, R132.reuse, R41 ;  /* 0x0000002984297220 */ /* 0x040fe40000410000 */
[C---:B------:R-:W-:Y:S02]  /*77d0*/  FMUL.FTZ R44, R132.reuse, R44 ;  /* 0x0000002c842c7220 */ /* 0x040fe40000410000 */
[C---:B------:R-:W-:Y:S02]  /*77e0*/  FMUL.FTZ R45, R132.reuse, R45 ;  /* 0x0000002d842d7220 */ /* 0x040fe40000410000 */
[C---:B------:R-:W-:Y:S01]  /*77f0*/  FMUL.FTZ R48, R132.reuse, R48 ;  /* 0x0000003084307220 */ /* 0x040fe20000410000 */
[----:B------:R-:W-:Y:S01]  /*7800*/  MUFU.EX2 R180, R148 ;  /* 0x0000009400b47308 */ /* 0x000fe20000000800 */
[C---:B------:R-:W-:Y:S02]  /*7810*/  FMUL.FTZ R49, R132.reuse, R49 ;  /* 0x0000003184317220 */ /* 0x040fe40000410000 */
[----:B------:R-:W-:Y:S01]  /*7820*/  FMUL.FTZ R52, R132, R52 ;  /* 0x0000003484347220 */ /* 0x000fe20000410000 */
[----:B--2---:R-:W-:Y:S01]  /*7830*/  F2FP.PACK_AB R139, R154, R153 ;  /* 0x000000999a8b723e */ /* 0x004fe200000000ff */
[C---:B------:R-:W-:Y:S02]  /*7840*/  FMUL.FTZ R53, R132.reuse, R53 ;  /* 0x0000003584357220 */ /* 0x040fe40000410000 */
[C---:B------:R-:W-:Y:S02]  /*7850*/  FMUL.FTZ R56, R132.reuse, R56 ;  /* 0x0000003884387220 */ /* 0x040fe40000410000 */
[C---:B------:R-:W-:Y:S01]  /*7860*/  FMUL.FTZ R57, R132.reuse, R57 ;  /* 0x0000003984397220 */ /* 0x040fe20000410000 */
[----:B------:R2:W-:Y:S01]  /*7870*/  MUFU.EX2 R224, R141 ;  /* 0x0000008d00e07308 */ /* 0x0005e20000000800 */
[C---:B------:R-:W-:Y:S02]  /*7880*/  FMUL.FTZ R60, R132.reuse, R60 ;  /* 0x0000003c843c7220 */ /* 0x040fe40000410000 */
[C---:B------:R-:W-:Y:S02]  /*7890*/  FMUL.FTZ R61, R132.reuse, R61 ;  /* 0x0000003d843d7220 */ /* 0x040fe40000410000 */
[C---:B---3--:R-:W-:Y:S02]  /*78a0*/  FMUL.FTZ R6, R3.reuse, R130 ;  /* 0x0000008203067220 */ /* 0x048fe40000410000 */
[C---:B------:R-:W-:Y:S02]  /*78b0*/  FMUL.FTZ R7, R3.reuse, R131 ;  /* 0x0000008303077220 */ /* 0x040fe40000410000 */
[----:B------:R-:W-:Y:S01]  /*78c0*/  LDSM.16.MT88.4 R128, [R133+0x2900] ;  /* 0x002900008580783b */ /* 0x000fe20000004200 */
[C---:B------:R-:W-:Y:S01]  /*78d0*/  FMUL.FTZ R10, R3.reuse, R126 ;  /* 0x0000007e030a7220 */ /* 0x040fe20000410000 */
[----:B------:R-:W-:Y:S01]  /*78e0*/  MUFU.EX2 R161, R161 ;  /* 0x000000a100a17308 */ /* 0x000fe20000000800 */
[C---:B------:R-:W-:Y:S02]  /*78f0*/  FMUL.FTZ R11, R3.reuse, R127 ;  /* 0x0000007f030b7220 */ /* 0x040fe40000410000 */
[C---:B-1----:R-:W-:Y:S03]  /*7900*/  HMMA.16816.F32 R4, R136.reuse, R12, R4 ;  /* 0x0000000c8804723c */ /* 0x042fe60000001804 */
[----:B------:R-:W-:Y:S02]  /*7910*/  LDSM.16.MT88.4 R124, [R135+UR4+0x2900] ;  /* 0x00290004877c783b */ /* 0x000fe40008004200 */
[C---:B------:R-:W-:Y:S02]  /*7920*/  FMUL.FTZ R18, R3.reuse, R118 ;  /* 0x0000007603127220 */ /* 0x040fe40000410000 */
[C---:B------:R-:W-:Y:S01]  /*7930*/  FMUL.FTZ R12, R132.reuse, R120 ;  /* 0x00000078840c7220 */ /* 0x040fe20000410000 */
[C---:B------:R-:W-:Y:S01]  /*7940*/  HMMA.16816.F32 R8, R136.reuse, R14, R8 ;  /* 0x0000000e8808723c */ /* 0x040fe20000001808 */
[----:B------:R-:W1:Y:S02]  /*7950*/  MUFU.EX2 R162, R162 ;  /* 0x000000a200a27308 */ /* 0x000e640000000800 */
[----:B--2---:R-:W-:Y:S01]  /*7960*/  LDSM.16.MT88.4 R140, [R152+0x1900] ;  /* 0x00190000988c783b */ /* 0x004fe20000004200 */
        /* <DEDUP_REMOVED lines=9> */
[C---:B----4-:R-:W-:Y:S01]  /*7a00*/  HMMA.16816.F32 R12, R136.reuse, R20, R12 ;  /* 0x00000014880c723c */ /* 0x050fe2000000180c */
[----:B------:R-:W2:Y:S02]  /*7a10*/  LDSM.16.MT88.4 R120, [R152+0x100] ;  /* 0x000100009878783b */ /* 0x000ea40000004200 */
[C---:B------:R-:W-:Y:S01]  /*7a20*/  FMUL.FTZ R35, R3.reuse, R103 ;  /* 0x0000006703237220 */ /* 0x040fe20000410000 */
[----:B------:R-:W-:Y:S01]  /*7a30*/  MUFU.EX2 R164, R164 ;  /* 0x000000a400a47308 */ /* 0x000fe20000000800 */
[C---:B------:R-:W-:Y:S02]  /*7a40*/  FMUL.FTZ R38, R3.reuse, R38 ;  /* 0x0000002603267220 */ /* 0x040fe40000410000 */
[C---:B------:R-:W-:Y:S01]  /*7a50*/  FMUL.FTZ R20, R132.reuse, R112 ;  /* 0x0000007084147220 */ /* 0x040fe20000410000 */
[C---:B------:R-:W-:Y:S01]  /*7a60*/  HMMA.16816.F32 R16, R136.reuse, R22, R16 ;  /* 0x000000168810723c */ /* 0x040fe20000001810 */
[----:B------:R-:W-:Y:S03]  /*7a70*/  LDSM.16.MT88.4 R100, [R134+UR4+0x2100] ;  /* 0x002100048664783b */ /* 0x000fe60008004200 */
        /* <DEDUP_REMOVED lines=8> */
[----:B------:R-:W3:Y:S01]  /*7b00*/  LDSM.16.MT88.4 R112, [R135+UR4+0x2100] ;  /* 0x002100048770783b */ /* 0x000ee20008004200 */
        /* <DEDUP_REMOVED lines=31> */
[----:B------:R-:W-:Y:S01]  /*7d00*/  LDSM.16.MT88.4 R112, [R135+UR4+0x900] ;  /* 0x000900048770783b */ /* 0x000fe20008004200 */
        /* <DEDUP_REMOVED lines=10> */
[----:B------:R-:W3:Y:S03]  /*7db0*/  LDSM.16.MT88.4 R104, [R135+UR4+0x4100] ;  /* 0x004100048768783b */ /* 0x000ee60008004200 */
        /* <DEDUP_REMOVED lines=16> */
[----:B------:R-:W2:Y:S01]  /*7ec0*/  LDSM.16.MT88.4 R108, [R134+UR4+0x4100] ;  /* 0x00410004866c783b */ /* 0x000ea20008004200 */
        /* <DEDUP_REMOVED lines=15> */
[----:B------:R-:W-:Y:S02]  /*7fc0*/  FMUL.FTZ R89, R132, R89 ;  /* 0x0000005984597220 */ /* 0x000fe40000410000 */
[C---:B------:R-:W-:Y:S01]  /*7fd0*/  FMUL.FTZ R90, R3.reuse, R90 ;  /* 0x0000005a035a7220 */ /* 0x040fe20000410000 */
[----:B------:R-:W-:Y:S01]  /*7fe0*/  F2FP.PACK_AB R100, R162, R161 ;  /* 0x000000a1a264723e */ /* 0x000fe200000000ff */
[C---:B------:R-:W-:Y:S01]  /*7ff0*/  HMMA.16816.F32 R80, R136.reuse, R102, R80 ;  /* 0x000000668850723c */ /* 0x040fe20000001850 */
[----:B------:R-:W-:Y:S03]  /*8000*/  MUFU.EX2 R179, R179 ;  /* 0x000000b300b37308 */ /* 0x000fe60000000800 */
[C---:B------:R-:W-:Y:S01]  /*8010*/  FMUL.FTZ R91, R3.reuse, R91 ;  /* 0x0000005b035b7220 */ /* 0x040fe20000410000 */
[----:B----4-:R-:W-:Y:S01]  /*8020*/  F2FP.PACK_AB R101, R166, R165 ;  /* 0x000000a5a665723e */ /* 0x010fe200000000ff */
[----:B------:R-:W-:Y:S01]  /*8030*/  FMUL.FTZ R92, R132, R92 ;  /* 0x0000005c845c7220 */ /* 0x000fe20000410000 */
[----:B------:R-:W-:Y:S01]  /*8040*/  F2FP.PACK_AB R102, R164, R163 ;  /* 0x000000a3a466723e */ /* 0x000fe200000000ff */
[C---:B--2---:R-:W-:Y:S03]  /*8050*/  HMMA.16816.F32 R84, R136.reuse, R108, R84 ;  /* 0x0000006c8854723c */ /* 0x044fe60000001854 */
[----:B------:R-:W-:Y:S01]  /*8060*/  MUFU.EX2 R181, R181 ;  /* 0x000000b500b57308 */ /* 0x000fe20000000800 */
[----:B------:R-:W-:Y:S01]  /*8070*/  FMUL.FTZ R93, R132, R93 ;  /* 0x0000005d845d7220 */ /* 0x000fe20000410000 */
[----:B-----5:R-:W-:Y:S01]  /*8080*/  F2FP.PACK_AB R103, R168, R167 ;  /* 0x000000a7a867723e */ /* 0x020fe200000000ff */
[C---:B------:R-:W-:Y:S02]  /*8090*/  FMUL.FTZ R94, R3.reuse, R94 ;  /* 0x0000005e035e7220 */ /* 0x040fe40000410000 */
[C---:B------:R-:W-:Y:S01]  /*80a0*/  HMMA.16816.F32 R88, R136.reuse, R110, R88 ;  /* 0x0000006e8858723c */ /* 0x040fe20000001858 */
[----:B------:R-:W1:Y:S03]  /*80b0*/  LDSM.16.MT88.4 R108, [R134+UR4+0x900] ;  /* 0x00090004866c783b */ /* 0x000e660008004200 */
[C---:B------:R-:W-:Y:S01]  /*80c0*/  FMUL.FTZ R95, R3.reuse, R95 ;  /* 0x0000005f035f7220 */ /* 0x040fe20000410000 */
[----:B------:R-:W2:Y:S01]  /*80d0*/  MUFU.EX2 R182, R182 ;  /* 0x000000b600b67308 */ /* 0x000ea20000000800 */
[C---:B------:R-:W-:Y:S02]  /*80e0*/  FMUL.FTZ R96, R132.reuse, R96 ;  /* 0x0000006084607220 */ /* 0x040fe40000410000 */
[C---:B------:R-:W-:Y:S03]  /*80f0*/  FMUL.FTZ R97, R132.reuse, R97 ;  /* 0x0000006184617220 */ /* 0x040fe60000410000 */
[C---:B---3--:R-:W-:Y:S03]  /*8100*/  HMMA.16816.F32 R92, R136.reuse, R104, R92 ;  /* 0x00000068885c723c */ /* 0x048fe6000000185c */
[C---:B------:R-:W-:Y:S01]  /*8110*/  FMUL.FTZ R98, R3.reuse, R98 ;  /* 0x0000006203627220 */ /* 0x040fe20000410000 */
[----:B------:R-:W3:Y:S01]  /*8120*/  MUFU.EX2 R183, R183 ;  /* 0x000000b700b77308 */ /* 0x000ee20000000800 */
[C---:B------:R-:W-:Y:S02]  /*8130*/  FMUL.FTZ R99, R3.reuse, R99 ;  /* 0x0000006303637220 */ /* 0x040fe40000410000 */
[----:B------:R-:W-:Y:S02]  /*8140*/  FFMA.FTZ R157, R3, R210, R157 ;  /* 0x000000d2039d7223 */ /* 0x000fe4000001009d */
[----:B------:R-:W-:Y:S03]  /*8150*/  FFMA.FTZ R160, R132, R211, R160 ;  /* 0x000000d384a07223 */ /* 0x000fe600000100a0 */
[----:B------:R-:W-:Y:S01]  /*8160*/  HMMA.16816.F32 R96, R136, R106, R96 ;  /* 0x0000006a8860723c */ /* 0x000fe20000001860 */
[----:B------:R-:W4:Y:S02]  /*8170*/  LDSM.16.MT88.4 R104, [R134+UR4+0x2900] ;  /* 0x002900048668783b */ /* 0x000f240008004200 */
[----:B------:R-:W-:Y:S01]  /*8180*/  MOV R132, R2 ;  /* 0x0000000200847202 */ /* 0x000fe20000000f00 */
[----:B------:R-:W-:Y:S02]  /*8190*/  FADD.FTZ R159, R159, R160 ;  /* 0x000000a09f9f7221 */ /* 0x000fe40000010000 */
[----:B------:R-:W-:Y:S02]  /*81a0*/  FADD.FTZ R156, R156, R157 ;  /* 0x0000009d9c9c7221 */ /* 0x000fe40000010000 */
[C---:B------:R-:W-:Y:S01]  /*81b0*/  HMMA.16816.F32 R4, R100.reuse, R112, R4 ;  /* 0x000000706404723c */ /* 0x040fe20000001804 */
[----:B------:R-:W-:Y:S04]  /*81c0*/  LDSM.16.MT88.4 R136, [R133+0x3100] ;  /* 0x003100008588783b */ /* 0x000fe80000004200 */
[----:B------:R-:W-:Y:S02]  /*81d0*/  FADD.FTZ R158, R158, R159 ;  /* 0x0000009f9e9e7221 */ /* 0x000fe40000010000 */
[----:B------:R-:W-:Y:S01]  /*81e0*/  FADD.FTZ R153, R153, R156 ;  /* 0x0000009c99997221 */ /* 0x000fe20000010000 */
[C---:B------:R-:W-:Y:S01]  /*81f0*/  HMMA.16816.F32 R8, R100.reuse, R114, R8 ;  /* 0x000000726408723c */ /* 0x040fe20000001808 */
[----:B------:R-:W5:Y:S03]  /*8200*/  LDSM.16.MT88.4 R112, [R152+0x2900] ;  /* 0x002900009870783b */ /* 0x000f660000004200 */
[----:B------:R-:W-:Y:S02]  /*8210*/  FADD.FTZ R158, R155, R158 ;  /* 0x0000009e9b9e7221 */ /* 0x000fe40000010000 */
[----:B------:R-:W-:Y:S02]  /*8220*/  FADD.FTZ R154, R154, R153 ;  /* 0x000000999a9a7221 */ /* 0x000fe40000010000 */
[C---:B------:R-:W-:Y:S04]  /*8230*/  HMMA.16816.F32 R12, R100.reuse, R116, R12 ;  /* 0x00000074640c723c */ /* 0x040fe8000000180c */
[----:B------:R-:W-:Y:S02]  /*8240*/  FADD.FTZ R161, R161, R158 ;  /* 0x0000009ea1a17221 */ /* 0x000fe40000010000 */
[----:B------:R-:W-:Y:S02]  /*8250*/  FADD.FTZ R165, R165, R154 ;  /* 0x0000009aa5a57221 */ /* 0x000fe40000010000 */
[C---:B------:R-:W-:Y:S01]  /*8260*/  HMMA.16816.F32 R16, R100.reuse, R118, R16 ;  /* 0x000000766410723c */ /* 0x040fe20000001810 */
[----:B------:R-:W-:Y:S03]  /*8270*/  LDSM.16.MT88.4 R116, [R133+0x4900] ;  /* 0x004900008574783b */ /* 0x000fe60000004200 */
[----:B------:R-:W-:Y:S02]  /*8280*/  FADD.FTZ R162, R162, R161 ;  /* 0x000000a1a2a27221 */ /* 0x000fe40000010000 */
[----:B------:R-:W-:Y:S02]  /*8290*/  FADD.FTZ R166, R166, R165 ;  /* 0x000000a5a6a67221 */ /* 0x000fe40000010000 */
[C---:B-1----:R-:W-:Y:S04]  /*82a0*/  HMMA.16816.F32 R20, R100.reuse, R108, R20 ;  /* 0x0000006c6414723c */ /* 0x042fe80000001814 */
[----:B------:R-:W-:Y:S02]  /*82b0*/  FADD.FTZ R163, R163, R162 ;  /* 0x000000a2a3a37221 */ /* 0x000fe40000010000 */
[----:B------:R-:W-:Y:S02]  /*82c0*/  FADD.FTZ R167, R167, R166 ;  /* 0x000000a6a7a77221 */ /* 0x000fe40000010000 */
[C---:B------:R-:W-:Y:S01]  /*82d0*/  HMMA.16816.F32 R24, R100.reuse, R110, R24 ;  /* 0x0000006e6418723c */ /* 0x040fe20000001818 */
[----:B------:R-:W1:Y:S03]  /*82e0*/  LDSM.16.MT88.4 R108, [R135+UR4+0x4900] ;  /* 0x00490004876c783b */ /* 0x000e660008004200 */
[----:B------:R-:W-:Y:S02]  /*82f0*/  FADD.FTZ R164, R164, R163 ;  /* 0x000000a3a4a47221 */ /* 0x000fe40000010000 */
[----:B------:R-:W-:Y:S02]  /*8300*/  FADD.FTZ R168, R168, R167 ;  /* 0x000000a7a8a87221 */ /* 0x000fe40000010000 */
        /* <DEDUP_REMOVED lines=8> */
[----:B------:R-:W-:Y:S07]  /*8390*/  LDSM.16.MT88.4 R128, [R135+UR4+0x3100] ;  /* 0x003100048780783b */ /* 0x000fee0008004200 */
[C---:B----4-:R-:W-:Y:S08]  /*83a0*/  HMMA.16816.F32 R52, R100.reuse, R104, R52 ;  /* 0x000000686434723c */ /* 0x050ff00000001834 */
[C---:B------:R-:W-:Y:S01]  /*83b0*/  HMMA.16816.F32 R56, R100.reuse, R106, R56 ;  /* 0x0000006a6438723c */ /* 0x040fe20000001838 */
[----:B------:R-:W4:Y:S07]  /*83c0*/  LDSM.16.MT88.4 R104, [R134+UR4+0x4900] ;  /* 0x004900048668783b */ /* 0x000f2e0008004200 */
[C---:B-----5:R-:W-:Y:S08]  /*83d0*/  HMMA.16816.F32 R60, R100.reuse, R112, R60 ;  /* 0x00000070643c723c */ /* 0x060ff0000000183c */
[C---:B------:R-:W-:Y:S01]  /*83e0*/  HMMA.16816.F32 R64, R100.reuse, R114, R64 ;  /* 0x000000726440723c */ /* 0x040fe20000001840 */
[----:B------:R-:W5:Y:S07]  /*83f0*/  LDSM.16.MT88.4 R112, [R152+0x4900] ;  /* 0x004900009870783b */ /* 0x000f6e0000004200 */
[C---:B-1----:R-:W-:Y:S08]  /*8400*/  HMMA.16816.F32 R68, R100.reuse, R108, R68 ;  /* 0x0000006c6444723c */ /* 0x042ff00000001844 */
[C---:B------:R-:W-:Y:S01]  /*8410*/  HMMA.16816.F32 R72, R100.reuse, R110, R72 ;  /* 0x0000006e6448723c */ /* 0x040fe20000001848 */
[----:B------:R-:W1:Y:S07]  /*8420*/  LDSM.16.MT88.4 R108, [R135+UR4+0x1100] ;  /* 0x00110004876c783b */ /* 0x000e6e0008004200 */
[C---:B------:R-:W-:Y:S08]  /*8430*/  HMMA.16816.F32 R76, R100.reuse, R116, R76 ;  /* 0x00000074644c723c */ /* 0x040ff0000000184c */
[C---:B------:R-:W-:Y:S01]  /*8440*/  HMMA.16816.F32 R80, R100.reuse, R118, R80 ;  /* 0x000000766450723c */ /* 0x040fe20000001850 */
[----:B------:R-:W1:Y:S07]  /*8450*/  LDSM.16.MT88.4 R116, [R134+UR4+0x1100] ;  /* 0x001100048674783b */ /* 0x000e6e0008004200 */
[C---:B----4-:R-:W-:Y:S08]  /*8460*/  HMMA.16816.F32 R84, R100.reuse, R104, R84 ;  /* 0x000000686454723c */ /* 0x050ff00000001854 */
[C---:B------:R-:W-:Y:S01]  /*8470*/  HMMA.16816.F32 R88, R100.reuse, R106, R88 ;  /* 0x0000006a6458723c */ /* 0x040fe20000001858 */
[----:B------:R-:W4:Y:S07]  /*8480*/  LDSM.16.MT88.4 R104, [R134+UR4+0x3100] ;  /* 0x003100048668783b */ /* 0x000f2e0008004200 */
[C---:B-----5:R-:W-:Y:S08]  /*8490*/  HMMA.16816.F32 R92, R100.reuse, R112, R92 ;  /* 0x00000070645c723c */ /* 0x060ff0000000185c */
[----:B------:R-:W-:Y:S01]  /*84a0*/  HMMA.16816.F32 R96, R100, R114, R96 ;  /* 0x000000726460723c */ /* 0x000fe20000001860 */
[----:B------:R-:W-:Y:S06]  /*84b0*/  LDSM.16.MT88.4 R112, [R135+UR4+0x5100] ;  /* 0x005100048770783b */ /* 0x000fec0008004200 */
        /* <DEDUP_REMOVED lines=17> */
[C---:B------:R-:W-:Y:S08]  /*85d0*/  HMMA.16816.F32 R20, R100.reuse, R116, R20 ;  /* 0x000000746414723c */ /* 0x040ff00000001814 */
[C---:B------:R-:W-:Y:S01]  /*85e0*/  HMMA.16816.F32 R24, R100.reuse, R118, R24 ;  /* 0x000000766418723c */ /* 0x040fe20000001818 */
[----:B------:R-:W5:Y:S07]  /*85f0*/  LDSM.16.MT88.4 R116, [R133+0x5100] ;  /* 0x005100008574783b */ /* 0x000f6e0000004200 */
[C---:B------:R-:W-:Y:S08]  /*8600*/  HMMA.16816.F32 R28, R100.reuse, R124, R28 ;  /* 0x0000007c641c723c */ /* 0x040ff0000000181c */
[C---:B------:R-:W-:Y:S01]  /*8610*/  HMMA.16816.F32 R32, R100.reuse, R126, R32 ;  /* 0x0000007e6420723c */ /* 0x040fe20000001820 */
[----:B------:R-:W-:Y:S07]  /*8620*/  LDSM.16.MT88.4 R124, [R135+UR4+0x1900] ;  /* 0x00190004877c783b */ /* 0x000fee0008004200 */
[C---:B------:R-:W-:Y:S08]  /*8630*/  HMMA.16816.F32 R36, R100.reuse, R128, R36 ;  /* 0x000000806424723c */ /* 0x040ff00000001824 */
[C---:B------:R-:W-:Y:S08]  /*8640*/  HMMA.16816.F32 R40, R100.reuse, R130, R40 ;  /* 0x000000826428723c */ /* 0x040ff00000001828 */
[C---:B------:R-:W-:Y:S07]  /*8650*/  HMMA.16816.F32 R44, R100.reuse, R136, R44 ;  /* 0x00000088642c723c */ /* 0x040fee000000182c */
[----:B------:R-:W-:Y:S01]  /*8660*/  F2FP.PACK_AB R136, R177, R174 ;  /* 0x000000aeb188723e */ /* 0x000fe200000000ff */
[C---:B------:R-:W-:Y:S04]  /*8670*/  HMMA.16816.F32 R48, R100.reuse, R138, R48 ;  /* 0x0000008a6430723c */ /* 0x040fe80000001830 */
[----:B--2---:R-:W-:Y:S01]  /*8680*/  F2FP.PACK_AB R137, R182, R181 ;  /* 0x000000b5b689723e */ /* 0x004fe200000000ff */
[----:B------:R-:W-:Y:S02]  /*8690*/  FADD.FTZ R174, R174, R171 ;  /* 0x000000abaeae7221 */ /* 0x000fe40000010000 */
[----:B------:R-:W-:Y:S01]  /*86a0*/  F2FP.PACK_AB R138, R180, R179 ;  /* 0x000000b3b48a723e */ /* 0x000fe200000000ff */
[C---:B----4-:R-:W-:Y:S04]  /*86b0*/  HMMA.16816.F32 R52, R100.reuse, R104, R52 ;  /* 0x000000686434723c */ /* 0x050fe80000001834 */
[----:B---3--:R-:W-:Y:S01]  /*86c0*/  F2FP.PACK_AB R139, R224, R183 ;  /* 0x000000b7e08b723e */ /* 0x008fe200000000ff */
[----:B------:R-:W-:Y:S02]  /*86d0*/  FADD.FTZ R181, R181, R170 ;  /* 0x000000aab5b57221 */ /* 0x000fe40000010000 */
[----:B------:R-:W-:Y:S01]  /*86e0*/  FADD.FTZ R174, R177, R174 ;  /* 0x000000aeb1ae7221 */ /* 0x000fe20000010000 */
[C---:B------:R-:W-:Y:S01]  /*86f0*/  HMMA.16816.F32 R56, R100.reuse, R106, R56 ;  /* 0x0000006a6438723c */ /* 0x040fe20000001838 */
[----:B------:R-:W2:Y:S03]  /*8700*/  LDSM.16.MT88.4 R104, [R134+UR4+0x5100] ;  /* 0x005100048668783b */ /* 0x000ea60008004200 */
        /* <DEDUP_REMOVED lines=8> */
[C---:B------:R-:W-:Y:S08]  /*8790*/  HMMA.16816.F32 R68, R100.reuse, R112, R68 ;  /* 0x000000706444723c */ /* 0x040ff00000001844 */
[C---:B------:R-:W-:Y:S08]  /*87a0*/  HMMA.16816.F32 R72, R100.reuse, R114, R72 ;  /* 0x000000726448723c */ /* 0x040ff00000001848 */
[C---:B-----5:R-:W-:Y:S08]  /*87b0*/  HMMA.16816.F32 R76, R100.reuse, R116, R76 ;  /* 0x00000074644c723c */ /* 0x060ff0000000184c */
[C---:B------:R-:W-:Y:S01]  /*87c0*/  HMMA.16816.F32 R80, R100.reuse, R118, R80 ;  /* 0x000000766450723c */ /* 0x040fe20000001850 */
[----:B------:R-:W3:Y:S07]  /*87d0*/  LDSM.16.MT88.4 R116, [R133+0x1900] ;  /* 0x001900008574783b */ /* 0x000eee0000004200 */
[C---:B--2---:R-:W-:Y:S08]  /*87e0*/  HMMA.16816.F32 R84, R100.reuse, R104, R84 ;  /* 0x000000686454723c */ /* 0x044ff00000001854 */
[C---:B------:R-:W-:Y:S01]  /*87f0*/  HMMA.16816.F32 R88, R100.reuse, R106, R88 ;  /* 0x0000006a6458723c */ /* 0x040fe20000001858 */
[----:B------:R-:W2:Y:S07]  /*8800*/  LDSM.16.MT88.4 R104, [R134+UR4+0x1900] ;  /* 0x001900048668783b */ /* 0x000eae0008004200 */
[C---:B-1----:R-:W-:Y:S08]  /*8810*/  HMMA.16816.F32 R92, R100.reuse, R108, R92 ;  /* 0x0000006c645c723c */ /* 0x042ff0000000185c */
[----:B------:R-:W-:Y:S08]  /*8820*/  HMMA.16816.F32 R96, R100, R110, R96 ;  /* 0x0000006e6460723c */ /* 0x000ff00000001860 */
[C---:B------:R-:W-:Y:S01]  /*8830*/  HMMA.16816.F32 R128, R136.reuse, R124, R4 ;  /* 0x0000007c8880723c */ /* 0x040fe20000001804 */
[----:B------:R-:W1:Y:S07]  /*8840*/  LDSM.16.MT88.4 R4, [R134+UR4+0x3900] ;  /* 0x003900048604783b */ /* 0x000e6e0008004200 */
[C---:B------:R-:W-:Y:S01]  /*8850*/  HMMA.16816.F32 R124, R136.reuse, R126, R8 ;  /* 0x0000007e887c723c */ /* 0x040fe20000001808 */
[----:B------:R-:W4:Y:S07]  /*8860*/  LDSM.16.MT88.4 R8, [R152+0x3900] ;  /* 0x003900009808783b */ /* 0x000f2e0000004200 */
[C---:B---3--:R-:W-:Y:S01]  /*8870*/  HMMA.16816.F32 R120, R136.reuse, R116, R12 ;  /* 0x000000748878723c */ /* 0x048fe2000000180c */
[----:B------:R-:W3:Y:S07]  /*8880*/  LDSM.16.MT88.4 R12, [R135+UR4+0x5900] ;  /* 0x00590004870c783b */ /* 0x000eee0008004200 */
[C---:B------:R-:W-:Y:S07]  /*8890*/  HMMA.16816.F32 R116, R136.reuse, R118, R16 ;  /* 0x000000768874723c */ /* 0x040fee0000001810 */
[----:B------:R-:W-:Y:S01]  /*88a0*/  IADD3 R16, R214, -0x2, RZ ;  /* 0xfffffffed6107810 */ /* 0x000fe20007ffe0ff */
[C---:B--2---:R-:W-:Y:S03]  /*88b0*/  HMMA.16816.F32 R112, R136.reuse, R104, R20 ;  /* 0x000000688870723c */ /* 0x044fe60000001814 */
[C---:B------:R-:W-:Y:S05]  /*88c0*/  ISETP.GE.AND P6, PT, R16.reuse, R193, PT ;  /* 0x000000c11000720c */ /* 0x040fea0003fc6270 */
[C---:B------:R-:W-:Y:S08]  /*88d0*/  HMMA.16816.F32 R108, R136.reuse, R106, R24 ;  /* 0x0000006a886c723c */ /* 0x040ff00000001818 */
[C---:B------:R-:W-:Y:S04]  /*88e0*/  HMMA.16816.F32 R104, R136.reuse, R140, R28 ;  /* 0x0000008c8868723c */ /* 0x040fe8000000181c */
[----:B------:R-:W-:Y:S04]  /*88f0*/  @P6 SHF.R.S32.HI R17, RZ, 0x1f, R16 ;  /* 0x0000001fff116819 */ /* 0x000fe80000011410 */
        /* <DEDUP_REMOVED lines=8> */
[C---:B----4-:R-:W-:Y:S07]  /*8980*/  HMMA.16816.F32 R60, R136.reuse, R8, R60 ;  /* 0x00000008883c723c */ /* 0x050fee000000183c */
[----:B------:R-:W-:Y:S01]  /*8990*/  @P6 IMAD R8, R17, c[0x0][0x1e0], RZ ;  /* 0x0000780011086a24 */ /* 0x000fe200078e02ff */
[C---:B------:R-:W-:Y:S04]  /*89a0*/  HMMA.16816.F32 R64, R136.reuse, R10, R64 ;  /* 0x0000000a8840723c */ /* 0x040fe80000001840 */
[C---:B------:R-:W-:Y:S02]  /*89b0*/  @P6 IMAD R8, R16.reuse, c[0x0][0x1e4], R8 ;  /* 0x0000790010086a24 */ /* 0x040fe400078e0208 */
[----:B------:R-:W-:Y:S02]  /*89c0*/  @P6 IMAD.WIDE.U32 R16, R16, c[0x0][0x1e0], RZ ;  /* 0x0000780010106a25 */ /* 0x000fe400078e00ff */
[C---:B---3--:R-:W-:Y:S04]  /*89d0*/  HMMA.16816.F32 R68, R136.reuse, R12, R68 ;  /* 0x0000000c8844723c */ /* 0x048fe80000001844 */
[----:B------:R-:W-:Y:S02]  /*89e0*/  @P6 IADD3 R9, R17, R8, RZ ;  /* 0x0000000811096210 */ /* 0x000fe40007ffe0ff */
[C---:B------:R-:W-:Y:S02]  /*89f0*/  @P6 SHF.L.U32 R19, R16.reuse, 0x6, RZ ;  /* 0x0000000610136819 */ /* 0x040fe400000006ff */
[----:B------:R-:W-:Y:S01]  /*8a00*/  @P6 SHF.L.U64.HI R18, R16, 0x6, R9 ;  /* 0x0000000610126819 */ /* 0x000fe20000010209 */
[C---:B------:R-:W-:Y:S01]  /*8a10*/  HMMA.16816.F32 R72, R136.reuse, R14, R72 ;  /* 0x0000000e8848723c */ /* 0x040fe20000001848 */
[----:B------:R-:W2:Y:S02]  /*8a20*/  LDSM.16.MT88.4 R8, [R134+UR4+0x5900] ;  /* 0x005900048608783b */ /* 0x000ea40008004200 */
[C---:B------:R-:W-:Y:S02]  /*8a30*/  @P6 IADD3 R12, P0, R19.reuse, R202, RZ ;  /* 0x000000ca130c6210 */ /* 0x040fe40007f1e0ff */
[----:B------:R-:W-:Y:S02]  /*8a40*/  @P6 IADD3 R22, P4, R19, R218, RZ ;  /* 0x000000da13166210 */ /* 0x000fe40007f9e0ff */
[----:B------:R-:W-:Y:S01]  /*8a50*/  @P6 IADD3.X R13, R18, R207, RZ, P0, !PT ;  /* 0x000000cf120d6210 */ /* 0x000fe200007fe4ff */
[C---:B-1----:R-:W-:Y:S04]  /*8a60*/  HMMA.16816.F32 R76, R136.reuse, R4, R76 ;  /* 0x00000004884c723c */ /* 0x042fe8000000184c */
[----:B------:R-:W-:Y:S02]  /*8a70*/  @P6 LEA R20, P5, R12, c[0x0][0x1c8], 0x1 ;  /* 0x000072000c146a11 */ /* 0x000fe400078a08ff */
[----:B------:R-:W-:Y:S02]  /*8a80*/  @P6 LEA R16, P0, R22, c[0x0][0x1c8], 0x1 ;  /* 0x0000720016106a11 */ /* 0x000fe400078008ff */
[----:B------:R-:W-:Y:S01]  /*8a90*/  @P6 LEA.HI.X R21, R12, c[0x0][0x1cc], R13, 0x1, P5 ;  /* 0x000073000c156a11 */ /* 0x000fe200028f0c0d */
[C---:B------:R-:W-:Y:S01]  /*8aa0*/  HMMA.16816.F32 R80, R136.reuse, R6, R80 ;  /* 0x000000068850723c */ /* 0x040fe20000001850 */
[----:B------:R-:W1:Y:S02]  /*8ab0*/  LDSM.16.MT88.4 R12, [R152+0x5900] ;  /* 0x00590000980c783b */ /* 0x000e640000004200 */
[----:B------:R-:W-:Y:S02]  /*8ac0*/  @P6 IADD3.X R17, R18, R217, RZ, P4, !PT ;  /* 0x000000d912116210 */ /* 0x000fe400027fe4ff */
[----:B------:R-:W-:Y:S02]  /*8ad0*/  @P6 IADD3 R3, P5, R197, R19, RZ ;  /* 0x00000013c5036210 */ /* 0x000fe40007fbe0ff */
[----:B------:R-:W-:Y:S02]  /*8ae0*/  @P6 LEA.HI.X R17, R22, c[0x0][0x1cc], R17, 0x1, P0 ;  /* 0x0000730016116a11 */ /* 0x000fe400000f0c11 */
[----:B------:R-:W-:Y:S03]  /*8af0*/  @P6 IADD3 R19, P0, R19, R216, RZ ;  /* 0x000000d813136210 */ /* 0x000fe60007f1e0ff */
[----:B------:R-:W-:Y:S02]  /*8b00*/  @P6 IADD3 R23, P4, R3, R202, RZ ;  /* 0x000000ca03176210 */ /* 0x000fe40007f9e0ff */
[----:B------:R-:W-:Y:S02]  /*8b10*/  @P6 IADD3.X R22, R196, R18, RZ, P5, !PT ;  /* 0x00000012c4166210 */ /* 0x000fe40002ffe4ff */
[----:B------:R-:W-:Y:S02]  /*8b20*/  @P6 LEA R4, P5, R19, c[0x0][0x1c8], 0x1 ;  /* 0x0000720013046a11 */ /* 0x000fe400078a08ff */
[----:B------:R-:W-:Y:S02]  /*8b30*/  @P6 IADD3.X R24, R18, R215, RZ, P0, !PT ;  /* 0x000000d712186210 */ /* 0x000fe400007fe4ff */
[----:B------:R-:W-:Y:S02]  /*8b40*/  @P6 LEA R18, P0, R23, c[0x0][0x1c8], 0x1 ;  /* 0x0000720017126a11 */ /* 0x000fe400078008ff */
[----:B------:R-:W-:Y:S02]  /*8b50*/  @P6 IADD3.X R26, R22, R207, RZ, P4, !PT ;  /* 0x000000cf161a6210 */ /* 0x000fe400027fe4ff */
[----:B------:R-:W-:Y:S01]  /*8b60*/  @P6 LEA.HI.X R5, R19, c[0x0][0x1cc], R24, 0x1, P5 ;  /* 0x0000730013056a11 */ /* 0x000fe200028f0c18 */
[C---:B--2---:R-:W-:Y:S03]  /*8b70*/  HMMA.16816.F32 R84, R136.reuse, R8, R84 ;  /* 0x000000088854723c */ /* 0x044fe60000001854 */
[----:B------:R-:W-:Y:S02]  /*8b80*/  @P6 LEA.HI.X R19, R23, c[0x0][0x1cc], R26, 0x1, P0 ;  /* 0x0000730017136a11 */ /* 0x000fe400000f0c1a */
[----:B------:R-:W-:Y:S02]  /*8b90*/  MOV R23, UR7 ;  /* 0x0000000700177c02 */ /* 0x000fe40008000f00 */
[----:B------:R-:W-:Y:S01]  /*8ba0*/  @P6 IADD3 R24, P0, R3, R218, RZ ;  /* 0x000000da03186210 */ /* 0x000fe20007f1e0ff */
[C---:B------:R-:W-:Y:S04]  /*8bb0*/  HMMA.16816.F32 R88, R136.reuse, R10, R88 ;  /* 0x0000000a8858723c */ /* 0x040fe80000001858 */
[----:B------:R-:W-:Y:S01]  /*8bc0*/  @P6 IMAD R23, R23, 0x3000, R198 ;  /* 0x0000300017176824 */ /* 0x000fe200078e02c6 */
[----:B------:R-:W-:Y:S02]  /*8bd0*/  @P6 LEA R6, P5, R24, c[0x0][0x1c8], 0x1 ;  /* 0x0000720018066a11 */ /* 0x000fe400078a08ff */
[----:B------:R-:W-:Y:S01]  /*8be0*/  @P6 IADD3 R25, P4, R3, R216, RZ ;  /* 0x000000d803196210 */ /* 0x000fe20007f9e0ff */
[C---:B-1----:R-:W-:Y:S04]  /*8bf0*/  HMMA.16816.F32 R92, R136.reuse, R12, R92 ;  /* 0x0000000c885c723c */ /* 0x042fe8000000185c */
[----:B------:R-:W-:Y:S02]  /*8c00*/  @P6 IADD3.X R3, R22, R217, RZ, P0, !PT ;  /* 0x000000d916036210 */ /* 0x000fe400007fe4ff */
[----:B------:R-:W-:Y:S02]  /*8c10*/  @P6 LEA R26, P0, R25, c[0x0][0x1c8], 0x1 ;  /* 0x00007200191a6a11 */ /* 0x000fe400078008ff */
[----:B------:R-:W-:Y:S01]  /*8c20*/  @P6 LEA.HI.X R7, R24, c[0x0][0x1cc], R3, 0x1, P5 ;  /* 0x0000730018076a11 */ /* 0x000fe200028f0c03 */
[----:B------:R-:W-:Y:S03]  /*8c30*/  HMMA.16816.F32 R96, R136, R14, R96 ;  /* 0x0000000e8860723c */ /* 0x000fe60000001860 */
[----:B------:R-:W-:Y:S02]  /*8c40*/  @P6 SHF.L.U32 R3, R23, 0x1, RZ ;  /* 0x0000000117036819 */ /* 0x000fe400000006ff */
[----:B------:R-:W-:Y:S03]  /*8c50*/  @P6 IADD3.X R22, R22, R215, RZ, P4, !PT ;  /* 0x000000d716166210 */ /* 0x000fe600027fe4ff */
[----:B------:R-:W-:Y:S01]  /*8c60*/  @!PT LDS RZ, [RZ] ;  /* 0x00000000fffff984 */ /* 0x000fe20000000800 */
[----:B------:R-:W-:Y:S01]  /*8c70*/  @!PT LDS RZ, [RZ] ;  /* 0x00000000fffff984 */ /* 0x000fe20000000800 */
[----:B------:R-:W-:Y:S01]  /*8c80*/  @!PT LDS RZ, [RZ] ;  /* 0x00000000fffff984 */ /* 0x000fe20000000800 */
[----:B------:R1:W-:Y:S01]  /*8c90*/  @P6 LDGSTS.E.BYPASS.LTC128B.128 [R3+0xc100], [R20.64], !P3 ;  /* 0x0c10000014036fae */ /* 0x0003e2000d901d4a */
[----:B------:R-:W-:Y:S02]  /*8ca0*/  @P6 LEA.HI.X R27, R25, c[0x0][0x1cc], R22, 0x1, P0 ;  /* 0x00007300191b6a11 */ /* 0x000fe400000f0c16 */
[C---:B------:R-:W-:Y:S02]  /*8cb0*/  ISETP.GT.AND P0, PT, R214.reuse, R223, PT ;  /* 0x000000dfd600720c */ /* 0x040fe40003f04270 */
[----:B------:R-:W-:Y:S03]  /*8cc0*/  IADD3 R214, R214, -0x1, RZ ;  /* 0xffffffffd6d67810 */ /* 0x000fe60007ffe0ff */
[----:B------:R1:W-:Y:S08]  /*8cd0*/  @P6 LDGSTS.E.BYPASS.LTC128B.128 [R3+0xe100], [R16.64], !P2 ;  /* 0x0e10000010036fae */ /* 0x0003f0000d101d4a */
[----:B------:R1:W-:Y:S08]  /*8ce0*/  @P6 LDGSTS.E.BYPASS.LTC128B.128 [R3+0x10100], [R4.64], !P1 ;  /* 0x1010000004036fae */ /* 0x0003f0000c901d4a */
[----:B------:R1:W-:Y:S08]  /*8cf0*/  @P6 LDGSTS.E.BYPASS.LTC128B.128 [R3+0xd100], [R18.64], !P3 ;  /* 0x0d10000012036fae */ /* 0x0003f0000d901d4a */
[----:B------:R1:W-:Y:S08]  /*8d00*/  @P6 LDGSTS.E.BYPASS.LTC128B.128 [R3+0xf100], [R6.64], !P2 ;  /* 0x0f10000006036fae */ /* 0x0003f0000d101d4a */
[----:B------:R1:W-:Y:S08]  /*8d10*/  @P6 LDGSTS.E.BYPASS.LTC128B.128 [R3+0x11100], [R26.64], !P1 ;  /* 0x111000001a036fae */ /* 0x0003f0000c901d4a */
[----:B------:R-:W0:Y:S01]  /*8d20*/  LDGDEPBAR ;  /* 0x00000000000079af */ /* 0x000e220000000000 */
[----:B-1----:R-:W-:Y:S01]  /*8d30*/  MOV R3, R0 ;  /* 0x0000000000037202 */ /* 0x002fe20000000f00 */
[----:B------:R-:W-:-:S06]  /*8d40*/  @P0 BRA `(.L_x_1594) ;  /* 0xffffc70000000947 */ /* 0x000fcc000383ffff */
.L_x_1585:
[----:B------:R-:W-:Y:S01]  /*8d50*/  ULEA UR9, UR9, 0x7f, 0x7 ;  /* 0x0000007f09097891 */ /* 0x000fe2000f8e383f */
[----:B------:R-:W-:Y:S01]  /*8d60*/  PLOP3.LUT P0, PT, PT, PT, UP1, 0x40, 0x0 ;  /* 0x000000000000781c */ /* 0x000fe20003f0e818 */
[----:B------:R-:W-:-:S02]  /*8d70*/  ULDC.64 UR12, c[0x0][0x2c8] ;  /* 0x0000b200000c7ab9 */ /* 0x000fc40000000a00 */
[----:B------:R-:W-:Y:S02]  /*8d80*/  UIMAD.WIDE.U32 UR14, UR9, UR12, URZ ;  /* 0x0000000c090e72a5 */ /* 0x000fe4000f8e003f */
[----:B------:R-:W-:Y:S02]  /*8d90*/  ULDC UR4, c[0x0][0x168] ;  /* 0x00005a0000047ab9 */ /* 0x000fe40000000800 */
[----:B------:R-:W-:Y:S02]  /*8da0*/  UMOV UR12, 0x1 ;  /* 0x00000001000c7882 */ /* 0x000fe40000000000 */
[----:B------:R-:W-:Y:S02]  /*8db0*/  UIADD3 UR4, UR12, -UR4, URZ ;  /* 0x800000040c047290 */ /* 0x000fe4000fffe03f */
[----:B------:R-:W-:Y:S02]  /*8dc0*/  @UP2 USHF.R.U32.HI UR9, URZ, UR13, UR15 ;  /* 0x0000000d3f092299 */ /* 0x000fe4000801160f */
[----:B------:R-:W-:-:S02]  /*8dd0*/  ULDC UR12, c[0x0][0x1d0] ;  /* 0x00007400000c7ab9 */ /* 0x000fc40000000800 */
[----:B------:R-:W-:-:S03]  /*8de0*/  UIADD3 UR9, UR9, UR12, UR4 ;  /* 0x0000000c09097290 */ /* 0x000fc6000fffe004 */
[----:B------:R-:W-:Y:S02]  /*8df0*/  ULDC UR4, c[0x0][0x324] ;  /* 0x0000c90000047ab9 */ /* 0x000fe40000000800 */
[----:B------:R-:W-:-:S06]  /*8e00*/  UIADD3 UR4, UR9, -UR4, URZ ;  /* 0x8000000409047290 */ /* 0x000fcc000fffe03f */
        /* <DEDUP_REMOVED lines=12> */
.L_x_1596:
[----:B------:R-:W-:-:S04]  /*8ed0*/  MOV R3, c[0x0][0x32c] ;  /* 0x0000cb0000037a02 */ /* 0x000fc80000000f00 */
[----:B------:R-:W-:-:S13]  /*8ee0*/  ISETP.NE.AND P0, PT, R3, 0x1, PT ;  /* 0x000000010300780c */ /* 0x000fda0003f05270 */
[----:B------:R-:W-:-:S05]  /*8ef0*/  @P0 IMAD.HI.U32 R3, R5, c[0x0][0x330], RZ ;  /* 0x0000cc0005030a27 */ /* 0x000fca00078e00ff */
[----:B------:R-:W-:-:S05]  /*8f00*/  @P0 SHF.R.U32.HI R5, RZ, c[0x0][0x334], R3 ;  /* 0x0000cd00ff050a19 */ /* 0x000fca0000011603 */
.L_x_1597:
[----:B------:R-:W-:-:S05]  /*8f10*/  IMAD R5, R5, c[0x0][0x32c], RZ ;  /* 0x0000cb0005057a24 */ /* 0x000fca00078e02ff */
[----:B------:R-:W-:-:S04]  /*8f20*/  IMNMX R4, R4, R5, !PT ;  /* 0x0000000504047217 */ /* 0x000fc80007800200 */
.L_x_1595:
[----:B------:R-:W-:-:S04]  /*8f30*/  IADD3 R4, R4, 0x3f, RZ ;  /* 0x0000003f04047810 */ /* 0x000fc80007ffe0ff */
[----:B------:R-:W-:-:S04]  /*8f40*/  SHF.R.S32.HI R3, RZ, 0x1f, R4 ;  /* 0x0000001fff037819 */ /* 0x000fc80000011404 */
[----:B------:R-:W-:-:S04]  /*8f50*/  LEA.HI R4, R3, R4, RZ, 0x6 ;  /* 0x0000000403047211 */ /* 0x000fc800078f30ff */
[----:B------:R-:W-:-:S04]  /*8f60*/  SHF.R.S32.HI R4, RZ, 0x6, R4 ;  /* 0x00000006ff047819 */ /* 0x000fc80000011404 */
[----:B------:R-:W-:-:S04]  /*8f70*/  IMNMX R223, R193, R4, !PT ;  /* 0x00000004c1df7217 */ /* 0x000fc80007800200 */
[----:B------:R-:W-:-:S13]  /*8f80*/  ISETP.GE.AND P0, PT, R214, R223, PT ;  /* 0x000000dfd600720c */ /* 0x000fda0003f06270 */
[----:B------:R-:W-:Y:S05]  /*8f90*/  @!P0 BRA `(.L_x_1598) ;  /* 0x00002f3000008947 */ /* 0x000fea0003800000 */
[----:B------:R-:W-:Y:S01]  /*8fa0*/  IMAD.MOV.U32 R189, RZ, RZ, 0x20 ;  /* 0x00000020ffbd7424 */ /* 0x000fe200078e00ff */
[----:B------:R-:W-:Y:S01]  /*8fb0*/  LOP3.LUT P0, RZ, R212, 0x2, RZ, 0xc0, !PT ;  /* 0x00000002d4ff7812 */ /* 0x000fe2000780c0ff */
[----:B------:R-:W-:Y:S01]  /*8fc0*/  IMAD.MOV.U32 R3, RZ, RZ, R0 ;  /* 0x000000ffff037224 */ /* 0x000fe200078e0000 */
[----:B------:R-:W-:Y:S01]  /*8fd0*/  IADD3 R219, P5, R200, 0x80, RZ ;  /* 0x00000080c8db7810 */ /* 0x000fe20007fbe0ff */
[----:B------:R-:W-:Y:S01]  /*8fe0*/  IMAD.MOV.U32 R133, RZ, RZ, R2 ;  /* 0x000000ffff857224 */ /* 0x000fe200078e0002 */
[----:B------:R-:W-:Y:S01]  /*8ff0*/  IADD3 R217, P4, R202, 0x40, RZ ;  /* 0x00000040cad97810 */ /* 0x000fe20007f9e0ff */
[----:B------:R-:W-:Y:S01]  /*9000*/  IMAD.MOV.U32 R222, RZ, RZ, R214 ;  /* 0x000000ffffde7224 */ /* 0x000fe200078e00d6 */
[----:B------:R-:W-:Y:S01]  /*9010*/  SEL R189, R189, 0xffffffe0, !P0 ;  /* 0xffffffe0bdbd7807 */ /* 0x000fe20004000000 */
[----:B------:R-:W-:Y:S01]  /*9020*/  IMAD.X R218, RZ, RZ, R205, P5 ;  /* 0x000000ffffda7224 */ /* 0x000fe200028e06cd */
[----:B------:R-:W-:Y:S01]  /*9030*/  IADD3 R221, P6, R200, 0x40, RZ ;  /* 0x00000040c8dd7810 */ /* 0x000fe20007fde0ff */
[----:B------:R-:W-:Y:S01]  /*9040*/  IMAD.X R216, RZ, RZ, R207, P4 ;  /* 0x000000ffffd87224 */ /* 0x000fe200020e06cf */
[----:B------:R-:W-:-:S02]  /*9050*/  IADD3 R215, P0, R202, 0x80, RZ ;  /* 0x00000080cad77810 */ /* 0x000fc40007f1e0ff */
[----:B------:R-:W-:Y:S02]  /*9060*/  IADD3.X R220, RZ, R205, RZ, P6, !PT ;  /* 0x000000cdffdc7210 */ /* 0x000fe400037fe4ff */
[----:B------:R-:W-:Y:S02]  /*9070*/  IADD3.X R213, RZ, R207, RZ, P0, !PT ;  /* 0x000000cfffd57210 */ /* 0x000fe400007fe4ff */
.L_x_1599:
[----:B------:R-:W-:Y:S04]  /*9080*/  DEPBAR.LE SB0, 0x2 ;  /* 0x000080800000791a */ /* 0x000fe80000000000 */
[----:B------:R-:W-:Y:S01]  /*9090*/  BAR.SYNC.DEFER_BLOCKING 0x0 ;  /* 0x0000000000007b1d */ /* 0x000fe20000010000 */
[----:B------:R-:W-:Y:S01]  /*90a0*/  UIMAD UR4, UR5, 0x6000, URZ ;  /* 0x00006000050478a4 */ /* 0x000fe2000f8e023f */
[----:B------:R-:W-:Y:S01]  /*90b0*/  ISETP.GE.AND P6, PT, R193, R222, PT ;  /* 0x000000dec100720c */ /* 0x000fe20003fc6270 */
[----:B------:R-:W-:Y:S01]  /*90c0*/  UIADD3 UR9, UR7, 0x1, URZ ;  /* 0x0000000107097890 */ /* 0x000fe2000fffe03f */
[----:B------:R-:W-:Y:S01]  /*90d0*/  IADD3 R214, R222, -0x1, RZ ;  /* 0xffffffffded67810 */ /* 0x000fe20007ffe0ff */
[----:B------:R-:W-:Y:S01]  /*90e0*/  UISETP.GE.AND UP0, UPT, UR7, 0x1, UPT ;  /* 0x000000010700788c */ /* 0x000fe2000bf06270 */
[----:B------:R-:W-:Y:S02]  /*90f0*/  MOV R152, UR7 ;  /* 0x0000000700987c02 */ /* 0x000fe40008000f00 */
[----:B------:R-:W-:Y:S01]  /*9100*/  IADD3 R132, R188, UR4, RZ ;  /* 0x00000004bc847c10 */ /* 0x000fe2000fffe0ff */
[----:B------:R-:W-:Y:S02]  /*9110*/  USEL UR7, UR9, URZ, !UP0 ;  /* 0x0000003f09077287 */ /* 0x000fe4000c000000 */
[----:B------:R-:W-:Y:S01]  /*9120*/  UIADD3 UR9, UR5, 0x1, URZ ;  /* 0x0000000105097890 */ /* 0x000fe2000fffe03f */
[----:B------:R-:W-:Y:S01]  /*9130*/  IADD3 R191, R189, R132, RZ ;  /* 0x00000084bdbf7210 */ /* 0x000fe20007ffe0ff */
[----:B------:R-:W-:Y:S02]  /*9140*/  UISETP.GE.AND UP0, UPT, UR5, 0x1, UPT ;  /* 0x000000010500788c */ /* 0x000fe4000bf06270 */
[----:B------:R-:W-:Y:S01]  /*9150*/  @!P6 SHF.R.S32.HI R15, RZ, 0x1f, R214 ;  /* 0x0000001fff0fe819 */ /* 0x000fe200000114d6 */
[----:B------:R-:W-:Y:S01]  /*9160*/  @!P6 IMAD.WIDE.U32 R12, R214, c[0x0][0x208], RZ ;  /* 0x00008200d60cea25 */ /* 0x000fe200078e00ff */
[----:B------:R-:W-:Y:S03]  /*9170*/  USEL UR5, UR9, URZ, !UP0 ;  /* 0x0000003f09057287 */ /* 0x000fe6000c000000 */
[----:B------:R-:W-:Y:S01]  /*9180*/  @!P6 IMAD R15, R15, c[0x0][0x208], RZ ;  /* 0x000082000f0fea24 */ /* 0x000fe200078e02ff */
[----:B------:R-:W-:Y:S01]  /*9190*/  @!P6 SHF.L.U32 R2, R12, 0x6, RZ ;  /* 0x000000060c02e819 */ /* 0x000fe200000006ff */
[----:B------:R-:W-:Y:S01]  /*91a0*/  @!P6 IMAD R169, R152, 0x6000, R209 ;  /* 0x0000600098a9e824 */ /* 0x000fe200078e02d1 */
[----:B------:R-:W-:Y:S01]  /*91b0*/  LDSM.16.M88.4 R32, [R190] ;  /* 0x00000000be20783b */ /* 0x000fe20000000200 */
[----:B------:R-:W-:Y:S01]  /*91c0*/  @!P6 IMAD R15, R214, c[0x0][0x20c], R15 ;  /* 0x00008300d60fea24 */ /* 0x000fe200078e020f */
[----:B------:R-:W-:Y:S04]  /*91d0*/  @!P6 IADD3 R23, P0, R2, R200, RZ ;  /* 0x000000c80217e210 */ /* 0x000fe80007f1e0ff */
[----:B------:R-:W-:Y:S02]  /*91e0*/  @!P6 IADD3 R29, R13, R15, RZ ;  /* 0x0000000f0d1de210 */ /* 0x000fe40007ffe0ff */
[----:B------:R-:W1:Y:S01]  /*91f0*/  LDSM.16.M88.4 R8, [R188+UR4+0xc100] ;  /* 0x00c10004bc08783b */ /* 0x000e620008000200 */
[----:B------:R-:W-:Y:S02]  /*9200*/  @!P6 LEA R170, P4, R23, c[0x0][0x1f8], 0x1 ;  /* 0x00007e0017aaea11 */ /* 0x000fe400078808ff */
[----:B------:R-:W-:Y:S04]  /*9210*/  @!P6 SHF.L.U64.HI R29, R12, 0x6, R29 ;  /* 0x000000060c1de819 */ /* 0x000fe8000001021d */
[----:B------:R-:W-:Y:S01]  /*9220*/  @!P6 IADD3.X R0, R29, R205, RZ, P0, !PT ;  /* 0x000000cd1d00e210 */ /* 0x000fe200007fe4ff */
[----:B------:R-:W2:Y:S01]  /*9230*/  LDSM.16.M88.4 R16, [R188+UR4+0xc900] ;  /* 0x00c90004bc10783b */ /* 0x000ea20008000200 */
[C---:B------:R-:W-:Y:S02]  /*9240*/  @!P6 IADD3 R21, P0, R2.reuse, R221, RZ ;  /* 0x000000dd0215e210 */ /* 0x040fe40007f1e0ff */
[----:B------:R-:W-:Y:S02]  /*9250*/  @!P6 LEA.HI.X R171, R23, c[0x0][0x1fc], R0, 0x1, P4 ;  /* 0x00007f0017abea11 */ /* 0x000fe400020f0c00 */
[----:B------:R-:W-:Y:S02]  /*9260*/  @!P6 LEA R166, P5, R21, c[0x0][0x1f8], 0x1 ;  /* 0x00007e0015a6ea11 */ /* 0x000fe400078a08ff */
[----:B------:R-:W-:Y:S01]  /*9270*/  @!P6 IADD3 R20, P4, R2, R219, RZ ;  /* 0x000000db0214e210 */ /* 0x000fe20007f9e0ff */
[----:B------:R-:W3:Y:S01]  /*9280*/  LDSM.16.M88.4 R24, [R188+UR4+0xd100] ;  /* 0x00d10004bc18783b */ /* 0x000ee20008000200 */
[----:B------:R-:W-:Y:S02]  /*9290*/  @!P6 IADD3.X R0, R29, R220, RZ, P0, !PT ;  /* 0x000000dc1d00e210 */ /* 0x000fe400007fe4ff */
[C---:B------:R-:W-:Y:S02]  /*92a0*/  @!P6 LEA R164, P0, R20.reuse, c[0x0][0x1f8], 0x1 ;  /* 0x00007e0014a4ea11 */ /* 0x040fe400078008ff */
[----:B------:R-:W-:Y:S02]  /*92b0*/  @!P6 LEA.HI.X R167, R21, c[0x0][0x1fc], R0, 0x1, P5 ;  /* 0x00007f0015a7ea11 */ /* 0x000fe400028f0c00 */
[----:B------:R-:W-:Y:S01]  /*92c0*/  @!P6 IADD3.X R23, R29, R218, RZ, P4, !PT ;  /* 0x000000da1d17e210 */ /* 0x000fe200027fe4ff */
[----:B------:R-:W4:Y:S01]  /*92d0*/  LDSM.16.M88.4 R136, [R188+UR4+0xd900] ;  /* 0x00d90004bc88783b */ /* 0x000f220008000200 */
[----:B------:R-:W-:Y:S02]  /*92e0*/  @!P6 IADD3 R2, P4, R195, R2, RZ ;  /* 0x00000002c302e210 */ /* 0x000fe40007f9e0ff */
[----:B------:R-:W-:Y:S02]  /*92f0*/  @!P6 LEA.HI.X R165, R20, c[0x0][0x1fc], R23, 0x1, P0 ;  /* 0x00007f0014a5ea11 */ /* 0x000fe400000f0c17 */
[----:B------:R-:W-:Y:S02]  /*9300*/  @!P6 IADD3 R28, P0, R2, R200, RZ ;  /* 0x000000c8021ce210 */ /* 0x000fe40007f1e0ff */
[----:B------:R-:W-:Y:S01]  /*9310*/  @!P6 IADD3.X R29, R194, R29, RZ, P4, !PT ;  /* 0x0000001dc21de210 */ /* 0x000fe200027fe4ff */
[----:B------:R-:W-:Y:S01]  /*9320*/  LDSM.16.M88.4 R140, [R186] ;  /* 0x00000000ba8c783b */ /* 0x000fe20000000200 */
[----:B------:R-:W-:Y:S02]  /*9330*/  @!P6 LEA R172, P4, R28, c[0x0][0x1f8], 0x1 ;  /* 0x00007e001cacea11 */ /* 0x000fe400078808ff */
[C---:B------:R-:W-:Y:S02]  /*9340*/  @!P6 IADD3.X R31, R29.reuse, R205, RZ, P0, !PT ;  /* 0x000000cd1d1fe210 */ /* 0x040fe400007fe4ff */
[----:B------:R-:W-:Y:S02]  /*9350*/  @!P6 IADD3 R0, P0, R2, R221, RZ ;  /* 0x000000dd0200e210 */ /* 0x000fe40007f1e0ff */
[----:B------:R-:W-:Y:S01]  /*9360*/  @!P6 LEA.HI.X R173, R28, c[0x0][0x1fc], R31, 0x1, P4 ;  /* 0x00007f001cadea11 */ /* 0x000fe200020f0c1f */
[C---:B-1----:R-:W-:Y:S01]  /*9370*/  HMMA.16816.F32 R4, R32.reuse, R8, RZ ;  /* 0x000000082004723c */ /* 0x042fe200000018ff */
[----:B------:R-:W1:Y:S02]  /*9380*/  LDSM.16.M88.4 R144, [R191+0xc100] ;  /* 0x00c10000bf90783b */ /* 0x000e640000000200 */
[----:B------:R-:W-:Y:S02]  /*9390*/  @!P6 IADD3 R159, P4, R2, R219, RZ ;  /* 0x000000db029fe210 */ /* 0x000fe40007f9e0ff */
[C---:B------:R-:W-:Y:S02]  /*93a0*/  @!P6 LEA R176, P5, R0.reuse, c[0x0][0x1f8], 0x1 ;  /* 0x00007e0000b0ea11 */ /* 0x040fe400078a08ff */
[----:B------:R-:W-:Y:S01]  /*93b0*/  @!P6 IADD3.X R157, R29, R220, RZ, P0, !PT ;  /* 0x000000dc1d9de210 */ /* 0x000fe200007fe4ff */
[C---:B------:R-:W-:Y:S01]  /*93c0*/  HMMA.16816.F32 R8, R32.reuse, R10, RZ ;  /* 0x0000000a2008723c */ /* 0x040fe200000018ff */
[----:B------:R-:W5:Y:S03]  /*93d0*/  LDSM.16.M88.4 R148, [R191+0xc900] ;  /* 0x00c90000bf94783b */ /* 0x000f660000000200 */
[----:B------:R-:W-:Y:S02]  /*93e0*/  @!P6 LEA R174, P0, R159, c[0x0][0x1f8], 0x1 ;  /* 0x00007e009faeea11 */ /* 0x000fe400078008ff */
[----:B------:R-:W-:Y:S02]  /*93f0*/  @!P6 LEA.HI.X R177, R0, c[0x0][0x1fc], R157, 0x1, P5 ;  /* 0x00007f0000b1ea11 */ /* 0x000fe400028f0c9d */
[C---:B--2---:R-:W-:Y:S01]  /*9400*/  HMMA.16816.F32 R12, R32.reuse, R16, RZ ;  /* 0x00000010200c723c */ /* 0x044fe200000018ff */
[----:B------:R-:W2:Y:S03]  /*9410*/  LDSM.16.M88.4 R152, [R191+0xd100] ;  /* 0x00d10000bf98783b */ /* 0x000ea60000000200 */
[CC--:B------:R-:W-:Y:S02]  /*9420*/  IADD3 R0, R192.reuse, R132.reuse, RZ ;  /* 0x00000084c0007210 */ /* 0x0c0fe40007ffe0ff */
[----:B------:R-:W-:Y:S02]  /*9430*/  IADD3 R132, R189, R132, R192 ;  /* 0x00000084bd847210 */ /* 0x000fe40007ffe0c0 */
[C---:B------:R-:W-:Y:S01]  /*9440*/  HMMA.16816.F32 R16, R32.reuse, R18, RZ ;  /* 0x000000122010723c */ /* 0x040fe200000018ff */
[----:B------:R-:W-:Y:S04]  /*9450*/  @!P6 IADD3.X R2, R29, R218, RZ, P4, !PT ;  /* 0x000000da1d02e210 */ /* 0x000fe800027fe4ff */
[----:B------:R-:W-:Y:S02]  /*9460*/  @!P6 LEA.HI.X R175, R159, c[0x0][0x1fc], R2, 0x1, P0 ;  /* 0x00007f009fafea11 */ /* 0x000fe400000f0c02 */
[----:B------:R-:W2:Y:S01]  /*9470*/  LDSM.16.M88.4 R156, [R191+0xd900] ;  /* 0x00d90000bf9c783b */ /* 0x000ea20000000200 */
[C---:B---3--:R-:W-:Y:S01]  /*9480*/  HMMA.16816.F32 R20, R32.reuse, R24, RZ ;  /* 0x000000182014723c */ /* 0x048fe200000018ff */
[----:B------:R-:W-:Y:S06]  /*9490*/  IADD3 R2, R192, R191, RZ ;  /* 0x000000bfc0027210 */ /* 0x000fec0007ffe0ff */
[----:B------:R-:W-:Y:S01]  /*94a0*/  @!PT LDS RZ, [RZ] ;  /* 0x00000000fffff984 */ /* 0x000fe20000000800 */
[----:B------:R-:W-:Y:S01]  /*94b0*/  @!PT LDS RZ, [RZ] ;  /* 0x00000000fffff984 */ /* 0x000fe20000000800 */
[----:B------:R-:W-:Y:S01]  /*94c0*/  @!PT LDS RZ, [RZ] ;  /* 0x00000000fffff984 */ /* 0x000fe20000000800 */
[----:B------:R3:W-:Y:S01]  /*94d0*/  @!P6 LDGSTS.E.BYPASS.LTC128B.128 [R169], [R170.64], !P3 ;  /* 0x00000000aaa9efae */ /* 0x0007e2000d901d4a */
[C---:B------:R-:W-:Y:S07]  /*94e0*/  HMMA.16816.F32 R24, R32.reuse, R26, RZ ;  /* 0x0000001a2018723c */ /* 0x040fee00000018ff */
[----:B------:R2:W-:Y:S01]  /*94f0*/  @!P6 LDGSTS.E.BYPASS.LTC128B.128 [R169+0x2000], [R166.64], !P2 ;  /* 0x02000000a6a9efae */ /* 0x0005e2000d101d4a */
[C---:B----4-:R-:W-:Y:S07]  /*9500*/  HMMA.16816.F32 R28, R32.reuse, R136, RZ ;  /* 0x00000088201c723c */ /* 0x050fee00000018ff */
[----:B------:R4:W-:Y:S01]  /*9510*/  @!P6 LDGSTS.E.BYPASS.LTC128B.128 [R169+0x4000], [R164.64], !P1 ;  /* 0x04000000a4a9efae */ /* 0x0009e2000c901d4a */
[----:B------:R-:W-:Y:S07]  /*9520*/  HMMA.16816.F32 R32, R32, R138, RZ ;  /* 0x0000008a2020723c */ /* 0x000fee00000018ff */
[----:B------:R3:W-:Y:S01]  /*9530*/  @!P6 LDGSTS.E.BYPASS.LTC128B.128 [R169+0x1000], [R172.64], !P3 ;  /* 0x01000000aca9efae */ /* 0x0007e2000d901d4a */
[C---:B-1----:R-:W-:Y:S07]  /*9540*/  HMMA.16816.F32 R4, R140.reuse, R144, R4 ;  /* 0x000000908c04723c */ /* 0x042fee0000001804 */
[----:B------:R3:W-:Y:S01]  /*9550*/  @!P6 LDGSTS.E.BYPASS.LTC128B.128 [R169+0x3000], [R176.64], !P2 ;  /* 0x03000000b0a9efae */ /* 0x0007e2000d101d4a */
[C---:B------:R-:W-:Y:S07]  /*9560*/  HMMA.16816.F32 R8, R140.reuse, R146, R8 ;  /* 0x000000928c08723c */ /* 0x040fee0000001808 */
[----:B------:R3:W-:Y:S01]  /*9570*/  @!P6 LDGSTS.E.BYPASS.LTC128B.128 [R169+0x5000], [R174.64], !P1 ;  /* 0x05000000aea9efae */ /* 0x0007e2000c901d4a */
[C---:B-----5:R-:W-:Y:S07]  /*9580*/  HMMA.16816.F32 R12, R140.reuse, R148, R12 ;  /* 0x000000948c0c723c */ /* 0x060fee000000180c */
[----:B------:R-:W-:Y:S01]  /*9590*/  LDSM.16.M88.4 R136, [R185] ;  /* 0x00000000b988783b */ /* 0x000fe20000000200 */
[C---:B------:R-:W-:Y:S07]  /*95a0*/  HMMA.16816.F32 R16, R140.reuse, R150, R16 ;  /* 0x000000968c10723c */ /* 0x040fee0000001810 */
[----:B------:R-:W1:Y:S01]  /*95b0*/  LDSM.16.M88.4 R160, [R0+0xc100] ;  /* 0x00c1000000a0783b */ /* 0x000e620000000200 */
[C---:B--2---:R-:W-:Y:S07]  /*95c0*/  HMMA.16816.F32 R20, R140.reuse, R152, R20 ;  /* 0x000000988c14723c */ /* 0x044fee0000001814 */
[----:B------:R-:W0:Y:S01]  /*95d0*/  LDGDEPBAR ;  /* 0x00000000000079af */ /* 0x000e220000000000 */
[C---:B------:R-:W-:Y:S07]  /*95e0*/  HMMA.16816.F32 R24, R140.reuse, R154, R24 ;  /* 0x0000009a8c18723c */ /* 0x040fee0000001818 */
[----:B------:R-:W2:Y:S01]  /*95f0*/  LDSM.16.M88.4 R144, [R0+0xc900] ;  /* 0x00c900000090783b */ /* 0x000ea20000000200 */
[C---:B------:R-:W-:Y:S07]  /*9600*/  HMMA.16816.F32 R28, R140.reuse, R156, R28 ;  /* 0x0000009c8c1c723c */ /* 0x040fee000000181c */
[----:B------:R-:W5:Y:S01]  /*9610*/  LDSM.16.M88.4 R148, [R0+0xd100] ;  /* 0x00d100000094783b */ /* 0x000f620000000200 */
[----:B------:R-:W-:Y:S07]  /*9620*/  HMMA.16816.F32 R32, R140, R158, R32 ;  /* 0x0000009e8c20723c */ /* 0x000fee0000001820 */
[----:B------:R-:W5:Y:S01]  /*9630*/  LDSM.16.M88.4 R152, [R0+0xd900] ;  /* 0x00d900000098783b */ /* 0x000f620000000200 */
[C---:B-1----:R-:W-:Y:S07]  /*9640*/  HMMA.16816.F32 R4, R136.reuse, R160, R4 ;  /* 0x000000a08804723c */ /* 0x042fee0000001804 */
[----:B----4-:R-:W-:Y:S01]  /*9650*/  LDSM.16.M88.4 R164, [R184] ;  /* 0x00000000b8a4783b */ /* 0x010fe20000000200 */
[C---:B------:R-:W-:Y:S07]  /*9660*/  HMMA.16816.F32 R8, R136.reuse, R162, R8 ;  /* 0x000000a28808723c */ /* 0x040fee0000001808 */
[----:B---3--:R-:W1:Y:S01]  /*9670*/  LDSM.16.M88.4 R168, [R2+0xc100] ;  /* 0x00c1000002a8783b */ /* 0x008e620000000200 */
[C---:B--2---:R-:W-:Y:S07]  /*9680*/  HMMA.16816.F32 R12, R136.reuse, R144, R12 ;  /* 0x00000090880c723c */ /* 0x044fee000000180c */
[----:B------:R-:W2:Y:S01]  /*9690*/  LDSM.16.M88.4 R140, [R2+0xc900] ;  /* 0x00c90000028c783b */ /* 0x000ea20000000200 */
[C---:B------:R-:W-:Y:S07]  /*96a0*/  HMMA.16816.F32 R16, R136.reuse, R146, R16 ;  /* 0x000000928810723c */ /* 0x040fee0000001810 */
[----:B------:R-:W3:Y:S01]  /*96b0*/  LDSM.16.M88.4 R156, [R2+0xd100] ;  /* 0x00d10000029c783b */ /* 0x000ee20000000200 */
[C---:B-----5:R-:W-:Y:S07]  /*96c0*/  HMMA.16816.F32 R20, R136.reuse, R148, R20 ;  /* 0x000000948814723c */ /* 0x060fee0000001814 */
[----:B------:R-:W4:Y:S01]  /*96d0*/  LDSM.16.M88.4 R144, [R2+0xd900] ;  /* 0x00d900000290783b */ /* 0x000f220000000200 */
[C---:B------:R-:W-:Y:S07]  /*96e0*/  HMMA.16816.F32 R24, R136.reuse, R150, R24 ;  /* 0x000000968818723c */ /* 0x040fee0000001818 */
[----:B------:R-:W-:Y:S01]  /*96f0*/  LDSM.16.M88.4 R148, [R188+UR4+0xe100] ;  /* 0x00e10004bc94783b */ /* 0x000fe20008000200 */
[C---:B------:R-:W-:Y:S07]  /*9700*/  HMMA.16816.F32 R28, R136.reuse, R152, R28 ;  /* 0x00000098881c723c */ /* 0x040fee000000181c */
[----:B------:R-:W-:Y:S01]  /*9710*/  LDSM.16.M88.4 R160, [R188+UR4+0xf900] ;  /* 0x00f90004bca0783b */ /* 0x000fe20008000200 */
[----:B------:R-:W-:Y:S07]  /*9720*/  HMMA.16816.F32 R32, R136, R154, R32 ;  /* 0x0000009a8820723c */ /* 0x000fee0000001820 */
[----:B------:R-:W5:Y:S01]  /*9730*/  LDSM.16.M88.4 R136, [R190+0x4000] ;  /* 0x00400000be88783b */ /* 0x000f620000000200 */
[C---:B-1----:R-:W-:Y:S07]  /*9740*/  HMMA.16816.F32 R4, R164.reuse, R168, R4 ;  /* 0x000000a8a404723c */ /* 0x042fee0000001804 */
[----:B------:R-:W1:Y:S01]  /*9750*/  LDSM.16.M88.4 R152, [R188+UR4+0xe900] ;  /* 0x00e90004bc98783b */ /* 0x000e620008000200 */
[C---:B------:R-:W-:Y:S07]  /*9760*/  HMMA.16816.F32 R8, R164.reuse, R170, R8 ;  /* 0x000000aaa408723c */ /* 0x040fee0000001808 */
[----:B------:R-:W-:Y:S01]  /*9770*/  LDSM.16.M88.4 R168, [R191+0xe100] ;  /* 0x00e10000bfa8783b */ /* 0x000fe20000000200 */
[C---:B--2---:R-:W-:Y:S07]  /*9780*/  HMMA.16816.F32 R12, R164.reuse, R140, R12 ;  /* 0x0000008ca40c723c */ /* 0x044fee000000180c */
[----:B------:R-:W-:Y:S01]  /*9790*/  LDSM.16.M88.4 R172, [R191+0xe900] ;  /* 0x00e90000bfac783b */ /* 0x000fe20000000200 */
[C---:B------:R-:W-:Y:S07]  /*97a0*/  HMMA.16816.F32 R16, R164.reuse, R142, R16 ;  /* 0x0000008ea410723c */ /* 0x040fee0000001810 */
[----:B------:R-:W2:Y:S01]  /*97b0*/  LDSM.16.M88.4 R140, [R188+UR4+0xf100] ;  /* 0x00f10004bc8c783b */ /* 0x000ea20008000200 */
[C---:B---3--:R-:W-:Y:S07]  /*97c0*/  HMMA.16816.F32 R20, R164.reuse, R156, R20 ;  /* 0x0000009ca414723c */ /* 0x048fee0000001814 */
[----:B------:R-:W-:Y:S01]  /*97d0*/  LDSM.16.M88.4 R176, [R0+0xe100] ;  /* 0x00e1000000b0783b */ /* 0x000fe20000000200 */
[C---:B------:R-:W-:Y:S07]  /*97e0*/  HMMA.16816.F32 R24, R164.reuse, R158, R24 ;  /* 0x0000009ea418723c */ /* 0x040fee0000001818 */
[----:B------:R-:W3:Y:S01]  /*97f0*/  LDSM.16.M88.4 R156, [R186+0x4000] ;  /* 0x00400000ba9c783b */ /* 0x000ee20000000200 */
[C---:B----4-:R-:W-:Y:S07]  /*9800*/  HMMA.16816.F32 R28, R164.reuse, R144, R28 ;  /* 0x00000090a41c723c */ /* 0x050fee000000181c */
[----:B------:R-:W-:Y:S01]  /*9810*/  LDSM.16.M88.4 R180, [R188+UR4+0x10100] ;  /* 0x01010004bcb4783b */ /* 0x000fe20008000200 */
[----:B------:R-:W-:Y:S07]  /*9820*/  HMMA.16816.F32 R32, R164, R146, R32 ;  /* 0x00000092a420723c */ /* 0x000fee0000001820 */
[----:B------:R-:W4:Y:S01]  /*9830*/  LDSM.16.M88.4 R144, [R191+0xf100] ;  /* 0x00f10000bf90783b */ /* 0x000f220000000200 */
[C---:B-----5:R-:W-:Y:S07]  /*9840*/  HMMA.16816.F32 R4, R136.reuse, R148, R4 ;  /* 0x000000948804723c */ /* 0x060fee0000001804 */
[----:B------:R-:W-:Y:S01]  /*9850*/  LDSM.16.M88.4 R164, [R185+0x4000] ;  /* 0x00400000b9a4783b */ /* 0x000fe20000000200 */
[C---:B------:R-:W-:Y:S07]  /*9860*/  HMMA.16816.F32 R8, R136.reuse, R150, R8 ;  /* 0x000000968808723c */ /* 0x040fee0000001808 */
[----:B------:R-:W5:Y:S01]  /*9870*/  LDSM.16.M88.4 R148, [R191+0xf900] ;  /* 0x00f90000bf94783b */ /* 0x000f620000000200 */
[C---:B-1----:R-:W-:Y:S08]  /*9880*/  HMMA.16816.F32 R12, R136.reuse, R152, R12 ;  /* 0x00000098880c723c */ /* 0x042ff0000000180c */
[C---:B------:R-:W-:Y:S01]  /*9890*/  HMMA.16816.F32 R16, R136.reuse, R154, R16 ;  /* 0x0000009a8810723c */ /* 0x040fe20000001810 */
[----:B------:R-:W-:Y:S07]  /*98a0*/  LDSM.16.M88.4 R152, [R0+0xf900] ;  /* 0x00f900000098783b */ /* 0x000fee0000000200 */
[C---:B--2---:R-:W-:Y:S08]  /*98b0*/  HMMA.16816.F32 R20, R136.reuse, R140, R20 ;  /* 0x0000008c8814723c */ /* 0x044ff00000001814 */
[C---:B------:R-:W-:Y:S01]  /*98c0*/  HMMA.16816.F32 R24, R136.reuse, R142, R24 ;  /* 0x0000008e8818723c */ /* 0x040fe20000001818 */
[----:B------:R-:W-:Y:S07]  /*98d0*/  LDSM.16.M88.4 R140, [R0+0xf100] ;  /* 0x00f10000008c783b */ /* 0x000fee0000000200 */
[C---:B------:R-:W-:Y:S08]  /*98e0*/  HMMA.16816.F32 R28, R136.reuse, R160, R28 ;  /* 0x000000a0881c723c */ /* 0x040ff0000000181c */
[----:B------:R-:W-:Y:S01]  /*98f0*/  HMMA.16816.F32 R32, R136, R162, R32 ;  /* 0x000000a28820723c */ /* 0x000fe20000001820 */
[----:B------:R-:W1:Y:S07]  /*9900*/  LDSM.16.M88.4 R136, [R0+0xe900] ;  /* 0x00e900000088783b */ /* 0x000e6e0000000200 */
[C---:B---3--:R-:W-:Y:S01]  /*9910*/  HMMA.16816.F32 R4, R156.reuse, R168, R4 ;  /* 0x000000a89c04723c */ /* 0x048fe20000001804 */
[----:B------:R-:W-:Y:S07]  /*9920*/  LDSM.16.M88.4 R160, [R184+0x4000] ;  /* 0x00400000b8a0783b */ /* 0x000fee0000000200 */
[C---:B------:R-:W-:Y:S01]  /*9930*/  HMMA.16816.F32 R8, R156.reuse, R170, R8 ;  /* 0x000000aa9c08723c */ /* 0x040fe20000001808 */
[----:B------:R-:W2:Y:S07]  /*9940*/  LDSM.16.M88.4 R168, [R2+0xe100] ;  /* 0x00e1000002a8783b */ /* 0x000eae0000000200 */
[C---:B------:R-:W-:Y:S08]  /*9950*/  HMMA.16816.F32 R12, R156.reuse, R172, R12 ;  /* 0x000000ac9c0c723c */ /* 0x040ff0000000180c */
        /* <DEDUP_REMOVED lines=8> */
[C---:B------:R-:W-:Y:S01]  /*99e0*/  HMMA.16816.F32 R4, R164.reuse, R176, R4 ;  /* 0x000000b0a404723c */ /* 0x040fe20000001804 */
[----:B------:R-:W5:Y:S07]  /*99f0*/  LDSM.16.M88.4 R156, [R132+0xf900] ;  /* 0x00f90000849c783b */ /* 0x000f6e0000000200 */
[C---:B------:R-:W-:Y:S01]  /*9a00*/  HMMA.16816.F32 R8, R164.reuse, R178, R8 ;  /* 0x000000b2a408723c */ /* 0x040fe20000001808 */
[----:B------:R-:W-:Y:S07]  /*9a10*/  LDSM.16.M88.4 R176, [R191+0x10100] ;  /* 0x01010000bfb0783b */ /* 0x000fee0000000200 */
[C---:B-1----:R-:W-:Y:S08]  /*9a20*/  HMMA.16816.F32 R12, R164.reuse, R136, R12 ;  /* 0x00000088a40c723c */ /* 0x042ff0000000180c */
[C---:B------:R-:W-:Y:S01]  /*9a30*/  HMMA.16816.F32 R16, R164.reuse, R138, R16 ;  /* 0x0000008aa410723c */ /* 0x040fe20000001810 */
[----:B------:R-:W1:Y:S07]  /*9a40*/  LDSM.16.M88.4 R136, [R188+UR4+0x10900] ;  /* 0x01090004bc88783b */ /* 0x000e6e0008000200 */
[C---:B------:R-:W-:Y:S08]  /*9a50*/  HMMA.16816.F32 R20, R164.reuse, R140, R20 ;  /* 0x0000008ca414723c */ /* 0x040ff00000001814 */
[C---:B------:R-:W-:Y:S01]  /*9a60*/  HMMA.16816.F32 R24, R164.reuse, R142, R24 ;  /* 0x0000008ea418723c */ /* 0x040fe20000001818 */
[----:B------:R-:W1:Y:S07]  /*9a70*/  LDSM.16.M88.4 R140, [R188+UR4+0x11100] ;  /* 0x01110004bc8c783b */ /* 0x000e6e0008000200 */
[C---:B------:R-:W-:Y:S08]  /*9a80*/  HMMA.16816.F32 R28, R164.reuse, R152, R28 ;  /* 0x00000098a41c723c */ /* 0x040ff0000000181c */
[----:B------:R-:W-:Y:S01]  /*9a90*/  HMMA.16816.F32 R32, R164, R154, R32 ;  /* 0x0000009aa420723c */ /* 0x000fe20000001820 */
[----:B------:R-:W1:Y:S07]  /*9aa0*/  LDSM.16.M88.4 R152, [R188+UR4+0x11900] ;  /* 0x01190004bc98783b */ /* 0x000e6e0008000200 */
[C---:B--2---:R-:W-:Y:S01]  /*9ab0*/  HMMA.16816.F32 R4, R160.reuse, R168, R4 ;  /* 0x000000a8a004723c */ /* 0x044fe20000001804 */
[----:B------:R-:W2:Y:S07]  /*9ac0*/  LDSM.16.M88.4 R164, [R186+0x8000] ;  /* 0x00800000baa4783b */ /* 0x000eae0000000200 */
[C---:B------:R-:W-:Y:S01]  /*9ad0*/  HMMA.16816.F32 R8, R160.reuse, R170, R8 ;  /* 0x000000aaa008723c */ /* 0x040fe20000001808 */
[----:B------:R-:W-:Y:S07]  /*9ae0*/  LDSM.16.M88.4 R168, [R0+0x10100] ;  /* 0x0101000000a8783b */ /* 0x000fee0000000200 */
[C---:B---3--:R-:W-:Y:S08]  /*9af0*/  HMMA.16816.F32 R12, R160.reuse, R144, R12 ;  /* 0x00000090a00c723c */ /* 0x048ff0000000180c */
[C---:B------:R-:W-:Y:S01]  /*9b00*/  HMMA.16816.F32 R16, R160.reuse, R146, R16 ;  /* 0x00000092a010723c */ /* 0x040fe20000001810 */
[----:B------:R-:W3:Y:S07]  /*9b10*/  LDSM.16.M88.4 R144, [R191+0x10900] ;  /* 0x01090000bf90783b */ /* 0x000eee0000000200 */
[C---:B----4-:R-:W-:Y:S08]  /*9b20*/  HMMA.16816.F32 R20, R160.reuse, R148, R20 ;  /* 0x00000094a014723c */ /* 0x050ff00000001814 */
[C---:B------:R-:W-:Y:S01]  /*9b30*/  HMMA.16816.F32 R24, R160.reuse, R150, R24 ;  /* 0x00000096a018723c */ /* 0x040fe20000001818 */
[----:B------:R-:W4:Y:S07]  /*9b40*/  LDSM.16.M88.4 R148, [R191+0x11100] ;  /* 0x01110000bf94783b */ /* 0x000f2e0000000200 */
        /* <DEDUP_REMOVED lines=16> */
[C---:B--2---:R-:W-:Y:S01]  /*9c50*/  HMMA.16816.F32 R4, R164.reuse, R176, R4 ;  /* 0x000000b0a404723c */ /* 0x044fe20000001804 */
[----:B------:R-:W2:Y:S07]  /*9c60*/  LDSM.16.M88.4 R172, [R184+0x8000] ;  /* 0x00800000b8ac783b */ /* 0x000eae0000000200 */
[C---:B------:R-:W-:Y:S08]  /*9c70*/  HMMA.16816.F32 R8, R164.reuse, R178, R8 ;  /* 0x000000b2a408723c */ /* 0x040ff00000001808 */
[C---:B---3--:R-:W-:Y:S08]  /*9c80*/  HMMA.16816.F32 R12, R164.reuse, R144, R12 ;  /* 0x00000090a40c723c */ /* 0x048ff0000000180c */
[C---:B------:R-:W-:Y:S08]  /*9c90*/  HMMA.16816.F32 R16, R164.reuse, R146, R16 ;  /* 0x00000092a410723c */ /* 0x040ff00000001810 */
[C---:B----4-:R-:W-:Y:S08]  /*9ca0*/  HMMA.16816.F32 R20, R164.reuse, R148, R20 ;  /* 0x00000094a414723c */ /* 0x050ff00000001814 */
        /* <DEDUP_REMOVED lines=8> */
[C---:B------:R-:W-:Y:S08]  /*9d30*/  HMMA.16816.F32 R20, R160.reuse, R140, R20 ;  /* 0x0000008ca014723c */ /* 0x040ff00000001814 */
[C---:B------:R-:W-:Y:S08]  /*9d40*/  HMMA.16816.F32 R24, R160.reuse, R142, R24 ;  /* 0x0000008ea018723c */ /* 0x040ff00000001818 */
[C---:B------:R-:W-:Y:S08]  /*9d50*/  HMMA.16816.F32 R28, R160.reuse, R152, R28 ;  /* 0x00000098a01c723c */ /* 0x040ff0000000181c */
[----:B------:R-:W-:Y:S08]  /*9d60*/  HMMA.16816.F32 R32, R160, R154, R32 ;  /* 0x0000009aa020723c */ /* 0x000ff00000001820 */
[C---:B--2---:R-:W-:Y:S08]  /*9d70*/  HMMA.16816.F32 R4, R172.reuse, R180, R4 ;  /* 0x000000b4ac04723c */ /* 0x044ff00000001804 */
[C---:B------:R-:W-:Y:S08]  /*9d80*/  HMMA.16816.F32 R8, R172.reuse, R182, R8 ;  /* 0x000000b6ac08723c */ /* 0x040ff00000001808 */
[C---:B-1----:R-:W-:Y:S08]  /*9d90*/  HMMA.16816.F32 R12, R172.reuse, R136, R12 ;  /* 0x00000088ac0c723c */ /* 0x042ff0000000180c */
        /* <DEDUP_REMOVED lines=17> */
[----:B------:R-:W-:Y:S01]  /*9eb0*/  FMUL.FTZ R16, R16, c[0x0][0x320] ;  /* 0x0000c80010107a20 */ /* 0x000fe20000410000 */
[----:B-1----:R-:W-:Y:S01]  /*9ec0*/  FMNMX.FTZ R0, R157, R133, !PT ;  /* 0x000000859d007209 */ /* 0x002fe20007810000 */
[----:B------:R-:W-:Y:S02]  /*9ed0*/  FMUL.FTZ R17, R17, c[0x0][0x320] ;  /* 0x0000c80011117a20 */ /* 0x000fe40000410000 */
[----:B------:R-:W-:Y:S02]  /*9ee0*/  FMUL.FTZ R18, R18, c[0x0][0x320] ;  /* 0x0000c80012127a20 */ /* 0x000fe40000410000 */
[----:B------:R-:W-:Y:S01]  /*9ef0*/  FMUL.FTZ R19, R19, c[0x0][0x320] ;  /* 0x0000c80013137a20 */ /* 0x000fe20000410000 */
[----:B------:R1:W-:Y:S10]  /*9f00*/  MUFU.TANH R166, R11 ;  /* 0x0000000b00a67308 */ /* 0x0003f40000002400 */
[----:B------:R-:W-:Y:S10]  /*9f10*/  MUFU.TANH R141, R13 ;  /* 0x0000000d008d7308 */ /* 0x000ff40000002400 */
[----:B------:R-:W-:Y:S01]  /*9f20*/  MUFU.TANH R143, R143 ;  /* 0x0000008f008f7308 */ /* 0x000fe20000002400 */
[C---:B--2---:R-:W-:Y:S01]  /*9f30*/  HMMA.16816.F32 R20, R172.reuse, R4, R20 ;  /* 0x00000004ac14723c */ /* 0x044fe20000001814 */
[----:B-1----:R-:W1:Y:S01]  /*9f40*/  LDSM.16.M88.4 R8, [R132+0x11900] ;  /* 0x011900008408783b */ /* 0x002e620000000200 */
[----:B------:R-:W-:Y:S06]  /*9f50*/  DEPBAR.LE SB0, 0x2 ;  /* 0x000080800000791a */ /* 0x000fec0000000000 */
[C---:B------:R-:W-:Y:S01]  /*9f60*/  HMMA.16816.F32 R24, R172.reuse, R6, R24 ;  /* 0x00000006ac18723c */ /* 0x040fe20000001818 */
[----:B------:R-:W2:Y:S01]  /*9f70*/  MUFU.TANH R145, R145 ;  /* 0x0000009100917308 */ /* 0x000ea20000002400 */
[----:B------:R-:W-:Y:S11]  /*9f80*/  BAR.SYNC.DEFER_BLOCKING 0x0 ;  /* 0x0000000000007b1d */ /* 0x000ff60000010000 */
[----:B------:R-:W-:Y:S03]  /*9f90*/  @!UPT UIADD3 URZ, URZ, URZ, URZ ;  /* 0x0000003f3f3ff290 */ /* 0x000fe6000fffe03f */
[----:B------:R-:W-:Y:S02]  /*9fa0*/  FMUL.FTZ R20, R20, c[0x0][0x320] ;  /* 0x0000c80014147a20 */ /* 0x000fe40000410000 */
[----:B------:R-:W-:Y:S02]  /*9fb0*/  FMUL.FTZ R21, R21, c[0x0][0x320] ;  /* 0x0000c80015157a20 */ /* 0x000fe40000410000 */
[----:B------:R-:W-:Y:S02]  /*9fc0*/  FMUL.FTZ R22, R22, c[0x0][0x320] ;  /* 0x0000c80016167a20 */ /* 0x000fe40000410000 */
[----:B------:R-:W-:Y:S02]  /*9fd0*/  FMUL.FTZ R23, R23, c[0x0][0x320] ;  /* 0x0000c80017177a20 */ /* 0x000fe40000410000 */
[----:B------:R-:W-:Y:S01]  /*9fe0*/  FMUL.FTZ R24, R24, c[0x0][0x320] ;  /* 0x0000c80018187a20 */ /* 0x000fe20000410000 */
[----:B--2---:R-:W-:Y:S01]  /*9ff0*/  FMNMX.FTZ R0, R145, R0, !PT ;  /* 0x0000000091007209 */ /* 0x004fe20007810000 */
[----:B------:R-:W-:Y:S01]  /*a000*/  FMUL.FTZ R25, R25, c[0x0][0x320] ;  /* 0x0000c80019197a20 */ /* 0x000fe20000410000 */
[----:B------:R-:W2:Y:S01]  /*a010*/  MUFU.TANH R158, R158 ;  /* 0x0000009e009e7308 */ /* 0x000ea20000002400 */
[----:B------:R-:W-:Y:S02]  /*a020*/  FMUL.FTZ R26, R26, c[0x0][0x320] ;  /* 0x0000c8001a1a7a20 */ /* 0x000fe40000410000 */
[----:B------:R-:W-:Y:S01]  /*a030*/  FMUL.FTZ R27, R27, c[0x0][0x320] ;  /* 0x0000c8001b1b7a20 */ /* 0x000fe20000410000 */
[C---:B-1----:R-:W-:Y:S06]  /*a040*/  HMMA.16816.F32 R28, R172.reuse, R8, R28 ;  /* 0x00000008ac1c723c */ /* 0x042fec000000181c */
[----:B------:R-:W1:Y:S02]  /*a050*/  MUFU.TANH R156, R156 ;  /* 0x0000009c009c7308 */ /* 0x000e640000002400 */
[----:B------:R-:W-:Y:S08]  /*a060*/  HMMA.16816.F32 R32, R172, R10, R32 ;  /* 0x0000000aac20723c */ /* 0x000ff00000001820 */
[----:B------:R-:W3:Y:S01]  /*a070*/  MUFU.TANH R159, R159 ;  /* 0x0000009f009f7308 */ /* 0x000ee20000002400 */
[----:B--2---:R-:W-:Y:S09]  /*a080*/  FMNMX.FTZ R13, R158, R3, !PT ;  /* 0x000000039e0d7209 */ /* 0x004ff20007810000 */
[----:B------:R-:W2:Y:S01]  /*a090*/  MUFU.TANH R142, R14 ;  /* 0x0000000e008e7308 */ /* 0x000ea20000002400 */
[----:B------:R-:W-:Y:S01]  /*a0a0*/  FMUL.FTZ R28, R28, c[0x0][0x320] ;  /* 0x0000c8001c1c7a20 */ /* 0x000fe20000410000 */
[----:B-1----:R-:W-:Y:S01]  /*a0b0*/  FMNMX.FTZ R13, R156, R13, !PT ;  /* 0x0000000d9c0d7209 */ /* 0x002fe20007810000 */
[----:B------:R-:W-:Y:S02]  /*a0c0*/  FMUL.FTZ R29, R29, c[0x0][0x320] ;  /* 0x0000c8001d1d7a20 */ /* 0x000fe40000410000 */
[----:B------:R-:W-:Y:S01]  /*a0d0*/  FMUL.FTZ R30, R30, c[0x0][0x320] ;  /* 0x0000c8001e1e7a20 */ /* 0x000fe20000410000 */
[----:B------:R-:W-:Y:S01]  /*a0e0*/  FMNMX.FTZ R13, R168, R13, !PT ;  /* 0x0000000da80d7209 */ /* 0x000fe20007810000 */
[----:B------:R-:W-:Y:S03]  /*a0f0*/  FMUL.FTZ R31, R31, c[0x0][0x320] ;  /* 0x0000c8001f1f7a20 */ /* 0x000fe60000410000 */
[----:B------:R-:W1:Y:S01]  /*a100*/  MUFU.TANH R138, R15 ;  /* 0x0000000f008a7308 */ /* 0x000e620000002400 */
[----:B------:R-:W-:Y:S01]  /*a110*/  FMUL.FTZ R32, R32, c[0x0][0x320] ;  /* 0x0000c80020207a20 */ /* 0x000fe20000410000 */
[----:B------:R-:W-:Y:S01]  /*a120*/  FMNMX.FTZ R13, R166, R13, !PT ;  /* 0x0000000da60d7209 */ /* 0x000fe20007810000 */
[----:B------:R-:W-:Y:S01]  /*a130*/  FMUL.FTZ R33, R33, c[0x0][0x320] ;  /* 0x0000c80021217a20 */ /* 0x000fe20000410000 */
[----:B---3--:R-:W-:Y:S01]  /*a140*/  FMNMX.FTZ R0, R159, R0, !PT ;  /* 0x000000009f007209 */ /* 0x008fe20007810000 */
[----:B------:R-:W-:Y:S02]  /*a150*/  FMUL.FTZ R34, R34, c[0x0][0x320] ;  /* 0x0000c80022227a20 */ /* 0x000fe40000410000 */
[----:B------:R-:W-:Y:S01]  /*a160*/  FMUL.FTZ R35, R35, c[0x0][0x320] ;  /* 0x0000c80023237a20 */ /* 0x000fe20000410000 */
[----:B------:R-:W-:Y:S02]  /*a170*/  FMNMX.FTZ R0, R165, R0, !PT ;  /* 0x00000000a5007209 */ /* 0x000fe40007810000 */
[----:B------:R-:W3:Y:S02]  /*a180*/  MUFU.TANH R139, R16 ;  /* 0x00000010008b7308 */ /* 0x000ee40000002400 */
[----:B------:R-:W-:Y:S02]  /*a190*/  FMNMX.FTZ R0, R143, R0, !PT ;  /* 0x000000008f007209 */ /* 0x000fe40007810000 */
[----:B--2---:R-:W-:Y:S02]  /*a1a0*/  FMNMX.FTZ R13, R142, R13, !PT ;  /* 0x0000000d8e0d7209 */ /* 0x004fe40007810000 */
[----:B------:R-:W-:Y:S04]  /*a1b0*/  FMNMX.FTZ R0, R141, R0, !PT ;  /* 0x000000008d007209 */ /* 0x000fe80007810000 */
[----:B------:R-:W2:Y:S01]  /*a1c0*/  MUFU.TANH R137, R17 ;  /* 0x0000001100897308 */ /* 0x000ea20000002400 */
[----:B-1----:R-:W-:Y:S09]  /*a1d0*/  FMNMX.FTZ R13, R138, R13, !PT ;  /* 0x0000000d8a0d7209 */ /* 0x002ff20007810000 */
[----:B------:R-:W1:Y:S01]  /*a1e0*/  MUFU.TANH R140, R18 ;  /* 0x00000012008c7308 */ /* 0x000e620000002400 */
[----:B---3--:R-:W-:Y:S02]  /*a1f0*/  FMNMX.FTZ R0, R139, R0, !PT ;  /* 0x000000008b007209 */ /* 0x008fe40007810000 */
[----:B------:R-:W-:Y:S07]  /*a200*/  IADD3 R16, R134, UR4, RZ ;  /* 0x0000000486107c10 */ /* 0x000fee000fffe0ff */
        /* <DEDUP_REMOVED lines=29> */
[----:B---3--:R-:W-:Y:S01]  /*a3e0*/  FMNMX.FTZ R13, R148, R13, !PT ;  /* 0x0000000d940d7209 */ /* 0x008fe20007810000 */
[----:B------:R-:W-:Y:S08]  /*a3f0*/  LDSM.16.MT88.4 R28, [R134+UR4+0x100] ;  /* 0x00010004861c783b */ /* 0x000ff00008004200 */
[----:B------:R-:W3:Y:S01]  /*a400*/  MUFU.TANH R146, R34 ;  /* 0x0000002200927308 */ /* 0x000ee20000002400 */
[----:B--2---:R-:W-:Y:S09]  /*a410*/  FMNMX.FTZ R0, R149, R0, !PT ;  /* 0x0000000095007209 */ /* 0x004ff20007810000 */
[----:B------:R-:W2:Y:S01]  /*a420*/  MUFU.TANH R144, R35 ;  /* 0x0000002300907308 */ /* 0x000ea20000002400 */
[----:B-1----:R-:W-:Y:S05]  /*a430*/  FMNMX.FTZ R11, R147, R0, !PT ;  /* 0x00000000930b7209 */ /* 0x002fea0007810000 */
[----:B------:R-:W1:Y:S01]  /*a440*/  SHFL.BFLY PT, R2, R11, 0x2, 0x1f ;  /* 0x0c401f000b027f89 */ /* 0x000e6200000e0000 */
[----:B---3--:R-:W-:Y:S04]  /*a450*/  FMNMX.FTZ R13, R146, R13, !PT ;  /* 0x0000000d920d7209 */ /* 0x008fe80007810000 */
[----:B--2---:R-:W-:Y:S03]  /*a460*/  FMNMX.FTZ R9, R144, R13, !PT ;  /* 0x0000000d90097209 */ /* 0x004fe60007810000 */
[----:B------:R-:W-:Y:S01]  /*a470*/  LDSM.16.MT88.4 R12, [R135+UR4+0x100] ;  /* 0x00010004870c783b */ /* 0x000fe20008004200 */
[----:B-1----:R-:W-:Y:S07]  /*a480*/  FMNMX.FTZ R7, R11, R2, !PT ;  /* 0x000000020b077209 */ /* 0x002fee0007810000 */
[----:B------:R-:W1:Y:S08]  /*a490*/  SHFL.BFLY PT, R0, R9, 0x2, 0x1f ;  /* 0x0c401f0009007f89 */ /* 0x000e7000000e0000 */
[----:B------:R-:W2:Y:S01]  /*a4a0*/  SHFL.BFLY PT, R2, R7, 0x1, 0x1f ;  /* 0x0c201f0007027f89 */ /* 0x000ea200000e0000 */
[----:B-1----:R-:W-:Y:S07]  /*a4b0*/  FMNMX.FTZ R5, R9, R0, !PT ;  /* 0x0000000009057209 */ /* 0x002fee0007810000 */
[----:B------:R-:W1:Y:S01]  /*a4c0*/  SHFL.BFLY PT, R0, R5, 0x1, 0x1f ;  /* 0x0c201f0005007f89 */ /* 0x000e6200000e0000 */
[----:B--2---:R-:W-:Y:S05]  /*a4d0*/  FMNMX.FTZ R2, R7, R2, !PT ;  /* 0x0000000207027209 */ /* 0x004fea0007810000 */
[C---:B------:R-:W-:Y:S02]  /*a4e0*/  FADD.FTZ R4, -R2.reuse, R133 ;  /* 0x0000008502047221 */ /* 0x040fe40000010100 */
[----:B------:R-:W-:Y:S02]  /*a4f0*/  FMUL.FTZ R152, R2, c[0x0][0x2d0] ;  /* 0x0000b40002987a20 */ /* 0x000fe40000410000 */
[----:B------:R-:W-:Y:S02]  /*a500*/  FMUL.FTZ R132, R4, c[0x0][0x2d0] ;  /* 0x0000b40004847a20 */ /* 0x000fe40000410000 */
[--C-:B------:R-:W-:Y:S02]  /*a510*/  FFMA.FTZ R163, R145, c[0x0][0x2d0], -R152.reuse ;  /* 0x0000b40091a37a23 */ /* 0x100fe40000010898 */
[--C-:B------:R-:W-:Y:S02]  /*a520*/  FFMA.FTZ R164, R157, c[0x0][0x2d0], -R152.reuse ;  /* 0x0000b4009da47a23 */ /* 0x100fe40000010898 */
[--C-:B------:R-:W-:Y:S01]  /*a530*/  FFMA.FTZ R161, R159, c[0x0][0x2d0], -R152.reuse ;  /* 0x0000b4009fa17a23 */ /* 0x100fe20000010898 */
[----:B------:R-:W2:Y:S01]  /*a540*/  MUFU.EX2 R132, R132 ;  /* 0x0000008400847308 */ /* 0x000ea20000000800 */
[--C-:B------:R-:W-:Y:S02]  /*a550*/  FFMA.FTZ R160, R165, c[0x0][0x2d0], -R152.reuse ;  /* 0x0000b400a5a07a23 */ /* 0x100fe40000010898 */
[--C-:B------:R-:W-:Y:S01]  /*a560*/  FFMA.FTZ R165, R143, c[0x0][0x2d0], -R152.reuse ;  /* 0x0000b4008fa57a23 */ /* 0x100fe20000010898 */
[----:B-1----:R-:W-:Y:S01]  /*a570*/  FMNMX.FTZ R0, R5, R0, !PT ;  /* 0x0000000005007209 */ /* 0x002fe20007810000 */
[--C-:B------:R-:W-:Y:S02]  /*a580*/  FFMA.FTZ R167, R139, c[0x0][0x2d0], -R152.reuse ;  /* 0x0000b4008ba77a23 */ /* 0x100fe40000010898 */
[--C-:B------:R-:W-:Y:S02]  /*a590*/  FFMA.FTZ R182, R155, c[0x0][0x2d0], -R152.reuse ;  /* 0x0000b4009bb67a23 */ /* 0x100fe40000010898 */
[C---:B------:R-:W-:Y:S01]  /*a5a0*/  FMUL.FTZ R145, R0.reuse, c[0x0][0x2d0] ;  /* 0x0000b40000917a20 */ /* 0x040fe20000410000 */
[----:B------:R-:W-:Y:S01]  /*a5b0*/  MUFU.EX2 R164, R164 ;  /* 0x000000a400a47308 */ /* 0x000fe20000000800 */
[----:B------:R-:W-:Y:S02]  /*a5c0*/  FADD.FTZ R4, -R0, R3 ;  /* 0x0000000300047221 */ /* 0x000fe40000010100 */
[--C-:B------:R-:W-:Y:S02]  /*a5d0*/  FFMA.FTZ R162, R158, c[0x0][0x2d0], -R145.reuse ;  /* 0x0000b4009ea27a23 */ /* 0x100fe40000010891 */
[--C-:B------:R-:W-:Y:S01]  /*a5e0*/  FFMA.FTZ R159, R156, c[0x0][0x2d0], -R145.reuse ;  /* 0x0000b4009c9f7a23 */ /* 0x100fe20000010891 */
[----:B------:R-:W-:Y:S01]  /*a5f0*/  IADD3 R156, R187, R16, RZ ;  /* 0x00000010bb9c7210 */ /* 0x000fe20007ffe0ff */
[--C-:B------:R-:W-:Y:S02]  /*a600*/  FFMA.FTZ R158, R168, c[0x0][0x2d0], -R145.reuse ;  /* 0x0000b400a89e7a23 */ /* 0x100fe40000010891 */
[--C-:B------:R-:W-:Y:S01]  /*a610*/  FFMA.FTZ R157, R166, c[0x0][0x2d0], -R145.reuse ;  /* 0x0000b400a69d7a23 */ /* 0x100fe20000010891 */
[----:B------:R-:W1:Y:S01]  /*a620*/  MUFU.EX2 R163, R163 ;  /* 0x000000a300a37308 */ /* 0x000e620000000800 */
[----:B------:R-:W-:Y:S01]  /*a630*/  FMUL.FTZ R3, R4, c[0x0][0x2d0] ;  /* 0x0000b40004037a20 */ /* 0x000fe20000410000 */
[----:B------:R-:W-:Y:S01]  /*a640*/  IADD3 R4, R135, UR4, RZ ;  /* 0x0000000487047c10 */ /* 0x000fe2000fffe0ff */
[C---:B--2---:R-:W-:Y:S02]  /*a650*/  FMUL.FTZ R5, R132.reuse, R129 ;  /* 0x0000008184057220 */ /* 0x044fe40000410000 */
[C---:B------:R-:W-:Y:S01]  /*a660*/  FMUL.FTZ R8, R132.reuse, R124 ;  /* 0x0000007c84087220 */ /* 0x040fe20000410000 */
[----:B------:R-:W-:Y:S01]  /*a670*/  IADD3 R133, R187, R4, RZ ;  /* 0x00000004bb857210 */ /* 0x000fe20007ffe0ff */
[C---:B------:R-:W-:Y:S02]  /*a680*/  FMUL.FTZ R4, R132.reuse, R128 ;  /* 0x0000008084047220 */ /* 0x040fe40000410000 */
[C---:B------:R-:W-:Y:S01]  /*a690*/  FMUL.FTZ R9, R132.reuse, R125 ;  /* 0x0000007d84097220 */ /* 0x040fe20000410000 */
[----:B------:R-:W2:Y:S01]  /*a6a0*/  MUFU.EX2 R3, R3 ;  /* 0x0000000300037308 */ /* 0x000ea20000000800 */
[----:B------:R-:W3:Y:S01]  /*a6b0*/  LDSM.16.MT88.4 R20, [R133+0x100] ;  /* 0x000100008514783b */ /* 0x000ee20000004200 */
[C---:B------:R-:W-:Y:S02]  /*a6c0*/  FMUL.FTZ R16, R132.reuse, R116 ;  /* 0x0000007484107220 */ /* 0x040fe40000410000 */
[C---:B------:R-:W-:Y:S02]  /*a6d0*/  FMUL.FTZ R17, R132.reuse, R117 ;  /* 0x0000007584117220 */ /* 0x040fe40000410000 */
[C---:B------:R-:W-:Y:S02]  /*a6e0*/  FMUL.FTZ R24, R132.reuse, R108 ;  /* 0x0000006c84187220 */ /* 0x040fe40000410000 */
[C---:B------:R-:W-:Y:S02]  /*a6f0*/  FMUL.FTZ R25, R132.reuse, R109 ;  /* 0x0000006d84197220 */ /* 0x040fe40000410000 */
[----:B------:R-:W-:Y:S01]  /*a700*/  MUFU.EX2 R161, R161 ;  /* 0x000000a100a17308 */ /* 0x000fe20000000800 */
[C---:B------:R-:W-:Y:S02]  /*a710*/  FMUL.FTZ R32, R132.reuse, R100 ;  /* 0x0000006484207220 */ /* 0x040fe40000410000 */
[C---:B------:R-:W-:Y:S01]  /*a720*/  FMUL.FTZ R33, R132.reuse, R101 ;  /* 0x0000006584217220 */ /* 0x040fe20000410000 */
[----:B-1----:R-:W-:Y:S01]  /*a730*/  F2FP.PACK_AB R128, R163, R164 ;  /* 0x000000a4a380723e */ /* 0x002fe200000000ff */
[C---:B------:R-:W-:Y:S02]  /*a740*/  FMUL.FTZ R36, R132.reuse, R36 ;  /* 0x0000002484247220 */ /* 0x040fe40000410000 */
[----:B------:R-:W-:Y:S02]  /*a750*/  FMUL.FTZ R37, R132, R37 ;  /* 0x0000002584257220 */ /* 0x000fe40000410000 */
[--C-:B------:R-:W-:Y:S01]  /*a760*/  FFMA.FTZ R166, R141, c[0x0][0x2d0], -R152.reuse ;  /* 0x0000b4008da67a23 */ /* 0x100fe20000010898 */
[----:B------:R-:W1:Y:S01]  /*a770*/  MUFU.EX2 R160, R160 ;  /* 0x000000a000a07308 */ /* 0x000e620000000800 */
[--C-:B------:R-:W-:Y:S02]  /*a780*/  FFMA.FTZ R168, R137, c[0x0][0x2d0], -R152.reuse ;  /* 0x0000b40089a87a23 */ /* 0x100fe40000010898 */
[--C-:B------:R-:W-:Y:S02]  /*a790*/  FFMA.FTZ R169, R142, c[0x0][0x2d0], -R145.reuse ;  /* 0x0000b4008ea97a23 */ /* 0x100fe40000010891 */
[C---:B--2---:R-:W-:Y:S02]  /*a7a0*/  FMUL.FTZ R6, R3.reuse, R130 ;  /* 0x0000008203067220 */ /* 0x044fe40000410000 */
[C---:B------:R-:W-:Y:S02]  /*a7b0*/  FMUL.FTZ R7, R3.reuse, R131 ;  /* 0x0000008303077220 */ /* 0x040fe40000410000 */
[C---:B------:R-:W-:Y:S01]  /*a7c0*/  FMUL.FTZ R10, R3.reuse, R126 ;  /* 0x0000007e030a7220 */ /* 0x040fe20000410000 */
[----:B------:R-:W-:Y:S01]  /*a7d0*/  MUFU.EX2 R162, R162 ;  /* 0x000000a200a27308 */ /* 0x000fe20000000800 */
[C---:B------:R-:W-:Y:S02]  /*a7e0*/  FMUL.FTZ R11, R3.reuse, R127 ;  /* 0x0000007f030b7220 */ /* 0x040fe40000410000 */
[C---:B------:R-:W-:Y:S01]  /*a7f0*/  FMUL.FTZ R18, R3.reuse, R118 ;  /* 0x0000007603127220 */ /* 0x040fe20000410000 */
[----:B------:R-:W-:Y:S01]  /*a800*/  LDSM.16.MT88.4 R124, [R135+UR4+0x2900] ;  /* 0x00290004877c783b */ /* 0x000fe20008004200 */
[C---:B------:R-:W-:Y:S02]  /*a810*/  FMUL.FTZ R19, R3.reuse, R119 ;  /* 0x0000007703137220 */ /* 0x040fe40000410000 */
[C---:B------:R-:W-:Y:S02]  /*a820*/  FMUL.FTZ R26, R3.reuse, R110 ;  /* 0x0000006e031a7220 */ /* 0x040fe40000410000 */
[C---:B------:R-:W-:Y:S01]  /*a830*/  FMUL.FTZ R27, R3.reuse, R111 ;  /* 0x0000006f031b7220 */ /* 0x040fe20000410000 */
[----:B------:R-:W2:Y:S01]  /*a840*/  MUFU.EX2 R159, R159 ;  /* 0x0000009f009f7308 */ /* 0x000ea20000000800 */
[C---:B------:R-:W-:Y:S01]  /*a850*/  FMUL.FTZ R34, R3.reuse, R102 ;  /* 0x0000006603227220 */ /* 0x040fe20000410000 */
[----:B------:R-:W-:Y:S01]  /*a860*/  LDSM.16.MT88.4 R108, [R156+0x2100] ;  /* 0x002100009c6c783b */ /* 0x000fe20000004200 */
[C---:B------:R-:W-:Y:S01]  /*a870*/  FMUL.FTZ R35, R3.reuse, R103 ;  /* 0x0000006703237220 */ /* 0x040fe20000410000 */
[----:B-1----:R-:W-:Y:S01]  /*a880*/  F2FP.PACK_AB R130, R160, R161 ;  /* 0x000000a1a082723e */ /* 0x002fe200000000ff */
[C---:B------:R-:W-:Y:S02]  /*a890*/  FMUL.FTZ R38, R3.reuse, R38 ;  /* 0x0000002603267220 */ /* 0x040fe40000410000 */
[----:B------:R-:W-:Y:S02]  /*a8a0*/  FMUL.FTZ R39, R3, R39 ;  /* 0x0000002703277220 */ /* 0x000fe40000410000 */
[--C-:B------:R-:W-:Y:S01]  /*a8b0*/  FFMA.FTZ R170, R138, c[0x0][0x2d0], -R145.reuse ;  /* 0x0000b4008aaa7a23 */ /* 0x100fe20000010891 */
[----:B------:R-:W-:Y:S01]  /*a8c0*/  MUFU.EX2 R158, R158 ;  /* 0x0000009e009e7308 */ /* 0x000fe20000000800 */
[----:B------:R-:W-:Y:S01]  /*a8d0*/  LDSM.16.MT88.4 R100, [R134+UR4+0x2100] ;  /* 0x002100048664783b */ /* 0x000fe20008004200 */
[--C-:B------:R-:W-:Y:S02]  /*a8e0*/  FFMA.FTZ R171, R140, c[0x0][0x2d0], -R145.reuse ;  /* 0x0000b4008cab7a23 */ /* 0x100fe40000010891 */
[--C-:B------:R-:W-:Y:S02]  /*a8f0*/  FFMA.FTZ R172, R136, c[0x0][0x2d0], -R145.reuse ;  /* 0x0000b40088ac7a23 */ /* 0x100fe40000010891 */
[--C-:B------:R-:W-:Y:S02]  /*a900*/  FFMA.FTZ R183, R149, c[0x0][0x2d0], -R152.reuse ;  /* 0x0000b40095b77a23 */ /* 0x100fe40000010898 */
[--C-:B------:R-:W-:Y:S01]  /*a910*/  FFMA.FTZ R191, R150, c[0x0][0x2d0], -R145.reuse ;  /* 0x0000b40096bf7a23 */ /* 0x100fe20000010891 */
[----:B------:R-:W-:Y:S01]  /*a920*/  LDSM.16.MT88.4 R116, [R134+UR4+0x900] ;  /* 0x000900048674783b */ /* 0x000fe20008004200 */
[----:B------:R-:W1:Y:S01]  /*a930*/  MUFU.EX2 R157, R157 ;  /* 0x0000009d009d7308 */ /* 0x000e620000000800 */
[--C-:B------:R-:W-:Y:S02]  /*a940*/  FFMA.FTZ R226, R148, c[0x0][0x2d0], -R145.reuse ;  /* 0x0000b40094e27a23 */ /* 0x100fe40000010891 */
[--C-:B------:R-:W-:Y:S01]  /*a950*/  FFMA.FTZ R225, R146, c[0x0][0x2d0], -R145.reuse ;  /* 0x0000b40092e17a23 */ /* 0x100fe20000010891 */
[----:B--2---:R-:W-:Y:S01]  /*a960*/  F2FP.PACK_AB R129, R159, R162 ;  /* 0x000000a29f81723e */ /* 0x004fe200000000ff */
[C---:B------:R-:W-:Y:S02]  /*a970*/  FMUL.FTZ R40, R132.reuse, R40 ;  /* 0x0000002884287220 */ /* 0x040fe40000410000 */
[----:B------:R-:W-:Y:S01]  /*a980*/  LDSM.16.MT88.4 R136, [R133+0x2900] ;  /* 0x002900008588783b */ /* 0x000fe20000004200 */
        /* <DEDUP_REMOVED lines=8> */
[----:B------:R-:W-:Y:S01]  /*aa10*/  FMUL.FTZ R47, R3, R47 ;  /* 0x0000002f032f7220 */ /* 0x000fe20000410000 */
[----:B------:R-:W2:Y:S01]  /*aa20*/  MUFU.EX2 R166, R166 ;  /* 0x000000a600a67308 */ /* 0x000ea20000000800 */
[C---:B------:R-:W-:Y:S01]  /*aa30*/  FMUL.FTZ R48, R132.reuse, R48 ;  /* 0x0000003084307220 */ /* 0x040fe20000410000 */
[----:B-1----:R-:W-:Y:S01]  /*aa40*/  F2FP.PACK_AB R131, R157, R158 ;  /* 0x0000009e9d83723e */ /* 0x002fe200000000ff */
[C---:B------:R-:W-:Y:S02]  /*aa50*/  FMUL.FTZ R49, R132.reuse, R49 ;  /* 0x0000003184317220 */ /* 0x040fe40000410000 */
[C---:B------:R-:W-:Y:S02]  /*aa60*/  FMUL.FTZ R50, R3.reuse, R50 ;  /* 0x0000003203327220 */ /* 0x040fe40000410000 */
[C---:B------:R-:W-:Y:S02]  /*aa70*/  FMUL.FTZ R51, R3.reuse, R51 ;  /* 0x0000003303337220 */ /* 0x040fe40000410000 */
[C---:B------:R-:W-:Y:S01]  /*aa80*/  HMMA.16816.F32 R4, R128.reuse, R12, R4 ;  /* 0x0000000c8004723c */ /* 0x040fe20000001804 */
[----:B------:R-:W-:Y:S04]  /*aa90*/  MUFU.EX2 R167, R167 ;  /* 0x000000a700a77308 */ /* 0x000fe80000000800 */
[C---:B------:R-:W-:Y:S02]  /*aaa0*/  FMUL.FTZ R52, R132.reuse, R52 ;  /* 0x0000003484347220 */ /* 0x040fe40000410000 */
[C---:B------:R-:W-:Y:S01]  /*aab0*/  FMUL.FTZ R12, R132.reuse, R120 ;  /* 0x00000078840c7220 */ /* 0x040fe20000410000 */
[C---:B------:R-:W-:Y:S03]  /*aac0*/  HMMA.16816.F32 R8, R128.reuse, R14, R8 ;  /* 0x0000000e8008723c */ /* 0x040fe60000001808 */
[----:B------:R-:W-:Y:S01]  /*aad0*/  MUFU.EX2 R168, R168 ;  /* 0x000000a800a87308 */ /* 0x000fe20000000800 */
[C---:B------:R-:W-:Y:S02]  /*aae0*/  FMUL.FTZ R13, R132.reuse, R121 ;  /* 0x00000079840d7220 */ /* 0x040fe40000410000 */
[C---:B------:R-:W-:Y:S02]  /*aaf0*/  FMUL.FTZ R53, R132.reuse, R53 ;  /* 0x0000003584357220 */ /* 0x040fe40000410000 */
[C---:B------:R-:W-:Y:S04]  /*ab00*/  FMUL.FTZ R14, R3.reuse, R122 ;  /* 0x0000007a030e7220 */ /* 0x040fe80000410000 */
[C---:B------:R-:W-:Y:S01]  /*ab10*/  FMUL.FTZ R15, R3.reuse, R123 ;  /* 0x0000007b030f7220 */ /* 0x040fe20000410000 */
[----:B------:R-:W-:Y:S01]  /*ab20*/  MUFU.EX2 R169, R169 ;  /* 0x000000a900a97308 */ /* 0x000fe20000000800 */
[----:B------:R-:W1:Y:S01]  /*ab30*/  LDSM.16.MT88.4 R120, [R156+0x100] ;  /* 0x000100009c78783b */ /* 0x000e620000004200 */
[C---:B------:R-:W-:Y:S02]  /*ab40*/  FMUL.FTZ R54, R3.reuse, R54 ;  /* 0x0000003603367220 */ /* 0x040fe40000410000 */
[C---:B------:R-:W-:Y:S02]  /*ab50*/  FMUL.FTZ R55, R3.reuse, R55 ;  /* 0x0000003703377220 */ /* 0x040fe40000410000 */
[C---:B---3--:R-:W-:Y:S03]  /*ab60*/  HMMA.16816.F32 R12, R128.reuse, R20, R12 ;  /* 0x00000014800c723c */ /* 0x048fe6000000180c */
[C---:B------:R-:W-:Y:S01]  /*ab70*/  FMUL.FTZ R56, R132.reuse, R56 ;  /* 0x0000003884387220 */ /* 0x040fe20000410000 */
[----:B------:R-:W3:Y:S01]  /*ab80*/  MUFU.EX2 R170, R170 ;  /* 0x000000aa00aa7308 */ /* 0x000ee20000000800 */
[C---:B------:R-:W-:Y:S02]  /*ab90*/  FMUL.FTZ R57, R132.reuse, R57 ;  /* 0x0000003984397220 */ /* 0x040fe40000410000 */
[C---:B------:R-:W-:Y:S01]  /*aba0*/  FMUL.FTZ R20, R132.reuse, R112 ;  /* 0x0000007084147220 */ /* 0x040fe20000410000 */
[C---:B------:R-:W-:Y:S04]  /*abb0*/  HMMA.16816.F32 R16, R128.reuse, R22, R16 ;  /* 0x000000168010723c */ /* 0x040fe80000001810 */
[C---:B------:R-:W-:Y:S02]  /*abc0*/  FMUL.FTZ R21, R132.reuse, R113 ;  /* 0x0000007184157220 */ /* 0x040fe40000410000 */
[C---:B------:R-:W-:Y:S01]  /*abd0*/  FMUL.FTZ R58, R3.reuse, R58 ;  /* 0x0000003a033a7220 */ /* 0x040fe20000410000 */
[----:B------:R-:W-:Y:S01]  /*abe0*/  MUFU.EX2 R171, R171 ;  /* 0x000000ab00ab7308 */ /* 0x000fe20000000800 */
[C---:B------:R-:W-:Y:S04]  /*abf0*/  FMUL.FTZ R22, R3.reuse, R114 ;  /* 0x0000007203167220 */ /* 0x040fe80000410000 */
[C---:B------:R-:W-:Y:S02]  /*ac00*/  FMUL.FTZ R23, R3.reuse, R115 ;  /* 0x0000007303177220 */ /* 0x040fe40000410000 */
[----:B------:R-:W4:Y:S01]  /*ac10*/  LDSM.16.MT88.4 R112, [R135+UR4+0x2100] ;  /* 0x002100048770783b */ /* 0x000f220008004200 */
[C---:B------:R-:W-:Y:S02]  /*ac20*/  FMUL.FTZ R59, R3.reuse, R59 ;  /* 0x0000003b033b7220 */ /* 0x040fe40000410000 */
[C---:B------:R-:W-:Y:S01]  /*ac30*/  FMUL.FTZ R60, R132.reuse, R60 ;  /* 0x0000003c843c7220 */ /* 0x040fe20000410000 */
[----:B------:R-:W5:Y:S01]  /*ac40*/  MUFU.EX2 R172, R172 ;  /* 0x000000ac00ac7308 */ /* 0x000f620000000800 */
[C---:B------:R-:W-:Y:S03]  /*ac50*/  HMMA.16816.F32 R20, R128.reuse, R28, R20 ;  /* 0x0000001c8014723c */ /* 0x040fe60000001814 */
        /* <DEDUP_REMOVED lines=21> */
[----:B------:R-:W1:Y:S01]  /*adb0*/  MUFU.EX2 R226, R226 ;  /* 0x000000e200e27308 */ /* 0x000e620000000800 */
[C---:B------:R-:W-:Y:S02]  /*adc0*/  FMUL.FTZ R70, R3.reuse, R70 ;  /* 0x0000004603467220 */ /* 0x040fe40000410000 */
[C---:B----4-:R-:W-:Y:S04]  /*add0*/  HMMA.16816.F32 R36, R128.reuse, R112, R36 ;  /* 0x000000708024723c */ /* 0x050fe80000001824 */
[C---:B------:R-:W-:Y:S02]  /*ade0*/  FMUL.FTZ R71, R3.reuse, R71 ;  /* 0x0000004703477220 */ /* 0x040fe40000410000 */
[C---:B------:R-:W-:Y:S01]  /*adf0*/  FMUL.FTZ R72, R132.reuse, R72 ;  /* 0x0000004884487220 */ /* 0x040fe20000410000 */
[----:B------:R-:W-:Y:S01]  /*ae00*/  MUFU.EX2 R225, R225 ;  /* 0x000000e100e17308 */ /* 0x000fe20000000800 */
[C---:B------:R-:W-:Y:S01]  /*ae10*/  HMMA.16816.F32 R40, R128.reuse, R114, R40 ;  /* 0x000000728028723c */ /* 0x040fe20000001828 */
[----:B------:R-:W-:Y:S03]  /*ae20*/  LDSM.16.MT88.4 R112, [R135+UR4+0x900] ;  /* 0x000900048770783b */ /* 0x000fe60008004200 */
[C---:B------:R-:W-:Y:S02]  /*ae30*/  FMUL.FTZ R73, R132.reuse, R73 ;  /* 0x0000004984497220 */ /* 0x040fe40000410000 */
[C---:B------:R-:W-:Y:S02]  /*ae40*/  FMUL.FTZ R74, R3.reuse, R74 ;  /* 0x0000004a034a7220 */ /* 0x040fe40000410000 */
[C---:B------:R-:W-:Y:S01]  /*ae50*/  FMUL.FTZ R75, R3.reuse, R75 ;  /* 0x0000004b034b7220 */ /* 0x040fe20000410000 */
[C---:B--2---:R-:W-:Y:S03]  /*ae60*/  HMMA.16816.F32 R44, R128.reuse, R104, R44 ;  /* 0x00000068802c723c */ /* 0x044fe6000000182c */
[C---:B------:R-:W-:Y:S02]  /*ae70*/  FMUL.FTZ R78, R3.reuse, R78 ;  /* 0x0000004e034e7220 */ /* 0x040fe40000410000 */
[C---:B------:R-:W-:Y:S02]  /*ae80*/  FMUL.FTZ R79, R3.reuse, R79 ;  /* 0x0000004f034f7220 */ /* 0x040fe40000410000 */
[C---:B------:R-:W-:Y:S01]  /*ae90*/  FMUL.FTZ R82, R3.reuse, R82 ;  /* 0x0000005203527220 */ /* 0x040fe20000410000 */
[C---:B------:R-:W-:Y:S01]  /*aea0*/  HMMA.16816.F32 R48, R128.reuse, R106, R48 ;  /* 0x0000006a8030723c */ /* 0x040fe20000001830 */
[----:B------:R-:W2:Y:S03]  /*aeb0*/  LDSM.16.MT88.4 R104, [R135+UR4+0x4100] ;  /* 0x004100048768783b */ /* 0x000ea60008004200 */
[C---:B------:R-:W-:Y:S02]  /*aec0*/  FMUL.FTZ R83, R3.reuse, R83 ;  /* 0x0000005303537220 */ /* 0x040fe40000410000 */
[C---:B------:R-:W-:Y:S02]  /*aed0*/  FMUL.FTZ R84, R132.reuse, R84 ;  /* 0x0000005484547220 */ /* 0x040fe40000410000 */
[C---:B------:R-:W-:Y:S04]  /*aee0*/  HMMA.16816.F32 R52, R128.reuse, R100, R52 ;  /* 0x000000648034723c */ /* 0x040fe80000001834 */
[C---:B------:R-:W-:Y:S02]  /*aef0*/  FMUL.FTZ R85, R132.reuse, R85 ;  /* 0x0000005584557220 */ /* 0x040fe40000410000 */
[C---:B------:R-:W-:Y:S02]  /*af00*/  FMUL.FTZ R86, R3.reuse, R86 ;  /* 0x0000005603567220 */ /* 0x040fe40000410000 */
[C---:B------:R-:W-:Y:S01]  /*af10*/  HMMA.16816.F32 R56, R128.reuse, R102, R56 ;  /* 0x000000668038723c */ /* 0x040fe20000001838 */
[----:B------:R-:W4:Y:S03]  /*af20*/  LDSM.16.MT88.4 R100, [R133+0x4100] ;  /* 0x004100008564783b */ /* 0x000f260000004200 */
[C---:B------:R-:W-:Y:S02]  /*af30*/  FMUL.FTZ R87, R3.reuse, R87 ;  /* 0x0000005703577220 */ /* 0x040fe40000410000 */
[C---:B------:R-:W-:Y:S02]  /*af40*/  FMUL.FTZ R88, R132.reuse, R88 ;  /* 0x0000005884587220 */ /* 0x040fe40000410000 */
[C---:B------:R-:W-:Y:S04]  /*af50*/  HMMA.16816.F32 R60, R128.reuse, R108, R60 ;  /* 0x0000006c803c723c */ /* 0x040fe8000000183c */
[C---:B------:R-:W-:Y:S02]  /*af60*/  FMUL.FTZ R89, R132.reuse, R89 ;  /* 0x0000005984597220 */ /* 0x040fe40000410000 */
[C---:B------:R-:W-:Y:S02]  /*af70*/  FMUL.FTZ R90, R3.reuse, R90 ;  /* 0x0000005a035a7220 */ /* 0x040fe40000410000 */
[C---:B------:R-:W-:Y:S01]  /*af80*/  HMMA.16816.F32 R64, R128.reuse, R110, R64 ;  /* 0x0000006e8040723c */ /* 0x040fe20000001840 */
[----:B------:R-:W1:Y:S03]  /*af90*/  LDSM.16.MT88.4 R108, [R134+UR4+0x4100] ;  /* 0x00410004866c783b */ /* 0x000e660008004200 */
        /* <DEDUP_REMOVED lines=8> */
[----:B------:R-:W2:Y:S03]  /*b020*/  LDSM.16.MT88.4 R104, [R156+0x4100] ;  /* 0x004100009c68783b */ /* 0x000ea60000004200 */
[C---:B------:R-:W-:Y:S02]  /*b030*/  FMUL.FTZ R76, R132.reuse, R76 ;  /* 0x0000004c844c7220 */ /* 0x040fe40000410000 */
[C---:B------:R-:W-:Y:S02]  /*b040*/  FMUL.FTZ R77, R132.reuse, R77 ;  /* 0x0000004d844d7220 */ /* 0x040fe40000410000 */
[C---:B------:R-:W-:Y:S04]  /*b050*/  FMUL.FTZ R97, R132.reuse, R97 ;  /* 0x0000006184617220 */ /* 0x040fe80000410000 */
[C---:B------:R-:W-:Y:S01]  /*b060*/  FMUL.FTZ R98, R3.reuse, R98 ;  /* 0x0000006203627220 */ /* 0x040fe20000410000 */
[C---:B----4-:R-:W-:Y:S03]  /*b070*/  HMMA.16816.F32 R76, R128.reuse, R100, R76 ;  /* 0x00000064804c723c */ /* 0x050fe6000000184c */
[C---:B------:R-:W-:Y:S02]  /*b080*/  FMUL.FTZ R80, R132.reuse, R80 ;  /* 0x0000005084507220 */ /* 0x040fe40000410000 */
[----:B------:R-:W-:Y:S02]  /*b090*/  FMUL.FTZ R81, R132, R81 ;  /* 0x0000005184517220 */ /* 0x000fe40000410000 */
[----:B------:R-:W-:Y:S01]  /*b0a0*/  FMUL.FTZ R99, R3, R99 ;  /* 0x0000006303637220 */ /* 0x000fe20000410000 */
[----:B------:R-:W-:Y:S01]  /*b0b0*/  F2FP.PACK_AB R100, R166, R165 ;  /* 0x000000a5a664723e */ /* 0x000fe200000000ff */
[--C-:B------:R-:W-:Y:S03]  /*b0c0*/  FFMA.FTZ R173, R179, c[0x0][0x2d0], -R152.reuse ;  /* 0x0000b400b3ad7a23 */ /* 0x100fe60000010898 */
[C---:B------:R-:W-:Y:S03]  /*b0d0*/  HMMA.16816.F32 R80, R128.reuse, R102, R80 ;  /* 0x000000668050723c */ /* 0x040fe60000001850 */
[--C-:B------:R-:W-:Y:S01]  /*b0e0*/  FFMA.FTZ R179, R154, c[0x0][0x2d0], -R145.reuse ;  /* 0x0000b4009ab37a23 */ /* 0x100fe20000010891 */
[----:B---3--:R-:W-:Y:S01]  /*b0f0*/  F2FP.PACK_AB R101, R170, R169 ;  /* 0x000000a9aa65723e */ /* 0x008fe200000000ff */
[--C-:B------:R-:W-:Y:S01]  /*b100*/  FFMA.FTZ R174, R177, c[0x0][0x2d0], -R152.reuse ;  /* 0x0000b400b1ae7a23 */ /* 0x100fe20000010898 */
[----:B------:R-:W-:Y:S01]  /*b110*/  MUFU.EX2 R173, R173 ;  /* 0x000000ad00ad7308 */ /* 0x000fe20000000800 */
[----:B------:R-:W-:Y:S01]  /*b120*/  F2FP.PACK_AB R102, R168, R167 ;  /* 0x000000a7a866723e */ /* 0x000fe200000000ff */
[C---:B-1----:R-:W-:Y:S04]  /*b130*/  HMMA.16816.F32 R84, R128.reuse, R108, R84 ;  /* 0x0000006c8054723c */ /* 0x042fe80000001854 */
[----:B-----5:R-:W-:Y:S01]  /*b140*/  F2FP.PACK_AB R103, R172, R171 ;  /* 0x000000abac67723e */ /* 0x020fe200000000ff */
[--C-:B------:R-:W-:Y:S02]  /*b150*/  FFMA.FTZ R175, R181, c[0x0][0x2d0], -R152.reuse ;  /* 0x0000b400b5af7a23 */ /* 0x100fe40000010898 */
[--C-:B------:R-:W-:Y:S01]  /*b160*/  FFMA.FTZ R181, R151, c[0x0][0x2d0], -R152.reuse ;  /* 0x0000b40097b57a23 */ /* 0x100fe20000010898 */
[C---:B------:R-:W-:Y:S01]  /*b170*/  HMMA.16816.F32 R88, R128.reuse, R110, R88 ;  /* 0x0000006e8058723c */ /* 0x040fe20000001858 */
[----:B------:R-:W1:Y:S01]  /*b180*/  LDSM.16.MT88.4 R108, [R133+0x900] ;  /* 0x00090000856c783b */ /* 0x000e620000004200 */
[----:B------:R-:W-:Y:S02]  /*b190*/  MUFU.EX2 R174, R174 ;  /* 0x000000ae00ae7308 */ /* 0x000fe40000000800 */
[--C-:B------:R-:W-:Y:S02]  /*b1a0*/  FFMA.FTZ R177, R178, c[0x0][0x2d0], -R145.reuse ;  /* 0x0000b400b2b17a23 */ /* 0x100fe40000010891 */
[--C-:B------:R-:W-:Y:S02]  /*b1b0*/  FFMA.FTZ R176, R176, c[0x0][0x2d0], -R145.reuse ;  /* 0x0000b400b0b07a23 */ /* 0x100fe40000010891 */
[C---:B--2---:R-:W-:Y:S01]  /*b1c0*/  HMMA.16816.F32 R92, R128.reuse, R104, R92 ;  /* 0x00000068805c723c */ /* 0x044fe2000000185c */
[----:B------:R-:W-:Y:S03]  /*b1d0*/  LDSM.16.MT88.4 R148, [R133+0x3900] ;  /* 0x003900008594783b */ /* 0x000fe60000004200 */
[--C-:B------:R-:W-:Y:S01]  /*b1e0*/  FFMA.FTZ R178, R180, c[0x0][0x2d0], -R145.reuse ;  /* 0x0000b400b4b27a23 */ /* 0x100fe20000010891 */
[----:B------:R-:W-:Y:S01]  /*b1f0*/  MUFU.EX2 R175, R175 ;  /* 0x000000af00af7308 */ /* 0x000fe20000000800 */
[--C-:B------:R-:W-:Y:S02]  /*b200*/  FFMA.FTZ R180, R153, c[0x0][0x2d0], -R152.reuse ;  /* 0x0000b40099b47a23 */ /* 0x100fe40000010898 */
[----:B------:R-:W-:Y:S01]  /*b210*/  HMMA.16816.F32 R96, R128, R106, R96 ;  /* 0x0000006a8060723c */ /* 0x000fe20000001860 */
[----:B------:R-:W2:Y:S03]  /*b220*/  LDSM.16.MT88.4 R104, [R156+0x2900] ;  /* 0x002900009c68783b */ /* 0x000ea60000004200 */
[----:B------:R-:W-:Y:S02]  /*b230*/  FFMA.FTZ R152, R147, c[0x0][0x2d0], -R152 ;  /* 0x0000b40093987a23 */ /* 0x000fe40000010898 */
[----:B------:R-:W-:Y:S01]  /*b240*/  FFMA.FTZ R145, R144, c[0x0][0x2d0], -R145 ;  /* 0x0000b40090917a23 */ /* 0x000fe20000010891 */
[----:B------:R-:W-:Y:S01]  /*b250*/  MUFU.EX2 R177, R177 ;  /* 0x000000b100b17308 */ /* 0x000fe20000000800 */
[C---:B------:R-:W-:Y:S05]  /*b260*/  HMMA.16816.F32 R4, R100.reuse, R112, R4 ;  /* 0x000000706404723c */ /* 0x040fea0000001804 */
[----:B------:R-:W-:Y:S02]  /*b270*/  FFMA.FTZ R162, R3, R210, R162 ;  /* 0x000000d203a27223 */ /* 0x000fe400000100a2 */
[----:B------:R-:W-:Y:S01]  /*b280*/  FFMA.FTZ R164, R132, R211, R164 ;  /* 0x000000d384a47223 */ /* 0x000fe200000100a4 */
[C---:B------:R-:W-:Y:S01]  /*b290*/  HMMA.16816.F32 R8, R100.reuse, R114, R8 ;  /* 0x000000726408723c */ /* 0x040fe20000001808 */
[----:B------:R-:W-:Y:S01]  /*b2a0*/  LDSM.16.MT88.4 R112, [R133+0x4900] ;  /* 0x004900008570783b */ /* 0x000fe20000004200 */
[----:B------:R3:W-:Y:S02]  /*b2b0*/  MUFU.EX2 R224, R152 ;  /* 0x0000009800e07308 */ /* 0x0007e40000000800 */
[----:B------:R-:W-:Y:S02]  /*b2c0*/  FADD.FTZ R164, R163, R164 ;  /* 0x000000a4a3a47221 */ /* 0x000fe40000010000 */
[----:B------:R-:W-:Y:S02]  /*b2d0*/  FADD.FTZ R159, R159, R162 ;  /* 0x000000a29f9f7221 */ /* 0x000fe40000010000 */
[----:B------:R-:W-:Y:S01]  /*b2e0*/  FADD.FTZ R161, R161, R164 ;  /* 0x000000a4a1a17221 */ /* 0x000fe20000010000 */
[C---:B-1----:R-:W-:Y:S03]  /*b2f0*/  HMMA.16816.F32 R12, R100.reuse, R108, R12 ;  /* 0x0000006c640c723c */ /* 0x042fe6000000180c */
[----:B------:R1:W-:Y:S01]  /*b300*/  MUFU.EX2 R228, R145 ;  /* 0x0000009100e47308 */ /* 0x0003e20000000800 */
[----:B------:R-:W-:Y:S02]  /*b310*/  FADD.FTZ R158, R158, R159 ;  /* 0x0000009f9e9e7221 */ /* 0x000fe40000010000 */
[----:B------:R-:W-:Y:S02]  /*b320*/  FADD.FTZ R160, R160, R161 ;  /* 0x000000a1a0a07221 */ /* 0x000fe40000010000 */
[C---:B------:R-:W-:Y:S01]  /*b330*/  HMMA.16816.F32 R16, R100.reuse, R110, R16 ;  /* 0x0000006e6410723c */ /* 0x040fe20000001810 */
[----:B------:R-:W4:Y:S03]  /*b340*/  LDSM.16.MT88.4 R108, [R135+UR4+0x4900] ;  /* 0x00490004876c783b */ /* 0x000f260008004200 */
[----:B------:R-:W-:Y:S01]  /*b350*/  FADD.FTZ R158, R157, R158 ;  /* 0x0000009e9d9e7221 */ /* 0x000fe20000010000 */
[----:B------:R-:W-:Y:S01]  /*b360*/  MUFU.EX2 R176, R176 ;  /* 0x000000b000b07308 */ /* 0x000fe20000000800 */
[----:B------:R-:W-:Y:S02]  /*b370*/  FADD.FTZ R165, R165, R160 ;  /* 0x000000a0a5a57221 */ /* 0x000fe40000010000 */
[C---:B------:R-:W-:Y:S01]  /*b380*/  HMMA.16816.F32 R20, R100.reuse, R116, R20 ;  /* 0x000000746414723c */ /* 0x040fe20000001814 */
[----:B---3--:R-:W-:Y:S03]  /*b390*/  LDSM.16.MT88.4 R152, [R134+UR4+0x3900] ;  /* 0x003900048698783b */ /* 0x008fe60008004200 */
[----:B------:R-:W-:Y:S02]  /*b3a0*/  FADD.FTZ R169, R169, R158 ;  /* 0x0000009ea9a97221 */ /* 0x000fe40000010000 */
[----:B------:R-:W-:Y:S01]  /*b3b0*/  FADD.FTZ R166, R166, R165 ;  /* 0x000000a5a6a67221 */ /* 0x000fe20000010000 */
[----:B------:R-:W-:Y:S01]  /*b3c0*/  MUFU.EX2 R178, R178 ;  /* 0x000000b200b27308 */ /* 0x000fe20000000800 */
[C---:B------:R-:W-:Y:S01]  /*b3d0*/  HMMA.16816.F32 R24, R100.reuse, R118, R24 ;  /* 0x000000766418723c */ /* 0x040fe20000001818 */
[----:B------:R-:W-:Y:S03]  /*b3e0*/  LDSM.16.MT88.4 R116, [R156+0x4900] ;  /* 0x004900009c74783b */ /* 0x000fe60000004200 */
[----:B------:R-:W-:Y:S02]  /*b3f0*/  FADD.FTZ R170, R170, R169 ;  /* 0x000000a9aaaa7221 */ /* 0x000fe40000010000 */
[----:B------:R-:W-:Y:S02]  /*b400*/  FADD.FTZ R167, R167, R166 ;  /* 0x000000a6a7a77221 */ /* 0x000fe40000010000 */
[C---:B------:R-:W-:Y:S01]  /*b410*/  HMMA.16816.F32 R28, R100.reuse, R120, R28 ;  /* 0x00000078641c723c */ /* 0x040fe2000000181c */
[----:B-1----:R-:W-:Y:S01]  /*b420*/  LDSM.16.MT88.4 R144, [R135+UR4+0x3900] ;  /* 0x003900048790783b */ /* 0x002fe20008004200 */
[----:B------:R-:W-:Y:S02]  /*b430*/  MUFU.EX2 R179, R179 ;  /* 0x000000b300b37308 */ /* 0x000fe40000000800 */
[----:B------:R-:W-:Y:S02]  /*b440*/  FADD.FTZ R171, R171, R170 ;  /* 0x000000aaabab7221 */ /* 0x000fe40000010000 */
[----:B------:R-:W-:Y:S02]  /*b450*/  FADD.FTZ R168, R168, R167 ;  /* 0x000000a7a8a87221 */ /* 0x000fe40000010000 */
[C---:B------:R-:W-:Y:S01]  /*b460*/  HMMA.16816.F32 R32, R100.reuse, R122, R32 ;  /* 0x0000007a6420723c */ /* 0x040fe20000001820 */
[----:B------:R-:W-:Y:S03]  /*b470*/  LDSM.16.MT88.4 R120, [R133+0x1100] ;  /* 0x001100008578783b */ /* 0x000fe60000004200 */
[----:B------:R-:W-:Y:S01]  /*b480*/  MUFU.EX2 R180, R180 ;  /* 0x000000b400b47308 */ /* 0x000fe20000000800 */
[----:B------:R-:W-:Y:S03]  /*b490*/  FADD.FTZ R172, R172, R171 ;  /* 0x000000abacac7221 */ /* 0x000fe60000010000 */
[C---:B------:R-:W-:Y:S06]  /*b4a0*/  HMMA.16816.F32 R36, R100.reuse, R124, R36 ;  /* 0x0000007c6424723c */ /* 0x040fec0000001824 */
[----:B------:R-:W1:Y:S02]  /*b4b0*/  MUFU.EX2 R181, R181 ;  /* 0x000000b500b57308 */ /* 0x000e640000000800 */
[C---:B------:R-:W-:Y:S01]  /*b4c0*/  HMMA.16816.F32 R40, R100.reuse, R126, R40 ;  /* 0x0000007e6428723c */ /* 0x040fe20000001828 */
[----:B------:R-:W-:Y:S07]  /*b4d0*/  LDSM.16.MT88.4 R124, [R156+0x1100] ;  /* 0x001100009c7c783b */ /* 0x000fee0000004200 */
[C---:B------:R-:W-:Y:S07]  /*b4e0*/  HMMA.16816.F32 R44, R100.reuse, R136, R44 ;  /* 0x00000088642c723c */ /* 0x040fee000000182c */
[----:B------:R-:W-:Y:S01]  /*b4f0*/  F2FP.PACK_AB R137, R226, R191 ;  /* 0x000000bfe289723e */ /* 0x000fe200000000ff */
[C---:B------:R-:W-:Y:S04]  /*b500*/  HMMA.16816.F32 R48, R100.reuse, R138, R48 ;  /* 0x0000008a6430723c */ /* 0x040fe80000001830 */
[----:B-1----:R-:W-:Y:S04]  /*b510*/  F2FP.PACK_AB R136, R181, R180 ;  /* 0x000000b4b588723e */ /* 0x002fe800000000ff */
[C---:B------:R-:W-:Y:S04]  /*b520*/  HMMA.16816.F32 R52, R100.reuse, R140, R52 ;  /* 0x0000008c6434723c */ /* 0x040fe80000001834 */
[----:B------:R-:W-:Y:S02]  /*b530*/  F2FP.PACK_AB R138, R224, R183 ;  /* 0x000000b7e08a723e */ /* 0x000fe400000000ff */
[----:B------:R-:W-:Y:S02]  /*b540*/  F2FP.PACK_AB R139, R228, R225 ;  /* 0x000000e1e48b723e */ /* 0x000fe400000000ff */
[C---:B------:R-:W-:Y:S01]  /*b550*/  HMMA.16816.F32 R56, R100.reuse, R142, R56 ;  /* 0x0000008e6438723c */ /* 0x040fe20000001838 */
[----:B------:R-:W-:Y:S07]  /*b560*/  LDSM.16.MT88.4 R140, [R156+0x1900] ;  /* 0x001900009c8c783b */ /* 0x000fee0000004200 */
[C---:B--2---:R-:W-:Y:S08]  /*b570*/  HMMA.16816.F32 R60, R100.reuse, R104, R60 ;  /* 0x00000068643c723c */ /* 0x044ff0000000183c */
[C---:B------:R-:W-:Y:S01]  /*b580*/  HMMA.16816.F32 R64, R100.reuse, R106, R64 ;  /* 0x0000006a6440723c */ /* 0x040fe20000001840 */
[----:B------:R-:W1:Y:S07]  /*b590*/  LDSM.16.MT88.4 R104, [R134+UR4+0x4900] ;  /* 0x004900048668783b */ /* 0x000e6e0008004200 */
[C---:B----4-:R-:W-:Y:S08]  /*b5a0*/  HMMA.16816.F32 R68, R100.reuse, R108, R68 ;  /* 0x0000006c6444723c */ /* 0x050ff00000001844 */
[C---:B------:R-:W-:Y:S01]  /*b5b0*/  HMMA.16816.F32 R72, R100.reuse, R110, R72 ;  /* 0x0000006e6448723c */ /* 0x040fe20000001848 */
[----:B------:R-:W2:Y:S07]  /*b5c0*/  LDSM.16.MT88.4 R108, [R135+UR4+0x1100] ;  /* 0x00110004876c783b */ /* 0x000eae0008004200 */
[C---:B------:R-:W-:Y:S08]  /*b5d0*/  HMMA.16816.F32 R76, R100.reuse, R112, R76 ;  /* 0x00000070644c723c */ /* 0x040ff0000000184c */
[C---:B------:R-:W-:Y:S01]  /*b5e0*/  HMMA.16816.F32 R80, R100.reuse, R114, R80 ;  /* 0x000000726450723c */ /* 0x040fe20000001850 */
[----:B------:R-:W3:Y:S07]  /*b5f0*/  LDSM.16.MT88.4 R112, [R134+UR4+0x1100] ;  /* 0x001100048670783b */ /* 0x000eee0008004200 */
[C---:B-1----:R-:W-:Y:S08]  /*b600*/  HMMA.16816.F32 R84, R100.reuse, R104, R84 ;  /* 0x000000686454723c */ /* 0x042ff00000001854 */
[C---:B------:R-:W-:Y:S01]  /*b610*/  HMMA.16816.F32 R88, R100.reuse, R106, R88 ;  /* 0x0000006a6458723c */ /* 0x040fe20000001858 */
[----:B------:R-:W1:Y:S07]  /*b620*/  LDSM.16.MT88.4 R104, [R135+UR4+0x3100] ;  /* 0x003100048768783b */ /* 0x000e6e0008004200 */
[C---:B------:R-:W-:Y:S08]  /*b630*/  HMMA.16816.F32 R92, R100.reuse, R116, R92 ;  /* 0x00000074645c723c */ /* 0x040ff0000000185c */
[----:B------:R-:W-:Y:S01]  /*b640*/  HMMA.16816.F32 R96, R100, R118, R96 ;  /* 0x000000766460723c */ /* 0x000fe20000001860 */
[----:B------:R-:W4:Y:S06]  /*b650*/  LDSM.16.MT88.4 R116, [R133+0x3100] ;  /* 0x003100008574783b */ /* 0x000f2c0000004200 */
        /* <DEDUP_REMOVED lines=14> */
[----:B------:R-:W2:Y:S03]  /*b740*/  LDSM.16.MT88.4 R108, [R134+UR4+0x3100] ;  /* 0x00310004866c783b */ /* 0x000ea60008004200 */
        /* <DEDUP_REMOVED lines=14> */
[C---:B------:R-:W-:Y:S01]  /*b830*/  HMMA.16816.F32 R32, R100.reuse, R126, R32 ;  /* 0x0000007e6420723c */ /* 0x040fe20000001820 */
[----:B------:R-:W-:Y:S07]  /*b840*/  LDSM.16.MT88.4 R124, [R135+UR4+0x1900] ;  /* 0x00190004877c783b */ /* 0x000fee0008004200 */
[C---:B-1----:R-:W-:Y:S08]  /*b850*/  HMMA.16816.F32 R36, R100.reuse, R104, R36 ;  /* 0x000000686424723c */ /* 0x042ff00000001824 */
[C---:B------:R-:W-:Y:S01]  /*b860*/  HMMA.16816.F32 R40, R100.reuse, R106, R40 ;  /* 0x0000006a6428723c */ /* 0x040fe20000001828 */
[----:B------:R-:W1:Y:S07]  /*b870*/  LDSM.16.MT88.4 R104, [R135+UR4+0x5100] ;  /* 0x005100048768783b */ /* 0x000e6e0008004200 */
[C---:B----4-:R-:W-:Y:S08]  /*b880*/  HMMA.16816.F32 R44, R100.reuse, R116, R44 ;  /* 0x00000074642c723c */ /* 0x050ff0000000182c */
[C---:B------:R-:W-:Y:S01]  /*b890*/  HMMA.16816.F32 R48, R100.reuse, R118, R48 ;  /* 0x000000766430723c */ /* 0x040fe20000001830 */
[----:B------:R-:W4:Y:S07]  /*b8a0*/  LDSM.16.MT88.4 R116, [R133+0x5100] ;  /* 0x005100008574783b */ /* 0x000f2e0000004200 */
[C---:B--2---:R-:W-:Y:S08]  /*b8b0*/  HMMA.16816.F32 R52, R100.reuse, R108, R52 ;  /* 0x0000006c6434723c */ /* 0x044ff00000001834 */
[C---:B------:R-:W-:Y:S01]  /*b8c0*/  HMMA.16816.F32 R56, R100.reuse, R110, R56 ;  /* 0x0000006e6438723c */ /* 0x040fe20000001838 */
[----:B------:R-:W2:Y:S07]  /*b8d0*/  LDSM.16.MT88.4 R108, [R134+UR4+0x5100] ;  /* 0x00510004866c783b */ /* 0x000eae0008004200 */
[C---:B---3--:R-:W-:Y:S08]  /*b8e0*/  HMMA.16816.F32 R60, R100.reuse, R112, R60 ;  /* 0x00000070643c723c */ /* 0x048ff0000000183c */
[C---:B------:R-:W-:Y:S01]  /*b8f0*/  HMMA.16816.F32 R64, R100.reuse, R114, R64 ;  /* 0x000000726440723c */ /* 0x040fe20000001840 */
[----:B------:R-:W3:Y:S07]  /*b900*/  LDSM.16.MT88.4 R112, [R156+0x5100] ;  /* 0x005100009c70783b */ /* 0x000eee0000004200 */
[C---:B-1----:R-:W-:Y:S08]  /*b910*/  HMMA.16816.F32 R68, R100.reuse, R104, R68 ;  /* 0x000000686444723c */ /* 0x042ff00000001844 */
[C---:B------:R-:W-:Y:S01]  /*b920*/  HMMA.16816.F32 R72, R100.reuse, R106, R72 ;  /* 0x0000006a6448723c */ /* 0x040fe20000001848 */
[----:B------:R-:W-:Y:S07]  /*b930*/  LDSM.16.MT88.4 R104, [R134+UR4+0x1900] ;  /* 0x001900048668783b */ /* 0x000fee0008004200 */
[C---:B----4-:R-:W-:Y:S08]  /*b940*/  HMMA.16816.F32 R76, R100.reuse, R116, R76 ;  /* 0x00000074644c723c */ /* 0x050ff0000000184c */
[C---:B------:R-:W-:Y:S01]  /*b950*/  HMMA.16816.F32 R80, R100.reuse, R118, R80 ;  /* 0x000000766450723c */ /* 0x040fe20000001850 */
[----:B------:R-:W1:Y:S07]  /*b960*/  LDSM.16.MT88.4 R116, [R133+0x1900] ;  /* 0x001900008574783b */ /* 0x000e6e0000004200 */
[C---:B--2---:R-:W-:Y:S08]  /*b970*/  HMMA.16816.F32 R84, R100.reuse, R108, R84 ;  /* 0x0000006c6454723c */ /* 0x044ff00000001854 */
[C---:B------:R-:W-:Y:S08]  /*b980*/  HMMA.16816.F32 R88, R100.reuse, R110, R88 ;  /* 0x0000006e6458723c */ /* 0x040ff00000001858 */
[C---:B---3--:R-:W-:Y:S08]  /*b990*/  HMMA.16816.F32 R92, R100.reuse, R112, R92 ;  /* 0x00000070645c723c */ /* 0x048ff0000000185c */
[----:B------:R-:W-:Y:S08]  /*b9a0*/  HMMA.16816.F32 R96, R100, R114, R96 ;  /* 0x000000726460723c */ /* 0x000ff00000001860 */
[C---:B------:R-:W-:Y:S01]  /*b9b0*/  HMMA.16816.F32 R128, R136.reuse, R124, R4 ;  /* 0x0000007c8880723c */ /* 0x040fe20000001804 */
[----:B------:R-:W2:Y:S07]  /*b9c0*/  LDSM.16.MT88.4 R4, [R156+0x3900] ;  /* 0x003900009c04783b */ /* 0x000eae0000004200 */
[C---:B------:R-:W-:Y:S01]  /*b9d0*/  HMMA.16816.F32 R124, R136.reuse, R126, R8 ;  /* 0x0000007e887c723c */ /* 0x040fe20000001808 */
[----:B------:R-:W3:Y:S07]  /*b9e0*/  LDSM.16.MT88.4 R8, [R135+UR4+0x5900] ;  /* 0x005900048708783b */ /* 0x000eee0008004200 */
[C---:B-1----:R-:W-:Y:S01]  /*b9f0*/  HMMA.16816.F32 R120, R136.reuse, R116, R12 ;  /* 0x000000748878723c */ /* 0x042fe2000000180c */
[----:B------:R1:W4:Y:S07]  /*ba00*/  LDSM.16.MT88.4 R12, [R133+0x5900] ;  /* 0x00590000850c783b */ /* 0x00032e0000004200 */
[C---:B------:R-:W-:Y:S07]  /*ba10*/  HMMA.16816.F32 R116, R136.reuse, R118, R16 ;  /* 0x000000768874723c */ /* 0x040fee0000001810 */
[----:B------:R-:W-:Y:S01]  /*ba20*/  IADD3 R16, R222, -0x2, RZ ;  /* 0xfffffffede107810 */ /* 0x000fe20007ffe0ff */
[C---:B------:R-:W-:Y:S03]  /*ba30*/  HMMA.16816.F32 R112, R136.reuse, R104, R20 ;  /* 0x000000688870723c */ /* 0x040fe60000001814 */
[C---:B------:R-:W-:Y:S05]  /*ba40*/  ISETP.GE.AND P6, PT, R16.reuse, R193, PT ;  /* 0x000000c11000720c */ /* 0x040fea0003fc6270 */
[C---:B------:R-:W-:Y:S04]  /*ba50*/  HMMA.16816.F32 R108, R136.reuse, R106, R24 ;  /* 0x0000006a886c723c */ /* 0x040fe80000001818 */
[----:B-1----:R-:W-:Y:S04]  /*ba60*/  MOV R133, R2 ;  /* 0x0000000200857202 */ /* 0x002fe80000000f00 */
        /* <DEDUP_REMOVED lines=8> */
[C---:B--2---:R-:W-:Y:S07]  /*baf0*/  HMMA.16816.F32 R60, R136.reuse, R4, R60 ;  /* 0x00000004883c723c */ /* 0x044fee000000183c */
[----:B------:R-:W-:Y:S01]  /*bb00*/  @P6 SHF.R.S32.HI R5, RZ, 0x1f, R16 ;  /* 0x0000001fff056819 */ /* 0x000fe20000011410 */
[C---:B------:R-:W-:Y:S04]  /*bb10*/  HMMA.16816.F32 R64, R136.reuse, R6, R64 ;  /* 0x000000068840723c */ /* 0x040fe80000001840 */
[----:B------:R-:W-:Y:S04]  /*bb20*/  @P6 IMAD R5, R5, c[0x0][0x1e0], RZ ;  /* 0x0000780005056a24 */ /* 0x000fe800078e02ff */
[C---:B---3--:R-:W-:Y:S04]  /*bb30*/  HMMA.16816.F32 R68, R136.reuse, R8, R68 ;  /* 0x000000088844723c */ /* 0x048fe80000001844 */
[C---:B------:R-:W-:Y:S02]  /*bb40*/  @P6 IMAD R5, R16.reuse, c[0x0][0x1e4], R5 ;  /* 0x0000790010056a24 */ /* 0x040fe400078e0205 */
[----:B------:R-:W-:Y:S02]  /*bb50*/  @P6 IMAD.WIDE.U32 R16, R16, c[0x0][0x1e0], RZ ;  /* 0x0000780010106a25 */ /* 0x000fe400078e00ff */
[C---:B------:R-:W-:Y:S04]  /*bb60*/  HMMA.16816.F32 R72, R136.reuse, R10, R72 ;  /* 0x0000000a8848723c */ /* 0x040fe80000001848 */
[----:B------:R-:W-:Y:S02]  /*bb70*/  @P6 IADD3 R5, R17, R5, RZ ;  /* 0x0000000511056210 */ /* 0x000fe40007ffe0ff */
[C---:B------:R-:W-:Y:S02]  /*bb80*/  @P6 SHF.L.U32 R8, R16.reuse, 0x6, RZ ;  /* 0x0000000610086819 */ /* 0x040fe400000006ff */
[----:B------:R-:W-:Y:S01]  /*bb90*/  @P6 SHF.L.U64.HI R9, R16, 0x6, R5 ;  /* 0x0000000610096819 */ /* 0x000fe20000010205 */
[C---:B----4-:R-:W-:Y:S01]  /*bba0*/  HMMA.16816.F32 R76, R136.reuse, R12, R76 ;  /* 0x0000000c884c723c */ /* 0x050fe2000000184c */
[----:B------:R-:W1:Y:S02]  /*bbb0*/  LDSM.16.MT88.4 R4, [R134+UR4+0x5900] ;  /* 0x005900048604783b */ /* 0x000e640008004200 */
[C---:B------:R-:W-:Y:S02]  /*bbc0*/  @P6 IADD3 R3, P0, R8.reuse, R202, RZ ;  /* 0x000000ca08036210 */ /* 0x040fe40007f1e0ff */
[C---:B------:R-:W-:Y:S02]  /*bbd0*/  @P6 IADD3 R17, P4, R8.reuse, R217, RZ ;  /* 0x000000d908116210 */ /* 0x040fe40007f9e0ff */
[----:B------:R-:W-:Y:S01]  /*bbe0*/  @P6 LEA R18, P5, R3, c[0x0][0x1c8], 0x1 ;  /* 0x0000720003126a11 */ /* 0x000fe200078a08ff */
[C---:B------:R-:W-:Y:S04]  /*bbf0*/  HMMA.16816.F32 R80, R136.reuse, R14, R80 ;  /* 0x0000000e8850723c */ /* 0x040fe80000001850 */
[----:B------:R-:W-:Y:S02]  /*bc00*/  @P6 IADD3.X R10, R9, R207, RZ, P0, !PT ;  /* 0x000000cf090a6210 */ /* 0x000fe400007fe4ff */
[----:B------:R-:W-:Y:S02]  /*bc10*/  @P6 LEA R16, P0, R17, c[0x0][0x1c8], 0x1 ;  /* 0x0000720011106a11 */ /* 0x000fe400078008ff */
[----:B------:R-:W-:Y:S04]  /*bc20*/  @P6 IADD3.X R20, R9, R216, RZ, P4, !PT ;  /* 0x000000d809146210 */ /* 0x000fe800027fe4ff */
[----:B------:R-:W-:Y:S02]  /*bc30*/  @P6 LEA.HI.X R19, R3, c[0x0][0x1cc], R10, 0x1, P5 ;  /* 0x0000730003136a11 */ /* 0x000fe400028f0c0a */
[----:B------:R-:W-:Y:S02]  /*bc40*/  @P6 LEA.HI.X R17, R17, c[0x0][0x1cc], R20, 0x1, P0 ;  /* 0x0000730011116a11 */ /* 0x000fe400000f0c14 */
[----:B------:R-:W-:Y:S02]  /*bc50*/  @P6 IADD3 R20, P5, R197, R8, RZ ;  /* 0x00000008c5146210 */ /* 0x000fe40007fbe0ff */
[----:B------:R-:W-:Y:S02]  /*bc60*/  @P6 IADD3 R13, P0, R8, R215, RZ ;  /* 0x000000d7080d6210 */ /* 0x000fe40007f1e0ff */
[----:B------:R-:W-:Y:S02]  /*bc70*/  @P6 IADD3.X R3, R196, R9, RZ, P5, !PT ;  /* 0x00000009c4036210 */ /* 0x000fe40002ffe4ff */
[C---:B------:R-:W-:Y:S02]  /*bc80*/  @P6 IADD3 R21, P4, R20.reuse, R202, RZ ;  /* 0x000000ca14156210 */ /* 0x040fe40007f9e0ff */
[----:B------:R-:W-:Y:S02]  /*bc90*/  @P6 IADD3.X R24, R9, R213, RZ, P0, !PT ;  /* 0x000000d509186210 */ /* 0x000fe400007fe4ff */
[----:B------:R-:W2:Y:S01]  /*bca0*/  LDSM.16.MT88.4 R8, [R156+0x5900] ;  /* 0x005900009c08783b */ /* 0x000ea20000004200 */
[----:B------:R-:W-:Y:S02]  /*bcb0*/  @P6 LEA R22, P0, R21, c[0x0][0x1c8], 0x1 ;  /* 0x0000720015166a11 */ /* 0x000fe400078008ff */
[----:B------:R-:W-:Y:S02]  /*bcc0*/  @P6 IADD3.X R26, R3, R207, RZ, P4, !PT ;  /* 0x000000cf031a6210 */ /* 0x000fe400027fe4ff */
[----:B------:R-:W-:Y:S02]  /*bcd0*/  @P6 LEA R12, P5, R13, c[0x0][0x1c8], 0x1 ;  /* 0x000072000d0c6a11 */ /* 0x000fe400078a08ff */
[----:B------:R-:W-:Y:S01]  /*bce0*/  @P6 LEA.HI.X R23, R21, c[0x0][0x1cc], R26, 0x1, P0 ;  /* 0x0000730015176a11 */ /* 0x000fe200000f0c1a */
[C---:B-1----:R-:W-:Y:S01]  /*bcf0*/  HMMA.16816.F32 R84, R136.reuse, R4, R84 ;  /* 0x000000048854723c */ /* 0x042fe20000001854 */
[----:B------:R-:W-:Y:S02]  /*bd00*/  MOV R21, UR7 ;  /* 0x0000000700157c02 */ /* 0x000fe40008000f00 */
[----:B------:R-:W-:Y:S02]  /*bd10*/  @P6 LEA.HI.X R13, R13, c[0x0][0x1cc], R24, 0x1, P5 ;  /* 0x000073000d0d6a11 */ /* 0x000fe400028f0c18 */
[C---:B------:R-:W-:Y:S01]  /*bd20*/  @P6 IADD3 R24, P0, R20.reuse, R217, RZ ;  /* 0x000000d914186210 */ /* 0x040fe20007f1e0ff */
[----:B------:R-:W-:Y:S01]  /*bd30*/  @P6 IMAD R26, R21, 0x3000, R198 ;  /* 0x00003000151a6824 */ /* 0x000fe200078e02c6 */
[----:B------:R-:W-:Y:S01]  /*bd40*/  @P6 IADD3 R25, P4, R20, R215, RZ ;  /* 0x000000d714196210 */ /* 0x000fe20007f9e0ff */
[C---:B------:R-:W-:Y:S04]  /*bd50*/  HMMA.16816.F32 R88, R136.reuse, R6, R88 ;  /* 0x000000068858723c */ /* 0x040fe80000001858 */
[C---:B------:R-:W-:Y:S02]  /*bd60*/  @P6 IADD3.X R15, R3.reuse, R216, RZ, P0, !PT ;  /* 0x000000d8030f6210 */ /* 0x040fe400007fe4ff */
[----:B------:R-:W-:Y:S02]  /*bd70*/  @P6 IADD3.X R28, R3, R213, RZ, P4, !PT ;  /* 0x000000d5031c6210 */ /* 0x000fe400027fe4ff */
[----:B------:R-:W-:Y:S04]  /*bd80*/  @P6 SHF.L.U32 R3, R26, 0x1, RZ ;  /* 0x000000011a036819 */ /* 0x000fe800000006ff */
[C---:B------:R-:W-:Y:S01]  /*bd90*/  @P6 LEA R14, P5, R24.reuse, c[0x0][0x1c8], 0x1 ;  /* 0x00007200180e6a11 */ /* 0x040fe200078a08ff */
[----:B------:R-:W-:Y:S01]  /*bda0*/  @!PT LDS RZ, [RZ] ;  /* 0x00000000fffff984 */ /* 0x000fe20000000800 */
[----:B------:R-:W-:Y:S01]  /*bdb0*/  @!PT LDS RZ, [RZ] ;  /* 0x00000000fffff984 */ /* 0x000fe20000000800 */
[----:B------:R-:W-:Y:S01]  /*bdc0*/  @!PT LDS RZ, [RZ] ;  /* 0x00000000fffff984 */ /* 0x000fe20000000800 */
[----:B------:R1:W-:Y:S01]  /*bdd0*/  @P6 LDGSTS.E.BYPASS.LTC128B.128 [R3+0xc100], [R18.64], !P3 ;  /* 0x0c10000012036fae */ /* 0x0003e2000d901d4a */
[C---:B------:R-:W-:Y:S02]  /*bde0*/  @P6 LEA R20, P0, R25.reuse, c[0x0][0x1c8], 0x1 ;  /* 0x0000720019146a11 */ /* 0x040fe400078008ff */
[----:B------:R-:W-:Y:S02]  /*bdf0*/  @P6 LEA.HI.X R15, R24, c[0x0][0x1cc], R15, 0x1, P5 ;  /* 0x00007300180f6a11 */ /* 0x000fe400028f0c0f */
[----:B------:R-:W-:Y:S02]  /*be00*/  @P6 LEA.HI.X R21, R25, c[0x0][0x1cc], R28, 0x1, P0 ;  /* 0x0000730019156a11 */ /* 0x000fe400000f0c1c */
[----:B------:R-:W-:Y:S01]  /*be10*/  ISETP.GT.AND P0, PT, R222, R223, PT ;  /* 0x000000dfde00720c */ /* 0x000fe20003f04270 */
[----:B------:R1:W-:Y:S01]  /*be20*/  @P6 LDGSTS.E.BYPASS.LTC128B.128 [R3+0xe100], [R16.64], !P2 ;  /* 0x0e10000010036fae */ /* 0x0003e2000d101d4a */
[----:B------:R-:W-:Y:S01]  /*be30*/  MOV R222, R214 ;  /* 0x000000d600de7202 */ /* 0x000fe20000000f00 */
[C---:B--2---:R-:W-:Y:S06]  /*be40*/  HMMA.16816.F32 R92, R136.reuse, R8, R92 ;  /* 0x00000008885c723c */ /* 0x044fec000000185c */
[----:B------:R1:W-:Y:S02]  /*be50*/  @P6 LDGSTS.E.BYPASS.LTC128B.128 [R3+0x10100], [R12.64], !P1 ;  /* 0x101000000c036fae */ /* 0x0003e4000c901d4a */
[----:B------:R-:W-:Y:S06]  /*be60*/  HMMA.16816.F32 R96, R136, R10, R96 ;  /* 0x0000000a8860723c */ /* 0x000fec0000001860 */
[----:B------:R1:W-:Y:S08]  /*be70*/  @P6 LDGSTS.E.BYPASS.LTC128B.128 [R3+0xd100], [R22.64], !P3 ;  /* 0x0d10000016036fae */ /* 0x0003f0000d901d4a */
[----:B------:R1:W-:Y:S08]  /*be80*/  @P6 LDGSTS.E.BYPASS.LTC128B.128 [R3+0xf100], [R14.64], !P2 ;  /* 0x0f1000000e036fae */ /* 0x0003f0000d101d4a */
[----:B------:R1:W-:Y:S08]  /*be90*/  @P6 LDGSTS.E.BYPASS.LTC128B.128 [R3+0x11100], [R20.64], !P1 ;  /* 0x1110000014036fae */ /* 0x0003f0000c901d4a */
[----:B------:R-:W0:Y:S01]  /*bea0*/  LDGDEPBAR ;  /* 0x00000000000079af */ /* 0x000e220000000000 */
[----:B-1----:R-:W-:Y:S01]  /*beb0*/  MOV R3, R0 ;  /* 0x0000000000037202 */ /* 0x002fe20000000f00 */
[----:B------:R-:W-:-:S06]  /*bec0*/  @P0 BRA `(.L_x_1599) ;  /* 0xffffd1b000000947 */ /* 0x000fcc000383ffff */
.L_x_1598:
[----:B------:R-:W-:-:S13]  /*bed0*/  ISETP.GE.AND P0, PT, R214, R193, PT ;  /* 0x000000c1d600720c */ /* 0x000fda0003f06270 */
[----:B------:R-:W-:Y:S05]  /*bee0*/  @!P0 BRA `(.L_x_1600) ;  /* 0x00003a2000008947 */ /* 0x000fea0003800000 */
[----:B------:R-:W-:Y:S01]  /*bef0*/  PLOP3.LUT P5, PT, PT, PT, UP2, 0x80, 0x0 ;  /* 0x000000000000781c */ /* 0x000fe20003faf028 */
[----:B------:R-:W-:Y:S01]  /*bf00*/  IMAD.MOV.U32 R133, RZ, RZ, 0x40 ;  /* 0x00000040ff857424 */ /* 0x000fe200078e00ff */
[----:B------:R-:W-:Y:S01]  /*bf10*/  PLOP3.LUT P4, PT, PT, PT, UP2, 0x80, 0x0 ;  /* 0x000000000000781c */ /* 0x000fe20003f8f028 */
[----:B------:R-:W-:Y:S01]  /*bf20*/  IMAD.MOV.U32 R3, RZ, RZ, R0 ;  /* 0x000000ffff037224 */ /* 0x000fe200078e0000 */
[----:B------:R-:W-:Y:S01]  /*bf30*/  LOP3.LUT P0, RZ, R212, 0x4, RZ, 0xc0, !PT ;  /* 0x00000004d4ff7812 */ /* 0x000fe2000780c0ff */
[----:B------:R-:W-:Y:S01]  /*bf40*/  IMAD.MOV.U32 R132, RZ, RZ, R2 ;  /* 0x000000ffff847224 */ /* 0x000fe200078e0002 */
[C---:B------:R-:W-:Y:S02]  /*bf50*/  IADD3 R212, P6, R200.reuse, 0x40, RZ ;  /* 0x00000040c8d47810 */ /* 0x040fe40007fde0ff */
[----:B------:R-:W-:Y:S02]  /*bf60*/  SEL R133, R133, 0xffffffc0, !P0 ;  /* 0xffffffc085857807 */ /* 0x000fe40004000000 */
[----:B------:R-:W-:Y:S01]  /*bf70*/  IADD3 R220, P0, R200, 0x80, RZ ;  /* 0x00000080c8dc7810 */ /* 0x000fe20007f1e0ff */
[----:B------:R-:W-:Y:S01]  /*bf80*/  IMAD.X R221, RZ, RZ, R205, P6 ;  /* 0x000000ffffdd7224 */ /* 0x000fe200030e06cd */
[C---:B------:R-:W-:Y:S01]  /*bf90*/  IADD3 R216, P6, R202.reuse, 0x80, RZ ;  /* 0x00000080cad87810 */ /* 0x040fe20007fde0ff */
[----:B------:R-:W-:Y:S01]  /*bfa0*/  @P5 IMAD.HI.U32 R213, R199, c[0x0][0x2c8], RZ ;  /* 0x0000b200c7d55a27 */ /* 0x000fe200078e00ff */
[----:B------:R-:W-:-:S03]  /*bfb0*/  IADD3 R218, P5, R202, 0x40, RZ ;  /* 0x00000040cada7810 */ /* 0x000fc60007fbe0ff */
[----:B------:R-:W-:Y:S01]  /*bfc0*/  IMAD.X R219, RZ, RZ, R205, P0 ;  /* 0x000000ffffdb7224 */ /* 0x000fe200000e06cd */
[----:B------:R-:W-:Y:S01]  /*bfd0*/  @P4 SHF.R.U32.HI R213, RZ, c[0x0][0x2cc], R213 ;  /* 0x0000b300ffd54a19 */ /* 0x000fe200000116d5 */
[--C-:B------:R-:W-:Y:S02]  /*bfe0*/  IMAD.X R217, RZ, RZ, R207.reuse, P5 ;  /* 0x000000ffffd97224 */ /* 0x100fe400028e06cf */
[----:B------:R-:W-:Y:S02]  /*bff0*/  IMAD.X R215, RZ, RZ, R207, P6 ;  /* 0x000000ffffd77224 */ /* 0x000fe400030e06cf */
.L_x_1609:
[----:B------:R-:W-:Y:S04]  /*c000*/  DEPBAR.LE SB0, 0x2 ;  /* 0x000080800000791a */ /* 0x000fe80000000000 */
[----:B------:R-:W-:Y:S01]  /*c010*/  BAR.SYNC.DEFER_BLOCKING 0x0 ;  /* 0x0000000000007b1d */ /* 0x000fe20000010000 */
[----:B------:R-:W-:Y:S01]  /*c020*/  UIMAD UR4, UR5, 0x6000, URZ ;  /* 0x00006000050478a4 */ /* 0x000fe2000f8e023f */
[----:B------:R-:W-:Y:S01]  /*c030*/  ISETP.GE.AND P6, PT, R193, R214, PT ;  /* 0x000000d6c100720c */ /* 0x000fe20003fc6270 */
[----:B------:R-:W-:Y:S02]  /*c040*/  UIADD3 UR9, UR7, 0x1, URZ ;  /* 0x0000000107097890 */ /* 0x000fe4000fffe03f */
[----:B------:R-:W-:Y:S02]  /*c050*/  UISETP.GE.AND UP0, UPT, UR7, 0x1, UPT ;  /* 0x000000010700788c */ /* 0x000fe4000bf06270 */
[----:B------:R-:W-:Y:S05]  /*c060*/  IADD3 R0, R188, UR4, RZ ;  /* 0x00000004bc007c10 */ /* 0x000fea000fffe0ff */
[----:B------:R-:W-:Y:S01]  /*c070*/  IMAD.IADD R192, R189, 0x1, R0 ;  /* 0x00000001bdc07824 */ /* 0x000fe200078e0200 */
[----:B------:R-:W-:Y:S02]  /*c080*/  IADD3 R0, R133, R0, RZ ;  /* 0x0000000085007210 */ /* 0x000fe40007ffe0ff */
[----:B------:R-:W-:Y:S04]  /*c090*/  @!P6 IADD3 R21, R214, -0x1, RZ ;  /* 0xffffffffd615e810 */ /* 0x000fe80007ffe0ff */
[----:B------:R-:W-:Y:S01]  /*c0a0*/  @!P6 SHF.R.S32.HI R2, RZ, 0x1f, R21 ;  /* 0x0000001fff02e819 */ /* 0x000fe20000011415 */
[----:B------:R-:W-:Y:S04]  /*c0b0*/  LDSM.16.M88.4 R32, [R190] ;  /* 0x00000000be20783b */ /* 0x000fe80000000200 */
[----:B------:R-:W-:Y:S04]  /*c0c0*/  @!P6 IMAD R2, R2, c[0x0][0x208], RZ ;  /* 0x000082000202ea24 */ /* 0x000fe800078e02ff */
[C---:B------:R-:W-:Y:S01]  /*c0d0*/  @!P6 IMAD R2, R21.reuse, c[0x0][0x20c], R2 ;  /* 0x000083001502ea24 */ /* 0x040fe200078e0202 */
[----:B------:R-:W1:Y:S01]  /*c0e0*/  LDSM.16.M88.4 R8, [R188+UR4+0xc100] ;  /* 0x00c10004bc08783b */ /* 0x000e620008000200 */
[----:B------:R-:W-:Y:S05]  /*c0f0*/  @!P6 IMAD.WIDE.U32 R20, R21, c[0x0][0x208], RZ ;  /* 0x000082001514ea25 */ /* 0x000fea00078e00ff */
[C---:B------:R-:W-:Y:S01]  /*c100*/  @!P6 SHF.L.U32 R149, R20.reuse, 0x6, RZ ;  /* 0x000000061495e819 */ /* 0x040fe200000006ff */
[----:B------:R-:W2:Y:S01]  /*c110*/  LDSM.16.M88.4 R16, [R188+UR4+0xc900] ;  /* 0x00c90004bc10783b */ /* 0x000ea20008000200 */
[----:B------:R-:W-:Y:S02]  /*c120*/  @!P6 IADD3 R2, R21, R2, RZ ;  /* 0x000000021502e210 */ /* 0x000fe40007ffe0ff */
[----:B------:R-:W-:Y:S02]  /*c130*/  @!P6 IADD3 R29, P0, R149, R200, RZ ;  /* 0x000000c8951de210 */ /* 0x000fe40007f1e0ff */
[----:B------:R-:W-:Y:S02]  /*c140*/  @!P6 SHF.L.U64.HI R31, R20, 0x6, R2 ;  /* 0x00000006141fe819 */ /* 0x000fe40000010202 */
[----:B------:R-:W3:Y:S01]  /*c150*/  LDSM.16.M88.4 R24, [R188+UR4+0xd100] ;  /* 0x00d10004bc18783b */ /* 0x000ee20008000200 */
[----:B------:R-:W-:Y:S02]  /*c160*/  @!P6 LEA R176, P4, R29, c[0x0][0x1f8], 0x1 ;  /* 0x00007e001db0ea11 */ /* 0x000fe400078808ff */
[----:B------:R-:W-:Y:S01]  /*c170*/  @!P6 IMAD.X R2, R31, 0x1, R205, P0 ;  /* 0x000000011f02e824 */ /* 0x000fe200000e06cd */
[----:B------:R-:W-:Y:S03]  /*c180*/  @!P6 IADD3 R153, P0, R195, R149, RZ ;  /* 0x00000095c399e210 */ /* 0x000fe60007f1e0ff */
[----:B------:R-:W4:Y:S01]  /*c190*/  LDSM.16.M88.4 R136, [R188+UR4+0xd900] ;  /* 0x00d90004bc88783b */ /* 0x000f220008000200 */
[----:B------:R-:W-:Y:S02]  /*c1a0*/  @!P6 LEA.HI.X R177, R29, c[0x0][0x1fc], R2, 0x1, P4 ;  /* 0x00007f001db1ea11 */ /* 0x000fe400020f0c02 */
[----:B------:R-:W-:Y:S02]  /*c1b0*/  @!P6 IADD3.X R152, R194, R31, RZ, P0, !PT ;  /* 0x0000001fc298e210 */ /* 0x000fe400007fe4ff */
[C---:B------:R-:W-:Y:S02]  /*c1c0*/  @!P6 IADD3 R29, P5, R149.reuse, R212, RZ ;  /* 0x000000d4951de210 */ /* 0x040fe40007fbe0ff */
[----:B------:R-:W-:Y:S01]  /*c1d0*/  LDSM.16.M88.4 R140, [R186] ;  /* 0x00000000ba8c783b */ /* 0x000fe20000000200 */
[----:B------:R-:W-:Y:S02]  /*c1e0*/  @!P6 IADD3 R30, P4, R149, R220, RZ ;  /* 0x000000dc951ee210 */ /* 0x000fe40007f9e0ff */
[----:B------:R-:W-:Y:S01]  /*c1f0*/  @!P6 IADD3 R2, P0, R153, R200, RZ ;  /* 0x000000c89902e210 */ /* 0x000fe20007f1e0ff */
[----:B------:R-:W-:Y:S01]  /*c200*/  @!P6 IMAD.X R28, R31, 0x1, R221, P5 ;  /* 0x000000011f1ce824 */ /* 0x000fe200028e06dd */
[C---:B------:R-:W-:Y:S02]  /*c210*/  @!P6 LEA R172, P5, R29.reuse, c[0x0][0x1f8], 0x1 ;  /* 0x00007e001dacea11 */ /* 0x040fe400078a08ff */
[----:B------:R-:W5:Y:S01]  /*c220*/  LDSM.16.M88.4 R144, [R192+0xc100] ;  /* 0x00c10000c090783b */ /* 0x000f620000000200 */
[----:B------:R-:W-:Y:S01]  /*c230*/  @!P6 IMAD.X R149, R152, 0x1, R205, P0 ;  /* 0x000000019895e824 */ /* 0x000fe200000e06cd */
[C---:B------:R-:W-:Y:S02]  /*c240*/  @!P6 LEA R168, P0, R2.reuse, c[0x0][0x1f8], 0x1 ;  /* 0x00007e0002a8ea11 */ /* 0x040fe400078008ff */
[----:B------:R-:W-:Y:S01]  /*c250*/  @!P6 LEA.HI.X R173, R29, c[0x0][0x1fc], R28, 0x1, P5 ;  /* 0x00007f001dadea11 */ /* 0x000fe200028f0c1c */
[C---:B-1----:R-:W-:Y:S03]  /*c260*/  HMMA.16816.F32 R4, R32.reuse, R8, RZ ;  /* 0x000000082004723c */ /* 0x042fe600000018ff */
[----:B------:R-:W-:Y:S02]  /*c270*/  @!P6 LEA.HI.X R169, R2, c[0x0][0x1fc], R149, 0x1, P0 ;  /* 0x00007f0002a9ea11 */ /* 0x000fe400000f0c95 */
[----:B------:R-:W1:Y:S01]  /*c280*/  LDSM.16.M88.4 R148, [R192+0xc900] ;  /* 0x00c90000c094783b */ /* 0x000e620000000200 */
[----:B------:R-:W-:Y:S02]  /*c290*/  @!P6 IADD3 R154, P0, R153, R212, RZ ;  /* 0x000000d4999ae210 */ /* 0x000fe40007f1e0ff */
[C---:B------:R-:W-:Y:S01]  /*c2a0*/  HMMA.16816.F32 R8, R32.reuse, R10, RZ ;  /* 0x0000000a2008723c */ /* 0x040fe200000018ff */
[----:B------:R-:W-:Y:S03]  /*c2b0*/  @!P6 IADD3.X R31, R31, R219, RZ, P4, !PT ;  /* 0x000000db1f1fe210 */ /* 0x000fe600027fe4ff */
[----:B------:R-:W-:Y:S02]  /*c2c0*/  @!P6 LEA R170, P4, R30, c[0x0][0x1f8], 0x1 ;  /* 0x00007e001eaaea11 */ /* 0x000fe400078808ff */
[----:B------:R-:W-:Y:S02]  /*c2d0*/  @!P6 LEA R178, P5, R154, c[0x0][0x1f8], 0x1 ;  /* 0x00007e009ab2ea11 */ /* 0x000fe400078a08ff */
[C---:B--2---:R-:W-:Y:S01]  /*c2e0*/  HMMA.16816.F32 R12, R32.reuse, R16, RZ ;  /* 0x00000010200c723c */ /* 0x044fe200000018ff */
[----:B------:R-:W-:Y:S03]  /*c2f0*/  @!P6 LEA.HI.X R171, R30, c[0x0][0x1fc], R31, 0x1, P4 ;  /* 0x00007f001eabea11 */ /* 0x000fe600020f0c1f */
[----:B------:R-:W-:Y:S04]  /*c300*/  @!P6 IADD3 R2, P4, R153, R220, RZ ;  /* 0x000000dc9902e210 */ /* 0x000fe80007f9e0ff */
[C---:B------:R-:W-:Y:S01]  /*c310*/  HMMA.16816.F32 R16, R32.reuse, R18, RZ ;  /* 0x000000122010723c */ /* 0x040fe200000018ff */
[C---:B------:R-:W-:Y:S07]  /*c320*/  @!P6 IMAD.X R153, R152.reuse, 0x1, R219, P4 ;  /* 0x000000019899e824 */ /* 0x040fee00020e06db */
[C---:B---3--:R-:W-:Y:S08]  /*c330*/  HMMA.16816.F32 R20, R32.reuse, R24, RZ ;  /* 0x000000182014723c */ /* 0x048ff000000018ff */
[C---:B------:R-:W-:Y:S08]  /*c340*/  HMMA.16816.F32 R24, R32.reuse, R26, RZ ;  /* 0x0000001a2018723c */ /* 0x040ff000000018ff */
[C---:B----4-:R-:W-:Y:S07]  /*c350*/  HMMA.16816.F32 R28, R32.reuse, R136, RZ ;  /* 0x00000088201c723c */ /* 0x050fee00000018ff */
[----:B------:R-:W-:Y:S01]  /*c360*/  MOV R136, UR7 ;  /* 0x0000000700887c02 */ /* 0x000fe20008000f00 */
[----:B------:R-:W-:Y:S01]  /*c370*/  HMMA.16816.F32 R32, R32, R138, RZ ;  /* 0x0000008a2020723c */ /* 0x000fe200000018ff */
[----:B------:R-:W-:Y:S01]  /*c380*/  @!P6 IADD3.X R137, R152, R221, RZ, P0, !PT ;  /* 0x000000dd9889e210 */ /* 0x000fe200007fe4ff */
[----:B------:R-:W-:Y:S02]  /*c390*/  USEL UR7, UR9, URZ, !UP0 ;  /* 0x0000003f09077287 */ /* 0x000fe4000c000000 */
[----:B------:R-:W-:Y:S01]  /*c3a0*/  @!P6 LEA R180, P0, R2, c[0x0][0x1f8], 0x1 ;  /* 0x00007e0002b4ea11 */ /* 0x000fe200078008ff */
[----:B------:R-:W-:Y:S01]  /*c3b0*/  @!P6 IMAD R175, R136, 0x6000, R209 ;  /* 0x0000600088afe824 */ /* 0x000fe200078e02d1 */
[----:B------:R-:W-:Y:S02]  /*c3c0*/  @!P6 LEA.HI.X R179, R154, c[0x0][0x1fc], R137, 0x1, P5 ;  /* 0x00007f009ab3ea11 */ /* 0x000fe400028f0c89 */
[C---:B-----5:R-:W-:Y:S01]  /*c3d0*/  HMMA.16816.F32 R4, R140.reuse, R144, R4 ;  /* 0x000000908c04723c */ /* 0x060fe20000001804 */
[----:B------:R-:W2:Y:S04]  /*c3e0*/  LDSM.16.M88.4 R136, [R192+0xd100] ;  /* 0x00d10000c088783b */ /* 0x000ea80000000200 */
[----:B------:R-:W-:Y:S02]  /*c3f0*/  @!P6 LEA.HI.X R181, R2, c[0x0][0x1fc], R153, 0x1, P0 ;  /* 0x00007f0002b5ea11 */ /* 0x000fe400000f0c99 */
[C---:B------:R-:W-:Y:S01]  /*c400*/  IADD3 R2, R133.reuse, R192, RZ ;  /* 0x000000c085027210 */ /* 0x040fe20007ffe0ff */
[C---:B------:R-:W-:Y:S01]  /*c410*/  HMMA.16816.F32 R8, R140.reuse, R146, R8 ;  /* 0x000000928c08723c */ /* 0x040fe20000001808 */
[----:B------:R-:W3:Y:S01]  /*c420*/  LDSM.16.M88.4 R152, [R192+0xd900] ;  /* 0x00d90000c098783b */ /* 0x000ee20000000200 */
[----:B------:R-:W-:Y:S06]  /*c430*/  PLOP3.LUT P0, PT, PT, PT, UP2, 0x80, 0x0 ;  /* 0x000000000000781c */ /* 0x000fec0003f0f028 */
[C---:B-1----:R-:W-:Y:S01]  /*c440*/  HMMA.16816.F32 R12, R140.reuse, R148, R12 ;  /* 0x000000948c0c723c */ /* 0x042fe2000000180c */
[----:B------:R-:W-:Y:S01]  /*c450*/  @!PT LDS RZ, [RZ] ;  /* 0x00000000fffff984 */ /* 0x000fe20000000800 */
[----:B------:R-:W-:Y:S01]  /*c460*/  @!PT LDS RZ, [RZ] ;  /* 0x00000000fffff984 */ /* 0x000fe20000000800 */
[----:B------:R-:W-:Y:S01]  /*c470*/  @!PT LDS RZ, [RZ] ;  /* 0x00000000fffff984 */ /* 0x000fe20000000800 */
[----:B------:R1:W-:Y:S07]  /*c480*/  @!P6 LDGSTS.E.BYPASS.LTC128B.128 [R175], [R176.64], !P3 ;  /* 0x00000000b0afefae */ /* 0x0003ee000d901d4a */
[C---:B------:R-:W-:Y:S01]  /*c490*/  HMMA.16816.F32 R16, R140.reuse, R150, R16 ;  /* 0x000000968c10723c */ /* 0x040fe20000001810 */
[----:B------:R1:W-:Y:S07]  /*c4a0*/  @!P6 LDGSTS.E.BYPASS.LTC128B.128 [R175+0x2000], [R172.64], !P2 ;  /* 0x02000000acafefae */ /* 0x0003ee000d101d4a */
[----:B------:R4:W-:Y:S07]  /*c4b0*/  @!P6 LDGSTS.E.BYPASS.LTC128B.128 [R175+0x4000], [R170.64], !P1 ;  /* 0x04000000aaafefae */ /* 0x0009ee000c901d4a */
[----:B------:R4:W-:Y:S01]  /*c4c0*/  @!P6 LDGSTS.E.BYPASS.LTC128B.128 [R175+0x1000], [R168.64], !P3 ;  /* 0x01000000a8afefae */ /* 0x0009e2000d901d4a */
[C---:B--2---:R-:W-:Y:S06]  /*c4d0*/  HMMA.16816.F32 R20, R140.reuse, R136, R20 ;  /* 0x000000888c14723c */ /* 0x044fec0000001814 */
[----:B------:R1:W-:Y:S02]  /*c4e0*/  @!P6 LDGSTS.E.BYPASS.LTC128B.128 [R175+0x3000], [R178.64], !P2 ;  /* 0x03000000b2afefae */ /* 0x0003e4000d101d4a */
[C---:B------:R-:W-:Y:S05]  /*c4f0*/  HMMA.16816.F32 R24, R140.reuse, R138, R24 ;  /* 0x0000008a8c18723c */ /* 0x040fea0000001818 */
[----:B------:R1:W-:Y:S03]  /*c500*/  @!P6 LDGSTS.E.BYPASS.LTC128B.128 [R175+0x5000], [R180.64], !P1 ;  /* 0x05000000b4afefae */ /* 0x0003e6000c901d4a */
[C---:B---3--:R-:W-:Y:S04]  /*c510*/  HMMA.16816.F32 R28, R140.reuse, R152, R28 ;  /* 0x000000988c1c723c */ /* 0x048fe8000000181c */
[----:B------:R-:W-:Y:S04]  /*c520*/  LDSM.16.M88.4 R156, [R185] ;  /* 0x00000000b99c783b */ /* 0x000fe80000000200 */
[----:B------:R-:W-:Y:S03]  /*c530*/  HMMA.16816.F32 R32, R140, R154, R32 ;  /* 0x0000009a8c20723c */ /* 0x000fe60000001820 */
[----:B------:R-:W2:Y:S07]  /*c540*/  LDSM.16.M88.4 R160, [R0+0xc100] ;  /* 0x00c1000000a0783b */ /* 0x000eae0000000200 */
[----:B------:R-:W3:Y:S07]  /*c550*/  LDSM.16.M88.4 R164, [R0+0xc900] ;  /* 0x00c9000000a4783b */ /* 0x000eee0000000200 */
[----:B------:R-:W5:Y:S07]  /*c560*/  LDSM.16.M88.4 R144, [R0+0xd100] ;  /* 0x00d100000090783b */ /* 0x000f6e0000000200 */
[----:B------:R-:W1:Y:S07]  /*c570*/  LDSM.16.M88.4 R148, [R0+0xd900] ;  /* 0x00d900000094783b */ /* 0x000e6e0000000200 */
[----:B------:R-:W-:Y:S07]  /*c580*/  LDSM.16.M88.4 R136, [R184] ;  /* 0x00000000b888783b */ /* 0x000fee0000000200 */
[----:B----4-:R-:W4:Y:S01]  /*c590*/  LDSM.16.M88.4 R168, [R2+0xc100] ;  /* 0x00c1000002a8783b */ /* 0x010f220000000200 */
[C---:B--2---:R-:W-:Y:S06]  /*c5a0*/  HMMA.16816.F32 R4, R156.reuse, R160, R4 ;  /* 0x000000a09c04723c */ /* 0x044fec0000001804 */
[----:B------:R-:W2:Y:S02]  /*c5b0*/  LDSM.16.M88.4 R140, [R2+0xc900] ;  /* 0x00c90000028c783b */ /* 0x000ea40000000200 */
[C---:B------:R-:W-:Y:S05]  /*c5c0*/  HMMA.16816.F32 R8, R156.reuse, R162, R8 ;  /* 0x000000a29c08723c */ /* 0x040fea0000001808 */
[----:B------:R-:W2:Y:S03]  /*c5d0*/  LDSM.16.M88.4 R152, [R2+0xd100] ;  /* 0x00d100000298783b */ /* 0x000ea60000000200 */
[C---:B---3--:R-:W-:Y:S04]  /*c5e0*/  HMMA.16816.F32 R12, R156.reuse, R164, R12 ;  /* 0x000000a49c0c723c */ /* 0x048fe8000000180c */
[----:B------:R-:W3:Y:S04]  /*c5f0*/  LDSM.16.M88.4 R160, [R2+0xd900] ;  /* 0x00d9000002a0783b */ /* 0x000ee80000000200 */
[C---:B------:R-:W-:Y:S03]  /*c600*/  HMMA.16816.F32 R16, R156.reuse, R166, R16 ;  /* 0x000000a69c10723c */ /* 0x040fe60000001810 */
[----:B------:R-:W-:Y:S05]  /*c610*/  LDSM.16.M88.4 R164, [R188+UR4+0xe100] ;  /* 0x00e10004bca4783b */ /* 0x000fea0008000200 */
[C---:B-----5:R-:W-:Y:S02]  /*c620*/  HMMA.16816.F32 R20, R156.reuse, R144, R20 ;  /* 0x000000909c14723c */ /* 0x060fe40000001814 */
[----:B-1----:R-:W-:Y:S06]  /*c630*/  LDSM.16.M88.4 R172, [R192+0xf900] ;  /* 0x00f90000c0ac783b */ /* 0x002fec0000000200 */
[C---:B------:R-:W-:Y:S01]  /*c640*/  HMMA.16816.F32 R24, R156.reuse, R146, R24 ;  /* 0x000000929c18723c */ /* 0x040fe20000001818 */
[----:B------:R-:W1:Y:S07]  /*c650*/  LDSM.16.M88.4 R144, [R190+0x4000] ;  /* 0x00400000be90783b */ /* 0x000e6e0000000200 */
[C---:B------:R-:W-:Y:S01]  /*c660*/  HMMA.16816.F32 R28, R156.reuse, R148, R28 ;  /* 0x000000949c1c723c */ /* 0x040fe2000000181c */
[----:B------:R-:W-:Y:S07]  /*c670*/  LDSM.16.M88.4 R176, [R190+0x8000] ;  /* 0x00800000beb0783b */ /* 0x000fee0000000200 */
[----:B------:R-:W-:Y:S01]  /*c680*/  HMMA.16816.F32 R32, R156, R150, R32 ;  /* 0x000000969c20723c */ /* 0x000fe20000001820 */
[----:B------:R-:W5:Y:S07]  /*c690*/  LDSM.16.M88.4 R148, [R188+UR4+0xe900] ;  /* 0x00e90004bc94783b */ /* 0x000f6e0008000200 */
[C---:B----4-:R-:W-:Y:S01]  /*c6a0*/  HMMA.16816.F32 R4, R136.reuse, R168, R4 ;  /* 0x000000a88804723c */ /* 0x050fe20000001804 */
[----:B------:R-:W4:Y:S07]  /*c6b0*/  LDSM.16.M88.4 R156, [R188+UR4+0xf100] ;  /* 0x00f10004bc9c783b */ /* 0x000f2e0008000200 */
[C---:B------:R-:W-:Y:S01]  /*c6c0*/  HMMA.16816.F32 R8, R136.reuse, R170, R8 ;  /* 0x000000aa8808723c */ /* 0x040fe20000001808 */
[----:B------:R-:W1:Y:S07]  /*c6d0*/  LDSM.16.M88.4 R168, [R188+UR4+0xf900] ;  /* 0x00f90004bca8783b */ /* 0x000e6e0008000200 */
[C---:B--2---:R-:W-:Y:S01]  /*c6e0*/  HMMA.16816.F32 R12, R136.reuse, R140, R12 ;  /* 0x0000008c880c723c */ /* 0x044fe2000000180c */
[----:B------:R-:W-:Y:S07]  /*c6f0*/  LDSM.16.M88.4 R180, [R188+UR4+0x10100] ;  /* 0x01010004bcb4783b */ /* 0x000fee0008000200 */
[C---:B------:R-:W-:Y:S01]  /*c700*/  HMMA.16816.F32 R16, R136.reuse, R142, R16 ;  /* 0x0000008e8810723c */ /* 0x040fe20000001810 */
[----:B------:R-:W-:Y:S07]  /*c710*/  LDSM.16.M88.4 R140, [R192+0xe100] ;  /* 0x00e10000c08c783b */ /* 0x000fee0000000200 */
[C---:B------:R-:W-:Y:S01]  /*c720*/  HMMA.16816.F32 R20, R136.reuse, R152, R20 ;  /* 0x000000988814723c */ /* 0x040fe20000001814 */
[----:B------:R-:W0:Y:S07]  /*c730*/  LDGDEPBAR ;  /* 0x00000000000079af */ /* 0x000e2e0000000000 */
[C---:B------:R-:W-:Y:S01]  /*c740*/  HMMA.16816.F32 R24, R136.reuse, R154, R24 ;  /* 0x0000009a8818723c */ /* 0x040fe20000001818 */
[----:B------:R-:W-:Y:S07]  /*c750*/  LDSM.16.M88.4 R152, [R192+0xe900] ;  /* 0x00e90000c098783b */ /* 0x000fee0000000200 */
[C---:B---3--:R-:W-:Y:S08]  /*c760*/  HMMA.16816.F32 R28, R136.reuse, R160, R28 ;  /* 0x000000a0881c723c */ /* 0x048ff0000000181c */
[----:B------:R-:W-:Y:S01]  /*c770*/  HMMA.16816.F32 R32, R136, R162, R32 ;  /* 0x000000a28820723c */ /* 0x000fe20000001820 */
[----:B------:R-:W2:Y:S07]  /*c780*/  LDSM.16.M88.4 R136, [R186+0x4000] ;  /* 0x00400000ba88783b */ /* 0x000eae0000000200 */
[C---:B-1----:R-:W-:Y:S01]  /*c790*/  HMMA.16816.F32 R4, R144.reuse, R164, R4 ;  /* 0x000000a49004723c */ /* 0x042fe20000001804 */
[----:B------:R-:W1:Y:S07]  /*c7a0*/  LDSM.16.M88.4 R160, [R192+0xf100] ;  /* 0x00f10000c0a0783b */ /* 0x000e6e0000000200 */
[C---:B------:R-:W-:Y:S01]  /*c7b0*/  HMMA.16816.F32 R8, R144.reuse, R166, R8 ;  /* 0x000000a69008723c */ /* 0x040fe20000001808 */
[----:B------:R-:W-:Y:S07]  /*c7c0*/  LDSM.16.M88.4 R164, [R2+0xe100] ;  /* 0x00e1000002a4783b */ /* 0x000fee0000000200 */
[C---:B-----5:R-:W-:Y:S08]  /*c7d0*/  HMMA.16816.F32 R12, R144.reuse, R148, R12 ;  /* 0x00000094900c723c */ /* 0x060ff0000000180c */
[C---:B------:R-:W-:Y:S01]  /*c7e0*/  HMMA.16816.F32 R16, R144.reuse, R150, R16 ;  /* 0x000000969010723c */ /* 0x040fe20000001810 */
[----:B------:R-:W-:Y:S07]  /*c7f0*/  LDSM.16.M88.4 R148, [R185+0x4000] ;  /* 0x00400000b994783b */ /* 0x000fee0000000200 */
[C---:B----4-:R-:W-:Y:S08]  /*c800*/  HMMA.16816.F32 R20, R144.reuse, R156, R20 ;  /* 0x0000009c9014723c */ /* 0x050ff00000001814 */
[C---:B------:R-:W-:Y:S01]  /*c810*/  HMMA.16816.F32 R24, R144.reuse, R158, R24 ;  /* 0x0000009e9018723c */ /* 0x040fe20000001818 */
[----:B------:R-:W3:Y:S07]  /*c820*/  LDSM.16.M88.4 R156, [R0+0xe100] ;  /* 0x00e10000009c783b */ /* 0x000eee0000000200 */
        /* <DEDUP_REMOVED lines=8> */
[----:B------:R-:W4:Y:S07]  /*c8b0*/  LDSM.16.M88.4 R152, [R0+0xf900] ;  /* 0x00f900000098783b */ /* 0x000f2e0000000200 */
[C---:B-1----:R-:W-:Y:S08]  /*c8c0*/  HMMA.16816.F32 R20, R136.reuse, R160, R20 ;  /* 0x000000a08814723c */ /* 0x042ff00000001814 */
[C---:B------:R-:W-:Y:S01]  /*c8d0*/  HMMA.16816.F32 R24, R136.reuse, R162, R24 ;  /* 0x000000a28818723c */ /* 0x040fe20000001818 */
[----:B------:R-:W1:Y:S07]  /*c8e0*/  LDSM.16.M88.4 R160, [R184+0x4000] ;  /* 0x00400000b8a0783b */ /* 0x000e6e0000000200 */
[C---:B------:R-:W-:Y:S08]  /*c8f0*/  HMMA.16816.F32 R28, R136.reuse, R172, R28 ;  /* 0x000000ac881c723c */ /* 0x040ff0000000181c */
[----:B------:R-:W-:Y:S07]  /*c900*/  HMMA.16816.F32 R32, R136, R174, R32 ;  /* 0x000000ae8820723c */ /* 0x000fee0000001820 */
[----:B------:R-:W-:Y:S01]  /*c910*/  IADD3 R136, R133, UR4, R188 ;  /* 0x0000000485887c10 */ /* 0x000fe2000fffe0bc */
[C---:B---3--:R-:W-:Y:S05]  /*c920*/  HMMA.16816.F32 R4, R148.reuse, R156, R4 ;  /* 0x0000009c9404723c */ /* 0x048fea0000001804 */
[----:B------:R-:W-:Y:S03]  /*c930*/  IMAD.IADD R191, R189, 0x1, R136 ;  /* 0x00000001bdbf7824 */ /* 0x000fe600078e0288 */
[C---:B------:R-:W-:Y:S01]  /*c940*/  HMMA.16816.F32 R8, R148.reuse, R158, R8 ;  /* 0x0000009e9408723c */ /* 0x040fe20000001808 */
[----:B------:R-:W-:Y:S07]  /*c950*/  LDSM.16.M88.4 R156, [R192+0x10100] ;  /* 0x01010000c09c783b */ /* 0x000fee0000000200 */
[C---:B--2---:R-:W-:Y:S01]  /*c960*/  HMMA.16816.F32 R12, R148.reuse, R140, R12 ;  /* 0x0000008c940c723c */ /* 0x044fe2000000180c */
[----:B------:R-:W2:Y:S07]  /*c970*/  LDSM.16.M88.4 R136, [R191+0xe900] ;  /* 0x00e90000bf88783b */ /* 0x000eae0000000200 */
[C---:B------:R-:W-:Y:S01]  /*c980*/  HMMA.16816.F32 R16, R148.reuse, R142, R16 ;  /* 0x0000008e9410723c */ /* 0x040fe20000001810 */
[----:B------:R-:W3:Y:S07]  /*c990*/  LDSM.16.M88.4 R168, [R191+0xf100] ;  /* 0x00f10000bfa8783b */ /* 0x000eee0000000200 */
[C---:B------:R-:W-:Y:S01]  /*c9a0*/  HMMA.16816.F32 R20, R148.reuse, R144, R20 ;  /* 0x000000909414723c */ /* 0x040fe20000001814 */
[----:B------:R-:W5:Y:S07]  /*c9b0*/  LDSM.16.M88.4 R172, [R191+0xf900] ;  /* 0x00f90000bfac783b */ /* 0x000f6e0000000200 */
[C---:B------:R-:W-:Y:S01]  /*c9c0*/  HMMA.16816.F32 R24, R148.reuse, R146, R24 ;  /* 0x000000929418723c */ /* 0x040fe20000001818 */
[----:B------:R-:W3:Y:S07]  /*c9d0*/  LDSM.16.M88.4 R140, [R188+UR4+0x10900] ;  /* 0x01090004bc8c783b */ /* 0x000eee0008000200 */
[C---:B----4-:R-:W-:Y:S01]  /*c9e0*/  HMMA.16816.F32 R28, R148.reuse, R152, R28 ;  /* 0x00000098941c723c */ /* 0x050fe2000000181c */
[----:B------:R-:W4:Y:S07]  /*c9f0*/  LDSM.16.M88.4 R144, [R188+UR4+0x11100] ;  /* 0x01110004bc90783b */ /* 0x000f2e0008000200 */
[----:B------:R-:W-:Y:S01]  /*ca00*/  HMMA.16816.F32 R32, R148, R154, R32 ;  /* 0x0000009a9420723c */ /* 0x000fe20000001820 */
[----:B------:R-:W4:Y:S07]  /*ca10*/  LDSM.16.M88.4 R148, [R188+UR4+0x11900] ;  /* 0x01190004bc94783b */ /* 0x000f2e0008000200 */
[C---:B-1----:R-:W-:Y:S01]  /*ca20*/  HMMA.16816.F32 R4, R160.reuse, R164, R4 ;  /* 0x000000a4a004723c */ /* 0x042fe20000001804 */
        /* <DEDUP_REMOVED lines=16> */
[C---:B------:R-:W-:Y:S08]  /*cb30*/  HMMA.16816.F32 R12, R176.reuse, R140, R12 ;  /* 0x0000008cb00c723c */ /* 0x040ff0000000180c */
[C---:B------:R-:W-:Y:S01]  /*cb40*/  HMMA.16816.F32 R16, R176.reuse, R142, R16 ;  /* 0x0000008eb010723c */ /* 0x040fe20000001810 */
[----:B------:R-:W1:Y:S07]  /*cb50*/  LDSM.16.M88.4 R140, [R0+0x10900] ;  /* 0x01090000008c783b */ /* 0x000e6e0000000200 */
[C---:B----4-:R-:W-:Y:S08]  /*cb60*/  HMMA.16816.F32 R20, R176.reuse, R144, R20 ;  /* 0x00000090b014723c */ /* 0x050ff00000001814 */
[C---:B------:R-:W-:Y:S01]  /*cb70*/  HMMA.16816.F32 R24, R176.reuse, R146, R24 ;  /* 0x00000092b018723c */ /* 0x040fe20000001818 */
[----:B------:R-:W4:Y:S07]  /*cb80*/  LDSM.16.M88.4 R144, [R0+0x11100] ;  /* 0x011100000090783b */ /* 0x000f2e0000000200 */
[C---:B------:R-:W-:Y:S08]  /*cb90*/  HMMA.16816.F32 R28, R176.reuse, R148, R28 ;  /* 0x00000094b01c723c */ /* 0x040ff0000000181c */
[----:B------:R-:W-:Y:S01]  /*cba0*/  HMMA.16816.F32 R32, R176, R150, R32 ;  /* 0x00000096b020723c */ /* 0x000fe20000001820 */
[----:B------:R-:W3:Y:S07]  /*cbb0*/  LDSM.16.M88.4 R148, [R0+0x11900] ;  /* 0x011900000094783b */ /* 0x000eee0000000200 */
[----:B------:R-:W4:Y:S01]  /*cbc0*/  LDSM.16.M88.4 R176, [R184+0x8000] ;  /* 0x00800000b8b0783b */ /* 0x000f220000000200 */
[C---:B-1----:R-:W-:Y:S08]  /*cbd0*/  HMMA.16816.F32 R4, R152.reuse, R156, R4 ;  /* 0x0000009c9804723c */ /* 0x042ff00000001804 */
        /* <DEDUP_REMOVED lines=10> */
[C---:B------:R-:W-:Y:S08]  /*cc80*/  HMMA.16816.F32 R12, R168.reuse, R140, R12 ;  /* 0x0000008ca80c723c */ /* 0x040ff0000000180c */
[C---:B------:R-:W-:Y:S08]  /*cc90*/  HMMA.16816.F32 R16, R168.reuse, R142, R16 ;  /* 0x0000008ea810723c */ /* 0x040ff00000001810 */
[C---:B----4-:R-:W-:Y:S08]  /*cca0*/  HMMA.16816.F32 R20, R168.reuse, R144, R20 ;  /* 0x00000090a814723c */ /* 0x050ff00000001814 */
[C---:B------:R-:W-:Y:S08]  /*ccb0*/  HMMA.16816.F32 R24, R168.reuse, R146, R24 ;  /* 0x00000092a818723c */ /* 0x040ff00000001818 */
[C---:B------:R-:W-:Y:S08]  /*ccc0*/  HMMA.16816.F32 R28, R168.reuse, R148, R28 ;  /* 0x00000094a81c723c */ /* 0x040ff0000000181c */
[----:B------:R-:W-:Y:S08]  /*ccd0*/  HMMA.16816.F32 R32, R168, R150, R32 ;  /* 0x00000096a820723c */ /* 0x000ff00000001820 */
[C---:B------:R-:W-:Y:S08]  /*cce0*/  HMMA.16816.F32 R4, R176.reuse, R180, R4 ;  /* 0x000000b4b004723c */ /* 0x040ff00000001804 */
[C---:B------:R-:W-:Y:S08]  /*ccf0*/  HMMA.16816.F32 R8, R176.reuse, R182, R8 ;  /* 0x000000b6b008723c */ /* 0x040ff00000001808 */
[C---:B-1----:R-:W-:Y:S08]  /*cd00*/  HMMA.16816.F32 R12, R176.reuse, R136, R12 ;  /* 0x00000088b00c723c */ /* 0x042ff0000000180c */
[----:B------:R-:W-:Y:S01]  /*cd10*/  FMUL.FTZ R140, R4, c[0x0][0x320] ;  /* 0x0000c800048c7a20 */ /* 0x000fe20000410000 */
[C---:B------:R-:W-:Y:S03]  /*cd20*/  HMMA.16816.F32 R16, R176.reuse, R138, R16 ;  /* 0x0000008ab010723c */ /* 0x040fe60000001810 */
[----:B------:R-:W-:Y:S02]  /*cd30*/  FMUL.FTZ R141, R5, c[0x0][0x320] ;  /* 0x0000c800058d7a20 */ /* 0x000fe40000410000 */
[----:B------:R-:W1:Y:S01]  /*cd40*/  MUFU.TANH R140, R140 ;  /* 0x0000008c008c7308 */ /* 0x000e620000002400 */
[----:B------:R-:W-:Y:S02]  /*cd50*/  FMUL.FTZ R0, R6, c[0x0][0x320] ;  /* 0x0000c80006007a20 */ /* 0x000fe40000410000 */
[----:B------:R-:W-:Y:S04]  /*cd60*/  FMUL.FTZ R9, R9, c[0x0][0x320] ;  /* 0x0000c80009097a20 */ /* 0x000fe80000410000 */
[----:B------:R-:W-:Y:S02]  /*cd70*/  FMUL.FTZ R10, R10, c[0x0][0x320] ;  /* 0x0000c8000a0a7a20 */ /* 0x000fe40000410000 */
[----:B------:R-:W-:Y:S01]  /*cd80*/  FMUL.FTZ R11, R11, c[0x0][0x320] ;  /* 0x0000c8000b0b7a20 */ /* 0x000fe20000410000 */
[----:B------:R-:W2:Y:S01]  /*cd90*/  MUFU.TANH R143, R9 ;  /* 0x00000009008f7308 */ /* 0x000ea20000002400 */
[----:B------:R-:W-:Y:S02]  /*cda0*/  FMUL.FTZ R2, R7, c[0x0][0x320] ;  /* 0x0000c80007027a20 */ /* 0x000fe40000410000 */
[----:B------:R-:W3:Y:S01]  /*cdb0*/  LDSM.16.M88.4 R4, [R191+0x11100] ;  /* 0x01110000bf04783b */ /* 0x000ee20000000200 */
[----:B------:R-:W-:Y:S02]  /*cdc0*/  FMUL.FTZ R142, R8, c[0x0][0x320] ;  /* 0x0000c800088e7a20 */ /* 0x000fe40000410000 */
[----:B------:R-:W-:Y:S02]  /*cdd0*/  FMUL.FTZ R13, R13, c[0x0][0x320] ;  /* 0x0000c8000d0d7a20 */ /* 0x000fe40000410000 */
[----:B------:R-:W-:Y:S02]  /*cde0*/  FMUL.FTZ R14, R14, c[0x0][0x320] ;  /* 0x0000c8000e0e7a20 */ /* 0x000fe40000410000 */
[----:B------:R-:W4:Y:S01]  /*cdf0*/  MUFU.TANH R136, R10 ;  /* 0x0000000a00887308 */ /* 0x000f220000002400 */
[----:B------:R-:W-:Y:S02]  /*ce00*/  FMUL.FTZ R17, R17, c[0x0][0x320] ;  /* 0x0000c80011117a20 */ /* 0x000fe40000410000 */
[----:B------:R-:W-:Y:S02]  /*ce10*/  FMUL.FTZ R18, R18, c[0x0][0x320] ;  /* 0x0000c80012127a20 */ /* 0x000fe40000410000 */
[----:B------:R-:W-:Y:S02]  /*ce20*/  FMUL.FTZ R173, R12, c[0x0][0x320] ;  /* 0x0000c8000cad7a20 */ /* 0x000fe40000410000 */
[----:B------:R-:W-:Y:S02]  /*ce30*/  FMUL.FTZ R12, R15, c[0x0][0x320] ;  /* 0x0000c8000f0c7a20 */ /* 0x000fe40000410000 */
[----:B------:R-:W-:Y:S01]  /*ce40*/  FMUL.FTZ R171, R16, c[0x0][0x320] ;  /* 0x0000c80010ab7a20 */ /* 0x000fe20000410000 */
[----:B------:R5:W1:Y:S10]  /*ce50*/  MUFU.TANH R137, R11 ;  /* 0x0000000b00897308 */ /* 0x000a740000002400 */
[----:B------:R1:W1:Y:S10]  /*ce60*/  MUFU.TANH R169, R17 ;  /* 0x0000001100a97308 */ /* 0x0002740000002400 */
[----:B------:R2:W2:Y:S01]  /*ce70*/  MUFU.TANH R172, R18 ;  /* 0x0000001200ac7308 */ /* 0x0004a20000002400 */
[C---:B---3--:R-:W-:Y:S01]  /*ce80*/  HMMA.16816.F32 R20, R176.reuse, R4, R20 ;  /* 0x00000004b014723c */ /* 0x048fe20000001814 */
[----:B-----5:R-:W3:Y:S08]  /*ce90*/  LDSM.16.M88.4 R8, [R191+0x11900] ;  /* 0x01190000bf08783b */ /* 0x020ef00000000200 */
[----:B------:R5:W3:Y:S01]  /*cea0*/  MUFU.TANH R167, R13 ;  /* 0x0000000d00a77308 */ /* 0x000ae20000002400 */
[C---:B------:R-:W-:Y:S03]  /*ceb0*/  HMMA.16816.F32 R24, R176.reuse, R6, R24 ;  /* 0x00000006b018723c */ /* 0x040fe60000001818 */
[----:B-1----:R-:W-:Y:S01]  /*cec0*/  MOV R17, R199 ;  /* 0x000000c700117202 */ /* 0x002fe20000000f00 */
[----:B------:R-:W-:Y:S01]  /*ced0*/  FMUL.FTZ R4, R19, c[0x0][0x320] ;  /* 0x0000c80013047a20 */ /* 0x000fe20000410000 */
[----:B------:R-:W-:Y:S02]  /*cee0*/  @P0 MOV R17, R213 ;  /* 0x000000d500110202 */ /* 0x000fe40000000f00 */
[----:B------:R-:W-:Y:S02]  /*cef0*/  PLOP3.LUT P0, PT, PT, PT, UP1, 0x40, 0x0 ;  /* 0x000000000000781c */ /* 0x000fe40003f0e818 */
[----:B------:R1:W1:Y:S01]  /*cf00*/  MUFU.TANH R170, R14 ;  /* 0x0000000e00aa7308 */ /* 0x0002620000002400 */
[----:B--2---:R-:W2:Y:S04]  /*cf10*/  SHFL.IDX PT, R18, R17, RZ, 0x1c1f ;  /* 0x001c1fff11127589 */ /* 0x004ea800000e0000 */
        /* <DEDUP_REMOVED lines=9> */
[----:B------:R-:W-:Y:S01]  /*cfb0*/  FMUL.FTZ R27, R27, c[0x0][0x320] ;  /* 0x0000c8001b1b7a20 */ /* 0x000fe20000410000 */
[C---:B---3--:R-:W-:Y:S08]  /*cfc0*/  HMMA.16816.F32 R28, R176.reuse, R8, R28 ;  /* 0x00000008b01c723c */ /* 0x048ff0000000181c */
[----:B------:R-:W3:Y:S01]  /*cfd0*/  MUFU.TANH R2, R2 ;  /* 0x0000000200027308 */ /* 0x000ee20000002400 */
[----:B------:R-:W-:Y:S07]  /*cfe0*/  HMMA.16816.F32 R32, R176, R10, R32 ;  /* 0x0000000ab020723c */ /* 0x000fee0000001820 */
[----:B------:R-:W-:Y:S02]  /*cff0*/  IMAD.SHL.U32 R11, R214, 0x40, RZ ;  /* 0x00000040d60b7824 */ /* 0x000fe400078e00ff */
[----:B------:R-:W1:Y:S03]  /*d000*/  MUFU.TANH R142, R142 ;  /* 0x0000008e008e7308 */ /* 0x000e660000002400 */
[----:B------:R-:W-:Y:S03]  /*d010*/  IADD3 R15, -R208, 0x1, -R11 ;  /* 0x00000001d00f7810 */ /* 0x000fe60007ffe90b */
[----:B------:R-:W-:Y:S01]  /*d020*/  FMUL.FTZ R149, R28, c[0x0][0x320] ;  /* 0x0000c8001c957a20 */ /* 0x000fe20000410000 */
[----:B------:R-:W-:Y:S03]  /*d030*/  IADD3 R15, R15, c[0x0][0x1d0], RZ ;  /* 0x000074000f0f7a10 */ /* 0x000fe60007ffe0ff */
[----:B------:R-:W3:Y:S01]  /*d040*/  MUFU.TANH R173, R173 ;  /* 0x000000ad00ad7308 */ /* 0x000ee20000002400 */
[----:B------:R-:W-:Y:S02]  /*d050*/  FMUL.FTZ R29, R29, c[0x0][0x320] ;  /* 0x0000c8001d1d7a20 */ /* 0x000fe40000410000 */
[----:B------:R-:W-:Y:S01]  /*d060*/  FMUL.FTZ R30, R30, c[0x0][0x320] ;  /* 0x0000c8001e1e7a20 */ /* 0x000fe20000410000 */
[----:B------:R-:W-:Y:S01]  /*d070*/  IADD3 R15, R15, -c[0x0][0x168], RZ ;  /* 0x80005a000f0f7a10 */ /* 0x000fe20007ffe0ff */
[----:B------:R-:W-:Y:S02]  /*d080*/  FMUL.FTZ R31, R31, c[0x0][0x320] ;  /* 0x0000c8001f1f7a20 */ /* 0x000fe40000410000 */
[----:B------:R-:W-:Y:S01]  /*d090*/  FMUL.FTZ R145, R32, c[0x0][0x320] ;  /* 0x0000c80020917a20 */ /* 0x000fe20000410000 */
[----:B-----5:R-:W-:Y:S01]  /*d0a0*/  IADD3 R13, R15, c[0x0][0x328], RZ ;  /* 0x0000ca000f0d7a10 */ /* 0x020fe20007ffe0ff */
[----:B------:R-:W-:Y:S01]  /*d0b0*/  FMUL.FTZ R6, R33, c[0x0][0x320] ;  /* 0x0000c80021067a20 */ /* 0x000fe20000410000 */
[----:B------:R-:W3:Y:S01]  /*d0c0*/  MUFU.TANH R12, R12 ;  /* 0x0000000c000c7308 */ /* 0x000ee20000002400 */
[----:B------:R-:W-:Y:S01]  /*d0d0*/  FMUL.FTZ R10, R34, c[0x0][0x320] ;  /* 0x0000c800220a7a20 */ /* 0x000fe20000410000 */
[----:B------:R-:W-:Y:S01]  /*d0e0*/  IADD3 R15, R15, UR6, RZ ;  /* 0x000000060f0f7c10 */ /* 0x000fe2000fffe0ff */
[----:B------:R-:W-:Y:S01]  /*d0f0*/  FMUL.FTZ R8, R35, c[0x0][0x320] ;  /* 0x0000c80023087a20 */ /* 0x000fe20000410000 */
[-C--:B--2---:R-:W-:Y:S02]  /*d100*/  IADD3 R16, R13, R18.reuse, RZ ;  /* 0x000000120d107210 */ /* 0x084fe40007ffe0ff */
[----:B-1----:R-:W-:Y:S04]  /*d110*/  IADD3 R14, R15, R18, RZ ;  /* 0x000000120f0e7210 */ /* 0x002fe80007ffe0ff */
[----:B------:R-:W1:Y:S10]  /*d120*/  MUFU.TANH R171, R171 ;  /* 0x000000ab00ab7308 */ /* 0x000e740000002400 */
[----:B------:R-:W2:Y:S10]  /*d130*/  MUFU.TANH R4, R4 ;  /* 0x0000000400047308 */ /* 0x000eb40000002400 */
[----:B------:R-:W1:Y:S10]  /*d140*/  MUFU.TANH R175, R175 ;  /* 0x000000af00af7308 */ /* 0x000e740000002400 */
[----:B------:R1:W1:Y:S10]  /*d150*/  MUFU.TANH R155, R21 ;  /* 0x00000015009b7308 */ /* 0x0002740000002400 */
[----:B------:R1:W1:Y:S10]  /*d160*/  MUFU.TANH R174, R22 ;  /* 0x0000001600ae7308 */ /* 0x0002740000002400 */
[----:B------:R1:W1:Y:S10]  /*d170*/  MUFU.TANH R154, R23 ;  /* 0x00000017009a7308 */ /* 0x0002740000002400 */
        /* <DEDUP_REMOVED lines=27> */
.L_x_1603:
[----:B------:R-:W-:Y:S04]  /*d330*/  MOV R5, c[0x0][0x32c] ;  /* 0x0000cb0000057a02 */ /* 0x000fe80000000f00 */
[----:B------:R-:W-:Y:S11]  /*d340*/  ISETP.NE.AND P0, PT, R5, 0x1, PT ;  /* 0x000000010500780c */ /* 0x000ff60003f05270 */
[----:B------:R-:W-:Y:S02]  /*d350*/  @!UPT UIADD3 URZ, URZ, URZ, URZ ;  /* 0x0000003f3f3ff290 */ /* 0x000fe4000fffe03f */
[----:B------:R-:W-:Y:S05]  /*d360*/  @P0 IMAD.HI.U32 R5, R18, c[0x0][0x330], RZ ;  /* 0x0000cc0012050a27 */ /* 0x000fea00078e00ff */
[----:B------:R-:W-:Y:S02]  /*d370*/  @P0 SHF.R.U32.HI R18, RZ, c[0x0][0x334], R5 ;  /* 0x0000cd00ff120a19 */ /* 0x000fe40000011605 */
.L_x_1604:
[----:B------:R-:W-:Y:S05]  /*d380*/  BSYNC B0 ;  /* 0x0000000000007941 */ /* 0x000fea0003800000 */
.L_x_1602:
[----:B------:R-:W-:Y:S04]  /*d390*/  IMAD R7, R18, c[0x0][0x32c], -R11 ;  /* 0x0000cb0012077a24 */ /* 0x000fe800078e0a0b */
[----:B------:R-:W-:Y:S05]  /*d3a0*/  IMAD.IADD R7, R7, 0x1, -R208 ;  /* 0x0000000107077824 */ /* 0x000fea00078e0ad0 */
[----:B------:R-:W-:Y:S02]  /*d3b0*/  IADD3 R5, R7, c[0x0][0x32c], RZ ;  /* 0x0000cb0007057a10 */ /* 0x000fe40007ffe0ff */
[----:B------:R-:W-:Y:S02]  /*d3c0*/  IMNMX R14, R14, R7, !PT ;  /* 0x000000070e0e7217 */ /* 0x000fe40007800200 */
[----:B------:R-:W-:Y:S02]  /*d3d0*/  IMNMX R16, R16, R5, PT ;  /* 0x0000000510107217 */ /* 0x000fe40003800200 */
.L_x_1601:
[----:B--234-:R-:W-:Y:S01]  /*d3e0*/  ISETP.GT.AND P0, PT, R214, -0x1, PT ;  /* 0xffffffffd600780c */ /* 0x01cfe20003f04270 */
[----:B------:R-:W2:Y:S03]  /*d3f0*/  SHFL.IDX PT, R18, R17, 0x1, 0x1c1f ;  /* 0x003c1f0011127f89 */ /* 0x000ea600000e0000 */
[C---:B------:R-:W-:Y:S02]  /*d400*/  ISETP.GT.AND P4, PT, R14.reuse, 0x1, P0 ;  /* 0x000000010e00780c */ /* 0x040fe40000784270 */
[----:B------:R-:W-:Y:S02]  /*d410*/  ISETP.GT.AND P5, PT, R14, RZ, P0 ;  /* 0x000000ff0e00720c */ /* 0x000fe400007a4270 */
        /* <DEDUP_REMOVED lines=8> */
[----:B------:R-:W-:Y:S01]  /*d4a0*/  FSEL R173, R173, -INF , !P4 ;  /* 0xff800000adad7808 */ /* 0x000fe20006000000 */
[--C-:B--2---:R-:W-:Y:S01]  /*d4b0*/  IMAD.IADD R13, R13, 0x1, R18.reuse ;  /* 0x000000010d0d7824 */ /* 0x104fe200078e0212 */
[----:B------:R-:W-:Y:S01]  /*d4c0*/  ISETP.GT.AND P4, PT, R14, 0x19, P0 ;  /* 0x000000190e00780c */ /* 0x000fe20000784270 */
[----:B------:R-:W-:Y:S01]  /*d4d0*/  IMAD.IADD R15, R15, 0x1, R18 ;  /* 0x000000010f0f7824 */ /* 0x000fe200078e0212 */
        /* <DEDUP_REMOVED lines=14> */
[----:B-1----:R-:W-:Y:S02]  /*d5c0*/  FSEL R171, R171, -INF , !P5 ;  /* 0xff800000abab7808 */ /* 0x002fe40006800000 */
        /* <DEDUP_REMOVED lines=37> */
.L_x_1607:
[----:B------:R-:W-:Y:S04]  /*d820*/  MOV R6, c[0x0][0x32c] ;  /* 0x0000cb0000067a02 */ /* 0x000fe80000000f00 */
[----:B------:R-:W-:Y:S11]  /*d830*/  ISETP.NE.AND P4, PT, R6, 0x1, PT ;  /* 0x000000010600780c */ /* 0x000ff60003f85270 */
[----:B------:R-:W-:Y:S02]  /*d840*/  @!UPT UIADD3 URZ, URZ, URZ, URZ ;  /* 0x0000003f3f3ff290 */ /* 0x000fe4000fffe03f */
[----:B------:R-:W-:Y:S05]  /*d850*/  @P4 IMAD.HI.U32 R6, R14, c[0x0][0x330], RZ ;  /* 0x0000cc000e064a27 */ /* 0x000fea00078e00ff */
[----:B------:R-:W-:Y:S02]  /*d860*/  @P4 SHF.R.U32.HI R14, RZ, c[0x0][0x334], R6 ;  /* 0x0000cd00ff0e4a19 */ /* 0x000fe40000011606 */
.L_x_1608:
[----:B------:R-:W-:Y:S05]  /*d870*/  BSYNC B0 ;  /* 0x0000000000007941 */ /* 0x000fea0003800000 */
.L_x_1606:
[----:B------:R-:W-:Y:S04]  /*d880*/  IMAD R11, R14, c[0x0][0x32c], -R11 ;  /* 0x0000cb000e0b7a24 */ /* 0x000fe800078e0a0b */
[----:B------:R-:W-:Y:S05]  /*d890*/  IMAD.IADD R14, R11, 0x1, -R208 ;  /* 0x000000010b0e7824 */ /* 0x000fea00078e0ad0 */
[----:B------:R-:W-:Y:S02]  /*d8a0*/  IADD3 R6, R14, c[0x0][0x32c], RZ ;  /* 0x0000cb000e067a10 */ /* 0x000fe40007ffe0ff */
[----:B------:R-:W-:Y:S02]  /*d8b0*/  IMNMX R15, R15, R14, !PT ;  /* 0x0000000e0f0f7217 */ /* 0x000fe40007800200 */
[----:B------:R-:W-:Y:S02]  /*d8c0*/  IMNMX R13, R13, R6, PT ;  /* 0x000000060d0d7217 */ /* 0x000fe40003800200 */
.L_x_1605:
[----:B------:R-:W-:Y:S01]  /*d8d0*/  FMNMX.FTZ R6, R9, R132, !PT ;  /* 0x0000008409067209 */ /* 0x000fe20007810000 */
[----:B------:R-:W-:Y:S04]  /*d8e0*/  DEPBAR.LE SB0, 0x2 ;  /* 0x000080800000791a */ /* 0x000fe80000000000 */
[----:B------:R-:W-:Y:S01]  /*d8f0*/  FMNMX.FTZ R6, R141, R6, !PT ;  /* 0x000000068d067209 */ /* 0x000fe20007810000 */
[----:B------:R-:W-:Y:S01]  /*d900*/  BAR.SYNC.DEFER_BLOCKING 0x0 ;  /* 0x0000000000007b1d */ /* 0x000fe20000010000 */
[----:B------:R-:W-:Y:S01]  /*d910*/  ISETP.GT.AND P6, PT, R15, RZ, P0 ;  /* 0x000000ff0f00720c */ /* 0x000fe200007c4270 */
        /* <DEDUP_REMOVED lines=8> */
[----:B------:R-:W-:Y:S02]  /*d9a0*/  ISETP.GT.AND P4, PT, R15, 0x8, P0 ;  /* 0x000000080f00780c */ /* 0x000fe40000784270 */
[----:B------:R-:W-:Y:S02]  /*d9b0*/  FMNMX.FTZ R6, R167, R6, !PT ;  /* 0x00000006a7067209 */ /* 0x000fe40007810000 */
[----:B------:R-:W-:Y:S02]  /*d9c0*/  ISETP.LT.OR P5, PT, R13, 0x2, P5 ;  /* 0x000000020d00780c */ /* 0x000fe40002fa1670 */
[----:B------:R-:W-:Y:S02]  /*d9d0*/  FSEL R16, R0, -INF , !P6 ;  /* 0xff80000000107808 */ /* 0x000fe40007000000 */
[----:B------:R-:W-:Y:S02]  /*d9e0*/  FMNMX.FTZ R6, R171, R6, !PT ;  /* 0x00000006ab067209 */ /* 0x000fe40007810000 */
[----:B------:R-:W-:Y:S01]  /*d9f0*/  FSEL R14, R2, -INF , !P5 ;  /* 0xff800000020e7808 */ /* 0x000fe20006800000 */
[----:B------:R-:W-:Y:S01]  /*da00*/  LDSM.16.MT88.4 R28, [R134+UR4+0x100] ;  /* 0x00010004861c783b */ /* 0x000fe20008004200 */
[----:B------:R-:W-:Y:S02]  /*da10*/  ISETP.GT.AND P6, PT, R15, 0x9, P0 ;  /* 0x000000090f00780c */ /* 0x000fe400007c4270 */
[----:B------:R-:W-:Y:S02]  /*da20*/  ISETP.LT.OR P4, PT, R13, 0x9, P4 ;  /* 0x000000090d00780c */ /* 0x000fe40002781670 */
[----:B------:R-:W-:Y:S02]  /*da30*/  FMNMX.FTZ R11, R16, R3, !PT ;  /* 0x00000003100b7209 */ /* 0x000fe40007810000 */
[----:B------:R-:W-:Y:S02]  /*da40*/  FMNMX.FTZ R0, R169, R6, !PT ;  /* 0x00000006a9007209 */ /* 0x000fe40007810000 */
[----:B------:R-:W-:Y:S02]  /*da50*/  FMNMX.FTZ R11, R14, R11, !PT ;  /* 0x0000000b0e0b7209 */ /* 0x000fe40007810000 */
[----:B------:R-:W-:Y:S02]  /*da60*/  ISETP.GT.AND P5, PT, R15, 0x10, P0 ;  /* 0x000000100f00780c */ /* 0x000fe400007a4270 */
[----:B------:R-:W-:Y:S02]  /*da70*/  ISETP.LT.OR P6, PT, R13, 0xa, P6 ;  /* 0x0000000a0d00780c */ /* 0x000fe400037c1670 */
[----:B------:R-:W-:Y:S02]  /*da80*/  FSEL R136, R136, -INF , !P4 ;  /* 0xff80000088887808 */ /* 0x000fe40006000000 */
[----:B------:R-:W-:Y:S02]  /*da90*/  FMNMX.FTZ R0, R175, R0, !PT ;  /* 0x00000000af007209 */ /* 0x000fe40007810000 */
[----:B------:R-:W-:Y:S02]  /*daa0*/  ISETP.GT.AND P4, PT, R15, 0x11, P0 ;  /* 0x000000110f00780c */ /* 0x000fe40000784270 */
[----:B------:R-:W-:Y:S02]  /*dab0*/  FSEL R6, R137, -INF , !P6 ;  /* 0xff80000089067808 */ /* 0x000fe40007000000 */
[----:B------:R-:W-:Y:S02]  /*dac0*/  ISETP.LT.OR P5, PT, R13, 0x11, P5 ;  /* 0x000000110d00780c */ /* 0x000fe40002fa1670 */
[----:B------:R-:W-:Y:S02]  /*dad0*/  FMNMX.FTZ R11, R136, R11, !PT ;  /* 0x0000000b880b7209 */ /* 0x000fe40007810000 */
[----:B------:R-:W-:Y:S02]  /*dae0*/  FMNMX.FTZ R0, R155, R0, !PT ;  /* 0x000000009b007209 */ /* 0x000fe40007810000 */
[----:B------:R-:W-:Y:S02]  /*daf0*/  ISETP.GT.AND P6, PT, R15, 0x18, P0 ;  /* 0x000000180f00780c */ /* 0x000fe400007c4270 */
[----:B------:R-:W-:Y:S02]  /*db00*/  ISETP.LT.OR P4, PT, R13, 0x12, P4 ;  /* 0x000000120d00780c */ /* 0x000fe40002781670 */
[----:B------:R-:W-:Y:S02]  /*db10*/  FMNMX.FTZ R17, R6, R11, !PT ;  /* 0x0000000b06117209 */ /* 0x000fe40007810000 */
[----:B------:R-:W-:Y:S02]  /*db20*/  FSEL R170, R170, -INF , !P5 ;  /* 0xff800000aaaa7808 */ /* 0x000fe40006800000 */
[----:B------:R-:W-:Y:S02]  /*db30*/  FMNMX.FTZ R0, R153, R0, !PT ;  /* 0x0000000099007209 */ /* 0x000fe40007810000 */
[----:B------:R-:W-:Y:S02]  /*db40*/  FSEL R178, R12, -INF , !P4 ;  /* 0xff8000000cb27808 */ /* 0x000fe40006000000 */
[----:B------:R-:W-:Y:S02]  /*db50*/  ISETP.GT.AND P5, PT, R15, 0x19, P0 ;  /* 0x000000190f00780c */ /* 0x000fe400007a4270 */
        /* <DEDUP_REMOVED lines=23> */
[----:B------:R-:W-:Y:S02]  /*dcd0*/  FSEL R152, R152, -INF , !P5 ;  /* 0xff80000098987808 */ /* 0x000fe40006800000 */
[----:B------:R-:W-:Y:S01]  /*dce0*/  FMNMX.FTZ R17, R154, R17, !PT ;  /* 0x000000119a117209 */ /* 0x000fe20007810000 */
[----:B------:R-:W1:Y:S01]  /*dcf0*/  SHFL.BFLY PT, R0, R11, 0x2, 0x1f ;  /* 0x0c401f000b007f89 */ /* 0x000e6200000e0000 */
[----:B------:R-:W-:Y:S02]  /*dd00*/  ISETP.GT.AND P6, PT, R15, 0x30, P0 ;  /* 0x000000300f00780c */ /* 0x000fe400007c4270 */
[C---:B------:R-:W-:Y:S02]  /*dd10*/  ISETP.LT.OR P4, PT, R13.reuse, 0x2a, P4 ;  /* 0x0000002a0d00780c */ /* 0x040fe40002781670 */
[----:B------:R-:W-:Y:S02]  /*dd20*/  FMNMX.FTZ R17, R152, R17, !PT ;  /* 0x0000001198117209 */ /* 0x000fe40007810000 */
[----:B------:R-:W-:Y:S02]  /*dd30*/  FSEL R150, R150, -INF , !P4 ;  /* 0xff80000096967808 */ /* 0x000fe40006000000 */
[----:B------:R-:W-:Y:S02]  /*dd40*/  ISETP.LT.OR P6, PT, R13, 0x31, P6 ;  /* 0x000000310d00780c */ /* 0x000fe400037c1670 */
[----:B------:R-:W-:Y:S02]  /*dd50*/  ISETP.GT.AND P5, PT, R15, 0x31, P0 ;  /* 0x000000310f00780c */ /* 0x000fe400007a4270 */
[----:B------:R-:W-:Y:S02]  /*dd60*/  FSEL R146, R146, -INF , !P6 ;  /* 0xff80000092927808 */ /* 0x000fe40007000000 */
[----:B------:R-:W-:Y:S02]  /*dd70*/  FMNMX.FTZ R17, R150, R17, !PT ;  /* 0x0000001196117209 */ /* 0x000fe40007810000 */
[----:B------:R-:W-:Y:S02]  /*dd80*/  ISETP.LT.OR P5, PT, R13, 0x32, P5 ;  /* 0x000000320d00780c */ /* 0x000fe40002fa1670 */
[C---:B------:R-:W-:Y:S02]  /*dd90*/  ISETP.GT.AND P4, PT, R15.reuse, 0x38, P0 ;  /* 0x000000380f00780c */ /* 0x040fe40000784270 */
[----:B------:R-:W-:Y:S02]  /*dda0*/  FSEL R144, R144, -INF , !P5 ;  /* 0xff80000090907808 */ /* 0x000fe40006800000 */
[----:B------:R-:W-:Y:S02]  /*ddb0*/  FMNMX.FTZ R17, R146, R17, !PT ;  /* 0x0000001192117209 */ /* 0x000fe40007810000 */
[----:B------:R-:W-:Y:S02]  /*ddc0*/  ISETP.GT.AND P0, PT, R15, 0x39, P0 ;  /* 0x000000390f00780c */ /* 0x000fe40000704270 */
[C---:B------:R-:W-:Y:S02]  /*ddd0*/  ISETP.LT.OR P4, PT, R13.reuse, 0x39, P4 ;  /* 0x000000390d00780c */ /* 0x040fe40002781670 */
[----:B------:R-:W-:Y:S02]  /*dde0*/  FMNMX.FTZ R17, R144, R17, !PT ;  /* 0x0000001190117209 */ /* 0x000fe40007810000 */
[----:B------:R-:W-:Y:S02]  /*ddf0*/  FSEL R142, R10, -INF , !P4 ;  /* 0xff8000000a8e7808 */ /* 0x000fe40006000000 */
[----:B------:R-:W-:Y:S02]  /*de00*/  ISETP.LT.OR P0, PT, R13, 0x3a, P0 ;  /* 0x0000003a0d00780c */ /* 0x000fe40000701670 */
[----:B------:R-:W-:Y:S02]  /*de10*/  FMNMX.FTZ R17, R142, R17, !PT ;  /* 0x000000118e117209 */ /* 0x000fe40007810000 */
[----:B------:R-:W-:Y:S02]  /*de20*/  FSEL R140, R8, -INF , !P0 ;  /* 0xff800000088c7808 */ /* 0x000fe40004000000 */
[----:B-1----:R-:W-:Y:S02]  /*de30*/  FMNMX.FTZ R4, R11, R0, !PT ;  /* 0x000000000b047209 */ /* 0x002fe40007810000 */
[----:B------:R-:W-:Y:S03]  /*de40*/  FMNMX.FTZ R13, R140, R17, !PT ;  /* 0x000000118c0d7209 */ /* 0x000fe60007810000 */
[----:B------:R-:W1:Y:S08]  /*de50*/  SHFL.BFLY PT, R15, R4, 0x1, 0x1f ;  /* 0x0c201f00040f7f89 */ /* 0x000e7000000e0000 */
[----:B------:R-:W2:Y:S01]  /*de60*/  SHFL.BFLY PT, R0, R13, 0x2, 0x1f ;  /* 0x0c401f000d007f89 */ /* 0x000ea200000e0000 */
[----:B-1----:R-:W-:Y:S04]  /*de70*/  FMNMX.FTZ R2, R4, R15, !PT ;  /* 0x0000000f04027209 */ /* 0x002fe80007810000 */
[C---:B------:R-:W-:Y:S01]  /*de80*/  FSETP.NEU.FTZ.AND P0, PT, R2.reuse, -INF , PT ;  /* 0xff8000000200780b */ /* 0x040fe20003f1d000 */
[----:B------:R-:W-:Y:S01]  /*de90*/  FMUL.FTZ R148, R2, c[0x0][0x2d0] ;  /* 0x0000b40002947a20 */ /* 0x000fe20000410000 */
[----:B--2---:R-:W-:Y:S04]  /*dea0*/  FMNMX.FTZ R11, R13, R0, !PT ;  /* 0x000000000d0b7209 */ /* 0x004fe80007810000 */
[----:B------:R-:W-:Y:S01]  /*deb0*/  FSEL R148, R148, RZ, P0 ;  /* 0x000000ff94947208 */ /* 0x000fe20000000000 */
[----:B------:R-:W1:Y:S04]  /*dec0*/  SHFL.BFLY PT, R0, R11, 0x1, 0x1f ;  /* 0x0c201f000b007f89 */ /* 0x000e6800000e0000 */
[--C-:B------:R-:W-:Y:S01]  /*ded0*/  FFMA.FTZ R161, R5, c[0x0][0x2d0], -R148.reuse ;  /* 0x0000b40005a17a23 */ /* 0x100fe20000010894 */
[----:B------:R-:W-:Y:S01]  /*dee0*/  FSEL R5, R2, RZ, P0 ;  /* 0x000000ff02057208 */ /* 0x000fe20000000000 */
[--C-:B------:R-:W-:Y:S02]  /*def0*/  FFMA.FTZ R164, R141, c[0x0][0x2d0], -R148.reuse ;  /* 0x0000b4008da47a23 */ /* 0x100fe40000010894 */
[----:B------:R-:W-:Y:S02]  /*df00*/  FFMA.FTZ R165, R9, c[0x0][0x2d0], -R148 ;  /* 0x0000b40009a57a23 */ /* 0x000fe40000010894 */
[----:B------:R-:W-:Y:S01]  /*df10*/  FADD.FTZ R4, -R5, R132 ;  /* 0x0000008405047221 */ /* 0x000fe20000010100 */
[----:B------:R-:W-:Y:S01]  /*df20*/  MUFU.EX2 R161, R161 ;  /* 0x000000a100a17308 */ /* 0x000fe20000000800 */
[--C-:B------:R-:W-:Y:S02]  /*df30*/  FFMA.FTZ R158, R7, c[0x0][0x2d0], -R148.reuse ;  /* 0x0000b400079e7a23 */ /* 0x100fe40000010894 */
[----:B------:R-:W-:Y:S02]  /*df40*/  FMUL.FTZ R132, R4, c[0x0][0x2d0] ;  /* 0x0000b40004847a20 */ /* 0x000fe40000410000 */
[--C-:B------:R-:W-:Y:S02]  /*df50*/  FFMA.FTZ R177, R153, c[0x0][0x2d0], -R148.reuse ;  /* 0x0000b40099b17a23 */ /* 0x100fe40000010894 */
[--C-:B------:R-:W-:Y:S02]  /*df60*/  FFMA.FTZ R182, R149, c[0x0][0x2d0], -R148.reuse ;  /* 0x0000b40095b67a23 */ /* 0x100fe40000010894 */
[--C-:B------:R-:W-:Y:S01]  /*df70*/  FFMA.FTZ R183, R147, c[0x0][0x2d0], -R148.reuse ;  /* 0x0000b40093b77a23 */ /* 0x100fe20000010894 */
[----:B------:R-:W-:Y:S01]  /*df80*/  MUFU.EX2 R165, R165 ;  /* 0x000000a500a57308 */ /* 0x000fe20000000800 */
[--C-:B------:R-:W-:Y:S02]  /*df90*/  FFMA.FTZ R191, R145, c[0x0][0x2d0], -R148.reuse ;  /* 0x0000b40091bf7a23 */ /* 0x100fe40000010894 */
[--C-:B------:R-:W-:Y:S01]  /*dfa0*/  FFMA.FTZ R166, R173, c[0x0][0x2d0], -R148.reuse ;  /* 0x0000b400ada67a23 */ /* 0x100fe20000010894 */
[----:B-1----:R-:W-:Y:S01]  /*dfb0*/  FMNMX.FTZ R0, R11, R0, !PT ;  /* 0x000000000b007209 */ /* 0x002fe20007810000 */
[--C-:B------:R-:W-:Y:S02]  /*dfc0*/  FFMA.FTZ R167, R167, c[0x0][0x2d0], -R148.reuse ;  /* 0x0000b400a7a77a23 */ /* 0x100fe40000010894 */
[--C-:B------:R-:W-:Y:S01]  /*dfd0*/  FFMA.FTZ R168, R171, c[0x0][0x2d0], -R148.reuse ;  /* 0x0000b400aba87a23 */ /* 0x100fe20000010894 */
[C---:B------:R-:W-:Y:S01]  /*dfe0*/  FSETP.NEU.FTZ.AND P0, PT, R0.reuse, -INF , PT ;  /* 0xff8000000000780b */ /* 0x040fe20003f1d000 */
[C---:B------:R-:W-:Y:S01]  /*dff0*/  FMUL.FTZ R141, R0.reuse, c[0x0][0x2d0] ;  /* 0x0000b400008d7a20 */ /* 0x040fe20000410000 */
[----:B------:R-:W1:Y:S01]  /*e000*/  MUFU.EX2 R164, R164 ;  /* 0x000000a400a47308 */ /* 0x000e620000000800 */
[--C-:B------:R-:W-:Y:S01]  /*e010*/  FFMA.FTZ R169, R169, c[0x0][0x2d0], -R148.reuse ;  /* 0x0000b400a9a97a23 */ /* 0x100fe20000010894 */
[----:B------:R-:W-:Y:S01]  /*e020*/  FSEL R4, R0, RZ, P0 ;  /* 0x000000ff00047208 */ /* 0x000fe20000000000 */
[--C-:B------:R-:W-:Y:S01]  /*e030*/  FFMA.FTZ R175, R175, c[0x0][0x2d0], -R148.reuse ;  /* 0x0000b400afaf7a23 */ /* 0x100fe20000010894 */
[----:B------:R-:W-:Y:S03]  /*e040*/  FSEL R141, R141, RZ, P0 ;  /* 0x000000ff8d8d7208 */ /* 0x000fe60000000000 */
[----:B------:R-:W-:Y:S02]  /*e050*/  FADD.FTZ R4, -R4, R3 ;  /* 0x0000000304047221 */ /* 0x000fe40000010100 */
[--C-:B------:R-:W-:Y:S01]  /*e060*/  FFMA.FTZ R162, R14, c[0x0][0x2d0], -R141.reuse ;  /* 0x0000b4000ea27a23 */ /* 0x100fe2000001088d */
[----:B------:R-:W2:Y:S01]  /*e070*/  MUFU.EX2 R158, R158 ;  /* 0x0000009e009e7308 */ /* 0x000ea20000000800 */
[----:B------:R-:W3:Y:S01]  /*e080*/  LDSM.16.MT88.4 R12, [R135+UR4+0x100] ;  /* 0x00010004870c783b */ /* 0x000ee20008004200 */
[--C-:B------:R-:W-:Y:S01]  /*e090*/  FFMA.FTZ R163, R16, c[0x0][0x2d0], -R141.reuse ;  /* 0x0000b40010a37a23 */ /* 0x100fe2000001088d */
[----:B------:R-:W-:Y:S01]  /*e0a0*/  IADD3 R16, R134, UR4, RZ ;  /* 0x0000000486107c10 */ /* 0x000fe2000fffe0ff */
[--C-:B------:R-:W-:Y:S02]  /*e0b0*/  FFMA.FTZ R159, R136, c[0x0][0x2d0], -R141.reuse ;  /* 0x0000b400889f7a23 */ /* 0x100fe4000001088d */
[--C-:B------:R-:W-:Y:S01]  /*e0c0*/  FFMA.FTZ R160, R6, c[0x0][0x2d0], -R141.reuse ;  /* 0x0000b40006a07a23 */ /* 0x100fe2000001088d */
[----:B------:R-:W-:Y:S01]  /*e0d0*/  IADD3 R157, R187, R16, RZ ;  /* 0x00000010bb9d7210 */ /* 0x000fe20007ffe0ff */
[----:B------:R-:W-:Y:S01]  /*e0e0*/  FMUL.FTZ R3, R4, c[0x0][0x2d0] ;  /* 0x0000b40004037a20 */ /* 0x000fe20000410000 */
[----:B------:R-:W-:Y:S01]  /*e0f0*/  IADD3 R4, R135, UR4, RZ ;  /* 0x0000000487047c10 */ /* 0x000fe2000fffe0ff */
[----:B------:R-:W4:Y:S01]  /*e100*/  MUFU.EX2 R132, R132 ;  /* 0x0000008400847308 */ /* 0x000f220000000800 */
[--C-:B------:R-:W-:Y:S02]  /*e110*/  FFMA.FTZ R179, R154, c[0x0][0x2d0], -R141.reuse ;  /* 0x0000b4009ab37a23 */ /* 0x100fe4000001088d */
[----:B------:R-:W-:Y:S01]  /*e120*/  IADD3 R156, R187, R4, RZ ;  /* 0x00000004bb9c7210 */ /* 0x000fe20007ffe0ff */
[--C-:B------:R-:W-:Y:S01]  /*e130*/  FFMA.FTZ R180, R152, c[0x0][0x2d0], -R141.reuse ;  /* 0x0000b40098b47a23 */ /* 0x100fe2000001088d */
[----:B-1----:R-:W-:Y:S01]  /*e140*/  F2FP.PACK_AB R136, R164, R165 ;  /* 0x000000a5a488723e */ /* 0x002fe200000000ff */
[--C-:B------:R-:W-:Y:S02]  /*e150*/  FFMA.FTZ R181, R150, c[0x0][0x2d0], -R141.reuse ;  /* 0x0000b40096b57a23 */ /* 0x100fe4000001088d */
[----:B------:R-:W1:Y:S01]  /*e160*/  LDSM.16.MT88.4 R20, [R156+0x100] ;  /* 0x000100009c14783b */ /* 0x000e620000004200 */
[--C-:B------:R-:W-:Y:S01]  /*e170*/  FFMA.FTZ R222, R146, c[0x0][0x2d0], -R141.reuse ;  /* 0x0000b40092de7a23 */ /* 0x100fe2000001088d */
[----:B------:R-:W-:Y:S01]  /*e180*/  MUFU.EX2 R163, R163 ;  /* 0x000000a300a37308 */ /* 0x000fe20000000800 */
[--C-:B------:R-:W-:Y:S02]  /*e190*/  FFMA.FTZ R223, R144, c[0x0][0x2d0], -R141.reuse ;  /* 0x0000b40090df7a23 */ /* 0x100fe4000001088d */
[--C-:B------:R-:W-:Y:S01]  /*e1a0*/  FFMA.FTZ R224, R142, c[0x0][0x2d0], -R141.reuse ;  /* 0x0000b4008ee07a23 */ /* 0x100fe2000001088d */
[----:B--2---:R-:W-:Y:S01]  /*e1b0*/  F2FP.PACK_AB R138, R158, R161 ;  /* 0x000000a19e8a723e */ /* 0x004fe200000000ff */
[--C-:B------:R-:W-:Y:S01]  /*e1c0*/  FFMA.FTZ R170, R170, c[0x0][0x2d0], -R141.reuse ;  /* 0x0000b400aaaa7a23 */ /* 0x100fe2000001088d */
[----:B------:R-:W-:Y:S01]  /*e1d0*/  LDSM.16.MT88.4 R144, [R157+0x1900] ;  /* 0x001900009d90783b */ /* 0x000fe20000004200 */
[--C-:B------:R-:W-:Y:S02]  /*e1e0*/  FFMA.FTZ R171, R178, c[0x0][0x2d0], -R141.reuse ;  /* 0x0000b400b2ab7a23 */ /* 0x100fe4000001088d */
[--C-:B------:R-:W-:Y:S01]  /*e1f0*/  FFMA.FTZ R178, R151, c[0x0][0x2d0], -R148.reuse ;  /* 0x0000b40097b27a23 */ /* 0x100fe20000010894 */
[----:B------:R-:W2:Y:S01]  /*e200*/  MUFU.EX2 R162, R162 ;  /* 0x000000a200a27308 */ /* 0x000ea20000000800 */
[--C-:B------:R-:W-:Y:S02]  /*e210*/  FFMA.FTZ R172, R172, c[0x0][0x2d0], -R141.reuse ;  /* 0x0000b400acac7a23 */ /* 0x100fe4000001088d */
[--C-:B------:R-:W-:Y:S02]  /*e220*/  FFMA.FTZ R173, R176, c[0x0][0x2d0], -R141.reuse ;  /* 0x0000b400b0ad7a23 */ /* 0x100fe4000001088d */
[C---:B----4-:R-:W-:Y:S02]  /*e230*/  FMUL.FTZ R4, R132.reuse, R128 ;  /* 0x0000008084047220 */ /* 0x050fe40000410000 */
        /* <DEDUP_REMOVED lines=8> */
[----:B------:R-:W4:Y:S01]  /*e2c0*/  MUFU.EX2 R160, R160 ;  /* 0x000000a000a07308 */ /* 0x000f220000000800 */
[C---:B------:R-:W-:Y:S02]  /*e2d0*/  FMUL.FTZ R32, R132.reuse, R100 ;  /* 0x0000006484207220 */ /* 0x040fe40000410000 */
[----:B------:R-:W-:Y:S01]  /*e2e0*/  FMUL.FTZ R33, R132, R101 ;  /* 0x0000006584217220 */ /* 0x000fe20000410000 */
[----:B--2---:R-:W-:Y:S01]  /*e2f0*/  F2FP.PACK_AB R137, R162, R163 ;  /* 0x000000a3a289723e */ /* 0x004fe200000000ff */
[--C-:B------:R-:W-:Y:S02]  /*e300*/  FFMA.FTZ R176, R155, c[0x0][0x2d0], -R148.reuse ;  /* 0x0000b4009bb07a23 */ /* 0x100fe40000010894 */
[----:B------:R-:W-:Y:S01]  /*e310*/  LDSM.16.MT88.4 R152, [R156+0x3900] ;  /* 0x003900009c98783b */ /* 0x000fe20000004200 */
[----:B------:R-:W-:Y:S02]  /*e320*/  FFMA.FTZ R148, R143, c[0x0][0x2d0], -R148 ;  /* 0x0000b4008f947a23 */ /* 0x000fe40000010894 */
[----:B------:R-:W2:Y:S01]  /*e330*/  MUFU.EX2 R3, R3 ;  /* 0x0000000300037308 */ /* 0x000ea20000000800 */
[C---:B------:R-:W-:Y:S02]  /*e340*/  FMUL.FTZ R36, R132.reuse, R36 ;  /* 0x0000002484247220 */ /* 0x040fe40000410000 */
[C---:B------:R-:W-:Y:S02]  /*e350*/  FMUL.FTZ R37, R132.reuse, R37 ;  /* 0x0000002584257220 */ /* 0x040fe40000410000 */
[C---:B------:R-:W-:Y:S02]  /*e360*/  FMUL.FTZ R40, R132.reuse, R40 ;  /* 0x0000002884287220 */ /* 0x040fe40000410000 */
[C---:B------:R-:W-:Y:S02]  /*e370*/  FMUL.FTZ R41, R132.reuse, R41 ;  /* 0x0000002984297220 */ /* 0x040fe40000410000 */
[C---:B------:R-:W-:Y:S01]  /*e380*/  FMUL.FTZ R44, R132.reuse, R44 ;  /* 0x0000002c842c7220 */ /* 0x040fe20000410000 */
[----:B------:R5:W-:Y:S01]  /*e390*/  MUFU.EX2 R192, R148 ;  /* 0x0000009400c07308 */ /* 0x000be20000000800 */
[C---:B------:R-:W-:Y:S02]  /*e3a0*/  FMUL.FTZ R45, R132.reuse, R45 ;  /* 0x0000002d842d7220 */ /* 0x040fe40000410000 */
[----:B------:R-:W-:Y:S01]  /*e3b0*/  FMUL.FTZ R48, R132, R48 ;  /* 0x0000003084307220 */ /* 0x000fe20000410000 */
[----:B----4-:R-:W-:Y:S01]  /*e3c0*/  F2FP.PACK_AB R139, R160, R159 ;  /* 0x0000009fa08b723e */ /* 0x010fe200000000ff */
[C---:B------:R-:W-:Y:S02]  /*e3d0*/  FMUL.FTZ R49, R132.reuse, R49 ;  /* 0x0000003184317220 */ /* 0x040fe40000410000 */
[C---:B------:R-:W-:Y:S02]  /*e3e0*/  FMUL.FTZ R52, R132.reuse, R52 ;  /* 0x0000003484347220 */ /* 0x040fe40000410000 */
[C---:B------:R-:W-:Y:S01]  /*e3f0*/  FMUL.FTZ R53, R132.reuse, R53 ;  /* 0x0000003584357220 */ /* 0x040fe20000410000 */
[----:B------:R-:W-:Y:S01]  /*e400*/  MUFU.EX2 R166, R166 ;  /* 0x000000a600a67308 */ /* 0x000fe20000000800 */
[C---:B------:R-:W-:Y:S02]  /*e410*/  FMUL.FTZ R56, R132.reuse, R56 ;  /* 0x0000003884387220 */ /* 0x040fe40000410000 */
[C---:B------:R-:W-:Y:S02]  /*e420*/  FMUL.FTZ R57, R132.reuse, R57 ;  /* 0x0000003984397220 */ /* 0x040fe40000410000 */
[C---:B--2---:R-:W-:Y:S02]  /*e430*/  FMUL.FTZ R6, R3.reuse, R130 ;  /* 0x0000008203067220 */ /* 0x044fe40000410000 */
[C---:B------:R-:W-:Y:S02]  /*e440*/  FMUL.FTZ R7, R3.reuse, R131 ;  /* 0x0000008303077220 */ /* 0x040fe40000410000 */
[----:B------:R-:W-:Y:S01]  /*e450*/  LDSM.16.MT88.4 R128, [R156+0x2900] ;  /* 0x002900009c80783b */ /* 0x000fe20000004200 */
[C---:B------:R-:W-:Y:S01]  /*e460*/  FMUL.FTZ R10, R3.reuse, R126 ;  /* 0x0000007e030a7220 */ /* 0x040fe20000410000 */
[----:B------:R-:W2:Y:S01]  /*e470*/  MUFU.EX2 R167, R167 ;  /* 0x000000a700a77308 */ /* 0x000ea20000000800 */
[C---:B------:R-:W-:Y:S02]  /*e480*/  FMUL.FTZ R11, R3.reuse, R127 ;  /* 0x0000007f030b7220 */ /* 0x040fe40000410000 */
[C---:B---3--:R-:W-:Y:S03]  /*e490*/  HMMA.16816.F32 R4, R136.reuse, R12, R4 ;  /* 0x0000000c8804723c */ /* 0x048fe60000001804 */
[----:B------:R-:W-:Y:S02]  /*e4a0*/  LDSM.16.MT88.4 R124, [R135+UR4+0x2900] ;  /* 0x00290004877c783b */ /* 0x000fe40008004200 */
[C---:B------:R-:W-:Y:S02]  /*e4b0*/  FMUL.FTZ R18, R3.reuse, R118 ;  /* 0x0000007603127220 */ /* 0x040fe40000410000 */
[C---:B------:R-:W-:Y:S01]  /*e4c0*/  FMUL.FTZ R12, R132.reuse, R120 ;  /* 0x00000078840c7220 */ /* 0x040fe20000410000 */
[C---:B------:R-:W-:Y:S01]  /*e4d0*/  HMMA.16816.F32 R8, R136.reuse, R14, R8 ;  /* 0x0000000e8808723c */ /* 0x040fe20000001808 */
[----:B------:R-:W-:Y:S02]  /*e4e0*/  MUFU.EX2 R168, R168 ;  /* 0x000000a800a87308 */ /* 0x000fe40000000800 */
[----:B-----5:R-:W-:Y:S01]  /*e4f0*/  LDSM.16.MT88.4 R148, [R135+UR4+0x3900] ;  /* 0x003900048794783b */ /* 0x020fe20008004200 */
        /* <DEDUP_REMOVED lines=9> */
[C---:B-1----:R-:W-:Y:S01]  /*e590*/  HMMA.16816.F32 R12, R136.reuse, R20, R12 ;  /* 0x00000014880c723c */ /* 0x042fe2000000180c */
[----:B------:R-:W1:Y:S02]  /*e5a0*/  LDSM.16.MT88.4 R120, [R157+0x100] ;  /* 0x000100009d78783b */ /* 0x000e640000004200 */
        /* <DEDUP_REMOVED lines=8> */
[----:B------:R-:W3:Y:S01]  /*e630*/  MUFU.EX2 R171, R171 ;  /* 0x000000ab00ab7308 */ /* 0x000ee20000000800 */
[C---:B------:R-:W-:Y:S01]  /*e640*/  FMUL.FTZ R22, R3.reuse, R114 ;  /* 0x0000007203167220 */ /* 0x040fe20000410000 */
[----:B------:R-:W-:Y:S03]  /*e650*/  LDSM.16.MT88.4 R108, [R157+0x2100] ;  /* 0x002100009d6c783b */ /* 0x000fe60000004200 */
[C---:B------:R-:W-:Y:S02]  /*e660*/  FMUL.FTZ R23, R3.reuse, R115 ;  /* 0x0000007303177220 */ /* 0x040fe40000410000 */
[C---:B------:R-:W-:Y:S02]  /*e670*/  FMUL.FTZ R42, R3.reuse, R42 ;  /* 0x0000002a032a7220 */ /* 0x040fe40000410000 */
[C---:B------:R-:W-:Y:S01]  /*e680*/  FMUL.FTZ R43, R3.reuse, R43 ;  /* 0x0000002b032b7220 */ /* 0x040fe20000410000 */
[----:B------:R-:W4:Y:S01]  /*e690*/  LDSM.16.MT88.4 R112, [R135+UR4+0x2100] ;  /* 0x002100048770783b */ /* 0x000f220008004200 */
[C---:B------:R-:W-:Y:S01]  /*e6a0*/  FMUL.FTZ R46, R3.reuse, R46 ;  /* 0x0000002e032e7220 */ /* 0x040fe20000410000 */
[C---:B------:R-:W-:Y:S01]  /*e6b0*/  HMMA.16816.F32 R20, R136.reuse, R28, R20 ;  /* 0x0000001c8814723c */ /* 0x040fe20000001814 */
[----:B------:R-:W-:Y:S02]  /*e6c0*/  MUFU.EX2 R172, R172 ;  /* 0x000000ac00ac7308 */ /* 0x000fe40000000800 */
[C---:B------:R-:W-:Y:S02]  /*e6d0*/  FMUL.FTZ R47, R3.reuse, R47 ;  /* 0x0000002f032f7220 */ /* 0x040fe40000410000 */
[C---:B------:R-:W-:Y:S02]  /*e6e0*/  FMUL.FTZ R50, R3.reuse, R50 ;  /* 0x0000003203327220 */ /* 0x040fe40000410000 */
[C---:B------:R-:W-:Y:S01]  /*e6f0*/  FMUL.FTZ R28, R132.reuse, R104 ;  /* 0x00000068841c7220 */ /* 0x040fe20000410000 */
[C---:B------:R-:W-:Y:S03]  /*e700*/  HMMA.16816.F32 R24, R136.reuse, R30, R24 ;  /* 0x0000001e8818723c */ /* 0x040fe60000001818 */
[----:B------:R-:W5:Y:S01]  /*e710*/  MUFU.EX2 R173, R173 ;  /* 0x000000ad00ad7308 */ /* 0x000f620000000800 */
[C---:B------:R-:W-:Y:S02]  /*e720*/  FMUL.FTZ R29, R132.reuse, R105 ;  /* 0x00000069841d7220 */ /* 0x040fe40000410000 */
[C---:B------:R-:W-:Y:S02]  /*e730*/  FMUL.FTZ R51, R3.reuse, R51 ;  /* 0x0000003303337220 */ /* 0x040fe40000410000 */
[C---:B------:R-:W-:Y:S04]  /*e740*/  FMUL.FTZ R30, R3.reuse, R106 ;  /* 0x0000006a031e7220 */ /* 0x040fe80000410000 */
[C---:B------:R-:W-:Y:S01]  /*e750*/  FMUL.FTZ R31, R3.reuse, R107 ;  /* 0x0000006b031f7220 */ /* 0x040fe20000410000 */
[----:B------:R-:W-:Y:S01]  /*e760*/  MUFU.EX2 R175, R175 ;  /* 0x000000af00af7308 */ /* 0x000fe20000000800 */
[----:B------:R-:W2:Y:S01]  /*e770*/  LDSM.16.MT88.4 R104, [R156+0x2100] ;  /* 0x002100009c68783b */ /* 0x000ea20000004200 */
[C---:B------:R-:W-:Y:S02]  /*e780*/  FMUL.FTZ R54, R3.reuse, R54 ;  /* 0x0000003603367220 */ /* 0x040fe40000410000 */
[C---:B------:R-:W-:Y:S02]  /*e790*/  FMUL.FTZ R55, R3.reuse, R55 ;  /* 0x0000003703377220 */ /* 0x040fe40000410000 */
[C---:B-1----:R-:W-:Y:S03]  /*e7a0*/  HMMA.16816.F32 R28, R136.reuse, R120, R28 ;  /* 0x00000078881c723c */ /* 0x042fe6000000181c */
[C---:B------:R-:W-:Y:S01]  /*e7b0*/  FMUL.FTZ R58, R3.reuse, R58 ;  /* 0x0000003a033a7220 */ /* 0x040fe20000410000 */
[----:B------:R-:W1:Y:S01]  /*e7c0*/  MUFU.EX2 R176, R176 ;  /* 0x000000b000b07308 */ /* 0x000e620000000800 */
[C---:B------:R-:W-:Y:S02]  /*e7d0*/  FMUL.FTZ R59, R3.reuse, R59 ;  /* 0x0000003b033b7220 */ /* 0x040fe40000410000 */
[C---:B------:R-:W-:Y:S01]  /*e7e0*/  FMUL.FTZ R60, R132.reuse, R60 ;  /* 0x0000003c843c7220 */ /* 0x040fe20000410000 */
[C---:B------:R-:W-:Y:S01]  /*e7f0*/  HMMA.16816.F32 R32, R136.reuse, R122, R32 ;  /* 0x0000007a8820723c */ /* 0x040fe20000001820 */
[----:B------:R-:W-:Y:S03]  /*e800*/  LDSM.16.MT88.4 R120, [R157+0x900] ;  /* 0x000900009d78783b */ /* 0x000fe60000004200 */
[C---:B------:R-:W-:Y:S02]  /*e810*/  FMUL.FTZ R61, R132.reuse, R61 ;  /* 0x0000003d843d7220 */ /* 0x040fe40000410000 */
[C---:B------:R-:W-:Y:S01]  /*e820*/  FMUL.FTZ R62, R3.reuse, R62 ;  /* 0x0000003e033e7220 */ /* 0x040fe20000410000 */
[----:B------:R-:W-:Y:S01]  /*e830*/  MUFU.EX2 R177, R177 ;  /* 0x000000b100b17308 */ /* 0x000fe20000000800 */
[C---:B----4-:R-:W-:Y:S04]  /*e840*/  HMMA.16816.F32 R36, R136.reuse, R112, R36 ;  /* 0x000000708824723c */ /* 0x050fe80000001824 */
[C---:B------:R-:W-:Y:S02]  /*e850*/  FMUL.FTZ R63, R3.reuse, R63 ;  /* 0x0000003f033f7220 */ /* 0x040fe40000410000 */
[C---:B------:R-:W-:Y:S02]  /*e860*/  FMUL.FTZ R64, R132.reuse, R64 ;  /* 0x0000004084407220 */ /* 0x040fe40000410000 */
[C---:B------:R-:W-:Y:S01]  /*e870*/  HMMA.16816.F32 R40, R136.reuse, R114, R40 ;  /* 0x000000728828723c */ /* 0x040fe20000001828 */
[----:B------:R-:W-:Y:S01]  /*e880*/  LDSM.16.MT88.4 R112, [R135+UR4+0x900] ;  /* 0x000900048770783b */ /* 0x000fe20008004200 */
[----:B------:R-:W4:Y:S02]  /*e890*/  MUFU.EX2 R178, R178 ;  /* 0x000000b200b27308 */ /* 0x000f240000000800 */
[C---:B------:R-:W-:Y:S02]  /*e8a0*/  FMUL.FTZ R65, R132.reuse, R65 ;  /* 0x0000004184417220 */ /* 0x040fe40000410000 */
[C---:B------:R-:W-:Y:S02]  /*e8b0*/  FMUL.FTZ R66, R3.reuse, R66 ;  /* 0x0000004203427220 */ /* 0x040fe40000410000 */
[C---:B------:R-:W-:Y:S01]  /*e8c0*/  FMUL.FTZ R67, R3.reuse, R67 ;  /* 0x0000004303437220 */ /* 0x040fe20000410000 */
[C---:B--2---:R-:W-:Y:S03]  /*e8d0*/  HMMA.16816.F32 R44, R136.reuse, R104, R44 ;  /* 0x00000068882c723c */ /* 0x044fe6000000182c */
[----:B------:R-:W-:Y:S01]  /*e8e0*/  MUFU.EX2 R179, R179 ;  /* 0x000000b300b37308 */ /* 0x000fe20000000800 */
[C---:B------:R-:W-:Y:S02]  /*e8f0*/  FMUL.FTZ R68, R132.reuse, R68 ;  /* 0x0000004484447220 */ /* 0x040fe40000410000 */
[C---:B------:R-:W-:Y:S02]  /*e900*/  FMUL.FTZ R69, R132.reuse, R69 ;  /* 0x0000004584457220 */ /* 0x040fe40000410000 */
[C---:B------:R-:W-:Y:S01]  /*e910*/  FMUL.FTZ R70, R3.reuse, R70 ;  /* 0x0000004603467220 */ /* 0x040fe20000410000 */
[C---:B------:R-:W-:Y:S01]  /*e920*/  HMMA.16816.F32 R48, R136.reuse, R106, R48 ;  /* 0x0000006a8830723c */ /* 0x040fe20000001830 */
[----:B------:R-:W2:Y:S03]  /*e930*/  LDSM.16.MT88.4 R104, [R135+UR4+0x4100] ;  /* 0x004100048768783b */ /* 0x000ea60008004200 */
[----:B------:R-:W-:Y:S01]  /*e940*/  MUFU.EX2 R180, R180 ;  /* 0x000000b400b47308 */ /* 0x000fe20000000800 */
[C---:B------:R-:W-:Y:S02]  /*e950*/  FMUL.FTZ R71, R3.reuse, R71 ;  /* 0x0000004703477220 */ /* 0x040fe40000410000 */
[C---:B------:R-:W-:Y:S01]  /*e960*/  FMUL.FTZ R72, R132.reuse, R72 ;  /* 0x0000004884487220 */ /* 0x040fe20000410000 */
[C---:B------:R-:W-:Y:S04]  /*e970*/  HMMA.16816.F32 R52, R136.reuse, R100, R52 ;  /* 0x000000648834723c */ /* 0x040fe80000001834 */
[C---:B------:R-:W-:Y:S02]  /*e980*/  FMUL.FTZ R73, R132.reuse, R73 ;  /* 0x0000004984497220 */ /* 0x040fe40000410000 */
[----:B------:R-:W-:Y:S01]  /*e990*/  MUFU.EX2 R181, R181 ;  /* 0x000000b500b57308 */ /* 0x000fe20000000800 */
        /* <DEDUP_REMOVED lines=10> */
[----:B------:R-:W4:Y:S01]  /*ea40*/  LDSM.16.MT88.4 R108, [R134+UR4+0x4100] ;  /* 0x00410004866c783b */ /* 0x000f220008004200 */
[----:B------:R-:W-:Y:S02]  /*ea50*/  MUFU.EX2 R183, R183 ;  /* 0x000000b700b77308 */ /* 0x000fe40000000800 */
[C---:B------:R-:W-:Y:S02]  /*ea60*/  FMUL.FTZ R79, R3.reuse, R79 ;  /* 0x0000004f034f7220 */ /* 0x040fe40000410000 */
[C---:B------:R-:W-:Y:S02]  /*ea70*/  FMUL.FTZ R80, R132.reuse, R80 ;  /* 0x0000005084507220 */ /* 0x040fe40000410000 */
[C---:B------:R-:W-:Y:S01]  /*ea80*/  FMUL.FTZ R81, R132.reuse, R81 ;  /* 0x0000005184517220 */ /* 0x040fe20000410000 */
[C---:B--2---:R-:W-:Y:S03]  /*ea90*/  HMMA.16816.F32 R68, R136.reuse, R104, R68 ;  /* 0x000000688844723c */ /* 0x044fe60000001844 */
[C---:B------:R-:W-:Y:S01]  /*eaa0*/  FMUL.FTZ R82, R3.reuse, R82 ;  /* 0x0000005203527220 */ /* 0x040fe20000410000 */
[----:B------:R-:W-:Y:S01]  /*eab0*/  MUFU.EX2 R191, R191 ;  /* 0x000000bf00bf7308 */ /* 0x000fe20000000800 */
[C---:B------:R-:W-:Y:S02]  /*eac0*/  FMUL.FTZ R83, R3.reuse, R83 ;  /* 0x0000005303537220 */ /* 0x040fe40000410000 */
[C---:B------:R-:W-:Y:S01]  /*ead0*/  FMUL.FTZ R84, R132.reuse, R84 ;  /* 0x0000005484547220 */ /* 0x040fe20000410000 */
[C---:B------:R-:W-:Y:S01]  /*eae0*/  HMMA.16816.F32 R72, R136.reuse, R106, R72 ;  /* 0x0000006a8848723c */ /* 0x040fe20000001848 */
[----:B------:R-:W2:Y:S03]  /*eaf0*/  LDSM.16.MT88.4 R104, [R157+0x4100] ;  /* 0x004100009d68783b */ /* 0x000ea60000004200 */
[C---:B------:R-:W-:Y:S02]  /*eb00*/  FMUL.FTZ R85, R132.reuse, R85 ;  /* 0x0000005584557220 */ /* 0x040fe40000410000 */
[C---:B------:R-:W-:Y:S01]  /*eb10*/  FMUL.FTZ R86, R3.reuse, R86 ;  /* 0x0000005603567220 */ /* 0x040fe20000410000 */
[----:B------:R-:W-:Y:S01]  /*eb20*/  MUFU.EX2 R222, R222 ;  /* 0x000000de00de7308 */ /* 0x000fe20000000800 */
[C---:B-1----:R-:W-:Y:S04]  /*eb30*/  HMMA.16816.F32 R76, R136.reuse, R100, R76 ;  /* 0x00000064884c723c */ /* 0x042fe8000000184c */
[----:B------:R-:W-:Y:S02]  /*eb40*/  FMUL.FTZ R87, R3, R87 ;  /* 0x0000005703577220 */ /* 0x000fe40000410000 */
[C---:B------:R-:W-:Y:S01]  /*eb50*/  FMUL.FTZ R88, R132.reuse, R88 ;  /* 0x0000005884587220 */ /* 0x040fe20000410000 */
[----:B------:R-:W-:Y:S01]  /*eb60*/  F2FP.PACK_AB R100, R167, R166 ;  /* 0x000000a6a764723e */ /* 0x000fe200000000ff */
[C---:B------:R-:W-:Y:S01]  /*eb70*/  HMMA.16816.F32 R80, R136.reuse, R102, R80 ;  /* 0x000000668850723c */ /* 0x040fe20000001850 */
[----:B------:R-:W-:Y:S03]  /*eb80*/  MUFU.EX2 R223, R223 ;  /* 0x000000df00df7308 */ /* 0x000fe60000000800 */
[C---:B------:R-:W-:Y:S01]  /*eb90*/  FMUL.FTZ R89, R132.reuse, R89 ;  /* 0x0000005984597220 */ /* 0x040fe20000410000 */
[----:B---3--:R-:W-:Y:S01]  /*eba0*/  F2FP.PACK_AB R101, R171, R170 ;  /* 0x000000aaab65723e */ /* 0x008fe200000000ff */
[----:B------:R-:W-:Y:S01]  /*ebb0*/  FMUL.FTZ R90, R3, R90 ;  /* 0x0000005a035a7220 */ /* 0x000fe20000410000 */
[----:B------:R-:W-:Y:S01]  /*ebc0*/  F2FP.PACK_AB R102, R169, R168 ;  /* 0x000000a8a966723e */ /* 0x000fe200000000ff */
[C---:B----4-:R-:W-:Y:S03]  /*ebd0*/  HMMA.16816.F32 R84, R136.reuse, R108, R84 ;  /* 0x0000006c8854723c */ /* 0x050fe60000001854 */
[----:B------:R-:W-:Y:S01]  /*ebe0*/  MUFU.EX2 R224, R224 ;  /* 0x000000e000e07308 */ /* 0x000fe20000000800 */
[----:B------:R-:W-:Y:S01]  /*ebf0*/  FMUL.FTZ R91, R3, R91 ;  /* 0x0000005b035b7220 */ /* 0x000fe20000410000 */
[----:B-----5:R-:W-:Y:S01]  /*ec00*/  F2FP.PACK_AB R103, R173, R172 ;  /* 0x000000acad67723e */ /* 0x020fe200000000ff */
[C---:B------:R-:W-:Y:S02]  /*ec10*/  FMUL.FTZ R92, R132.reuse, R92 ;  /* 0x0000005c845c7220 */ /* 0x040fe40000410000 */
[C---:B------:R-:W-:Y:S03]  /*ec20*/  FMUL.FTZ R93, R132.reuse, R93 ;  /* 0x0000005d845d7220 */ /* 0x040fe60000410000 */
[C---:B------:R-:W-:Y:S01]  /*ec30*/  HMMA.16816.F32 R88, R136.reuse, R110, R88 ;  /* 0x0000006e8858723c */ /* 0x040fe20000001858 */
[----:B------:R-:W1:Y:S02]  /*ec40*/  LDSM.16.MT88.4 R108, [R134+UR4+0x900] ;  /* 0x00090004866c783b */ /* 0x000e640008004200 */
[C---:B------:R-:W-:Y:S02]  /*ec50*/  FMUL.FTZ R94, R3.reuse, R94 ;  /* 0x0000005e035e7220 */ /* 0x040fe40000410000 */
[C---:B------:R-:W-:Y:S02]  /*ec60*/  FMUL.FTZ R95, R3.reuse, R95 ;  /* 0x0000005f035f7220 */ /* 0x040fe40000410000 */
[C---:B------:R-:W-:Y:S02]  /*ec70*/  FMUL.FTZ R96, R132.reuse, R96 ;  /* 0x0000006084607220 */ /* 0x040fe40000410000 */
[----:B------:R-:W-:Y:S03]  /*ec80*/  FMUL.FTZ R97, R132, R97 ;  /* 0x0000006184617220 */ /* 0x000fe60000410000 */
[C---:B--2---:R-:W-:Y:S03]  /*ec90*/  HMMA.16816.F32 R92, R136.reuse, R104, R92 ;  /* 0x00000068885c723c */ /* 0x044fe6000000185c */
[C---:B------:R-:W-:Y:S02]  /*eca0*/  FMUL.FTZ R98, R3.reuse, R98 ;  /* 0x0000006203627220 */ /* 0x040fe40000410000 */
[C---:B------:R-:W-:Y:S02]  /*ecb0*/  FMUL.FTZ R99, R3.reuse, R99 ;  /* 0x0000006303637220 */ /* 0x040fe40000410000 */
[--C-:B------:R-:W-:Y:S02]  /*ecc0*/  FFMA.FTZ R174, R174, c[0x0][0x2d0], -R141.reuse ;  /* 0x0000b400aeae7a23 */ /* 0x100fe4000001088d */
[----:B------:R-:W-:Y:S03]  /*ecd0*/  FFMA.FTZ R141, R140, c[0x0][0x2d0], -R141 ;  /* 0x0000b4008c8d7a23 */ /* 0x000fe6000001088d */
[----:B------:R-:W-:Y:S01]  /*ece0*/  HMMA.16816.F32 R96, R136, R106, R96 ;  /* 0x0000006a8860723c */ /* 0x000fe20000001860 */
[----:B------:R-:W2:Y:S01]  /*ecf0*/  LDSM.16.MT88.4 R104, [R134+UR4+0x2900] ;  /* 0x002900048668783b */ /* 0x000ea20008004200 */
[----:B------:R3:W-:Y:S01]  /*ed00*/  MUFU.EX2 R225, R141 ;  /* 0x0000008d00e17308 */ /* 0x0007e20000000800 */
[----:B------:R-:W-:Y:S02]  /*ed10*/  FFMA.FTZ R163, R3, R210, R163 ;  /* 0x000000d203a37223 */ /* 0x000fe400000100a3 */
[----:B------:R-:W-:Y:S01]  /*ed20*/  FFMA.FTZ R165, R132, R211, R165 ;  /* 0x000000d384a57223 */ /* 0x000fe200000100a5 */
[----:B------:R-:W-:Y:S01]  /*ed30*/  MOV R132, R2 ;  /* 0x0000000200847202 */ /* 0x000fe20000000f00 */
[----:B------:R-:W-:Y:S01]  /*ed40*/  FADD.FTZ R162, R162, R163 ;  /* 0x000000a3a2a27221 */ /* 0x000fe20000010000 */
[C---:B------:R-:W-:Y:S01]  /*ed50*/  HMMA.16816.F32 R4, R100.reuse, R112, R4 ;  /* 0x000000706404723c */ /* 0x040fe20000001804 */
[----:B------:R-:W-:Y:S03]  /*ed60*/  LDSM.16.MT88.4 R136, [R156+0x3100] ;  /* 0x003100009c88783b */ /* 0x000fe60000004200 */
[----:B------:R-:W4:Y:S01]  /*ed70*/  MUFU.EX2 R174, R174 ;  /* 0x000000ae00ae7308 */ /* 0x000f220000000800 */
[----:B------:R-:W-:Y:S02]  /*ed80*/  FADD.FTZ R164, R164, R165 ;  /* 0x000000a5a4a47221 */ /* 0x000fe40000010000 */
[----:B------:R-:W-:Y:S01]  /*ed90*/  FADD.FTZ R159, R159, R162 ;  /* 0x000000a29f9f7221 */ /* 0x000fe20000010000 */
[C---:B------:R-:W-:Y:S01]  /*eda0*/  HMMA.16816.F32 R8, R100.reuse, R114, R8 ;  /* 0x000000726408723c */ /* 0x040fe20000001808 */
[----:B------:R-:W5:Y:S03]  /*edb0*/  LDSM.16.MT88.4 R112, [R157+0x2900] ;  /* 0x002900009d70783b */ /* 0x000f660000004200 */
[----:B------:R-:W-:Y:S02]  /*edc0*/  FADD.FTZ R161, R161, R164 ;  /* 0x000000a4a1a17221 */ /* 0x000fe40000010000 */
[----:B------:R-:W-:Y:S02]  /*edd0*/  FADD.FTZ R159, R160, R159 ;  /* 0x0000009fa09f7221 */ /* 0x000fe40000010000 */
[C---:B------:R-:W-:Y:S01]  /*ede0*/  HMMA.16816.F32 R12, R100.reuse, R116, R12 ;  /* 0x00000074640c723c */ /* 0x040fe2000000180c */
[----:B---3--:R-:W-:Y:S03]  /*edf0*/  LDSM.16.MT88.4 R140, [R134+UR4+0x1900] ;  /* 0x00190004868c783b */ /* 0x008fe60008004200 */
        /* <DEDUP_REMOVED lines=13> */
[C---:B------:R-:W-:Y:S04]  /*eed0*/  HMMA.16816.F32 R28, R100.reuse, R120, R28 ;  /* 0x00000078641c723c */ /* 0x040fe8000000181c */
[----:B------:R-:W-:Y:S04]  /*eee0*/  FADD.FTZ R168, R169, R168 ;  /* 0x000000a8a9a87221 */ /* 0x000fe80000010000 */
[C---:B------:R-:W-:Y:S01]  /*eef0*/  HMMA.16816.F32 R32, R100.reuse, R122, R32 ;  /* 0x0000007a6420723c */ /* 0x040fe20000001820 */
[----:B------:R-:W-:Y:S07]  /*ef00*/  LDSM.16.MT88.4 R120, [R156+0x1100] ;  /* 0x001100009c78783b */ /* 0x000fee0000004200 */
[C---:B------:R-:W-:Y:S08]  /*ef10*/  HMMA.16816.F32 R36, R100.reuse, R124, R36 ;  /* 0x0000007c6424723c */ /* 0x040ff00000001824 */
[C---:B------:R-:W-:Y:S01]  /*ef20*/  HMMA.16816.F32 R40, R100.reuse, R126, R40 ;  /* 0x0000007e6428723c */ /* 0x040fe20000001828 */
[----:B------:R-:W-:Y:S07]  /*ef30*/  LDSM.16.MT88.4 R124, [R134+UR4+0x1100] ;  /* 0x00110004867c783b */ /* 0x000fee0008004200 */
[C---:B------:R-:W-:Y:S08]  /*ef40*/  HMMA.16816.F32 R44, R100.reuse, R128, R44 ;  /* 0x00000080642c723c */ /* 0x040ff0000000182c */
[C---:B------:R-:W-:Y:S01]  /*ef50*/  HMMA.16816.F32 R48, R100.reuse, R130, R48 ;  /* 0x000000826430723c */ /* 0x040fe20000001830 */
[----:B------:R-:W-:Y:S07]  /*ef60*/  LDSM.16.MT88.4 R128, [R135+UR4+0x3100] ;  /* 0x003100048780783b */ /* 0x000fee0008004200 */
[C---:B--2---:R-:W-:Y:S08]  /*ef70*/  HMMA.16816.F32 R52, R100.reuse, R104, R52 ;  /* 0x000000686434723c */ /* 0x044ff00000001834 */
[C---:B------:R-:W-:Y:S01]  /*ef80*/  HMMA.16816.F32 R56, R100.reuse, R106, R56 ;  /* 0x0000006a6438723c */ /* 0x040fe20000001838 */
[----:B------:R-:W2:Y:S07]  /*ef90*/  LDSM.16.MT88.4 R104, [R134+UR4+0x4900] ;  /* 0x004900048668783b */ /* 0x000eae0008004200 */
[C---:B-----5:R-:W-:Y:S08]  /*efa0*/  HMMA.16816.F32 R60, R100.reuse, R112, R60 ;  /* 0x00000070643c723c */ /* 0x060ff0000000183c */
[C---:B------:R-:W-:Y:S01]  /*efb0*/  HMMA.16816.F32 R64, R100.reuse, R114, R64 ;  /* 0x000000726440723c */ /* 0x040fe20000001840 */
[----:B------:R-:W3:Y:S07]  /*efc0*/  LDSM.16.MT88.4 R112, [R157+0x4900] ;  /* 0x004900009d70783b */ /* 0x000eee0000004200 */
[C---:B-1----:R-:W-:Y:S08]  /*efd0*/  HMMA.16816.F32 R68, R100.reuse, R108, R68 ;  /* 0x0000006c6444723c */ /* 0x042ff00000001844 */
[C---:B------:R-:W-:Y:S01]  /*efe0*/  HMMA.16816.F32 R72, R100.reuse, R110, R72 ;  /* 0x0000006e6448723c */ /* 0x040fe20000001848 */
[----:B------:R-:W1:Y:S07]  /*eff0*/  LDSM.16.MT88.4 R108, [R135+UR4+0x1100] ;  /* 0x00110004876c783b */ /* 0x000e6e0008004200 */
[C---:B------:R-:W-:Y:S08]  /*f000*/  HMMA.16816.F32 R76, R100.reuse, R116, R76 ;  /* 0x00000074644c723c */ /* 0x040ff0000000184c */
[C---:B------:R-:W-:Y:S01]  /*f010*/  HMMA.16816.F32 R80, R100.reuse, R118, R80 ;  /* 0x000000766450723c */ /* 0x040fe20000001850 */
[----:B------:R-:W5:Y:S07]  /*f020*/  LDSM.16.MT88.4 R116, [R157+0x1100] ;  /* 0x001100009d74783b */ /* 0x000f6e0000004200 */
[C---:B--2---:R-:W-:Y:S08]  /*f030*/  HMMA.16816.F32 R84, R100.reuse, R104, R84 ;  /* 0x000000686454723c */ /* 0x044ff00000001854 */
[C---:B------:R-:W-:Y:S01]  /*f040*/  HMMA.16816.F32 R88, R100.reuse, R106, R88 ;  /* 0x0000006a6458723c */ /* 0x040fe20000001858 */
[----:B------:R-:W2:Y:S07]  /*f050*/  LDSM.16.MT88.4 R104, [R134+UR4+0x3100] ;  /* 0x003100048668783b */ /* 0x000eae0008004200 */
[C---:B---3--:R-:W-:Y:S08]  /*f060*/  HMMA.16816.F32 R92, R100.reuse, R112, R92 ;  /* 0x00000070645c723c */ /* 0x048ff0000000185c */
[----:B------:R-:W-:Y:S01]  /*f070*/  HMMA.16816.F32 R96, R100, R114, R96 ;  /* 0x000000726460723c */ /* 0x000fe20000001860 */
[----:B------:R-:W-:Y:S06]  /*f080*/  LDSM.16.MT88.4 R112, [R135+UR4+0x5100] ;  /* 0x005100048770783b */ /* 0x000fec0008004200 */
[----:B------:R-:W-:Y:S01]  /*f090*/  F2FP.PACK_AB R100, R176, R175 ;  /* 0x000000afb064723e */ /* 0x000fe200000000ff */
[----:B------:R-:W-:Y:S01]  /*f0a0*/  FADD.FTZ R175, R175, R168 ;  /* 0x000000a8afaf7221 */ /* 0x000fe20000010000 */
[----:B------:R-:W-:Y:S03]  /*f0b0*/  F2FP.PACK_AB R102, R178, R177 ;  /* 0x000000b1b266723e */ /* 0x000fe600000000ff */
[----:B----4-:R-:W-:Y:S01]  /*f0c0*/  F2FP.PACK_AB R101, R179, R174 ;  /* 0x000000aeb365723e */ /* 0x010fe200000000ff */
        /* <DEDUP_REMOVED lines=15> */
[----:B------:R-:W-:Y:S07]  /*f1c0*/  LDSM.16.MT88.4 R124, [R135+UR4+0x1900] ;  /* 0x00190004877c783b */ /* 0x000fee0008004200 */
[C---:B-----5:R-:W-:Y:S08]  /*f1d0*/  HMMA.16816.F32 R28, R100.reuse, R116, R28 ;  /* 0x00000074641c723c */ /* 0x060ff0000000181c */
[C---:B------:R-:W-:Y:S01]  /*f1e0*/  HMMA.16816.F32 R32, R100.reuse, R118, R32 ;  /* 0x000000766420723c */ /* 0x040fe20000001820 */
[----:B------:R-:W3:Y:S07]  /*f1f0*/  LDSM.16.MT88.4 R116, [R156+0x5100] ;  /* 0x005100009c74783b */ /* 0x000eee0000004200 */
        /* <DEDUP_REMOVED lines=9> */
[----:B------:R-:W-:Y:S01]  /*f290*/  F2FP.PACK_AB R139, R225, R224 ;  /* 0x000000e0e18b723e */ /* 0x000fe200000000ff */
        /* <DEDUP_REMOVED lines=14> */
[C---:B---3--:R-:W-:Y:S08]  /*f380*/  HMMA.16816.F32 R76, R100.reuse, R116, R76 ;  /* 0x00000074644c723c */ /* 0x048ff0000000184c */
[C---:B------:R-:W-:Y:S01]  /*f390*/  HMMA.16816.F32 R80, R100.reuse, R118, R80 ;  /* 0x000000766450723c */ /* 0x040fe20000001850 */
[----:B------:R-:W3:Y:S07]  /*f3a0*/  LDSM.16.MT88.4 R116, [R156+0x1900] ;  /* 0x001900009c74783b */ /* 0x000eee0000004200 */
[C---:B--2---:R-:W-:Y:S08]  /*f3b0*/  HMMA.16816.F32 R84, R100.reuse, R104, R84 ;  /* 0x000000686454723c */ /* 0x044ff00000001854 */
[C---:B------:R-:W-:Y:S08]  /*f3c0*/  HMMA.16816.F32 R88, R100.reuse, R106, R88 ;  /* 0x0000006a6458723c */ /* 0x040ff00000001858 */
[C---:B-1----:R-:W-:Y:S08]  /*f3d0*/  HMMA.16816.F32 R92, R100.reuse, R108, R92 ;  /* 0x0000006c645c723c */ /* 0x042ff0000000185c */
[----:B------:R-:W-:Y:S08]  /*f3e0*/  HMMA.16816.F32 R96, R100, R110, R96 ;  /* 0x0000006e6460723c */ /* 0x000ff00000001860 */
[C---:B------:R-:W-:Y:S01]  /*f3f0*/  HMMA.16816.F32 R128, R136.reuse, R124, R4 ;  /* 0x0000007c8880723c */ /* 0x040fe20000001804 */
[----:B------:R-:W1:Y:S07]  /*f400*/  LDSM.16.MT88.4 R4, [R134+UR4+0x3900] ;  /* 0x003900048604783b */ /* 0x000e6e0008004200 */
[C---:B------:R-:W-:Y:S01]  /*f410*/  HMMA.16816.F32 R124, R136.reuse, R126, R8 ;  /* 0x0000007e887c723c */ /* 0x040fe20000001808 */
[----:B------:R-:W2:Y:S07]  /*f420*/  LDSM.16.MT88.4 R8, [R157+0x3900] ;  /* 0x003900009d08783b */ /* 0x000eae0000004200 */
[C---:B---3--:R-:W-:Y:S01]  /*f430*/  HMMA.16816.F32 R120, R136.reuse, R116, R12 ;  /* 0x000000748878723c */ /* 0x048fe2000000180c */
[----:B------:R-:W3:Y:S07]  /*f440*/  LDSM.16.MT88.4 R12, [R135+UR4+0x5900] ;  /* 0x00590004870c783b */ /* 0x000eee0008004200 */
[C---:B------:R-:W-:Y:S01]  /*f450*/  HMMA.16816.F32 R116, R136.reuse, R118, R16 ;  /* 0x000000768874723c */ /* 0x040fe20000001810 */
[----:B------:R-:W4:Y:S07]  /*f460*/  LDSM.16.MT88.4 R16, [R156+0x5900] ;  /* 0x005900009c10783b */ /* 0x000f2e0000004200 */
[C---:B------:R-:W-:Y:S07]  /*f470*/  HMMA.16816.F32 R112, R136.reuse, R140, R20 ;  /* 0x0000008c8870723c */ /* 0x040fee0000001814 */
[----:B------:R-:W-:Y:S01]  /*f480*/  IADD3 R20, R214, -0x2, RZ ;  /* 0xfffffffed6147810 */ /* 0x000fe20007ffe0ff */
[C---:B------:R-:W-:Y:S03]  /*f490*/  HMMA.16816.F32 R108, R136.reuse, R142, R24 ;  /* 0x0000008e886c723c */ /* 0x040fe60000001818 */
[C---:B------:R-:W-:Y:S05]  /*f4a0*/  ISETP.GE.AND P6, PT, R20.reuse, R193, PT ;  /* 0x000000c11400720c */ /* 0x040fea0003fc6270 */
[C---:B------:R-:W-:Y:S08]  /*f4b0*/  HMMA.16816.F32 R104, R136.reuse, R144, R28 ;  /* 0x000000908868723c */ /* 0x040ff0000000181c */
[C---:B------:R-:W-:Y:S08]  /*f4c0*/  HMMA.16816.F32 R100, R136.reuse, R146, R32 ;  /* 0x000000928864723c */ /* 0x040ff00000001820 */
[C---:B------:R-:W-:Y:S08]  /*f4d0*/  HMMA.16816.F32 R36, R136.reuse, R148, R36 ;  /* 0x000000948824723c */ /* 0x040ff00000001824 */
[C---:B------:R-:W-:Y:S08]  /*f4e0*/  HMMA.16816.F32 R40, R136.reuse, R150, R40 ;  /* 0x000000968828723c */ /* 0x040ff00000001828 */
[C---:B------:R-:W-:Y:S08]  /*f4f0*/  HMMA.16816.F32 R44, R136.reuse, R152, R44 ;  /* 0x00000098882c723c */ /* 0x040ff0000000182c */
[C---:B------:R-:W-:Y:S08]  /*f500*/  HMMA.16816.F32 R48, R136.reuse, R154, R48 ;  /* 0x0000009a8830723c */ /* 0x040ff00000001830 */
[C---:B-1----:R-:W-:Y:S07]  /*f510*/  HMMA.16816.F32 R52, R136.reuse, R4, R52 ;  /* 0x000000048834723c */ /* 0x042fee0000001834 */
[----:B------:R-:W-:Y:S01]  /*f520*/  @P6 SHF.R.S32.HI R5, RZ, 0x1f, R20 ;  /* 0x0000001fff056819 */ /* 0x000fe20000011414 */
[C---:B------:R-:W-:Y:S04]  /*f530*/  HMMA.16816.F32 R56, R136.reuse, R6, R56 ;  /* 0x000000068838723c */ /* 0x040fe80000001838 */
[----:B------:R-:W-:Y:S04]  /*f540*/  @P6 IMAD R5, R5, c[0x0][0x1e0], RZ ;  /* 0x0000780005056a24 */ /* 0x000fe800078e02ff */
[C---:B--2---:R-:W-:Y:S04]  /*f550*/  HMMA.16816.F32 R60, R136.reuse, R8, R60 ;  /* 0x00000008883c723c */ /* 0x044fe8000000183c */
[C---:B------:R-:W-:Y:S03]  /*f560*/  @P6 IMAD R5, R20.reuse, c[0x0][0x1e4], R5 ;  /* 0x0000790014056a24 */ /* 0x040fe600078e0205 */
[----:B------:R-:W-:Y:S01]  /*f570*/  @P6 IMAD.WIDE.U32 R8, R20, c[0x0][0x1e0], RZ ;  /* 0x0000780014086a25 */ /* 0x000fe200078e00ff */
[C---:B------:R-:W-:Y:S04]  /*f580*/  HMMA.16816.F32 R64, R136.reuse, R10, R64 ;  /* 0x0000000a8840723c */ /* 0x040fe80000001840 */
[----:B------:R-:W-:Y:S02]  /*f590*/  @P6 IADD3 R5, R9, R5, RZ ;  /* 0x0000000509056210 */ /* 0x000fe40007ffe0ff */
[C---:B------:R-:W-:Y:S02]  /*f5a0*/  @P6 SHF.L.U32 R9, R8.reuse, 0x6, RZ ;  /* 0x0000000608096819 */ /* 0x040fe400000006ff */
[C---:B---3--:R-:W-:Y:S04]  /*f5b0*/  HMMA.16816.F32 R68, R136.reuse, R12, R68 ;  /* 0x0000000c8844723c */ /* 0x048fe80000001844 */
[----:B------:R-:W-:Y:S02]  /*f5c0*/  @P6 SHF.L.U64.HI R8, R8, 0x6, R5 ;  /* 0x0000000608086819 */ /* 0x000fe40000010205 */
[----:B------:R-:W1:Y:S01]  /*f5d0*/  LDSM.16.MT88.4 R4, [R134+UR4+0x5900] ;  /* 0x005900048604783b */ /* 0x000e620008004200 */
[C---:B------:R-:W-:Y:S01]  /*f5e0*/  @P6 IADD3 R10, P0, R9.reuse, R202, RZ ;  /* 0x000000ca090a6210 */ /* 0x040fe20007f1e0ff */
[C---:B------:R-:W-:Y:S04]  /*f5f0*/  HMMA.16816.F32 R72, R136.reuse, R14, R72 ;  /* 0x0000000e8848723c */ /* 0x040fe80000001848 */
[----:B------:R-:W-:Y:S02]  /*f600*/  @P6 LEA R20, P5, R10, c[0x0][0x1c8], 0x1 ;  /* 0x000072000a146a11 */ /* 0x000fe400078a08ff */
[----:B------:R-:W-:Y:S02]  /*f610*/  @P6 IADD3 R22, P4, R9, R218, RZ ;  /* 0x000000da09166210 */ /* 0x000fe40007f9e0ff */
[----:B------:R-:W-:Y:S01]  /*f620*/  @P6 IADD3.X R11, R8, R207, RZ, P0, !PT ;  /* 0x000000cf080b6210 */ /* 0x000fe200007fe4ff */
[C---:B----4-:R-:W-:Y:S03]  /*f630*/  HMMA.16816.F32 R76, R136.reuse, R16, R76 ;  /* 0x00000010884c723c */ /* 0x050fe6000000184c */
[----:B------:R-:W-:Y:S02]  /*f640*/  @P6 LEA R12, P0, R22, c[0x0][0x1c8], 0x1 ;  /* 0x00007200160c6a11 */ /* 0x000fe400078008ff */
[----:B------:R-:W-:Y:S02]  /*f650*/  @P6 IADD3.X R13, R8, R217, RZ, P4, !PT ;  /* 0x000000d9080d6210 */ /* 0x000fe400027fe4ff */
[----:B------:R-:W-:Y:S01]  /*f660*/  @P6 LEA.HI.X R21, R10, c[0x0][0x1cc], R11, 0x1, P5 ;  /* 0x000073000a156a11 */ /* 0x000fe200028f0c0b */
[C---:B------:R-:W-:Y:S04]  /*f670*/  HMMA.16816.F32 R80, R136.reuse, R18, R80 ;  /* 0x000000128850723c */ /* 0x040fe80000001850 */
[----:B------:R-:W-:Y:S02]  /*f680*/  @P6 IADD3 R3, P5, R197, R9, RZ ;  /* 0x00000009c5036210 */ /* 0x000fe40007fbe0ff */
[----:B------:R-:W-:Y:S02]  /*f690*/  @P6 LEA.HI.X R13, R22, c[0x0][0x1cc], R13, 0x1, P0 ;  /* 0x00007300160d6a11 */ /* 0x000fe400000f0c0d */
[----:B------:R-:W-:Y:S04]  /*f6a0*/  @P6 IADD3 R14, P0, R9, R216, RZ ;  /* 0x000000d8090e6210 */ /* 0x000fe80007f1e0ff */
[----:B------:R-:W-:Y:S02]  /*f6b0*/  @P6 IADD3.X R22, R196, R8, RZ, P5, !PT ;  /* 0x00000008c4166210 */ /* 0x000fe40002ffe4ff */
[----:B------:R-:W-:Y:S02]  /*f6c0*/  @P6 IADD3 R15, P4, R3, R202, RZ ;  /* 0x000000ca030f6210 */ /* 0x000fe40007f9e0ff */
[----:B------:R-:W-:Y:S02]  /*f6d0*/  @P6 IADD3.X R17, R8, R215, RZ, P0, !PT ;  /* 0x000000d708116210 */ /* 0x000fe400007fe4ff */
[----:B------:R-:W2:Y:S01]  /*f6e0*/  LDSM.16.MT88.4 R8, [R157+0x5900] ;  /* 0x005900009d08783b */ /* 0x000ea20000004200 */
[C---:B------:R-:W-:Y:S02]  /*f6f0*/  @P6 LEA R24, P0, R15.reuse, c[0x0][0x1c8], 0x1 ;  /* 0x000072000f186a11 */ /* 0x040fe400078008ff */
[----:B------:R-:W-:Y:S01]  /*f700*/  @P6 IADD3.X R26, R22, R207, RZ, P4, !PT ;  /* 0x000000cf161a6210 */ /* 0x000fe200027fe4ff */
[C---:B-1----:R-:W-:Y:S03]  /*f710*/  HMMA.16816.F32 R84, R136.reuse, R4, R84 ;  /* 0x000000048854723c */ /* 0x042fe60000001854 */
[C---:B------:R-:W-:Y:S02]  /*f720*/  @P6 LEA R16, P5, R14.reuse, c[0x0][0x1c8], 0x1 ;  /* 0x000072000e106a11 */ /* 0x040fe400078a08ff */
[----:B------:R-:W-:Y:S02]  /*f730*/  @P6 LEA.HI.X R25, R15, c[0x0][0x1cc], R26, 0x1, P0 ;  /* 0x000073000f196a11 */ /* 0x000fe400000f0c1a */
[----:B------:R-:W-:Y:S01]  /*f740*/  MOV R15, UR7 ;  /* 0x00000007000f7c02 */ /* 0x000fe20008000f00 */
[C---:B------:R-:W-:Y:S04]  /*f750*/  HMMA.16816.F32 R88, R136.reuse, R6, R88 ;  /* 0x000000068858723c */ /* 0x040fe80000001858 */
[----:B------:R-:W-:Y:S01]  /*f760*/  @P6 LEA.HI.X R17, R14, c[0x0][0x1cc], R17, 0x1, P5 ;  /* 0x000073000e116a11 */ /* 0x000fe200028f0c11 */
[----:B------:R-:W-:Y:S01]  /*f770*/  @P6 IMAD R15, R15, 0x3000, R198 ;  /* 0x000030000f0f6824 */ /* 0x000fe200078e02c6 */
[C---:B------:R-:W-:Y:S02]  /*f780*/  @P6 IADD3 R14, P0, R3.reuse, R218, RZ ;  /* 0x000000da030e6210 */ /* 0x040fe40007f1e0ff */
[----:B------:R-:W-:Y:S04]  /*f790*/  @P6 IADD3 R23, P4, R3, R216, RZ ;  /* 0x000000d803176210 */ /* 0x000fe80007f9e0ff */
[----:B------:R-:W-:Y:S02]  /*f7a0*/  @P6 LEA R18, P5, R14, c[0x0][0x1c8], 0x1 ;  /* 0x000072000e126a11 */ /* 0x000fe400078a08ff */
[----:B------:R-:W-:Y:S02]  /*f7b0*/  @P6 IADD3.X R3, R22, R217, RZ, P0, !PT ;  /* 0x000000d916036210 */ /* 0x000fe400007fe4ff */
[----:B------:R-:W-:Y:S02]  /*f7c0*/  @P6 LEA R26, P0, R23, c[0x0][0x1c8], 0x1 ;  /* 0x00007200171a6a11 */ /* 0x000fe400078008ff */
[----:B------:R-:W-:Y:S02]  /*f7d0*/  @P6 LEA.HI.X R19, R14, c[0x0][0x1cc], R3, 0x1, P5 ;  /* 0x000073000e136a11 */ /* 0x000fe400028f0c03 */
[----:B------:R-:W-:Y:S02]  /*f7e0*/  @P6 SHF.L.U32 R3, R15, 0x1, RZ ;  /* 0x000000010f036819 */ /* 0x000fe400000006ff */
[----:B------:R-:W-:Y:S03]  /*f7f0*/  @P6 IADD3.X R22, R22, R215, RZ, P4, !PT ;  /* 0x000000d716166210 */ /* 0x000fe600027fe4ff */
[----:B------:R-:W-:Y:S01]  /*f800*/  @!PT LDS RZ, [RZ] ;  /* 0x00000000fffff984 */ /* 0x000fe20000000800 */
[----:B------:R-:W-:Y:S01]  /*f810*/  @!PT LDS RZ, [RZ] ;  /* 0x00000000fffff984 */ /* 0x000fe20000000800 */
[----:B------:R-:W-:Y:S01]  /*f820*/  @!PT LDS RZ, [RZ] ;  /* 0x00000000fffff984 */ /* 0x000fe20000000800 */
[----:B------:R1:W-:Y:S01]  /*f830*/  @P6 LDGSTS.E.BYPASS.LTC128B.128 [R3+0xc100], [R20.64], !P3 ;  /* 0x0c10000014036fae */ /* 0x0003e2000d901d4a */
[----:B------:R-:W-:Y:S01]  /*f840*/  @P6 LEA.HI.X R27, R23, c[0x0][0x1cc], R22, 0x1, P0 ;  /* 0x00007300171b6a11 */ /* 0x000fe200000f0c16 */
[C---:B--2---:R-:W-:Y:S03]  /*f850*/  HMMA.16816.F32 R92, R136.reuse, R8, R92 ;  /* 0x00000008885c723c */ /* 0x044fe6000000185c */
[----:B------:R-:W-:Y:S03]  /*f860*/  ISETP.GE.AND P0, PT, R193, R214, PT ;  /* 0x000000d6c100720c */ /* 0x000fe60003f06270 */
[----:B------:R1:W-:Y:S01]  /*f870*/  @P6 LDGSTS.E.BYPASS.LTC128B.128 [R3+0xe100], [R12.64], !P2 ;  /* 0x0e1000000c036fae */ /* 0x0003e2000d101d4a */
[----:B------:R-:W-:Y:S01]  /*f880*/  IADD3 R214, R214, -0x1, RZ ;  /* 0xffffffffd6d67810 */ /* 0x000fe20007ffe0ff */
[----:B------:R-:W-:Y:S06]  /*f890*/  HMMA.16816.F32 R96, R136, R10, R96 ;  /* 0x0000000a8860723c */ /* 0x000fec0000001860 */
[----:B------:R1:W-:Y:S08]  /*f8a0*/  @P6 LDGSTS.E.BYPASS.LTC128B.128 [R3+0x10100], [R16.64], !P1 ;  /* 0x1010000010036fae */ /* 0x0003f0000c901d4a */
[----:B------:R1:W-:Y:S08]  /*f8b0*/  @P6 LDGSTS.E.BYPASS.LTC128B.128 [R3+0xd100], [R24.64], !P3 ;  /* 0x0d10000018036fae */ /* 0x0003f0000d901d4a */
[----:B------:R1:W-:Y:S08]  /*f8c0*/  @P6 LDGSTS.E.BYPASS.LTC128B.128 [R3+0xf100], [R18.64], !P2 ;  /* 0x0f10000012036fae */ /* 0x0003f0000d101d4a */
[----:B------:R1:W-:Y:S08]  /*f8d0*/  @P6 LDGSTS.E.BYPASS.LTC128B.128 [R3+0x11100], [R26.64], !P1 ;  /* 0x111000001a036fae */ /* 0x0003f0000c901d4a */
[----:B------:R-:W0:Y:S01]  /*f8e0*/  LDGDEPBAR ;  /* 0x00000000000079af */ /* 0x000e220000000000 */
[----:B-1----:R-:W-:Y:S01]  /*f8f0*/  MOV R3, R0 ;  /* 0x0000000000037202 */ /* 0x002fe20000000f00 */
[----:B------:R-:W-:-:S06]  /*f900*/  @!P0 BRA `(.L_x_1609) ;  /* 0xffffc6f000008947 */ /* 0x000fcc000383ffff */
.L_x_1600:
        /* <DEDUP_REMOVED lines=12> */
[----:B------:R-:W-:Y:S02]  /*f9d0*/  MOV R7, 0xff800000 ;  /* 0xff80000000077802 */ /* 0x000fe40000000f00 */
[----:B------:R-:W-:-:S09]  /*f9e0*/  FSETP.NE.FTZ.AND P0, PT, R4, RZ, PT ;  /* 0x000000ff0400720b */ /* 0x000fd20003f15000 */
[----:B------:R-:W1:Y:S01]  /*f9f0*/  @P1 MUFU.RCP R6, R5 ;  /* 0x0000000500061308 */ /* 0x000e620000001000 */
[----:B------:R-:W-:-:S03]  /*fa00*/  @P1 MOV R8, 0x3f317218 ;  /* 0x3f31721800081802 */ /* 0x000fc60000000f00 */
[----:B------:R-:W-:Y:S02]  /*fa10*/  @P0 MOV R9, 0x3f317218 ;  /* 0x3f31721800090802 */ /* 0x000fe40000000f00 */
[----:B------:R-:W-:Y:S02]  /*fa20*/  @P1 FMUL.FTZ R8, R8, c[0x0][0x2d0] ;  /* 0x0000b40008081a20 */ /* 0x000fe40000410000 */
[----:B------:R-:W2:Y:S01]  /*fa30*/  @P1 MUFU.LG2 R5, R5 ;  /* 0x0000000500051308 */ /* 0x000ea20000000c00 */
[----:B------:R-:W-:Y:S02]  /*fa40*/  @P0 FMUL.FTZ R9, R9, c[0x0][0x2d0] ;  /* 0x0000b40009090a20 */ /* 0x000fe40000410000 */
[----:B-1----:R-:W-:-:S05]  /*fa50*/  FMUL.FTZ R128, R6, R128 ;  /* 0x0000008006807220 */ /* 0x002fca0000410000 */
[----:B------:R-:W1:Y:S01]  /*fa60*/  @P0 MUFU.RCP R3, R4 ;  /* 0x0000000400030308 */ /* 0x000e620000001000 */
        /* <DEDUP_REMOVED lines=46> */
[----:B------:R-:W-:Y:S02]  /*fd50*/  FMUL.FTZ R97, R6, R97 ;  /* 0x0000006106617220 */ /* 0x000fe40000410000 */
[----:B------:R3:W4:Y:S01]  /*fd60*/  @P0 MUFU.LG2 R6, R4 ;  /* 0x0000000400060308 */ /* 0x0007220000000c00 */
[----:B--2---:R-:W-:-:S02]  /*fd70*/  @P1 FMUL.FTZ R5, R5, 0.69314718246459960938 ;  /* 0x3f31721805051820 */ /* 0x004fc40000410000 */
[C---:B-1----:R-:W-:Y:S02]  /*fd80*/  FMUL.FTZ R130, R3.reuse, R130 ;  /* 0x0000008203827220 */ /* 0x042fe40000410000 */
[C---:B------:R-:W-:Y:S02]  /*fd90*/  FMUL.FTZ R131, R3.reuse, R131 ;  /* 0x0000008303837220 */ /* 0x040fe40000410000 */
[C---:B------:R-:W-:Y:S02]  /*fda0*/  FMUL.FTZ R126, R3.reuse, R126 ;  /* 0x0000007e037e7220 */ /* 0x040fe40000410000 */
[C---:B------:R-:W-:Y:S02]  /*fdb0*/  FMUL.FTZ R127, R3.reuse, R127 ;  /* 0x0000007f037f7220 */ /* 0x040fe40000410000 */
[C---:B------:R-:W-:Y:S02]  /*fdc0*/  FMUL.FTZ R122, R3.reuse, R122 ;  /* 0x0000007a037a7220 */ /* 0x040fe40000410000 */
[----:B------:R-:W-:-:S02]  /*fdd0*/  FMUL.FTZ R123, R3, R123 ;  /* 0x0000007b037b7220 */ /* 0x000fc40000410000 */
[C---:B------:R-:W-:Y:S01]  /*fde0*/  FMUL.FTZ R118, R3.reuse, R118 ;  /* 0x0000007603767220 */ /* 0x040fe20000410000 */
[----:B---3--:R-:W-:Y:S01]  /*fdf0*/  MOV R4, 0xff800000 ;  /* 0xff80000000047802 */ /* 0x008fe20000000f00 */
[----:B----4-:R-:W-:Y:S02]  /*fe00*/  @P0 FMUL.FTZ R6, R6, 0.69314718246459960938 ;  /* 0x3f31721806060820 */ /* 0x010fe40000410000 */
        /* <DEDUP_REMOVED lines=41> */
[----:B------:R-:W-:Y:S02]  /*100a0*/  @P1 FFMA.FTZ R4, R8, R2, R5 ;  /* 0x0000000208041223 */ /* 0x000fe40000010005 */
[----:B------:R-:W-:Y:S02]  /*100b0*/  @P0 FFMA.FTZ R7, R9, R0, R6 ;  /* 0x0000000009070223 */ /* 0x000fe40000010006 */
.L_x_1567:
[----:B------:R-:W-:Y:S05]  /*100c0*/  @P2 BRA `(.L_x_1610) ;  /* 0x0000197000002947 */ /* 0x000fea0003800000 */
[----:B------:R-:W1:Y:S01]  /*100d0*/  S2R R3, SR_CTAID.Y ;  /* 0x0000000000037919 */ /* 0x000e620000002600 */
[----:B------:R-:W-:Y:S01]  /*100e0*/  IMAD R6, RZ, RZ, -UR8 ;  /* 0x80000008ff067e24 */ /* 0x000fe2000f8e02ff */
[----:B------:R-:W-:Y:S01]  /*100f0*/  USHF.R.S32.HI UR6, URZ, 0x1f, UR8 ;  /* 0x0000001f3f067899 */ /* 0x000fe20008011408 */
[----:B------:R-:W-:Y:S01]  /*10100*/  IMAD.MOV.U32 R11, RZ, RZ, c[0x0][0x4e8] ;  /* 0x00013a00ff0b7624 */ /* 0x000fe200078e00ff */
[----:B------:R-:W2:Y:S01]  /*10110*/  S2R R2, SR_TID.X ;  /* 0x0000000000027919 */ /* 0x000ea20000002100 */
[----:B------:R-:W-:Y:S01]  /*10120*/  ULDC.64 UR4, c[0x0][0x4d0] ;  /* 0x0001340000047ab9 */ /* 0x000fe20000000a00 */
[----:B------:R-:W-:Y:S01]  /*10130*/  BSSY B0, `(.L_x_1611) ;  /* 0x00000fe000007945 */ /* 0x000fe20003800000 */
[----:B------:R-:W-:Y:S01]  /*10140*/  UIMAD UR7, UR6, UR4, URZ ;  /* 0x00000004060772a4 */ /* 0x000fe2000f8e023f */
[----:B------:R-:W3:Y:S01]  /*10150*/  S2R R9, SR_CTAID.Z ;  /* 0x0000000000097919 */ /* 0x000ee20000002700 */
[----:B------:R-:W-:-:S03]  /*10160*/  UIMAD.WIDE.U32 UR12, UR8, UR4, URZ ;  /* 0x00000004080c72a5 */ /* 0x000fc6000f8e003f */
[----:B------:R-:W-:Y:S01]  /*10170*/  BAR.SYNC.DEFER_BLOCKING 0x1, 0x100 ;  /* 0x0044000000007b1d */ /* 0x000fe20000010000 */
[----:B------:R-:W-:Y:S01]  /*10180*/  UIMAD UR7, UR8, UR5, UR7 ;  /* 0x00000005080772a4 */ /* 0x000fe2000f8e0207 */
[C---:B------:R-:W-:Y:S01]  /*10190*/  ISETP.NE.AND P1, PT, R11.reuse, 0x1, PT ;  /* 0x000000010b00780c */ /* 0x040fe20003f25270 */
[----:B------:R-:W-:Y:S01]  /*101a0*/  IMAD.U32 R16, RZ, RZ, UR12 ;  /* 0x0000000cff107e24 */ /* 0x000fe2000f8e00ff */
[----:B------:R-:W-:Y:S01]  /*101b0*/  MOV R17, UR13 ;  /* 0x0000000d00117c02 */ /* 0x000fe20008000f00 */
[----:B------:R-:W-:Y:S01]  /*101c0*/  UIADD3 UR7, UR13, UR7, URZ ;  /* 0x000000070d077290 */ /* 0x000fe2000fffe03f */
[----:B------:R-:W4:Y:S01]  /*101d0*/  S2R R10, SR_CTAID.X ;  /* 0x00000000000a7919 */ /* 0x000f220000002500 */
[----:B------:R-:W-:Y:S01]  /*101e0*/  ULDC.64 UR4, c[0x0][0x438] ;  /* 0x00010e0000047ab9 */ /* 0x000fe20000000a00 */
[----:B------:R-:W-:Y:S01]  /*101f0*/  IMAD R11, R11, c[0x0][0x388], RZ ;  /* 0x0000e2000b0b7a24 */ /* 0x000fe200078e02ff */
[----:B------:R-:W-:Y:S02]  /*10200*/  UIMAD.WIDE.U32 UR14, UR8, UR4, URZ ;  /* 0x00000004080e72a5 */ /* 0x000fe4000f8e003f */
[----:B------:R-:W-:Y:S01]  /*10210*/  UIMAD UR4, UR6, UR4, URZ ;  /* 0x00000004060472a4 */ /* 0x000fe2000f8e023f */
[----:B-1----:R-:W-:-:S02]  /*10220*/  IMAD R6, R6, c[0x0][0x550], R3 ;  /* 0x0001540006067a24 */ /* 0x002fc400078e0203 */
[----:B------:R-:W-:Y:S01]  /*10230*/  IMAD.U32 R17, RZ, RZ, UR7 ;  /* 0x00000007ff117e24 */ /* 0x000fe2000f8e00ff */
[----:B------:R-:W-:Y:S01]  /*10240*/  UIMAD UR4, UR8, UR5, UR4 ;  /* 0x00000005080472a4 */ /* 0x000fe2000f8e0204 */
[----:B--2---:R-:W-:Y:S01]  /*10250*/  SHF.R.S32.HI R3, RZ, 0x1f, R2 ;  /* 0x0000001fff037819 */ /* 0x004fe20000011402 */
[----:B------:R-:W-:Y:S01]  /*10260*/  IMAD.U32 R15, RZ, RZ, UR15 ;  /* 0x0000000fff0f7e24 */ /* 0x000fe2000f8e00ff */
[----:B------:R-:W-:Y:S01]  /*10270*/  MOV R14, UR14 ;  /* 0x0000000e000e7c02 */ /* 0x000fe20008000f00 */
[----:B------:R-:W-:Y:S01]  /*10280*/  UIADD3 UR4, UR15, UR4, URZ ;  /* 0x000000040f047290 */ /* 0x000fe2000fffe03f */
[-C--:B------:R-:W-:Y:S01]  /*10290*/  LEA.HI R0, R3, R2.reuse, RZ, 0x5 ;  /* 0x0000000203007211 */ /* 0x080fe200078f28ff */
[----:B---3--:R-:W-:Y:S01]  /*102a0*/  IMAD.WIDE.U32 R16, R9, c[0x0][0x4d8], R16 ;  /* 0x0001360009107a25 */ /* 0x008fe200078e0010 */
[----:B------:R-:W-:Y:S02]  /*102b0*/  LEA.HI R3, R3, R2, RZ, 0x2 ;  /* 0x0000000203037211 */ /* 0x000fe400078f10ff */
[----:B------:R-:W-:Y:S01]  /*102c0*/  LOP3.LUT R5, R0, 0xffffffe0, RZ, 0xc0, !PT ;  /* 0xffffffe000057812 */ /* 0x000fe200078ec0ff */
[----:B------:R-:W-:Y:S01]  /*102d0*/  IMAD.U32 R15, RZ, RZ, UR4 ;  /* 0x00000004ff0f7e24 */ /* 0x000fe2000f8e00ff */
[----:B------:R-:W-:Y:S01]  /*102e0*/  SHF.R.S32.HI R13, RZ, 0x5, R0 ;  /* 0x00000005ff0d7819 */ /* 0x000fe20000011400 */
[----:B------:R-:W-:Y:S01]  /*102f0*/  IMAD.MOV.U32 R18, RZ, RZ, R16 ;  /* 0x000000ffff127224 */ /* 0x000fe200078e0010 */
[----:B------:R-:W-:Y:S01]  /*10300*/  SHF.R.S32.HI R0, RZ, 0x1f, R0 ;  /* 0x0000001fff007819 */ /* 0x000fe20000011400 */
[----:B------:R-:W-:Y:S01]  /*10310*/  IMAD.IADD R5, R2, 0x1, -R5 ;  /* 0x0000000102057824 */ /* 0x000fe200078e0a05 */
[----:B------:R-:W-:Y:S01]  /*10320*/  LOP3.LUT R3, R3, 0xfffffffc, RZ, 0xc0, !PT ;  /* 0xfffffffc03037812 */ /* 0x000fe200078ec0ff */
[----:B------:R-:W-:Y:S01]  /*10330*/  IMAD.WIDE.U32 R14, R9, c[0x0][0x440], R14 ;  /* 0x00011000090e7a25 */ /* 0x000fe200078e000e */
[----:B------:R-:W-:-:S02]  /*10340*/  LEA.HI R0, R0, R13, RZ, 0x3 ;  /* 0x0000000d00007211 */ /* 0x000fc400078f18ff */
[----:B------:R-:W-:Y:S02]  /*10350*/  IADD3 R3, -R3, R2, RZ ;  /* 0x0000000203037210 */ /* 0x000fe40007ffe1ff */
[----:B------:R-:W-:Y:S02]  /*10360*/  LOP3.LUT R0, R0, 0xffffff8, RZ, 0xc0, !PT ;  /* 0x0ffffff800007812 */ /* 0x000fe400078ec0ff */
[----:B------:R-:W-:Y:S02]  /*10370*/  SHF.R.S32.HI R2, RZ, 0x1f, R5 ;  /* 0x0000001fff027819 */ /* 0x000fe40000011405 */
[----:B------:R-:W-:Y:S01]  /*10380*/  SHF.R.S32.HI R8, RZ, 0x1f, R9 ;  /* 0x0000001fff087819 */ /* 0x000fe20000011409 */
[----:B------:R-:W-:Y:S01]  /*10390*/  IMAD.IADD R13, R13, 0x1, -R0 ;  /* 0x000000010d0d7824 */ /* 0x000fe200078e0a00 */
[----:B------:R-:W-:Y:S02]  /*103a0*/  LEA.HI R0, R3, R3, RZ, 0x1 ;  /* 0x0000000303007211 */ /* 0x000fe400078f08ff */
[----:B------:R-:W-:-:S02]  /*103b0*/  LEA.HI R2, R2, R5, RZ, 0x2 ;  /* 0x0000000502027211 */ /* 0x000fc400078f10ff */
[----:B------:R-:W-:Y:S02]  /*103c0*/  LOP3.LUT R0, R0, 0x1ffffffe, RZ, 0xc0, !PT ;  /* 0x1ffffffe00007812 */ /* 0x000fe400078ec0ff */
[----:B------:R-:W-:Y:S02]  /*103d0*/  SHF.R.S32.HI R12, RZ, 0x2, R2 ;  /* 0x00000002ff0c7819 */ /* 0x000fe40000011402 */
[----:B------:R-:W-:Y:S02]  /*103e0*/  IADD3 R0, R3, -R0, RZ ;  /* 0x8000000003007210 */ /* 0x000fe40007ffe0ff */
[----:B------:R-:W-:Y:S01]  /*103f0*/  MOV R20, R14 ;  /* 0x0000000e00147202 */ /* 0x000fe20000000f00 */
[----:B------:R-:W-:Y:S01]  /*10400*/  IMAD R13, R13, 0x10, R12 ;  /* 0x000000100d0d7824 */ /* 0x000fe200078e020c */
[----:B------:R-:W-:Y:S01]  /*10410*/  LOP3.LUT R2, R2, 0x7ffffffc, RZ, 0xc0, !PT ;  /* 0x7ffffffc02027812 */ /* 0x000fe200078ec0ff */
        /* <DEDUP_REMOVED lines=27> */
[----:B------:R-:W-:Y:S02]  /*105d0*/  IADD3.X R15, R12, R19, R15, P0, !PT ;  /* 0x000000130c0f7210 */ /* 0x000fe400007fe40f */
        /* <DEDUP_REMOVED lines=14> */
[----:B------:R-:W-:Y:S01]  /*106c0*/  SHF.R.S32.HI R6, RZ, 0x1f, R12 ;  /* 0x0000001fff067819 */ /* 0x000fe2000001140c */
[----:B------:R-:W-:Y:S01]  /*106d0*/  IMAD.IADD R5, R5, 0x1, -R2 ;  /* 0x0000000105057824 */ /* 0x000fe200078e0a02 */
[----:B------:R-:W-:Y:S01]  /*106e0*/  LEA.HI.X R9, R14, c[0x0][0x4ac], R9, 0x2, P0 ;  /* 0x00012b000e097a11 */ /* 0x000fe200000f1409 */
[----:B------:R-:W-:Y:S01]  /*106f0*/  IMAD R3, R8, c[0x0][0x434], R3 ;  /* 0x00010d0008037a24 */ /* 0x000fe200078e0203 */
[----:B------:R-:W-:Y:S02]  /*10700*/  SHFL.IDX PT, R14, R0, RZ, 0x1c1f ;  /* 0x001c1fff000e7589 */ /* 0x000fe400000e0000 */
[----:B------:R-:W-:Y:S01]  /*10710*/  SHF.L.U32 R5, R5, 0x1, RZ ;  /* 0x0000000105057819 */ /* 0x000fe200000006ff */
[----:B------:R-:W-:Y:S01]  /*10720*/  IMAD.IADD R21, R21, 0x1, R3 ;  /* 0x0000000115157824 */ /* 0x000fe200078e0203 */
[----:B------:R-:W1:Y:S01]  /*10730*/  SHFL.IDX PT, R15, R9, RZ, 0x1c1f ;  /* 0x001c1fff090f7589 */ /* 0x000e6200000e0000 */
[----:B------:R-:W-:Y:S01]  /*10740*/  IMAD R3, R6, c[0x0][0x428], RZ ;  /* 0x00010a0006037a24 */ /* 0x000fe200078e02ff */
[----:B------:R-:W-:-:S02]  /*10750*/  IADD3 R6, R10, 0x8, RZ ;  /* 0x000000080a067810 */ /* 0x000fc40007ffe0ff */
[----:B------:R-:W2:Y:S01]  /*10760*/  SHFL.IDX PT, R17, R9, 0x1, 0x1c1f ;  /* 0x003c1f0009117f89 */ /* 0x000ea200000e0000 */
        /* <DEDUP_REMOVED lines=8> */
[----:B-1----:R3:W-:Y:S04]  /*107f0*/  @!P2 ST.E [R14.64], R4 ;  /* 0x000000040e00a985 */ /* 0x0027e8000c10190a */
[----:B--2---:R3:W-:Y:S01]  /*10800*/  @!P1 ST.E [R16.64], R7 ;  /* 0x0000000710009985 */ /* 0x0047e2000c10190a */
[----:B------:R-:W-:-:S03]  /*10810*/  ISETP.GE.AND P1, PT, R10, R11, PT ;  /* 0x0000000b0a00720c */ /* 0x000fc60003f26270 */
[----:B------:R3:W1:Y:S10]  /*10820*/  SHFL.IDX PT, R13, R8, RZ, 0x1c1f ;  /* 0x001c1fff080d7589 */ /* 0x00067400000e0000 */
[----:B------:R-:W-:Y:S05]  /*10830*/  @P1 BRA `(.L_x_1612) ;  /* 0x000008d000001947 */ /* 0x000fea0003800000 */
[C---:B------:R-:W-:Y:S02]  /*10840*/  ISETP.GE.AND P1, PT, R5.reuse, c[0x0][0x3c8], PT ;  /* 0x0000f20005007a0c */ /* 0x040fe40003f26270 */
[----:B---3--:R-:W-:-:S02]  /*10850*/  IADD3 R7, R5, 0x8, RZ ;  /* 0x0000000805077810 */ /* 0x008fc40007ffe0ff */
[----:B------:R-:W-:Y:S02]  /*10860*/  IADD3 R6, R5, 0x10, RZ ;  /* 0x0000001005067810 */ /* 0x000fe40007ffe0ff */
[----:B------:R-:W-:Y:S02]  /*10870*/  ISETP.GE.AND P5, PT, R7, c[0x0][0x3c8], PT ;  /* 0x0000f20007007a0c */ /* 0x000fe40003fa6270 */
[C---:B------:R-:W-:Y:S02]  /*10880*/  IADD3 R4, R5.reuse, 0x18, RZ ;  /* 0x0000001805047810 */ /* 0x040fe40007ffe0ff */
[C---:B------:R-:W-:Y:S02]  /*10890*/  IADD3 R2, R5.reuse, 0x20, RZ ;  /* 0x0000002005027810 */ /* 0x040fe40007ffe0ff */
[----:B------:R-:W-:Y:S01]  /*108a0*/  ISETP.GE.AND P4, PT, R6, c[0x0][0x3c8], PT ;  /* 0x0000f20006007a0c */ /* 0x000fe20003f86270 */
[----:B-1--4-:R-:W-:Y:S01]  /*108b0*/  @!P1 IMAD.WIDE R10, R5, 0x4, R12 ;  /* 0x00000004050a9825 */ /* 0x012fe200078e020c */
[----:B------:R-:W-:-:S02]  /*108c0*/  ISETP.GE.AND P3, PT, R4, c[0x0][0x3c8], PT ;  /* 0x0000f20004007a0c */ /* 0x000fc40003f66270 */
[----:B------:R-:W-:Y:S02]  /*108d0*/  ISETP.GE.AND P2, PT, R2, c[0x0][0x3c8], PT ;  /* 0x0000f20002007a0c */ /* 0x000fe40003f46270 */
[C---:B------:R-:W-:Y:S01]  /*108e0*/  IADD3 R0, R5.reuse, 0x28, RZ ;  /* 0x0000002805007810 */ /* 0x040fe20007ffe0ff */
[----:B------:R1:W-:Y:S01]  /*108f0*/  @!P1 ST.E.64 [R10.64], R128 ;  /* 0x000000800a009985 */ /* 0x0003e2000c101b0a */
[----:B------:R-:W-:Y:S02]  /*10900*/  IADD3 R9, R5, 0x30, RZ ;  /* 0x0000003005097810 */ /* 0x000fe40007ffe0ff */
[----:B------:R-:W-:Y:S02]  /*10910*/  ISETP.GE.AND P6, PT, R0, c[0x0][0x3c8], PT ;  /* 0x0000f20000007a0c */ /* 0x000fe40003fc6270 */
[----:B------:R-:W-:Y:S02]  /*10920*/  ISETP.GE.AND P1, PT, R9, c[0x0][0x3c8], PT ;  /* 0x0000f20009007a0c */ /* 0x000fe40003f26270 */
[----:B------:R-:W-:-:S02]  /*10930*/  @!P5 LEA.HI R7, R7, R7, RZ, 0x1 ;  /* 0x000000070707d211 */ /* 0x000fc400078f08ff */
[----:B------:R-:W-:Y:S02]  /*10940*/  @!P4 LEA.HI R6, R6, R6, RZ, 0x1 ;  /* 0x000000060606c211 */ /* 0x000fe400078f08ff */
[----:B------:R-:W-:Y:S02]  /*10950*/  @!P5 LOP3.LUT R7, R7, 0xfffffffe, RZ, 0xc0, !PT ;  /* 0xfffffffe0707d812 */ /* 0x000fe400078ec0ff */
[----:B------:R-:W-:Y:S02]  /*10960*/  @!P3 LEA.HI R4, R4, R4, RZ, 0x1 ;  /* 0x000000040404b211 */ /* 0x000fe400078f08ff */
[----:B------:R-:W-:Y:S02]  /*10970*/  @!P2 LEA.HI R2, R2, R2, RZ, 0x1 ;  /* 0x000000020202a211 */ /* 0x000fe400078f08ff */
[----:B------:R-:W-:Y:S01]  /*10980*/  @!P4 LOP3.LUT R15, R6, 0xfffffffe, RZ, 0xc0, !PT ;  /* 0xfffffffe060fc812 */ /* 0x000fe200078ec0ff */
[----:B------:R-:W-:Y:S01]  /*10990*/  @!P5 IMAD.WIDE R6, R7, 0x4, R12 ;  /* 0x000000040706d825 */ /* 0x000fe200078e020c */
[----:B------:R-:W-:-:S02]  /*109a0*/  @!P3 LOP3.LUT R17, R4, 0xfffffffe, RZ, 0xc0, !PT ;  /* 0xfffffffe0411b812 */ /* 0x000fc400078ec0ff */
[----:B------:R-:W-:Y:S02]  /*109b0*/  @!P2 LOP3.LUT R19, R2, 0xfffffffe, RZ, 0xc0, !PT ;  /* 0xfffffffe0213a812 */ /* 0x000fe400078ec0ff */
[----:B------:R-:W-:Y:S01]  /*109c0*/  @!P6 LEA.HI R0, R0, R0, RZ, 0x1 ;  /* 0x000000000000e211 */ /* 0x000fe200078f08ff */
[----:B------:R2:W-:Y:S01]  /*109d0*/  @!P5 ST.E.64 [R6.64], R124 ;  /* 0x0000007c0600d985 */ /* 0x0005e2000c101b0a */
[----:B------:R-:W-:Y:S02]  /*109e0*/  @!P1 LEA.HI R9, R9, R9, RZ, 0x1 ;  /* 0x0000000909099211 */ /* 0x000fe400078f08ff */
[----:B------:R-:W-:Y:S01]  /*109f0*/  IADD3 R4, R5, 0x48, RZ ;  /* 0x0000004805047810 */ /* 0x000fe20007ffe0ff */
[--C-:B-1----:R-:W-:Y:S01]  /*10a00*/  @!P4 IMAD.WIDE R10, R15, 0x4, R12.reuse ;  /* 0x000000040f0ac825 */ /* 0x102fe200078e020c */
[----:B------:R-:W-:Y:S02]  /*10a10*/  @!P1 LOP3.LUT R9, R9, 0xfffffffe, RZ, 0xc0, !PT ;  /* 0xfffffffe09099812 */ /* 0x000fe400078ec0ff */
[----:B------:R-:W-:Y:S01]  /*10a20*/  IADD3 R18, R5, 0x40, RZ ;  /* 0x0000004005127810 */ /* 0x000fe20007ffe0ff */
[----:B------:R-:W-:Y:S01]  /*10a30*/  @!P3 IMAD.WIDE R14, R17, 0x4, R12 ;  /* 0x00000004110eb825 */ /* 0x000fe200078e020c */
[----:B------:R1:W-:Y:S01]  /*10a40*/  @!P4 ST.E.64 [R10.64], R120 ;  /* 0x000000780a00c985 */ /* 0x0003e2000c101b0a */
[----:B------:R-:W-:-:S02]  /*10a50*/  IADD3 R2, R5, 0x50, RZ ;  /* 0x0000005005027810 */ /* 0x000fc40007ffe0ff */
[----:B------:R-:W-:Y:S01]  /*10a60*/  @!P2 IMAD.WIDE R16, R19, 0x4, R12 ;  /* 0x000000041310a825 */ /* 0x000fe200078e020c */
[----:B------:R-:W-:Y:S01]  /*10a70*/  IADD3 R19, R5, 0x38, RZ ;  /* 0x0000003805137810 */ /* 0x000fe20007ffe0ff */
[----:B------:R3:W-:Y:S01]  /*10a80*/  @!P3 ST.E.64 [R14.64], R116 ;  /* 0x000000740e00b985 */ /* 0x0007e2000c101b0a */
[----:B------:R-:W-:Y:S02]  /*10a90*/  ISETP.GE.AND P3, PT, R4, c[0x0][0x3c8], PT ;  /* 0x0000f20004007a0c */ /* 0x000fe40003f66270 */
[----:B------:R-:W-:Y:S01]  /*10aa0*/  ISETP.GE.AND P5, PT, R19, c[0x0][0x3c8], PT ;  /* 0x0000f20013007a0c */ /* 0x000fe20003fa6270 */
[----:B------:R4:W-:Y:S01]  /*10ab0*/  @!P2 ST.E.64 [R16.64], R112 ;  /* 0x000000701000a985 */ /* 0x0009e2000c101b0a */
[----:B------:R-:W-:Y:S02]  /*10ac0*/  ISETP.GE.AND P4, PT, R18, c[0x0][0x3c8], PT ;  /* 0x0000f20012007a0c */ /* 0x000fe40003f86270 */
[----:B------:R-:W-:Y:S02]  /*10ad0*/  ISETP.GE.AND P2, PT, R2, c[0x0][0x3c8], PT ;  /* 0x0000f20002007a0c */ /* 0x000fe40003f46270 */
[----:B------:R-:W-:-:S02]  /*10ae0*/  IADD3 R20, R5, 0xa8, RZ ;  /* 0x000000a805147810 */ /* 0x000fc40007ffe0ff */
[----:B--2---:R-:W-:Y:S02]  /*10af0*/  @!P6 LOP3.LUT R7, R0, 0xfffffffe, RZ, 0xc0, !PT ;  /* 0xfffffffe0007e812 */ /* 0x004fe400078ec0ff */
[----:B------:R-:W-:-:S03]  /*10b00*/  IADD3 R0, R5, 0x58, RZ ;  /* 0x0000005805007810 */ /* 0x000fc60007ffe0ff */
[----:B------:R-:W-:Y:S01]  /*10b10*/  @!P5 LEA.HI R19, R19, R19, RZ, 0x1 ;  /* 0x000000131313d211 */ /* 0x000fe200078f08ff */
[--C-:B------:R-:W-:Y:S01]  /*10b20*/  @!P6 IMAD.WIDE R6, R7, 0x4, R12.reuse ;  /* 0x000000040706e825 */ /* 0x100fe200078e020c */
[----:B------:R-:W-:Y:S02]  /*10b30*/  @!P3 LEA.HI R4, R4, R4, RZ, 0x1 ;  /* 0x000000040404b211 */ /* 0x000fe400078f08ff */
[----:B------:R-:W-:Y:S01]  /*10b40*/  @!P4 LEA.HI R18, R18, R18, RZ, 0x1 ;  /* 0x000000121212c211 */ /* 0x000fe200078f08ff */
[----:B-1----:R-:W-:Y:S01]  /*10b50*/  @!P1 IMAD.WIDE R10, R9, 0x4, R12 ;  /* 0x00000004090a9825 */ /* 0x002fe200078e020c */
[----:B------:R1:W-:Y:S01]  /*10b60*/  @!P6 ST.E.64 [R6.64], R108 ;  /* 0x0000006c0600e985 */ /* 0x0003e2000c101b0a */
[----:B------:R-:W-:Y:S02]  /*10b70*/  @!P5 LOP3.LUT R19, R19, 0xfffffffe, RZ, 0xc0, !PT ;  /* 0xfffffffe1313d812 */ /* 0x000fe400078ec0ff */
[----:B------:R-:W-:Y:S01]  /*10b80*/  @!P2 LEA.HI R2, R2, R2, RZ, 0x1 ;  /* 0x000000020202a211 */ /* 0x000fe200078f08ff */
[----:B------:R2:W-:Y:S01]  /*10b90*/  @!P1 ST.E.64 [R10.64], R104 ;  /* 0x000000680a009985 */ /* 0x0005e2000c101b0a */
[----:B------:R-:W-:-:S02]  /*10ba0*/  ISETP.GE.AND P1, PT, R0, c[0x0][0x3c8], PT ;  /* 0x0000f20000007a0c */ /* 0x000fc40003f26270 */
[----:B---3--:R-:W-:Y:S02]  /*10bb0*/  @!P3 LOP3.LUT R15, R4, 0xfffffffe, RZ, 0xc0, !PT ;  /* 0xfffffffe040fb812 */ /* 0x008fe400078ec0ff */
[----:B------:R-:W-:Y:S02]  /*10bc0*/  IADD3 R4, R5, 0x60, RZ ;  /* 0x0000006005047810 */ /* 0x000fe40007ffe0ff */
[----:B------:R-:W-:Y:S01]  /*10bd0*/  @!P4 LOP3.LUT R9, R18, 0xfffffffe, RZ, 0xc0, !PT ;  /* 0xfffffffe1209c812 */ /* 0x000fe200078ec0ff */
[--C-:B------:R-:W-:Y:S01]  /*10be0*/  @!P3 IMAD.WIDE R14, R15, 0x4, R12.reuse ;  /* 0x000000040f0eb825 */ /* 0x100fe200078e020c */
[----:B------:R-:W-:Y:S02]  /*10bf0*/  ISETP.GE.AND P6, PT, R4, c[0x0][0x3c8], PT ;  /* 0x0000f20004007a0c */ /* 0x000fe40003fc6270 */
[----:B------:R-:W-:Y:S01]  /*10c00*/  IADD3 R18, R5, 0x68, RZ ;  /* 0x0000006805127810 */ /* 0x000fe20007ffe0ff */
[----:B----4-:R-:W-:Y:S01]  /*10c10*/  @!P4 IMAD.WIDE R16, R9, 0x4, R12 ;  /* 0x000000040910c825 */ /* 0x010fe200078e020c */
[----:B------:R-:W-:-:S02]  /*10c20*/  IADD3 R9, R5, 0x70, RZ ;  /* 0x0000007005097810 */ /* 0x000fc40007ffe0ff */
[----:B------:R-:W-:-:S04]  /*10c30*/  @!P1 LEA.HI R0, R0, R0, RZ, 0x1 ;  /* 0x0000000000009211 */ /* 0x000fc800078f08ff */
[----:B------:R-:W-:Y:S02]  /*10c40*/  @!P1 LOP3.LUT R21, R0, 0xfffffffe, RZ, 0xc0, !PT ;  /* 0xfffffffe00159812 */ /* 0x000fe400078ec0ff */
[C---:B------:R-:W-:Y:S02]  /*10c50*/  IADD3 R0, R5.reuse, 0x88, RZ ;  /* 0x0000008805007810 */ /* 0x040fe40007ffe0ff */
[----:B------:R-:W-:Y:S02]  /*10c60*/  @!P6 LEA.HI R4, R4, R4, RZ, 0x1 ;  /* 0x000000040404e211 */ /* 0x000fe400078f08ff */
[----:B-1----:R-:W-:Y:S02]  /*10c70*/  @!P2 LOP3.LUT R7, R2, 0xfffffffe, RZ, 0xc0, !PT ;  /* 0xfffffffe0207a812 */ /* 0x002fe400078ec0ff */
[----:B------:R-:W-:Y:S01]  /*10c80*/  IADD3 R2, R5, 0x78, RZ ;  /* 0x0000007805027810 */ /* 0x000fe20007ffe0ff */
[----:B--2---:R-:W-:Y:S01]  /*10c90*/  @!P5 IMAD.WIDE R10, R19, 0x4, R12 ;  /* 0x00000004130ad825 */ /* 0x004fe200078e020c */
[----:B------:R-:W-:-:S03]  /*10ca0*/  IADD3 R19, R5, 0x80, RZ ;  /* 0x0000008005137810 */ /* 0x000fc60007ffe0ff */
[----:B------:R-:W-:Y:S01]  /*10cb0*/  @!P2 IMAD.WIDE R6, R7, 0x4, R12 ;  /* 0x000000040706a825 */ /* 0x000fe200078e020c */
[----:B------:R1:W-:Y:S01]  /*10cc0*/  @!P5 ST.E.64 [R10.64], R100 ;  /* 0x000000640a00d985 */ /* 0x0003e2000c101b0a */
[----:B------:R-:W-:-:S03]  /*10cd0*/  ISETP.GE.AND P5, PT, R18, c[0x0][0x3c8], PT ;  /* 0x0000f20012007a0c */ /* 0x000fc60003fa6270 */
[----:B------:R2:W-:Y:S01]  /*10ce0*/  @!P4 ST.E.64 [R16.64], R36 ;  /* 0x000000241000c985 */ /* 0x0005e2000c101b0a */
[----:B------:R-:W-:-:S03]  /*10cf0*/  ISETP.GE.AND P4, PT, R9, c[0x0][0x3c8], PT ;  /* 0x0000f20009007a0c */ /* 0x000fc60003f86270 */
[----:B------:R3:W-:Y:S01]  /*10d00*/  @!P3 ST.E.64 [R14.64], R40 ;  /* 0x000000280e00b985 */ /* 0x0007e2000c101b0a */
[----:B------:R-:W-:-:S03]  /*10d10*/  ISETP.GE.AND P3, PT, R2, c[0x0][0x3c8], PT ;  /* 0x0000f20002007a0c */ /* 0x000fc60003f66270 */
[----:B------:R4:W-:Y:S01]  /*10d20*/  @!P2 ST.E.64 [R6.64], R44 ;  /* 0x0000002c0600a985 */ /* 0x0009e2000c101b0a */
[----:B------:R-:W-:Y:S02]  /*10d30*/  ISETP.GE.AND P2, PT, R19, c[0x0][0x3c8], PT ;  /* 0x0000f20013007a0c */ /* 0x000fe40003f46270 */
[----:B------:R-:W-:-:S03]  /*10d40*/  @!P5 LEA.HI R18, R18, R18, RZ, 0x1 ;  /* 0x000000121212d211 */ /* 0x000fc600078f08ff */
[----:B------:R-:W-:-:S04]  /*10d50*/  @!P4 LEA.HI R9, R9, R9, RZ, 0x1 ;  /* 0x000000090909c211 */ /* 0x000fc800078f08ff */
[----:B------:R-:W-:Y:S02]  /*10d60*/  @!P3 LEA.HI R2, R2, R2, RZ, 0x1 ;  /* 0x000000020202b211 */ /* 0x000fe400078f08ff */
[----:B------:R-:W-:Y:S02]  /*10d70*/  @!P4 LOP3.LUT R9, R9, 0xfffffffe, RZ, 0xc0, !PT ;  /* 0xfffffffe0909c812 */ /* 0x000fe400078ec0ff */
[----:B------:R-:W-:Y:S01]  /*10d80*/  @!P2 LEA.HI R19, R19, R19, RZ, 0x1 ;  /* 0x000000131313a211 */ /* 0x000fe200078f08ff */
[----:B-1----:R-:W-:-:S03]  /*10d90*/  @!P1 IMAD.WIDE R10, R21, 0x4, R12 ;  /* 0x00000004150a9825 */ /* 0x002fc600078e020c */
[----:B------:R-:W-:Y:S02]  /*10da0*/  @!P2 LOP3.LUT R19, R19, 0xfffffffe, RZ, 0xc0, !PT ;  /* 0xfffffffe1313a812 */ /* 0x000fe400078ec0ff */
[----:B------:R-:W-:Y:S01]  /*10db0*/  IADD3 R21, R5, 0xa0, RZ ;  /* 0x000000a005157810 */ /* 0x000fe20007ffe0ff */
[--C-:B--2---:R-:W-:Y:S01]  /*10dc0*/  @!P4 IMAD.WIDE R16, R9, 0x4, R12.reuse ;  /* 0x000000040910c825 */ /* 0x104fe200078e020c */
[----:B------:R1:W-:Y:S01]  /*10dd0*/  @!P1 ST.E.64 [R10.64], R48 ;  /* 0x000000300a009985 */ /* 0x0003e2000c101b0a */
[----:B------:R-:W-:Y:S02]  /*10de0*/  ISETP.GE.AND P1, PT, R0, c[0x0][0x3c8], PT ;  /* 0x0000f20000007a0c */ /* 0x000fe40003f26270 */
[----:B---3--:R-:W-:Y:S01]  /*10df0*/  @!P5 LOP3.LUT R15, R18, 0xfffffffe, RZ, 0xc0, !PT ;  /* 0xfffffffe120fd812 */ /* 0x008fe200078ec0ff */
[--C-:B------:R-:W-:Y:S01]  /*10e00*/  @!P2 IMAD.WIDE R18, R19, 0x4, R12.reuse ;  /* 0x000000041312a825 */ /* 0x100fe200078e020c */
[----:B------:R-:W-:Y:S02]  /*10e10*/  IADD3 R9, R5, 0xb0, RZ ;  /* 0x000000b005097810 */ /* 0x000fe40007ffe0ff */
[----:B----4-:R-:W-:Y:S01]  /*10e20*/  @!P6 LOP3.LUT R7, R4, 0xfffffffe, RZ, 0xc0, !PT ;  /* 0xfffffffe0407e812 */ /* 0x010fe200078ec0ff */
[----:B------:R-:W-:Y:S01]  /*10e30*/  @!P5 IMAD.WIDE R14, R15, 0x4, R12 ;  /* 0x000000040f0ed825 */ /* 0x000fe200078e020c */
[----:B------:R-:W-:-:S03]  /*10e40*/  IADD3 R4, R5, 0xb8, RZ ;  /* 0x000000b805047810 */ /* 0x000fc60007ffe0ff */
[----:B------:R-:W-:Y:S02]  /*10e50*/  @!P6 IMAD.WIDE R6, R7, 0x4, R12 ;  /* 0x000000040706e825 */ /* 0x000fe400078e020c */
[----:B------:R-:W-:-:S03]  /*10e60*/  @!P1 LEA.HI R0, R0, R0, RZ, 0x1 ;  /* 0x0000000000009211 */ /* 0x000fc600078f08ff */
[----:B------:R2:W-:Y:S04]  /*10e70*/  @!P6 ST.E.64 [R6.64], R52 ;  /* 0x000000340600e985 */ /* 0x0005e8000c101b0a */
[----:B------:R3:W-:Y:S04]  /*10e80*/  @!P5 ST.E.64 [R14.64], R56 ;  /* 0x000000380e00d985 */ /* 0x0007e8000c101b0a */
[----:B------:R-:W-:Y:S01]  /*10e90*/  @!P4 ST.E.64 [R16.64], R60 ;  /* 0x0000003c1000c985 */ /* 0x000fe2000c101b0a */
[----:B------:R-:W-:Y:S02]  /*10ea0*/  ISETP.GE.AND P4, PT, R21, c[0x0][0x3c8], PT ;  /* 0x0000f20015007a0c */ /* 0x000fe40003f86270 */
[----:B-1----:R-:W-:-:S02]  /*10eb0*/  @!P3 LOP3.LUT R11, R2, 0xfffffffe, RZ, 0xc0, !PT ;  /* 0xfffffffe020bb812 */ /* 0x002fc400078ec0ff */
[----:B------:R-:W-:-:S03]  /*10ec0*/  IADD3 R2, R5, 0x98, RZ ;  /* 0x0000009805027810 */ /* 0x000fc60007ffe0ff */
[----:B------:R-:W-:Y:S01]  /*10ed0*/  @!P3 IMAD.WIDE R10, R11, 0x4, R12 ;  /* 0x000000040b0ab825 */ /* 0x000fe200078e020c */
[----:B------:R-:W-:-:S04]  /*10ee0*/  ISETP.GE.AND P5, PT, R2, c[0x0][0x3c8], PT ;  /* 0x0000f20002007a0c */ /* 0x000fc80003fa6270 */
[----:B------:R1:W-:Y:S01]  /*10ef0*/  @!P3 ST.E.64 [R10.64], R64 ;  /* 0x000000400a00b985 */ /* 0x0003e2000c101b0a */
[----:B------:R-:W-:Y:S02]  /*10f00*/  ISETP.GE.AND P3, PT, R20, c[0x0][0x3c8], PT ;  /* 0x0000f20014007a0c */ /* 0x000fe40003f66270 */
[----:B------:R-:W-:Y:S01]  /*10f10*/  @!P4 LEA.HI R21, R21, R21, RZ, 0x1 ;  /* 0x000000151515c211 */ /* 0x000fe200078f08ff */
[----:B------:R4:W-:Y:S01]  /*10f20*/  @!P2 ST.E.64 [R18.64], R68 ;  /* 0x000000441200a985 */ /* 0x0009e2000c101b0a */
[----:B------:R-:W-:Y:S02]  /*10f30*/  ISETP.GE.AND P2, PT, R9, c[0x0][0x3c8], PT ;  /* 0x0000f20009007a0c */ /* 0x000fe40003f46270 */
[----:B--2---:R-:W-:Y:S02]  /*10f40*/  @!P1 LOP3.LUT R7, R0, 0xfffffffe, RZ, 0xc0, !PT ;  /* 0xfffffffe00079812 */ /* 0x004fe400078ec0ff */
[----:B------:R-:W-:Y:S02]  /*10f50*/  IADD3 R0, R5, 0x90, RZ ;  /* 0x0000009005007810 */ /* 0x000fe40007ffe0ff */
[----:B------:R-:W-:Y:S01]  /*10f60*/  @!P5 LEA.HI R2, R2, R2, RZ, 0x1 ;  /* 0x000000020202d211 */ /* 0x000fe200078f08ff */
[----:B------:R-:W-:Y:S01]  /*10f70*/  @!P1 IMAD.WIDE R6, R7, 0x4, R12 ;  /* 0x0000000407069825 */ /* 0x000fe200078e020c */
[----:B------:R-:W-:-:S02]  /*10f80*/  ISETP.GE.AND P6, PT, R0, c[0x0][0x3c8], PT ;  /* 0x0000f20000007a0c */ /* 0x000fc40003fc6270 */
[----:B------:R-:W-:Y:S02]  /*10f90*/  @!P3 LEA.HI R20, R20, R20, RZ, 0x1 ;  /* 0x000000141414b211 */ /* 0x000fe400078f08ff */
[----:B------:R2:W-:Y:S01]  /*10fa0*/  @!P1 ST.E.64 [R6.64], R72 ;  /* 0x0000004806009985 */ /* 0x0005e2000c101b0a */
[----:B------:R-:W-:Y:S02]  /*10fb0*/  ISETP.GE.AND P1, PT, R4, c[0x0][0x3c8], PT ;  /* 0x0000f20004007a0c */ /* 0x000fe40003f26270 */
[----:B------:R-:W-:Y:S02]  /*10fc0*/  @!P2 LEA.HI R9, R9, R9, RZ, 0x1 ;  /* 0x000000090909a211 */ /* 0x000fe400078f08ff */
[----:B------:R-:W-:Y:S02]  /*10fd0*/  @!P4 LOP3.LUT R21, R21, 0xfffffffe, RZ, 0xc0, !PT ;  /* 0xfffffffe1515c812 */ /* 0x000fe400078ec0ff */
[----:B---3--:R-:W-:Y:S02]  /*10fe0*/  @!P3 LOP3.LUT R15, R20, 0xfffffffe, RZ, 0xc0, !PT ;  /* 0xfffffffe140fb812 */ /* 0x008fe400078ec0ff */
[----:B------:R-:W-:-:S02]  /*10ff0*/  @!P6 LEA.HI R0, R0, R0, RZ, 0x1 ;  /* 0x000000000000e211 */ /* 0x000fc400078f08ff */
[----:B------:R-:W-:Y:S01]  /*11000*/  @!P2 LOP3.LUT R9, R9, 0xfffffffe, RZ, 0xc0, !PT ;  /* 0xfffffffe0909a812 */ /* 0x000fe200078ec0ff */
[--C-:B------:R-:W-:Y:S01]  /*11010*/  @!P3 IMAD.WIDE R14, R15, 0x4, R12.reuse ;  /* 0x000000040f0eb825 */ /* 0x100fe200078e020c */
[----:B-1----:R-:W-:Y:S02]  /*11020*/  @!P5 LOP3.LUT R11, R2, 0xfffffffe, RZ, 0xc0, !PT ;  /* 0xfffffffe020bd812 */ /* 0x002fe400078ec0ff */
[----:B------:R-:W-:Y:S01]  /*11030*/  @!P1 LEA.HI R4, R4, R4, RZ, 0x1 ;  /* 0x0000000404049211 */ /* 0x000fe200078f08ff */
[----:B----4-:R-:W-:-:S03]  /*11040*/  @!P4 IMAD.WIDE R18, R21, 0x4, R12 ;  /* 0x000000041512c825 */ /* 0x010fc600078e020c */
[----:B------:R-:W-:Y:S01]  /*11050*/  @!P1 LOP3.LUT R17, R4, 0xfffffffe, RZ, 0xc0, !PT ;  /* 0xfffffffe04119812 */ /* 0x000fe200078ec0ff */
[----:B------:R-:W-:-:S04]  /*11060*/  @!P5 IMAD.WIDE R10, R11, 0x4, R12 ;  /* 0x000000040b0ad825 */ /* 0x000fc800078e020c */
[----:B------:R-:W-:Y:S01]  /*11070*/  @!P2 IMAD.WIDE R20, R9, 0x4, R12 ;  /* 0x000000040914a825 */ /* 0x000fe200078e020c */
[----:B--2---:R-:W-:-:S05]  /*11080*/  @!P6 LOP3.LUT R7, R0, 0xfffffffe, RZ, 0xc0, !PT ;  /* 0xfffffffe0007e812 */ /* 0x004fca00078ec0ff */
        /* <DEDUP_REMOVED lines=8> */
.L_x_1612:
[----:B------:R-:W-:Y:S05]  /*11110*/  BSYNC B0 ;  /* 0x0000000000007941 */ /* 0x000fea0003800000 */
.L_x_1611:
[----:B-1-3--:R1:W2:Y:S04]  /*11120*/  SHFL.IDX PT, R7, R8, 0x1, 0x1c1f ;  /* 0x003c1f0008077f89 */ /* 0x00a2a800000e0000 */
[----:B------:R1:W3:Y:S01]  /*11130*/  SHFL.IDX PT, R6, R3, 0x1, 0x1c1f ;  /* 0x003c1f0003067f89 */ /* 0x0002e200000e0000 */
[----:B------:R-:W-:Y:S05]  /*11140*/  @P0 EXIT ;  /* 0x000000000000094d */ /* 0x000fea0003800000 */
[C---:B-1----:R-:W-:Y:S02]  /*11150*/  IADD3 R3, R5.reuse, 0x8, RZ ;  /* 0x0000000805037810 */ /* 0x042fe40007ffe0ff */
[----:B------:R-:W-:-:S02]  /*11160*/  ISETP.GE.AND P1, PT, R5, c[0x0][0x3c8], PT ;  /* 0x0000f20005007a0c */ /* 0x000fc40003f26270 */
[----:B------:R-:W-:Y:S02]  /*11170*/  ISETP.GE.AND P0, PT, R3, c[0x0][0x3c8], PT ;  /* 0x0000f20003007a0c */ /* 0x000fe40003f06270 */
[C---:B------:R-:W-:Y:S02]  /*11180*/  IADD3 R2, R5.reuse, 0x10, RZ ;  /* 0x0000001005027810 */ /* 0x040fe40007ffe0ff */
[C---:B------:R-:W-:Y:S02]  /*11190*/  IADD3 R0, R5.reuse, 0x18, RZ ;  /* 0x0000001805007810 */ /* 0x040fe40007ffe0ff */
[----:B------:R-:W-:Y:S02]  /*111a0*/  ISETP.GE.AND P6, PT, R2, c[0x0][0x3c8], PT ;  /* 0x0000f20002007a0c */ /* 0x000fe40003fc6270 */
[----:B------:R-:W-:Y:S02]  /*111b0*/  ISETP.GE.AND P5, PT, R0, c[0x0][0x3c8], PT ;  /* 0x0000f20000007a0c */ /* 0x000fe40003fa6270 */
[C---:B------:R-:W-:Y:S01]  /*111c0*/  IADD3 R10, R5.reuse, 0x20, RZ ;  /* 0x00000020050a7810 */ /* 0x040fe20007ffe0ff */
[C---:B--234-:R-:W-:Y:S01]  /*111d0*/  @!P1 IMAD.WIDE R12, R5.reuse, 0x4, R6 ;  /* 0x00000004050c9825 */ /* 0x05cfe200078e0206 */
[----:B------:R-:W-:-:S02]  /*111e0*/  IADD3 R9, R5, 0x28, RZ ;  /* 0x0000002805097810 */ /* 0x000fc40007ffe0ff */
[----:B------:R-:W-:Y:S02]  /*111f0*/  @!P0 LEA.HI R3, R3, R3, RZ, 0x1 ;  /* 0x0000000303038211 */ /* 0x000fe400078f08ff */
[----:B------:R-:W-:Y:S01]  /*11200*/  IADD3 R8, R5, 0x30, RZ ;  /* 0x0000003005087810 */ /* 0x000fe20007ffe0ff */
[----:B------:R1:W-:Y:S01]  /*11210*/  @!P1 ST.E.64 [R12.64], R130 ;  /* 0x000000820c009985 */ /* 0x0003e2000c101b0a */
[----:B------:R-:W-:Y:S02]  /*11220*/  @!P0 LOP3.LUT R3, R3, 0xfffffffe, RZ, 0xc0, !PT ;  /* 0xfffffffe03038812 */ /* 0x000fe400078ec0ff */
[----:B------:R-:W-:Y:S02]  /*11230*/  IADD3 R4, R5, 0x38, RZ ;  /* 0x0000003805047810 */ /* 0x000fe40007ffe0ff */
[----:B------:R-:W-:Y:S01]  /*11240*/  ISETP.GE.AND P4, PT, R10, c[0x0][0x3c8], PT ;  /* 0x0000f2000a007a0c */ /* 0x000fe20003f86270 */
[----:B------:R-:W-:Y:S01]  /*11250*/  @!P0 IMAD.WIDE R14, R3, 0x4, R6 ;  /* 0x00000004030e8825 */ /* 0x000fe200078e0206 */
        /* <DEDUP_REMOVED lines=8> */
[----:B------:R-:W-:Y:S02]  /*112e0*/  @!P6 LOP3.LUT R11, R2, 0xfffffffe, RZ, 0xc0, !PT ;  /* 0xfffffffe020be812 */ /* 0x000fe400078ec0ff */
[----:B------:R-:W-:Y:S02]  /*112f0*/  @!P4 LEA.HI R10, R10, R10, RZ, 0x1 ;  /* 0x0000000a0a0ac211 */ /* 0x000fe400078f08ff */
[----:B------:R-:W-:Y:S02]  /*11300*/  @!P3 LEA.HI R9, R9, R9, RZ, 0x1 ;  /* 0x000000090909b211 */ /* 0x000fe400078f08ff */
[----:B------:R-:W-:Y:S02]  /*11310*/  IADD3 R2, R5, 0x48, RZ ;  /* 0x0000004805027810 */ /* 0x000fe40007ffe0ff */
[----:B-1----:R-:W-:Y:S02]  /*11320*/  @!P5 LOP3.LUT R13, R0, 0xfffffffe, RZ, 0xc0, !PT ;  /* 0xfffffffe000dd812 */ /* 0x002fe400078ec0ff */
[----:B------:R-:W-:-:S02]  /*11330*/  @!P2 LEA.HI R8, R8, R8, RZ, 0x1 ;  /* 0x000000080808a211 */ /* 0x000fc400078f08ff */
[----:B------:R-:W-:Y:S01]  /*11340*/  IADD3 R0, R5, 0x50, RZ ;  /* 0x0000005005007810 */ /* 0x000fe20007ffe0ff */
[--C-:B------:R-:W-:Y:S01]  /*11350*/  @!P5 IMAD.WIDE R12, R13, 0x4, R6.reuse ;  /* 0x000000040d0cd825 */ /* 0x100fe200078e0206 */
[----:B------:R-:W-:Y:S02]  /*11360*/  @!P1 LEA.HI R4, R4, R4, RZ, 0x1 ;  /* 0x0000000404049211 */ /* 0x000fe400078f08ff */
[----:B------:R-:W-:Y:S02]  /*11370*/  @!P0 LEA.HI R3, R3, R3, RZ, 0x1 ;  /* 0x0000000303038211 */ /* 0x000fe400078f08ff */
[----:B------:R-:W-:Y:S01]  /*11380*/  @!P3 LOP3.LUT R9, R9, 0xfffffffe, RZ, 0xc0, !PT ;  /* 0xfffffffe0909b812 */ /* 0x000fe200078ec0ff */
[----:B--2---:R-:W-:Y:S01]  /*11390*/  @!P6 IMAD.WIDE R14, R11, 0x4, R6 ;  /* 0x000000040b0ee825 */ /* 0x004fe200078e0206 */
[----:B------:R-:W-:Y:S02]  /*113a0*/  @!P4 LOP3.LUT R11, R10, 0xfffffffe, RZ, 0xc0, !PT ;  /* 0xfffffffe0a0bc812 */ /* 0x000fe400078ec0ff */
[----:B------:R-:W-:-:S02]  /*113b0*/  @!P0 LOP3.LUT R3, R3, 0xfffffffe, RZ, 0xc0, !PT ;  /* 0xfffffffe03038812 */ /* 0x000fc400078ec0ff */
[----:B------:R1:W-:Y:S01]  /*113c0*/  @!P6 ST.E.64 [R14.64], R122 ;  /* 0x0000007a0e00e985 */ /* 0x0003e2000c101b0a */
[----:B------:R-:W-:Y:S01]  /*113d0*/  ISETP.GE.AND P6, PT, R2, c[0x0][0x3c8], PT ;  /* 0x0000f20002007a0c */ /* 0x000fe20003fc6270 */
[--C-:B------:R-:W-:Y:S01]  /*113e0*/  @!P4 IMAD.WIDE R10, R11, 0x4, R6.reuse ;  /* 0x000000040b0ac825 */ /* 0x100fe200078e0206 */
[----:B------:R-:W-:Y:S01]  /*113f0*/  IADD3 R20, R5, 0x58, RZ ;  /* 0x0000005805147810 */ /* 0x000fe20007ffe0ff */
[----:B------:R2:W-:Y:S01]  /*11400*/  @!P5 ST.E.64 [R12.64], R118 ;  /* 0x000000760c00d985 */ /* 0x0005e2000c101b0a */
[----:B------:R-:W-:Y:S01]  /*11410*/  ISETP.GE.AND P5, PT, R0, c[0x0][0x3c8], PT ;  /* 0x0000f20000007a0c */ /* 0x000fe20003fa6270 */
[----:B------:R-:W-:Y:S01]  /*11420*/  @!P0 IMAD.WIDE R16, R3, 0x4, R6 ;  /* 0x0000000403108825 */ /* 0x000fe200078e0206 */
[C---:B------:R-:W-:Y:S01]  /*11430*/  IADD3 R19, R5.reuse, 0x60, RZ ;  /* 0x0000006005137810 */ /* 0x040fe20007ffe0ff */
[----:B------:R3:W-:Y:S01]  /*11440*/  @!P4 ST.E.64 [R10.64], R114 ;  /* 0x000000720a00c985 */ /* 0x0007e2000c101b0a */
[C---:B------:R-:W-:Y:S02]  /*11450*/  IADD3 R18, R5.reuse, 0x68, RZ ;  /* 0x0000006805127810 */ /* 0x040fe40007ffe0ff */
[----:B------:R-:W-:-:S02]  /*11460*/  IADD3 R3, R5, 0x78, RZ ;  /* 0x0000007805037810 */ /* 0x000fc40007ffe0ff */
[----:B------:R-:W-:Y:S02]  /*11470*/  ISETP.GE.AND P4, PT, R20, c[0x0][0x3c8], PT ;  /* 0x0000f20014007a0c */ /* 0x000fe40003f86270 */
[----:B------:R-:W-:-:S03]  /*11480*/  @!P6 LEA.HI R2, R2, R2, RZ, 0x1 ;  /* 0x000000020202e211 */ /* 0x000fc600078f08ff */
[----:B------:R-:W-:-:S08]  /*11490*/  @!P5 LEA.HI R0, R0, R0, RZ, 0x1 ;  /* 0x000000000000d211 */ /* 0x000fd000078f08ff */
[----:B------:R-:W-:Y:S02]  /*114a0*/  @!P4 LEA.HI R20, R20, R20, RZ, 0x1 ;  /* 0x000000141414c211 */ /* 0x000fe400078f08ff */
[----:B-1----:R-:W-:Y:S01]  /*114b0*/  @!P2 LOP3.LUT R15, R8, 0xfffffffe, RZ, 0xc0, !PT ;  /* 0xfffffffe080fa812 */ /* 0x002fe200078ec0ff */
[----:B------:R-:W-:Y:S01]  /*114c0*/  @!P3 IMAD.WIDE R8, R9, 0x4, R6 ;  /* 0x000000040908b825 */ /* 0x000fe200078e0206 */
[----:B--2---:R-:W-:-:S03]  /*114d0*/  @!P1 LOP3.LUT R13, R4, 0xfffffffe, RZ, 0xc0, !PT ;  /* 0xfffffffe040d9812 */ /* 0x004fc600078ec0ff */
[--C-:B------:R-:W-:Y:S01]  /*114e0*/  @!P2 IMAD.WIDE R14, R15, 0x4, R6.reuse ;  /* 0x000000040f0ea825 */ /* 0x100fe200078e0206 */
[----:B------:R-:W-:Y:S01]  /*114f0*/  IADD3 R4, R5, 0x70, RZ ;  /* 0x0000007005047810 */ /* 0x000fe20007ffe0ff */
[----:B------:R1:W-:Y:S01]  /*11500*/  @!P3 ST.E.64 [R8.64], R110 ;  /* 0x0000006e0800b985 */ /* 0x0003e2000c101b0a */
[----:B------:R-:W-:Y:S01]  /*11510*/  ISETP.GE.AND P3, PT, R19, c[0x0][0x3c8], PT ;  /* 0x0000f20013007a0c */ /* 0x000fe20003f66270 */
[--C-:B------:R-:W-:Y:S01]  /*11520*/  @!P1 IMAD.WIDE R12, R13, 0x4, R6.reuse ;  /* 0x000000040d0c9825 */ /* 0x100fe200078e0206 */
[----:B---3--:R-:W-:Y:S01]  /*11530*/  @!P5 LOP3.LUT R11, R0, 0xfffffffe, RZ, 0xc0, !PT ;  /* 0xfffffffe000bd812 */ /* 0x008fe200078ec0ff */
[----:B------:R-:W-:Y:S01]  /*11540*/  @!P2 ST.E.64 [R14.64], R106 ;  /* 0x0000006a0e00a985 */ /* 0x000fe2000c101b0a */
[----:B------:R-:W-:Y:S02]  /*11550*/  ISETP.GE.AND P2, PT, R18, c[0x0][0x3c8], PT ;  /* 0x0000f20012007a0c */ /* 0x000fe40003f46270 */
[----:B------:R-:W-:Y:S01]  /*11560*/  IADD3 R0, R5, 0x88, RZ ;  /* 0x0000008805007810 */ /* 0x000fe20007ffe0ff */
[----:B------:R2:W-:Y:S01]  /*11570*/  @!P1 ST.E.64 [R12.64], R102 ;  /* 0x000000660c009985 */ /* 0x0005e2000c101b0a */
[----:B------:R-:W-:Y:S01]  /*11580*/  ISETP.GE.AND P1, PT, R4, c[0x0][0x3c8], PT ;  /* 0x0000f20004007a0c */ /* 0x000fe20003f26270 */
[----:B------:R-:W-:-:S02]  /*11590*/  @!P5 IMAD.WIDE R10, R11, 0x4, R6 ;  /* 0x000000040b0ad825 */ /* 0x000fc400078e0206 */
[----:B------:R3:W-:Y:S01]  /*115a0*/  @!P0 ST.E.64 [R16.64], R38 ;  /* 0x0000002610008985 */ /* 0x0007e2000c101b0a */
[----:B------:R-:W-:Y:S02]  /*115b0*/  ISETP.GE.AND P0, PT, R3, c[0x0][0x3c8], PT ;  /* 0x0000f20003007a0c */ /* 0x000fe40003f06270 */
[----:B------:R-:W-:-:S03]  /*115c0*/  @!P3 LEA.HI R19, R19, R19, RZ, 0x1 ;  /* 0x000000131313b211 */ /* 0x000fc600078f08ff */
[----:B------:R-:W-:Y:S02]  /*115d0*/  @!P2 LEA.HI R18, R18, R18, RZ, 0x1 ;  /* 0x000000121212a211 */ /* 0x000fe400078f08ff */
[----:B------:R-:W-:Y:S02]  /*115e0*/  @!P3 LOP3.LUT R19, R19, 0xfffffffe, RZ, 0xc0, !PT ;  /* 0xfffffffe1313b812 */ /* 0x000fe400078ec0ff */
[----:B------:R-:W-:-:S04]  /*115f0*/  @!P1 LEA.HI R4, R4, R4, RZ, 0x1 ;  /* 0x0000000404049211 */ /* 0x000fc800078f08ff */
[----:B------:R-:W-:Y:S02]  /*11600*/  @!P0 LEA.HI R3, R3, R3, RZ, 0x1 ;  /* 0x0000000303038211 */ /* 0x000fe400078f08ff */
[----:B-1----:R-:W-:Y:S02]  /*11610*/  @!P6 LOP3.LUT R9, R2, 0xfffffffe, RZ, 0xc0, !PT ;  /* 0xfffffffe0209e812 */ /* 0x002fe400078ec0ff */
[----:B------:R-:W-:Y:S02]  /*11620*/  IADD3 R2, R5, 0x80, RZ ;  /* 0x0000008005027810 */ /* 0x000fe40007ffe0ff */
[----:B------:R-:W-:Y:S01]  /*11630*/  @!P0 LOP3.LUT R3, R3, 0xfffffffe, RZ, 0xc0, !PT ;  /* 0xfffffffe03038812 */ /* 0x000fe200078ec0ff */
[----:B------:R-:W-:Y:S01]  /*11640*/  @!P6 IMAD.WIDE R8, R9, 0x4, R6 ;  /* 0x000000040908e825 */ /* 0x000fe200078e0206 */
[----:B--2---:R-:W-:-:S03]  /*11650*/  @!P4 LOP3.LUT R13, R20, 0xfffffffe, RZ, 0xc0, !PT ;  /* 0xfffffffe140dc812 */ /* 0x004fc600078ec0ff */
[--C-:B------:R-:W-:Y:S01]  /*11660*/  @!P3 IMAD.WIDE R14, R19, 0x4, R6.reuse ;  /* 0x00000004130eb825 */ /* 0x100fe200078e0206 */
[----:B------:R1:W-:Y:S01]  /*11670*/  @!P6 ST.E.64 [R8.64], R42 ;  /* 0x0000002a0800e985 */ /* 0x0003e2000c101b0a */
[----:B------:R-:W-:Y:S02]  /*11680*/  ISETP.GE.AND P6, PT, R2, c[0x0][0x3c8], PT ;  /* 0x0000f20002007a0c */ /* 0x000fe40003fc6270 */
[--C-:B------:R-:W-:Y:S01]  /*11690*/  @!P4 IMAD.WIDE R12, R13, 0x4, R6.reuse ;  /* 0x000000040d0cc825 */ /* 0x100fe200078e0206 */
[----:B------:R2:W-:Y:S01]  /*116a0*/  @!P5 ST.E.64 [R10.64], R46 ;  /* 0x0000002e0a00d985 */ /* 0x0005e2000c101b0a */
[----:B------:R-:W-:Y:S02]  /*116b0*/  ISETP.GE.AND P5, PT, R0, c[0x0][0x3c8], PT ;  /* 0x0000f20000007a0c */ /* 0x000fe40003fa6270 */
[----:B------:R-:W-:Y:S01]  /*116c0*/  IADD3 R20, R5, 0x90, RZ ;  /* 0x0000009005147810 */ /* 0x000fe20007ffe0ff */
[----:B---3--:R-:W-:Y:S01]  /*116d0*/  @!P0 IMAD.WIDE R16, R3, 0x4, R6 ;  /* 0x0000000403108825 */ /* 0x008fe200078e0206 */
[C---:B------:R-:W-:Y:S01]  /*116e0*/  IADD3 R19, R5.reuse, 0x98, RZ ;  /* 0x0000009805137810 */ /* 0x040fe20007ffe0ff */
[----:B------:R3:W-:Y:S01]  /*116f0*/  @!P4 ST.E.64 [R12.64], R50 ;  /* 0x000000320c00c985 */ /* 0x0007e2000c101b0a */
[----:B------:R-:W-:-:S02]  /*11700*/  IADD3 R3, R5, 0xb0, RZ ;  /* 0x000000b005037810 */ /* 0x000fc40007ffe0ff */
[----:B------:R-:W-:Y:S01]  /*11710*/  ISETP.GE.AND P4, PT, R20, c[0x0][0x3c8], PT ;  /* 0x0000f20014007a0c */ /* 0x000fe20003f86270 */
[----:B------:R4:W-:Y:S01]  /*11720*/  @!P3 ST.E.64 [R14.64], R54 ;  /* 0x000000360e00b985 */ /* 0x0009e2000c101b0a */
[----:B------:R-:W-:Y:S02]  /*11730*/  ISETP.GE.AND P3, PT, R19, c[0x0][0x3c8], PT ;  /* 0x0000f20013007a0c */ /* 0x000fe40003f66270 */
[----:B------:R-:W-:Y:S02]  /*11740*/  @!P6 LEA.HI R2, R2, R2, RZ, 0x1 ;  /* 0x000000020202e211 */ /* 0x000fe400078f08ff */
[----:B------:R-:W-:-:S07]  /*11750*/  @!P5 LEA.HI R0, R0, R0, RZ, 0x1 ;  /* 0x000000000000d211 */ /* 0x000fce00078f08ff */
[----:B------:R-:W-:Y:S02]  /*11760*/  @!P4 LEA.HI R20, R20, R20, RZ, 0x1 ;  /* 0x000000141414c211 */ /* 0x000fe400078f08ff */
[----:B------:R-:W-:Y:S02]  /*11770*/  @!P3 LEA.HI R19, R19, R19, RZ, 0x1 ;  /* 0x000000131313b211 */ /* 0x000fe400078f08ff */
[----:B-1----:R-:W-:Y:S02]  /*11780*/  @!P2 LOP3.LUT R9, R18, 0xfffffffe, RZ, 0xc0, !PT ;  /* 0xfffffffe1209a812 */ /* 0x002fe400078ec0ff */
[----:B------:R-:W-:Y:S02]  /*11790*/  IADD3 R18, R5, 0xa0, RZ ;  /* 0x000000a005127810 */ /* 0x000fe40007ffe0ff */
[----:B--2---:R-:W-:Y:S01]  /*117a0*/  @!P1 LOP3.LUT R11, R4, 0xfffffffe, RZ, 0xc0, !PT ;  /* 0xfffffffe040b9812 */ /* 0x004fe200078ec0ff */
[----:B------:R-:W-:Y:S01]  /*117b0*/  @!P2 IMAD.WIDE R8, R9, 0x4, R6 ;  /* 0x000000040908a825 */ /* 0x000fe200078e0206 */
[----:B------:R-:W-:-:S02]  /*117c0*/  IADD3 R4, R5, 0xa8, RZ ;  /* 0x000000a805047810 */ /* 0x000fc40007ffe0ff */
[----:B------:R-:W-:Y:S01]  /*117d0*/  @!P3 LOP3.LUT R19, R19, 0xfffffffe, RZ, 0xc0, !PT ;  /* 0xfffffffe1313b812 */ /* 0x000fe200078ec0ff */
[----:B------:R-:W-:Y:S01]  /*117e0*/  @!P1 IMAD.WIDE R10, R11, 0x4, R6 ;  /* 0x000000040b0a9825 */ /* 0x000fe200078e0206 */
[----:B------:R1:W-:Y:S01]  /*117f0*/  @!P2 ST.E.64 [R8.64], R58 ;  /* 0x0000003a0800a985 */ /* 0x0003e2000c101b0a */
[----:B------:R-:W-:Y:S02]  /*11800*/  ISETP.GE.AND P2, PT, R18, c[0x0][0x3c8], PT ;  /* 0x0000f20012007a0c */ /* 0x000fe40003f46270 */
[----:B---3--:R-:W-:Y:S01]  /*11810*/  @!P4 LOP3.LUT R13, R20, 0xfffffffe, RZ, 0xc0, !PT ;  /* 0xfffffffe140dc812 */ /* 0x008fe200078ec0ff */
        /* <DEDUP_REMOVED lines=34> */
.L_x_1610:
        /* <DEDUP_REMOVED lines=50> */
.L_x_1613:
        /* <DEDUP_REMOVED lines=10> */
.L_x_2498:


//--------------------- .text._ZN7cutlass13device_kernelIN5flash19enable_sm80_to_sm89INS1_16FlashAttnFwdSm80INS1_25CollectiveMainloopFwdSm80ILi8ELi2ELb0EN4cute5tupleIJNS5_1CILi128EEENS7_ILi64EEENS7_ILi192EEEEEELi192ENS_6half_tEfNS_4arch4Sm80ELb0ELb1ELb1ELb1ELb0ELb0ELb1ELb1EEENS1_21CollectiveEpilogueFwdINS6_IJS8_SA_S9_EEENS6_IJNS7_ILi1EEESI_SI_EEESC_SE_Li256ELb1ELb1ELb1ELb0EEENS1_36VarlenDynamicPersistentTileSchedulerILi128ELi64ELi256ELi256ELb1ELb1ELb0ELb1ELb0ELb1EEEEEEEEEvNT_6ParamsE --------------------------
	.section	.text._ZN7cutlass13device_kernelIN5flash19enable_sm80_to_sm89INS1_16FlashAttnFwdSm80INS1_25CollectiveMainloopFwdSm80ILi8ELi2ELb0EN4cute5tupleIJNS5_1CILi128EEENS7_ILi64EEENS7_ILi192EEEEEELi192ENS_6half_tEfNS_4arch4Sm80ELb0ELb1ELb1ELb1ELb0ELb0ELb1ELb1EEENS1_21CollectiveEpilogueFwdINS6_IJS8_SA_S9_EEENS6_IJNS7_ILi1EEESI_SI_EEESC_SE_Li256ELb1ELb1ELb1ELb0EEENS1_36VarlenDynamicPersistentTileSchedulerILi128ELi64ELi256ELi256ELb1ELb1ELb0ELb1ELb0ELb1EEEEEEEEEvNT_6ParamsE,"ax",@progbits
	.sectioninfo	@"SHI_REGISTERS=255"
	.align	128
.text._ZN7cutlass13device_kernelIN5flash19enable_sm80_to_sm89INS1_16FlashAttnFwdSm80INS1_25CollectiveMainloopFwdSm80ILi8ELi2ELb0EN4cute5tupleIJNS5_1CILi128EEENS7_ILi64EEENS7_ILi192EEEEEELi192ENS_6half_tEfNS_4arch4Sm80ELb0ELb1ELb1ELb1ELb0ELb0ELb1ELb1EEENS1_21CollectiveEpilogueFwdINS6_IJS8_SA_S9_EEENS6_IJNS7_ILi1EEESI_SI_EEESC_SE_Li256ELb1ELb1ELb1ELb0EEENS1_36VarlenDynamicPersistentTileSchedulerILi128ELi64ELi256ELi256ELb1ELb1ELb0ELb1ELb0ELb1EEEEEEEEEvNT_6ParamsE:
        .type           _ZN7cutlass13device_kernelIN5flash19enable_sm80_to_sm89INS1_16FlashAttnFwdSm80INS1_25CollectiveMainloopFwdSm80ILi8ELi2ELb0EN4cute5tupleIJNS5_1CILi128EEENS7_ILi64EEENS7_ILi192EEEEEELi192ENS_6half_tEfNS_4arch4Sm80ELb0ELb1ELb1ELb1ELb0ELb0ELb1ELb1EEENS1_21CollectiveEpilogueFwdINS6_IJS8_SA_S9_EEENS6_IJNS7_ILi1EEESI_SI_EEESC_SE_Li256ELb1ELb1ELb1ELb0EEENS1_36VarlenDynamicPersistentTileSchedulerILi128ELi64ELi256ELi256ELb1ELb1ELb0ELb1ELb0ELb1EEEEEEEEEvNT_6ParamsE,@function
        .size           _ZN7cutlass13device_kernelIN5flash19enable_sm80_to_sm89INS1_16FlashAttnFwdSm80INS1_25CollectiveMainloopFwdSm80ILi8ELi2ELb0EN4cute5tupleIJNS5_1CILi128EEENS7_ILi64EEENS7_ILi192EEEEEELi192ENS_6half_tEfNS_4arch4Sm80ELb0ELb1ELb1ELb1ELb0ELb0ELb1ELb1EEENS1_21CollectiveEpilogueFwdINS6_IJS8_SA_S9_EEENS6_IJNS7_ILi1EEESI_SI_EEESC_SE_Li256ELb1ELb1ELb1ELb0EEENS1_36VarlenDynamicPersistentTileSchedulerILi128ELi64ELi256ELi256ELb1ELb1ELb0ELb1ELb0ELb1EEEEEEEEEvNT_6ParamsE,(.L_x_2499 - _ZN7cutlass13device_kernelIN5flash19enable_sm80_to_sm89INS1_16FlashAttnFwdSm80INS1_25CollectiveMainloopFwdSm80ILi8ELi2ELb0EN4cute5tupleIJNS5_1CILi128EEENS7_ILi64EEENS7_ILi192EEEEEELi192ENS_6half_tEfNS_4arch4Sm80ELb0ELb1ELb1ELb1ELb0ELb0ELb1ELb1EEENS1_21CollectiveEpilogueFwdINS6_IJS8_SA_S9_EEENS6_IJNS7_ILi1EEESI_SI_EEESC_SE_Li256ELb1ELb1ELb1ELb0EEENS1_36VarlenDynamicPersistentTileSchedulerILi128ELi64ELi256ELi256ELb1ELb1ELb0ELb1ELb0ELb1EEEEEEEEEvNT_6ParamsE)
        .other          _ZN7cutlass13device_kernelIN5flash19enable_sm80_to_sm89INS1_16FlashAttnFwdSm80INS1_25CollectiveMainloopFwdSm80ILi8ELi2ELb0EN4cute5tupleIJNS5_1CILi128EEENS7_ILi64EEENS7_ILi192EEEEEELi192ENS_6half_tEfNS_4arch4Sm80ELb0ELb1ELb1ELb1ELb0ELb0ELb1ELb1EEENS1_21CollectiveEpilogueFwdINS6_IJS8_SA_S9_EEENS6_IJNS7_ILi1EEESI_SI_EEESC_SE_Li256ELb1ELb1ELb1ELb0EEENS1_36VarlenDynamicPersistentTileSchedulerILi128ELi64ELi256ELi256ELb1ELb1ELb0ELb1ELb0ELb1EEEEEEEEEvNT_6ParamsE,@"STO_CUDA_ENTRY STV_DEFAULT"
_ZN7cutlass13device_kernelIN5flash19enable_sm80_to_sm89INS1_16FlashAttnFwdSm80INS1_25CollectiveMainloopFwdSm80ILi8ELi2ELb0EN4cute5tupleIJNS5_1CILi128EEENS7_ILi64EEENS7_ILi192EEEEEELi192ENS_6half_tEfNS_4arch4Sm80ELb0ELb1ELb1ELb1ELb0ELb0ELb1ELb1EEENS1_21CollectiveEpilogueFwdINS6_IJS8_SA_S9_EEENS6_IJNS7_ILi1EEESI_SI_EEESC_SE_Li256ELb1ELb1ELb1ELb0EEENS1_36VarlenDynamicPersistentTileSchedulerILi128ELi64ELi256ELi256ELb1ELb1ELb0ELb1ELb0ELb1EEEEEEEEEvNT_6ParamsE:
        /* <DEDUP_REMOVED lines=52> */
.L_x_1619:
        /* <DEDUP_REMOVED lines=16> */
.L_x_1762:
        /* <DEDUP_REMOVED lines=16> */
.L_x_1763:
[----:B---3--:R-:W-:-:S05]  /*0540*/  IMAD R0, R0, c[0x0][0x538], RZ ;  /* 0x00014e0000007a24 */ /* 0x008fca00078e02ff */
[----:B------:R-:W-:-:S04]  /*0550*/  IADD3 R6, R0, R6, RZ ;  /* 0x0000000600067210 */ /* 0x000fc80007ffe0ff */
[----:B------:R-:W-:-:S13]  /*0560*/  ISETP.GT.AND P0, PT, R6, UR4, PT ;  /* 0x0000000406007c0c */ /* 0x000fda000bf04270 */
[----:B-12---:R-:W-:Y:S05]  /*0570*/  @!P0 BRA `(.L_x_1619) ;  /* 0xfffffdc000008947 */ /* 0x006fea000383ffff */
.L_x_1615:
[----:B------:R-:W-:-:S05]  /*0580*/  IADD3 R11, -R0, R6, RZ ;  /* 0x00000006000b7210 */ /* 0x000fca0007ffe1ff */
[----:B------:R-:W-:-:S05]  /*0590*/  IMAD R0, R4, c[0x0][0x538], R11 ;  /* 0x00014e0004007a24 */ /* 0x000fca00078e020b */
[----:B------:R-:W-:Y:S01]  /*05a0*/  ISETP.GT.AND P0, PT, R0, UR4, PT ;  /* 0x0000000400007c0c */ /* 0x000fe2000bf04270 */
[----:B------:R-:W-:-:S12]  /*05b0*/  BRA.DIV ~URZ, `(.L_x_1620) ;  /* 0x00014b727f007947 */ /* 0x000fd8000b800000 */
[----:B------:R-:W-:-:S04]  /*05c0*/  VOTE.ANY R10, PT, !P0 ;  /* 0x00000000000a7806 */ /* 0x000fc800040e0100 */
.L_x_1764:
[----:B------:R-:W1:Y:S02]  /*05d0*/  POPC R6, R10 ;  /* 0x0000000a00067309 */ /* 0x000e640000000000 */
[----:B-12---:R-:W-:Y:S01]  /*05e0*/  IADD3 R231, R6, R7, RZ ;  /* 0x0000000706e77210 */ /* 0x006fe20007ffe0ff */
[----:B------:R-:W-:Y:S05]  /*05f0*/  BRA.DIV ~URZ, `(.L_x_1621) ;  /* 0x00014b827f007947 */ /* 0x000fea000b800000 */
[----:B------:R1:W2:Y:S01]  /*0600*/  SHFL.IDX PT, R229, R9, R6, 0x1f ;  /* 0x00001f0609e57589 */ /* 0x0002a200000e0000 */
[----:B------:R-:W-:-:S03]  /*0610*/  MOV R7, RZ ;  /* 0x000000ff00077202 */ /* 0x000fc60000000f00 */
[----:B------:R1:W3:Y:S04]  /*0620*/  SHFL.IDX PT, R9, R8, R6, 0x1f ;  /* 0x00001f0608097589 */ /* 0x0002e800000e0000 */
.L_x_1765:
[----:B------:R-:W-:Y:S01]  /*0630*/  ISETP.NE.AND P0, PT, R10, RZ, PT ;  /* 0x000000ff0a00720c */ /* 0x000fe20003f05270 */
[----:B------:R-:W-:-:S12]  /*0640*/  BSSY B0, `(.L_x_1622) ;  /* 0x0000005000007945 */ /* 0x000fd80003800000 */
[----:B------:R-:W-:Y:S05]  /*0650*/  @!P0 BRA `(.L_x_1623) ;  /* 0x0000003000008947 */ /* 0x000fea0003800000 */
[----:B------:R-:W-:Y:S01]  /*0660*/  IADD3 R3, R6, -0x1, RZ ;  /* 0xffffffff06037810 */ /* 0x000fe20007ffe0ff */
[----:B------:R-:W-:Y:S05]  /*0670*/  BRA.DIV ~URZ, `(.L_x_1624) ;  /* 0x00014be27f007947 */ /* 0x000fea000b800000 */
[----:B------:R4:W1:Y:S02]  /*0680*/  SHFL.IDX PT, R7, R4, R3, 0x1f ;  /* 0x00001f0304077589 */ /* 0x00086400000e0000 */
.L_x_1623:
[----:B------:R-:W-:Y:S05]  /*0690*/  BSYNC B0 ;  /* 0x0000000000007941 */ /* 0x000fea0003800000 */
.L_x_1622:
        /* <DEDUP_REMOVED lines=67> */
.L_x_1626:
        /* <DEDUP_REMOVED lines=68> */
.L_x_1627:
[----:B------:R-:W-:Y:S05]  /*0f10*/  BSYNC B0 ;  /* 0x0000000000007941 */ /* 0x000fea0003800000 */
.L_x_1625:
[----:B------:R-:W-:-:S04]  /*0f20*/  LOP3.LUT R0, RZ, R0, RZ, 0x33, !PT ;  /* 0x00000000ff007212 */ /* 0x000fc800078e33ff */
[----:B------:R-:W-:Y:S01]  /*0f30*/  IADD3 R229, R0, R229, RZ ;  /* 0x000000e500e57210 */ /* 0x000fe20007ffe0ff */
[----:B------:R-:W-:Y:S05]  /*0f40*/  BRA `(.L_x_1628) ;  /* 0x0000004000007947 */ /* 0x000fea0003800000 */
.L_x_1616:
[----:B--2---:R-:W-:Y:S01]  /*0f50*/  IMAD.MOV.U32 R229, RZ, RZ, RZ ;  /* 0x000000ffffe57224 */ /* 0x004fe200078e00ff */
[----:B------:R-:W-:Y:S01]  /*0f60*/  MOV R230, RZ ;  /* 0x000000ff00e67202 */ /* 0x000fe20000000f00 */
[----:B------:R-:W-:Y:S01]  /*0f70*/  IMAD.U32 R228, RZ, RZ, UR4 ;  /* 0x00000004ffe47e24 */ /* 0x000fe2000f8e00ff */
[----:B------:R-:W-:Y:S02]  /*0f80*/  MOV R231, c[0x0][0x53c] ;  /* 0x00014f0000e77a02 */ /* 0x000fe40000000f00 */
.L_x_1628:
[----:B------:R-:W-:Y:S01]  /*0f90*/  ISETP.NE.AND P0, PT, R12, RZ, PT ;  /* 0x000000ff0c00720c */ /* 0x000fe20003f05270 */
[----:B------:R-:W-:-:S12]  /*0fa0*/  WARPSYNC 0xffffffff ;  /* 0xffffffff00007948 */ /* 0x000fd80003800000 */
[----:B------:R1:W-:Y:S04]  /*0fb0*/  @!P0 STS.128 [0x24100], R228 ;  /* 0x024100e4ff008388 */ /* 0x0003e80000000c00 */
[----:B------:R-:W-:Y:S06]  /*0fc0*/  BAR.ARV 0x5, 0x100 ;  /* 0x0144000000007b1d */ /* 0x000fec0000002000 */
.L_x_1614:
[----:B-12---:R-:W-:-:S13]  /*0fd0*/  ISETP.GE.AND P0, PT, R231, c[0x0][0x53c], PT ;  /* 0x00014f00e7007a0c */ /* 0x006fda0003f06270 */
[----:B------:R-:W-:Y:S05]  /*0fe0*/  @P0 EXIT ;  /* 0x000000000000094d */ /* 0x000fea0003800000 */
[----:B------:R-:W1:Y:S02]  /*0ff0*/  S2R R14, SR_TID.X ;  /* 0x00000000000e7919 */ /* 0x000e640000002100 */
[----:B-1----:R-:W-:-:S04]  /*1000*/  SHF.R.S32.HI R7, RZ, 0x1f, R14 ;  /* 0x0000001fff077819 */ /* 0x002fc8000001140e */
[CC--:B------:R-:W-:Y:S02]  /*1010*/  LEA.HI R12, R7.reuse, R14.reuse, RZ, 0x2 ;  /* 0x0000000e070c7211 */ /* 0x0c0fe400078f10ff */
[----:B------:R-:W-:Y:S02]  /*1020*/  LEA.HI R3, R7, R14, RZ, 0x4 ;  /* 0x0000000e07037211 */ /* 0x000fe400078f20ff */
[--C-:B------:R-:W-:Y:S02]  /*1030*/  SHF.R.S32.HI R8, RZ, 0x2, R12.reuse ;  /* 0x00000002ff087819 */ /* 0x100fe4000001140c */
[----:B------:R-:W-:Y:S02]  /*1040*/  SHF.R.S32.HI R0, RZ, 0x1f, R12 ;  /* 0x0000001fff007819 */ /* 0x000fe4000001140c */
        /* <DEDUP_REMOVED lines=12> */
[CC--:B------:R-:W-:Y:S01]  /*1110*/  LEA.HI R3, R7.reuse, R14.reuse, RZ, 0x6 ;  /* 0x0000000e07037211 */ /* 0x0c0fe200078f30ff */
[----:B------:R-:W-:Y:S01]  /*1120*/  IMAD.IADD R9, R14, 0x1, -R4 ;  /* 0x000000010e097824 */ /* 0x000fe200078e0a04 */
[----:B------:R-:W-:Y:S01]  /*1130*/  LEA.HI R7, R7, R14, RZ, 0x5 ;  /* 0x0000000e07077211 */ /* 0x000fe200078f28ff */
[----:B------:R-:W-:Y:S01]  /*1140*/  IMAD.SHL.U32 R0, R251, 0x40, RZ ;  /* 0x00000040fb007824 */ /* 0x000fe200078e00ff */
[----:B------:R-:W-:Y:S01]  /*1150*/  SHF.R.S32.HI R4, RZ, 0x1f, R2 ;  /* 0x0000001fff047819 */ /* 0x000fe20000011402 */
[----:B------:R-:W-:Y:S02]  /*1160*/  IMAD.SHL.U32 R3, R3, 0x8, RZ ;  /* 0x0000000803037824 */ /* 0x000fe400078e00ff */
[----:B------:R-:W-:Y:S01]  /*1170*/  IMAD.SHL.U32 R210, R9, 0x8, RZ ;  /* 0x0000000809d27824 */ /* 0x000fe200078e00ff */
[----:B------:R-:W-:-:S02]  /*1180*/  LEA.HI R11, R4, R2, RZ, 0x3 ;  /* 0x00000002040b7211 */ /* 0x000fc400078f18ff */
[----:B------:R-:W-:Y:S02]  /*1190*/  LOP3.LUT R0, R0, 0x1c0, RZ, 0xc0, !PT ;  /* 0x000001c000007812 */ /* 0x000fe400078ec0ff */
[----:B------:R-:W-:Y:S02]  /*11a0*/  LOP3.LUT R6, R3, 0x7ffffe00, RZ, 0xc0, !PT ;  /* 0x7ffffe0003067812 */ /* 0x000fe400078ec0ff */
[----:B------:R-:W-:Y:S02]  /*11b0*/  LOP3.LUT R4, R11, 0xfffffff8, RZ, 0xc0, !PT ;  /* 0xfffffff80b047812 */ /* 0x000fe400078ec0ff */
[----:B------:R-:W-:Y:S02]  /*11c0*/  SHF.R.U32.HI R5, RZ, 0x3, R0 ;  /* 0x00000003ff057819 */ /* 0x000fe40000011600 */
[----:B------:R-:W-:Y:S01]  /*11d0*/  LOP3.LUT R3, R0, 0x38, R210, 0xf8, !PT ;  /* 0x0000003800037812 */ /* 0x000fe200078ef8d2 */
[----:B------:R-:W-:Y:S01]  /*11e0*/  IMAD.SHL.U32 R0, R9, 0x40, RZ ;  /* 0x0000004009007824 */ /* 0x000fe200078e00ff */
[----:B------:R-:W-:Y:S01]  /*11f0*/  IADD3 R209, R210, 0x40, RZ ;  /* 0x00000040d2d17810 */ /* 0x000fe20007ffe0ff */
[----:B------:R-:W-:Y:S01]  /*1200*/  IMAD.IADD R9, R2, 0x1, -R4 ;  /* 0x0000000102097824 */ /* 0x000fe200078e0a04 */
[----:B------:R-:W-:-:S02]  /*1210*/  LOP3.LUT R2, R7, 0xffffffe0, RZ, 0xc0, !PT ;  /* 0xffffffe007027812 */ /* 0x000fc400078ec0ff */
[----:B------:R-:W-:Y:S02]  /*1220*/  LOP3.LUT R0, R0, 0x1c0, RZ, 0xc0, !PT ;  /* 0x000001c000007812 */ /* 0x000fe400078ec0ff */
[----:B------:R-:W-:Y:S01]  /*1230*/  LOP3.LUT R227, R6, R3, R5, 0xf6, !PT ;  /* 0x0000000306e37212 */ /* 0x000fe200078ef605 */
[----:B------:R-:W-:Y:S01]  /*1240*/  IMAD.IADD R15, R14, 0x1, -R2 ;  /* 0x000000010e0f7824 */ /* 0x000fe200078e0a02 */
[----:B------:R-:W-:Y:S02]  /*1250*/  LOP3.LUT R4, R0, 0x8, R10, 0xf8, !PT ;  /* 0x0000000800047812 */ /* 0x000fe400078ef80a */
[----:B------:R-:W-:Y:S01]  /*1260*/  SHF.R.U32.HI R3, RZ, 0x3, R0 ;  /* 0x00000003ff037819 */ /* 0x000fe20000011600 */
[----:B------:R-:W-:Y:S01]  /*1270*/  IMAD.SHL.U32 R227, R227, 0x2, RZ ;  /* 0x00000002e3e37824 */ /* 0x000fe200078e00ff */
[--C-:B------:R-:W-:Y:S02]  /*1280*/  SHF.R.S32.HI R6, RZ, 0x5, R7.reuse ;  /* 0x00000005ff067819 */ /* 0x100fe40000011407 */
[----:B------:R-:W-:Y:S01]  /*1290*/  SHF.R.S32.HI R0, RZ, 0x1f, R7 ;  /* 0x0000001fff007819 */ /* 0x000fe20000011407 */
[----:B------:R-:W-:Y:S01]  /*12a0*/  IMAD.SHL.U32 R7, R13, 0x8, RZ ;  /* 0x000000080d077824 */ /* 0x000fe200078e00ff */
[----:B------:R-:W-:-:S02]  /*12b0*/  LOP3.LUT R2, R12, 0xfffffffc, RZ, 0xc0, !PT ;  /* 0xfffffffc0c027812 */ /* 0x000fc400078ec0ff */
[----:B------:R-:W-:Y:S02]  /*12c0*/  LOP3.LUT R12, R4, R3, RZ, 0x3c, !PT ;  /* 0x00000003040c7212 */ /* 0x000fe400078e3cff */
[----:B------:R-:W-:Y:S01]  /*12d0*/  LEA.HI R0, R0, R6, RZ, 0x3 ;  /* 0x0000000600007211 */ /* 0x000fe200078f18ff */
[----:B------:R-:W-:Y:S01]  /*12e0*/  IMAD.IADD R4, R14, 0x1, -R2 ;  /* 0x000000010e047824 */ /* 0x000fe200078e0a02 */
[----:B------:R-:W-:Y:S01]  /*12f0*/  SHF.R.S32.HI R10, RZ, 0x1f, R15 ;  /* 0x0000001fff0a7819 */ /* 0x000fe2000001140f */
[----:B------:R-:W-:Y:S01]  /*1300*/  IMAD.SHL.U32 R2, R9, 0x40, RZ ;  /* 0x0000004009027824 */ /* 0x000fe200078e00ff */
[----:B------:R-:W-:Y:S02]  /*1310*/  LOP3.LUT R0, R0, 0xffffff8, RZ, 0xc0, !PT ;  /* 0x0ffffff800007812 */ /* 0x000fe400078ec0ff */
[----:B------:R-:W-:Y:S02]  /*1320*/  LEA.HI R10, R10, R15, RZ, 0x2 ;  /* 0x0000000f0a0a7211 */ /* 0x000fe400078f10ff */
[----:B------:R-:W-:Y:S01]  /*1330*/  LOP3.LUT R2, R2, 0x1c0, RZ, 0xc0, !PT ;  /* 0x000001c002027812 */ /* 0x000fe200078ec0ff */
[----:B------:R-:W-:Y:S01]  /*1340*/  IMAD.IADD R3, R6, 0x1, -R0 ;  /* 0x0000000106037824 */ /* 0x000fe200078e0a00 */
[----:B------:R-:W-:-:S02]  /*1350*/  SHF.R.S32.HI R0, RZ, 0x2, R10 ;  /* 0x00000002ff007819 */ /* 0x000fc4000001140a */
[----:B------:R-:W-:Y:S02]  /*1360*/  LOP3.LUT R7, R2, 0x8, R7, 0xf8, !PT ;  /* 0x0000000802077812 */ /* 0x000fe400078ef807 */
[----:B------:R-:W-:Y:S01]  /*1370*/  SHF.R.U32.HI R2, RZ, 0x3, R2 ;  /* 0x00000003ff027819 */ /* 0x000fe20000011602 */
[----:B------:R-:W-:Y:S01]  /*1380*/  IMAD R14, R3, 0x10, R0 ;  /* 0x00000010030e7824 */ /* 0x000fe200078e0200 */
[----:B------:R-:W-:Y:S01]  /*1390*/  LOP3.LUT R5, R8, 0x1, RZ, 0xc0, !PT ;  /* 0x0000000108057812 */ /* 0x000fe200078ec0ff */
[----:B------:R-:W-:Y:S01]  /*13a0*/  IMAD.SHL.U32 R3, R6, 0x400, RZ ;  /* 0x0000040006037824 */ /* 0x000fe200078e00ff */
[----:B------:R-:W-:Y:S02]  /*13b0*/  LEA.HI R0, R4, R4, RZ, 0x1 ;  /* 0x0000000404007211 */ /* 0x000fe400078f08ff */
[----:B------:R-:W-:Y:S01]  /*13c0*/  LOP3.LUT R7, R7, R2, RZ, 0x3c, !PT ;  /* 0x0000000207077212 */ /* 0x000fe200078e3cff */
[----:B------:R-:W-:Y:S01]  /*13d0*/  IMAD.SHL.U32 R2, R8, 0x40, RZ ;  /* 0x0000004008027824 */ /* 0x000fe200078e00ff */
[----:B------:R-:W-:Y:S01]  /*13e0*/  ISETP.NE.U32.AND P3, PT, R5, 0x1, PT ;  /* 0x000000010500780c */ /* 0x000fe20003f65070 */
[----:B------:R-:W-:Y:S01]  /*13f0*/  IMAD R5, R4, 0x2, R3 ;  /* 0x0000000204057824 */ /* 0x000fe200078e0203 */
[----:B------:R-:W-:Y:S01]  /*1400*/  LOP3.LUT R0, R0, 0x1ffffffe, RZ, 0xc0, !PT ;  /* 0x1ffffffe00007812 */ /* 0x000fe200078ec0ff */
[----:B------:R-:W-:Y:S01]  /*1410*/  STL [R1+0x30], R14 ;  /* 0x0000300e01007387 */ /* 0x000fe20000100800 */
[----:B------:R-:W-:-:S02]  /*1420*/  LOP3.LUT R6, R2, 0x1c0, RZ, 0xc0, !PT ;  /* 0x000001c002067812 */ /* 0x000fc400078ec0ff */
[----:B------:R-:W-:Y:S01]  /*1430*/  R2P PR, R8, 0x6 ;  /* 0x0000000608007804 */ /* 0x000fe20000000000 */
[----:B------:R-:W-:Y:S01]  /*1440*/  IMAD.SHL.U32 R8, R11, 0x40, RZ ;  /* 0x000000400b087824 */ /* 0x000fe200078e00ff */
[----:B------:R-:W-:Y:S01]  /*1450*/  LOP3.LUT P0, RZ, R9, 0x2, RZ, 0xc0, !PT ;  /* 0x0000000209ff7812 */ /* 0x000fe2000780c0ff */
[----:B------:R-:W-:Y:S01]  /*1460*/  IMAD.IADD R233, R4, 0x1, -R0 ;  /* 0x0000000104e97824 */ /* 0x000fe200078e0a00 */
[----:B------:R-:W-:Y:S01]  /*1470*/  LEA.HI R4, R6, R6, RZ, 0x1d ;  /* 0x0000000606047211 */ /* 0x000fe200078fe8ff */
[----:B------:R-:W-:Y:S01]  /*1480*/  IMAD R0, R13, 0x200, R12 ;  /* 0x000002000d007824 */ /* 0x000fe200078e020c */
[----:B------:R-:W-:Y:S01]  /*1490*/  LOP3.LUT R2, R8, 0xfffffe00, RZ, 0xc0, !PT ;  /* 0xfffffe0008027812 */ /* 0x000fe200078ec0ff */
[----:B------:R-:W-:Y:S01]  /*14a0*/  IMAD R233, R233, 0x8, R14 ;  /* 0x00000008e9e97824 */ /* 0x000fe200078e020e */
[----:B------:R-:W-:Y:S01]  /*14b0*/  LOP3.LUT P4, RZ, R9, 0x4, RZ, 0xc0, !PT ;  /* 0x0000000409ff7812 */ /* 0x000fe2000788c0ff */
[----:B------:R-:W-:Y:S01]  /*14c0*/  IMAD.IADD R8, R5, 0x1, R4 ;  /* 0x0000000105087824 */ /* 0x000fe200078e0204 */
[----:B------:R-:W-:Y:S01]  /*14d0*/  LOP3.LUT R5, R10, 0x7ffffffc, RZ, 0xc0, !PT ;  /* 0x7ffffffc0a057812 */ /* 0x000fe200078ec0ff */
[----:B------:R-:W-:Y:S01]  /*14e0*/  IMAD.MOV.U32 R4, RZ, RZ, 0x20 ;  /* 0x00000020ff047424 */ /* 0x000fe200078e00ff */
[CC--:B------:R-:W-:Y:S01]  /*14f0*/  IADD3 R3, R7.reuse, R2.reuse, R3 ;  /* 0x0000000207037210 */ /* 0x0c0fe20007ffe003 */
[----:B------:R-:W-:Y:S01]  /*1500*/  IMAD.MOV.U32 R9, RZ, RZ, 0x40 ;  /* 0x00000040ff097424 */ /* 0x000fe200078e00ff */
[----:B------:R-:W-:Y:S01]  /*1510*/  LOP3.LUT R2, R7, R2, RZ, 0xfc, !PT ;  /* 0x0000000207027212 */ /* 0x000fe200078efcff */
[----:B------:R-:W-:Y:S01]  /*1520*/  IMAD.IADD R7, R15, 0x1, -R5 ;  /* 0x000000010f077824 */ /* 0x000fe200078e0a05 */
[----:B------:R-:W-:-:S02]  /*1530*/  SEL R6, R4, 0xffffffe0, !P1 ;  /* 0xffffffe004067807 */ /* 0x000fc40004800000 */
[----:B------:R-:W-:Y:S01]  /*1540*/  LEA R10, R8, 0x80, 0x1 ;  /* 0x00000080080a7811 */ /* 0x000fe200078e08ff */
[----:B------:R-:W-:Y:S01]  /*1550*/  IMAD.SHL.U32 R214, R7, 0x2, RZ ;  /* 0x0000000207d67824 */ /* 0x000fe200078e00ff */
[----:B------:R-:W-:Y:S02]  /*1560*/  SEL R5, R9, 0xffffffc0, !P2 ;  /* 0xffffffc009057807 */ /* 0x000fe40005000000 */
[----:B------:R-:W-:Y:S01]  /*1570*/  SEL R192, R4, 0xffffffe0, !P0 ;  /* 0xffffffe004c07807 */ /* 0x000fe20004000000 */
[C---:B------:R-:W-:Y:S01]  /*1580*/  IMAD.IADD R8, R10.reuse, 0x1, R6 ;  /* 0x000000010a087824 */ /* 0x040fe200078e0206 */
[C---:B------:R-:W-:Y:S01]  /*1590*/  IADD3 R7, R10.reuse, -0x10, RZ ;  /* 0xfffffff00a077810 */ /* 0x040fe20007ffe0ff */
[C---:B------:R-:W-:Y:S01]  /*15a0*/  IMAD.IADD R4, R10.reuse, 0x1, R5 ;  /* 0x000000010a047824 */ /* 0x040fe200078e0205 */
[----:B------:R-:W-:Y:S01]  /*15b0*/  @P3 IADD3 R7, R10, 0x10, RZ ;  /* 0x000000100a073810 */ /* 0x000fe20007ffe0ff */
[----:B------:R-:W-:Y:S01]  /*15c0*/  STL [R1+0x8], R10 ;  /* 0x0000080a01007387 */ /* 0x000fe20000100800 */
[----:B------:R-:W-:-:S02]  /*15d0*/  LEA R194, R2, 0x100, 0x1 ;  /* 0x0000010002c27811 */ /* 0x000fc400078e08ff */
[----:B------:R-:W-:Y:S01]  /*15e0*/  LEA R193, R0, 0xc100, 0x1 ;  /* 0x0000c10000c17811 */ /* 0x000fe200078e08ff */
[----:B------:R1:W-:Y:S01]  /*15f0*/  STL [R1+0x14], R8 ;  /* 0x0000140801007387 */ /* 0x0003e20000100800 */
[----:B------:R-:W-:Y:S01]  /*1600*/  IMAD.IADD R2, R5, 0x1, R7 ;  /* 0x0000000105027824 */ /* 0x000fe200078e0207 */
[----:B------:R-:W-:Y:S02]  /*1610*/  SEL R0, R9, 0xffffffc0, !P4 ;  /* 0xffffffc009007807 */ /* 0x000fe40006000000 */
[----:B------:R2:W-:Y:S01]  /*1620*/  STL [R1+0x24], R4 ;  /* 0x0000240401007387 */ /* 0x0005e20000100800 */
[----:B------:R-:W-:Y:S02]  /*1630*/  LEA R187, R3, 0x18100, 0x1 ;  /* 0x0001810003bb7811 */ /* 0x000fe400078e08ff */
[----:B------:R-:W-:Y:S01]  /*1640*/  IADD3 R232, R210, 0x80, RZ ;  /* 0x00000080d2e87810 */ /* 0x000fe20007ffe0ff */
[----:B------:R-:W-:Y:S01]  /*1650*/  STL [R1+0xc], R7 ;  /* 0x00000c0701007387 */ /* 0x000fe20000100800 */
[----:B------:R-:W-:Y:S01]  /*1660*/  SHF.R.S32.HI R211, RZ, 0x1f, R210 ;  /* 0x0000001fffd37819 */ /* 0x000fe200000114d2 */
[C---:B------:R-:W-:Y:S01]  /*1670*/  IMAD.IADD R188, R187.reuse, 0x1, R192 ;  /* 0x00000001bbbc7824 */ /* 0x040fe200078e02c0 */
[----:B------:R-:W-:Y:S01]  /*1680*/  SHF.R.S32.HI R249, RZ, 0x1f, R209 ;  /* 0x0000001ffff97819 */ /* 0x000fe200000114d1 */
[----:B------:R-:W-:Y:S01]  /*1690*/  IMAD.IADD R190, R187, 0x1, R0 ;  /* 0x00000001bbbe7824 */ /* 0x000fe200078e0200 */
[----:B------:R-:W-:Y:S01]  /*16a0*/  SHF.R.S32.HI R248, RZ, 0x1f, R232 ;  /* 0x0000001ffff87819 */ /* 0x000fe200000114e8 */
[----:B------:R-:W-:Y:S01]  /*16b0*/  IMAD.IADD R195, R0, 0x1, R194 ;  /* 0x0000000100c37824 */ /* 0x000fe200078e02c2 */
[C---:B------:R-:W-:Y:S01]  /*16c0*/  IADD3 R225, R227.reuse, 0x100, RZ ;  /* 0x00000100e3e17810 */ /* 0x040fe20007ffe0ff */
[----:B------:R-:W-:Y:S01]  /*16d0*/  IMAD.IADD R189, R188, 0x1, R0 ;  /* 0x00000001bcbd7824 */ /* 0x000fe200078e0200 */
[----:B------:R-:W-:Y:S01]  /*16e0*/  IADD3 R224, R227, 0xc100, RZ ;  /* 0x0000c100e3e07810 */ /* 0x000fe20007ffe0ff */
[----:B-1----:R-:W-:-:S02]  /*16f0*/  IMAD.IADD R8, R8, 0x1, R5 ;  /* 0x0000000108087824 */ /* 0x002fc400078e0205 */
[----:B--2---:R-:W-:-:S03]  /*1700*/  IMAD.IADD R4, R6, 0x1, R7 ;  /* 0x0000000106047824 */ /* 0x004fc600078e0207 */
[----:B------:R-:W-:Y:S01]  /*1710*/  STL [R1+0x20], R8 ;  /* 0x0000200801007387 */ /* 0x000fe20000100800 */
[----:B------:R-:W-:-:S03]  /*1720*/  IMAD.IADD R3, R4, 0x1, R5 ;  /* 0x0000000104037824 */ /* 0x000fc600078e0205 */
[----:B------:R-:W-:Y:S04]  /*1730*/  STL [R1+0x10], R4 ;  /* 0x0000100401007387 */ /* 0x000fe80000100800 */
[----:B------:R1:W-:Y:S04]  /*1740*/  STL [R1+0x1c], R2 ;  /* 0x00001c0201007387 */ /* 0x0003e80000100800 */
[----:B------:R2:W-:Y:S01]  /*1750*/  STL [R1+0x18], R3 ;  /* 0x0000180301007387 */ /* 0x0005e20000100800 */
[----:B-1----:R-:W-:-:S04]  /*1760*/  IMAD.IADD R2, R192, 0x1, R194 ;  /* 0x00000001c0027824 */ /* 0x002fc800078e02c2 */
[----:B------:R-:W-:-:S05]  /*1770*/  IMAD.IADD R2, R0, 0x1, R2 ;  /* 0x0000000100027824 */ /* 0x000fca00078e0202 */
[----:B------:R2:W-:Y:S02]  /*1780*/  STL [R1+0x28], R2 ;  /* 0x0000280201007387 */ /* 0x0005e40000100800 */
.L_x_1761:
        /* <DEDUP_REMOVED lines=10> */
[----:B--2---:R-:W-:Y:S01]  /*1830*/  IMAD.WIDE R2, R231, R14, c[0x0][0x350] ;  /* 0x0000d400e7027625 */ /* 0x004fe200078e020e */
        /* <DEDUP_REMOVED lines=16> */
.L_x_1629:
[----:B------:R-:W-:-:S04]  /*1940*/  ISETP.NE.U32.AND P0, PT, RZ, c[0x0][0x368], PT ;  /* 0x0000da00ff007a0c */ /* 0x000fc80003f05070 */
[----:B------:R-:W-:-:S13]  /*1950*/  ISETP.NE.AND.EX P0, PT, RZ, c[0x0][0x36c], PT, P0 ;  /* 0x0000db00ff007a0c */ /* 0x000fda0003f05300 */
[----:B------:R-:W-:Y:S05]  /*1960*/  @!P0 BRA `(.L_x_1630) ;  /* 0x0000003000008947 */ /* 0x000fea0003800000 */
[----:B-1----:R-:W-:-:S05]  /*1970*/  IMAD.WIDE R2, R231, R14, c[0x0][0x368] ;  /* 0x0000da00e7027625 */ /* 0x002fca00078e020e */
[----:B------:R1:W5:Y:S01]  /*1980*/  LDG.E R0, [R2.64] ;  /* 0x0000000802007981 */ /* 0x000362000c1e1900 */
[----:B------:R-:W-:Y:S05]  /*1990*/  BRA `(.L_x_1631) ;  /* 0x0000005000007947 */ /* 0x000fea0003800000 */
.L_x_1630:
[----:B------:R-:W-:Y:S01]  /*19a0*/  MOV R0, c[0x0][0x1d0] ;  /* 0x0000740000007a02 */ /* 0x000fe20000000f00 */
[----:B------:R-:W-:Y:S05]  /*19b0*/  @!P4 BRA `(.L_x_1631) ;  /* 0x000000300000c947 */ /* 0x000fea0003800000 */
[----:B-1----:R-:W2:Y:S04]  /*19c0*/  LDG.E R4, [R2.64] ;  /* 0x0000000802047981 */ /* 0x002ea8000c1e1900 */
[----:B------:R-:W2:Y:S02]  /*19d0*/  LDG.E R0, [R2.64+0x4] ;  /* 0x0000040802007981 */ /* 0x000ea4000c1e1900 */
[----:B--2---:R-:W-:-:S03]  /*19e0*/  IADD3 R0, -R4, R0, RZ ;  /* 0x0000000004007210 */ /* 0x004fc60007ffe1ff */
.L_x_1631:
[----:B-1----:R-:W-:Y:S01]  /*19f0*/  IMAD.MOV.U32 R2, RZ, RZ, c[0x0][0x2c4] ;  /* 0x0000b100ff027624 */ /* 0x002fe200078e00ff */
[----:B-----5:R-:W-:Y:S01]  /*1a00*/  IADD3 R13, R11, R10, RZ ;  /* 0x0000000a0b0d7210 */ /* 0x020fe20007ffe0ff */
[----:B------:R-:W-:-:S02]  /*1a10*/  IMAD.IADD R215, R0, 0x1, -R10 ;  /* 0x0000000100d77824 */ /* 0x000fc400078e0a0a */
[----:B------:R-:W-:Y:S01]  /*1a20*/  IMAD.SHL.U32 R226, R229, 0x80, RZ ;  /* 0x00000080e5e27824 */ /* 0x000fe200078e00ff */
[----:B------:R-:W-:Y:S01]  /*1a30*/  ISETP.NE.AND P2, PT, R2, 0x1, PT ;  /* 0x000000010200780c */ /* 0x000fe20003f45270 */
[----:B------:R-:W-:Y:S01]  /*1a40*/  IMAD.MOV.U32 R7, RZ, RZ, c[0x0][0x32c] ;  /* 0x0000cb00ff077624 */ /* 0x000fe200078e00ff */
[----:B------:R-:W-:Y:S02]  /*1a50*/  IADD3 R4, R215, 0x1, -R216 ;  /* 0x00000001d7047810 */ /* 0x000fe40007ffe8d8 */
[----:B------:R-:W-:Y:S02]  /*1a60*/  IADD3 R2, R226, 0x7f, RZ ;  /* 0x0000007fe2027810 */ /* 0x000fe40007ffe0ff */
[----:B------:R-:W-:Y:S01]  /*1a70*/  ISETP.GE.AND P1, PT, R7, 0x1, PT ;  /* 0x000000010700780c */ /* 0x000fe20003f26270 */
[----:B------:R1:W-:Y:S01]  /*1a80*/  STL [R1+0x4], R4 ;  /* 0x0000040401007387 */ /* 0x0003e20000100800 */
[----:B------:R-:W-:-:S05]  /*1a90*/  MOV R0, R2 ;  /* 0x0000000200007202 */ /* 0x000fca0000000f00 */
[----:B------:R-:W-:-:S05]  /*1aa0*/  @P2 IMAD.HI.U32 R3, R2, c[0x0][0x2c8], RZ ;  /* 0x0000b20002032a27 */ /* 0x000fca00078e00ff */
        /* <DEDUP_REMOVED lines=14> */
.L_x_1634:
[----:B------:R-:W-:-:S13]  /*1b90*/  ISETP.NE.AND P0, PT, R7, 0x1, PT ;  /* 0x000000010700780c */ /* 0x000fda0003f05270 */
[----:B------:R-:W-:-:S05]  /*1ba0*/  @P0 IMAD.HI.U32 R0, R2, c[0x0][0x330], RZ ;  /* 0x0000cc0002000a27 */ /* 0x000fca00078e00ff */
[----:B------:R-:W-:Y:S02]  /*1bb0*/  @P0 SHF.R.U32.HI R2, RZ, c[0x0][0x334], R0 ;  /* 0x0000cd00ff020a19 */ /* 0x000fe40000011600 */
.L_x_1635:
[----:B------:R-:W-:Y:S05]  /*1bc0*/  BSYNC B0 ;  /* 0x0000000000007941 */ /* 0x000fea0003800000 */
.L_x_1633:
[----:B------:R-:W-:-:S05]  /*1bd0*/  IMAD R2, R2, R7, c[0x0][0x32c] ;  /* 0x0000cb0002027624 */ /* 0x000fca00078e0207 */
[----:B------:R-:W-:-:S04]  /*1be0*/  IMNMX R3, R3, R2, PT ;  /* 0x0000000203037217 */ /* 0x000fc80003800200 */
.L_x_1632:
[----:B------:R-:W-:Y:S01]  /*1bf0*/  IADD3 R3, R3, 0x3f, RZ ;  /* 0x0000003f03037810 */ /* 0x000fe20007ffe0ff */
[----:B-1----:R-:W-:Y:S01]  /*1c00*/  @P2 IMAD.HI.U32 R4, R226, c[0x0][0x2c8], RZ ;  /* 0x0000b200e2042a27 */ /* 0x002fe200078e00ff */
        /* <DEDUP_REMOVED lines=8> */
[----:B------:R-:W-:Y:S01]  /*1c90*/  IMAD.IADD R0, R250, 0x1, R0 ;  /* 0x00000001fa007824 */ /* 0x000fe200078e0200 */
[----:B------:R-:W-:Y:S02]  /*1ca0*/  SHF.R.S32.HI R3, RZ, 0x6, R3 ;  /* 0x00000006ff037819 */ /* 0x000fe40000011403 */
[----:B------:R-:W-:Y:S02]  /*1cb0*/  SHF.R.S32.HI R4, RZ, 0x6, R2 ;  /* 0x00000006ff047819 */ /* 0x000fe40000011402 */
        /* <DEDUP_REMOVED lines=12> */
.L_x_1638:
[----:B------:R-:W-:-:S13]  /*1d80*/  ISETP.NE.AND P0, PT, R7, 0x1, PT ;  /* 0x000000010700780c */ /* 0x000fda0003f05270 */
[----:B------:R-:W-:-:S05]  /*1d90*/  @P0 IMAD.HI.U32 R3, R0, c[0x0][0x330], RZ ;  /* 0x0000cc0000030a27 */ /* 0x000fca00078e00ff */
[----:B------:R-:W-:Y:S02]  /*1da0*/  @P0 SHF.R.U32.HI R0, RZ, c[0x0][0x334], R3 ;  /* 0x0000cd00ff000a19 */ /* 0x000fe40000011603 */
.L_x_1639:
[----:B------:R-:W-:Y:S05]  /*1db0*/  BSYNC B0 ;  /* 0x0000000000007941 */ /* 0x000fea0003800000 */
.L_x_1637:
[----:B------:R-:W-:-:S05]  /*1dc0*/  IMAD R0, R0, c[0x0][0x32c], RZ ;  /* 0x0000cb0000007a24 */ /* 0x000fca00078e02ff */
[----:B------:R-:W-:-:S04]  /*1dd0*/  IMNMX R2, R2, R0, !PT ;  /* 0x0000000002027217 */ /* 0x000fc80007800200 */
.L_x_1636:
        /* <DEDUP_REMOVED lines=13> */
[----:B------:R1:W-:Y:S02]  /*1eb0*/  STL [R1], R15 ;  /* 0x0000000f01007387 */ /* 0x0003e40000100800 */
[----:B------:R-:W-:Y:S05]  /*1ec0*/  @!P0 BRA `(.L_x_1641) ;  /* 0x000001f000008947 */ /* 0x000fea0003800000 */
[----:B------:R-:W-:Y:S01]  /*1ed0*/  ISETP.NE.AND P0, PT, R252, RZ, PT ;  /* 0x000000fffc00720c */ /* 0x000fe20003f05270 */
[----:B------:R-:W-:-:S03]  /*1ee0*/  IMAD.MOV.U32 R4, RZ, RZ, RZ ;  /* 0x000000ffff047224 */ /* 0x000fc600078e00ff */
[----:B------:R-:W-:-:S04]  /*1ef0*/  SEL R0, R252, c[0x0][0x338], P0 ;  /* 0x0000ce00fc007a07 */ /* 0x000fc80000000000 */
[----:B------:R-:W-:Y:S02]  /*1f00*/  IABS R3, R0 ;  /* 0x0000000000037213 */ /* 0x000fe40000000000 */
[----:B------:R-:W-:Y:S02]  /*1f10*/  IADD3 R6, R0, -0x1, R11 ;  /* 0xffffffff00067810 */ /* 0x000fe40007ffe00b */
[----:B------:R-:W2:Y:S03]  /*1f20*/  I2F.RP R2, R3 ;  /* 0x0000000300027306 */ /* 0x000ea60000209400 */
[----:B------:R-:W-:-:S05]  /*1f30*/  IMAD.IADD R6, R6, 0x1, -R8 ;  /* 0x0000000106067824 */ /* 0x000fca00078e0a08 */
[----:B------:R-:W-:Y:S01]  /*1f40*/  IABS R10, R6 ;  /* 0x00000006000a7213 */ /* 0x000fe20000000000 */
        /* <DEDUP_REMOVED lines=23> */
.L_x_1641:
[----:B------:R-:W-:Y:S05]  /*20c0*/  BSYNC B0 ;  /* 0x0000000000007941 */ /* 0x000fea0003800000 */
.L_x_1640:
[----:B------:R-:W-:Y:S01]  /*20d0*/  IMAD R200, R15, R2, R8 ;  /* 0x000000020fc87224 */ /* 0x000fe200078e0208 */
        /* <DEDUP_REMOVED lines=55> */
[----:B------:R-:W2:Y:S01]  /*2450*/  S2R R3, SR_TID.X ;  /* 0x0000000000037919 */ /* 0x000ea20000002100 */
[----:B------:R-:W-:-:S04]  /*2460*/  ISETP.NE.U32.AND P3, PT, RZ, c[0x0][0x340], PT ;  /* 0x0000d000ff007a0c */ /* 0x000fc80003f65070 */
[----:B------:R-:W-:Y:S02]  /*2470*/  ISETP.NE.AND.EX P3, PT, RZ, c[0x0][0x344], PT, P3 ;  /* 0x0000d100ff007a0c */ /* 0x000fe40003f65330 */
[----:B--2---:R-:W-:-:S04]  /*2480*/  SHF.R.S32.HI R4, RZ, 0x1f, R3 ;  /* 0x0000001fff047819 */ /* 0x004fc80000011403 */
[----:B------:R-:W-:-:S04]  /*2490*/  LEA.HI R4, R4, R3, RZ, 0x3 ;  /* 0x0000000304047211 */ /* 0x000fc800078f18ff */
[----:B------:R-:W-:-:S04]  /*24a0*/  LOP3.LUT R4, R4, 0xfffffff8, RZ, 0xc0, !PT ;  /* 0xfffffff804047812 */ /* 0x000fc800078ec0ff */
[----:B------:R-:W-:Y:S01]  /*24b0*/  IADD3 R4, -R4, R3, RZ ;  /* 0x0000000304047210 */ /* 0x000fe20007ffe1ff */
[----:B------:R-:W-:-:S05]  /*24c0*/  @P3 IMAD.WIDE R2, R231, R14, c[0x0][0x340] ;  /* 0x0000d000e7023625 */ /* 0x000fca00078e020e */
[----:B-1----:R1:W2:Y:S01]  /*24d0*/  @P3 LDG.E R15, [R2.64] ;  /* 0x00000008020f3981 */ /* 0x0022a2000c1e1900 */
[----:B------:R-:W-:Y:S02]  /*24e0*/  SHF.R.S32.HI R0, RZ, 0x1f, R12 ;  /* 0x0000001fff007819 */ /* 0x000fe4000001140c */
[----:B------:R-:W-:Y:S02]  /*24f0*/  SHF.R.S32.HI R14, RZ, 0x1f, R231 ;  /* 0x0000001fff0e7819 */ /* 0x000fe400000114e7 */
[----:B------:R-:W-:Y:S01]  /*2500*/  SEL R8, R231, RZ, !P5 ;  /* 0x000000ffe7087207 */ /* 0x000fe20006800000 */
[----:B------:R-:W-:Y:S01]  /*2510*/  IMAD R0, R0, c[0x0][0x178], RZ ;  /* 0x00005e0000007a24 */ /* 0x000fe200078e02ff */
[----:B------:R-:W-:Y:S02]  /*2520*/  SEL R11, R14, RZ, !P5 ;  /* 0x000000ff0e0b7207 */ /* 0x000fe40006800000 */
[----:B------:R-:W-:Y:S01]  /*2530*/  ISETP.GE.AND P6, PT, R209, c[0x0][0x198], PT ;  /* 0x00006600d1007a0c */ /* 0x000fe20003fc6270 */
[----:B------:R-:W-:Y:S01]  /*2540*/  IMAD R0, R12, c[0x0][0x17c], R0 ;  /* 0x00005f000c007a24 */ /* 0x000fe200078e0200 */
[----:B------:R-:W-:Y:S01]  /*2550*/  ISETP.GE.AND P5, PT, R232, c[0x0][0x198], PT ;  /* 0x00006600e8007a0c */ /* 0x000fe20003fa6270 */
[----:B------:R-:W-:-:S04]  /*2560*/  IMAD R11, R11, c[0x0][0x1c0], RZ ;  /* 0x000070000b0b7a24 */ /* 0x000fc800078e02ff */
[----:B------:R-:W-:Y:S01]  /*2570*/  IMAD R11, R8, c[0x0][0x1c4], R11 ;  /* 0x00007100080b7a24 */ /* 0x000fe200078e020b */
[----:B-1----:R-:W-:-:S05]  /*2580*/  LEA R2, R4, R251, 0x5 ;  /* 0x000000fb04027211 */ /* 0x002fca00078e28ff */
[----:B------:R-:W-:Y:S02]  /*2590*/  IMAD.IADD R9, R226, 0x1, R2 ;  /* 0x00000001e2097824 */ /* 0x000fe400078e0202 */
[----:B------:R-:W-:-:S03]  /*25a0*/  IMAD.WIDE.U32 R2, R12, c[0x0][0x178], RZ ;  /* 0x00005e000c027a25 */ /* 0x000fc600078e00ff */
[----:B------:R-:W-:Y:S01]  /*25b0*/  MOV R10, R9 ;  /* 0x00000009000a7202 */ /* 0x000fe20000000f00 */
[----:B------:R-:W-:Y:S01]  /*25c0*/  @P2 IMAD.HI.U32 R4, R9, c[0x0][0x2c8], RZ ;  /* 0x0000b20009042a27 */ /* 0x000fe200078e00ff */
[----:B------:R-:W-:Y:S02]  /*25d0*/  IADD3 R3, R3, R0, RZ ;  /* 0x0000000003037210 */ /* 0x000fe40007ffe0ff */
[----:B------:R-:W-:Y:S02]  /*25e0*/  IADD3 R0, P0, R251, R13, RZ ;  /* 0x0000000dfb007210 */ /* 0x000fe40007f1e0ff */
[----:B------:R-:W-:Y:S01]  /*25f0*/  @P2 SHF.R.U32.HI R10, RZ, c[0x0][0x2cc], R4 ;  /* 0x0000b300ff0a2a19 */ /* 0x000fe20000011604 */
[----:B------:R-:W-:Y:S01]  /*2600*/  IMAD.WIDE.U32 R2, R235, c[0x0][0x1b8], R2 ;  /* 0x00006e00eb027a25 */ /* 0x000fe200078e0002 */
[----:B------:R-:W-:-:S03]  /*2610*/  SHF.R.S32.HI R4, RZ, 0x1f, R13 ;  /* 0x0000001fff047819 */ /* 0x000fc6000001140d */
[----:B------:R-:W-:Y:S01]  /*2620*/  IMAD R3, R235, c[0x0][0x1bc], R3 ;  /* 0x00006f00eb037a24 */ /* 0x000fe200078e0203 */
[----:B------:R-:W-:Y:S01]  /*2630*/  LEA.HI.X.SX32 R4, R251, R4, 0x1, P0 ;  /* 0x00000004fb047211 */ /* 0x000fe200000f0eff */
[----:B------:R-:W-:Y:S01]  /*2640*/  IMAD.WIDE.U32 R6, R0, c[0x0][0x1e0], R210 ;  /* 0x0000780000067a25 */ /* 0x000fe200078e00d2 */
[----:B------:R-:W-:-:S03]  /*2650*/  ISETP.GE.AND P0, PT, R210, c[0x0][0x198], PT ;  /* 0x00006600d2007a0c */ /* 0x000fc60003f06270 */
[C---:B------:R-:W-:Y:S02]  /*2660*/  IMAD R13, R4.reuse, c[0x0][0x1e0], RZ ;  /* 0x00007800040d7a24 */ /* 0x040fe400078e02ff */
[----:B------:R-:W-:Y:S02]  /*2670*/  IMAD R12, R4, c[0x0][0x208], RZ ;  /* 0x00008200040c7a24 */ /* 0x000fe400078e02ff */
[----:B------:R-:W-:Y:S01]  /*2680*/  IMAD.WIDE.U32 R2, R8, c[0x0][0x1c0], R2 ;  /* 0x0000700008027a25 */ /* 0x000fe200078e0002 */
[----:B------:R-:W-:-:S03]  /*2690*/  SHF.R.S32.HI R8, RZ, 0x1f, R10 ;  /* 0x0000001fff087819 */ /* 0x000fc6000001140a */
[----:B------:R-:W-:-:S04]  /*26a0*/  IMAD.WIDE.U32 R4, R0, c[0x0][0x208], R210 ;  /* 0x0000820000047a25 */ /* 0x000fc800078e00d2 */
[C---:B------:R-:W-:Y:S02]  /*26b0*/  IMAD R13, R0.reuse, c[0x0][0x1e4], R13 ;  /* 0x00007900000d7a24 */ /* 0x040fe400078e020d */
[----:B------:R-:W-:Y:S02]  /*26c0*/  IMAD R12, R0, c[0x0][0x20c], R12 ;  /* 0x00008300000c7a24 */ /* 0x000fe400078e020c */
[----:B------:R-:W-:Y:S01]  /*26d0*/  IMAD.MOV R0, RZ, RZ, -R10 ;  /* 0x000000ffff007224 */ /* 0x000fe200078e0a0a */
[----:B------:R-:W-:Y:S01]  /*26e0*/  IADD3 R7, R7, R13, RZ ;  /* 0x0000000d07077210 */ /* 0x000fe20007ffe0ff */
[----:B------:R-:W-:Y:S01]  /*26f0*/  IMAD R8, R8, c[0x0][0x1b0], RZ ;  /* 0x00006c0008087a24 */ /* 0x000fe200078e02ff */
[----:B------:R-:W-:Y:S01]  /*2700*/  IADD3 R5, R5, R12, RZ ;  /* 0x0000000c05057210 */ /* 0x000fe20007ffe0ff */
[----:B------:R-:W-:Y:S02]  /*2710*/  IMAD.IADD R3, R3, 0x1, R11 ;  /* 0x0000000103037824 */ /* 0x000fe400078e020b */
[----:B------:R-:W-:-:S02]  /*2720*/  IMAD R0, R0, c[0x0][0x2c4], R9 ;  /* 0x0000b10000007a24 */ /* 0x000fc400078e0209 */
[C---:B------:R-:W-:Y:S02]  /*2730*/  IMAD R8, R10.reuse, c[0x0][0x1b4], R8 ;  /* 0x00006d000a087a24 */ /* 0x040fe400078e0208 */
[----:B------:R-:W-:-:S04]  /*2740*/  IMAD.WIDE.U32 R10, R10, c[0x0][0x1b0], R2 ;  /* 0x00006c000a0a7a25 */ /* 0x000fc800078e0002 */
[----:B------:R-:W-:-:S04]  /*2750*/  IMAD.WIDE.U32 R6, R235, c[0x0][0x1e8], R6 ;  /* 0x00007a00eb067a25 */ /* 0x000fc800078e0006 */
[----:B------:R-:W-:Y:S01]  /*2760*/  IMAD.WIDE.U32 R2, R235, c[0x0][0x210], R4 ;  /* 0x00008400eb027a25 */ /* 0x000fe200078e0004 */
[----:B------:R-:W-:Y:S02]  /*2770*/  SHF.R.S32.HI R4, RZ, 0x1f, R0 ;  /* 0x0000001fff047819 */ /* 0x000fe40000011400 */
[----:B------:R-:W-:Y:S01]  /*2780*/  IADD3 R5, R11, R8, RZ ;  /* 0x000000080b057210 */ /* 0x000fe20007ffe0ff */
[C---:B------:R-:W-:Y:S01]  /*2790*/  IMAD R9, R235.reuse, c[0x0][0x1ec], R7 ;  /* 0x00007b00eb097a24 */ /* 0x040fe200078e0207 */
[----:B------:R-:W-:Y:S01]  /*27a0*/  MOV R8, R6 ;  /* 0x0000000600087202 */ /* 0x000fe20000000f00 */
[----:B------:R-:W-:Y:S01]  /*27b0*/  IMAD R11, R4, c[0x0][0x1a8], RZ ;  /* 0x00006a00040b7a24 */ /* 0x000fe200078e02ff */
[----:B------:R-:W-:Y:S01]  /*27c0*/  MOV R4, R10 ;  /* 0x0000000a00047202 */ /* 0x000fe20000000f00 */
[----:B------:R-:W-:Y:S02]  /*27d0*/  IMAD.MOV.U32 R6, RZ, RZ, R2 ;  /* 0x000000ffff067224 */ /* 0x000fe400078e0002 */
[----:B------:R-:W-:-:S02]  /*27e0*/  IMAD R7, R235, c[0x0][0x214], R3 ;  /* 0x00008500eb077a24 */ /* 0x000fc400078e0203 */
[C---:B------:R-:W-:Y:S02]  /*27f0*/  IMAD R12, R0.reuse, c[0x0][0x1ac], R11 ;  /* 0x00006b00000c7a24 */ /* 0x040fe400078e020b */
[----:B------:R-:W-:Y:S01]  /*2800*/  IMAD.WIDE.U32 R4, R0, c[0x0][0x1a8], R4 ;  /* 0x00006a0000047a25 */ /* 0x000fe200078e0004 */
[----:B--2---:R-:W-:-:S03]  /*2810*/  @P3 MOV R2, R15 ;  /* 0x0000000f00023202 */ /* 0x004fc60000000f00 */
[----:B------:R-:W-:Y:S01]  /*2820*/  @!P3 IMAD.MOV.U32 R2, RZ, RZ, R231 ;  /* 0x000000ffff02b224 */ /* 0x000fe200078e00e7 */
[----:B------:R-:W-:Y:S02]  /*2830*/  @P3 SHF.R.S32.HI R3, RZ, 0x1f, R15 ;  /* 0x0000001fff033819 */ /* 0x000fe4000001140f */
[----:B------:R-:W-:Y:S02]  /*2840*/  @!P3 MOV R3, R14 ;  /* 0x0000000e0003b202 */ /* 0x000fe40000000f00 */
[----:B------:R-:W-:Y:S02]  /*2850*/  SEL R0, R2, RZ, !P4 ;  /* 0x000000ff02007207 */ /* 0x000fe40006000000 */
[----:B------:R-:W-:Y:S02]  /*2860*/  SEL R2, R3, RZ, !P4 ;  /* 0x000000ff03027207 */ /* 0x000fe40006000000 */
[----:B------:R-:W-:Y:S01]  /*2870*/  P2R R14, PR, RZ, 0x1 ;  /* 0x00000001ff0e7803 */ /* 0x000fe20000000000 */
[----:B------:R-:W-:Y:S01]  /*2880*/  IMAD.WIDE.U32 R218, R0, c[0x0][0x1f0], R8 ;  /* 0x00007c0000da7a25 */ /* 0x000fe200078e0008 */
[----:B------:R-:W-:-:S02]  /*2890*/  IADD3 R3, R5, R12, RZ ;  /* 0x0000000c05037210 */ /* 0x000fc40007ffe0ff */
[----:B------:R-:W-:Y:S01]  /*28a0*/  LEA R13, P0, R4, c[0x0][0x160], 0x1 ;  /* 0x00005800040d7a11 */ /* 0x000fe200078008ff */
[----:B------:R-:W-:Y:S01]  /*28b0*/  IMAD R11, R2, c[0x0][0x1f0], RZ ;  /* 0x00007c00020b7a24 */ /* 0x000fe200078e02ff */
[----:B------:R-:W-:Y:S01]  /*28c0*/  ISETP.GE.AND P3, PT, R232, c[0x0][0x1d4], PT ;  /* 0x00007500e8007a0c */ /* 0x000fe20003f66270 */
[----:B------:R-:W-:Y:S01]  /*28d0*/  IMAD R10, R2, c[0x0][0x218], RZ ;  /* 0x00008600020a7a24 */ /* 0x000fe200078e02ff */
[----:B------:R-:W-:Y:S01]  /*28e0*/  LEA.HI.X R9, R4, c[0x0][0x164], R3, 0x1, P0 ;  /* 0x0000590004097a11 */ /* 0x000fe200000f0c03 */
[----:B------:R-:W-:Y:S01]  /*28f0*/  IMAD.WIDE.U32 R220, R0, c[0x0][0x218], R6 ;  /* 0x0000860000dc7a25 */ /* 0x000fe200078e0006 */
[----:B------:R-:W-:-:S03]  /*2900*/  IADD3 R12, R205, -0x1, RZ ;  /* 0xffffffffcd0c7810 */ /* 0x000fc60007ffe0ff */
[C---:B------:R-:W-:Y:S02]  /*2910*/  IMAD R2, R0.reuse, c[0x0][0x1f4], R11 ;  /* 0x00007d0000027a24 */ /* 0x040fe400078e020b */
[----:B------:R-:W-:Y:S02]  /*2920*/  IMAD R0, R0, c[0x0][0x21c], R10 ;  /* 0x0000870000007a24 */ /* 0x000fe400078e020a */
[----:B------:R-:W-:Y:S01]  /*2930*/  IMAD.IADD R10, R251, 0x1, R226 ;  /* 0x00000001fb0a7824 */ /* 0x000fe200078e02e2 */
[----:B------:R-:W-:Y:S02]  /*2940*/  IADD3 R217, R219, R2, RZ ;  /* 0x00000002dbd97210 */ /* 0x000fe40007ffe0ff */
[----:B------:R-:W-:Y:S01]  /*2950*/  IADD3 R222, R221, R0, RZ ;  /* 0x00000000ddde7210 */ /* 0x000fe20007ffe0ff */
[----:B------:R-:W-:Y:S05]  /*2960*/  BRA.DIV ~URZ, `(.L_x_1643) ;  /* 0x000129527f007947 */ /* 0x000fea000b800000 */
[----:B------:R1:W2:Y:S02]  /*2970*/  SHFL.IDX PT, R8, R9, RZ, 0x181f ;  /* 0x00181fff09087589 */ /* 0x0002a400000e0000 */
.L_x_1766:
[----:B------:R-:W-:Y:S05]  /*2980*/  BRA.DIV ~URZ, `(.L_x_1644) ;  /* 0x000129a27f007947 */ /* 0x000fea000b800000 */
[----:B------:R3:W4:Y:S02]  /*2990*/  SHFL.IDX PT, R0, R13, RZ, 0x181f ;  /* 0x00181fff0d007589 */ /* 0x00072400000e0000 */
.L_x_1767:
[----:B------:R-:W-:Y:S01]  /*29a0*/  IMAD R11, R216, c[0x0][0x2c4], RZ ;  /* 0x0000b100d80b7a24 */ /* 0x000fe200078e02ff */
[----:B------:R-:W-:Y:S04]  /*29b0*/  BSSY B0, `(.L_x_1645) ;  /* 0x0000010000007945 */ /* 0x000fe80003800000 */
[----:B------:R-:W-:-:S13]  /*29c0*/  ISETP.GE.AND P0, PT, R10, R11, PT ;  /* 0x0000000b0a00720c */ /* 0x000fda0003f06270 */
[----:B------:R-:W-:Y:S05]  /*29d0*/  @P0 BRA `(.L_x_1646) ;  /* 0x000000d000000947 */ /* 0x000fea0003800000 */
[----:B----4-:R-:W-:Y:S02]  /*29e0*/  LEA R6, P0, R210, R0, 0x1 ;  /* 0x00000000d2067211 */ /* 0x010fe400078008ff */
[----:B------:R-:W-:Y:S02]  /*29f0*/  ISETP.NE.AND P4, PT, R14, RZ, PT ;  /* 0x000000ff0e00720c */ /* 0x000fe40003f85270 */
        /* <DEDUP_REMOVED lines=11> */
.L_x_1646:
[----:B------:R-:W-:Y:S05]  /*2ab0*/  BSYNC B0 ;  /* 0x0000000000007941 */ /* 0x000fea0003800000 */
.L_x_1645:
[----:B------:R-:W-:Y:S05]  /*2ac0*/  BRA.DIV ~URZ, `(.L_x_1647) ;  /* 0x000128c27f007947 */ /* 0x000fea000b800000 */
[----:B--2---:R2:W1:Y:S04]  /*2ad0*/  SHFL.IDX PT, R8, R9, 0x1, 0x181f ;  /* 0x00381f0009087f89 */ /* 0x00446800000e0000 */
[----:B----4-:R2:W4:Y:S02]  /*2ae0*/  SHFL.IDX PT, R0, R13, 0x1, 0x181f ;  /* 0x00381f000d007f89 */ /* 0x01052400000e0000 */
.L_x_1768:
[----:B------:R-:W-:Y:S01]  /*2af0*/  IADD3 R2, R10, 0x20, RZ ;  /* 0x000000200a027810 */ /* 0x000fe20007ffe0ff */
[----:B------:R-:W-:Y:S03]  /*2b00*/  BSSY B0, `(.L_x_1648) ;  /* 0x0000010000007945 */ /* 0x000fe60003800000 */
[----:B------:R-:W-:-:S13]  /*2b10*/  ISETP.GE.AND P0, PT, R2, R11, PT ;  /* 0x0000000b0200720c */ /* 0x000fda0003f06270 */
[----:B------:R-:W-:Y:S05]  /*2b20*/  @P0 BRA `(.L_x_1649) ;  /* 0x000000d000000947 */ /* 0x000fea0003800000 */
[----:B----4-:R-:W-:Y:S02]  /*2b30*/  LEA R6, P0, R210, R0, 0x1 ;  /* 0x00000000d2067211 */ /* 0x010fe400078008ff */
[----:B------:R-:W-:Y:S02]  /*2b40*/  ISETP.NE.AND P4, PT, R14, RZ, PT ;  /* 0x000000ff0e00720c */ /* 0x000fe40003f85270 */
[----:B-1----:R-:W-:Y:S02]  /*2b50*/  LEA.HI.X R7, R210, R8, R211, 0x1, P0 ;  /* 0x00000008d2077211 */ /* 0x002fe400000f0cd3 */
        /* <DEDUP_REMOVED lines=10> */
.L_x_1649:
[----:B------:R-:W-:Y:S05]  /*2c00*/  BSYNC B0 ;  /* 0x0000000000007941 */ /* 0x000fea0003800000 */
.L_x_1648:
[----:B------:R-:W-:Y:S05]  /*2c10*/  BRA.DIV ~URZ, `(.L_x_1650) ;  /* 0x000128327f007947 */ /* 0x000fea000b800000 */
[----:B-1----:R1:W2:Y:S02]  /*2c20*/  SHFL.IDX PT, R8, R9, 0x2, 0x181f ;  /* 0x00581f0009087f89 */ /* 0x0022a400000e0000 */
.L_x_1769:
[----:B------:R-:W-:Y:S05]  /*2c30*/  BRA.DIV ~URZ, `(.L_x_1651) ;  /* 0x000128827f007947 */ /* 0x000fea000b800000 */
[----:B----4-:R4:W1:Y:S02]  /*2c40*/  SHFL.IDX PT, R0, R13, 0x2, 0x181f ;  /* 0x00581f000d007f89 */ /* 0x01086400000e0000 */
.L_x_1770:
[----:B------:R-:W-:Y:S01]  /*2c50*/  IADD3 R2, R10, 0x40, RZ ;  /* 0x000000400a027810 */ /* 0x000fe20007ffe0ff */
[----:B------:R-:W-:Y:S03]  /*2c60*/  BSSY B0, `(.L_x_1652) ;  /* 0x0000010000007945 */ /* 0x000fe60003800000 */
[----:B------:R-:W-:-:S13]  /*2c70*/  ISETP.GE.AND P0, PT, R2, R11, PT ;  /* 0x0000000b0200720c */ /* 0x000fda0003f06270 */
[----:B------:R-:W-:Y:S05]  /*2c80*/  @P0 BRA `(.L_x_1653) ;  /* 0x000000d000000947 */ /* 0x000fea0003800000 */
[----:B-1----:R-:W-:Y:S02]  /*2c90*/  LEA R6, P0, R210, R0, 0x1 ;  /* 0x00000000d2067211 */ /* 0x002fe400078008ff */
        /* <DEDUP_REMOVED lines=12> */
.L_x_1653:
[----:B------:R-:W-:Y:S05]  /*2d60*/  BSYNC B0 ;  /* 0x0000000000007941 */ /* 0x000fea0003800000 */
.L_x_1652:
[----:B------:R-:W-:Y:S05]  /*2d70*/  BRA.DIV ~URZ, `(.L_x_1654) ;  /* 0x000127a27f007947 */ /* 0x000fea000b800000 */
[----:B--2---:R2:W3:Y:S04]  /*2d80*/  SHFL.IDX PT, R8, R9, 0x3, 0x181f ;  /* 0x00781f0009087f89 */ /* 0x0044e800000e0000 */
[----:B-1----:R2:W1:Y:S02]  /*2d90*/  SHFL.IDX PT, R0, R13, 0x3, 0x181f ;  /* 0x00781f000d007f89 */ /* 0x00246400000e0000 */
.L_x_1771:
[----:B------:R-:W-:-:S04]  /*2da0*/  IADD3 R2, R10, 0x60, RZ ;  /* 0x000000600a027810 */ /* 0x000fc80007ffe0ff */
[----:B------:R-:W-:-:S13]  /*2db0*/  ISETP.GE.AND P4, PT, R2, R11, PT ;  /* 0x0000000b0200720c */ /* 0x000fda0003f86270 */
[----:B-1----:R-:W-:-:S04]  /*2dc0*/  @!P4 LEA R6, P0, R210, R0, 0x1 ;  /* 0x00000000d206c211 */ /* 0x002fc800078008ff */
[----:B---3--:R-:W-:Y:S02]  /*2dd0*/  @!P4 LEA.HI.X R7, R210, R8, R211, 0x1, P0 ;  /* 0x00000008d207c211 */ /* 0x008fe400000f0cd3 */
[----:B------:R-:W-:-:S04]  /*2de0*/  @!P4 LEA R4, P0, R209, R0, 0x1 ;  /* 0x00000000d104c211 */ /* 0x000fc800078008ff */
[----:B------:R-:W-:Y:S02]  /*2df0*/  @!P4 LEA.HI.X R5, R209, R8, R249, 0x1, P0 ;  /* 0x00000008d105c211 */ /* 0x000fe400000f0cf9 */
[----:B------:R-:W-:-:S04]  /*2e00*/  @!P4 LEA R2, P0, R232, R0, 0x1 ;  /* 0x00000000e802c211 */ /* 0x000fc800078008ff */
[----:B------:R-:W-:Y:S02]  /*2e10*/  @!P4 LEA.HI.X R3, R232, R8, R248, 0x1, P0 ;  /* 0x00000008e803c211 */ /* 0x000fe400000f0cf8 */
[----:B------:R-:W-:-:S13]  /*2e20*/  ISETP.NE.AND P0, PT, R14, RZ, PT ;  /* 0x000000ff0e00720c */ /* 0x000fda0003f05270 */
[----:B------:R-:W-:Y:S01]  /*2e30*/  @!PT LDS RZ, [RZ] ;  /* 0x00000000fffff984 */ /* 0x000fe20000000800 */
[----:B------:R-:W-:Y:S01]  /*2e40*/  @!PT LDS RZ, [RZ] ;  /* 0x00000000fffff984 */ /* 0x000fe20000000800 */
[----:B------:R-:W-:Y:S01]  /*2e50*/  @!PT LDS RZ, [RZ] ;  /* 0x00000000fffff984 */ /* 0x000fe20000000800 */
[----:B------:R1:W-:Y:S04]  /*2e60*/  @!P4 LDGSTS.E.BYPASS.LTC128B.128 [R227+0x1b100], [R6.64], !P0 ;  /* 0x1b10000006e3cfae */ /* 0x0003e8000c101d48 */
[----:B------:R1:W-:Y:S04]  /*2e70*/  @!P4 LDGSTS.E.BYPASS.LTC128B.128 [R227+0x1f100], [R4.64], !P6 ;  /* 0x1f10000004e3cfae */ /* 0x0003e8000f101d48 */
[----:B------:R1:W-:Y:S04]  /*2e80*/  @!P4 LDGSTS.E.BYPASS.LTC128B.128 [R227+0x23100], [R2.64], !P5 ;  /* 0x2310000002e3cfae */ /* 0x0003e8000e901d48 */
[----:B------:R-:W0:Y:S01]  /*2e90*/  LDGDEPBAR ;  /* 0x00000000000079af */ /* 0x000e220000000000 */
[----:B------:R-:W-:Y:S02]  /*2ea0*/  WARPSYNC 0xffffffff ;  /* 0xffffffff00007948 */ /* 0x000fe40003800000 */
[C---:B------:R-:W-:Y:S01]  /*2eb0*/  IMAD.SHL.U32 R104, R12.reuse, 0x40, RZ ;  /* 0x000000400c687824 */ /* 0x040fe200078e00ff */
[----:B-1----:R-:W-:Y:S01]  /*2ec0*/  SHF.R.S32.HI R7, RZ, 0x1f, R12 ;  /* 0x0000001fff077819 */ /* 0x002fe2000001140c */
[----:B------:R-:W-:Y:S01]  /*2ed0*/  IMAD.WIDE.U32 R2, R12, c[0x0][0x1e0], RZ ;  /* 0x000078000c027a25 */ /* 0x000fe200078e00ff */
[----:B------:R-:W-:Y:S02]  /*2ee0*/  BAR.SYNC.DEFER_BLOCKING 0x0 ;  /* 0x0000000000007b1d */ /* 0x000fe40000010000 */
[----:B------:R-:W-:Y:S01]  /*2ef0*/  IADD3 R4, -R104, R215, -R251 ;  /* 0x000000d768047210 */ /* 0x000fe20007ffe9fb */
[----:B------:R-:W-:Y:S01]  /*2f00*/  IMAD R0, R7, c[0x0][0x1e0], RZ ;  /* 0x0000780007007a24 */ /* 0x000fe200078e02ff */
[----:B------:R-:W-:-:S02]  /*2f10*/  LEA R5, P5, R2, R218, 0x6 ;  /* 0x000000da02057211 */ /* 0x000fc400078a30ff */
[----:B------:R-:W-:Y:S01]  /*2f20*/  ISETP.GE.AND P6, PT, R4, 0x1, PT ;  /* 0x000000010400780c */ /* 0x000fe20003fc6270 */
[----:B------:R-:W-:Y:S01]  /*2f30*/  IMAD R0, R12, c[0x0][0x1e4], R0 ;  /* 0x000079000c007a24 */ /* 0x000fe200078e0200 */
[----:B------:R-:W-:Y:S01]  /*2f40*/  ISETP.GE.AND P4, PT, R4, 0x21, PT ;  /* 0x000000210400780c */ /* 0x000fe20003f86270 */
[----:B------:R-:W-:Y:S01]  /*2f50*/  ULDC.64 UR4, c[0x0][0x208] ;  /* 0x0000820000047ab9 */ /* 0x000fe20000000a00 */
[----:B------:R-:W-:Y:S01]  /*2f60*/  BSSY B0, `(.L_x_1655) ;  /* 0x0000050000007945 */ /* 0x000fe20003800000 */
[----:B------:R-:W-:Y:S01]  /*2f70*/  IMAD.IADD R0, R3, 0x1, R0 ;  /* 0x0000000103007824 */ /* 0x000fe200078e0200 */
[----:B------:R-:W-:Y:S02]  /*2f80*/  USHF.L.U32 UR7, UR4, 0x6, URZ ;  /* 0x0000000604077899 */ /* 0x000fe4000800063f */
[----:B------:R-:W-:Y:S02]  /*2f90*/  UMOV UR6, 0x6 ;  /* 0x0000000600067882 */ /* 0x000fe40000000000 */
[----:B------:R-:W-:Y:S01]  /*2fa0*/  LEA.HI.X R6, R2, R217, R0, 0x6, P5 ;  /* 0x000000d902067211 */ /* 0x000fe200028f3400 */
[----:B------:R-:W-:Y:S01]  /*2fb0*/  IMAD.MOV.U32 R0, RZ, RZ, 0x20 ;  /* 0x00000020ff007424 */ /* 0x000fe200078e00ff */
[----:B------:R-:W-:Y:S01]  /*2fc0*/  USHF.L.U64.HI UR5, UR4, UR6, UR5 ;  /* 0x0000000604057299 */ /* 0x000fe20008010205 */
[----:B------:R-:W-:-:S02]  /*2fd0*/  @P6 LEA R2, P5, R5, c[0x0][0x1c8], 0x1 ;  /* 0x0000720005026a11 */ /* 0x000fc400078a08ff */
[----:B------:R-:W-:Y:S01]  /*2fe0*/  @P6 ISETP.GE.AND P0, PT, R210, c[0x0][0x1d4], PT ;  /* 0x00007500d2006a0c */ /* 0x000fe20003f06270 */
[C---:B--2---:R-:W-:Y:S01]  /*2ff0*/  IMAD.WIDE.U32 R8, R0.reuse, c[0x0][0x1e0], RZ ;  /* 0x0000780000087a25 */ /* 0x044fe200078e00ff */
[----:B------:R-:W-:Y:S02]  /*3000*/  @P6 LEA.HI.X R3, R5, c[0x0][0x1cc], R6, 0x1, P5 ;  /* 0x0000730005036a11 */ /* 0x000fe400028f0c06 */
[----:B------:R-:W-:Y:S01]  /*3010*/  @P6 ISETP.GE.AND P5, PT, R209, c[0x0][0x1d4], PT ;  /* 0x00007500d1006a0c */ /* 0x000fe20003fa6270 */
[----:B------:R-:W-:-:S08]  /*3020*/  IMAD R10, R0, c[0x0][0x1e4], RZ ;  /* 0x00007900000a7a24 */ /* 0x000fd000078e02ff */
[----:B------:R-:W-:Y:S01]  /*3030*/  @!PT LDS RZ, [RZ] ;  /* 0x00000000fffff984 */ /* 0x000fe20000000800 */
[----:B------:R-:W-:Y:S01]  /*3040*/  @!PT LDS RZ, [RZ] ;  /* 0x00000000fffff984 */ /* 0x000fe20000000800 */
[----:B------:R-:W-:Y:S01]  /*3050*/  @!PT LDS RZ, [RZ] ;  /* 0x00000000fffff984 */ /* 0x000fe20000000800 */
[----:B------:R1:W-:Y:S01]  /*3060*/  @P6 LDGSTS.E.BYPASS.LTC128B.128 [R227+0xc100], [R2.64], !P0 ;  /* 0x0c10000002e36fae */ /* 0x0003e2000c101d48 */
[----:B------:R-:W-:Y:S01]  /*3070*/  @P4 IADD3 R5, P0, R5, R8, RZ ;  /* 0x0000000805054210 */ /* 0x000fe20007f1e0ff */
[----:B------:R-:W-:Y:S02]  /*3080*/  IMAD R8, R7, c[0x0][0x208], RZ ;  /* 0x0000820007087a24 */ /* 0x000fe400078e02ff */
[----:B------:R1:W-:Y:S01]  /*3090*/  @P6 LDGSTS.E.BYPASS.LTC128B.128 [R227+0xe100], [R2.64+0x80], !P5 ;  /* 0x0e10008002e36fae */ /* 0x0003e2000e901d48 */
[----:B------:R-:W-:Y:S01]  /*30a0*/  @P4 IADD3.X R9, R6, R9, R10, P0, !PT ;  /* 0x0000000906094210 */ /* 0x000fe200007fe40a */
[----:B------:R-:W-:Y:S01]  /*30b0*/  IMAD.WIDE.U32 R6, R12, c[0x0][0x208], RZ ;  /* 0x000082000c067a25 */ /* 0x000fe200078e00ff */
[----:B------:R-:W-:Y:S01]  /*30c0*/  @P4 ISETP.GE.AND P5, PT, R210, c[0x0][0x1d4], PT ;  /* 0x00007500d2004a0c */ /* 0x000fe20003fa6270 */
[----:B------:R1:W-:Y:S01]  /*30d0*/  @P6 LDGSTS.E.BYPASS.LTC128B.128 [R227+0x10100], [R2.64+0x100], !P3 ;  /* 0x1010010002e36fae */ /* 0x0003e2000d901d48 */
[----:B------:R-:W-:Y:S01]  /*30e0*/  @P4 ISETP.GE.AND P0, PT, R209, c[0x0][0x1d4], PT ;  /* 0x00007500d1004a0c */ /* 0x000fe20003f06270 */
[----:B------:R-:W-:-:S04]  /*30f0*/  IMAD R8, R12, c[0x0][0x20c], R8 ;  /* 0x000083000c087a24 */ /* 0x000fc800078e0208 */
[----:B------:R-:W-:Y:S01]  /*3100*/  IMAD.IADD R7, R7, 0x1, R8 ;  /* 0x0000000107077824 */ /* 0x000fe200078e0208 */
[----:B-1----:R-:W-:-:S04]  /*3110*/  @P4 LEA R2, P6, R5, c[0x0][0x1c8], 0x1 ;  /* 0x0000720005024a11 */ /* 0x002fc800078c08ff */
[----:B------:R-:W-:Y:S02]  /*3120*/  @P4 LEA.HI.X R3, R5, c[0x0][0x1cc], R9, 0x1, P6 ;  /* 0x0000730005034a11 */ /* 0x000fe400030f0c09 */
[----:B------:R-:W-:-:S03]  /*3130*/  LEA R5, P6, R6, R220, 0x6 ;  /* 0x000000dc06057211 */ /* 0x000fc600078c30ff */
[----:B------:R1:W-:Y:S01]  /*3140*/  @P4 LDGSTS.E.BYPASS.LTC128B.128 [R227+0xd100], [R2.64], !P5 ;  /* 0x0d10000002e34fae */ /* 0x0003e2000e901d48 */
[----:B------:R-:W-:Y:S02]  /*3150*/  LEA.HI.X R6, R6, R222, R7, 0x6, P6 ;  /* 0x000000de06067211 */ /* 0x000fe400030f3407 */
[----:B------:R-:W-:Y:S01]  /*3160*/  ISETP.GE.AND P6, PT, R210, c[0x0][0x1d4], PT ;  /* 0x00007500d2007a0c */ /* 0x000fe20003fc6270 */
[----:B------:R1:W-:Y:S01]  /*3170*/  @P4 LDGSTS.E.BYPASS.LTC128B.128 [R227+0xf100], [R2.64+0x80], !P0 ;  /* 0x0f10008002e34fae */ /* 0x0003e2000c101d48 */
[----:B------:R-:W-:-:S03]  /*3180*/  ISETP.GE.AND P5, PT, R209, c[0x0][0x1d4], PT ;  /* 0x00007500d1007a0c */ /* 0x000fc60003fa6270 */
[----:B------:R1:W-:Y:S01]  /*3190*/  @P4 LDGSTS.E.BYPASS.LTC128B.128 [R227+0x11100], [R2.64+0x100], !P3 ;  /* 0x1110010002e34fae */ /* 0x0003e2000d901d48 */
[C---:B------:R-:W-:Y:S02]  /*31a0*/  ISETP.LT.OR P4, PT, R4.reuse, 0x1, P6 ;  /* 0x000000010400780c */ /* 0x040fe40003781670 */
[----:B------:R-:W-:Y:S01]  /*31b0*/  ISETP.LT.OR P6, PT, R4, 0x21, P6 ;  /* 0x000000210400780c */ /* 0x000fe200037c1670 */
[----:B------:R-:W0:Y:S01]  /*31c0*/  LDGDEPBAR ;  /* 0x00000000000079af */ /* 0x000e220000000000 */
[----:B-1----:R-:W-:-:S04]  /*31d0*/  LEA R2, P0, R5, c[0x0][0x1f8], 0x1 ;  /* 0x00007e0005027a11 */ /* 0x002fc800078008ff */
[----:B------:R-:W-:Y:S02]  /*31e0*/  LEA.HI.X R3, R5, c[0x0][0x1fc], R6, 0x1, P0 ;  /* 0x00007f0005037a11 */ /* 0x000fe400000f0c06 */
[C---:B------:R-:W-:Y:S02]  /*31f0*/  ISETP.LT.OR P0, PT, R4.reuse, 0x1, P5 ;  /* 0x000000010400780c */ /* 0x040fe40002f01670 */
[----:B------:R-:W-:Y:S01]  /*3200*/  ISETP.LT.OR P5, PT, R4, 0x21, P5 ;  /* 0x000000210400780c */ /* 0x000fe20002fa1670 */
[----:B------:R1:W-:Y:S01]  /*3210*/  LDGSTS.E.BYPASS.LTC128B.128 [R227+0x100], [R2.64], !P4 ;  /* 0x0010000002e37fae */ /* 0x0003e2000e101d48 */
[----:B------:R-:W-:-:S09]  /*3220*/  ISETP.GE.AND P4, PT, R232, c[0x0][0x1d4], PT ;  /* 0x00007500e8007a0c */ /* 0x000fd20003f86270 */
[----:B------:R1:W-:Y:S01]  /*3230*/  LDGSTS.E.BYPASS.LTC128B.128 [R227+0x2100], [R2.64+0x80], !P0 ;  /* 0x0210008002e37fae */ /* 0x0003e2000c101d48 */
[C---:B------:R-:W-:Y:S02]  /*3240*/  ISETP.LT.OR P0, PT, R4.reuse, 0x1, P4 ;  /* 0x000000010400780c */ /* 0x040fe40002701670 */
[----:B------:R-:W-:-:S11]  /*3250*/  ISETP.LT.OR P4, PT, R4, 0x21, P4 ;  /* 0x000000210400780c */ /* 0x000fd60002781670 */
[----:B------:R1:W-:Y:S02]  /*3260*/  LDGSTS.E.BYPASS.LTC128B.128 [R227+0x4100], [R2.64+0x100], !P0 ;  /* 0x0410010002e37fae */ /* 0x0003e4000c101d48 */
[----:B-1----:R-:W-:-:S04]  /*3270*/  IADD3 R2, P0, R2, UR7, RZ ;  /* 0x0000000702027c10 */ /* 0x002fc8000ff1e0ff */
[----:B------:R-:W-:-:S05]  /*3280*/  IADD3.X R3, R3, UR5, RZ, P0, !PT ;  /* 0x0000000503037c10 */ /* 0x000fca00087fe4ff */
[----:B------:R1:W-:Y:S04]  /*3290*/  LDGSTS.E.BYPASS.LTC128B.128 [R227+0x1100], [R2.64], !P6 ;  /* 0x0110000002e37fae */ /* 0x0003e8000f101d48 */
[----:B------:R1:W-:Y:S04]  /*32a0*/  LDGSTS.E.BYPASS.LTC128B.128 [R227+0x3100], [R2.64+0x80], !P5 ;  /* 0x0310008002e37fae */ /* 0x0003e8000e901d48 */
[----:B------:R1:W-:Y:S01]  /*32b0*/  LDGSTS.E.BYPASS.LTC128B.128 [R227+0x5100], [R2.64+0x100], !P4 ;  /* 0x0510010002e37fae */ /* 0x0003e2000e101d48 */
[----:B------:R-:W-:-:S03]  /*32c0*/  ISETP.GT.AND P4, PT, R12, R200, PT ;  /* 0x000000c80c00720c */ /* 0x000fc60003f84270 */
[----:B------:R-:W0:Y:S01]  /*32d0*/  LDGDEPBAR ;  /* 0x00000000000079af */ /* 0x000e220000000000 */
[----:B-1----:R-:W-:-:S09]  /*32e0*/  IMAD.MOV.U32 R2, RZ, RZ, 0x40 ;  /* 0x00000040ff027424 */ /* 0x002fd200078e00ff */
[----:B------:R-:W-:Y:S05]  /*32f0*/  @!P4 BRA `(.L_x_1656) ;  /* 0x000001600000c947 */ /* 0x000fea0003800000 */
[----:B------:R-:W-:Y:S01]  /*3300*/  IADD3 R3, R205, -0x2, RZ ;  /* 0xfffffffecd037810 */ /* 0x000fe20007ffe0ff */
[----:B------:R-:W-:Y:S01]  /*3310*/  IMAD.WIDE.U32 R8, R2, c[0x0][0x1e0], RZ ;  /* 0x0000780002087a25 */ /* 0x000fe200078e00ff */
[----:B------:R-:W-:Y:S02]  /*3320*/  ISETP.GE.AND P5, PT, R210, c[0x0][0x1d4], PT ;  /* 0x00007500d2007a0c */ /* 0x000fe40003fa6270 */
[----:B------:R-:W-:Y:S01]  /*3330*/  SHF.R.S32.HI R4, RZ, 0x1f, R3 ;  /* 0x0000001fff047819 */ /* 0x000fe20000011403 */
[----:B------:R-:W-:-:S04]  /*3340*/  IMAD.WIDE.U32 R6, R3, c[0x0][0x1e0], RZ ;  /* 0x0000780003067a25 */ /* 0x000fc800078e00ff */
[----:B------:R-:W-:-:S04]  /*3350*/  IMAD R4, R4, c[0x0][0x1e0], RZ ;  /* 0x0000780004047a24 */ /* 0x000fc800078e02ff */
[----:B------:R-:W-:Y:S01]  /*3360*/  IMAD R4, R3, c[0x0][0x1e4], R4 ;  /* 0x0000790003047a24 */ /* 0x000fe200078e0204 */
[----:B------:R-:W-:-:S03]  /*3370*/  LEA R3, P0, R6, R218, 0x6 ;  /* 0x000000da06037211 */ /* 0x000fc600078030ff */
[----:B------:R-:W-:Y:S01]  /*3380*/  IMAD.IADD R5, R7, 0x1, R4 ;  /* 0x0000000107057824 */ /* 0x000fe200078e0204 */
[----:B------:R-:W-:-:S04]  /*3390*/  LEA R4, P6, R3, c[0x0][0x1c8], 0x1 ;  /* 0x0000720003047a11 */ /* 0x000fc800078c08ff */
[----:B------:R-:W-:Y:S02]  /*33a0*/  LEA.HI.X R6, R6, R217, R5, 0x6, P0 ;  /* 0x000000d906067211 */ /* 0x000fe400000f3405 */
[----:B------:R-:W-:Y:S02]  /*33b0*/  ISETP.GE.AND P0, PT, R209, c[0x0][0x1d4], PT ;  /* 0x00007500d1007a0c */ /* 0x000fe40003f06270 */
[----:B------:R-:W-:Y:S01]  /*33c0*/  LEA.HI.X R5, R3, c[0x0][0x1cc], R6, 0x1, P6 ;  /* 0x0000730003057a11 */ /* 0x000fe200030f0c06 */
[----:B------:R-:W-:Y:S01]  /*33d0*/  IMAD R3, R2, c[0x0][0x1e4], RZ ;  /* 0x0000790002037a24 */ /* 0x000fe200078e02ff */
[----:B------:R-:W-:-:S03]  /*33e0*/  IADD3 R6, P6, R8, R4, RZ ;  /* 0x0000000408067210 */ /* 0x000fc60007fde0ff */
[----:B------:R1:W-:Y:S01]  /*33f0*/  LDGSTS.E.BYPASS.LTC128B.128 [R227+0x12100], [R4.64], !P5 ;  /* 0x1210000004e37fae */ /* 0x0003e2000e901d48 */
[----:B------:R-:W-:-:S05]  /*3400*/  IADD3.X R7, R5, R9, R3, P6, !PT ;  /* 0x0000000905077210 */ /* 0x000fca00037fe403 */
[----:B------:R1:W-:Y:S04]  /*3410*/  LDGSTS.E.BYPASS.LTC128B.128 [R227+0x14100], [R4.64+0x80], !P0 ;  /* 0x1410008004e37fae */ /* 0x0003e8000c101d48 */
[----:B------:R1:W-:Y:S04]  /*3420*/  LDGSTS.E.BYPASS.LTC128B.128 [R227+0x16100], [R4.64+0x100], !P3 ;  /* 0x1610010004e37fae */ /* 0x0003e8000d901d48 */
[----:B------:R1:W-:Y:S04]  /*3430*/  LDGSTS.E.BYPASS.LTC128B.128 [R227+0x13100], [R6.64], !P5 ;  /* 0x1310000006e37fae */ /* 0x0003e8000e901d48 */
[----:B------:R1:W-:Y:S04]  /*3440*/  LDGSTS.E.BYPASS.LTC128B.128 [R227+0x15100], [R6.64+0x80], !P0 ;  /* 0x1510008006e37fae */ /* 0x0003e8000c101d48 */
[----:B------:R1:W-:Y:S02]  /*3450*/  LDGSTS.E.BYPASS.LTC128B.128 [R227+0x17100], [R6.64+0x100], !P3 ;  /* 0x1710010006e37fae */ /* 0x0003e4000d901d48 */
.L_x_1656:
[----:B------:R-:W-:Y:S05]  /*3460*/  BSYNC B0 ;  /* 0x0000000000007941 */ /* 0x000fea0003800000 */
.L_x_1655:
[----:B------:R-:W2:Y:S01]  /*3470*/  S2R R3, SR_TID.X ;  /* 0x0000000000037919 */ /* 0x000ea20000002100 */
[----:B------:R-:W-:Y:S03]  /*3480*/  BSSY B0, `(.L_x_1657) ;  /* 0x000002e000007945 */ /* 0x000fe60003800000 */
[----:B------:R-:W0:Y:S01]  /*3490*/  LDGDEPBAR ;  /* 0x00000000000079af */ /* 0x000e220000000000 */
[----:B--2---:R-:W-:-:S04]  /*34a0*/  SHF.R.S32.HI R28, RZ, 0x1f, R3 ;  /* 0x0000001fff1c7819 */ /* 0x004fc80000011403 */
[----:B------:R-:W-:Y:S01]  /*34b0*/  LEA.HI R28, R28, R3, RZ, 0x3 ;  /* 0x000000031c1c7211 */ /* 0x000fe200078f18ff */
[----:B------:R-:W-:-:S04]  /*34c0*/  DEPBAR.LE SB0, 0x3 ;  /* 0x000080c00000791a */ /* 0x000fc80000000000 */
[----:B------:R-:W-:-:S04]  /*34d0*/  DEPBAR.LE SB0, 0x2 ;  /* 0x000080800000791a */ /* 0x000fc80000000000 */
[----:B------:R-:W-:Y:S01]  /*34e0*/  LOP3.LUT R28, R28, 0xfffffff8, RZ, 0xc0, !PT ;  /* 0xfffffff81c1c7812 */ /* 0x000fe200078ec0ff */
[----:B------:R-:W-:Y:S04]  /*34f0*/  BAR.SYNC.DEFER_BLOCKING 0x0 ;  /* 0x0000000000007b1d */ /* 0x000fe80000010000 */
[----:B------:R-:W-:-:S05]  /*3500*/  IMAD.IADD R28, R3, 0x1, -R28 ;  /* 0x00000001031c7824 */ /* 0x000fca00078e0a1c */
[----:B------:R-:W-:-:S04]  /*3510*/  LOP3.LUT P0, RZ, R28, 0x2, RZ, 0xc0, !PT ;  /* 0x000000021cff7812 */ /* 0x000fc8000780c0ff */
[----:B------:R-:W-:-:S05]  /*3520*/  SEL R191, R0, 0xffffffe0, !P0 ;  /* 0xffffffe000bf7807 */ /* 0x000fca0004000000 */
[----:B------:R-:W-:Y:S01]  /*3530*/  IMAD.IADD R3, R193, 0x1, R191 ;  /* 0x00000001c1037824 */ /* 0x000fe200078e02bf */
[----:B------:R2:W3:Y:S04]  /*3540*/  LDSM.16.M88.4 R8, [R187] ;  /* 0x00000000bb08783b */ /* 0x0004e80000000200 */
[----:B------:R2:W1:Y:S04]  /*3550*/  LDSM.16.M88.4 R20, [R193] ;  /* 0x00000000c114783b */ /* 0x0004680000000200 */
[----:B------:R2:W4:Y:S04]  /*3560*/  LDSM.16.M88.4 R24, [R193+0x800] ;  /* 0x00080000c118783b */ /* 0x0005280000000200 */
[----:B------:R2:W1:Y:S04]  /*3570*/  LDSM.16.M88.4 R32, [R193+0x1000] ;  /* 0x00100000c120783b */ /* 0x0004680000000200 */
[----:B------:R2:W1:Y:S04]  /*3580*/  LDSM.16.M88.4 R48, [R193+0x1800] ;  /* 0x00180000c130783b */ /* 0x0004680000000200 */
[----:B-1----:R2:W1:Y:S04]  /*3590*/  LDSM.16.M88.4 R4, [R188] ;  /* 0x00000000bc04783b */ /* 0x0024680000000200 */
[----:B------:R2:W1:Y:S04]  /*35a0*/  LDSM.16.M88.4 R52, [R3] ;  /* 0x000000000334783b */ /* 0x0004680000000200 */
[----:B------:R2:W1:Y:S04]  /*35b0*/  LDSM.16.M88.4 R56, [R3+0x800] ;  /* 0x000800000338783b */ /* 0x0004680000000200 */
[----:B------:R2:W1:Y:S04]  /*35c0*/  LDSM.16.M88.4 R64, [R3+0x1000] ;  /* 0x001000000340783b */ /* 0x0004680000000200 */
[----:B------:R2:W1:Y:S01]  /*35d0*/  LDSM.16.M88.4 R76, [R3+0x1800] ;  /* 0x00180000034c783b */ /* 0x0004620000000200 */
[----:B------:R-:W-:Y:S05]  /*35e0*/  @!P4 BRA `(.L_x_1658) ;  /* 0x000001700000c947 */ /* 0x000fea0003800000 */
[----:B------:R-:W-:Y:S02]  /*35f0*/  IADD3 R0, R205, -0x2, RZ ;  /* 0xfffffffecd007810 */ /* 0x000fe40007ffe0ff */
[----:B------:R-:W-:-:S02]  /*3600*/  ISETP.GE.AND P4, PT, R210, c[0x0][0x1d4], PT ;  /* 0x00007500d2007a0c */ /* 0x000fc40003f86270 */
[----:B------:R-:W-:Y:S01]  /*3610*/  SHF.R.S32.HI R12, RZ, 0x1f, R0 ;  /* 0x0000001fff0c7819 */ /* 0x000fe20000011400 */
[----:B------:R-:W-:-:S04]  /*3620*/  IMAD.WIDE.U32 R14, R0, c[0x0][0x208], RZ ;  /* 0x00008200000e7a25 */ /* 0x000fc800078e00ff */
[----:B------:R-:W-:-:S04]  /*3630*/  IMAD R12, R12, c[0x0][0x208], RZ ;  /* 0x000082000c0c7a24 */ /* 0x000fc800078e02ff */
[----:B------:R-:W-:Y:S01]  /*3640*/  IMAD R12, R0, c[0x0][0x20c], R12 ;  /* 0x00008300000c7a24 */ /* 0x000fe200078e020c */
[----:B------:R-:W-:-:S03]  /*3650*/  LEA R0, P0, R14, R220, 0x6 ;  /* 0x000000dc0e007211 */ /* 0x000fc600078030ff */
[----:B----4-:R-:W-:Y:S01]  /*3660*/  IMAD.IADD R13, R15, 0x1, R12 ;  /* 0x000000010f0d7824 */ /* 0x010fe200078e020c */
[----:B------:R-:W-:-:S04]  /*3670*/  LEA R12, P5, R0, c[0x0][0x1f8], 0x1 ;  /* 0x00007e00000c7a11 */ /* 0x000fc800078a08ff */
[----:B------:R-:W-:Y:S02]  /*3680*/  LEA.HI.X R14, R14, R222, R13, 0x6, P0 ;  /* 0x000000de0e0e7211 */ /* 0x000fe400000f340d */
[----:B------:R-:W-:Y:S02]  /*3690*/  ISETP.GE.AND P0, PT, R209, c[0x0][0x1d4], PT ;  /* 0x00007500d1007a0c */ /* 0x000fe40003f06270 */
[----:B------:R-:W-:Y:S02]  /*36a0*/  LEA.HI.X R13, R0, c[0x0][0x1fc], R14, 0x1, P5 ;  /* 0x00007f00000d7a11 */ /* 0x000fe400028f0c0e */
[----:B------:R-:W-:-:S03]  /*36b0*/  IADD3 R14, P5, R12, UR7, RZ ;  /* 0x000000070c0e7c10 */ /* 0x000fc6000ffbe0ff */
[----:B------:R-:W-:Y:S01]  /*36c0*/  @!PT LDS RZ, [RZ] ;  /* 0x00000000fffff984 */ /* 0x000fe20000000800 */
[----:B------:R-:W-:Y:S01]  /*36d0*/  @!PT LDS RZ, [RZ] ;  /* 0x00000000fffff984 */ /* 0x000fe20000000800 */
[----:B------:R-:W-:Y:S01]  /*36e0*/  @!PT LDS RZ, [RZ] ;  /* 0x00000000fffff984 */ /* 0x000fe20000000800 */
[----:B------:R4:W-:Y:S01]  /*36f0*/  LDGSTS.E.BYPASS.LTC128B.128 [R227+0x6100], [R12.64], !P4 ;  /* 0x061000000ce37fae */ /* 0x0009e2000e101d48 */
[----:B------:R-:W-:-:S05]  /*3700*/  IADD3.X R15, R13, UR5, RZ, P5, !PT ;  /* 0x000000050d0f7c10 */ /* 0x000fca000affe4ff */
[----:B------:R4:W-:Y:S04]  /*3710*/  LDGSTS.E.BYPASS.LTC128B.128 [R227+0x8100], [R12.64+0x80], !P0 ;  /* 0x081000800ce37fae */ /* 0x0009e8000c101d48 */
[----:B------:R4:W-:Y:S04]  /*3720*/  LDGSTS.E.BYPASS.LTC128B.128 [R227+0xa100], [R12.64+0x100], !P3 ;  /* 0x0a1001000ce37fae */ /* 0x0009e8000d901d48 */
[----:B------:R4:W-:Y:S04]  /*3730*/  LDGSTS.E.BYPASS.LTC128B.128 [R227+0x7100], [R14.64], !P4 ;  /* 0x071000000ee37fae */ /* 0x0009e8000e101d48 */
[----:B------:R4:W-:Y:S04]  /*3740*/  LDGSTS.E.BYPASS.LTC128B.128 [R227+0x9100], [R14.64+0x80], !P0 ;  /* 0x091000800ee37fae */ /* 0x0009e8000c101d48 */
[----:B------:R4:W-:Y:S02]  /*3750*/  LDGSTS.E.BYPASS.LTC128B.128 [R227+0xb100], [R14.64+0x100], !P3 ;  /* 0x0b1001000ee37fae */ /* 0x0009e4000d901d48 */
.L_x_1658:
[----:B------:R-:W-:Y:S05]  /*3760*/  BSYNC B0 ;  /* 0x0000000000007941 */ /* 0x000fea0003800000 */
.L_x_1657:
[----:B------:R-:W-:Y:S01]  /*3770*/  LOP3.LUT P0, RZ, R28, 0x4, RZ, 0xc0, !PT ;  /* 0x000000041cff7812 */ /* 0x000fe2000780c0ff */
[C---:B---3--:R-:W-:Y:S01]  /*3780*/  HMMA.16816.F32 R16, R8.reuse, R20, RZ ;  /* 0x000000140810723c */ /* 0x048fe200000018ff */
[----:B----4-:R-:W-:Y:S01]  /*3790*/  LDSM.16.M88.4 R12, [R190] ;  /* 0x00000000be0c783b */ /* 0x010fe20000000200 */
[----:B------:R-:W-:Y:S01]  /*37a0*/  ULDC UR4, c[0x0][0x324] ;  /* 0x0000c90000047ab9 */ /* 0x000fe20000000800 */
[----:B------:R-:W-:Y:S01]  /*37b0*/  SEL R186, R2, 0xffffffc0, !P0 ;  /* 0xffffffc002ba7807 */ /* 0x000fe20004000000 */
[----:B------:R-:W-:Y:S01]  /*37c0*/  ULOP3.LUT UR4, URZ, UR4, URZ, 0x33, !UPT ;  /* 0x000000043f047292 */ /* 0x000fe2000f8e333f */
[----:B------:R-:W-:Y:S02]  /*37d0*/  LDSM.16.M88.4 R80, [R193+0x3000] ;  /* 0x00300000c150783b */ /* 0x000fe40000000200 */
[----:B------:R-:W-:Y:S01]  /*37e0*/  IADD3 R2, R193, R186, RZ ;  /* 0x000000bac1027210 */ /* 0x000fe20007ffe0ff */
[C---:B------:R-:W-:Y:S01]  /*37f0*/  HMMA.16816.F32 R20, R8.reuse, R22, RZ ;  /* 0x000000160814723c */ /* 0x040fe200000018ff */
[----:B------:R-:W-:Y:S01]  /*3800*/  IADD3 R0, R186, R193, R191 ;  /* 0x000000c1ba007210 */ /* 0x000fe20007ffe0bf */
[----:B------:R-:W-:Y:S04]  /*3810*/  LDSM.16.M88.4 R88, [R3+0x4800] ;  /* 0x004800000358783b */ /* 0x000fe80000000200 */
[----:B------:R-:W3:Y:S02]  /*3820*/  LDSM.16.M88.4 R60, [R2] ;  /* 0x00000000023c783b */ /* 0x000ee40000000200 */
[C---:B------:R-:W-:Y:S02]  /*3830*/  HMMA.16816.F32 R40, R8.reuse, R24, RZ ;  /* 0x000000180828723c */ /* 0x040fe400000018ff */
[----:B------:R-:W4:Y:S04]  /*3840*/  LDSM.16.M88.4 R72, [R2+0x800] ;  /* 0x000800000248783b */ /* 0x000f280000000200 */
[----:B------:R-:W5:Y:S02]  /*3850*/  LDSM.16.M88.4 R68, [R2+0x1000] ;  /* 0x001000000244783b */ /* 0x000f640000000200 */
[C---:B------:R-:W-:Y:S02]  /*3860*/  HMMA.16816.F32 R44, R8.reuse, R26, RZ ;  /* 0x0000001a082c723c */ /* 0x040fe400000018ff */
[----:B------:R-:W-:Y:S04]  /*3870*/  LDSM.16.M88.4 R84, [R0+0x2000] ;  /* 0x002000000054783b */ /* 0x000fe80000000200 */
[----:B------:R-:W-:Y:S02]  /*3880*/  LDSM.16.M88.4 R92, [R0+0x2800] ;  /* 0x00280000005c783b */ /* 0x000fe40000000200 */
[C---:B------:R-:W-:Y:S02]  /*3890*/  HMMA.16816.F32 R36, R8.reuse, R32, RZ ;  /* 0x000000200824723c */ /* 0x040fe400000018ff */
[----:B------:R-:W0:Y:S06]  /*38a0*/  LDGDEPBAR ;  /* 0x00000000000079af */ /* 0x000e2c0000000000 */
[C---:B------:R-:W-:Y:S08]  /*38b0*/  HMMA.16816.F32 R32, R8.reuse, R34, RZ ;  /* 0x000000220820723c */ /* 0x040ff000000018ff */
[C---:B------:R-:W-:Y:S08]  /*38c0*/  HMMA.16816.F32 R28, R8.reuse, R48, RZ ;  /* 0x00000030081c723c */ /* 0x040ff000000018ff */
[----:B------:R-:W-:Y:S08]  /*38d0*/  HMMA.16816.F32 R24, R8, R50, RZ ;  /* 0x000000320818723c */ /* 0x000ff000000018ff */
[C---:B-1----:R-:W-:Y:S08]  /*38e0*/  HMMA.16816.F32 R16, R4.reuse, R52, R16 ;  /* 0x000000340410723c */ /* 0x042ff00000001810 */
[C---:B------:R-:W-:Y:S08]  /*38f0*/  HMMA.16816.F32 R8, R4.reuse, R54, R20 ;  /* 0x000000360408723c */ /* 0x040ff00000001814 */
[C---:B------:R-:W-:Y:S08]  /*3900*/  HMMA.16816.F32 R20, R4.reuse, R56, R40 ;  /* 0x000000380414723c */ /* 0x040ff00000001828 */
[C---:B------:R-:W-:Y:S01]  /*3910*/  HMMA.16816.F32 R40, R4.reuse, R58, R44 ;  /* 0x0000003a0428723c */ /* 0x040fe2000000182c */
[----:B------:R-:W1:Y:S07]  /*3920*/  LDSM.16.M88.4 R56, [R2+0x1800] ;  /* 0x001800000238783b */ /* 0x000e6e0000000200 */
[C---:B------:R-:W-:Y:S08]  /*3930*/  HMMA.16816.F32 R48, R4.reuse, R66, R32 ;  /* 0x000000420430723c */ /* 0x040ff00000001820 */
[C---:B------:R-:W-:Y:S01]  /*3940*/  HMMA.16816.F32 R52, R4.reuse, R64, R36 ;  /* 0x000000400434723c */ /* 0x040fe20000001824 */
[----:B------:R-:W-:Y:S07]  /*3950*/  LDSM.16.M88.4 R64, [R0+0x1800] ;  /* 0x001800000040783b */ /* 0x000fee0000000200 */
[----:B------:R-:W-:Y:S08]  /*3960*/  HMMA.16816.F32 R44, R4, R76, R28 ;  /* 0x0000004c042c723c */ /* 0x000ff0000000181c */
[----:B---3--:R-:W-:Y:S08]  /*3970*/  HMMA.16816.F32 R32, R12, R60, R16 ;  /* 0x0000003c0c20723c */ /* 0x008ff00000001810 */
[----:B------:R-:W-:Y:S01]  /*3980*/  HMMA.16816.F32 R36, R4, R78, R24 ;  /* 0x0000004e0424723c */ /* 0x000fe20000001818 */
[----:B------:R-:W-:Y:S04]  /*3990*/  LDSM.16.M88.4 R4, [R189] ;  /* 0x00000000bd04783b */ /* 0x000fe80000000200 */
[----:B------:R-:W-:Y:S03]  /*39a0*/  LDSM.16.M88.4 R24, [R0+0x800] ;  /* 0x000800000018783b */ /* 0x000fe60000000200 */
[C---:B----4-:R-:W-:Y:S01]  /*39b0*/  HMMA.16816.F32 R16, R12.reuse, R72, R20 ;  /* 0x000000480c10723c */ /* 0x050fe20000001814 */
[----:B------:R-:W3:Y:S04]  /*39c0*/  LDSM.16.M88.4 R20, [R0] ;  /* 0x000000000014783b */ /* 0x000ee80000000200 */
[----:B------:R-:W-:Y:S03]  /*39d0*/  LDSM.16.M88.4 R76, [R193+0x2000] ;  /* 0x00200000c14c783b */ /* 0x000fe60000000200 */
[C---:B------:R-:W-:Y:S01]  /*39e0*/  HMMA.16816.F32 R28, R12.reuse, R62, R8 ;  /* 0x0000003e0c1c723c */ /* 0x040fe20000001808 */
[----:B------:R-:W4:Y:S04]  /*39f0*/  LDSM.16.M88.4 R60, [R0+0x1000] ;  /* 0x00100000003c783b */ /* 0x000f280000000200 */
[----:B------:R-:W2:Y:S03]  /*3a00*/  LDSM.16.M88.4 R8, [R187+0x4000] ;  /* 0x00400000bb08783b */ /* 0x000ea60000000200 */
[C---:B-----5:R-:W-:Y:S08]  /*3a10*/  HMMA.16816.F32 R52, R12.reuse, R68, R52 ;  /* 0x000000440c34723c */ /* 0x060ff00000001834 */
[C---:B-1----:R-:W-:Y:S08]  /*3a20*/  HMMA.16816.F32 R44, R12.reuse, R56, R44 ;  /* 0x000000380c2c723c */ /* 0x042ff0000000182c */
[C---:B------:R-:W-:Y:S01]  /*3a30*/  HMMA.16816.F32 R40, R12.reuse, R74, R40 ;  /* 0x0000004a0c28723c */ /* 0x040fe20000001828 */
[----:B------:R-:W1:Y:S07]  /*3a40*/  LDSM.16.M88.4 R72, [R193+0x2800] ;  /* 0x00280000c148783b */ /* 0x000e6e0000000200 */
[C---:B------:R-:W-:Y:S08]  /*3a50*/  HMMA.16816.F32 R48, R12.reuse, R70, R48 ;  /* 0x000000460c30723c */ /* 0x040ff00000001830 */
[----:B------:R-:W-:Y:S01]  /*3a60*/  HMMA.16816.F32 R36, R12, R58, R36 ;  /* 0x0000003a0c24723c */ /* 0x000fe20000001824 */
[----:B------:R-:W-:Y:S07]  /*3a70*/  LDSM.16.M88.4 R56, [R3+0x2000] ;  /* 0x002000000338783b */ /* 0x000fee0000000200 */
[C---:B---3--:R-:W-:Y:S08]  /*3a80*/  HMMA.16816.F32 R32, R4.reuse, R20, R32 ;  /* 0x000000140420723c */ /* 0x048ff00000001820 */
[C---:B------:R-:W-:Y:S08]  /*3a90*/  HMMA.16816.F32 R28, R4.reuse, R22, R28 ;  /* 0x00000016041c723c */ /* 0x040ff0000000181c */
[C---:B------:R-:W-:Y:S08]  /*3aa0*/  HMMA.16816.F32 R20, R4.reuse, R24, R16 ;  /* 0x000000180414723c */ /* 0x040ff00000001810 */
[C---:B----4-:R-:W-:Y:S01]  /*3ab0*/  HMMA.16816.F32 R12, R4.reuse, R60, R52 ;  /* 0x0000003c040c723c */ /* 0x050fe20000001834 */
[----:B------:R-:W-:Y:S07]  /*3ac0*/  LDSM.16.M88.4 R52, [R193+0x3800] ;  /* 0x00380000c134783b */ /* 0x000fee0000000200 */
[C---:B------:R-:W-:Y:S08]  /*3ad0*/  HMMA.16816.F32 R68, R4.reuse, R64, R44 ;  /* 0x000000400444723c */ /* 0x040ff0000000182c */
[C---:B------:R-:W-:Y:S01]  /*3ae0*/  HMMA.16816.F32 R16, R4.reuse, R26, R40 ;  /* 0x0000001a0410723c */ /* 0x040fe20000001828 */
[----:B------:R-:W-:Y:S07]  /*3af0*/  LDSM.16.M88.4 R40, [R3+0x2800] ;  /* 0x002800000328783b */ /* 0x000fee0000000200 */
[C---:B------:R-:W-:Y:S08]  /*3b00*/  HMMA.16816.F32 R60, R4.reuse, R62, R48 ;  /* 0x0000003e043c723c */ /* 0x040ff00000001830 */
[----:B------:R-:W-:Y:S01]  /*3b10*/  HMMA.16816.F32 R64, R4, R66, R36 ;  /* 0x000000420440723c */ /* 0x000fe20000001824 */
[----:B------:R-:W3:Y:S07]  /*3b20*/  LDSM.16.M88.4 R4, [R188+0x4000] ;  /* 0x00400000bc04783b */ /* 0x000eee0000000200 */
[C---:B--2---:R-:W-:Y:S01]  /*3b30*/  HMMA.16816.F32 R24, R8.reuse, R76, R32 ;  /* 0x0000004c0818723c */ /* 0x044fe20000001820 */
[----:B------:R-:W-:Y:S07]  /*3b40*/  LDSM.16.M88.4 R32, [R3+0x3000] ;  /* 0x003000000320783b */ /* 0x000fee0000000200 */
[C---:B------:R-:W-:Y:S01]  /*3b50*/  HMMA.16816.F32 R48, R8.reuse, R78, R28 ;  /* 0x0000004e0830723c */ /* 0x040fe2000000181c */
[----:B------:R-:W-:Y:S07]  /*3b60*/  LDSM.16.M88.4 R76, [R2+0x2000] ;  /* 0x00200000024c783b */ /* 0x000fee0000000200 */
[C---:B-1----:R-:W-:Y:S01]  /*3b70*/  HMMA.16816.F32 R44, R8.reuse, R72, R20 ;  /* 0x00000048082c723c */ /* 0x042fe20000001814 */
[----:B------:R-:W1:Y:S07]  /*3b80*/  LDSM.16.M88.4 R20, [R190+0x4000] ;  /* 0x00400000be14783b */ /* 0x000e6e0000000200 */
[C---:B------:R-:W-:Y:S08]  /*3b90*/  HMMA.16816.F32 R36, R8.reuse, R74, R16 ;  /* 0x0000004a0824723c */ /* 0x040ff00000001810 */
[C---:B------:R-:W-:Y:S08]  /*3ba0*/  HMMA.16816.F32 R28, R8.reuse, R80, R12 ;  /* 0x00000050081c723c */ /* 0x040ff0000000180c */
[----:B------:R-:W-:Y:S01]  /*3bb0*/  HMMA.16816.F32 R16, R8, R82, R60 ;  /* 0x000000520810723c */ /* 0x000fe2000000183c */
[----:B------:R-:W2:Y:S07]  /*3bc0*/  LDSM.16.M88.4 R80, [R3+0x3800] ;  /* 0x003800000350783b */ /* 0x000eae0000000200 */
[----:B---3--:R-:W-:Y:S01]  /*3bd0*/  HMMA.16816.F32 R12, R4, R56, R24 ;  /* 0x00000038040c723c */ /* 0x008fe20000001818 */
[----:B------:R-:W3:Y:S07]  /*3be0*/  LDSM.16.M88.4 R24, [R189+0x4000] ;  /* 0x00400000bd18783b */ /* 0x000eee0000000200 */
[C---:B------:R-:W-:Y:S08]  /*3bf0*/  HMMA.16816.F32 R60, R8.reuse, R52, R68 ;  /* 0x00000034083c723c */ /* 0x040ff00000001844 */
[----:B------:R-:W-:Y:S08]  /*3c00*/  HMMA.16816.F32 R72, R8, R54, R64 ;  /* 0x000000360848723c */ /* 0x000ff00000001840 */
[----:B------:R-:W-:Y:S08]  /*3c10*/  HMMA.16816.F32 R56, R4, R58, R48 ;  /* 0x0000003a0438723c */ /* 0x000ff00000001830 */
[----:B-1----:R-:W-:Y:S01]  /*3c20*/  HMMA.16816.F32 R8, R20, R76, R12 ;  /* 0x0000004c1408723c */ /* 0x002fe2000000180c */
[----:B------:R-:W-:Y:S07]  /*3c30*/  LDSM.16.M88.4 R12, [R188+0x8000] ;  /* 0x00800000bc0c783b */ /* 0x000fee0000000200 */
[C---:B------:R-:W-:Y:S08]  /*3c40*/  HMMA.16816.F32 R68, R4.reuse, R40, R44 ;  /* 0x000000280444723c */ /* 0x040ff0000000182c */
[C---:B------:R-:W-:Y:S01]  /*3c50*/  HMMA.16816.F32 R64, R4.reuse, R42, R36 ;  /* 0x0000002a0440723c */ /* 0x040fe20000001824 */
[----:B------:R-:W1:Y:S07]  /*3c60*/  LDSM.16.M88.4 R36, [R2+0x2800] ;  /* 0x002800000224783b */ /* 0x000e6e0000000200 */
[C---:B------:R-:W-:Y:S01]  /*3c70*/  HMMA.16816.F32 R44, R4.reuse, R34, R16 ;  /* 0x00000022042c723c */ /* 0x040fe20000001810 */
[----:B------:R-:W-:Y:S07]  /*3c80*/  LDSM.16.M88.4 R16, [R187+0x8000] ;  /* 0x00800000bb10783b */ /* 0x000fee0000000200 */
[C---:B--2---:R-:W-:Y:S01]  /*3c90*/  HMMA.16816.F32 R48, R4.reuse, R80, R60 ;  /* 0x000000500430723c */ /* 0x044fe2000000183c */
[----:B------:R-:W2:Y:S07]  /*3ca0*/  LDSM.16.M88.4 R60, [R193+0x4000] ;  /* 0x00400000c13c783b */ /* 0x000eae0000000200 */
[----:B------:R-:W-:Y:S01]  /*3cb0*/  HMMA.16816.F32 R52, R4, R32, R28 ;  /* 0x000000200434723c */ /* 0x000fe2000000181c */
[----:B------:R-:W4:Y:S07]  /*3cc0*/  LDSM.16.M88.4 R32, [R2+0x3000] ;  /* 0x003000000220783b */ /* 0x000f2e0000000200 */
[----:B------:R-:W-:Y:S01]  /*3cd0*/  HMMA.16816.F32 R28, R20, R78, R56 ;  /* 0x0000004e141c723c */ /* 0x000fe20000001838 */
[----:B------:R-:W5:Y:S07]  /*3ce0*/  LDSM.16.M88.4 R56, [R2+0x3800] ;  /* 0x003800000238783b */ /* 0x000f6e0000000200 */
[----:B---3--:R-:W-:Y:S08]  /*3cf0*/  HMMA.16816.F32 R8, R24, R84, R8 ;  /* 0x000000541808723c */ /* 0x008ff00000001808 */
[----:B------:R-:W-:Y:S01]  /*3d00*/  HMMA.16816.F32 R76, R4, R82, R72 ;  /* 0x00000052044c723c */ /* 0x000fe20000001848 */
[----:B------:R-:W3:Y:S07]  /*3d10*/  LDSM.16.M88.4 R80, [R3+0x4000] ;  /* 0x004000000350783b */ /* 0x000eee0000000200 */
[----:B-1----:R-:W-:Y:S08]  /*3d20*/  HMMA.16816.F32 R40, R20, R36, R68 ;  /* 0x000000241428723c */ /* 0x002ff00000001844 */
[----:B------:R-:W-:Y:S01]  /*3d30*/  HMMA.16816.F32 R28, R24, R86, R28 ;  /* 0x00000056181c723c */ /* 0x000fe2000000181c */
[----:B------:R-:W-:Y:S07]  /*3d40*/  LDSM.16.M88.4 R84, [R0+0x4000] ;  /* 0x004000000054783b */ /* 0x000fee0000000200 */
[----:B--2---:R-:W-:Y:S01]  /*3d50*/  HMMA.16816.F32 R4, R16, R60, R8 ;  /* 0x0000003c1004723c */ /* 0x004fe20000001808 */
[----:B------:R-:W-:Y:S07]  /*3d60*/  LDSM.16.M88.4 R8, [R190+0x8000] ;  /* 0x00800000be08783b */ /* 0x000fee0000000200 */
[C---:B----4-:R-:W-:Y:S01]  /*3d70*/  HMMA.16816.F32 R96, R20.reuse, R32, R52 ;  /* 0x000000201460723c */ /* 0x050fe20000001834 */
[----:B------:R-:W1:Y:S07]  /*3d80*/  LDSM.16.M88.4 R52, [R193+0x4800] ;  /* 0x00480000c134783b */ /* 0x000e6e0000000200 */
[C---:B------:R-:W-:Y:S01]  /*3d90*/  HMMA.16816.F32 R72, R20.reuse, R38, R64 ;  /* 0x000000261448723c */ /* 0x040fe20000001840 */
[----:B------:R-:W2:Y:S07]  /*3da0*/  LDSM.16.M88.4 R64, [R2+0x4000] ;  /* 0x004000000240783b */ /* 0x000eae0000000200 */
[----:B------:R-:W-:Y:S01]  /*3db0*/  HMMA.16816.F32 R100, R20, R34, R44 ;  /* 0x000000221464723c */ /* 0x000fe2000000182c */
[----:B------:R-:W4:Y:S07]  /*3dc0*/  LDSM.16.M88.4 R44, [R0+0x3000] ;  /* 0x00300000002c783b */ /* 0x000f2e0000000200 */
[----:B------:R-:W-:Y:S08]  /*3dd0*/  HMMA.16816.F32 R36, R24, R92, R40 ;  /* 0x0000005c1824723c */ /* 0x000ff00000001828 */
[----:B------:R-:W-:Y:S01]  /*3de0*/  HMMA.16816.F32 R32, R16, R62, R28 ;  /* 0x0000003e1020723c */ /* 0x000fe2000000181c */
[----:B------:R-:W-:Y:S07]  /*3df0*/  LDSM.16.M88.4 R60, [R193+0x5800] ;  /* 0x00580000c13c783b */ /* 0x000fee0000000200 */
[----:B-----5:R-:W-:Y:S01]  /*3e00*/  HMMA.16816.F32 R68, R20, R56, R48 ;  /* 0x000000381444723c */ /* 0x020fe20000001830 */
[----:B------:R-:W5:Y:S07]  /*3e10*/  LDSM.16.M88.4 R48, [R0+0x3800] ;  /* 0x003800000030783b */ /* 0x000f6e0000000200 */
[----:B---3--:R-:W-:Y:S01]  /*3e20*/  HMMA.16816.F32 R28, R12, R80, R4 ;  /* 0x000000500c1c723c */ /* 0x008fe20000001804 */
[----:B------:R-:W3:Y:S07]  /*3e30*/  LDSM.16.M88.4 R4, [R189+0x8000] ;  /* 0x00800000bd04783b */ /* 0x000eee0000000200 */
[----:B------:R-:W-:Y:S01]  /*3e40*/  HMMA.16816.F32 R40, R24, R94, R72 ;  /* 0x0000005e1828723c */ /* 0x000fe20000001848 */
[----:B------:R-:W3:Y:S07]  /*3e50*/  LDSM.16.M88.4 R72, [R193+0x5000] ;  /* 0x00500000c148783b */ /* 0x000eee0000000200 */
[----:B------:R-:W-:Y:S08]  /*3e60*/  HMMA.16816.F32 R56, R20, R58, R76 ;  /* 0x0000003a1438723c */ /* 0x000ff0000000184c */
[----:B-1----:R-:W-:Y:S08]  /*3e70*/  HMMA.16816.F32 R36, R16, R52, R36 ;  /* 0x000000341024723c */ /* 0x002ff00000001824 */
[----:B------:R-:W-:Y:S01]  /*3e80*/  HMMA.16816.F32 R32, R12, R82, R32 ;  /* 0x000000520c20723c */ /* 0x000fe20000001820 */
[----:B------:R-:W1:Y:S07]  /*3e90*/  LDSM.16.M88.4 R80, [R2+0x4800] ;  /* 0x004800000250783b */ /* 0x000e6e0000000200 */
[----:B--2---:R-:W-:Y:S08]  /*3ea0*/  HMMA.16816.F32 R20, R8, R64, R28 ;  /* 0x000000400814723c */ /* 0x004ff0000000181c */
[----:B----4-:R-:W-:Y:S08]  /*3eb0*/  HMMA.16816.F32 R28, R24, R44, R96 ;  /* 0x0000002c181c723c */ /* 0x010ff00000001860 */
[----:B------:R-:W-:Y:S01]  /*3ec0*/  HMMA.16816.F32 R40, R16, R54, R40 ;  /* 0x000000361028723c */ /* 0x000fe20000001828 */
[----:B------:R-:W-:Y:S07]  /*3ed0*/  LDSM.16.M88.4 R52, [R2+0x5000] ;  /* 0x005000000234783b */ /* 0x000fee0000000200 */
[C---:B-----5:R-:W-:Y:S01]  /*3ee0*/  HMMA.16816.F32 R96, R24.reuse, R48, R68 ;  /* 0x000000301860723c */ /* 0x060fe20000001844 */
[----:B------:R-:W2:Y:S07]  /*3ef0*/  LDSM.16.M88.4 R68, [R3+0x5000] ;  /* 0x005000000344783b */ /* 0x000eae0000000200 */
[----:B------:R-:W-:Y:S08]  /*3f00*/  HMMA.16816.F32 R76, R24, R46, R100 ;  /* 0x0000002e184c723c */ /* 0x000ff00000001864 */
[----:B------:R-:W-:Y:S08]  /*3f10*/  HMMA.16816.F32 R36, R12, R88, R36 ;  /* 0x000000580c24723c */ /* 0x000ff00000001824 */
[----:B------:R-:W-:Y:S01]  /*3f20*/  HMMA.16816.F32 R32, R8, R66, R32 ;  /* 0x000000420820723c */ /* 0x000fe20000001820 */
[----:B------:R4:W-:Y:S07]  /*3f30*/  LDSM.16.M88.4 R64, [R3+0x5800] ;  /* 0x005800000340783b */ /* 0x0009ee0000000200 */
[----:B---3--:R-:W-:Y:S08]  /*3f40*/  HMMA.16816.F32 R44, R4, R84, R20 ;  /* 0x00000054042c723c */ /* 0x008ff00000001814 */
[----:B------:R-:W-:Y:S08]  /*3f50*/  HMMA.16816.F32 R20, R16, R72, R28 ;  /* 0x000000481014723c */ /* 0x000ff0000000181c */
[----:B------:R-:W-:Y:S01]  /*3f60*/  HMMA.16816.F32 R92, R24, R50, R56 ;  /* 0x00000032185c723c */ /* 0x000fe20000001838 */
[----:B------:R-:W3:Y:S04]  /*3f70*/  LDSM.16.M88.4 R48, [R0+0x4800] ;  /* 0x004800000030783b */ /* 0x000ee80000000200 */
[----:B------:R-:W5:Y:S03]  /*3f80*/  LDSM.16.M88.4 R56, [R0+0x5000] ;  /* 0x005000000038783b */ /* 0x000f660000000200 */
[----:B------:R-:W-:Y:S01]  /*3f90*/  HMMA.16816.F32 R28, R12, R90, R40 ;  /* 0x0000005a0c1c723c */ /* 0x000fe20000001828 */
[----:B------:R-:W-:-:S04]  /*3fa0*/  FMUL.FTZ R24, R44, c[0x0][0x320] ;  /* 0x0000c8002c187a20 */ /* 0x000fc80000410000 */
[----:B------:R2:W2:Y:S03]  /*3fb0*/  MUFU.TANH R73, R24 ;  /* 0x0000001800497308 */ /* 0x0004a60000002400 */
[----:B-1----:R-:W-:Y:S08]  /*3fc0*/  HMMA.16816.F32 R40, R8, R80, R36 ;  /* 0x000000500828723c */ /* 0x002ff00000001824 */
[----:B------:R-:W-:Y:S01]  /*3fd0*/  HMMA.16816.F32 R36, R4, R86, R32 ;  /* 0x000000560424723c */ /* 0x000fe20000001820 */
[----:B--2---:R-:W-:-:S07]  /*3fe0*/  FMUL.FTZ R24, R45, c[0x0][0x320] ;  /* 0x0000c8002d187a20 */ /* 0x004fce0000410000 */
[----:B------:R-:W-:Y:S01]  /*3ff0*/  HMMA.16816.F32 R32, R16, R74, R76 ;  /* 0x0000004a1020723c */ /* 0x000fe2000000184c */
[----:B------:R1:W2:Y:S11]  /*4000*/  MUFU.TANH R72, R24 ;  /* 0x0000001800487308 */ /* 0x0002b60000002400 */
[----:B------:R-:W-:Y:S04]  /*4010*/  @!UPT UIADD3 URZ, URZ, URZ, URZ ;  /* 0x0000003f3f3ff290 */ /* 0x000fe8000fffe03f */
[----:B----4-:R-:W-:Y:S01]  /*4020*/  FMUL.FTZ R3, R36, c[0x0][0x320] ;  /* 0x0000c80024037a20 */ /* 0x010fe20000410000 */
[C---:B-1----:R-:W-:Y:S03]  /*4030*/  HMMA.16816.F32 R24, R12.reuse, R68, R20 ;  /* 0x000000440c18723c */ /* 0x042fe60000001814 */
[----:B------:R1:W4:Y:S04]  /*4040*/  MUFU.TANH R68, R3 ;  /* 0x0000000300447308 */ /* 0x0003280000002400 */
[----:B------:R-:W-:Y:S01]  /*4050*/  FMUL.FTZ R20, R46, c[0x0][0x320] ;  /* 0x0000c8002e147a20 */ /* 0x000fe20000410000 */
[----:B------:R-:W-:Y:S03]  /*4060*/  HMMA.16816.F32 R32, R12, R70, R32 ;  /* 0x000000460c20723c */ /* 0x000fe60000001820 */
[----:B------:R2:W2:Y:S01]  /*4070*/  MUFU.TANH R74, R20 ;  /* 0x00000014004a7308 */ /* 0x0004a20000002400 */
[----:B-1----:R-:W-:-:S04]  /*4080*/  FMUL.FTZ R3, R37, c[0x0][0x320] ;  /* 0x0000c80025037a20 */ /* 0x002fc80000410000 */
[----:B--2---:R-:W-:Y:S07]  /*4090*/  HMMA.16816.F32 R20, R8, R82, R28 ;  /* 0x000000520814723c */ /* 0x004fee000000181c */
[----:B------:R-:W-:Y:S02]  /*40a0*/  FMUL.FTZ R28, R47, c[0x0][0x320] ;  /* 0x0000c8002f1c7a20 */ /* 0x000fe40000410000 */
[----:B---3--:R-:W-:Y:S02]  /*40b0*/  HMMA.16816.F32 R44, R4, R48, R40 ;  /* 0x00000030042c723c */ /* 0x008fe40000001828 */
[----:B------:R1:W2:Y:S06]  /*40c0*/  MUFU.TANH R69, R28 ;  /* 0x0000001c00457308 */ /* 0x0002ac0000002400 */
[C---:B------:R-:W-:Y:S02]  /*40d0*/  HMMA.16816.F32 R40, R16.reuse, R60, R96 ;  /* 0x0000003c1028723c */ /* 0x040fe40000001860 */
[----:B------:R3:W2:Y:S06]  /*40e0*/  MUFU.TANH R60, R3 ;  /* 0x00000003003c7308 */ /* 0x0006ac0000002400 */
[----:B------:R-:W-:Y:S08]  /*40f0*/  HMMA.16816.F32 R16, R16, R62, R92 ;  /* 0x0000003e1010723c */ /* 0x000ff0000000185c */
[----:B-1----:R-:W-:Y:S01]  /*4100*/  HMMA.16816.F32 R28, R8, R52, R24 ;  /* 0x00000034081c723c */ /* 0x002fe20000001818 */
[----:B---3--:R-:W-:-:S04]  /*4110*/  FMUL.FTZ R3, R38, c[0x0][0x320] ;  /* 0x0000c80026037a20 */ /* 0x008fc80000410000 */
[----:B------:R1:W3:Y:S03]  /*4120*/  MUFU.TANH R61, R3 ;  /* 0x00000003003d7308 */ /* 0x0002e60000002400 */
[----:B------:R-:W-:Y:S01]  /*4130*/  HMMA.16816.F32 R24, R8, R54, R32 ;  /* 0x000000360818723c */ /* 0x000fe20000001820 */
[----:B------:R-:W-:Y:S01]  /*4140*/  LDSM.16.M88.4 R32, [R0+0x5800] ;  /* 0x005800000020783b */ /* 0x000fe20000000200 */
[----:B-1----:R-:W-:-:S06]  /*4150*/  FMUL.FTZ R3, R39, c[0x0][0x320] ;  /* 0x0000c80027037a20 */ /* 0x002fcc0000410000 */
[----:B------:R-:W-:Y:S01]  /*4160*/  HMMA.16816.F32 R36, R4, R50, R20 ;  /* 0x000000320424723c */ /* 0x000fe20000001814 */
[----:B------:R1:W2:Y:S01]  /*4170*/  LDSM.16.M88.4 R48, [R2+0x5800] ;  /* 0x005800000230783b */ /* 0x0002a20000000200 */
[----:B------:R3:W1:Y:S06]  /*4180*/  MUFU.TANH R52, R3 ;  /* 0x0000000300347308 */ /* 0x00066c0000002400 */
[----:B------:R-:W-:Y:S08]  /*4190*/  HMMA.16816.F32 R20, R12, R64, R40 ;  /* 0x000000400c14723c */ /* 0x000ff00000001828 */
[----:B-----5:R-:W-:Y:S01]  /*41a0*/  HMMA.16816.F32 R28, R4, R56, R28 ;  /* 0x00000038041c723c */ /* 0x020fe2000000181c */
[----:B---3--:R-:W-:-:S04]  /*41b0*/  FMUL.FTZ R3, R44, c[0x0][0x320] ;  /* 0x0000c8002c037a20 */ /* 0x008fc80000410000 */
[----:B------:R-:W3:Y:S01]  /*41c0*/  MUFU.TANH R44, R3 ;  /* 0x00000003002c7308 */ /* 0x000ee20000002400 */
[----:B-1----:R-:W-:Y:S02]  /*41d0*/  FMUL.FTZ R2, R45, c[0x0][0x320] ;  /* 0x0000c8002d027a20 */ /* 0x002fe40000410000 */
[----:B------:R-:W-:Y:S01]  /*41e0*/  HMMA.16816.F32 R12, R12, R66, R16 ;  /* 0x000000420c0c723c */ /* 0x000fe20000001810 */
[----:B------:R-:W-:-:S04]  /*41f0*/  FMUL.FTZ R0, R37, c[0x0][0x320] ;  /* 0x0000c80025007a20 */ /* 0x000fc80000410000 */
[----:B------:R1:W1:Y:S03]  /*4200*/  MUFU.TANH R45, R2 ;  /* 0x00000002002d7308 */ /* 0x0002660000002400 */
[----:B--2---:R-:W-:Y:S01]  /*4210*/  HMMA.16816.F32 R16, R8, R48, R20 ;  /* 0x000000300810723c */ /* 0x004fe20000001814 */
[----:B-1----:R-:W-:-:S07]  /*4220*/  FMUL.FTZ R2, R46, c[0x0][0x320] ;  /* 0x0000c8002e027a20 */ /* 0x002fce0000410000 */
[----:B------:R-:W-:Y:S01]  /*4230*/  HMMA.16816.F32 R20, R4, R58, R24 ;  /* 0x0000003a0414723c */ /* 0x000fe20000001818 */
[----:B------:R1:W2:Y:S07]  /*4240*/  MUFU.TANH R42, R2 ;  /* 0x00000002002a7308 */ /* 0x0002ae0000002400 */
[----:B------:R-:W-:Y:S08]  /*4250*/  HMMA.16816.F32 R8, R8, R50, R12 ;  /* 0x000000320808723c */ /* 0x000ff0000000180c */
[----:B------:R-:W-:Y:S01]  /*4260*/  HMMA.16816.F32 R12, R4, R32, R16 ;  /* 0x00000020040c723c */ /* 0x000fe20000001810 */
[----:B-1----:R-:W-:-:S04]  /*4270*/  FMUL.FTZ R2, R47, c[0x0][0x320] ;  /* 0x0000c8002f027a20 */ /* 0x002fc80000410000 */
[----:B------:R1:W1:Y:S11]  /*4280*/  MUFU.TANH R41, R2 ;  /* 0x0000000200297308 */ /* 0x0002760000002400 */
[----:B------:R-:W-:Y:S01]  /*4290*/  HMMA.16816.F32 R8, R4, R34, R8 ;  /* 0x000000220408723c */ /* 0x000fe20000001808 */
[----:B-1----:R-:W-:-:S02]  /*42a0*/  FMUL.FTZ R2, R36, c[0x0][0x320] ;  /* 0x0000c80024027a20 */ /* 0x002fc40000410000 */
[----:B------:R1:W1:Y:S05]  /*42b0*/  MUFU.TANH R36, R0 ;  /* 0x0000000000247308 */ /* 0x00026a0000002400 */
[----:B------:R-:W-:-:S03]  /*42c0*/  FMUL.FTZ R3, R15, c[0x0][0x320] ;  /* 0x0000c8000f037a20 */ /* 0x000fc60000410000 */
[----:B------:R5:W2:Y:S01]  /*42d0*/  MUFU.TANH R40, R2 ;  /* 0x0000000200287308 */ /* 0x000aa20000002400 */
[----:B-1----:R-:W-:-:S07]  /*42e0*/  FMUL.FTZ R0, R38, c[0x0][0x320] ;  /* 0x0000c80026007a20 */ /* 0x002fce0000410000 */
[----:B------:R1:W1:Y:S01]  /*42f0*/  MUFU.TANH R38, R0 ;  /* 0x0000000000267308 */ /* 0x0002620000002400 */
[----:B-----5:R-:W-:Y:S02]  /*4300*/  FMUL.FTZ R2, R14, c[0x0][0x320] ;  /* 0x0000c8000e027a20 */ /* 0x020fe40000410000 */
[----:B-1----:R-:W-:-:S05]  /*4310*/  FMUL.FTZ R0, R39, c[0x0][0x320] ;  /* 0x0000c80027007a20 */ /* 0x002fca0000410000 */
        /* <DEDUP_REMOVED lines=12> */
[----:B------:R-:W1:Y:S08]  /*43e0*/  MUFU.TANH R21, R3 ;  /* 0x0000000300157308 */ /* 0x000e700000002400 */
[----:B------:R5:W1:Y:S02]  /*43f0*/  MUFU.TANH R17, R0 ;  /* 0x0000000000117308 */ /* 0x000a640000002400 */
[----:B-----5:R-:W-:-:S06]  /*4400*/  FMUL.FTZ R0, R22, c[0x0][0x320] ;  /* 0x0000c80016007a20 */ /* 0x020fcc0000410000 */
        /* <DEDUP_REMOVED lines=8> */
[----:B-----5:R-:W-:-:S04]  /*4490*/  IADD3 R0, R233, R226, RZ ;  /* 0x000000e2e9007210 */ /* 0x020fc80007ffe0ff */
[----:B------:R-:W-:Y:S01]  /*44a0*/  MOV R4, R0 ;  /* 0x0000000000047202 */ /* 0x000fe20000000f00 */
[----:B------:R-:W-:-:S04]  /*44b0*/  @P2 IMAD.HI.U32 R2, R0, c[0x0][0x2c8], RZ ;  /* 0x0000b20000022a27 */ /* 0x000fc800078e00ff */
[----:B------:R-:W-:Y:S01]  /*44c0*/  FMUL.FTZ R0, R8, c[0x0][0x320] ;  /* 0x0000c80008007a20 */ /* 0x000fe20000410000 */
[----:B------:R-:W-:Y:S01]  /*44d0*/  @P2 SHF.R.U32.HI R4, RZ, c[0x0][0x2cc], R2 ;  /* 0x0000b300ff042a19 */ /* 0x000fe20000011602 */
[----:B------:R-:W-:Y:S01]  /*44e0*/  FMUL.FTZ R2, R11, c[0x0][0x320] ;  /* 0x0000c8000b027a20 */ /* 0x000fe20000410000 */
[----:B------:R-:W-:Y:S01]  /*44f0*/  IADD3 R8, -R214, R215, -R104 ;  /* 0x000000d7d6087210 */ /* 0x000fe20007ffe968 */
[----:B------:R5:W1:Y:S02]  /*4500*/  MUFU.TANH R12, R0 ;  /* 0x00000000000c7308 */ /* 0x000a640000002400 */
[----:B------:R-:W1:Y:S06]  /*4510*/  SHFL.IDX PT, R3, R4, RZ, 0x1c1f ;  /* 0x001c1fff04037589 */ /* 0x000e6c00000e0000 */
[----:B------:R-:W1:Y:S01]  /*4520*/  MUFU.TANH R19, R2 ;  /* 0x0000000200137308 */ /* 0x000e620000002400 */
[----:B-----5:R-:W-:-:S07]  /*4530*/  FMUL.FTZ R0, R9, c[0x0][0x320] ;  /* 0x0000c80009007a20 */ /* 0x020fce0000410000 */
[----:B------:R5:W1:Y:S02]  /*4540*/  MUFU.TANH R9, R0 ;  /* 0x0000000000097308 */ /* 0x000a640000002400 */
[----:B-----5:R-:W-:-:S06]  /*4550*/  FMUL.FTZ R0, R10, c[0x0][0x320] ;  /* 0x0000c8000a007a20 */ /* 0x020fcc0000410000 */
[----:B------:R5:W1:Y:S02]  /*4560*/  MUFU.TANH R20, R0 ;  /* 0x0000000000147308 */ /* 0x000a640000002400 */
[----:B-----5:R-:W-:-:S04]  /*4570*/  IADD3 R0, R215, 0x1, -R104 ;  /* 0x00000001d7007810 */ /* 0x020fc80007ffe868 */
[----:B------:R-:W-:-:S04]  /*4580*/  IADD3 R0, -R216, R0, -R214 ;  /* 0x00000000d8007210 */ /* 0x000fc80007ffe9d6 */
[C---:B------:R-:W-:Y:S02]  /*4590*/  IADD3 R6, R0.reuse, c[0x0][0x328], RZ ;  /* 0x0000ca0000067a10 */ /* 0x040fe40007ffe0ff */
[----:B------:R-:W-:Y:S02]  /*45a0*/  IADD3 R7, R0, UR4, RZ ;  /* 0x0000000400077c10 */ /* 0x000fe4000fffe0ff */
[-C--:B-1----:R-:W-:Y:S02]  /*45b0*/  IADD3 R2, R6, R3.reuse, RZ ;  /* 0x0000000306027210 */ /* 0x082fe40007ffe0ff */
[----:B------:R-:W-:Y:S02]  /*45c0*/  IADD3 R0, R7, R3, RZ ;  /* 0x0000000307007210 */ /* 0x000fe40007ffe0ff */
[----:B------:R-:W-:Y:S01]  /*45d0*/  IMNMX R2, R8, R2, PT ;  /* 0x0000000208027217 */ /* 0x000fe20003800200 */
[----:B------:R-:W-:Y:S05]  /*45e0*/  @!P1 BRA `(.L_x_1659) ;  /* 0x0000015000009947 */ /* 0x000fea0003800000 */
[----:B--234-:R-:W-:Y:S01]  /*45f0*/  IADD3 R3, -R216, R215, R3 ;  /* 0x000000d7d8037210 */ /* 0x01cfe20007ffe103 */
        /* <DEDUP_REMOVED lines=10> */
.L_x_1661:
[----:B------:R-:W-:-:S04]  /*46a0*/  MOV R5, c[0x0][0x32c] ;  /* 0x0000cb0000057a02 */ /* 0x000fc80000000f00 */
[----:B------:R-:W-:-:S13]  /*46b0*/  ISETP.NE.AND P0, PT, R5, 0x1, PT ;  /* 0x000000010500780c */ /* 0x000fda0003f05270 */
[----:B------:R-:W-:-:S05]  /*46c0*/  @P0 IMAD.HI.U32 R5, R3, c[0x0][0x330], RZ ;  /* 0x0000cc0003050a27 */ /* 0x000fca00078e00ff */
[----:B------:R-:W-:Y:S02]  /*46d0*/  @P0 SHF.R.U32.HI R3, RZ, c[0x0][0x334], R5 ;  /* 0x0000cd00ff030a19 */ /* 0x000fe40000011605 */
.L_x_1662:
[----:B------:R-:W-:Y:S05]  /*46e0*/  BSYNC B0 ;  /* 0x0000000000007941 */ /* 0x000fea0003800000 */
.L_x_1660:
[----:B------:R-:W-:-:S04]  /*46f0*/  IMAD R3, R3, c[0x0][0x32c], -R104 ;  /* 0x0000cb0003037a24 */ /* 0x000fc800078e0a68 */
[----:B------:R-:W-:-:S05]  /*4700*/  IMAD.IADD R3, R3, 0x1, -R214 ;  /* 0x0000000103037824 */ /* 0x000fca00078e0ad6 */
[----:B------:R-:W-:Y:S02]  /*4710*/  IADD3 R5, R3, c[0x0][0x32c], RZ ;  /* 0x0000cb0003057a10 */ /* 0x000fe40007ffe0ff */
[----:B------:R-:W-:Y:S02]  /*4720*/  IMNMX R0, R0, R3, !PT ;  /* 0x0000000300007217 */ /* 0x000fe40007800200 */
[----:B------:R-:W-:Y:S02]  /*4730*/  IMNMX R2, R2, R5, PT ;  /* 0x0000000502027217 */ /* 0x000fe40003800200 */
.L_x_1659:
[----:B--234-:R-:W-:Y:S01]  /*4740*/  ISETP.GT.AND P0, PT, R205, RZ, PT ;  /* 0x000000ffcd00720c */ /* 0x01cfe20003f04270 */
[----:B------:R-:W1:Y:S03]  /*4750*/  SHFL.IDX PT, R3, R4, 0x1, 0x1c1f ;  /* 0x003c1f0004037f89 */ /* 0x000e6600000e0000 */
[C---:B------:R-:W-:Y:S02]  /*4760*/  ISETP.GT.AND P4, PT, R0.reuse, RZ, P0 ;  /* 0x000000ff0000720c */ /* 0x040fe40000784270 */
[----:B------:R-:W-:-:S02]  /*4770*/  ISETP.GT.AND P6, PT, R0, 0x1, P0 ;  /* 0x000000010000780c */ /* 0x000fc400007c4270 */
[----:B------:R-:W-:Y:S02]  /*4780*/  ISETP.LT.OR P4, PT, R2, 0x1, P4 ;  /* 0x000000010200780c */ /* 0x000fe40002781670 */
[C---:B------:R-:W-:Y:S02]  /*4790*/  ISETP.GT.AND P5, PT, R0.reuse, 0x8, P0 ;  /* 0x000000080000780c */ /* 0x040fe400007a4270 */
[----:B------:R-:W-:Y:S02]  /*47a0*/  FSEL R10, R73, -INF , !P4 ;  /* 0xff800000490a7808 */ /* 0x000fe40006000000 */
[----:B------:R-:W-:Y:S02]  /*47b0*/  ISETP.GT.AND P4, PT, R0, 0x9, P0 ;  /* 0x000000090000780c */ /* 0x000fe40000784270 */
[C---:B------:R-:W-:Y:S02]  /*47c0*/  ISETP.LT.OR P6, PT, R2.reuse, 0x2, P6 ;  /* 0x000000020200780c */ /* 0x040fe400037c1670 */
[----:B------:R-:W-:-:S02]  /*47d0*/  ISETP.LT.OR P5, PT, R2, 0x9, P5 ;  /* 0x000000090200780c */ /* 0x000fc40002fa1670 */
[----:B------:R-:W-:Y:S02]  /*47e0*/  ISETP.LT.OR P4, PT, R2, 0xa, P4 ;  /* 0x0000000a0200780c */ /* 0x000fe40002781670 */
[----:B------:R-:W-:Y:S02]  /*47f0*/  FSEL R11, R72, -INF , !P6 ;  /* 0xff800000480b7808 */ /* 0x000fe40007000000 */
[----:B------:R-:W-:Y:S02]  /*4800*/  FSEL R14, R68, -INF , !P5 ;  /* 0xff800000440e7808 */ /* 0x000fe40006800000 */
[----:B------:R-:W-:Y:S02]  /*4810*/  FSEL R15, R60, -INF , !P4 ;  /* 0xff8000003c0f7808 */ /* 0x000fe40006000000 */
[C---:B------:R-:W-:Y:S02]  /*4820*/  ISETP.GT.AND P6, PT, R0.reuse, 0x10, P0 ;  /* 0x000000100000780c */ /* 0x040fe400007c4270 */
[----:B------:R-:W-:-:S02]  /*4830*/  ISETP.GT.AND P5, PT, R0, 0x11, P0 ;  /* 0x000000110000780c */ /* 0x000fc400007a4270 */
[----:B------:R-:W-:Y:S02]  /*4840*/  ISETP.GT.AND P4, PT, R0, 0x18, P0 ;  /* 0x000000180000780c */ /* 0x000fe40000784270 */
[C---:B------:R-:W-:Y:S02]  /*4850*/  ISETP.LT.OR P6, PT, R2.reuse, 0x11, P6 ;  /* 0x000000110200780c */ /* 0x040fe400037c1670 */
[C---:B------:R-:W-:Y:S02]  /*4860*/  ISETP.LT.OR P5, PT, R2.reuse, 0x12, P5 ;  /* 0x000000120200780c */ /* 0x040fe40002fa1670 */
[----:B------:R-:W-:Y:S02]  /*4870*/  ISETP.LT.OR P4, PT, R2, 0x19, P4 ;  /* 0x000000190200780c */ /* 0x000fe40002781670 */
[----:B------:R-:W-:Y:S02]  /*4880*/  FSEL R44, R44, -INF , !P6 ;  /* 0xff8000002c2c7808 */ /* 0x000fe40007000000 */
[----:B------:R-:W-:-:S02]  /*4890*/  FSEL R45, R45, -INF , !P5 ;  /* 0xff8000002d2d7808 */ /* 0x000fc40006800000 */
[----:B------:R-:W-:Y:S02]  /*48a0*/  FSEL R46, R40, -INF , !P4 ;  /* 0xff800000282e7808 */ /* 0x000fe40006000000 */
[C---:B------:R-:W-:Y:S02]  /*48b0*/  ISETP.GT.AND P6, PT, R0.reuse, 0x19, P0 ;  /* 0x000000190000780c */ /* 0x040fe400007c4270 */
[C---:B------:R-:W-:Y:S02]  /*48c0*/  ISETP.GT.AND P5, PT, R0.reuse, 0x20, P0 ;  /* 0x000000200000780c */ /* 0x040fe400007a4270 */
        /* <DEDUP_REMOVED lines=18> */
[----:B------:R-:W-:Y:S01]  /*49f0*/  ISETP.GT.AND P4, PT, R0, 0x39, P0 ;  /* 0x000000390000780c */ /* 0x000fe20000784270 */
[----:B-1----:R-:W-:Y:S01]  /*4a00*/  IMAD.IADD R0, R6, 0x1, R3 ;  /* 0x0000000106007824 */ /* 0x002fe200078e0203 */
[C---:B------:R-:W-:Y:S02]  /*4a10*/  ISETP.LT.OR P6, PT, R2.reuse, 0x32, P6 ;  /* 0x000000320200780c */ /* 0x040fe400037c1670 */
[----:B------:R-:W-:-:S02]  /*4a20*/  ISETP.LT.OR P5, PT, R2, 0x39, P5 ;  /* 0x000000390200780c */ /* 0x000fc40002fa1670 */
[----:B------:R-:W-:Y:S02]  /*4a30*/  ISETP.LT.OR P4, PT, R2, 0x3a, P4 ;  /* 0x0000003a0200780c */ /* 0x000fe40002781670 */
[----:B------:R-:W-:Y:S01]  /*4a40*/  IMNMX R2, R8, R0, PT ;  /* 0x0000000008027217 */ /* 0x000fe20003800200 */
[----:B------:R-:W-:Y:S01]  /*4a50*/  IMAD.IADD R0, R7, 0x1, R3 ;  /* 0x0000000107007824 */ /* 0x000fe200078e0203 */
[----:B------:R-:W-:Y:S02]  /*4a60*/  FSEL R202, R13, -INF , !P6 ;  /* 0xff8000000dca7808 */ /* 0x000fe40007000000 */
[----:B------:R-:W-:Y:S02]  /*4a70*/  FSEL R203, R12, -INF , !P5 ;  /* 0xff8000000ccb7808 */ /* 0x000fe40006800000 */
[----:B------:R-:W-:Y:S01]  /*4a80*/  FSEL R204, R9, -INF , !P4 ;  /* 0xff80000009cc7808 */ /* 0x000fe20006000000 */
        /* <DEDUP_REMOVED lines=12> */
.L_x_1665:
[----:B------:R-:W-:-:S04]  /*4b50*/  MOV R4, c[0x0][0x32c] ;  /* 0x0000cb0000047a02 */ /* 0x000fc80000000f00 */
[----:B------:R-:W-:-:S13]  /*4b60*/  ISETP.NE.AND P4, PT, R4, 0x1, PT ;  /* 0x000000010400780c */ /* 0x000fda0003f85270 */
[----:B------:R-:W-:-:S05]  /*4b70*/  @P4 IMAD.HI.U32 R4, R3, c[0x0][0x330], RZ ;  /* 0x0000cc0003044a27 */ /* 0x000fca00078e00ff */
[----:B------:R-:W-:Y:S02]  /*4b80*/  @P4 SHF.R.U32.HI R3, RZ, c[0x0][0x334], R4 ;  /* 0x0000cd00ff034a19 */ /* 0x000fe40000011604 */
.L_x_1666:
[----:B------:R-:W-:Y:S05]  /*4b90*/  BSYNC B0 ;  /* 0x0000000000007941 */ /* 0x000fea0003800000 */
.L_x_1664:
[----:B------:R-:W-:-:S04]  /*4ba0*/  IMAD R3, R3, c[0x0][0x32c], -R104 ;  /* 0x0000cb0003037a24 */ /* 0x000fc800078e0a68 */
[----:B------:R-:W-:-:S05]  /*4bb0*/  IMAD.IADD R3, R3, 0x1, -R214 ;  /* 0x0000000103037824 */ /* 0x000fca00078e0ad6 */
[----:B------:R-:W-:Y:S02]  /*4bc0*/  IADD3 R4, R3, c[0x0][0x32c], RZ ;  /* 0x0000cb0003047a10 */ /* 0x000fe40007ffe0ff */
[----:B------:R-:W-:Y:S02]  /*4bd0*/  IMNMX R0, R0, R3, !PT ;  /* 0x0000000300007217 */ /* 0x000fe40007800200 */
[----:B------:R-:W-:Y:S02]  /*4be0*/  IMNMX R2, R2, R4, PT ;  /* 0x0000000402027217 */ /* 0x000fe40003800200 */
.L_x_1663:
[----:B------:R-:W2:Y:S01]  /*4bf0*/  LDL R48, [R1+0x28] ;  /* 0x0000280001307983 */ /* 0x000ea20000100800 */
[----:B------:R-:W-:Y:S01]  /*4c00*/  FMNMX.FTZ R3, R10, R11, !PT ;  /* 0x0000000b0a037209 */ /* 0x000fe20007810000 */
[----:B------:R-:W-:-:S04]  /*4c10*/  DEPBAR.LE SB0, 0x2 ;  /* 0x000080800000791a */ /* 0x000fc80000000000 */
[----:B------:R-:W-:Y:S01]  /*4c20*/  FMNMX.FTZ R3, R14, R3, !PT ;  /* 0x000000030e037209 */ /* 0x000fe20007810000 */
[----:B------:R-:W-:Y:S01]  /*4c30*/  IMAD.IADD R16, R192, 0x1, R195 ;  /* 0x00000001c0107824 */ /* 0x000fe200078e02c3 */
[----:B------:R-:W-:Y:S01]  /*4c40*/  BAR.SYNC.DEFER_BLOCKING 0x0 ;  /* 0x0000000000007b1d */ /* 0x000fe20000010000 */
[C---:B------:R-:W-:Y:S02]  /*4c50*/  ISETP.GT.AND P6, PT, R0.reuse, RZ, P0 ;  /* 0x000000ff0000720c */ /* 0x040fe400007c4270 */
[----:B------:R-:W-:Y:S02]  /*4c60*/  FMNMX.FTZ R3, R15, R3, !PT ;  /* 0x000000030f037209 */ /* 0x000fe40007810000 */
[----:B------:R-:W-:Y:S01]  /*4c70*/  ISETP.GT.AND P5, PT, R0, 0x1, P0 ;  /* 0x000000010000780c */ /* 0x000fe200007a4270 */
[----:B------:R-:W-:Y:S01]  /*4c80*/  BSSY B0, `(.L_x_1667) ;  /* 0x0000173000007945 */ /* 0x000fe20003800000 */
[----:B------:R-:W-:Y:S02]  /*4c90*/  FMNMX.FTZ R3, R44, R3, !PT ;  /* 0x000000032c037209 */ /* 0x000fe40007810000 */
[----:B------:R-:W-:-:S02]  /*4ca0*/  ISETP.LT.OR P6, PT, R2, 0x1, P6 ;  /* 0x000000010200780c */ /* 0x000fc400037c1670 */
[----:B------:R-:W-:Y:S02]  /*4cb0*/  FMNMX.FTZ R3, R45, R3, !PT ;  /* 0x000000032d037209 */ /* 0x000fe40007810000 */
[----:B------:R-:W-:Y:S02]  /*4cc0*/  ISETP.GT.AND P4, PT, R0, 0x8, P0 ;  /* 0x000000080000780c */ /* 0x000fe40000784270 */
[----:B------:R-:W-:Y:S02]  /*4cd0*/  ISETP.LT.OR P5, PT, R2, 0x2, P5 ;  /* 0x000000020200780c */ /* 0x000fe40002fa1670 */
[----:B------:R-:W-:Y:S02]  /*4ce0*/  FSEL R6, R74, -INF , !P6 ;  /* 0xff8000004a067808 */ /* 0x000fe40007000000 */
[----:B------:R-:W-:Y:S02]  /*4cf0*/  FMNMX.FTZ R3, R46, R3, !PT ;  /* 0x000000032e037209 */ /* 0x000fe40007810000 */
[----:B------:R-:W-:-:S02]  /*4d00*/  ISETP.GT.AND P6, PT, R0, 0x9, P0 ;  /* 0x000000090000780c */ /* 0x000fc400007c4270 */
[----:B------:R-:W-:Y:S02]  /*4d10*/  ISETP.LT.OR P4, PT, R2, 0x9, P4 ;  /* 0x000000090200780c */ /* 0x000fe40002781670 */
[----:B------:R-:W-:Y:S02]  /*4d20*/  FSEL R7, R69, -INF , !P5 ;  /* 0xff80000045077808 */ /* 0x000fe40006800000 */
[----:B------:R-:W-:Y:S02]  /*4d30*/  FMNMX.FTZ R3, R47, R3, !PT ;  /* 0x000000032f037209 */ /* 0x000fe40007810000 */
[----:B------:R-:W-:Y:S02]  /*4d40*/  ISETP.GT.AND P5, PT, R0, 0x10, P0 ;  /* 0x000000100000780c */ /* 0x000fe400007a4270 */
[----:B------:R-:W-:Y:S02]  /*4d50*/  ISETP.LT.OR P6, PT, R2, 0xa, P6 ;  /* 0x0000000a0200780c */ /* 0x000fe400037c1670 */
[----:B------:R-:W-:-:S02]  /*4d60*/  FSEL R8, R61, -INF , !P4 ;  /* 0xff8000003d087808 */ /* 0x000fc40006000000 */
[----:B------:R-:W-:Y:S02]  /*4d70*/  FMNMX.FTZ R4, R6, R7, !PT ;  /* 0x0000000706047209 */ /* 0x000fe40007810000 */
[----:B------:R-:W-:Y:S02]  /*4d80*/  FMNMX.FTZ R3, R141, R3, !PT ;  /* 0x000000038d037209 */ /* 0x000fe40007810000 */
[----:B------:R-:W-:Y:S02]  /*4d90*/  ISETP.GT.AND P4, PT, R0, 0x11, P0 ;  /* 0x000000110000780c */ /* 0x000fe40000784270 */
[----:B------:R-:W-:Y:S02]  /*4da0*/  ISETP.LT.OR P5, PT, R2, 0x11, P5 ;  /* 0x000000110200780c */ /* 0x000fe40002fa1670 */
[----:B------:R-:W-:Y:S02]  /*4db0*/  FSEL R9, R52, -INF , !P6 ;  /* 0xff80000034097808 */ /* 0x000fe40007000000 */
        /* <DEDUP_REMOVED lines=9> */
[----:B------:R-:W-:Y:S01]  /*4e50*/  ISETP.LT.OR P6, PT, R2, 0x19, P6 ;  /* 0x000000190200780c */ /* 0x000fe200037c1670 */
[----:B------:R-:W-:Y:S01]  /*4e60*/  LDSM.16.MT88.4 R40, [R16+0x2000] ;  /* 0x002000001028783b */ /* 0x000fe20000004200 */
        /* <DEDUP_REMOVED lines=9> */
[----:B------:R-:W-:Y:S01]  /*4f00*/  ISETP.LT.OR P4, PT, R2, 0x21, P4 ;  /* 0x000000210200780c */ /* 0x000fe20002781670 */
[----:B------:R-:W-:Y:S01]  /*4f10*/  LDSM.16.MT88.4 R36, [R194] ;  /* 0x00000000c224783b */ /* 0x000fe20000004200 */
[----:B------:R-:W-:Y:S02]  /*4f20*/  FMNMX.FTZ R4, R52, R4, !PT ;  /* 0x0000000434047209 */ /* 0x000fe40007810000 */
[----:B------:R-:W-:Y:S02]  /*4f30*/  FMNMX.FTZ R3, R202, R3, !PT ;  /* 0x00000003ca037209 */ /* 0x000fe40007810000 */
[----:B------:R-:W-:Y:S02]  /*4f40*/  ISETP.GT.AND P5, PT, R0, 0x28, P0 ;  /* 0x000000280000780c */ /* 0x000fe400007a4270 */
[----:B------:R-:W-:Y:S02]  /*4f50*/  ISETP.LT.OR P6, PT, R2, 0x22, P6 ;  /* 0x000000220200780c */ /* 0x000fe400037c1670 */
[----:B------:R-:W-:-:S02]  /*4f60*/  FSEL R54, R28, -INF , !P4 ;  /* 0xff8000001c367808 */ /* 0x000fc40006000000 */
[----:B------:R-:W-:Y:S01]  /*4f70*/  FMNMX.FTZ R4, R53, R4, !PT ;  /* 0x0000000435047209 */ /* 0x000fe20007810000 */
[----:B------:R-:W-:Y:S01]  /*4f80*/  LDSM.16.MT88.4 R28, [R195+0x2000] ;  /* 0x00200000c31c783b */ /* 0x000fe20000004200 */
[----:B------:R-:W-:Y:S02]  /*4f90*/  FMNMX.FTZ R3, R203, R3, !PT ;  /* 0x00000003cb037209 */ /* 0x000fe40007810000 */
[----:B------:R-:W-:Y:S02]  /*4fa0*/  ISETP.GT.AND P4, PT, R0, 0x29, P0 ;  /* 0x000000290000780c */ /* 0x000fe40000784270 */
[----:B------:R-:W-:Y:S02]  /*4fb0*/  FSEL R55, R27, -INF , !P6 ;  /* 0xff8000001b377808 */ /* 0x000fe40007000000 */
[----:B------:R-:W-:Y:S02]  /*4fc0*/  ISETP.LT.OR P5, PT, R2, 0x29, P5 ;  /* 0x000000290200780c */ /* 0x000fe40002fa1670 */
[----:B------:R-:W-:-:S02]  /*4fd0*/  FMNMX.FTZ R4, R54, R4, !PT ;  /* 0x0000000436047209 */ /* 0x000fc40007810000 */
[----:B------:R-:W-:Y:S02]  /*4fe0*/  FMNMX.FTZ R3, R204, R3, !PT ;  /* 0x00000003cc037209 */ /* 0x000fe40007810000 */
[----:B------:R-:W-:Y:S02]  /*4ff0*/  ISETP.GT.AND P6, PT, R0, 0x30, P0 ;  /* 0x000000300000780c */ /* 0x000fe400007c4270 */
[----:B------:R-:W-:Y:S01]  /*5000*/  ISETP.LT.OR P4, PT, R2, 0x2a, P4 ;  /* 0x0000002a0200780c */ /* 0x000fe20002781670 */
[----:B------:R-:W1:Y:S01]  /*5010*/  SHFL.BFLY PT, R5, R3, 0x2, 0x1f ;  /* 0x0c401f0003057f89 */ /* 0x000e6200000e0000 */
[----:B------:R-:W-:Y:S02]  /*5020*/  FSEL R102, R26, -INF , !P5 ;  /* 0xff8000001a667808 */ /* 0x000fe40006800000 */
[----:B------:R-:W-:Y:S01]  /*5030*/  FMNMX.FTZ R4, R55, R4, !PT ;  /* 0x0000000437047209 */ /* 0x000fe20007810000 */
[----:B------:R-:W-:Y:S01]  /*5040*/  LDSM.16.MT88.4 R24, [R195] ;  /* 0x00000000c318783b */ /* 0x000fe20000004200 */
        /* <DEDUP_REMOVED lines=8> */
[----:B------:R-:W-:Y:S02]  /*50d0*/  ISETP.GT.AND P0, PT, R0, 0x39, P0 ;  /* 0x000000390000780c */ /* 0x000fe40000704270 */
[C---:B------:R-:W-:Y:S02]  /*50e0*/  ISETP.LT.OR P4, PT, R2.reuse, 0x39, P4 ;  /* 0x000000390200780c */ /* 0x040fe40002781670 */
[----:B------:R-:W-:Y:S02]  /*50f0*/  FSEL R185, R21, -INF , !P5 ;  /* 0xff80000015b97808 */ /* 0x000fe40006800000 */
[----:B------:R-:W-:Y:S02]  /*5100*/  FMNMX.FTZ R0, R159, R4, !PT ;  /* 0x000000049f007209 */ /* 0x000fe40007810000 */
[----:B------:R-:W-:-:S02]  /*5110*/  ISETP.LT.OR P0, PT, R2, 0x3a, P0 ;  /* 0x0000003a0200780c */ /* 0x000fc40000701670 */
[----:B------:R-:W-:Y:S02]  /*5120*/  FSEL R184, R20, -INF , !P4 ;  /* 0xff80000014b87808 */ /* 0x000fe40006000000 */
[----:B------:R-:W-:Y:S02]  /*5130*/  FMNMX.FTZ R2, R185, R0, !PT ;  /* 0x00000000b9027209 */ /* 0x000fe40007810000 */
[----:B------:R-:W-:Y:S02]  /*5140*/  FSEL R19, R19, -INF , !P0 ;  /* 0xff80000013137808 */ /* 0x000fe40004000000 */
[----:B------:R-:W-:Y:S02]  /*5150*/  FMNMX.FTZ R2, R184, R2, !PT ;  /* 0x00000002b8027209 */ /* 0x000fe40007810000 */
[----:B-1----:R-:W-:Y:S02]  /*5160*/  FMNMX.FTZ R0, R3, R5, !PT ;  /* 0x0000000503007209 */ /* 0x002fe40007810000 */
[----:B------:R-:W-:-:S03]  /*5170*/  FMNMX.FTZ R2, R19, R2, !PT ;  /* 0x0000000213027209 */ /* 0x000fc60007810000 */
[----:B------:R-:W1:Y:S04]  /*5180*/  SHFL.BFLY PT, R4, R0, 0x1, 0x1f ;  /* 0x0c201f0000047f89 */ /* 0x000e6800000e0000 */
[----:B------:R-:W3:Y:S01]  /*5190*/  SHFL.BFLY PT, R3, R2, 0x2, 0x1f ;  /* 0x0c401f0002037f89 */ /* 0x000ee200000e0000 */
[----:B-1----:R-:W-:Y:S02]  /*51a0*/  FMNMX.FTZ R101, R0, R4, !PT ;  /* 0x0000000400657209 */ /* 0x002fe40007810000 */
[----:B---3--:R-:W-:-:S03]  /*51b0*/  FMNMX.FTZ R3, R2, R3, !PT ;  /* 0x0000000302037209 */ /* 0x008fc60007810000 */
        /* <DEDUP_REMOVED lines=8> */
[----:B---3--:R-:W-:Y:S01]  /*5240*/  FFMA.FTZ R0, R11, c[0x0][0x2d0], -R2 ;  /* 0x0000b4000b007a23 */ /* 0x008fe20000010802 */
[----:B------:R-:W-:-:S03]  /*5250*/  FSETP.NEU.FTZ.AND P0, PT, R100, -INF , PT ;  /* 0xff8000006400780b */ /* 0x000fc60003f1d000 */
[----:B------:R-:W-:Y:S08]  /*5260*/  MUFU.EX2 R246, R3 ;  /* 0x0000000300f67308 */ /* 0x000ff00000000800 */
[----:B------:R1:W-:Y:S02]  /*5270*/  MUFU.EX2 R245, R0 ;  /* 0x0000000000f57308 */ /* 0x0003e40000000800 */
[----:B-1----:R-:W-:-:S02]  /*5280*/  FFMA.FTZ R0, R14, c[0x0][0x2d0], -R2 ;  /* 0x0000b4000e007a23 */ /* 0x002fc40000010802 */
[----:B------:R-:W1:Y:S04]  /*5290*/  LDSM.16.MT88.4 R12, [R194+0x2000] ;  /* 0x00200000c20c783b */ /* 0x000e680000004200 */
[----:B------:R3:W4:Y:S02]  /*52a0*/  MUFU.EX2 R244, R0 ;  /* 0x0000000000f47308 */ /* 0x0007240000000800 */
[----:B---3--:R-:W-:-:S05]  /*52b0*/  FMUL.FTZ R0, R100, c[0x0][0x2d0] ;  /* 0x0000b40064007a20 */ /* 0x008fca0000410000 */
[----:B------:R-:W-:-:S05]  /*52c0*/  FSEL R0, R0, RZ, P0 ;  /* 0x000000ff00007208 */ /* 0x000fca0000000000 */
[--C-:B------:R-:W-:Y:S02]  /*52d0*/  FFMA.FTZ R4, R7, c[0x0][0x2d0], -R0.reuse ;  /* 0x0000b40007047a23 */ /* 0x100fe40000010800 */
[--C-:B------:R-:W-:Y:S01]  /*52e0*/  FFMA.FTZ R3, R6, c[0x0][0x2d0], -R0.reuse ;  /* 0x0000b40006037a23 */ /* 0x100fe20000010800 */
[----:B----4-:R-:W-:Y:S01]  /*52f0*/  F2FP.PACK_AB R6, R246, R244 ;  /* 0x000000f4f606723e */ /* 0x010fe200000000ff */
[----:B------:R3:W-:Y:S08]  /*5300*/  MUFU.EX2 R223, R4 ;  /* 0x0000000400df7308 */ /* 0x0007f00000000800 */
[----:B------:R4:W5:Y:S01]  /*5310*/  MUFU.EX2 R229, R3 ;  /* 0x0000000300e57308 */ /* 0x0009620000000800 */
[----:B---3--:R-:W-:Y:S01]  /*5320*/  FFMA.FTZ R4, R8, c[0x0][0x2d0], -R0 ;  /* 0x0000b40008047a23 */ /* 0x008fe20000010800 */
[----:B--2---:R-:W-:Y:S06]  /*5330*/  LDSM.16.MT88.4 R20, [R48] ;  /* 0x000000003014783b */ /* 0x004fec0000004200 */
[----:B------:R2:W-:Y:S01]  /*5340*/  MUFU.EX2 R213, R4 ;  /* 0x0000000400d57308 */ /* 0x0005e20000000800 */
[----:B----4-:R-:W-:Y:S01]  /*5350*/  IMAD.IADD R3, R192, 0x1, R194 ;  /* 0x00000001c0037824 */ /* 0x010fe200078e02c2 */
[----:B-----5:R-:W-:-:S04]  /*5360*/  F2FP.PACK_AB R5, R223, R229 ;  /* 0x000000e5df05723e */ /* 0x020fc800000000ff */
[----:B------:R-:W-:Y:S01]  /*5370*/  LDSM.16.MT88.4 R32, [R3] ;  /* 0x000000000320783b */ /* 0x000fe20000004200 */
[----:B--2---:R-:W-:-:S03]  /*5380*/  FFMA.FTZ R4, R9, c[0x0][0x2d0], -R0 ;  /* 0x0000b40009047a23 */ /* 0x004fc60000010800 */
[----:B------:R-:W2:Y:S01]  /*5390*/  LDSM.16.MT88.4 R8, [R3+0x2000] ;  /* 0x002000000308783b */ /* 0x000ea20000004200 */
[----:B------:R3:W4:Y:S02]  /*53a0*/  MUFU.EX2 R230, R4 ;  /* 0x0000000400e67308 */ /* 0x0007240000000800 */
[----:B---3--:R-:W-:Y:S02]  /*53b0*/  F2FP.PACK_AB R4, R245, R247 ;  /* 0x000000f7f504723e */ /* 0x008fe400000000ff */
[----:B----4-:R-:W-:-:S07]  /*53c0*/  F2FP.PACK_AB R7, R230, R213 ;  /* 0x000000d5e607723e */ /* 0x010fce00000000ff */
[C---:B-1----:R-:W-:Y:S08]  /*53d0*/  HMMA.16816.F32 R84, R4.reuse, R12, RZ ;  /* 0x0000000c0454723c */ /* 0x042ff000000018ff */
[C---:B------:R-:W-:Y:S01]  /*53e0*/  HMMA.16816.F32 R80, R4.reuse, R14, RZ ;  /* 0x0000000e0450723c */ /* 0x040fe200000018ff */
[----:B------:R-:W1:Y:S04]  /*53f0*/  LDSM.16.MT88.4 R12, [R48+0x4000] ;  /* 0x00400000300c783b */ /* 0x000e680000004200 */
[----:B------:R-:W-:Y:S03]  /*5400*/  LDSM.16.MT88.4 R48, [R3+0x800] ;  /* 0x000800000330783b */ /* 0x000fe60000004200 */
[C---:B--2---:R-:W-:Y:S07]  /*5410*/  HMMA.16816.F32 R72, R4.reuse, R8, RZ ;  /* 0x000000080448723c */ /* 0x044fee00000018ff */
[--C-:B------:R-:W-:Y:S01]  /*5420*/  FFMA.FTZ R8, R44, c[0x0][0x2d0], -R2.reuse ;  /* 0x0000b4002c087a23 */ /* 0x100fe20000010802 */
[C---:B------:R-:W-:Y:S03]  /*5430*/  HMMA.16816.F32 R108, R4.reuse, R32, RZ ;  /* 0x00000020046c723c */ /* 0x040fe600000018ff */
[----:B------:R2:W-:Y:S05]  /*5440*/  MUFU.EX2 R241, R8 ;  /* 0x0000000800f17308 */ /* 0x0005ea0000000800 */
[C---:B------:R-:W-:Y:S01]  /*5450*/  HMMA.16816.F32 R112, R4.reuse, R34, RZ ;  /* 0x000000220470723c */ /* 0x040fe200000018ff */
[----:B------:R-:W3:Y:S07]  /*5460*/  LDSM.16.MT88.4 R32, [R194+0x4000] ;  /* 0x00400000c220783b */ /* 0x000eee0000004200 */
[----:B------:R-:W-:Y:S01]  /*5470*/  HMMA.16816.F32 R104, R4, R24, RZ ;  /* 0x000000180468723c */ /* 0x000fe200000018ff */
[----:B--2---:R-:W-:-:S04]  /*5480*/  FFMA.FTZ R8, R45, c[0x0][0x2d0], -R2 ;  /* 0x0000b4002d087a23 */ /* 0x004fc80000010802 */
[----:B------:R2:W4:Y:S03]  /*5490*/  MUFU.EX2 R243, R8 ;  /* 0x0000000800f37308 */ /* 0x0005260000000800 */
[C---:B------:R-:W-:Y:S01]  /*54a0*/  HMMA.16816.F32 R96, R4.reuse, R26, RZ ;  /* 0x0000001a0460723c */ /* 0x040fe200000018ff */
[----:B------:R-:W5:Y:S07]  /*54b0*/  LDSM.16.MT88.4 R24, [R3+0x4000] ;  /* 0x004000000318783b */ /* 0x000f6e0000004200 */
[----:B------:R-:W-:Y:S01]  /*54c0*/  HMMA.16816.F32 R92, R4, R20, RZ ;  /* 0x00000014045c723c */ /* 0x000fe200000018ff */
[----:B--2---:R-:W-:-:S07]  /*54d0*/  FFMA.FTZ R8, R46, c[0x0][0x2d0], -R2 ;  /* 0x0000b4002e087a23 */ /* 0x004fce0000010802 */
[C---:B------:R-:W-:Y:S01]  /*54e0*/  HMMA.16816.F32 R88, R4.reuse, R22, RZ ;  /* 0x000000160458723c */ /* 0x040fe200000018ff */
[----:B------:R-:W2:Y:S01]  /*54f0*/  LDSM.16.MT88.4 R20, [R195+0x4000] ;  /* 0x00400000c314783b */ /* 0x000ea20000004200 */
[----:B------:R1:W-:Y:S06]  /*5500*/  MUFU.EX2 R240, R8 ;  /* 0x0000000800f07308 */ /* 0x0003ec0000000800 */
[C---:B------:R-:W-:Y:S08]  /*5510*/  HMMA.16816.F32 R120, R4.reuse, R36, RZ ;  /* 0x000000240478723c */ /* 0x040ff000000018ff */
[----:B------:R-:W-:Y:S01]  /*5520*/  HMMA.16816.F32 R116, R4, R38, RZ ;  /* 0x000000260474723c */ /* 0x000fe200000018ff */
[----:B------:R-:W-:Y:S01]  /*5530*/  LDSM.16.MT88.4 R36, [R16+0x800] ;  /* 0x000800001024783b */ /* 0x000fe20000004200 */
[----:B-1----:R-:W-:-:S03]  /*5540*/  FFMA.FTZ R8, R47, c[0x0][0x2d0], -R2 ;  /* 0x0000b4002f087a23 */ /* 0x002fc60000010802 */
[----:B------:R-:W1:Y:S01]  /*5550*/  LDSM.16.MT88.4 R44, [R194+0x800] ;  /* 0x00080000c22c783b */ /* 0x000e620000004200 */
[----:B------:R3:W1:Y:S02]  /*5560*/  MUFU.EX2 R242, R8 ;  /* 0x0000000800f27308 */ /* 0x0006640000000800 */
[C---:B------:R-:W-:Y:S08]  /*5570*/  HMMA.16816.F32 R68, R4.reuse, R28, RZ ;  /* 0x0000001c0444723c */ /* 0x040ff000000018ff */
[----:B------:R-:W-:Y:S01]  /*5580*/  HMMA.16816.F32 R64, R4, R30, RZ ;  /* 0x0000001e0440723c */ /* 0x000fe200000018ff */
[----:B------:R-:W1:Y:S01]  /*5590*/  LDSM.16.MT88.4 R28, [R3+0x2800] ;  /* 0x00280000031c783b */ /* 0x000e620000004200 */
[----:B---3--:R-:W-:-:S06]  /*55a0*/  FFMA.FTZ R8, R18, c[0x0][0x2d0], -R0 ;  /* 0x0000b40012087a23 */ /* 0x008fcc0000010800 */
[C---:B------:R-:W-:Y:S01]  /*55b0*/  HMMA.16816.F32 R152, R4.reuse, R12, RZ ;  /* 0x0000000c0498723c */ /* 0x040fe200000018ff */
[----:B------:R3:W-:Y:S07]  /*55c0*/  MUFU.EX2 R207, R8 ;  /* 0x0000000800cf7308 */ /* 0x0007ee0000000800 */
[C---:B------:R-:W-:Y:S01]  /*55d0*/  HMMA.16816.F32 R160, R4.reuse, R14, RZ ;  /* 0x0000000e04a0723c */ /* 0x040fe200000018ff */
[----:B------:R-:W1:Y:S07]  /*55e0*/  LDSM.16.MT88.4 R12, [R195+0x2800] ;  /* 0x00280000c30c783b */ /* 0x000e6e0000004200 */
[----:B------:R-:W-:Y:S01]  /*55f0*/  HMMA.16816.F32 R76, R4, R10, RZ ;  /* 0x0000000a044c723c */ /* 0x000fe200000018ff */
[----:B---3--:R-:W-:-:S04]  /*5600*/  FFMA.FTZ R8, R17, c[0x0][0x2d0], -R0 ;  /* 0x0000b40011087a23 */ /* 0x008fc80000010800 */
[----:B------:R3:W1:Y:S03]  /*5610*/  MUFU.EX2 R212, R8 ;  /* 0x0000000800d47308 */ /* 0x0006660000000800 */
[C---:B------:R-:W-:Y:S08]  /*5620*/  HMMA.16816.F32 R56, R4.reuse, R40, RZ ;  /* 0x000000280438723c */ /* 0x040ff000000018ff */
[----:B------:R-:W-:Y:S01]  /*5630*/  HMMA.16816.F32 R60, R4, R42, RZ ;  /* 0x0000002a043c723c */ /* 0x000fe200000018ff */
[----:B------:R-:W-:Y:S01]  /*5640*/  LDSM.16.MT88.4 R40, [R195+0x800] ;  /* 0x00080000c328783b */ /* 0x000fe20000004200 */
[----:B---3--:R-:W-:-:S06]  /*5650*/  FFMA.FTZ R8, R52, c[0x0][0x2d0], -R0 ;  /* 0x0000b40034087a23 */ /* 0x008fcc0000010800 */
[C---:B------:R-:W-:Y:S01]  /*5660*/  HMMA.16816.F32 R124, R4.reuse, R32, RZ ;  /* 0x00000020047c723c */ /* 0x040fe200000018ff */
[----:B------:R3:W-:Y:S07]  /*5670*/  MUFU.EX2 R206, R8 ;  /* 0x0000000800ce7308 */ /* 0x0007ee0000000800 */
[C---:B------:R-:W-:Y:S01]  /*5680*/  HMMA.16816.F32 R128, R4.reuse, R34, RZ ;  /* 0x000000220480723c */ /* 0x040fe200000018ff */
[----:B------:R-:W-:Y:S07]  /*5690*/  LDSM.16.MT88.4 R32, [R194+0x2800] ;  /* 0x00280000c220783b */ /* 0x000fee0000004200 */
[----:B-----5:R-:W-:Y:S01]  /*56a0*/  HMMA.16816.F32 R132, R4, R24, RZ ;  /* 0x000000180484723c */ /* 0x020fe200000018ff */
[----:B---3--:R-:W-:-:S04]  /*56b0*/  FFMA.FTZ R8, R53, c[0x0][0x2d0], -R0 ;  /* 0x0000b40035087a23 */ /* 0x008fc80000010800 */
[----:B------:R3:W5:Y:S03]  /*56c0*/  MUFU.EX2 R208, R8 ;  /* 0x0000000800d07308 */ /* 0x0007660000000800 */
[C---:B------:R-:W-:Y:S01]  /*56d0*/  HMMA.16816.F32 R136, R4.reuse, R26, RZ ;  /* 0x0000001a0488723c */ /* 0x040fe200000018ff */
[----:B------:R-:W-:Y:S07]  /*56e0*/  LDSM.16.MT88.4 R24, [R194+0x4800] ;  /* 0x00480000c218783b */ /* 0x000fee0000004200 */
[C---:B--2---:R-:W-:Y:S01]  /*56f0*/  HMMA.16816.F32 R144, R4.reuse, R20, RZ ;  /* 0x000000140490723c */ /* 0x044fe200000018ff */
[----:B---3--:R-:W2:Y:S07]  /*5700*/  LDSM.16.MT88.4 R8, [R16+0x2800] ;  /* 0x002800001008783b */ /* 0x008eae0000004200 */
[----:B------:R-:W-:Y:S01]  /*5710*/  HMMA.16816.F32 R148, R4, R22, RZ ;  /* 0x000000160494723c */ /* 0x000fe200000018ff */
[----:B------:R-:W-:Y:S06]  /*5720*/  LDSM.16.MT88.4 R20, [R195+0x4800] ;  /* 0x00480000c314783b */ /* 0x000fec0000004200 */
[----:B----4-:R-:W-:-:S02]  /*5730*/  F2FP.PACK_AB R4, R243, R241 ;  /* 0x000000f1f304723e */ /* 0x010fc400000000ff */
[----:B-1----:R-:W-:Y:S02]  /*5740*/  F2FP.PACK_AB R6, R242, R240 ;  /* 0x000000f0f206723e */ /* 0x002fe400000000ff */
[----:B------:R-:W-:Y:S02]  /*5750*/  F2FP.PACK_AB R5, R212, R207 ;  /* 0x000000cfd405723e */ /* 0x000fe400000000ff */
[----:B-----5:R-:W-:-:S07]  /*5760*/  F2FP.PACK_AB R7, R208, R206 ;  /* 0x000000ced007723e */ /* 0x020fce00000000ff */
[C---:B------:R-:W-:Y:S08]  /*5770*/  HMMA.16816.F32 R196, R4.reuse, R44, R120 ;  /* 0x0000002c04c4723c */ /* 0x040ff00000001878 */
[C---:B------:R-:W-:Y:S08]  /*5780*/  HMMA.16816.F32 R120, R4.reuse, R36, R92 ;  /* 0x000000240478723c */ /* 0x040ff0000000185c */
[C---:B------:R-:W-:Y:S08]  /*5790*/  HMMA.16816.F32 R92, R4.reuse, R28, R72 ;  /* 0x0000001c045c723c */ /* 0x040ff00000001848 */
[C---:B------:R-:W-:Y:S08]  /*57a0*/  HMMA.16816.F32 R72, R4.reuse, R12, R68 ;  /* 0x0000000c0448723c */ /* 0x040ff00000001844 */
[C---:B------:R-:W-:Y:S01]  /*57b0*/  HMMA.16816.F32 R68, R4.reuse, R14, R64 ;  /* 0x0000000e0444723c */ /* 0x040fe20000001840 */
[----:B------:R-:W-:Y:S07]  /*57c0*/  LDSM.16.MT88.4 R12, [R16+0x4800] ;  /* 0x00480000100c783b */ /* 0x000fee0000004200 */
[C---:B--2---:R-:W-:Y:S07]  /*57d0*/  HMMA.16816.F32 R64, R4.reuse, R8, R56 ;  /* 0x000000080440723c */ /* 0x044fee0000001838 */
[--C-:B------:R-:W-:Y:S01]  /*57e0*/  FFMA.FTZ R8, R141, c[0x0][0x2d0], -R2.reuse ;  /* 0x0000b4008d087a23 */ /* 0x100fe20000010802 */
[C---:B------:R-:W-:Y:S03]  /*57f0*/  HMMA.16816.F32 R176, R4.reuse, R48, R108 ;  /* 0x0000003004b0723c */ /* 0x040fe6000000186c */
[----:B------:R1:W-:Y:S05]  /*5800*/  MUFU.EX2 R239, R8 ;  /* 0x0000000800ef7308 */ /* 0x0003ea0000000800 */
[C---:B------:R-:W-:Y:S08]  /*5810*/  HMMA.16816.F32 R164, R4.reuse, R42, R96 ;  /* 0x0000002a04a4723c */ /* 0x040ff00000001860 */
[----:B------:R-:W-:Y:S01]  /*5820*/  HMMA.16816.F32 R108, R4, R32, R84 ;  /* 0x00000020046c723c */ /* 0x000fe20000001854 */
[----:B-1----:R-:W-:-:S04]  /*5830*/  FFMA.FTZ R8, R140, c[0x0][0x2d0], -R2 ;  /* 0x0000b4008c087a23 */ /* 0x002fc80000010802 */
[----:B------:R1:W2:Y:S03]  /*5840*/  MUFU.EX2 R238, R8 ;  /* 0x0000000800ee7308 */ /* 0x0002a60000000800 */
[C---:B------:R-:W-:Y:S01]  /*5850*/  HMMA.16816.F32 R96, R4.reuse, R34, R80 ;  /* 0x000000220460723c */ /* 0x040fe20000001850 */
[----:B------:R-:W3:Y:S07]  /*5860*/  LDSM.16.MT88.4 R32, [R3+0x4800] ;  /* 0x004800000320783b */ /* 0x000eee0000004200 */
[----:B------:R-:W-:Y:S01]  /*5870*/  HMMA.16816.F32 R180, R4, R46, R116 ;  /* 0x0000002e04b4723c */ /* 0x000fe20000001874 */
[----:B-1----:R-:W-:-:S07]  /*5880*/  FFMA.FTZ R8, R142, c[0x0][0x2d0], -R2 ;  /* 0x0000b4008e087a23 */ /* 0x002fce0000010802 */
[C---:B------:R-:W-:Y:S01]  /*5890*/  HMMA.16816.F32 R116, R4.reuse, R38, R88 ;  /* 0x000000260474723c */ /* 0x040fe20000001858 */
[----:B------:R-:W1:Y:S01]  /*58a0*/  LDSM.16.MT88.4 R36, [R195+0x1000] ;  /* 0x00100000c324783b */ /* 0x000e620000004200 */
[----:B------:R4:W-:Y:S06]  /*58b0*/  MUFU.EX2 R237, R8 ;  /* 0x0000000800ed7308 */ /* 0x0009ec0000000800 */
[C---:B------:R-:W-:Y:S08]  /*58c0*/  HMMA.16816.F32 R60, R4.reuse, R10, R60 ;  /* 0x0000000a043c723c */ /* 0x040ff0000000183c */
[----:B------:R-:W-:Y:S01]  /*58d0*/  HMMA.16816.F32 R80, R4, R30, R76 ;  /* 0x0000001e0450723c */ /* 0x000fe2000000184c */
[----:B------:R-:W-:Y:S01]  /*58e0*/  LDSM.16.MT88.4 R28, [R3+0x1000] ;  /* 0x00100000031c783b */ /* 0x000fe20000004200 */
[----:B----4-:R-:W-:-:S04]  /*58f0*/  FFMA.FTZ R8, R143, c[0x0][0x2d0], -R2 ;  /* 0x0000b4008f087a23 */ /* 0x010fc80000010802 */
[----:B------:R4:W5:Y:S02]  /*5900*/  MUFU.EX2 R236, R8 ;  /* 0x0000000800ec7308 */ /* 0x0009640000000800 */
[C---:B------:R-:W-:Y:S08]  /*5910*/  HMMA.16816.F32 R168, R4.reuse, R50, R112 ;  /* 0x0000003204a8723c */ /* 0x040ff00000001870 */
[----:B---3--:R-:W-:Y:S01]  /*5920*/  HMMA.16816.F32 R76, R4, R32, R132 ;  /* 0x00000020044c723c */ /* 0x008fe20000001884 */
[----:B------:R-:W-:Y:S01]  /*5930*/  LDSM.16.MT88.4 R132, [R16+0x1800] ;  /* 0x001800001084783b */ /* 0x000fe20000004200 */
[----:B----4-:R-:W-:-:S06]  /*5940*/  FFMA.FTZ R8, R54, c[0x0][0x2d0], -R0 ;  /* 0x0000b40036087a23 */ /* 0x010fcc0000010800 */
[C---:B------:R-:W-:Y:S01]  /*5950*/  HMMA.16816.F32 R44, R4.reuse, R34, R136 ;  /* 0x00000022042c723c */ /* 0x040fe20000001888 */
[----:B------:R-:W3:Y:S01]  /*5960*/  LDSM.16.MT88.4 R32, [R194+0x1000] ;  /* 0x00100000c220783b */ /* 0x000ee20000004200 */
[----:B------:R4:W-:Y:S06]  /*5970*/  MUFU.EX2 R158, R8 ;  /* 0x00000008009e7308 */ /* 0x0009ec0000000800 */
[C---:B------:R-:W-:Y:S08]  /*5980*/  HMMA.16816.F32 R172, R4.reuse, R40, R104 ;  /* 0x0000002804ac723c */ /* 0x040ff00000001868 */
[----:B------:R-:W-:Y:S01]  /*5990*/  HMMA.16816.F32 R56, R4, R22, R148 ;  /* 0x000000160438723c */ /* 0x000fe20000001894 */
[----:B----4-:R-:W-:-:S04]  /*59a0*/  FFMA.FTZ R8, R55, c[0x0][0x2d0], -R0 ;  /* 0x0000b40037087a23 */ /* 0x010fc80000010800 */
[----:B------:R4:W1:Y:S03]  /*59b0*/  MUFU.EX2 R157, R8 ;  /* 0x00000008009d7308 */ /* 0x0008660000000800 */
[C---:B------:R-:W-:Y:S01]  /*59c0*/  HMMA.16816.F32 R52, R4.reuse, R20, R144 ;  /* 0x000000140434723c */ /* 0x040fe20000001890 */
[----:B------:R-:W-:Y:S07]  /*59d0*/  LDSM.16.MT88.4 R20, [R195+0x3000] ;  /* 0x00300000c314783b */ /* 0x000fee0000004200 */
[----:B------:R-:W-:Y:S01]  /*59e0*/  HMMA.16816.F32 R40, R4, R24, R124 ;  /* 0x000000180428723c */ /* 0x000fe2000000187c */
[----:B------:R-:W-:Y:S01]  /*59f0*/  LDSM.16.MT88.4 R124, [R195+0x1800] ;  /* 0x00180000c37c783b */ /* 0x000fe20000004200 */
[----:B----4-:R-:W-:-:S06]  /*5a00*/  FFMA.FTZ R8, R102, c[0x0][0x2d0], -R0 ;  /* 0x0000b40066087a23 */ /* 0x010fcc0000010800 */
[C---:B------:R-:W-:Y:S01]  /*5a10*/  HMMA.16816.F32 R48, R4.reuse, R26, R128 ;  /* 0x0000001a0430723c */ /* 0x040fe20000001880 */
[----:B------:R-:W-:Y:S01]  /*5a20*/  LDSM.16.MT88.4 R24, [R3+0x3000] ;  /* 0x003000000318783b */ /* 0x000fe20000004200 */
[----:B------:R4:W-:Y:S06]  /*5a30*/  MUFU.EX2 R156, R8 ;  /* 0x00000008009c7308 */ /* 0x0009ec0000000800 */
[C---:B------:R-:W-:Y:S08]  /*5a40*/  HMMA.16816.F32 R88, R4.reuse, R12, R152 ;  /* 0x0000000c0458723c */ /* 0x040ff00000001898 */
[----:B------:R-:W-:Y:S01]  /*5a50*/  HMMA.16816.F32 R84, R4, R14, R160 ;  /* 0x0000000e0454723c */ /* 0x000fe200000018a0 */
[----:B------:R-:W-:Y:S01]  /*5a60*/  LDSM.16.MT88.4 R12, [R16+0x1000] ;  /* 0x00100000100c783b */ /* 0x000fe20000004200 */
[----:B----4-:R-:W-:-:S04]  /*5a70*/  FFMA.FTZ R8, R103, c[0x0][0x2d0], -R0 ;  /* 0x0000b40067087a23 */ /* 0x010fc80000010800 */
[----:B------:R4:W3:Y:S01]  /*5a80*/  MUFU.EX2 R102, R8 ;  /* 0x0000000800667308 */ /* 0x0008e20000000800 */
[----:B--2---:R-:W-:Y:S02]  /*5a90*/  F2FP.PACK_AB R4, R238, R239 ;  /* 0x000000efee04723e */ /* 0x004fe400000000ff */
[----:B-----5:R-:W-:Y:S02]  /*5aa0*/  F2FP.PACK_AB R6, R236, R237 ;  /* 0x000000edec06723e */ /* 0x020fe400000000ff */
[----:B-1----:R-:W-:Y:S01]  /*5ab0*/  F2FP.PACK_AB R5, R157, R158 ;  /* 0x0000009e9d05723e */ /* 0x002fe200000000ff */
[----:B----4-:R-:W1:Y:S01]  /*5ac0*/  LDSM.16.MT88.4 R8, [R194+0x3000] ;  /* 0x00300000c208783b */ /* 0x010e620000004200 */
[----:B---3--:R-:W-:-:S07]  /*5ad0*/  F2FP.PACK_AB R7, R102, R156 ;  /* 0x0000009c6607723e */ /* 0x008fce00000000ff */
[C---:B------:R-:W-:Y:S08]  /*5ae0*/  HMMA.16816.F32 R128, R4.reuse, R38, R164 ;  /* 0x000000260480723c */ /* 0x040ff000000018a4 */
[C---:B------:R-:W-:Y:S08]  /*5af0*/  HMMA.16816.F32 R196, R4.reuse, R32, R196 ;  /* 0x0000002004c4723c */ /* 0x040ff000000018c4 */
[C---:B------:R-:W-:Y:S01]  /*5b00*/  HMMA.16816.F32 R180, R4.reuse, R34, R180 ;  /* 0x0000002204b4723c */ /* 0x040fe200000018b4 */
[----:B------:R-:W-:Y:S07]  /*5b10*/  LDSM.16.MT88.4 R32, [R194+0x5000] ;  /* 0x00500000c220783b */ /* 0x000fee0000004200 */
[C---:B------:R-:W-:Y:S08]  /*5b20*/  HMMA.16816.F32 R112, R4.reuse, R28, R176 ;  /* 0x0000001c0470723c */ /* 0x040ff000000018b0 */
[C---:B-1----:R-:W-:Y:S01]  /*5b30*/  HMMA.16816.F32 R164, R4.reuse, R8, R108 ;  /* 0x0000000804a4723c */ /* 0x042fe2000000186c */
[----:B------:R-:W-:Y:S06]  /*5b40*/  LDSM.16.MT88.4 R108, [R194+0x1800] ;  /* 0x00180000c26c783b */ /* 0x000fec0000004200 */
[--C-:B------:R-:W-:Y:S01]  /*5b50*/  FFMA.FTZ R8, R201, c[0x0][0x2d0], -R2.reuse ;  /* 0x0000b400c9087a23 */ /* 0x100fe20000010802 */
[C---:B------:R-:W-:Y:S01]  /*5b60*/  HMMA.16816.F32 R104, R4.reuse, R30, R168 ;  /* 0x0000001e0468723c */ /* 0x040fe200000018a8 */
[----:B------:R-:W1:Y:S02]  /*5b70*/  LDSM.16.MT88.4 R28, [R16+0x3000] ;  /* 0x00300000101c783b */ /* 0x000e640000004200 */
[----:B------:R2:W-:Y:S05]  /*5b80*/  MUFU.EX2 R234, R8 ;  /* 0x0000000800ea7308 */ /* 0x0005ea0000000800 */
[C---:B------:R-:W-:Y:S08]  /*5b90*/  HMMA.16816.F32 R176, R4.reuse, R36, R172 ;  /* 0x0000002404b0723c */ /* 0x040ff000000018ac */
[----:B------:R-:W-:Y:S01]  /*5ba0*/  HMMA.16816.F32 R152, R4, R20, R72 ;  /* 0x000000140498723c */ /* 0x000fe20000001848 */
[----:B------:R-:W-:Y:S01]  /*5bb0*/  LDSM.16.MT88.4 R72, [R194+0x5800] ;  /* 0x00580000c248783b */ /* 0x000fe20000004200 */
[----:B--2---:R-:W-:-:S04]  /*5bc0*/  FFMA.FTZ R8, R202, c[0x0][0x2d0], -R2 ;  /* 0x0000b400ca087a23 */ /* 0x004fc80000010802 */
[----:B------:R2:W3:Y:S02]  /*5bd0*/  MUFU.EX2 R202, R8 ;  /* 0x0000000800ca7308 */ /* 0x0004e40000000800 */
[C---:B------:R-:W-:Y:S01]  /*5be0*/  HMMA.16816.F32 R148, R4.reuse, R22, R68 ;  /* 0x000000160494723c */ /* 0x040fe20000001844 */
[----:B------:R-:W4:Y:S07]  /*5bf0*/  LDSM.16.MT88.4 R20, [R195+0x5000] ;  /* 0x00500000c314783b */ /* 0x000f2e0000004200 */
[----:B------:R-:W-:Y:S01]  /*5c00*/  HMMA.16816.F32 R92, R4, R24, R92 ;  /* 0x00000018045c723c */ /* 0x000fe2000000185c */
[----:B--2---:R-:W-:-:S07]  /*5c10*/  FFMA.FTZ R8, R203, c[0x0][0x2d0], -R2 ;  /* 0x0000b400cb087a23 */ /* 0x004fce0000010802 */
[C---:B------:R-:W-:Y:S01]  /*5c20*/  HMMA.16816.F32 R36, R4.reuse, R26, R80 ;  /* 0x0000001a0424723c */ /* 0x040fe20000001850 */
[----:B------:R-:W2:Y:S01]  /*5c30*/  LDSM.16.MT88.4 R24, [R16+0x5000] ;  /* 0x005000001018783b */ /* 0x000ea20000004200 */
[----:B------:R-:W-:Y:S01]  /*5c40*/  FFMA.FTZ R2, R204, c[0x0][0x2d0], -R2 ;  /* 0x0000b400cc027a23 */ /* 0x000fe20000010802 */
[----:B------:R-:W-:Y:S02]  /*5c50*/  MUFU.EX2 R201, R8 ;  /* 0x0000000800c97308 */ /* 0x000fe40000000800 */
[----:B------:R-:W-:Y:S03]  /*5c60*/  LDSM.16.MT88.4 R80, [R3+0x5800] ;  /* 0x005800000350783b */ /* 0x000fe60000004200 */
[C---:B------:R-:W-:Y:S03]  /*5c70*/  HMMA.16816.F32 R160, R4.reuse, R10, R96 ;  /* 0x0000000a04a0723c */ /* 0x040fe60000001860 */
[----:B------:R5:W1:Y:S04]  /*5c80*/  MUFU.EX2 R103, R2 ;  /* 0x0000000200677308 */ /* 0x000a680000000800 */
[----:B---3--:R-:W-:Y:S01]  /*5c90*/  F2FP.PACK_AB R96, R202, R234 ;  /* 0x000000eaca60723e */ /* 0x008fe200000000ff */
[C---:B------:R-:W-:Y:S08]  /*5ca0*/  HMMA.16816.F32 R172, R4.reuse, R12, R120 ;  /* 0x0000000c04ac723c */ /* 0x040ff00000001878 */
[----:B------:R-:W-:Y:S01]  /*5cb0*/  HMMA.16816.F32 R168, R4, R14, R116 ;  /* 0x0000000e04a8723c */ /* 0x000fe20000001874 */
[----:B------:R-:W3:Y:S01]  /*5cc0*/  LDSM.16.MT88.4 R12, [R3+0x5000] ;  /* 0x00500000030c783b */ /* 0x000ee20000004200 */
[----:B-----5:R-:W-:Y:S01]  /*5cd0*/  FFMA.FTZ R2, R159, c[0x0][0x2d0], -R0 ;  /* 0x0000b4009f027a23 */ /* 0x020fe20000010800 */
[----:B-1----:R-:W-:-:S02]  /*5ce0*/  F2FP.PACK_AB R98, R103, R201 ;  /* 0x000000c96762723e */ /* 0x002fc400000000ff */
[----:B------:R-:W1:Y:S01]  /*5cf0*/  LDSM.16.MT88.4 R116, [R3+0x1800] ;  /* 0x001800000374783b */ /* 0x000e620000004200 */
[----:B------:R5:W-:Y:S02]  /*5d00*/  MUFU.EX2 R11, R2 ;  /* 0x00000002000b7308 */ /* 0x000be40000000800 */
[C---:B------:R-:W-:Y:S01]  /*5d10*/  HMMA.16816.F32 R144, R4.reuse, R28, R64 ;  /* 0x0000001c0490723c */ /* 0x040fe20000001840 */
[----:B------:R-:W-:Y:S07]  /*5d20*/  LDSM.16.MT88.4 R64, [R16+0x3800] ;  /* 0x003800001040783b */ /* 0x000fee0000004200 */
[----:B------:R-:W-:Y:S01]  /*5d30*/  HMMA.16816.F32 R68, R4, R30, R60 ;  /* 0x0000001e0444723c */ /* 0x000fe2000000183c */
[----:B-----5:R-:W-:-:S07]  /*5d40*/  FFMA.FTZ R2, R185, c[0x0][0x2d0], -R0 ;  /* 0x0000b400b9027a23 */ /* 0x020fce0000010800 */
[C---:B------:R-:W-:Y:S01]  /*5d50*/  HMMA.16816.F32 R136, R4.reuse, R32, R40 ;  /* 0x000000200488723c */ /* 0x040fe20000001828 */
[----:B------:R-:W-:Y:S01]  /*5d60*/  LDSM.16.MT88.4 R40, [R194+0x3800] ;  /* 0x00380000c228783b */ /* 0x000fe20000004200 */
[----:B------:R5:W2:Y:S06]  /*5d70*/  MUFU.EX2 R10, R2 ;  /* 0x00000002000a7308 */ /* 0x000aac0000000800 */
[C---:B------:R-:W-:Y:S01]  /*5d80*/  HMMA.16816.F32 R140, R4.reuse, R34, R48 ;  /* 0x00000022048c723c */ /* 0x040fe20000001830 */
[----:B------:R-:W1:Y:S07]  /*5d90*/  LDSM.16.MT88.4 R48, [R3+0x3800] ;  /* 0x003800000330783b */ /* 0x000e6e0000004200 */
[----:B----4-:R-:W-:Y:S01]  /*5da0*/  HMMA.16816.F32 R28, R4, R20, R52 ;  /* 0x00000014041c723c */ /* 0x010fe20000001834 */
[--C-:B-----5:R-:W-:Y:S01]  /*5db0*/  FFMA.FTZ R2, R184, c[0x0][0x2d0], -R0.reuse ;  /* 0x0000b400b8027a23 */ /* 0x120fe20000010800 */
[----:B--2---:R-:W-:Y:S01]  /*5dc0*/  F2FP.PACK_AB R97, R10, R11 ;  /* 0x0000000b0a61723e */ /* 0x004fe200000000ff */
[----:B------:R-:W-:-:S02]  /*5dd0*/  FFMA.FTZ R0, R19, c[0x0][0x2d0], -R0 ;  /* 0x0000b40013007a23 */ /* 0x000fc40000010800 */
[----:B------:R2:W-:Y:S03]  /*5de0*/  MUFU.EX2 R9, R2 ;  /* 0x0000000200097308 */ /* 0x0005e60000000800 */
[C---:B------:R-:W-:Y:S01]  /*5df0*/  HMMA.16816.F32 R32, R4.reuse, R22, R56 ;  /* 0x000000160420723c */ /* 0x040fe20000001838 */
[----:B------:R-:W4:Y:S04]  /*5e00*/  LDSM.16.MT88.4 R56, [R195+0x3800] ;  /* 0x00380000c338783b */ /* 0x000f280000004200 */
[----:B------:R-:W-:Y:S01]  /*5e10*/  LDSM.16.MT88.4 R16, [R16+0x5800] ;  /* 0x005800001010783b */ /* 0x000fe20000004200 */
[----:B------:R5:W1:Y:S02]  /*5e20*/  MUFU.EX2 R8, R0 ;  /* 0x0000000000087308 */ /* 0x000a640000000800 */
[----:B------:R-:W-:Y:S01]  /*5e30*/  HMMA.16816.F32 R20, R4, R24, R88 ;  /* 0x000000180414723c */ /* 0x000fe20000001858 */
[----:B------:R-:W4:Y:S01]  /*5e40*/  LDSM.16.MT88.4 R88, [R195+0x5800] ;  /* 0x00580000c358783b */ /* 0x000f220000004200 */
[----:B--2---:R-:W-:-:S06]  /*5e50*/  FADD.FTZ R2, R247, R245 ;  /* 0x000000f5f7027221 */ /* 0x004fcc0000010000 */
[----:B---3--:R-:W-:Y:S01]  /*5e60*/  HMMA.16816.F32 R76, R4, R12, R76 ;  /* 0x0000000c044c723c */ /* 0x008fe2000000184c */
[----:B------:R-:W-:Y:S02]  /*5e70*/  FADD.FTZ R2, R244, R2 ;  /* 0x00000002f4027221 */ /* 0x000fe40000010000 */
[----:B-----5:R-:W-:-:S05]  /*5e80*/  FADD.FTZ R0, R229, R223 ;  /* 0x000000dfe5007221 */ /* 0x020fca0000010000 */
[C---:B------:R-:W-:Y:S01]  /*5e90*/  HMMA.16816.F32 R12, R4.reuse, R14, R44 ;  /* 0x0000000e040c723c */ /* 0x040fe2000000182c */
[----:B------:R-:W-:Y:S01]  /*5ea0*/  FADD.FTZ R2, R246, R2 ;  /* 0x00000002f6027221 */ /* 0x000fe20000010000 */
[----:B-1----:R-:W-:Y:S01]  /*5eb0*/  F2FP.PACK_AB R99, R8, R9 ;  /* 0x000000090863723e */ /* 0x002fe200000000ff */
[----:B------:R-:W-:Y:S02]  /*5ec0*/  FADD.FTZ R0, R213, R0 ;  /* 0x00000000d5007221 */ /* 0x000fe40000010000 */
        /* <DEDUP_REMOVED lines=24> */
[----:B------:R-:W-:Y:S01]  /*6050*/  FADD.FTZ R2, R11, R0 ;  /* 0x000000000b027221 */ /* 0x000fe20000010000 */
[----:B------:R-:W-:Y:S01]  /*6060*/  IADD3 R0, R205, -0x3, RZ ;  /* 0xfffffffdcd007810 */ /* 0x000fe20007ffe0ff */
[----:B------:R-:W-:Y:S02]  /*6070*/  FADD.FTZ R3, R201, R3 ;  /* 0x00000003c9037221 */ /* 0x000fe40000010000 */
[----:B------:R-:W-:Y:S01]  /*6080*/  FADD.FTZ R2, R10, R2 ;  /* 0x000000020a027221 */ /* 0x000fe20000010000 */
[----:B------:R-:W-:Y:S01]  /*6090*/  ISETP.GE.AND P0, PT, R0, R200, PT ;  /* 0x000000c80000720c */ /* 0x000fe20003f06270 */
[----:B------:R-:W-:Y:S01]  /*60a0*/  HMMA.16816.F32 R116, R96, R118, R104 ;  /* 0x000000766074723c */ /* 0x000fe20000001868 */
[----:B------:R-:W-:-:S02]  /*60b0*/  FADD.FTZ R212, R103, R3 ;  /* 0x0000000367d47221 */ /* 0x000fc40000010000 */
[----:B------:R-:W-:-:S04]  /*60c0*/  FADD.FTZ R2, R9, R2 ;  /* 0x0000000209027221 */ /* 0x000fc80000010000 */
[----:B------:R-:W-:Y:S01]  /*60d0*/  FADD.FTZ R213, R8, R2 ;  /* 0x0000000208d57221 */ /* 0x000fe20000010000 */
[C---:B------:R-:W-:Y:S08]  /*60e0*/  HMMA.16816.F32 R48, R96.reuse, R50, R36 ;  /* 0x000000326030723c */ /* 0x040ff00000001824 */
        /* <DEDUP_REMOVED lines=21> */
[----:B------:R-:W-:Y:S01]  /*6240*/  IMAD.WIDE.U32 R4, R0, c[0x0][0x1e0], RZ ;  /* 0x0000780000047a25 */ /* 0x000fe200078e00ff */
[----:B------:R-:W-:-:S03]  /*6250*/  ISETP.GE.AND P4, PT, R210, c[0x0][0x1d4], PT ;  /* 0x00007500d2007a0c */ /* 0x000fc60003f86270 */
        /* <DEDUP_REMOVED lines=15> */
[----:B------:R-:W-:-:S05]  /*6350*/  LEA.HI.X R5, R5, R3, R0, 0x6, P5 ;  /* 0x0000000305057211 */ /* 0x000fca00028f3400 */
[----:B------:R1:W-:Y:S04]  /*6360*/  LDGSTS.E.BYPASS.LTC128B.128 [R227+0xe100], [R2.64+0x80], !P0 ;  /* 0x0e10008002e37fae */ /* 0x0003e8000c101d48 */
[----:B------:R1:W-:Y:S04]  /*6370*/  LDGSTS.E.BYPASS.LTC128B.128 [R227+0x10100], [R2.64+0x100], !P3 ;  /* 0x1010010002e37fae */ /* 0x0003e8000d901d48 */
[----:B------:R1:W-:Y:S04]  /*6380*/  LDGSTS.E.BYPASS.LTC128B.128 [R227+0xd100], [R4.64], !P4 ;  /* 0x0d10000004e37fae */ /* 0x0003e8000e101d48 */
[----:B------:R1:W-:Y:S04]  /*6390*/  LDGSTS.E.BYPASS.LTC128B.128 [R227+0xf100], [R4.64+0x80], !P0 ;  /* 0x0f10008004e37fae */ /* 0x0003e8000c101d48 */
[----:B------:R1:W-:Y:S02]  /*63a0*/  LDGSTS.E.BYPASS.LTC128B.128 [R227+0x11100], [R4.64+0x100], !P3 ;  /* 0x1110010004e37fae */ /* 0x0003e4000d901d48 */
.L_x_1668:
[----:B------:R-:W-:Y:S05]  /*63b0*/  BSYNC B0 ;  /* 0x0000000000007941 */ /* 0x000fea0003800000 */
.L_x_1667:
[----:B-1----:R-:W-:Y:S01]  /*63c0*/  @P2 IMAD.HI.U32 R2, R226, c[0x0][0x2c8], RZ ;  /* 0x0000b200e2022a27 */ /* 0x002fe200078e00ff */
[----:B------:R-:W0:Y:S01]  /*63d0*/  LDGDEPBAR ;  /* 0x00000000000079af */ /* 0x000e220000000000 */
[----:B------:R-:W-:-:S02]  /*63e0*/  IADD3 R196, R205, -0x2, RZ ;  /* 0xfffffffecdc47810 */ /* 0x000fc40007ffe0ff */
[----:B------:R-:W-:Y:S01]  /*63f0*/  IMAD.MOV.U32 R0, RZ, RZ, R226 ;  /* 0x000000ffff007224 */ /* 0x000fe200078e00e2 */
        /* <DEDUP_REMOVED lines=15> */
.L_x_1671:
[----:B------:R-:W-:-:S13]  /*64f0*/  ISETP.NE.AND P0, PT, R4, 0x1, PT ;  /* 0x000000010400780c */ /* 0x000fda0003f05270 */
[----:B------:R-:W-:-:S05]  /*6500*/  @P0 IMAD.HI.U32 R2, R3, c[0x0][0x330], RZ ;  /* 0x0000cc0003020a27 */ /* 0x000fca00078e00ff */
[----:B------:R-:W-:Y:S02]  /*6510*/  @P0 SHF.R.U32.HI R3, RZ, c[0x0][0x334], R2 ;  /* 0x0000cd00ff030a19 */ /* 0x000fe40000011602 */
.L_x_1672:
[----:B------:R-:W-:Y:S05]  /*6520*/  BSYNC B0 ;  /* 0x0000000000007941 */ /* 0x000fea0003800000 */
.L_x_1670:
[----:B------:R-:W-:-:S05]  /*6530*/  IMAD R3, R3, R4, c[0x0][0x32c] ;  /* 0x0000cb0003037624 */ /* 0x000fca00078e0204 */
[----:B------:R-:W-:-:S04]  /*6540*/  IMNMX R0, R0, R3, PT ;  /* 0x0000000300007217 */ /* 0x000fc80003800200 */
.L_x_1669:
[----:B------:R-:W-:Y:S01]  /*6550*/  SHF.R.S32.HI R2, RZ, 0x1f, R0 ;  /* 0x0000001fff027819 */ /* 0x000fe20000011400 */
[----:B------:R-:W-:Y:S02]  /*6560*/  IMAD.MOV.U32 R185, RZ, RZ, 0x1 ;  /* 0x00000001ffb97424 */ /* 0x000fe400078e00ff */
[----:B------:R-:W-:Y:S01]  /*6570*/  IMAD.MOV.U32 R198, RZ, RZ, RZ ;  /* 0x000000ffffc67224 */ /* 0x000fe200078e00ff */
[----:B------:R-:W-:-:S04]  /*6580*/  LEA.HI R0, R2, R0, RZ, 0x6 ;  /* 0x0000000002007211 */ /* 0x000fc800078f30ff */
[----:B------:R-:W-:-:S04]  /*6590*/  SHF.R.S32.HI R0, RZ, 0x6, R0 ;  /* 0x00000006ff007819 */ /* 0x000fc80000011400 */
[----:B------:R-:W-:-:S04]  /*65a0*/  IMNMX R205, R200, R0, !PT ;  /* 0x00000000c8cd7217 */ /* 0x000fc80007800200 */
[----:B------:R-:W-:-:S13]  /*65b0*/  ISETP.GE.AND P0, PT, R196, R205, PT ;  /* 0x000000cdc400720c */ /* 0x000fda0003f06270 */
[----:B------:R-:W-:Y:S05]  /*65c0*/  @!P0 BRA `(.L_x_1673) ;  /* 0x0000377000008947 */ /* 0x000fea0003800000 */
[----:B------:R-:W-:Y:S01]  /*65d0*/  IMAD.MOV.U32 R3, RZ, RZ, R100 ;  /* 0x000000ffff037224 */ /* 0x000fe200078e0064 */
[----:B------:R-:W-:Y:S01]  /*65e0*/  MOV R198, RZ ;  /* 0x000000ff00c67202 */ /* 0x000fe20000000f00 */
[----:B------:R-:W-:Y:S01]  /*65f0*/  IMAD.MOV.U32 R2, RZ, RZ, R101 ;  /* 0x000000ffff027224 */ /* 0x000fe200078e0065 */
[----:B------:R-:W-:Y:S02]  /*6600*/  MOV R185, 0x1 ;  /* 0x0000000100b97802 */ /* 0x000fe40000000f00 */
.L_x_1682:
[----:B------:R-:W-:Y:S04]  /*6610*/  DEPBAR.LE SB0, 0x2 ;  /* 0x000080800000791a */ /* 0x000fe80000000000 */
[----:B------:R-:W-:Y:S01]  /*6620*/  WARPSYNC 0xffffffff ;  /* 0xffffffff00007948 */ /* 0x000fe20003800000 */
[----:B------:R-:W-:Y:S01]  /*6630*/  BAR.SYNC.DEFER_BLOCKING 0x0 ;  /* 0x0000000000007b1d */ /* 0x000fe20000010000 */
[----:B------:R-:W-:Y:S01]  /*6640*/  IMAD R184, R185, 0x6000, RZ ;  /* 0x00006000b9b87824 */ /* 0x000fe200078e02ff */
[----:B------:R-:W-:Y:S04]  /*6650*/  ISETP.GE.AND P6, PT, R200, R196, PT ;  /* 0x000000c4c800720c */ /* 0x000fe80003fc6270 */
[----:B------:R-:W-:Y:S04]  /*6660*/  IADD3 R0, R193, R184, RZ ;  /* 0x000000b8c1007210 */ /* 0x000fe80007ffe0ff */
[CC--:B------:R-:W-:Y:S02]  /*6670*/  IADD3 R180, R191.reuse, R0.reuse, RZ ;  /* 0x00000000bfb47210 */ /* 0x0c0fe40007ffe0ff */
[C---:B------:R-:W-:Y:S02]  /*6680*/  IADD3 R181, R186.reuse, R0, RZ ;  /* 0x00000000bab57210 */ /* 0x040fe40007ffe0ff */
[----:B------:R-:W-:Y:S01]  /*6690*/  IADD3 R183, R186, R180, RZ ;  /* 0x000000b4bab77210 */ /* 0x000fe20007ffe0ff */
[----:B------:R-:W-:Y:S01]  /*66a0*/  @!P6 IMAD R154, R198, 0x6000, R225 ;  /* 0x00006000c69ae824 */ /* 0x000fe200078e02e1 */
[----:B------:R-:W-:Y:S02]  /*66b0*/  @!P6 IADD3 R20, R196, -0x1, RZ ;  /* 0xffffffffc414e810 */ /* 0x000fe40007ffe0ff */
[----:B------:R-:W-:Y:S02]  /*66c0*/  @!P6 MOV R148, c[0x0][0x208] ;  /* 0x000082000094ea02 */ /* 0x000fe40000000f00 */
[----:B------:R-:W-:Y:S02]  /*66d0*/  @!P6 SHF.R.S32.HI R12, RZ, 0x1f, R20 ;  /* 0x0000001fff0ce819 */ /* 0x000fe40000011414 */
[----:B------:R-:W-:Y:S01]  /*66e0*/  @!P6 MOV R149, c[0x0][0x20c] ;  /* 0x000083000095ea02 */ /* 0x000fe20000000f00 */
[----:B------:R-:W-:Y:S02]  /*66f0*/  LDSM.16.M88.4 R32, [R187] ;  /* 0x00000000bb20783b */ /* 0x000fe40000000200 */
[----:B------:R-:W-:Y:S01]  /*6700*/  @!P6 IMAD R12, R12, c[0x0][0x208], RZ ;  /* 0x000082000c0cea24 */ /* 0x000fe200078e02ff */
[----:B------:R-:W-:Y:S01]  /*6710*/  IADD3 R182, R191, R0, R186 ;  /* 0x00000000bfb67210 */ /* 0x000fe20007ffe0ba */
[----:B------:R-:W-:Y:S02]  /*6720*/  ULDC UR4, c[0x0][0x324] ;  /* 0x0000c90000047ab9 */ /* 0x000fe40000000800 */
[C---:B------:R-:W-:Y:S01]  /*6730*/  @!P6 IMAD R22, R20.reuse, c[0x0][0x20c], R12 ;  /* 0x000083001416ea24 */ /* 0x040fe200078e020c */
[----:B------:R-:W-:Y:S01]  /*6740*/  ULOP3.LUT UR4, URZ, UR4, URZ, 0x33, !UPT ;  /* 0x000000043f047292 */ /* 0x000fe2000f8e333f */
[----:B------:R-:W1:Y:S01]  /*6750*/  LDSM.16.M88.4 R8, [R0] ;  /* 0x000000000008783b */ /* 0x000e620000000200 */
[----:B------:R-:W-:Y:S05]  /*6760*/  @!P6 IMAD.WIDE.U32 R20, R20, c[0x0][0x208], RZ ;  /* 0x000082001414ea25 */ /* 0x000fea00078e00ff */
[----:B------:R-:W-:Y:S01]  /*6770*/  @!P6 SHF.L.U32 R28, R20, 0x6, RZ ;  /* 0x00000006141ce819 */ /* 0x000fe200000006ff */
[----:B------:R-:W2:Y:S01]  /*6780*/  LDSM.16.M88.4 R16, [R0+0x800] ;  /* 0x000800000010783b */ /* 0x000ea20000000200 */
[----:B------:R-:W-:Y:S02]  /*6790*/  @!P6 IADD3 R22, R21, R22, RZ ;  /* 0x000000161516e210 */ /* 0x000fe40007ffe0ff */
[----:B------:R-:W-:Y:S02]  /*67a0*/  @!P6 LEA R31, P0, R148, R28, 0x5 ;  /* 0x0000001c941fe211 */ /* 0x000fe400078028ff */
[----:B------:R-:W-:Y:S02]  /*67b0*/  @!P6 IADD3 R29, P5, R28, R220, RZ ;  /* 0x000000dc1c1de210 */ /* 0x000fe40007fbe0ff */
[----:B------:R-:W3:Y:S01]  /*67c0*/  LDSM.16.M88.4 R24, [R0+0x1000] ;  /* 0x001000000018783b */ /* 0x000ee20000000200 */
[----:B------:R-:W-:Y:S02]  /*67d0*/  @!P6 SHF.L.U64.HI R30, R20, 0x6, R22 ;  /* 0x00000006141ee819 */ /* 0x000fe40000010216 */
[----:B------:R-:W-:Y:S02]  /*67e0*/  @!P6 LEA R156, P4, R29, c[0x0][0x1f8], 0x1 ;  /* 0x00007e001d9cea11 */ /* 0x000fe400078808ff */
[----:B------:R-:W-:Y:S02]  /*67f0*/  @!P6 LEA.HI.X R152, R148, R30, R149, 0x5, P0 ;  /* 0x0000001e9498e211 */ /* 0x000fe400000f2c95 */
[----:B------:R-:W4:Y:S01]  /*6800*/  LDSM.16.M88.4 R100, [R0+0x1800] ;  /* 0x001800000064783b */ /* 0x000f220000000200 */
[----:B------:R-:W-:Y:S02]  /*6810*/  @!P6 ISETP.GE.AND P0, PT, R209, c[0x0][0x1d4], PT ;  /* 0x00007500d100ea0c */ /* 0x000fe40003f06270 */
[----:B------:R-:W-:Y:S02]  /*6820*/  @!P6 IADD3.X R28, R30, R222, RZ, P5, !PT ;  /* 0x000000de1e1ce210 */ /* 0x000fe40002ffe4ff */
[----:B------:R-:W-:Y:S02]  /*6830*/  @!P6 IADD3 R153, P5, R31, R220, RZ ;  /* 0x000000dc1f99e210 */ /* 0x000fe40007fbe0ff */
[----:B------:R-:W-:Y:S01]  /*6840*/  LDSM.16.M88.4 R136, [R188] ;  /* 0x00000000bc88783b */ /* 0x000fe20000000200 */
[----:B------:R-:W-:Y:S02]  /*6850*/  @!P6 LEA.HI.X R157, R29, c[0x0][0x1fc], R28, 0x1, P4 ;  /* 0x00007f001d9dea11 */ /* 0x000fe400020f0c1c */
[----:B------:R-:W-:Y:S04]  /*6860*/  @!P6 ISETP.GE.AND P4, PT, R210, c[0x0][0x1d4], PT ;  /* 0x00007500d200ea0c */ /* 0x000fe80003f86270 */
[----:B------:R-:W5:Y:S01]  /*6870*/  LDSM.16.M88.4 R140, [R180] ;  /* 0x00000000b48c783b */ /* 0x000f620000000200 */
[C---:B-1----:R-:W-:Y:S06]  /*6880*/  HMMA.16816.F32 R4, R32.reuse, R8, RZ ;  /* 0x000000082004723c */ /* 0x042fec00000018ff */
[----:B------:R-:W1:Y:S02]  /*6890*/  LDSM.16.M88.4 R144, [R180+0x800] ;  /* 0x00080000b490783b */ /* 0x000e640000000200 */
[C---:B------:R-:W-:Y:S05]  /*68a0*/  HMMA.16816.F32 R8, R32.reuse, R10, RZ ;  /* 0x0000000a2008723c */ /* 0x040fea00000018ff */
[----:B------:R-:W1:Y:S03]  /*68b0*/  LDSM.16.M88.4 R148, [R180+0x1000] ;  /* 0x00100000b494783b */ /* 0x000e660000000200 */
[C---:B--2---:R-:W-:Y:S08]  /*68c0*/  HMMA.16816.F32 R12, R32.reuse, R16, RZ ;  /* 0x00000010200c723c */ /* 0x044ff000000018ff */
[C---:B------:R-:W-:Y:S08]  /*68d0*/  HMMA.16816.F32 R16, R32.reuse, R18, RZ ;  /* 0x000000122010723c */ /* 0x040ff000000018ff */
[C---:B---3--:R-:W-:Y:S08]  /*68e0*/  HMMA.16816.F32 R20, R32.reuse, R24, RZ ;  /* 0x000000182014723c */ /* 0x048ff000000018ff */
[C---:B------:R-:W-:Y:S08]  /*68f0*/  HMMA.16816.F32 R24, R32.reuse, R26, RZ ;  /* 0x0000001a2018723c */ /* 0x040ff000000018ff */
[C---:B----4-:R-:W-:Y:S07]  /*6900*/  HMMA.16816.F32 R28, R32.reuse, R100, RZ ;  /* 0x00000064201c723c */ /* 0x050fee00000018ff */
[----:B------:R-:W-:Y:S01]  /*6910*/  @!P6 IADD3.X R100, R152, R222, RZ, P5, !PT ;  /* 0x000000de9864e210 */ /* 0x000fe20002ffe4ff */
[----:B------:R-:W-:Y:S01]  /*6920*/  HMMA.16816.F32 R32, R32, R102, RZ ;  /* 0x000000662020723c */ /* 0x000fe200000018ff */
[C---:B------:R-:W-:Y:S04]  /*6930*/  @!P6 LEA R152, P5, R153.reuse, c[0x0][0x1f8], 0x1 ;  /* 0x00007e009998ea11 */ /* 0x040fe800078a08ff */
[----:B------:R-:W-:Y:S02]  /*6940*/  @!P6 LEA.HI.X R153, R153, c[0x0][0x1fc], R100, 0x1, P5 ;  /* 0x00007f009999ea11 */ /* 0x000fe400028f0c64 */
[----:B------:R-:W2:Y:S01]  /*6950*/  LDSM.16.M88.4 R100, [R180+0x1800] ;  /* 0x00180000b464783b */ /* 0x000ea20000000200 */
[C---:B-----5:R-:W-:Y:S06]  /*6960*/  HMMA.16816.F32 R4, R136.reuse, R140, R4 ;  /* 0x0000008c8804723c */ /* 0x060fec0000001804 */
[----:B------:R-:W-:Y:S01]  /*6970*/  @!PT LDS RZ, [RZ] ;  /* 0x00000000fffff984 */ /* 0x000fe20000000800 */
[----:B------:R-:W-:Y:S01]  /*6980*/  @!PT LDS RZ, [RZ] ;  /* 0x00000000fffff984 */ /* 0x000fe20000000800 */
[----:B------:R-:W-:Y:S01]  /*6990*/  @!PT LDS RZ, [RZ] ;  /* 0x00000000fffff984 */ /* 0x000fe20000000800 */
[----:B------:R3:W-:Y:S02]  /*69a0*/  @!P6 LDGSTS.E.BYPASS.LTC128B.128 [R154], [R156.64], !P4 ;  /* 0x000000009c9aefae */ /* 0x0007e4000e101d48 */
[C---:B------:R-:W-:Y:S05]  /*69b0*/  HMMA.16816.F32 R8, R136.reuse, R142, R8 ;  /* 0x0000008e8808723c */ /* 0x040fea0000001808 */
[----:B------:R3:W-:Y:S03]  /*69c0*/  @!P6 LDGSTS.E.BYPASS.LTC128B.128 [R154+0x2000], [R156.64+0x80], !P0 ;  /* 0x020000809c9aefae */ /* 0x0007e6000c101d48 */
[C---:B-1----:R-:W-:Y:S04]  /*69d0*/  HMMA.16816.F32 R12, R136.reuse, R144, R12 ;  /* 0x00000090880c723c */ /* 0x042fe8000000180c */
[----:B------:R3:W-:Y:S04]  /*69e0*/  @!P6 LDGSTS.E.BYPASS.LTC128B.128 [R154+0x4000], [R156.64+0x100], !P3 ;  /* 0x040001009c9aefae */ /* 0x0007e8000d901d48 */
[C---:B------:R-:W-:Y:S03]  /*69f0*/  HMMA.16816.F32 R16, R136.reuse, R146, R16 ;  /* 0x000000928810723c */ /* 0x040fe60000001810 */
[----:B------:R1:W-:Y:S05]  /*6a00*/  @!P6 LDGSTS.E.BYPASS.LTC128B.128 [R154+0x1000], [R152.64], !P4 ;  /* 0x01000000989aefae */ /* 0x0003ea000e101d48 */
[C---:B------:R-:W-:Y:S02]  /*6a10*/  HMMA.16816.F32 R20, R136.reuse, R148, R20 ;  /* 0x000000948814723c */ /* 0x040fe40000001814 */
[----:B------:R1:W-:Y:S01]  /*6a20*/  @!P6 LDGSTS.E.BYPASS.LTC128B.128 [R154+0x3000], [R152.64+0x80], !P0 ;  /* 0x03000080989aefae */ /* 0x0003e2000c101d48 */
[----:B------:R-:W-:Y:S05]  /*6a30*/  ISETP.GE.AND P0, PT, R198, 0x1, PT ;  /* 0x00000001c600780c */ /* 0x000fea0003f06270 */
[C---:B------:R-:W-:Y:S01]  /*6a40*/  HMMA.16816.F32 R24, R136.reuse, R150, R24 ;  /* 0x000000968818723c */ /* 0x040fe20000001818 */
[----:B------:R1:W-:Y:S07]  /*6a50*/  @!P6 LDGSTS.E.BYPASS.LTC128B.128 [R154+0x5000], [R152.64+0x100], !P3 ;  /* 0x05000100989aefae */ /* 0x0003ee000d901d48 */
[C---:B--2---:R-:W-:Y:S01]  /*6a60*/  HMMA.16816.F32 R28, R136.reuse, R100, R28 ;  /* 0x00000064881c723c */ /* 0x044fe2000000181c */
[----:B---3--:R-:W-:Y:S07]  /*6a70*/  LDSM.16.M88.4 R156, [R181] ;  /* 0x00000000b59c783b */ /* 0x008fee0000000200 */
[----:B------:R-:W-:Y:S01]  /*6a80*/  HMMA.16816.F32 R32, R136, R102, R32 ;  /* 0x000000668820723c */ /* 0x000fe20000001820 */
[----:B------:R-:W-:Y:S07]  /*6a90*/  LDSM.16.M88.4 R140, [R181+0x800] ;  /* 0x00080000b58c783b */ /* 0x000fee0000000200 */
[----:B------:R-:W-:Y:S07]  /*6aa0*/  LDSM.16.M88.4 R144, [R181+0x1000] ;  /* 0x00100000b590783b */ /* 0x000fee0000000200 */
[----:B-1----:R-:W1:Y:S07]  /*6ab0*/  LDSM.16.M88.4 R152, [R190] ;  /* 0x00000000be98783b */ /* 0x002e6e0000000200 */
[----:B------:R-:W2:Y:S07]  /*6ac0*/  LDSM.16.M88.4 R148, [R181+0x1800] ;  /* 0x00180000b594783b */ /* 0x000eae0000000200 */
[----:B------:R-:W-:Y:S07]  /*6ad0*/  LDSM.16.M88.4 R160, [R189] ;  /* 0x00000000bda0783b */ /* 0x000fee0000000200 */
[----:B------:R-:W3:Y:S07]  /*6ae0*/  LDSM.16.M88.4 R164, [R183] ;  /* 0x00000000b7a4783b */ /* 0x000eee0000000200 */
[----:B------:R-:W4:Y:S07]  /*6af0*/  LDSM.16.M88.4 R100, [R183+0x800] ;  /* 0x00080000b764783b */ /* 0x000f2e0000000200 */
[----:B------:R-:W5:Y:S01]  /*6b00*/  LDSM.16.M88.4 R136, [R183+0x1000] ;  /* 0x00100000b788783b */ /* 0x000f620000000200 */
[C---:B-1----:R-:W-:Y:S06]  /*6b10*/  HMMA.16816.F32 R4, R152.reuse, R156, R4 ;  /* 0x0000009c9804723c */ /* 0x042fec0000001804 */
[----:B------:R-:W-:Y:S02]  /*6b20*/  LDSM.16.M88.4 R168, [R180+0x2800] ;  /* 0x00280000b4a8783b */ /* 0x000fe40000000200 */
[C---:B------:R-:W-:Y:S05]  /*6b30*/  HMMA.16816.F32 R8, R152.reuse, R158, R8 ;  /* 0x0000009e9808723c */ /* 0x040fea0000001808 */
[----:B------:R-:W-:Y:S03]  /*6b40*/  LDSM.16.M88.4 R156, [R0+0x3800] ;  /* 0x00380000009c783b */ /* 0x000fe60000000200 */
[C---:B------:R-:W-:Y:S04]  /*6b50*/  HMMA.16816.F32 R12, R152.reuse, R140, R12 ;  /* 0x0000008c980c723c */ /* 0x040fe8000000180c */
[----:B------:R-:W-:Y:S04]  /*6b60*/  LDSM.16.M88.4 R172, [R181+0x2000] ;  /* 0x00200000b5ac783b */ /* 0x000fe80000000200 */
[C---:B------:R-:W-:Y:S03]  /*6b70*/  HMMA.16816.F32 R16, R152.reuse, R142, R16 ;  /* 0x0000008e9810723c */ /* 0x040fe60000001810 */
[----:B------:R-:W1:Y:S05]  /*6b80*/  LDSM.16.M88.4 R140, [R183+0x1800] ;  /* 0x00180000b78c783b */ /* 0x000e6a0000000200 */
[C---:B------:R-:W-:Y:S02]  /*6b90*/  HMMA.16816.F32 R20, R152.reuse, R144, R20 ;  /* 0x000000909814723c */ /* 0x040fe40000001814 */
[----:B------:R-:W-:Y:S06]  /*6ba0*/  LDSM.16.M88.4 R176, [R0+0x4000] ;  /* 0x0040000000b0783b */ /* 0x000fec0000000200 */
[C---:B------:R-:W-:Y:S01]  /*6bb0*/  HMMA.16816.F32 R24, R152.reuse, R146, R24 ;  /* 0x000000929818723c */ /* 0x040fe20000001818 */
[----:B------:R-:W-:Y:S07]  /*6bc0*/  LDSM.16.M88.4 R144, [R187+0x4000] ;  /* 0x00400000bb90783b */ /* 0x000fee0000000200 */
[C---:B--2---:R-:W-:Y:S01]  /*6bd0*/  HMMA.16816.F32 R28, R152.reuse, R148, R28 ;  /* 0x00000094981c723c */ /* 0x044fe2000000181c */
[----:B------:R-:W0:Y:S07]  /*6be0*/  LDGDEPBAR ;  /* 0x00000000000079af */ /* 0x000e2e0000000000 */
[----:B------:R-:W-:Y:S01]  /*6bf0*/  HMMA.16816.F32 R32, R152, R150, R32 ;  /* 0x000000969820723c */ /* 0x000fe20000001820 */
[----:B------:R-:W2:Y:S07]  /*6c00*/  LDSM.16.M88.4 R148, [R0+0x2000] ;  /* 0x002000000094783b */ /* 0x000eae0000000200 */
[C---:B---3--:R-:W-:Y:S01]  /*6c10*/  HMMA.16816.F32 R4, R160.reuse, R164, R4 ;  /* 0x000000a4a004723c */ /* 0x048fe20000001804 */
[----:B------:R-:W3:Y:S07]  /*6c20*/  LDSM.16.M88.4 R152, [R0+0x2800] ;  /* 0x002800000098783b */ /* 0x000eee0000000200 */
[C---:B------:R-:W-:Y:S01]  /*6c30*/  HMMA.16816.F32 R8, R160.reuse, R166, R8 ;  /* 0x000000a6a008723c */ /* 0x040fe20000001808 */
[----:B------:R-:W-:Y:S07]  /*6c40*/  LDSM.16.M88.4 R164, [R180+0x2000] ;  /* 0x00200000b4a4783b */ /* 0x000fee0000000200 */
[C---:B----4-:R-:W-:Y:S08]  /*6c50*/  HMMA.16816.F32 R12, R160.reuse, R100, R12 ;  /* 0x00000064a00c723c */ /* 0x050ff0000000180c */
[C---:B------:R-:W-:Y:S01]  /*6c60*/  HMMA.16816.F32 R16, R160.reuse, R102, R16 ;  /* 0x00000066a010723c */ /* 0x040fe20000001810 */
[----:B------:R-:W4:Y:S07]  /*6c70*/  LDSM.16.M88.4 R100, [R0+0x3000] ;  /* 0x003000000064783b */ /* 0x000f2e0000000200 */
        /* <DEDUP_REMOVED lines=10> */
[C---:B---3--:R-:W-:Y:S08]  /*6d20*/  HMMA.16816.F32 R12, R144.reuse, R152, R12 ;  /* 0x00000098900c723c */ /* 0x048ff0000000180c */
[C---:B------:R-:W-:Y:S01]  /*6d30*/  HMMA.16816.F32 R16, R144.reuse, R154, R16 ;  /* 0x0000009a9010723c */ /* 0x040fe20000001810 */
[----:B------:R-:W-:Y:S07]  /*6d40*/  LDSM.16.M88.4 R152, [R181+0x3800] ;  /* 0x00380000b598783b */ /* 0x000fee0000000200 */
[C---:B----4-:R-:W-:Y:S08]  /*6d50*/  HMMA.16816.F32 R20, R144.reuse, R100, R20 ;  /* 0x000000649014723c */ /* 0x050ff00000001814 */
[C---:B------:R-:W-:Y:S01]  /*6d60*/  HMMA.16816.F32 R24, R144.reuse, R102, R24 ;  /* 0x000000669018723c */ /* 0x040fe20000001818 */
[----:B------:R-:W3:Y:S07]  /*6d70*/  LDSM.16.M88.4 R100, [R181+0x2800] ;  /* 0x00280000b564783b */ /* 0x000eee0000000200 */
[C---:B------:R-:W-:Y:S08]  /*6d80*/  HMMA.16816.F32 R28, R144.reuse, R156, R28 ;  /* 0x0000009c901c723c */ /* 0x040ff0000000181c */
[----:B------:R-:W-:Y:S01]  /*6d90*/  HMMA.16816.F32 R32, R144, R158, R32 ;  /* 0x0000009e9020723c */ /* 0x000fe20000001820 */
[----:B------:R-:W4:Y:S07]  /*6da0*/  LDSM.16.M88.4 R144, [R181+0x3000] ;  /* 0x00300000b590783b */ /* 0x000f2e0000000200 */
        /* <DEDUP_REMOVED lines=36> */
[C---:B--2---:R-:W-:Y:S08]  /*6ff0*/  HMMA.16816.F32 R28, R156.reuse, R148, R28 ;  /* 0x000000949c1c723c */ /* 0x044ff0000000181c */
[----:B------:R-:W-:Y:S01]  /*7000*/  HMMA.16816.F32 R32, R156, R150, R32 ;  /* 0x000000969c20723c */ /* 0x000fe20000001820 */
[----:B------:R-:W2:Y:S07]  /*7010*/  LDSM.16.M88.4 R148, [R180+0x5800] ;  /* 0x00580000b494783b */ /* 0x000eae0000000200 */
[C---:B------:R-:W-:Y:S01]  /*7020*/  HMMA.16816.F32 R4, R168.reuse, R176, R4 ;  /* 0x000000b0a804723c */ /* 0x040fe20000001804 */
[----:B------:R-:W1:Y:S07]  /*7030*/  LDSM.16.M88.4 R156, [R190+0x8000] ;  /* 0x00800000be9c783b */ /* 0x000e6e0000000200 */
        /* <DEDUP_REMOVED lines=18> */
[C---:B--2---:R-:W-:Y:S08]  /*7160*/  HMMA.16816.F32 R28, R160.reuse, R148, R28 ;  /* 0x00000094a01c723c */ /* 0x044ff0000000181c */
[----:B------:R-:W-:Y:S08]  /*7170*/  HMMA.16816.F32 R32, R160, R150, R32 ;  /* 0x00000096a020723c */ /* 0x000ff00000001820 */
[C---:B------:R-:W-:Y:S08]  /*7180*/  HMMA.16816.F32 R4, R156.reuse, R164, R4 ;  /* 0x000000a49c04723c */ /* 0x040ff00000001804 */
[C---:B------:R-:W-:Y:S08]  /*7190*/  HMMA.16816.F32 R8, R156.reuse, R166, R8 ;  /* 0x000000a69c08723c */ /* 0x040ff00000001808 */
[C---:B---3--:R-:W-:Y:S08]  /*71a0*/  HMMA.16816.F32 R12, R156.reuse, R100, R12 ;  /* 0x000000649c0c723c */ /* 0x048ff0000000180c */
        /* <DEDUP_REMOVED lines=25> */
[C---:B-1----:R-:W-:Y:S07]  /*7340*/  HMMA.16816.F32 R20, R168.reuse, R4, R20 ;  /* 0x00000004a814723c */ /* 0x042fee0000001814 */
[----:B------:R-:W-:Y:S01]  /*7350*/  FMUL.FTZ R5, R19, c[0x0][0x320] ;  /* 0x0000c80013057a20 */ /* 0x000fe20000410000 */
[C---:B------:R-:W-:Y:S03]  /*7360*/  HMMA.16816.F32 R24, R168.reuse, R6, R24 ;  /* 0x00000006a818723c */ /* 0x040fe60000001818 */
[----:B------:R-:W1:Y:S01]  /*7370*/  MUFU.TANH R144, R5 ;  /* 0x0000000500907308 */ /* 0x000e620000002400 */
[----:B-----5:R-:W-:Y:S03]  /*7380*/  FMUL.FTZ R0, R9, c[0x0][0x320] ;  /* 0x0000c80009007a20 */ /* 0x020fe60000410000 */
[----:B------:R-:W-:Y:S01]  /*7390*/  IADD3 R6, R233, R226, RZ ;  /* 0x000000e2e9067210 */ /* 0x000fe20007ffe0ff */
[----:B------:R-:W5:Y:S01]  /*73a0*/  LDSM.16.M88.4 R8, [R182+0x5800] ;  /* 0x00580000b608783b */ /* 0x000f620000000200 */
[----:B------:R-:W-:Y:S04]  /*73b0*/  SHF.L.U32 R7, R196, 0x6, RZ ;  /* 0x00000006c4077819 */ /* 0x000fe800000006ff */
[----:B------:R1:W1:Y:S03]  /*73c0*/  MUFU.TANH R137, R0 ;  /* 0x0000000000897308 */ /* 0x0002660000002400 */
[----:B------:R-:W-:Y:S02]  /*73d0*/  FMUL.FTZ R4, R21, c[0x0][0x320] ;  /* 0x0000c80015047a20 */ /* 0x000fe40000410000 */
[----:B-1----:R-:W-:Y:S02]  /*73e0*/  FMUL.FTZ R0, R12, c[0x0][0x320] ;  /* 0x0000c8000c007a20 */ /* 0x002fe40000410000 */
[----:B------:R-:W-:Y:S03]  /*73f0*/  FMUL.FTZ R12, R18, c[0x0][0x320] ;  /* 0x0000c800120c7a20 */ /* 0x000fe60000410000 */
[----:B------:R1:W1:Y:S01]  /*7400*/  MUFU.TANH R136, R0 ;  /* 0x0000000000887308 */ /* 0x0002620000002400 */
[C---:B-----5:R-:W-:Y:S09]  /*7410*/  HMMA.16816.F32 R28, R168.reuse, R8, R28 ;  /* 0x00000008a81c723c */ /* 0x060ff2000000181c */
[----:B------:R-:W2:Y:S01]  /*7420*/  MUFU.TANH R143, R12 ;  /* 0x0000000c008f7308 */ /* 0x000ea20000002400 */
[----:B------:R-:W-:Y:S03]  /*7430*/  HMMA.16816.F32 R32, R168, R10, R32 ;  /* 0x0000000aa820723c */ /* 0x000fe60000001820 */
[----:B-1----:R-:W-:Y:S06]  /*7440*/  FMUL.FTZ R0, R13, c[0x0][0x320] ;  /* 0x0000c8000d007a20 */ /* 0x002fec0000410000 */
[----:B------:R1:W1:Y:S03]  /*7450*/  MUFU.TANH R103, R0 ;  /* 0x0000000000677308 */ /* 0x0002660000002400 */
[----:B-1----:R-:W-:Y:S07]  /*7460*/  FMUL.FTZ R0, R14, c[0x0][0x320] ;  /* 0x0000c8000e007a20 */ /* 0x002fee0000410000 */
[----:B------:R1:W1:Y:S02]  /*7470*/  MUFU.TANH R145, R0 ;  /* 0x0000000000917308 */ /* 0x0002640000002400 */
[----:B-1----:R-:W-:Y:S08]  /*7480*/  FMUL.FTZ R0, R15, c[0x0][0x320] ;  /* 0x0000c8000f007a20 */ /* 0x002ff00000410000 */
[----:B------:R1:W1:Y:S02]  /*7490*/  MUFU.TANH R146, R0 ;  /* 0x0000000000927308 */ /* 0x0002640000002400 */
[----:B-1----:R-:W-:Y:S08]  /*74a0*/  FMUL.FTZ R0, R16, c[0x0][0x320] ;  /* 0x0000c80010007a20 */ /* 0x002ff00000410000 */
[----:B------:R1:W1:Y:S02]  /*74b0*/  MUFU.TANH R102, R0 ;  /* 0x0000000000667308 */ /* 0x0002640000002400 */
[----:B-1----:R-:W-:Y:S08]  /*74c0*/  FMUL.FTZ R0, R17, c[0x0][0x320] ;  /* 0x0000c80011007a20 */ /* 0x002ff00000410000 */
[----:B------:R1:W1:Y:S02]  /*74d0*/  MUFU.TANH R101, R0 ;  /* 0x0000000000657308 */ /* 0x0002640000002400 */
[----:B-1----:R-:W-:Y:S08]  /*74e0*/  FMUL.FTZ R0, R20, c[0x0][0x320] ;  /* 0x0000c80014007a20 */ /* 0x002ff00000410000 */
[----:B------:R1:W1:Y:S10]  /*74f0*/  MUFU.TANH R20, R4 ;  /* 0x0000000400147308 */ /* 0x0002740000002400 */
[----:B------:R5:W2:Y:S01]  /*7500*/  MUFU.TANH R100, R0 ;  /* 0x0000000000647308 */ /* 0x000aa20000002400 */
[----:B-1----:R-:W-:Y:S09]  /*7510*/  FMUL.FTZ R4, R33, c[0x0][0x320] ;  /* 0x0000c80021047a20 */ /* 0x002ff20000410000 */
[----:B------:R1:W1:Y:S01]  /*7520*/  MUFU.TANH R14, R4 ;  /* 0x00000004000e7308 */ /* 0x0002620000002400 */
[----:B-----5:R-:W-:Y:S09]  /*7530*/  FMUL.FTZ R0, R22, c[0x0][0x320] ;  /* 0x0000c80016007a20 */ /* 0x020ff20000410000 */
[----:B------:R5:W2:Y:S01]  /*7540*/  MUFU.TANH R140, R0 ;  /* 0x00000000008c7308 */ /* 0x000aa20000002400 */
[----:B-1----:R-:W-:Y:S04]  /*7550*/  IADD3 R4, R198, 0x1, RZ ;  /* 0x00000001c6047810 */ /* 0x002fe80007ffe0ff */
[----:B------:R-:W-:Y:S01]  /*7560*/  SEL R198, R4, RZ, !P0 ;  /* 0x000000ff04c67207 */ /* 0x000fe20004000000 */
[----:B-----5:R-:W-:Y:S04]  /*7570*/  FMUL.FTZ R0, R23, c[0x0][0x320] ;  /* 0x0000c80017007a20 */ /* 0x020fe80000410000 */
        /* <DEDUP_REMOVED lines=19> */
[----:B-1----:R-:W-:Y:S05]  /*76b0*/  @P2 IMAD.HI.U32 R0, R6, c[0x0][0x2c8], RZ ;  /* 0x0000b20006002a27 */ /* 0x002fea00078e00ff */
[----:B------:R-:W-:Y:S01]  /*76c0*/  @P2 SHF.R.U32.HI R6, RZ, c[0x0][0x2cc], R0 ;  /* 0x0000b300ff062a19 */ /* 0x000fe20000011600 */
[----:B------:R-:W-:Y:S04]  /*76d0*/  FMUL.FTZ R0, R34, c[0x0][0x320] ;  /* 0x0000c80022007a20 */ /* 0x000fe80000410000 */
[----:B------:R1:W1:Y:S01]  /*76e0*/  MUFU.TANH R22, R0 ;  /* 0x0000000000167308 */ /* 0x0002620000002400 */
[----:B------:R-:W5:Y:S01]  /*76f0*/  SHFL.IDX PT, R5, R6, RZ, 0x1c1f ;  /* 0x001c1fff06057589 */ /* 0x000f6200000e0000 */
[----:B-1----:R-:W-:Y:S08]  /*7700*/  FMUL.FTZ R0, R35, c[0x0][0x320] ;  /* 0x0000c80023007a20 */ /* 0x002ff00000410000 */
[----:B------:R1:W1:Y:S02]  /*7710*/  MUFU.TANH R21, R0 ;  /* 0x0000000000157308 */ /* 0x0002640000002400 */
[----:B-1----:R-:W-:Y:S04]  /*7720*/  IADD3 R0, -R214, 0x1, -R7 ;  /* 0x00000001d6007810 */ /* 0x002fe80007ffe907 */
[----:B------:R-:W-:Y:S04]  /*7730*/  IADD3 R0, -R216, R0, R215 ;  /* 0x00000000d8007210 */ /* 0x000fe80007ffe1d7 */
[C---:B------:R-:W-:Y:S02]  /*7740*/  IADD3 R9, R0.reuse, c[0x0][0x328], RZ ;  /* 0x0000ca0000097a10 */ /* 0x040fe40007ffe0ff */
[----:B------:R-:W-:Y:S02]  /*7750*/  IADD3 R8, R0, UR4, RZ ;  /* 0x0000000400087c10 */ /* 0x000fe4000fffe0ff */
[-C--:B-----5:R-:W-:Y:S02]  /*7760*/  IADD3 R4, R9, R5.reuse, RZ ;  /* 0x0000000509047210 */ /* 0x0a0fe40007ffe0ff */
[----:B------:R-:W-:Y:S01]  /*7770*/  IADD3 R0, R8, R5, RZ ;  /* 0x0000000508007210 */ /* 0x000fe20007ffe0ff */
[----:B------:R-:W-:-:S05]  /*7780*/  @!P1 BRA `(.L_x_1674) ;  /* 0x0000018000009947 */ /* 0x000fca0003800000 */
[----:B--234-:R-:W-:Y:S01]  /*7790*/  IADD3 R5, -R216, R215, R5 ;  /* 0x000000d7d8057210 */ /* 0x01cfe20007ffe105 */
        /* <DEDUP_REMOVED lines=12> */
.L_x_1676:
[----:B------:R-:W-:Y:S04]  /*7860*/  MOV R10, c[0x0][0x32c] ;  /* 0x0000cb00000a7a02 */ /* 0x000fe80000000f00 */
[----:B------:R-:W-:Y:S11]  /*7870*/  ISETP.NE.AND P0, PT, R10, 0x1, PT ;  /* 0x000000010a00780c */ /* 0x000ff60003f05270 */
[----:B------:R-:W-:Y:S02]  /*7880*/  @!UPT UIADD3 URZ, URZ, URZ, URZ ;  /* 0x0000003f3f3ff290 */ /* 0x000fe4000fffe03f */
[----:B------:R-:W-:Y:S05]  /*7890*/  @P0 IMAD.HI.U32 R10, R5, c[0x0][0x330], RZ ;  /* 0x0000cc00050a0a27 */ /* 0x000fea00078e00ff */
[----:B------:R-:W-:Y:S02]  /*78a0*/  @P0 SHF.R.U32.HI R5, RZ, c[0x0][0x334], R10 ;  /* 0x0000cd00ff050a19 */ /* 0x000fe4000001160a */
.L_x_1677:
[----:B------:R-:W-:Y:S05]  /*78b0*/  BSYNC B0 ;  /* 0x0000000000007941 */ /* 0x000fea0003800000 */
.L_x_1675:
[----:B------:R-:W-:Y:S04]  /*78c0*/  IMAD R5, R5, c[0x0][0x32c], -R7 ;  /* 0x0000cb0005057a24 */ /* 0x000fe800078e0a07 */
[----:B------:R-:W-:Y:S05]  /*78d0*/  IMAD.IADD R5, R5, 0x1, -R214 ;  /* 0x0000000105057824 */ /* 0x000fea00078e0ad6 */
[----:B------:R-:W-:Y:S02]  /*78e0*/  IADD3 R10, R5, c[0x0][0x32c], RZ ;  /* 0x0000cb00050a7a10 */ /* 0x000fe40007ffe0ff */
[----:B------:R-:W-:Y:S02]  /*78f0*/  IMNMX R0, R0, R5, !PT ;  /* 0x0000000500007217 */ /* 0x000fe40007800200 */
[----:B------:R-:W-:Y:S02]  /*7900*/  IMNMX R4, R4, R10, PT ;  /* 0x0000000a04047217 */ /* 0x000fe40003800200 */
.L_x_1674:
[----:B--234-:R-:W-:Y:S01]  /*7910*/  ISETP.GT.AND P0, PT, R196, -0x1, PT ;  /* 0xffffffffc400780c */ /* 0x01cfe20003f04270 */
[----:B------:R-:W1:Y:S03]  /*7920*/  SHFL.IDX PT, R5, R6, 0x1, 0x1c1f ;  /* 0x003c1f0006057f89 */ /* 0x000e6600000e0000 */
[C---:B------:R-:W-:Y:S02]  /*7930*/  ISETP.GT.AND P4, PT, R0.reuse, RZ, P0 ;  /* 0x000000ff0000720c */ /* 0x040fe40000784270 */
[----:B------:R-:W-:Y:S02]  /*7940*/  ISETP.GT.AND P6, PT, R0, 0x1, P0 ;  /* 0x000000010000780c */ /* 0x000fe400007c4270 */
[----:B------:R-:W-:Y:S02]  /*7950*/  ISETP.LT.OR P4, PT, R4, 0x1, P4 ;  /* 0x000000010400780c */ /* 0x000fe40002781670 */
[----:B------:R-:W-:Y:S02]  /*7960*/  ISETP.GT.AND P5, PT, R0, 0x8, P0 ;  /* 0x000000080000780c */ /* 0x000fe400007a4270 */
[----:B------:R-:W-:Y:S02]  /*7970*/  FSEL R10, R142, -INF , !P4 ;  /* 0xff8000008e0a7808 */ /* 0x000fe40006000000 */
[----:B------:R-:W-:Y:S02]  /*7980*/  ISETP.GT.AND P4, PT, R0, 0x9, P0 ;  /* 0x000000090000780c */ /* 0x000fe40000784270 */
        /* <DEDUP_REMOVED lines=35> */
[----:B------:R-:W-:Y:S01]  /*7bc0*/  ISETP.GT.AND P4, PT, R0, 0x39, P0 ;  /* 0x000000390000780c */ /* 0x000fe20000784270 */
[--C-:B-1----:R-:W-:Y:S01]  /*7bd0*/  IMAD.IADD R0, R8, 0x1, R5.reuse ;  /* 0x0000000108007824 */ /* 0x102fe200078e0205 */
[C---:B------:R-:W-:Y:S02]  /*7be0*/  ISETP.LT.OR P6, PT, R4.reuse, 0x32, P6 ;  /* 0x000000320400780c */ /* 0x040fe400037c1670 */
[C---:B------:R-:W-:Y:S02]  /*7bf0*/  ISETP.LT.OR P5, PT, R4.reuse, 0x39, P5 ;  /* 0x000000390400780c */ /* 0x040fe40002fa1670 */
[----:B------:R-:W-:Y:S01]  /*7c00*/  ISETP.LT.OR P4, PT, R4, 0x3a, P4 ;  /* 0x0000003a0400780c */ /* 0x000fe20002781670 */
[----:B------:R-:W-:Y:S01]  /*7c10*/  IMAD.IADD R4, R9, 0x1, R5 ;  /* 0x0000000109047824 */ /* 0x000fe200078e0205 */
[----:B------:R-:W-:Y:S02]  /*7c20*/  FSEL R170, R17, -INF , !P6 ;  /* 0xff80000011aa7808 */ /* 0x000fe40007000000 */
[----:B------:R-:W-:Y:S02]  /*7c30*/  FSEL R171, R15, -INF , !P5 ;  /* 0xff8000000fab7808 */ /* 0x000fe40006800000 */
        /* <DEDUP_REMOVED lines=15> */
.L_x_1680:
[----:B------:R-:W-:Y:S04]  /*7d30*/  MOV R6, c[0x0][0x32c] ;  /* 0x0000cb0000067a02 */ /* 0x000fe80000000f00 */
[----:B------:R-:W-:Y:S11]  /*7d40*/  ISETP.NE.AND P4, PT, R6, 0x1, PT ;  /* 0x000000010600780c */ /* 0x000ff60003f85270 */
[----:B------:R-:W-:Y:S02]  /*7d50*/  @!UPT UIADD3 URZ, URZ, URZ, URZ ;  /* 0x0000003f3f3ff290 */ /* 0x000fe4000fffe03f */
[----:B------:R-:W-:Y:S05]  /*7d60*/  @P4 IMAD.HI.U32 R6, R5, c[0x0][0x330], RZ ;  /* 0x0000cc0005064a27 */ /* 0x000fea00078e00ff */
[----:B------:R-:W-:Y:S02]  /*7d70*/  @P4 SHF.R.U32.HI R5, RZ, c[0x0][0x334], R6 ;  /* 0x0000cd00ff054a19 */ /* 0x000fe40000011606 */
.L_x_1681:
[----:B------:R-:W-:Y:S05]  /*7d80*/  BSYNC B0 ;  /* 0x0000000000007941 */ /* 0x000fea0003800000 */
.L_x_1679:
[----:B------:R-:W-:Y:S04]  /*7d90*/  IMAD R7, R5, c[0x0][0x32c], -R7 ;  /* 0x0000cb0005077a24 */ /* 0x000fe800078e0a07 */
[----:B------:R-:W-:Y:S05]  /*7da0*/  IMAD.IADD R7, R7, 0x1, -R214 ;  /* 0x0000000107077824 */ /* 0x000fea00078e0ad6 */
[----:B------:R-:W-:Y:S02]  /*7db0*/  IADD3 R5, R7, c[0x0][0x32c], RZ ;  /* 0x0000cb0007057a10 */ /* 0x000fe40007ffe0ff */
[----:B------:R-:W-:Y:S02]  /*7dc0*/  IMNMX R0, R0, R7, !PT ;  /* 0x0000000700007217 */ /* 0x000fe40007800200 */
[----:B------:R-:W-:Y:S02]  /*7dd0*/  IMNMX R4, R4, R5, PT ;  /* 0x0000000504047217 */ /* 0x000fe40003800200 */
.L_x_1678:
[----:B------:R-:W-:Y:S01]  /*7de0*/  FMNMX.FTZ R5, R10, R2, !PT ;  /* 0x000000020a057209 */ /* 0x000fe20007810000 */
[----:B------:R-:W-:Y:S04]  /*7df0*/  DEPBAR.LE SB0, 0x2 ;  /* 0x000080800000791a */ /* 0x000fe80000000000 */
[----:B------:R-:W-:Y:S01]  /*7e00*/  FMNMX.FTZ R5, R12, R5, !PT ;  /* 0x000000050c057209 */ /* 0x000fe20007810000 */
[----:B------:R-:W-:Y:S01]  /*7e10*/  BAR.SYNC.DEFER_BLOCKING 0x0 ;  /* 0x0000000000007b1d */ /* 0x000fe20000010000 */
[C---:B------:R-:W-:Y:S02]  /*7e20*/  ISETP.GT.AND P6, PT, R0.reuse, RZ, P0 ;  /* 0x000000ff0000720c */ /* 0x040fe400007c4270 */
[----:B------:R-:W-:Y:S02]  /*7e30*/  FMNMX.FTZ R5, R11, R5, !PT ;  /* 0x000000050b057209 */ /* 0x000fe40007810000 */
[C---:B------:R-:W-:Y:S02]  /*7e40*/  ISETP.GT.AND P5, PT, R0.reuse, 0x1, P0 ;  /* 0x000000010000780c */ /* 0x040fe400007a4270 */
[----:B------:R-:W-:Y:S02]  /*7e50*/  FMNMX.FTZ R5, R13, R5, !PT ;  /* 0x000000050d057209 */ /* 0x000fe40007810000 */
[----:B------:R-:W-:Y:S02]  /*7e60*/  ISETP.GT.AND P4, PT, R0, 0x8, P0 ;  /* 0x000000080000780c */ /* 0x000fe40000784270 */
[----:B------:R-:W-:Y:S02]  /*7e70*/  FMNMX.FTZ R5, R142, R5, !PT ;  /* 0x000000058e057209 */ /* 0x000fe40007810000 */
[C---:B------:R-:W-:Y:S02]  /*7e80*/  ISETP.LT.OR P6, PT, R4.reuse, 0x1, P6 ;  /* 0x000000010400780c */ /* 0x040fe400037c1670 */
[----:B------:R-:W-:Y:S02]  /*7e90*/  FMNMX.FTZ R5, R147, R5, !PT ;  /* 0x0000000593057209 */ /* 0x000fe40007810000 */
[----:B------:R-:W-:Y:S02]  /*7ea0*/  ISETP.LT.OR P5, PT, R4, 0x2, P5 ;  /* 0x000000020400780c */ /* 0x000fe40002fa1670 */
[----:B------:R-:W-:Y:S02]  /*7eb0*/  FMNMX.FTZ R5, R150, R5, !PT ;  /* 0x0000000596057209 */ /* 0x000fe40007810000 */
[----:B------:R-:W-:Y:S02]  /*7ec0*/  ISETP.LT.OR P4, PT, R4, 0x9, P4 ;  /* 0x000000090400780c */ /* 0x000fe40002781670 */
[----:B------:R-:W-:Y:S02]  /*7ed0*/  FMNMX.FTZ R5, R153, R5, !PT ;  /* 0x0000000599057209 */ /* 0x000fe40007810000 */
[----:B------:R-:W-:Y:S02]  /*7ee0*/  FSEL R6, R152, -INF , !P6 ;  /* 0xff80000098067808 */ /* 0x000fe40007000000 */
[----:B------:R-:W-:Y:S02]  /*7ef0*/  FMNMX.FTZ R5, R154, R5, !PT ;  /* 0x000000059a057209 */ /* 0x000fe40007810000 */
[----:B------:R-:W-:Y:S02]  /*7f00*/  ISETP.GT.AND P6, PT, R0, 0x9, P0 ;  /* 0x000000090000780c */ /* 0x000fe400007c4270 */
        /* <DEDUP_REMOVED lines=14> */
[----:B------:R-:W-:Y:S01]  /*7ff0*/  FSEL R145, R145, -INF , !P5 ;  /* 0xff80000091917808 */ /* 0x000fe20006800000 */
[----:B------:R-:W1:Y:S01]  /*8000*/  SHFL.BFLY PT, R15, R5, 0x2, 0x1f ;  /* 0x0c401f00050f7f89 */ /* 0x000e6200000e0000 */
[----:B------:R-:W-:Y:S02]  /*8010*/  FSEL R146, R146, -INF , !P4 ;  /* 0xff80000092927808 */ /* 0x000fe40006000000 */
[----:B------:R-:W-:Y:S02]  /*8020*/  FSEL R9, R148, -INF , !P6 ;  /* 0xff80000094097808 */ /* 0x000fe40007000000 */
[C---:B------:R-:W-:Y:S02]  /*8030*/  ISETP.GT.AND P6, PT, R0.reuse, 0x18, P0 ;  /* 0x000000180000780c */ /* 0x040fe400007c4270 */
[C---:B------:R-:W-:Y:S02]  /*8040*/  ISETP.GT.AND P5, PT, R0.reuse, 0x19, P0 ;  /* 0x000000190000780c */ /* 0x040fe400007a4270 */
[----:B------:R-:W-:Y:S02]  /*8050*/  ISETP.GT.AND P4, PT, R0, 0x20, P0 ;  /* 0x000000200000780c */ /* 0x000fe40000784270 */
[C---:B------:R-:W-:Y:S02]  /*8060*/  ISETP.LT.OR P6, PT, R4.reuse, 0x19, P6 ;  /* 0x000000190400780c */ /* 0x040fe400037c1670 */
[C---:B------:R-:W-:Y:S02]  /*8070*/  ISETP.LT.OR P5, PT, R4.reuse, 0x1a, P5 ;  /* 0x0000001a0400780c */ /* 0x040fe40002fa1670 */
[----:B------:R-:W-:Y:S02]  /*8080*/  ISETP.LT.OR P4, PT, R4, 0x21, P4 ;  /* 0x000000210400780c */ /* 0x000fe40002781670 */
[----:B------:R-:W-:Y:S02]  /*8090*/  FSEL R143, R143, -INF , !P6 ;  /* 0xff8000008f8f7808 */ /* 0x000fe40007000000 */
        /* <DEDUP_REMOVED lines=10> */
[C---:B------:R-:W-:Y:S02]  /*8140*/  ISETP.GT.AND P6, PT, R0.reuse, 0x30, P0 ;  /* 0x000000300000780c */ /* 0x040fe400007c4270 */
[C---:B------:R-:W-:Y:S02]  /*8150*/  ISETP.GT.AND P5, PT, R0.reuse, 0x31, P0 ;  /* 0x000000310000780c */ /* 0x040fe400007a4270 */
[----:B------:R-:W-:Y:S02]  /*8160*/  FSEL R155, R25, -INF , !P4 ;  /* 0xff800000199b7808 */ /* 0x000fe40006000000 */
[C---:B------:R-:W-:Y:S02]  /*8170*/  ISETP.GT.AND P4, PT, R0.reuse, 0x38, P0 ;  /* 0x000000380000780c */ /* 0x040fe40000784270 */
[----:B------:R-:W-:Y:S02]  /*8180*/  ISETP.GT.AND P0, PT, R0, 0x39, P0 ;  /* 0x000000390000780c */ /* 0x000fe40000704270 */
[----:B-1----:R-:W-:Y:S02]  /*8190*/  FMNMX.FTZ R0, R5, R15, !PT ;  /* 0x0000000f05007209 */ /* 0x002fe40007810000 */
[----:B------:R-:W-:Y:S02]  /*81a0*/  ISETP.LT.OR P0, PT, R4, 0x3a, P0 ;  /* 0x0000003a0400780c */ /* 0x000fe40000701670 */
[----:B------:R-:W-:Y:S01]  /*81b0*/  FMNMX.FTZ R14, R6, R3, !PT ;  /* 0x00000003060e7209 */ /* 0x000fe20007810000 */
[----:B------:R-:W1:Y:S01]  /*81c0*/  SHFL.BFLY PT, R5, R0, 0x1, 0x1f ;  /* 0x0c201f0000057f89 */ /* 0x000e6200000e0000 */
[----:B------:R-:W-:Y:S02]  /*81d0*/  FSEL R168, R21, -INF , !P0 ;  /* 0xff80000015a87808 */ /* 0x000fe40004000000 */
[----:B------:R-:W-:Y:S02]  /*81e0*/  FMNMX.FTZ R14, R7, R14, !PT ;  /* 0x0000000e070e7209 */ /* 0x000fe40007810000 */
[----:B------:R-:W-:Y:S02]  /*81f0*/  ISETP.LT.OR P6, PT, R4, 0x31, P6 ;  /* 0x000000310400780c */ /* 0x000fe400037c1670 */
[----:B------:R-:W-:Y:S02]  /*8200*/  FMNMX.FTZ R14, R8, R14, !PT ;  /* 0x0000000e080e7209 */ /* 0x000fe40007810000 */
        /* <DEDUP_REMOVED lines=8> */
[----:B-1----:R-:W-:Y:S02]  /*8290*/  FMNMX.FTZ R101, R0, R5, !PT ;  /* 0x0000000500657209 */ /* 0x002fe40007810000 */
[----:B------:R-:W-:Y:S02]  /*82a0*/  FMNMX.FTZ R14, R144, R14, !PT ;  /* 0x0000000e900e7209 */ /* 0x000fe40007810000 */
[C---:B------:R-:W-:Y:S01]  /*82b0*/  FSETP.NEU.FTZ.AND P0, PT, R101.reuse, -INF , PT ;  /* 0xff8000006500780b */ /* 0x040fe20003f1d000 */
[----:B------:R-:W-:Y:S01]  /*82c0*/  FMUL.FTZ R0, R101, c[0x0][0x2d0] ;  /* 0x0000b40065007a20 */ /* 0x000fe20000410000 */
[----:B------:R-:W-:Y:S02]  /*82d0*/  FMNMX.FTZ R14, R148, R14, !PT ;  /* 0x0000000e940e7209 */ /* 0x000fe40007810000 */
[----:B------:R-:W-:Y:S02]  /*82e0*/  FSEL R167, R22, -INF , !P4 ;  /* 0xff80000016a77808 */ /* 0x000fe40006000000 */
[----:B------:R-:W-:Y:S02]  /*82f0*/  FSEL R140, R0, RZ, P0 ;  /* 0x000000ff008c7208 */ /* 0x000fe40000000000 */
[----:B------:R-:W-:Y:S02]  /*8300*/  FMNMX.FTZ R14, R149, R14, !PT ;  /* 0x0000000e950e7209 */ /* 0x000fe40007810000 */
[----:B------:R-:W-:Y:S01]  /*8310*/  IADD3 R102, R195, R184, RZ ;  /* 0x000000b8c3667210 */ /* 0x000fe20007ffe0ff */
[--C-:B------:R-:W-:Y:S01]  /*8320*/  FFMA.FTZ R0, R10, c[0x0][0x2d0], -R140.reuse ;  /* 0x0000b4000a007a23 */ /* 0x100fe2000001088c */
[----:B------:R-:W-:Y:S01]  /*8330*/  FMNMX.FTZ R14, R151, R14, !PT ;  /* 0x0000000e970e7209 */ /* 0x000fe20007810000 */
[--C-:B------:R-:W-:Y:S01]  /*8340*/  FFMA.FTZ R5, R13, c[0x0][0x2d0], -R140.reuse ;  /* 0x0000b4000d057a23 */ /* 0x100fe2000001088c */
[----:B------:R-:W-:Y:S01]  /*8350*/  IADD3 R103, R192, R102, RZ ;  /* 0x00000066c0677210 */ /* 0x000fe20007ffe0ff */
[----:B------:R1:W-:Y:S01]  /*8360*/  MUFU.EX2 R201, R0 ;  /* 0x0000000000c97308 */ /* 0x0003e20000000800 */
[----:B------:R-:W-:Y:S01]  /*8370*/  FMNMX.FTZ R14, R155, R14, !PT ;  /* 0x0000000e9b0e7209 */ /* 0x000fe20007810000 */
[----:B------:R-:W-:Y:S03]  /*8380*/  LDSM.16.MT88.4 R28, [R102] ;  /* 0x00000000661c783b */ /* 0x000fe60000004200 */
[----:B------:R-:W-:Y:S04]  /*8390*/  FMNMX.FTZ R14, R165, R14, !PT ;  /* 0x0000000ea50e7209 */ /* 0x000fe80007810000 */
[----:B------:R-:W-:Y:S01]  /*83a0*/  FMNMX.FTZ R4, R166, R14, !PT ;  /* 0x0000000ea6047209 */ /* 0x000fe20007810000 */
[----:B------:R-:W-:Y:S03]  /*83b0*/  MUFU.EX2 R202, R5 ;  /* 0x0000000500ca7308 */ /* 0x000fe60000000800 */
[----:B------:R-:W-:Y:S04]  /*83c0*/  FMNMX.FTZ R4, R167, R4, !PT ;  /* 0x00000004a7047209 */ /* 0x000fe80007810000 */
[----:B------:R-:W-:Y:S05]  /*83d0*/  FMNMX.FTZ R4, R168, R4, !PT ;  /* 0x00000004a8047209 */ /* 0x000fea0007810000 */
[----:B------:R-:W2:Y:S01]  /*83e0*/  SHFL.BFLY PT, R14, R4, 0x2, 0x1f ;  /* 0x0c401f00040e7f89 */ /* 0x000ea200000e0000 */
[--C-:B-1----:R-:W-:Y:S04]  /*83f0*/  FFMA.FTZ R0, R12, c[0x0][0x2d0], -R140.reuse ;  /* 0x0000b4000c007a23 */ /* 0x102fe8000001088c */
[----:B------:R1:W3:Y:S01]  /*8400*/  MUFU.EX2 R203, R0 ;  /* 0x0000000000cb7308 */ /* 0x0002e20000000800 */
[----:B--2---:R-:W-:Y:S05]  /*8410*/  FMNMX.FTZ R4, R4, R14, !PT ;  /* 0x0000000e04047209 */ /* 0x004fea0007810000 */
[----:B------:R-:W2:Y:S01]  /*8420*/  SHFL.BFLY PT, R14, R4, 0x1, 0x1f ;  /* 0x0c201f00040e7f89 */ /* 0x000ea200000e0000 */
[----:B-1----:R-:W-:Y:S01]  /*8430*/  FFMA.FTZ R0, R11, c[0x0][0x2d0], -R140 ;  /* 0x0000b4000b007a23 */ /* 0x002fe2000001088c */
[----:B---3--:R-:W-:Y:S03]  /*8440*/  F2FP.PACK_AB R136, R203, R201 ;  /* 0x000000c9cb88723e */ /* 0x008fe600000000ff */
[----:B------:R1:W3:Y:S01]  /*8450*/  MUFU.EX2 R204, R0 ;  /* 0x0000000000cc7308 */ /* 0x0002e20000000800 */
[----:B--2---:R-:W-:Y:S02]  /*8460*/  FMNMX.FTZ R100, R4, R14, !PT ;  /* 0x0000000e04647209 */ /* 0x004fe40007810000 */
[----:B-1----:R-:W-:Y:S03]  /*8470*/  FSEL R0, R101, RZ, P0 ;  /* 0x000000ff65007208 */ /* 0x002fe60000000000 */
[C---:B------:R-:W-:Y:S01]  /*8480*/  FMUL.FTZ R4, R100.reuse, c[0x0][0x2d0] ;  /* 0x0000b40064047a20 */ /* 0x040fe20000410000 */
[----:B------:R-:W-:Y:S02]  /*8490*/  FSETP.NEU.FTZ.AND P0, PT, R100, -INF , PT ;  /* 0xff8000006400780b */ /* 0x000fe40003f1d000 */
[----:B---3--:R-:W-:Y:S01]  /*84a0*/  F2FP.PACK_AB R138, R202, R204 ;  /* 0x000000ccca8a723e */ /* 0x008fe200000000ff */
[----:B------:R-:W-:Y:S01]  /*84b0*/  FADD.FTZ R0, -R0, R2 ;  /* 0x0000000200007221 */ /* 0x000fe20000010100 */
[----:B------:R-:W-:Y:S03]  /*84c0*/  FSEL R141, R4, RZ, P0 ;  /* 0x000000ff048d7208 */ /* 0x000fe60000000000 */
[----:B------:R-:W-:Y:S02]  /*84d0*/  FMUL.FTZ R0, R0, c[0x0][0x2d0] ;  /* 0x0000b40000007a20 */ /* 0x000fe40000410000 */
[--C-:B------:R-:W-:Y:S02]  /*84e0*/  FFMA.FTZ R4, R8, c[0x0][0x2d0], -R141.reuse ;  /* 0x0000b40008047a23 */ /* 0x100fe4000001088d */
[----:B------:R1:W2:Y:S10]  /*84f0*/  MUFU.EX2 R2, R0 ;  /* 0x0000000000027308 */ /* 0x0002b40000000800 */
[----:B------:R3:W-:Y:S01]  /*8500*/  MUFU.EX2 R175, R4 ;  /* 0x0000000400af7308 */ /* 0x0007e20000000800 */
[--C-:B-1----:R-:W-:Y:S02]  /*8510*/  FFMA.FTZ R0, R6, c[0x0][0x2d0], -R141.reuse ;  /* 0x0000b40006007a23 */ /* 0x102fe4000001088d */
[C---:B--2---:R-:W-:Y:S07]  /*8520*/  FMUL.FTZ R5, R2.reuse, R105 ;  /* 0x0000006902057220 */ /* 0x044fee0000410000 */
[----:B------:R1:W-:Y:S01]  /*8530*/  MUFU.EX2 R173, R0 ;  /* 0x0000000000ad7308 */ /* 0x0003e20000000800 */
[C---:B------:R-:W-:Y:S02]  /*8540*/  FMUL.FTZ R8, R2.reuse, R108 ;  /* 0x0000006c02087220 */ /* 0x040fe40000410000 */
[C---:B------:R-:W-:Y:S02]  /*8550*/  FMUL.FTZ R16, R2.reuse, R116 ;  /* 0x0000007402107220 */ /* 0x040fe40000410000 */
[C---:B------:R-:W-:Y:S02]  /*8560*/  FMUL.FTZ R17, R2.reuse, R117 ;  /* 0x0000007502117220 */ /* 0x040fe40000410000 */
[--C-:B---3--:R-:W-:Y:S02]  /*8570*/  FFMA.FTZ R4, R9, c[0x0][0x2d0], -R141.reuse ;  /* 0x0000b40009047a23 */ /* 0x108fe4000001088d */
[C---:B------:R-:W-:Y:S02]  /*8580*/  FMUL.FTZ R9, R2.reuse, R109 ;  /* 0x0000006d02097220 */ /* 0x040fe40000410000 */
[----:B------:R2:W3:Y:S01]  /*8590*/  MUFU.EX2 R176, R4 ;  /* 0x0000000400b07308 */ /* 0x0004e20000000800 */
[C---:B------:R-:W-:Y:S02]  /*85a0*/  FMUL.FTZ R24, R2.reuse, R124 ;  /* 0x0000007c02187220 */ /* 0x040fe40000410000 */
[C---:B------:R-:W-:Y:S02]  /*85b0*/  FMUL.FTZ R25, R2.reuse, R125 ;  /* 0x0000007d02197220 */ /* 0x040fe40000410000 */
[C---:B------:R-:W-:Y:S02]  /*85c0*/  FMUL.FTZ R32, R2.reuse, R132 ;  /* 0x0000008402207220 */ /* 0x040fe40000410000 */
[C---:B------:R-:W-:Y:S02]  /*85d0*/  FMUL.FTZ R33, R2.reuse, R133 ;  /* 0x0000008502217220 */ /* 0x040fe40000410000 */
[C---:B------:R-:W-:Y:S02]  /*85e0*/  FMUL.FTZ R36, R2.reuse, R36 ;  /* 0x0000002402247220 */ /* 0x040fe40000410000 */
[C---:B------:R-:W-:Y:S02]  /*85f0*/  FMUL.FTZ R37, R2.reuse, R37 ;  /* 0x0000002502257220 */ /* 0x040fe40000410000 */
[----:B-1----:R-:W-:Y:S02]  /*8600*/  FFMA.FTZ R0, R7, c[0x0][0x2d0], -R141 ;  /* 0x0000b40007007a23 */ /* 0x002fe4000001088d */
[C---:B------:R-:W-:Y:S02]  /*8610*/  FMUL.FTZ R40, R2.reuse, R40 ;  /* 0x0000002802287220 */ /* 0x040fe40000410000 */
[----:B------:R1:W4:Y:S01]  /*8620*/  MUFU.EX2 R174, R0 ;  /* 0x0000000000ae7308 */ /* 0x0003220000000800 */
[C---:B------:R-:W-:Y:S02]  /*8630*/  FMUL.FTZ R41, R2.reuse, R41 ;  /* 0x0000002902297220 */ /* 0x040fe40000410000 */
[C---:B------:R-:W-:Y:S02]  /*8640*/  FMUL.FTZ R44, R2.reuse, R44 ;  /* 0x0000002c022c7220 */ /* 0x040fe40000410000 */
[C---:B------:R-:W-:Y:S02]  /*8650*/  FMUL.FTZ R45, R2.reuse, R45 ;  /* 0x0000002d022d7220 */ /* 0x040fe40000410000 */
[----:B--2---:R-:W-:Y:S01]  /*8660*/  FMUL.FTZ R4, R2, R104 ;  /* 0x0000006802047220 */ /* 0x004fe20000410000 */
[----:B---3--:R-:W-:Y:S01]  /*8670*/  F2FP.PACK_AB R139, R176, R175 ;  /* 0x000000afb08b723e */ /* 0x008fe200000000ff */
        /* <DEDUP_REMOVED lines=8> */
[----:B-1----:R-:W-:Y:S01]  /*8700*/  FSEL R0, R100, RZ, P0 ;  /* 0x000000ff64007208 */ /* 0x002fe20000000000 */
[----:B------:R-:W-:Y:S01]  /*8710*/  FMUL.FTZ R64, R2, R64 ;  /* 0x0000004002407220 */ /* 0x000fe20000410000 */
[----:B----4-:R-:W-:Y:S01]  /*8720*/  F2FP.PACK_AB R137, R174, R173 ;  /* 0x000000adae89723e */ /* 0x010fe200000000ff */
[----:B------:R-:W-:Y:S02]  /*8730*/  FMUL.FTZ R65, R2, R65 ;  /* 0x0000004102417220 */ /* 0x000fe40000410000 */
[----:B------:R-:W-:Y:S01]  /*8740*/  FADD.FTZ R0, -R0, R3 ;  /* 0x0000000300007221 */ /* 0x000fe20000010100 */
[----:B------:R-:W-:Y:S01]  /*8750*/  IADD3 R3, R194, R184, RZ ;  /* 0x000000b8c2037210 */ /* 0x000fe20007ffe0ff */
[----:B------:R-:W-:Y:S02]  /*8760*/  FMUL.FTZ R68, R2, R68 ;  /* 0x0000004402447220 */ /* 0x000fe40000410000 */
[----:B------:R-:W-:Y:S01]  /*8770*/  FMUL.FTZ R0, R0, c[0x0][0x2d0] ;  /* 0x0000b40000007a20 */ /* 0x000fe20000410000 */
[----:B------:R-:W-:Y:S01]  /*8780*/  IADD3 R152, R192, R3, RZ ;  /* 0x00000003c0987210 */ /* 0x000fe20007ffe0ff */
[----:B------:R-:W1:Y:S01]  /*8790*/  LDSM.16.MT88.4 R12, [R3] ;  /* 0x00000000030c783b */ /* 0x000e620000004200 */
[C---:B------:R-:W-:Y:S02]  /*87a0*/  FMUL.FTZ R69, R2.reuse, R69 ;  /* 0x0000004502457220 */ /* 0x040fe40000410000 */
[C---:B------:R-:W-:Y:S01]  /*87b0*/  FMUL.FTZ R72, R2.reuse, R72 ;  /* 0x0000004802487220 */ /* 0x040fe20000410000 */
[----:B------:R-:W2:Y:S01]  /*87c0*/  MUFU.EX2 R0, R0 ;  /* 0x0000000000007308 */ /* 0x000ea20000000800 */
[C---:B------:R-:W-:Y:S02]  /*87d0*/  FMUL.FTZ R73, R2.reuse, R73 ;  /* 0x0000004902497220 */ /* 0x040fe40000410000 */
[C---:B------:R-:W-:Y:S01]  /*87e0*/  FMUL.FTZ R76, R2.reuse, R76 ;  /* 0x0000004c024c7220 */ /* 0x040fe20000410000 */
[----:B------:R-:W3:Y:S01]  /*87f0*/  LDSM.16.MT88.4 R20, [R152] ;  /* 0x000000009814783b */ /* 0x000ee20000004200 */
        /* <DEDUP_REMOVED lines=10> */
[C---:B--2---:R-:W-:Y:S02]  /*88a0*/  FMUL.FTZ R6, R0.reuse, R106 ;  /* 0x0000006a00067220 */ /* 0x044fe40000410000 */
[C---:B------:R-:W-:Y:S02]  /*88b0*/  FMUL.FTZ R7, R0.reuse, R107 ;  /* 0x0000006b00077220 */ /* 0x040fe40000410000 */
[----:B------:R-:W2:Y:S01]  /*88c0*/  LDSM.16.MT88.4 R104, [R103] ;  /* 0x000000006768783b */ /* 0x000ea20000004200 */
[C---:B------:R-:W-:Y:S02]  /*88d0*/  FMUL.FTZ R10, R0.reuse, R110 ;  /* 0x0000006e000a7220 */ /* 0x040fe40000410000 */
[C---:B------:R-:W-:Y:S02]  /*88e0*/  FMUL.FTZ R11, R0.reuse, R111 ;  /* 0x0000006f000b7220 */ /* 0x040fe40000410000 */
[C---:B------:R-:W-:Y:S01]  /*88f0*/  FMUL.FTZ R18, R0.reuse, R118 ;  /* 0x0000007600127220 */ /* 0x040fe20000410000 */
[C---:B-1----:R-:W-:Y:S02]  /*8900*/  HMMA.16816.F32 R4, R136.reuse, R12, R4 ;  /* 0x0000000c8804723c */ /* 0x042fe40000001804 */
[----:B------:R-:W1:Y:S03]  /*8910*/  LDSM.16.MT88.4 R108, [R3+0x2000] ;  /* 0x00200000036c783b */ /* 0x000e660000004200 */
[----:B------:R-:W-:Y:S02]  /*8920*/  FMUL.FTZ R19, R0, R119 ;  /* 0x0000007700137220 */ /* 0x000fe40000410000 */
[C---:B------:R-:W-:Y:S01]  /*8930*/  FMUL.FTZ R12, R2.reuse, R112 ;  /* 0x00000070020c7220 */ /* 0x040fe20000410000 */
[C---:B------:R-:W-:Y:S02]  /*8940*/  HMMA.16816.F32 R8, R136.reuse, R14, R8 ;  /* 0x0000000e8808723c */ /* 0x040fe40000001808 */
[----:B------:R-:W-:Y:S02]  /*8950*/  LDSM.16.MT88.4 R116, [R3+0x800] ;  /* 0x000800000374783b */ /* 0x000fe40000004200 */
[----:B------:R-:W-:Y:S02]  /*8960*/  FMUL.FTZ R13, R2, R113 ;  /* 0x00000071020d7220 */ /* 0x000fe40000410000 */
[C---:B------:R-:W-:Y:S02]  /*8970*/  FMUL.FTZ R26, R0.reuse, R126 ;  /* 0x0000007e001a7220 */ /* 0x040fe40000410000 */
[C---:B------:R-:W-:Y:S04]  /*8980*/  FMUL.FTZ R14, R0.reuse, R114 ;  /* 0x00000072000e7220 */ /* 0x040fe80000410000 */
[C---:B------:R-:W-:Y:S02]  /*8990*/  FMUL.FTZ R15, R0.reuse, R115 ;  /* 0x00000073000f7220 */ /* 0x040fe40000410000 */
[----:B------:R-:W4:Y:S01]  /*89a0*/  LDSM.16.MT88.4 R112, [R152+0x2000] ;  /* 0x002000009870783b */ /* 0x000f220000004200 */
[C---:B------:R-:W-:Y:S02]  /*89b0*/  FMUL.FTZ R27, R0.reuse, R127 ;  /* 0x0000007f001b7220 */ /* 0x040fe40000410000 */
[C---:B------:R-:W-:Y:S02]  /*89c0*/  FMUL.FTZ R34, R0.reuse, R134 ;  /* 0x0000008600227220 */ /* 0x040fe40000410000 */
[C---:B---3--:R-:W-:Y:S03]  /*89d0*/  HMMA.16816.F32 R12, R136.reuse, R20, R12 ;  /* 0x00000014880c723c */ /* 0x048fe6000000180c */
        /* <DEDUP_REMOVED lines=9> */
[----:B------:R-:W-:Y:S01]  /*8a70*/  LDSM.16.MT88.4 R120, [R152+0x800] ;  /* 0x000800009878783b */ /* 0x000fe20000004200 */
[C---:B------:R-:W-:Y:S02]  /*8a80*/  FMUL.FTZ R39, R0.reuse, R39 ;  /* 0x0000002700277220 */ /* 0x040fe40000410000 */
[C---:B------:R-:W-:Y:S02]  /*8a90*/  FMUL.FTZ R42, R0.reuse, R42 ;  /* 0x0000002a002a7220 */ /* 0x040fe40000410000 */
[C---:B------:R-:W-:Y:S03]  /*8aa0*/  HMMA.16816.F32 R20, R136.reuse, R28, R20 ;  /* 0x0000001c8814723c */ /* 0x040fe60000001814 */
[C---:B------:R-:W-:Y:S02]  /*8ab0*/  FMUL.FTZ R43, R0.reuse, R43 ;  /* 0x0000002b002b7220 */ /* 0x040fe40000410000 */
[----:B------:R-:W-:Y:S02]  /*8ac0*/  FMUL.FTZ R46, R0, R46 ;  /* 0x0000002e002e7220 */ /* 0x000fe40000410000 */
[C---:B------:R-:W-:Y:S01]  /*8ad0*/  FMUL.FTZ R28, R2.reuse, R128 ;  /* 0x00000080021c7220 */ /* 0x040fe20000410000 */
[C---:B------:R-:W-:Y:S04]  /*8ae0*/  HMMA.16816.F32 R24, R136.reuse, R30, R24 ;  /* 0x0000001e8818723c */ /* 0x040fe80000001818 */
[----:B------:R-:W-:Y:S02]  /*8af0*/  FMUL.FTZ R29, R2, R129 ;  /* 0x00000081021d7220 */ /* 0x000fe40000410000 */
[C---:B------:R-:W-:Y:S02]  /*8b00*/  FMUL.FTZ R47, R0.reuse, R47 ;  /* 0x0000002f002f7220 */ /* 0x040fe40000410000 */
[C---:B------:R-:W-:Y:S04]  /*8b10*/  FMUL.FTZ R30, R0.reuse, R130 ;  /* 0x00000082001e7220 */ /* 0x040fe80000410000 */
[C---:B------:R-:W-:Y:S02]  /*8b20*/  FMUL.FTZ R31, R0.reuse, R131 ;  /* 0x00000083001f7220 */ /* 0x040fe40000410000 */
[----:B------:R-:W-:Y:S01]  /*8b30*/  LDSM.16.MT88.4 R128, [R3+0x2800] ;  /* 0x002800000380783b */ /* 0x000fe20000004200 */
[C---:B------:R-:W-:Y:S02]  /*8b40*/  FMUL.FTZ R50, R0.reuse, R50 ;  /* 0x0000003200327220 */ /* 0x040fe40000410000 */
[C---:B------:R-:W-:Y:S02]  /*8b50*/  FMUL.FTZ R51, R0.reuse, R51 ;  /* 0x0000003300337220 */ /* 0x040fe40000410000 */
        /* <DEDUP_REMOVED lines=8> */
[C---:B-1----:R-:W-:Y:S04]  /*8be0*/  HMMA.16816.F32 R36, R136.reuse, R108, R36 ;  /* 0x0000006c8824723c */ /* 0x042fe80000001824 */
[C---:B------:R-:W-:Y:S02]  /*8bf0*/  FMUL.FTZ R63, R0.reuse, R63 ;  /* 0x0000003f003f7220 */ /* 0x040fe40000410000 */
[C---:B------:R-:W-:Y:S02]  /*8c00*/  FMUL.FTZ R66, R0.reuse, R66 ;  /* 0x0000004200427220 */ /* 0x040fe40000410000 */
[C---:B------:R-:W-:Y:S01]  /*8c10*/  HMMA.16816.F32 R40, R136.reuse, R110, R40 ;  /* 0x0000006e8828723c */ /* 0x040fe20000001828 */
[----:B------:R-:W1:Y:S03]  /*8c20*/  LDSM.16.MT88.4 R108, [R103+0x2000] ;  /* 0x00200000676c783b */ /* 0x000e660000004200 */
[C---:B------:R-:W-:Y:S02]  /*8c30*/  FMUL.FTZ R67, R0.reuse, R67 ;  /* 0x0000004300437220 */ /* 0x040fe40000410000 */
[C---:B------:R-:W-:Y:S02]  /*8c40*/  FMUL.FTZ R70, R0.reuse, R70 ;  /* 0x0000004600467220 */ /* 0x040fe40000410000 */
[C---:B----4-:R-:W-:Y:S04]  /*8c50*/  HMMA.16816.F32 R44, R136.reuse, R112, R44 ;  /* 0x00000070882c723c */ /* 0x050fe8000000182c */
        /* <DEDUP_REMOVED lines=17> */
[----:B------:R-:W-:Y:S02]  /*8d70*/  FMUL.FTZ R94, R0, R94 ;  /* 0x0000005e005e7220 */ /* 0x000fe40000410000 */
[C---:B------:R-:W-:Y:S04]  /*8d80*/  HMMA.16816.F32 R64, R136.reuse, R110, R64 ;  /* 0x0000006e8840723c */ /* 0x040fe80000001840 */
[--C-:B------:R-:W-:Y:S02]  /*8d90*/  FFMA.FTZ R108, R142, c[0x0][0x2d0], -R140.reuse ;  /* 0x0000b4008e6c7a23 */ /* 0x100fe4000001088c */
[----:B------:R-:W-:Y:S02]  /*8da0*/  FMUL.FTZ R95, R0, R95 ;  /* 0x0000005f005f7220 */ /* 0x000fe40000410000 */
[C---:B---3--:R-:W-:Y:S01]  /*8db0*/  HMMA.16816.F32 R68, R136.reuse, R112, R68 ;  /* 0x000000708844723c */ /* 0x048fe20000001844 */
[----:B------:R1:W-:Y:S03]  /*8dc0*/  MUFU.EX2 R184, R108 ;  /* 0x0000006c00b87308 */ /* 0x0003e60000000800 */
[----:B------:R-:W-:Y:S02]  /*8dd0*/  FMUL.FTZ R97, R2, R97 ;  /* 0x0000006102617220 */ /* 0x000fe40000410000 */
[----:B------:R-:W-:Y:S02]  /*8de0*/  FMUL.FTZ R98, R0, R98 ;  /* 0x0000006200627220 */ /* 0x000fe40000410000 */
[C---:B------:R-:W-:Y:S04]  /*8df0*/  HMMA.16816.F32 R72, R136.reuse, R114, R72 ;  /* 0x000000728848723c */ /* 0x040fe80000001848 */
[--C-:B------:R-:W-:Y:S02]  /*8e00*/  FFMA.FTZ R112, R150, c[0x0][0x2d0], -R140.reuse ;  /* 0x0000b40096707a23 */ /* 0x100fe4000001088c */
[----:B------:R-:W-:Y:S02]  /*8e10*/  FMUL.FTZ R99, R0, R99 ;  /* 0x0000006300637220 */ /* 0x000fe40000410000 */
[----:B------:R3:W-:Y:S01]  /*8e20*/  MUFU.EX2 R199, R112 ;  /* 0x0000007000c77308 */ /* 0x0007e20000000800 */
[C---:B--2---:R-:W-:Y:S03]  /*8e30*/  HMMA.16816.F32 R76, R136.reuse, R104, R76 ;  /* 0x00000068884c723c */ /* 0x044fe6000000184c */
[----:B------:R-:W-:Y:S04]  /*8e40*/  FFMA.FTZ R2, R2, R212, R201 ;  /* 0x000000d402027223 */ /* 0x000fe800000100c9 */
[--C-:B------:R-:W-:Y:S01]  /*8e50*/  FFMA.FTZ R104, R145, c[0x0][0x2d0], -R141.reuse ;  /* 0x0000b40091687a23 */ /* 0x100fe2000001088d */
[C---:B------:R-:W-:Y:S03]  /*8e60*/  HMMA.16816.F32 R80, R136.reuse, R106, R80 ;  /* 0x0000006a8850723c */ /* 0x040fe60000001850 */
[----:B------:R2:W-:Y:S01]  /*8e70*/  MUFU.EX2 R164, R104 ;  /* 0x0000006800a47308 */ /* 0x0005e20000000800 */
[--C-:B-1----:R-:W-:Y:S09]  /*8e80*/  FFMA.FTZ R108, R147, c[0x0][0x2d0], -R140.reuse ;  /* 0x0000b400936c7a23 */ /* 0x102ff2000001088c */
[----:B------:R1:W-:Y:S01]  /*8e90*/  MUFU.EX2 R197, R108 ;  /* 0x0000006c00c57308 */ /* 0x0003e20000000800 */
[--C-:B---3--:R-:W-:Y:S09]  /*8ea0*/  FFMA.FTZ R112, R153, c[0x0][0x2d0], -R140.reuse ;  /* 0x0000b40099707a23 */ /* 0x108ff2000001088c */
[----:B------:R3:W4:Y:S01]  /*8eb0*/  MUFU.EX2 R183, R112 ;  /* 0x0000007000b77308 */ /* 0x0007220000000800 */
[--C-:B--2---:R-:W-:Y:S09]  /*8ec0*/  FFMA.FTZ R104, R146, c[0x0][0x2d0], -R141.reuse ;  /* 0x0000b40092687a23 */ /* 0x104ff2000001088d */
[----:B------:R2:W5:Y:S01]  /*8ed0*/  MUFU.EX2 R162, R104 ;  /* 0x0000006800a27308 */ /* 0x0005620000000800 */
[----:B-1----:R-:W1:Y:S08]  /*8ee0*/  LDSM.16.MT88.4 R108, [R102+0x4000] ;  /* 0x00400000666c783b */ /* 0x002e700000004200 */
[----:B---3--:R-:W3:Y:S01]  /*8ef0*/  LDSM.16.MT88.4 R112, [R103+0x4000] ;  /* 0x004000006770783b */ /* 0x008ee20000004200 */
[----:B----4-:R-:W-:Y:S01]  /*8f00*/  F2FP.PACK_AB R106, R183, R199 ;  /* 0x000000c7b76a723e */ /* 0x010fe200000000ff */
[--C-:B--2---:R-:W-:Y:S01]  /*8f10*/  FFMA.FTZ R104, R143, c[0x0][0x2d0], -R141.reuse ;  /* 0x0000b4008f687a23 */ /* 0x104fe2000001088d */
[----:B-----5:R-:W-:Y:S03]  /*8f20*/  F2FP.PACK_AB R105, R162, R164 ;  /* 0x000000a4a269723e */ /* 0x020fe600000000ff */
[----:B------:R2:W-:Y:S01]  /*8f30*/  MUFU.EX2 R163, R104 ;  /* 0x0000006800a37308 */ /* 0x0005e20000000800 */
[C---:B-1----:R-:W-:Y:S08]  /*8f40*/  HMMA.16816.F32 R84, R136.reuse, R108, R84 ;  /* 0x0000006c8854723c */ /* 0x042ff00000001854 */
[C---:B------:R-:W-:Y:S01]  /*8f50*/  HMMA.16816.F32 R88, R136.reuse, R110, R88 ;  /* 0x0000006e8858723c */ /* 0x040fe20000001858 */
[----:B------:R-:W1:Y:S03]  /*8f60*/  LDSM.16.MT88.4 R108, [R102+0x800] ;  /* 0x00080000666c783b */ /* 0x000e660000004200 */
[--C-:B--2---:R-:W-:Y:S04]  /*8f70*/  FFMA.FTZ R104, R144, c[0x0][0x2d0], -R141.reuse ;  /* 0x0000b40090687a23 */ /* 0x104fe8000001088d */
[C---:B---3--:R-:W-:Y:S01]  /*8f80*/  HMMA.16816.F32 R92, R136.reuse, R112, R92 ;  /* 0x00000070885c723c */ /* 0x048fe2000000185c */
[----:B------:R2:W3:Y:S01]  /*8f90*/  MUFU.EX2 R161, R104 ;  /* 0x0000006800a17308 */ /* 0x0004e20000000800 */
[----:B------:R-:W-:Y:S06]  /*8fa0*/  LDSM.16.MT88.4 R144, [R152+0x3800] ;  /* 0x003800009890783b */ /* 0x000fec0000004200 */
[----:B------:R-:W-:Y:S02]  /*8fb0*/  HMMA.16816.F32 R96, R136, R114, R96 ;  /* 0x000000728860723c */ /* 0x000fe40000001860 */
[----:B------:R-:W4:Y:S08]  /*8fc0*/  LDSM.16.MT88.4 R112, [R102+0x2800] ;  /* 0x002800006670783b */ /* 0x000f300000004200 */
[----:B------:R-:W-:Y:S02]  /*8fd0*/  LDSM.16.MT88.4 R136, [R152+0x3000] ;  /* 0x003000009888783b */ /* 0x000fe40000004200 */
[----:B--2---:R-:W-:Y:S02]  /*8fe0*/  F2FP.PACK_AB R104, R197, R184 ;  /* 0x000000b8c568723e */ /* 0x004fe400000000ff */
[----:B---3--:R-:W-:Y:S07]  /*8ff0*/  F2FP.PACK_AB R107, R161, R163 ;  /* 0x000000a3a16b723e */ /* 0x008fee00000000ff */
[C---:B------:R-:W-:Y:S08]  /*9000*/  HMMA.16816.F32 R4, R104.reuse, R116, R4 ;  /* 0x000000746804723c */ /* 0x040ff00000001804 */
[C---:B------:R-:W-:Y:S01]  /*9010*/  HMMA.16816.F32 R8, R104.reuse, R118, R8 ;  /* 0x000000766808723c */ /* 0x040fe20000001808 */
[----:B------:R-:W2:Y:S07]  /*9020*/  LDSM.16.MT88.4 R116, [R103+0x2800] ;  /* 0x002800006774783b */ /* 0x000eae0000004200 */
        /* <DEDUP_REMOVED lines=8> */
[----:B---3--:R-:W3:Y:S07]  /*90b0*/  LDSM.16.MT88.4 R120, [R152+0x4800] ;  /* 0x004800009878783b */ /* 0x008eee0000004200 */
        /* <DEDUP_REMOVED lines=8> */
[C---:B----4-:R-:W-:Y:S07]  /*9140*/  HMMA.16816.F32 R52, R104.reuse, R112, R52 ;  /* 0x000000706834723c */ /* 0x050fee0000001834 */
        /* <DEDUP_REMOVED lines=11> */
[----:B------:R1:W-:Y:S07]  /*9200*/  MUFU.EX2 R180, R112 ;  /* 0x0000007000b47308 */ /* 0x0003ee0000000800 */
[C---:B---3--:R-:W-:Y:S03]  /*9210*/  HMMA.16816.F32 R76, R104.reuse, R120, R76 ;  /* 0x00000078684c723c */ /* 0x048fe6000000184c */
[----:B------:R3:W-:Y:S01]  /*9220*/  MUFU.EX2 R159, R108 ;  /* 0x0000006c009f7308 */ /* 0x0007e20000000800 */
[----:B--2---:R-:W-:Y:S03]  /*9230*/  LDSM.16.MT88.4 R116, [R103+0x4800] ;  /* 0x004800006774783b */ /* 0x004fe60000004200 */
[--C-:B------:R-:W-:Y:S01]  /*9240*/  FFMA.FTZ R120, R155, c[0x0][0x2d0], -R141.reuse ;  /* 0x0000b4009b787a23 */ /* 0x100fe2000001088d */
[C---:B------:R-:W-:Y:S05]  /*9250*/  HMMA.16816.F32 R80, R104.reuse, R122, R80 ;  /* 0x0000007a6850723c */ /* 0x040fea0000001850 */
[----:B------:R2:W-:Y:S01]  /*9260*/  MUFU.EX2 R157, R120 ;  /* 0x00000078009d7308 */ /* 0x0005e20000000800 */
[--C-:B-1----:R-:W-:Y:S09]  /*9270*/  FFMA.FTZ R112, R158, c[0x0][0x2d0], -R140.reuse ;  /* 0x0000b4009e707a23 */ /* 0x102ff2000001088c */
[----:B------:R1:W4:Y:S01]  /*9280*/  MUFU.EX2 R179, R112 ;  /* 0x0000007000b37308 */ /* 0x0003220000000800 */
[--C-:B---3--:R-:W-:Y:S02]  /*9290*/  FFMA.FTZ R108, R151, c[0x0][0x2d0], -R141.reuse ;  /* 0x0000b400976c7a23 */ /* 0x108fe4000001088d */
[----:B------:R-:W-:Y:S07]  /*92a0*/  LDSM.16.MT88.4 R148, [R102+0x3800] ;  /* 0x003800006694783b */ /* 0x000fee0000004200 */
[----:B------:R3:W3:Y:S01]  /*92b0*/  MUFU.EX2 R158, R108 ;  /* 0x0000006c009e7308 */ /* 0x0006e20000000800 */
[----:B--2---:R-:W-:Y:S08]  /*92c0*/  LDSM.16.MT88.4 R120, [R103+0x1000] ;  /* 0x001000006778783b */ /* 0x004ff00000004200 */
[----:B-1----:R-:W1:Y:S08]  /*92d0*/  LDSM.16.MT88.4 R112, [R102+0x4800] ;  /* 0x004800006670783b */ /* 0x002e700000004200 */
[----:B---3--:R-:W2:Y:S01]  /*92e0*/  LDSM.16.MT88.4 R108, [R3+0x1000] ;  /* 0x00100000036c783b */ /* 0x008ea20000004200 */
[C---:B-1----:R-:W-:Y:S08]  /*92f0*/  HMMA.16816.F32 R84, R104.reuse, R112, R84 ;  /* 0x000000706854723c */ /* 0x042ff00000001854 */
[C---:B------:R-:W-:Y:S01]  /*9300*/  HMMA.16816.F32 R88, R104.reuse, R114, R88 ;  /* 0x000000726858723c */ /* 0x040fe20000001858 */
[----:B------:R-:W1:Y:S07]  /*9310*/  LDSM.16.MT88.4 R112, [R102+0x3000] ;  /* 0x003000006670783b */ /* 0x000e6e0000004200 */
[C---:B------:R-:W-:Y:S08]  /*9320*/  HMMA.16816.F32 R92, R104.reuse, R116, R92 ;  /* 0x00000074685c723c */ /* 0x040ff0000000185c */
[----:B------:R-:W-:Y:S01]  /*9330*/  HMMA.16816.F32 R96, R104, R118, R96 ;  /* 0x000000766860723c */ /* 0x000fe20000001860 */
[----:B------:R-:W-:Y:S06]  /*9340*/  LDSM.16.MT88.4 R116, [R3+0x5000] ;  /* 0x005000000374783b */ /* 0x000fec0000004200 */
[----:B-----5:R-:W-:Y:S02]  /*9350*/  F2FP.PACK_AB R104, R181, R182 ;  /* 0x000000b6b568723e */ /* 0x020fe400000000ff */
[----:B----4-:R-:W-:Y:S03]  /*9360*/  F2FP.PACK_AB R106, R179, R180 ;  /* 0x000000b4b36a723e */ /* 0x010fe600000000ff */
[----:B------:R-:W-:Y:S02]  /*9370*/  F2FP.PACK_AB R105, R159, R160 ;  /* 0x000000a09f69723e */ /* 0x000fe400000000ff */
[----:B------:R-:W-:Y:S07]  /*9380*/  F2FP.PACK_AB R107, R157, R158 ;  /* 0x0000009e9d6b723e */ /* 0x000fee00000000ff */
[C---:B--2---:R-:W-:Y:S08]  /*9390*/  HMMA.16816.F32 R4, R104.reuse, R108, R4 ;  /* 0x0000006c6804723c */ /* 0x044ff00000001804 */
[C---:B------:R-:W-:Y:S01]  /*93a0*/  HMMA.16816.F32 R8, R104.reuse, R110, R8 ;  /* 0x0000006e6808723c */ /* 0x040fe20000001808 */
[----:B------:R-:W2:Y:S07]  /*93b0*/  LDSM.16.MT88.4 R108, [R103+0x3000] ;  /* 0x00300000676c783b */ /* 0x000eae0000004200 */
[C---:B------:R-:W-:Y:S07]  /*93c0*/  HMMA.16816.F32 R12, R104.reuse, R124, R12 ;  /* 0x0000007c680c723c */ /* 0x040fee000000180c */
[--C-:B------:R-:W-:Y:S01]  /*93d0*/  FFMA.FTZ R124, R165, c[0x0][0x2d0], -R141.reuse ;  /* 0x0000b400a57c7a23 */ /* 0x100fe2000001088d */
[C---:B------:R-:W-:Y:S03]  /*93e0*/  HMMA.16816.F32 R16, R104.reuse, R126, R16 ;  /* 0x0000007e6810723c */ /* 0x040fe60000001810 */
[----:B------:R3:W-:Y:S05]  /*93f0*/  MUFU.EX2 R156, R124 ;  /* 0x0000007c009c7308 */ /* 0x0007ea0000000800 */
[C---:B------:R-:W-:Y:S08]  /*9400*/  HMMA.16816.F32 R20, R104.reuse, R128, R20 ;  /* 0x000000806814723c */ /* 0x040ff00000001814 */
[C---:B------:R-:W-:Y:S08]  /*9410*/  HMMA.16816.F32 R24, R104.reuse, R130, R24 ;  /* 0x000000826818723c */ /* 0x040ff00000001818 */
[C---:B------:R-:W-:Y:S01]  /*9420*/  HMMA.16816.F32 R28, R104.reuse, R120, R28 ;  /* 0x00000078681c723c */ /* 0x040fe2000000181c */
[----:B---3--:R-:W-:Y:S06]  /*9430*/  LDSM.16.MT88.4 R124, [R102+0x1800] ;  /* 0x00180000667c783b */ /* 0x008fec0000004200 */
[--C-:B------:R-:W-:Y:S01]  /*9440*/  FFMA.FTZ R120, R169, c[0x0][0x2d0], -R140.reuse ;  /* 0x0000b400a9787a23 */ /* 0x100fe2000001088c */
[C---:B------:R-:W-:Y:S03]  /*9450*/  HMMA.16816.F32 R32, R104.reuse, R122, R32 ;  /* 0x0000007a6820723c */ /* 0x040fe60000001820 */
[----:B------:R3:W-:Y:S05]  /*9460*/  MUFU.EX2 R178, R120 ;  /* 0x0000007800b27308 */ /* 0x0007ea0000000800 */
[C---:B------:R-:W-:Y:S08]  /*9470*/  HMMA.16816.F32 R36, R104.reuse, R132, R36 ;  /* 0x000000846824723c */ /* 0x040ff00000001824 */
[C---:B------:R-:W-:Y:S01]  /*9480*/  HMMA.16816.F32 R40, R104.reuse, R134, R40 ;  /* 0x000000866828723c */ /* 0x040fe20000001828 */
[----:B------:R-:W-:Y:S07]  /*9490*/  LDSM.16.MT88.4 R132, [R103+0x1800] ;  /* 0x001800006784783b */ /* 0x000fee0000004200 */
[C---:B------:R-:W-:Y:S01]  /*94a0*/  HMMA.16816.F32 R44, R104.reuse, R136, R44 ;  /* 0x00000088682c723c */ /* 0x040fe2000000182c */
[----:B---3--:R-:W3:Y:S07]  /*94b0*/  LDSM.16.MT88.4 R120, [R152+0x5000] ;  /* 0x005000009878783b */ /* 0x008eee0000004200 */
[C---:B------:R-:W-:Y:S08]  /*94c0*/  HMMA.16816.F32 R48, R104.reuse, R138, R48 ;  /* 0x0000008a6830723c */ /* 0x040ff00000001830 */
[C---:B-1----:R-:W-:Y:S07]  /*94d0*/  HMMA.16816.F32 R52, R104.reuse, R112, R52 ;  /* 0x000000706834723c */ /* 0x042fee0000001834 */
[--C-:B------:R-:W-:Y:S01]  /*94e0*/  FFMA.FTZ R112, R170, c[0x0][0x2d0], -R140.reuse ;  /* 0x0000b400aa707a23 */ /* 0x100fe2000001088c */
[C---:B------:R-:W-:Y:S03]  /*94f0*/  HMMA.16816.F32 R56, R104.reuse, R114, R56 ;  /* 0x000000726838723c */ /* 0x040fe60000001838 */
[----:B------:R1:W4:Y:S05]  /*9500*/  MUFU.EX2 R177, R112 ;  /* 0x0000007000b17308 */ /* 0x00032a0000000800 */
[C---:B--2---:R-:W-:Y:S08]  /*9510*/  HMMA.16816.F32 R60, R104.reuse, R108, R60 ;  /* 0x0000006c683c723c */ /* 0x044ff0000000183c */
[C---:B------:R-:W-:Y:S01]  /*9520*/  HMMA.16816.F32 R64, R104.reuse, R110, R64 ;  /* 0x0000006e6840723c */ /* 0x040fe20000001840 */
[----:B------:R-:W-:Y:S07]  /*9530*/  LDSM.16.MT88.4 R108, [R103+0x5000] ;  /* 0x00500000676c783b */ /* 0x000fee0000004200 */
[C---:B------:R-:W-:Y:S04]  /*9540*/  HMMA.16816.F32 R68, R104.reuse, R116, R68 ;  /* 0x000000746844723c */ /* 0x040fe80000001844 */
[--C-:B-1----:R-:W-:Y:S01]  /*9550*/  FFMA.FTZ R112, R171, c[0x0][0x2d0], -R140.reuse ;  /* 0x0000b400ab707a23 */ /* 0x102fe2000001088c */
[----:B----4-:R-:W-:Y:S01]  /*9560*/  F2FP.PACK_AB R136, R177, R178 ;  /* 0x000000b2b188723e */ /* 0x010fe200000000ff */
[----:B------:R-:W-:Y:S02]  /*9570*/  FFMA.FTZ R140, R172, c[0x0][0x2d0], -R140 ;  /* 0x0000b400ac8c7a23 */ /* 0x000fe4000001088c */
[C---:B------:R-:W-:Y:S01]  /*9580*/  HMMA.16816.F32 R72, R104.reuse, R118, R72 ;  /* 0x000000766848723c */ /* 0x040fe20000001848 */
[----:B------:R1:W-:Y:S03]  /*9590*/  MUFU.EX2 R170, R112 ;  /* 0x0000007000aa7308 */ /* 0x0003e60000000800 */
[--C-:B------:R-:W-:Y:S04]  /*95a0*/  FFMA.FTZ R116, R166, c[0x0][0x2d0], -R141.reuse ;  /* 0x0000b400a6747a23 */ /* 0x100fe8000001088d */
[C---:B---3--:R-:W-:Y:S03]  /*95b0*/  HMMA.16816.F32 R76, R104.reuse, R120, R76 ;  /* 0x00000078684c723c */ /* 0x048fe6000000184c */
[----:B------:R2:W3:Y:S05]  /*95c0*/  MUFU.EX2 R155, R116 ;  /* 0x00000074009b7308 */ /* 0x0004ea0000000800 */
[C---:B------:R-:W-:Y:S01]  /*95d0*/  HMMA.16816.F32 R80, R104.reuse, R122, R80 ;  /* 0x0000007a6850723c */ /* 0x040fe20000001850 */
[----:B------:R-:W-:Y:S04]  /*95e0*/  LDSM.16.MT88.4 R120, [R152+0x1800] ;  /* 0x001800009878783b */ /* 0x000fe80000004200 */
[----:B------:R-:W4:Y:S04]  /*95f0*/  MUFU.EX2 R169, R140 ;  /* 0x0000008c00a97308 */ /* 0x000f280000000800 */
[----:B-1----:R-:W1:Y:S03]  /*9600*/  LDSM.16.MT88.4 R112, [R102+0x5000] ;  /* 0x005000006670783b */ /* 0x002e660000004200 */
[--C-:B--2---:R-:W-:Y:S01]  /*9610*/  FFMA.FTZ R116, R167, c[0x0][0x2d0], -R141.reuse ;  /* 0x0000b400a7747a23 */ /* 0x104fe2000001088d */
[----:B---3--:R-:W-:Y:S01]  /*9620*/  F2FP.PACK_AB R137, R155, R156 ;  /* 0x0000009c9b89723e */ /* 0x008fe200000000ff */
[----:B------:R-:W-:Y:S02]  /*9630*/  FFMA.FTZ R141, R168, c[0x0][0x2d0], -R141 ;  /* 0x0000b400a88d7a23 */ /* 0x000fe4000001088d */
[----:B------:R2:W-:Y:S01]  /*9640*/  MUFU.EX2 R154, R116 ;  /* 0x00000074009a7308 */ /* 0x0005e20000000800 */
[----:B----4-:R-:W-:Y:S09]  /*9650*/  F2FP.PACK_AB R138, R169, R170 ;  /* 0x000000aaa98a723e */ /* 0x010ff200000000ff */
[----:B------:R3:W4:Y:S01]  /*9660*/  MUFU.EX2 R153, R141 ;  /* 0x0000008d00997308 */ /* 0x0007220000000800 */
[----:B--2---:R-:W2:Y:S01]  /*9670*/  LDSM.16.MT88.4 R116, [R3+0x1800] ;  /* 0x001800000374783b */ /* 0x004ea20000004200 */
[C---:B-1----:R-:W-:Y:S08]  /*9680*/  HMMA.16816.F32 R84, R104.reuse, R112, R84 ;  /* 0x000000706854723c */ /* 0x042ff00000001854 */
[C---:B------:R-:W-:Y:S01]  /*9690*/  HMMA.16816.F32 R88, R104.reuse, R114, R88 ;  /* 0x000000726858723c */ /* 0x040fe20000001858 */
[----:B---3--:R-:W1:Y:S03]  /*96a0*/  LDSM.16.MT88.4 R140, [R3+0x3800] ;  /* 0x00380000038c783b */ /* 0x008e660000004200 */
[----:B----4-:R-:W-:Y:S04]  /*96b0*/  F2FP.PACK_AB R139, R153, R154 ;  /* 0x0000009a998b723e */ /* 0x010fe800000000ff */
[C---:B------:R-:W-:Y:S08]  /*96c0*/  HMMA.16816.F32 R92, R104.reuse, R108, R92 ;  /* 0x0000006c685c723c */ /* 0x040ff0000000185c */
[----:B------:R-:W-:Y:S08]  /*96d0*/  HMMA.16816.F32 R96, R104, R110, R96 ;  /* 0x0000006e6860723c */ /* 0x000ff00000001860 */
[C---:B--2---:R-:W-:Y:S01]  /*96e0*/  HMMA.16816.F32 R104, R136.reuse, R116, R4 ;  /* 0x000000748868723c */ /* 0x044fe20000001804 */
[----:B------:R-:W2:Y:S07]  /*96f0*/  LDSM.16.MT88.4 R4, [R103+0x3800] ;  /* 0x003800006704783b */ /* 0x000eae0000004200 */
[C---:B------:R-:W-:Y:S01]  /*9700*/  HMMA.16816.F32 R108, R136.reuse, R118, R8 ;  /* 0x00000076886c723c */ /* 0x040fe20000001808 */
[----:B------:R3:W4:Y:S07]  /*9710*/  LDSM.16.MT88.4 R8, [R3+0x5800] ;  /* 0x005800000308783b */ /* 0x00072e0000004200 */
[C---:B------:R-:W-:Y:S01]  /*9720*/  HMMA.16816.F32 R112, R136.reuse, R120, R12 ;  /* 0x000000788870723c */ /* 0x040fe2000000180c */
[----:B------:R-:W5:Y:S07]  /*9730*/  LDSM.16.MT88.4 R12, [R152+0x5800] ;  /* 0x00580000980c783b */ /* 0x000f6e0000004200 */
[C---:B------:R-:W-:Y:S07]  /*9740*/  HMMA.16816.F32 R116, R136.reuse, R122, R16 ;  /* 0x0000007a8874723c */ /* 0x040fee0000001810 */
[----:B------:R-:W-:Y:S01]  /*9750*/  FADD.FTZ R16, R203, R2 ;  /* 0x00000002cb107221 */ /* 0x000fe20000010000 */
[C---:B------:R-:W-:Y:S04]  /*9760*/  HMMA.16816.F32 R120, R136.reuse, R124, R20 ;  /* 0x0000007c8878723c */ /* 0x040fe80000001814 */
[----:B---3--:R-:W-:Y:S01]  /*9770*/  IADD3 R3, R196, -0x2, RZ ;  /* 0xfffffffec4037810 */ /* 0x008fe20007ffe0ff */
[----:B------:R-:W-:Y:S03]  /*9780*/  FFMA.FTZ R2, R0, R213, R173 ;  /* 0x000000d500027223 */ /* 0x000fe600000100ad */
[C---:B------:R-:W-:Y:S03]  /*9790*/  HMMA.16816.F32 R124, R136.reuse, R126, R24 ;  /* 0x0000007e887c723c */ /* 0x040fe60000001818 */
[----:B------:R-:W-:Y:S01]  /*97a0*/  ISETP.GE.AND P6, PT, R3, R200, PT ;  /* 0x000000c80300720c */ /* 0x000fe20003fc6270 */
[----:B------:R-:W-:Y:S04]  /*97b0*/  FADD.FTZ R2, R174, R2 ;  /* 0x00000002ae027221 */ /* 0x000fe80000010000 */
[C---:B------:R-:W-:Y:S08]  /*97c0*/  HMMA.16816.F32 R128, R136.reuse, R132, R28 ;  /* 0x000000848880723c */ /* 0x040ff0000000181c */
[C---:B------:R-:W-:Y:S01]  /*97d0*/  HMMA.16816.F32 R132, R136.reuse, R134, R32 ;  /* 0x000000868884723c */ /* 0x040fe20000001820 */
[----:B------:R-:W-:Y:S03]  /*97e0*/  @P6 MOV R18, c[0x0][0x1e4] ;  /* 0x0000790000126a02 */ /* 0x000fe60000000f00 */
[----:B------:R-:W-:Y:S04]  /*97f0*/  @P6 SHF.R.S32.HI R0, RZ, 0x1f, R3 ;  /* 0x0000001fff006819 */ /* 0x000fe80000011403 */
[C---:B-1----:R-:W-:Y:S08]  /*9800*/  HMMA.16816.F32 R36, R136.reuse, R140, R36 ;  /* 0x0000008c8824723c */ /* 0x042ff00000001824 */
        /* <DEDUP_REMOVED lines=9> */
[----:B------:R-:W-:Y:S01]  /*98a0*/  FADD.FTZ R8, R204, R16 ;  /* 0x00000010cc087221 */ /* 0x000fe20000010000 */
[C---:B------:R-:W-:Y:S04]  /*98b0*/  HMMA.16816.F32 R72, R136.reuse, R10, R72 ;  /* 0x0000000a8848723c */ /* 0x040fe80000001848 */
[----:B------:R-:W-:Y:S02]  /*98c0*/  @P6 IMAD R9, R0, c[0x0][0x1e0], RZ ;  /* 0x0000780000096a24 */ /* 0x000fe400078e02ff */
[----:B------:R-:W-:Y:S02]  /*98d0*/  FADD.FTZ R0, R202, R8 ;  /* 0x00000008ca007221 */ /* 0x000fe40000010000 */
[----:B------:R-:W-:Y:S01]  /*98e0*/  FADD.FTZ R8, R175, R2 ;  /* 0x00000002af087221 */ /* 0x000fe20000010000 */
[C---:B-----5:R-:W-:Y:S03]  /*98f0*/  HMMA.16816.F32 R76, R136.reuse, R12, R76 ;  /* 0x0000000c884c723c */ /* 0x060fe6000000184c */
[C---:B------:R-:W-:Y:S02]  /*9900*/  @P6 IMAD R9, R3.reuse, c[0x0][0x1e4], R9 ;  /* 0x0000790003096a24 */ /* 0x040fe400078e0209 */
[----:B------:R-:W-:Y:S02]  /*9910*/  @P6 IMAD.WIDE.U32 R2, R3, c[0x0][0x1e0], RZ ;  /* 0x0000780003026a25 */ /* 0x000fe400078e00ff */
[----:B------:R-:W-:Y:S01]  /*9920*/  @P6 MOV R13, c[0x0][0x1e0] ;  /* 0x00007800000d6a02 */ /* 0x000fe20000000f00 */
[C---:B------:R-:W-:Y:S04]  /*9930*/  HMMA.16816.F32 R80, R136.reuse, R14, R80 ;  /* 0x0000000e8850723c */ /* 0x040fe80000001850 */
[----:B------:R-:W-:Y:S01]  /*9940*/  FADD.FTZ R16, R184, R0 ;  /* 0x00000000b8107221 */ /* 0x000fe20000010000 */
[----:B------:R-:W-:Y:S01]  /*9950*/  @P6 IADD3 R3, R3, R9, RZ ;  /* 0x0000000903036210 */ /* 0x000fe20007ffe0ff */
[----:B------:R-:W-:Y:S02]  /*9960*/  FADD.FTZ R0, R176, R8 ;  /* 0x00000008b0007221 */ /* 0x000fe40000010000 */
[----:B------:R-:W2:Y:S01]  /*9970*/  LDSM.16.MT88.4 R8, [R103+0x5800] ;  /* 0x005800006708783b */ /* 0x000ea20000004200 */
[----:B------:R-:W-:Y:S01]  /*9980*/  FADD.FTZ R16, R197, R16 ;  /* 0x00000010c5107221 */ /* 0x000fe20000010000 */
[C---:B-1----:R-:W-:Y:S03]  /*9990*/  HMMA.16816.F32 R84, R136.reuse, R4, R84 ;  /* 0x000000048854723c */ /* 0x042fe60000001854 */
[----:B------:R-:W-:Y:S01]  /*99a0*/  FADD.FTZ R12, R164, R0 ;  /* 0x00000000a40c7221 */ /* 0x000fe20000010000 */
[C---:B------:R-:W-:Y:S01]  /*99b0*/  @P6 SHF.L.U32 R0, R2.reuse, 0x6, RZ ;  /* 0x0000000602006819 */ /* 0x040fe200000006ff */
[----:B------:R-:W-:Y:S01]  /*99c0*/  FADD.FTZ R16, R199, R16 ;  /* 0x00000010c7107221 */ /* 0x000fe20000010000 */
[----:B------:R-:W-:Y:S01]  /*99d0*/  @P6 SHF.L.U64.HI R2, R2, 0x6, R3 ;  /* 0x0000000602026819 */ /* 0x000fe20000010203 */
[----:B------:R-:W-:Y:S01]  /*99e0*/  FADD.FTZ R17, R162, R12 ;  /* 0x0000000ca2117221 */ /* 0x000fe20000010000 */
[----:B------:R-:W-:Y:S01]  /*99f0*/  @P6 IADD3 R3, P5, R0, R218, RZ ;  /* 0x000000da00036210 */ /* 0x000fe20007fbe0ff */
[C---:B------:R-:W-:Y:S03]  /*9a00*/  HMMA.16816.F32 R88, R136.reuse, R6, R88 ;  /* 0x000000068858723c */ /* 0x040fe60000001858 */
[----:B------:R-:W-:Y:S01]  /*9a10*/  @P6 LEA R12, P4, R3, c[0x0][0x1c8], 0x1 ;  /* 0x00007200030c6a11 */ /* 0x000fe200078808ff */
[----:B------:R-:W-:Y:S01]  /*9a20*/  FADD.FTZ R15, R163, R17 ;  /* 0x00000011a30f7221 */ /* 0x000fe20000010000 */
[----:B------:R-:W-:Y:S01]  /*9a30*/  @P6 LEA R14, P0, R13, R0, 0x5 ;  /* 0x000000000d0e6211 */ /* 0x000fe200078028ff */
[----:B------:R-:W-:Y:S01]  /*9a40*/  FADD.FTZ R16, R183, R16 ;  /* 0x00000010b7107221 */ /* 0x000fe20000010000 */
[-C--:B------:R-:W-:Y:S01]  /*9a50*/  @P6 IADD3.X R0, R2, R217.reuse, RZ, P5, !PT ;  /* 0x000000d902006210 */ /* 0x080fe20002ffe4ff */
[----:B------:R-:W-:Y:S01]  /*9a60*/  FADD.FTZ R15, R161, R15 ;  /* 0x0000000fa10f7221 */ /* 0x000fe20000010000 */
[----:B------:R-:W-:Y:S02]  /*9a70*/  @P6 LEA.HI.X R2, R13, R2, R18, 0x5, P0 ;  /* 0x000000020d026211 */ /* 0x000fe400000f2c12 */
[----:B------:R-:W-:Y:S01]  /*9a80*/  @P6 ISETP.GE.AND P0, PT, R209, c[0x0][0x1d4], PT ;  /* 0x00007500d1006a0c */ /* 0x000fe20003f06270 */
[----:B------:R-:W-:Y:S01]  /*9a90*/  FADD.FTZ R5, R182, R16 ;  /* 0x00000010b6057221 */ /* 0x000fe20000010000 */
[----:B------:R-:W-:Y:S01]  /*9aa0*/  @P6 LEA.HI.X R13, R3, c[0x0][0x1cc], R0, 0x1, P4 ;  /* 0x00007300030d6a11 */ /* 0x000fe200020f0c00 */
[----:B------:R-:W-:Y:S01]  /*9ab0*/  FADD.FTZ R4, R160, R15 ;  /* 0x0000000fa0047221 */ /* 0x000fe20000010000 */
[----:B------:R-:W-:Y:S02]  /*9ac0*/  @P6 ISETP.GE.AND P4, PT, R210, c[0x0][0x1d4], PT ;  /* 0x00007500d2006a0c */ /* 0x000fe40003f86270 */
[----:B------:R-:W-:Y:S01]  /*9ad0*/  @P6 IADD3 R0, P5, R14, R218, RZ ;  /* 0x000000da0e006210 */ /* 0x000fe20007fbe0ff */
[----:B------:R-:W-:Y:S02]  /*9ae0*/  FADD.FTZ R14, R181, R5 ;  /* 0x00000005b50e7221 */ /* 0x000fe40000010000 */
[----:B------:R-:W-:Y:S01]  /*9af0*/  FADD.FTZ R5, R159, R4 ;  /* 0x000000049f057221 */ /* 0x000fe20000010000 */
[----:B------:R-:W-:Y:S01]  /*9b00*/  @P6 IADD3.X R3, R2, R217, RZ, P5, !PT ;  /* 0x000000d902036210 */ /* 0x000fe20002ffe4ff */
[----:B------:R-:W-:Y:S01]  /*9b10*/  FADD.FTZ R4, R180, R14 ;  /* 0x0000000eb4047221 */ /* 0x000fe20000010000 */
[----:B------:R-:W-:Y:S01]  /*9b20*/  @P6 LEA R2, P5, R0, c[0x0][0x1c8], 0x1 ;  /* 0x0000720000026a11 */ /* 0x000fe200078a08ff */
[----:B------:R-:W-:Y:S02]  /*9b30*/  FADD.FTZ R6, R158, R5 ;  /* 0x000000059e067221 */ /* 0x000fe40000010000 */
[----:B------:R-:W-:Y:S01]  /*9b40*/  FADD.FTZ R5, R179, R4 ;  /* 0x00000004b3057221 */ /* 0x000fe20000010000 */
[----:B------:R-:W-:Y:S01]  /*9b50*/  @P6 LEA.HI.X R3, R0, c[0x0][0x1cc], R3, 0x1, P5 ;  /* 0x0000730000036a11 */ /* 0x000fe200028f0c03 */
[----:B------:R-:W-:Y:S01]  /*9b60*/  @P6 IMAD R0, R198, 0x6000, R224 ;  /* 0x00006000c6006824 */ /* 0x000fe200078e02e0 */
[C---:B--2---:R-:W-:Y:S03]  /*9b70*/  HMMA.16816.F32 R92, R136.reuse, R8, R92 ;  /* 0x00000008885c723c */ /* 0x044fe6000000185c */
[----:B------:R-:W-:Y:S01]  /*9b80*/  FADD.FTZ R4, R157, R6 ;  /* 0x000000069d047221 */ /* 0x000fe20000010000 */
[----:B------:R-:W-:Y:S01]  /*9b90*/  @!PT LDS RZ, [RZ] ;  /* 0x00000000fffff984 */ /* 0x000fe20000000800 */
[----:B------:R-:W-:Y:S01]  /*9ba0*/  @!PT LDS RZ, [RZ] ;  /* 0x00000000fffff984 */ /* 0x000fe20000000800 */
[----:B------:R-:W-:Y:S01]  /*9bb0*/  @!PT LDS RZ, [RZ] ;  /* 0x00000000fffff984 */ /* 0x000fe20000000800 */
[----:B------:R1:W-:Y:S04]  /*9bc0*/  @P6 LDGSTS.E.BYPASS.LTC128B.128 [R0], [R12.64], !P4 ;  /* 0x000000000c006fae */ /* 0x0003e8000e101d48 */
[----:B------:R-:W-:Y:S04]  /*9bd0*/  HMMA.16816.F32 R96, R136, R10, R96 ;  /* 0x0000000a8860723c */ /* 0x000fe80000001860 */
[----:B------:R1:W-:Y:S08]  /*9be0*/  @P6 LDGSTS.E.BYPASS.LTC128B.128 [R0+0x2000], [R12.64+0x80], !P0 ;  /* 0x020000800c006fae */ /* 0x0003f0000c101d48 */
[----:B------:R1:W-:Y:S08]  /*9bf0*/  @P6 LDGSTS.E.BYPASS.LTC128B.128 [R0+0x4000], [R12.64+0x100], !P3 ;  /* 0x040001000c006fae */ /* 0x0003f0000d901d48 */
[----:B------:R2:W-:Y:S01]  /*9c00*/  @P6 LDGSTS.E.BYPASS.LTC128B.128 [R0+0x1000], [R2.64], !P4 ;  /* 0x0100000002006fae */ /* 0x0005e2000e101d48 */
[----:B------:R-:W-:Y:S07]  /*9c10*/  ISETP.GE.AND P4, PT, R185, 0x1, PT ;  /* 0x00000001b900780c */ /* 0x000fee0003f86270 */
[----:B------:R2:W-:Y:S01]  /*9c20*/  @P6 LDGSTS.E.BYPASS.LTC128B.128 [R0+0x3000], [R2.64+0x80], !P0 ;  /* 0x0300008002006fae */ /* 0x0005e2000c101d48 */
[C---:B------:R-:W-:Y:S02]  /*9c30*/  ISETP.GT.AND P0, PT, R196.reuse, R205, PT ;  /* 0x000000cdc400720c */ /* 0x040fe40003f04270 */
[----:B------:R-:W-:Y:S05]  /*9c40*/  IADD3 R196, R196, -0x1, RZ ;  /* 0xffffffffc4c47810 */ /* 0x000fea0007ffe0ff */
[----:B------:R2:W-:Y:S08]  /*9c50*/  @P6 LDGSTS.E.BYPASS.LTC128B.128 [R0+0x5000], [R2.64+0x100], !P3 ;  /* 0x0500010002006fae */ /* 0x0005f0000d901d48 */
[----:B------:R-:W0:Y:S01]  /*9c60*/  LDGDEPBAR ;  /* 0x00000000000079af */ /* 0x000e220000000000 */
[----:B--2---:R-:W-:Y:S02]  /*9c70*/  FADD.FTZ R2, R178, R5 ;  /* 0x00000005b2027221 */ /* 0x004fe40000010000 */
[----:B-1----:R-:W-:Y:S02]  /*9c80*/  FADD.FTZ R0, R156, R4 ;  /* 0x000000049c007221 */ /* 0x002fe40000010000 */
[----:B------:R-:W-:Y:S02]  /*9c90*/  FADD.FTZ R2, R177, R2 ;  /* 0x00000002b1027221 */ /* 0x000fe40000010000 */
[----:B------:R-:W-:Y:S02]  /*9ca0*/  FADD.FTZ R0, R155, R0 ;  /* 0x000000009b007221 */ /* 0x000fe40000010000 */
[----:B------:R-:W-:Y:S02]  /*9cb0*/  FADD.FTZ R3, R170, R2 ;  /* 0x00000002aa037221 */ /* 0x000fe40000010000 */
[----:B------:R-:W-:Y:S01]  /*9cc0*/  FADD.FTZ R2, R154, R0 ;  /* 0x000000009a027221 */ /* 0x000fe20000010000 */
[----:B------:R-:W-:Y:S01]  /*9cd0*/  IADD3 R0, R185, 0x1, RZ ;  /* 0x00000001b9007810 */ /* 0x000fe20007ffe0ff */
[----:B------:R-:W-:Y:S01]  /*9ce0*/  FADD.FTZ R212, R169, R3 ;  /* 0x00000003a9d47221 */ /* 0x000fe20000010000 */
[----:B------:R-:W-:Y:S01]  /*9cf0*/  MOV R3, R100 ;  /* 0x0000006400037202 */ /* 0x000fe20000000f00 */
[----:B------:R-:W-:Y:S01]  /*9d00*/  FADD.FTZ R213, R153, R2 ;  /* 0x0000000299d57221 */ /* 0x000fe20000010000 */
[----:B------:R-:W-:Y:S02]  /*9d10*/  SEL R185, R0, RZ, !P4 ;  /* 0x000000ff00b97207 */ /* 0x000fe40006000000 */
[----:B------:R-:W-:Y:S01]  /*9d20*/  MOV R2, R101 ;  /* 0x0000006500027202 */ /* 0x000fe20000000f00 */
[----:B------:R-:W-:-:S05]  /*9d30*/  @P0 BRA `(.L_x_1682) ;  /* 0xffffc8d000000947 */ /* 0x000fca000383ffff */
.L_x_1673:
[----:B------:R-:W2:Y:S01]  /*9d40*/  LDL.LU R4, [R1+0x4] ;  /* 0x0000040001047983 */ /* 0x000ea20000300800 */
[----:B------:R-:W-:-:S05]  /*9d50*/  IADD3 R0, R226, 0x7f, RZ ;  /* 0x0000007fe2007810 */ /* 0x000fca0007ffe0ff */
[----:B------:R-:W-:-:S05]  /*9d60*/  @P2 IMAD.HI.U32 R2, R0, c[0x0][0x2c8], RZ ;  /* 0x0000b20000022a27 */ /* 0x000fca00078e00ff */
[----:B------:R-:W-:-:S05]  /*9d70*/  @P2 SHF.R.U32.HI R0, RZ, c[0x0][0x2cc], R2 ;  /* 0x0000b300ff002a19 */ /* 0x000fca0000011602 */
[----:B--2---:R-:W-:-:S05]  /*9d80*/  IMAD.IADD R0, R4, 0x1, R0 ;  /* 0x0000000104007824 */ /* 0x004fca00078e0200 */
        /* <DEDUP_REMOVED lines=12> */
.L_x_1685:
[----:B------:R-:W-:-:S04]  /*9e50*/  MOV R3, c[0x0][0x32c] ;  /* 0x0000cb0000037a02 */ /* 0x000fc80000000f00 */
[----:B------:R-:W-:-:S13]  /*9e60*/  ISETP.NE.AND P0, PT, R3, 0x1, PT ;  /* 0x000000010300780c */ /* 0x000fda0003f05270 */
[----:B------:R-:W-:-:S05]  /*9e70*/  @P0 IMAD.HI.U32 R3, R0, c[0x0][0x330], RZ ;  /* 0x0000cc0000030a27 */ /* 0x000fca00078e00ff */
[----:B------:R-:W-:Y:S02]  /*9e80*/  @P0 SHF.R.U32.HI R0, RZ, c[0x0][0x334], R3 ;  /* 0x0000cd00ff000a19 */ /* 0x000fe40000011603 */
.L_x_1686:
[----:B------:R-:W-:Y:S05]  /*9e90*/  BSYNC B0 ;  /* 0x0000000000007941 */ /* 0x000fea0003800000 */
.L_x_1684:
[----:B------:R-:W-:-:S05]  /*9ea0*/  IMAD R0, R0, c[0x0][0x32c], RZ ;  /* 0x0000cb0000007a24 */ /* 0x000fca00078e02ff */
[----:B------:R-:W-:-:S04]  /*9eb0*/  IMNMX R2, R2, R0, !PT ;  /* 0x0000000002027217 */ /* 0x000fc80007800200 */
.L_x_1683:
        /* <DEDUP_REMOVED lines=9> */
[----:B------:R-:W-:Y:S02]  /*9f50*/  MOV R197, R196 ;  /* 0x000000c400c57202 */ /* 0x000fe40000000f00 */
.L_x_1688:
[----:B------:R-:W-:Y:S04]  /*9f60*/  DEPBAR.LE SB0, 0x2 ;  /* 0x000080800000791a */ /* 0x000fe80000000000 */
[----:B------:R-:W-:Y:S01]  /*9f70*/  WARPSYNC 0xffffffff ;  /* 0xffffffff00007948 */ /* 0x000fe20003800000 */
[----:B------:R-:W-:Y:S01]  /*9f80*/  BAR.SYNC.DEFER_BLOCKING 0x0 ;  /* 0x0000000000007b1d */ /* 0x000fe20000010000 */
[----:B------:R-:W-:Y:S01]  /*9f90*/  IMAD R184, R185, 0x6000, RZ ;  /* 0x00006000b9b87824 */ /* 0x000fe200078e02ff */
[----:B------:R-:W-:Y:S02]  /*9fa0*/  ISETP.GE.AND P6, PT, R200, R197, PT ;  /* 0x000000c5c800720c */ /* 0x000fe40003fc6270 */
[----:B------:R-:W-:Y:S02]  /*9fb0*/  IADD3 R196, R197, -0x1, RZ ;  /* 0xffffffffc5c47810 */ /* 0x000fe40007ffe0ff */
[----:B------:R-:W-:Y:S04]  /*9fc0*/  IADD3 R2, R193, R184, RZ ;  /* 0x000000b8c1027210 */ /* 0x000fe80007ffe0ff */
[CC--:B------:R-:W-:Y:S02]  /*9fd0*/  IADD3 R180, R191.reuse, R2.reuse, RZ ;  /* 0x00000002bfb47210 */ /* 0x0c0fe40007ffe0ff */
[C---:B------:R-:W-:Y:S02]  /*9fe0*/  IADD3 R181, R186.reuse, R2, RZ ;  /* 0x00000002bab57210 */ /* 0x040fe40007ffe0ff */
[----:B------:R-:W-:Y:S01]  /*9ff0*/  IADD3 R183, R186, R180, RZ ;  /* 0x000000b4bab77210 */ /* 0x000fe20007ffe0ff */
[----:B------:R-:W-:Y:S01]  /*a000*/  @!P6 IMAD.WIDE.U32 R20, R196, c[0x0][0x208], RZ ;  /* 0x00008200c414ea25 */ /* 0x000fe200078e00ff */
[----:B------:R-:W-:Y:S02]  /*a010*/  @!P6 MOV R31, c[0x0][0x208] ;  /* 0x00008200001fea02 */ /* 0x000fe40000000f00 */
[----:B------:R-:W-:Y:S02]  /*a020*/  @!P6 MOV R148, c[0x0][0x20c] ;  /* 0x000083000094ea02 */ /* 0x000fe40000000f00 */
[----:B------:R-:W-:Y:S01]  /*a030*/  IADD3 R182, R191, R2, R186 ;  /* 0x00000002bfb67210 */ /* 0x000fe20007ffe0ba */
[----:B------:R-:W-:Y:S08]  /*a040*/  LDSM.16.M88.4 R32, [R187] ;  /* 0x00000000bb20783b */ /* 0x000ff00000000200 */
[----:B------:R-:W1:Y:S08]  /*a050*/  LDSM.16.M88.4 R8, [R2] ;  /* 0x000000000208783b */ /* 0x000e700000000200 */
[----:B------:R-:W2:Y:S08]  /*a060*/  LDSM.16.M88.4 R16, [R2+0x800] ;  /* 0x000800000210783b */ /* 0x000eb00000000200 */
[----:B------:R-:W3:Y:S08]  /*a070*/  LDSM.16.M88.4 R24, [R2+0x1000] ;  /* 0x001000000218783b */ /* 0x000ef00000000200 */
[----:B------:R-:W4:Y:S08]  /*a080*/  LDSM.16.M88.4 R100, [R2+0x1800] ;  /* 0x001800000264783b */ /* 0x000f300000000200 */
[----:B------:R-:W-:Y:S01]  /*a090*/  LDSM.16.M88.4 R136, [R188] ;  /* 0x00000000bc88783b */ /* 0x000fe20000000200 */
[C---:B-1----:R-:W-:Y:S07]  /*a0a0*/  HMMA.16816.F32 R4, R32.reuse, R8, RZ ;  /* 0x000000082004723c */ /* 0x042fee00000018ff */
[----:B------:R-:W1:Y:S01]  /*a0b0*/  LDSM.16.M88.4 R140, [R180] ;  /* 0x00000000b48c783b */ /* 0x000e620000000200 */
[----:B------:R-:W-:Y:S07]  /*a0c0*/  @!P6 SHF.R.S32.HI R8, RZ, 0x1f, R196 ;  /* 0x0000001fff08e819 */ /* 0x000fee00000114c4 */
[----:B------:R-:W5:Y:S01]  /*a0d0*/  LDSM.16.M88.4 R144, [R180+0x800] ;  /* 0x00080000b490783b */ /* 0x000f620000000200 */
[----:B------:R-:W-:Y:S02]  /*a0e0*/  @!P6 IMAD R22, R8, c[0x0][0x208], RZ ;  /* 0x000082000816ea24 */ /* 0x000fe400078e02ff */
[C---:B------:R-:W-:Y:S02]  /*a0f0*/  HMMA.16816.F32 R8, R32.reuse, R10, RZ ;  /* 0x0000000a2008723c */ /* 0x040fe400000018ff */
[----:B------:R-:W-:Y:S06]  /*a100*/  @!P6 IMAD R22, R196, c[0x0][0x20c], R22 ;  /* 0x00008300c416ea24 */ /* 0x000fec00078e0216 */
[C---:B--2---:R-:W-:Y:S07]  /*a110*/  HMMA.16816.F32 R12, R32.reuse, R16, RZ ;  /* 0x00000010200c723c */ /* 0x044fee00000018ff */
[----:B------:R-:W-:Y:S02]  /*a120*/  @!P6 IADD3 R16, R21, R22, RZ ;  /* 0x000000161510e210 */ /* 0x000fe40007ffe0ff */
[C---:B------:R-:W-:Y:S03]  /*a130*/  @!P6 SHF.L.U32 R21, R20.reuse, 0x6, RZ ;  /* 0x000000061415e819 */ /* 0x040fe600000006ff */
[----:B------:R-:W-:Y:S02]  /*a140*/  @!P6 SHF.L.U64.HI R29, R20, 0x6, R16 ;  /* 0x00000006141de819 */ /* 0x000fe40000010210 */
[C---:B------:R-:W-:Y:S01]  /*a150*/  HMMA.16816.F32 R16, R32.reuse, R18, RZ ;  /* 0x000000122010723c */ /* 0x040fe200000018ff */
[----:B------:R-:W-:Y:S02]  /*a160*/  @!P6 IADD3 R28, P5, R21, R220, RZ ;  /* 0x000000dc151ce210 */ /* 0x000fe40007fbe0ff */
[----:B------:R-:W-:Y:S02]  /*a170*/  @!P6 LEA R30, P0, R31, R21, 0x5 ;  /* 0x000000151f1ee211 */ /* 0x000fe400078028ff */
[C---:B------:R-:W-:Y:S03]  /*a180*/  @!P6 LEA R158, P4, R28.reuse, c[0x0][0x1f8], 0x1 ;  /* 0x00007e001c9eea11 */ /* 0x040fe600078808ff */
[C---:B---3--:R-:W-:Y:S07]  /*a190*/  HMMA.16816.F32 R20, R32.reuse, R24, RZ ;  /* 0x000000182014723c */ /* 0x048fee00000018ff */
[----:B------:R-:W-:Y:S02]  /*a1a0*/  @!P6 IADD3.X R24, R29, R222, RZ, P5, !PT ;  /* 0x000000de1d18e210 */ /* 0x000fe40002ffe4ff */
[----:B------:R-:W-:Y:S02]  /*a1b0*/  @!P6 LEA.HI.X R29, R31, R29, R148, 0x5, P0 ;  /* 0x0000001d1f1de211 */ /* 0x000fe400000f2c94 */
[----:B------:R-:W2:Y:S01]  /*a1c0*/  LDSM.16.M88.4 R148, [R180+0x1000] ;  /* 0x00100000b494783b */ /* 0x000ea20000000200 */
[----:B------:R-:W-:Y:S02]  /*a1d0*/  @!P6 LEA.HI.X R159, R28, c[0x0][0x1fc], R24, 0x1, P4 ;  /* 0x00007f001c9fea11 */ /* 0x000fe400020f0c18 */
[C---:B------:R-:W-:Y:S01]  /*a1e0*/  HMMA.16816.F32 R24, R32.reuse, R26, RZ ;  /* 0x0000001a2018723c */ /* 0x040fe200000018ff */
[----:B------:R-:W-:Y:S02]  /*a1f0*/  @!P6 IADD3 R152, P5, R30, R220, RZ ;  /* 0x000000dc1e98e210 */ /* 0x000fe40007fbe0ff */
[----:B------:R-:W-:Y:S02]  /*a200*/  @!P6 ISETP.GE.AND P4, PT, R210, c[0x0][0x1d4], PT ;  /* 0x00007500d200ea0c */ /* 0x000fe40003f86270 */
[----:B------:R-:W-:Y:S02]  /*a210*/  @!P6 IADD3.X R153, R29, R222, RZ, P5, !PT ;  /* 0x000000de1d99e210 */ /* 0x000fe40002ffe4ff */
[C---:B------:R-:W-:Y:S01]  /*a220*/  @!P6 LEA R156, P5, R152.reuse, c[0x0][0x1f8], 0x1 ;  /* 0x00007e00989cea11 */ /* 0x040fe200078a08ff */
[C---:B----4-:R-:W-:Y:S01]  /*a230*/  HMMA.16816.F32 R28, R32.reuse, R100, RZ ;  /* 0x00000064201c723c */ /* 0x050fe200000018ff */
[----:B------:R-:W-:Y:S03]  /*a240*/  @!P6 ISETP.GE.AND P0, PT, R209, c[0x0][0x1d4], PT ;  /* 0x00007500d100ea0c */ /* 0x000fe60003f06270 */
[----:B------:R-:W-:Y:S02]  /*a250*/  @!P6 LEA.HI.X R157, R152, c[0x0][0x1fc], R153, 0x1, P5 ;  /* 0x00007f00989dea11 */ /* 0x000fe400028f0c99 */
[----:B------:R-:W3:Y:S01]  /*a260*/  LDSM.16.M88.4 R152, [R180+0x1800] ;  /* 0x00180000b498783b */ /* 0x000ee20000000200 */
[----:B------:R-:W-:Y:S01]  /*a270*/  @!P6 IMAD R100, R198, 0x6000, R225 ;  /* 0x00006000c664e824 */ /* 0x000fe200078e02e1 */
[----:B------:R-:W-:Y:S06]  /*a280*/  HMMA.16816.F32 R32, R32, R102, RZ ;  /* 0x000000662020723c */ /* 0x000fec00000018ff */
[----:B------:R-:W-:Y:S01]  /*a290*/  @!PT LDS RZ, [RZ] ;  /* 0x00000000fffff984 */ /* 0x000fe20000000800 */
[----:B------:R-:W-:Y:S01]  /*a2a0*/  @!PT LDS RZ, [RZ] ;  /* 0x00000000fffff984 */ /* 0x000fe20000000800 */
[----:B------:R-:W-:Y:S01]  /*a2b0*/  @!PT LDS RZ, [RZ] ;  /* 0x00000000fffff984 */ /* 0x000fe20000000800 */
[----:B------:R4:W-:Y:S02]  /*a2c0*/  @!P6 LDGSTS.E.BYPASS.LTC128B.128 [R100], [R158.64], !P4 ;  /* 0x000000009e64efae */ /* 0x0009e4000e101d48 */
[C---:B-1----:R-:W-:Y:S06]  /*a2d0*/  HMMA.16816.F32 R4, R136.reuse, R140, R4 ;  /* 0x0000008c8804723c */ /* 0x042fec0000001804 */
[----:B------:R4:W-:Y:S02]  /*a2e0*/  @!P6 LDGSTS.E.BYPASS.LTC128B.128 [R100+0x2000], [R158.64+0x80], !P0 ;  /* 0x020000809e64efae */ /* 0x0009e4000c101d48 */
[C---:B------:R-:W-:Y:S06]  /*a2f0*/  HMMA.16816.F32 R8, R136.reuse, R142, R8 ;  /* 0x0000008e8808723c */ /* 0x040fec0000001808 */
[----:B------:R4:W-:Y:S02]  /*a300*/  @!P6 LDGSTS.E.BYPASS.LTC128B.128 [R100+0x4000], [R158.64+0x100], !P3 ;  /* 0x040001009e64efae */ /* 0x0009e4000d901d48 */
[C---:B-----5:R-:W-:Y:S06]  /*a310*/  HMMA.16816.F32 R12, R136.reuse, R144, R12 ;  /* 0x00000090880c723c */ /* 0x060fec000000180c */
[----:B------:R4:W-:Y:S02]  /*a320*/  @!P6 LDGSTS.E.BYPASS.LTC128B.128 [R100+0x1000], [R156.64], !P4 ;  /* 0x010000009c64efae */ /* 0x0009e4000e101d48 */
[C---:B------:R-:W-:Y:S06]  /*a330*/  HMMA.16816.F32 R16, R136.reuse, R146, R16 ;  /* 0x000000928810723c */ /* 0x040fec0000001810 */
[----:B------:R4:W-:Y:S02]  /*a340*/  @!P6 LDGSTS.E.BYPASS.LTC128B.128 [R100+0x3000], [R156.64+0x80], !P0 ;  /* 0x030000809c64efae */ /* 0x0009e4000c101d48 */
[C---:B--2---:R-:W-:Y:S06]  /*a350*/  HMMA.16816.F32 R20, R136.reuse, R148, R20 ;  /* 0x000000948814723c */ /* 0x044fec0000001814 */
[----:B------:R4:W-:Y:S02]  /*a360*/  @!P6 LDGSTS.E.BYPASS.LTC128B.128 [R100+0x5000], [R156.64+0x100], !P3 ;  /* 0x050001009c64efae */ /* 0x0009e4000d901d48 */
[C---:B------:R-:W-:Y:S06]  /*a370*/  HMMA.16816.F32 R24, R136.reuse, R150, R24 ;  /* 0x000000968818723c */ /* 0x040fec0000001818 */
[----:B------:R-:W-:Y:S02]  /*a380*/  LDSM.16.M88.4 R140, [R181+0x800] ;  /* 0x00080000b58c783b */ /* 0x000fe40000000200 */
[C---:B---3--:R-:W-:Y:S06]  /*a390*/  HMMA.16816.F32 R28, R136.reuse, R152, R28 ;  /* 0x00000098881c723c */ /* 0x048fec000000181c */
[----:B------:R-:W0:Y:S02]  /*a3a0*/  LDGDEPBAR ;  /* 0x00000000000079af */ /* 0x000e240000000000 */
[----:B------:R-:W-:Y:S06]  /*a3b0*/  HMMA.16816.F32 R32, R136, R154, R32 ;  /* 0x0000009a8820723c */ /* 0x000fec0000001820 */
[----:B------:R-:W-:Y:S08]  /*a3c0*/  LDSM.16.M88.4 R144, [R181+0x1000] ;  /* 0x00100000b590783b */ /* 0x000ff00000000200 */
[----:B----4-:R-:W-:Y:S08]  /*a3d0*/  LDSM.16.M88.4 R100, [R190] ;  /* 0x00000000be64783b */ /* 0x010ff00000000200 */
[----:B------:R-:W1:Y:S08]  /*a3e0*/  LDSM.16.M88.4 R156, [R181] ;  /* 0x00000000b59c783b */ /* 0x000e700000000200 */
[----:B------:R-:W2:Y:S08]  /*a3f0*/  LDSM.16.M88.4 R148, [R181+0x1800] ;  /* 0x00180000b594783b */ /* 0x000eb00000000200 */
[----:B------:R-:W-:Y:S08]  /*a400*/  LDSM.16.M88.4 R160, [R189] ;  /* 0x00000000bda0783b */ /* 0x000ff00000000200 */
[----:B------:R-:W3:Y:S08]  /*a410*/  LDSM.16.M88.4 R164, [R183] ;  /* 0x00000000b7a4783b */ /* 0x000ef00000000200 */
[----:B------:R-:W4:Y:S01]  /*a420*/  LDSM.16.M88.4 R136, [R183+0x800] ;  /* 0x00080000b788783b */ /* 0x000f220000000200 */
[C---:B-1----:R-:W-:Y:S07]  /*a430*/  HMMA.16816.F32 R4, R100.reuse, R156, R4 ;  /* 0x0000009c6404723c */ /* 0x042fee0000001804 */
[----:B------:R-:W1:Y:S01]  /*a440*/  LDSM.16.M88.4 R152, [R183+0x1000] ;  /* 0x00100000b798783b */ /* 0x000e620000000200 */
[C---:B------:R-:W-:Y:S07]  /*a450*/  HMMA.16816.F32 R8, R100.reuse, R158, R8 ;  /* 0x0000009e6408723c */ /* 0x040fee0000001808 */
[----:B------:R-:W-:Y:S01]  /*a460*/  LDSM.16.M88.4 R156, [R2+0x3800] ;  /* 0x00380000029c783b */ /* 0x000fe20000000200 */
        /* <DEDUP_REMOVED lines=16> */
[C---:B----4-:R-:W-:Y:S08]  /*a570*/  HMMA.16816.F32 R12, R160.reuse, R136, R12 ;  /* 0x00000088a00c723c */ /* 0x050ff0000000180c */
[C---:B------:R-:W-:Y:S01]  /*a580*/  HMMA.16816.F32 R16, R160.reuse, R138, R16 ;  /* 0x0000008aa010723c */ /* 0x040fe20000001810 */
[----:B------:R-:W4:Y:S07]  /*a590*/  LDSM.16.M88.4 R136, [R2+0x3000] ;  /* 0x003000000288783b */ /* 0x000f2e0000000200 */
[C---:B-1----:R-:W-:Y:S08]  /*a5a0*/  HMMA.16816.F32 R20, R160.reuse, R152, R20 ;  /* 0x00000098a014723c */ /* 0x042ff00000001814 */
[C---:B------:R-:W-:Y:S01]  /*a5b0*/  HMMA.16816.F32 R24, R160.reuse, R154, R24 ;  /* 0x0000009aa018723c */ /* 0x040fe20000001818 */
[----:B------:R-:W1:Y:S07]  /*a5c0*/  LDSM.16.M88.4 R152, [R188+0x4000] ;  /* 0x00400000bc98783b */ /* 0x000e6e0000000200 */
        /* <DEDUP_REMOVED lines=12> */
[----:B------:R-:W-:Y:S07]  /*a690*/  LDSM.16.M88.4 R136, [R181+0x3000] ;  /* 0x00300000b588783b */ /* 0x000fee0000000200 */
[C---:B------:R-:W-:Y:S08]  /*a6a0*/  HMMA.16816.F32 R28, R100.reuse, R156, R28 ;  /* 0x0000009c641c723c */ /* 0x040ff0000000181c */
        /* <DEDUP_REMOVED lines=9> */
[C---:B-----5:R-:W-:Y:S08]  /*a740*/  HMMA.16816.F32 R20, R152.reuse, R140, R20 ;  /* 0x0000008c9814723c */ /* 0x060ff00000001814 */
[C---:B------:R-:W-:Y:S01]  /*a750*/  HMMA.16816.F32 R24, R152.reuse, R142, R24 ;  /* 0x0000008e9818723c */ /* 0x040fe20000001818 */
[----:B------:R-:W4:Y:S07]  /*a760*/  LDSM.16.M88.4 R140, [R182+0x2800] ;  /* 0x00280000b68c783b */ /* 0x000f2e0000000200 */
[C---:B--2---:R-:W-:Y:S08]  /*a770*/  HMMA.16816.F32 R28, R152.reuse, R144, R28 ;  /* 0x00000090981c723c */ /* 0x044ff0000000181c */
[----:B------:R-:W-:Y:S01]  /*a780*/  HMMA.16816.F32 R32, R152, R146, R32 ;  /* 0x000000929820723c */ /* 0x000fe20000001820 */
[----:B------:R-:W2:Y:S07]  /*a790*/  LDSM.16.M88.4 R144, [R182+0x3000] ;  /* 0x00300000b690783b */ /* 0x000eae0000000200 */
[C---:B------:R-:W-:Y:S01]  /*a7a0*/  HMMA.16816.F32 R4, R160.reuse, R172, R4 ;  /* 0x000000aca004723c */ /* 0x040fe20000001804 */
        /* <DEDUP_REMOVED lines=8> */
[----:B------:R-:W2:Y:S07]  /*a830*/  LDSM.16.M88.4 R136, [R2+0x5000] ;  /* 0x005000000288783b */ /* 0x000eae0000000200 */
[C---:B------:R-:W-:Y:S08]  /*a840*/  HMMA.16816.F32 R28, R160.reuse, R148, R28 ;  /* 0x00000094a01c723c */ /* 0x040ff0000000181c */
[----:B------:R-:W-:Y:S01]  /*a850*/  HMMA.16816.F32 R32, R160, R150, R32 ;  /* 0x00000096a020723c */ /* 0x000fe20000001820 */
[----:B------:R-:W3:Y:S07]  /*a860*/  LDSM.16.M88.4 R148, [R2+0x5800] ;  /* 0x005800000294783b */ /* 0x000eee0000000200 */
[C---:B-1----:R-:W-:Y:S01]  /*a870*/  HMMA.16816.F32 R4, R156.reuse, R164, R4 ;  /* 0x000000a49c04723c */ /* 0x042fe20000001804 */
[----:B------:R-:W1:Y:S07]  /*a880*/  LDSM.16.M88.4 R160, [R188+0x8000] ;  /* 0x00800000bca0783b */ /* 0x000e6e0000000200 */
[C---:B------:R-:W-:Y:S01]  /*a890*/  HMMA.16816.F32 R8, R156.reuse, R166, R8 ;  /* 0x000000a69c08723c */ /* 0x040fe20000001808 */
[----:B------:R-:W-:Y:S07]  /*a8a0*/  LDSM.16.M88.4 R164, [R181+0x4000] ;  /* 0x00400000b5a4783b */ /* 0x000fee0000000200 */
[C---:B----4-:R-:W-:Y:S08]  /*a8b0*/  HMMA.16816.F32 R12, R156.reuse, R140, R12 ;  /* 0x0000008c9c0c723c */ /* 0x050ff0000000180c */
[C---:B------:R-:W-:Y:S01]  /*a8c0*/  HMMA.16816.F32 R16, R156.reuse, R142, R16 ;  /* 0x0000008e9c10723c */ /* 0x040fe20000001810 */
[----:B------:R-:W4:Y:S07]  /*a8d0*/  LDSM.16.M88.4 R140, [R180+0x4800] ;  /* 0x00480000b48c783b */ /* 0x000f2e0000000200 */
[C---:B--2---:R-:W-:Y:S08]  /*a8e0*/  HMMA.16816.F32 R20, R156.reuse, R144, R20 ;  /* 0x000000909c14723c */ /* 0x044ff00000001814 */
[C---:B------:R-:W-:Y:S01]  /*a8f0*/  HMMA.16816.F32 R24, R156.reuse, R146, R24 ;  /* 0x000000929c18723c */ /* 0x040fe20000001818 */
[----:B------:R-:W2:Y:S07]  /*a900*/  LDSM.16.M88.4 R144, [R180+0x5000] ;  /* 0x00500000b490783b */ /* 0x000eae0000000200 */
[C---:B-----5:R-:W-:Y:S08]  /*a910*/  HMMA.16816.F32 R28, R156.reuse, R152, R28 ;  /* 0x000000989c1c723c */ /* 0x060ff0000000181c */
[----:B------:R-:W-:Y:S01]  /*a920*/  HMMA.16816.F32 R32, R156, R154, R32 ;  /* 0x0000009a9c20723c */ /* 0x000fe20000001820 */
[----:B------:R-:W5:Y:S07]  /*a930*/  LDSM.16.M88.4 R152, [R180+0x5800] ;  /* 0x00580000b498783b */ /* 0x000f6e0000000200 */
[C---:B------:R-:W-:Y:S01]  /*a940*/  HMMA.16816.F32 R4, R168.reuse, R176, R4 ;  /* 0x000000b0a804723c */ /* 0x040fe20000001804 */
[----:B------:R-:W1:Y:S07]  /*a950*/  LDSM.16.M88.4 R156, [R190+0x8000] ;  /* 0x00800000be9c783b */ /* 0x000e6e0000000200 */
        /* <DEDUP_REMOVED lines=13> */
[C---:B------:R-:W-:Y:S08]  /*aa30*/  HMMA.16816.F32 R8, R160.reuse, R174, R8 ;  /* 0x000000aea008723c */ /* 0x040ff00000001808 */
[C---:B----4-:R-:W-:Y:S08]  /*aa40*/  HMMA.16816.F32 R12, R160.reuse, R140, R12 ;  /* 0x0000008ca00c723c */ /* 0x050ff0000000180c */
[C---:B------:R-:W-:Y:S08]  /*aa50*/  HMMA.16816.F32 R16, R160.reuse, R142, R16 ;  /* 0x0000008ea010723c */ /* 0x040ff00000001810 */
[C---:B--2---:R-:W-:Y:S08]  /*aa60*/  HMMA.16816.F32 R20, R160.reuse, R144, R20 ;  /* 0x00000090a014723c */ /* 0x044ff00000001814 */
[C---:B------:R-:W-:Y:S08]  /*aa70*/  HMMA.16816.F32 R24, R160.reuse, R146, R24 ;  /* 0x00000092a018723c */ /* 0x040ff00000001818 */
[C---:B-----5:R-:W-:Y:S08]  /*aa80*/  HMMA.16816.F32 R28, R160.reuse, R152, R28 ;  /* 0x00000098a01c723c */ /* 0x060ff0000000181c */
[----:B------:R-:W-:Y:S08]  /*aa90*/  HMMA.16816.F32 R32, R160, R154, R32 ;  /* 0x0000009aa020723c */ /* 0x000ff00000001820 */
[C---:B------:R-:W-:Y:S08]  /*aaa0*/  HMMA.16816.F32 R4, R156.reuse, R164, R4 ;  /* 0x000000a49c04723c */ /* 0x040ff00000001804 */
        /* <DEDUP_REMOVED lines=228> */
[----:B------:R-:W-:Y:S01]  /*b8f0*/  FMUL.FTZ R88, R2, R88 ;  /* 0x0000005802587220 */ /* 0x000fe20000410000 */
[----:B-1----:R-:W-:Y:S01]  /*b900*/  IADD3 R3, R194, R184, RZ ;  /* 0x000000b8c2037210 */ /* 0x002fe20007ffe0ff */
[----:B------:R-:W-:Y:S01]  /*b910*/  FMUL.FTZ R89, R2, R89 ;  /* 0x0000005902597220 */ /* 0x000fe20000410000 */
[----:B--2---:R-:W-:Y:S01]  /*b920*/  F2FP.PACK_AB R105, R178, R177 ;  /* 0x000000b1b269723e */ /* 0x004fe200000000ff */
[----:B------:R-:W-:Y:S01]  /*b930*/  FMUL.FTZ R90, R0, R90 ;  /* 0x0000005a005a7220 */ /* 0x000fe20000410000 */
        /* <DEDUP_REMOVED lines=13> */
[----:B------:R-:W-:Y:S08]  /*ba10*/  LDSM.16.MT88.4 R132, [R152+0x2800] ;  /* 0x002800009884783b */ /* 0x000ff00000004200 */
        /* <DEDUP_REMOVED lines=11> */
[----:B------:R-:W-:Y:S03]  /*bad0*/  FMUL.FTZ R21, R2, R121 ;  /* 0x0000007902157220 */ /* 0x000fe60000410000 */
[C---:B------:R-:W-:Y:S02]  /*bae0*/  FMUL.FTZ R22, R0.reuse, R122 ;  /* 0x0000007a00167220 */ /* 0x040fe40000410000 */
[----:B------:R-:W-:Y:S02]  /*baf0*/  FMUL.FTZ R23, R0, R123 ;  /* 0x0000007b00177220 */ /* 0x000fe40000410000 */
[----:B------:R-:W-:Y:S05]  /*bb00*/  LDSM.16.MT88.4 R120, [R152+0x800] ;  /* 0x000800009878783b */ /* 0x000fea0000004200 */
[C---:B------:R-:W-:Y:S07]  /*bb10*/  HMMA.16816.F32 R20, R104.reuse, R28, R20 ;  /* 0x0000001c6814723c */ /* 0x040fee0000001814 */
[C---:B------:R-:W-:Y:S01]  /*bb20*/  FMUL.FTZ R28, R2.reuse, R128 ;  /* 0x00000080021c7220 */ /* 0x040fe20000410000 */
[C---:B------:R-:W-:Y:S04]  /*bb30*/  HMMA.16816.F32 R24, R104.reuse, R30, R24 ;  /* 0x0000001e6818723c */ /* 0x040fe80000001818 */
[----:B------:R-:W-:Y:S03]  /*bb40*/  FMUL.FTZ R29, R2, R129 ;  /* 0x00000081021d7220 */ /* 0x000fe60000410000 */
[C---:B------:R-:W-:Y:S02]  /*bb50*/  FMUL.FTZ R30, R0.reuse, R130 ;  /* 0x00000082001e7220 */ /* 0x040fe40000410000 */
[C---:B------:R-:W-:Y:S02]  /*bb60*/  FMUL.FTZ R31, R0.reuse, R131 ;  /* 0x00000083001f7220 */ /* 0x040fe40000410000 */
[----:B------:R-:W-:Y:S01]  /*bb70*/  LDSM.16.MT88.4 R128, [R3+0x2800] ;  /* 0x002800000380783b */ /* 0x000fe20000004200 */
[----:B------:R-:W-:Y:S04]  /*bb80*/  FFMA.FTZ R0, R0, R213, R177 ;  /* 0x000000d500007223 */ /* 0x000fe800000100b1 */
[C---:B------:R-:W-:Y:S08]  /*bb90*/  HMMA.16816.F32 R28, R104.reuse, R108, R28 ;  /* 0x0000006c681c723c */ /* 0x040ff0000000181c */
        /* <DEDUP_REMOVED lines=11> */
[C---:B-1----:R-:W-:Y:S07]  /*bc50*/  HMMA.16816.F32 R60, R104.reuse, R112, R60 ;  /* 0x00000070683c723c */ /* 0x042fee000000183c */
[--C-:B------:R-:W-:Y:S01]  /*bc60*/  FFMA.FTZ R112, R145, c[0x0][0x2d0], -R144.reuse ;  /* 0x0000b40091707a23 */ /* 0x100fe20000010890 */
[C---:B------:R-:W-:Y:S03]  /*bc70*/  HMMA.16816.F32 R64, R104.reuse, R114, R64 ;  /* 0x000000726840723c */ /* 0x040fe60000001840 */
[----:B------:R1:W-:Y:S05]  /*bc80*/  MUFU.EX2 R175, R112 ;  /* 0x0000007000af7308 */ /* 0x0003ea0000000800 */
[C---:B---3--:R-:W-:Y:S07]  /*bc90*/  HMMA.16816.F32 R68, R104.reuse, R116, R68 ;  /* 0x000000746844723c */ /* 0x048fee0000001844 */
[--C-:B------:R-:W-:Y:S01]  /*bca0*/  FFMA.FTZ R116, R147, c[0x0][0x2d0], -R144.reuse ;  /* 0x0000b40093747a23 */ /* 0x100fe20000010890 */
[C---:B------:R-:W-:Y:S03]  /*bcb0*/  HMMA.16816.F32 R72, R104.reuse, R118, R72 ;  /* 0x000000766848723c */ /* 0x040fe60000001848 */
[----:B------:R3:W-:Y:S05]  /*bcc0*/  MUFU.EX2 R176, R116 ;  /* 0x0000007400b07308 */ /* 0x0007ea0000000800 */
[C---:B--2---:R-:W-:Y:S04]  /*bcd0*/  HMMA.16816.F32 R76, R104.reuse, R108, R76 ;  /* 0x0000006c684c723c */ /* 0x044fe8000000184c */
[--C-:B-1----:R-:W-:Y:S03]  /*bce0*/  FFMA.FTZ R112, R146, c[0x0][0x2d0], -R144.reuse ;  /* 0x0000b40092707a23 */ /* 0x102fe60000010890 */
[--C-:B------:R-:W-:Y:S01]  /*bcf0*/  FFMA.FTZ R108, R149, c[0x0][0x2d0], -R141.reuse ;  /* 0x0000b400956c7a23 */ /* 0x100fe2000001088d */
[C---:B------:R-:W-:Y:S01]  /*bd00*/  HMMA.16816.F32 R80, R104.reuse, R110, R80 ;  /* 0x0000006e6850723c */ /* 0x040fe20000001850 */
[----:B------:R1:W2:Y:S10]  /*bd10*/  MUFU.EX2 R174, R112 ;  /* 0x0000007000ae7308 */ /* 0x0002b40000000800 */
[----:B------:R4:W-:Y:S01]  /*bd20*/  MUFU.EX2 R170, R108 ;  /* 0x0000006c00aa7308 */ /* 0x0009e20000000800 */
[--C-:B---3--:R-:W-:Y:S09]  /*bd30*/  FFMA.FTZ R116, R148, c[0x0][0x2d0], -R144.reuse ;  /* 0x0000b40094747a23 */ /* 0x108ff20000010890 */
[----:B------:R3:W5:Y:S01]  /*bd40*/  MUFU.EX2 R173, R116 ;  /* 0x0000007400ad7308 */ /* 0x0007620000000800 */
[----:B-1----:R-:W1:Y:S01]  /*bd50*/  LDSM.16.MT88.4 R112, [R102+0x4000] ;  /* 0x004000006670783b */ /* 0x002e620000004200 */
[--C-:B----4-:R-:W-:Y:S08]  /*bd60*/  FFMA.FTZ R108, R151, c[0x0][0x2d0], -R141.reuse ;  /* 0x0000b400976c7a23 */ /* 0x110ff0000001088d */
[----:B------:R4:W1:Y:S01]  /*bd70*/  MUFU.EX2 R171, R108 ;  /* 0x0000006c00ab7308 */ /* 0x0008620000000800 */
[----:B---3--:R-:W3:Y:S01]  /*bd80*/  LDSM.16.MT88.4 R116, [R103+0x4000] ;  /* 0x004000006774783b */ /* 0x008ee20000004200 */
[--C-:B----4-:R-:W-:Y:S01]  /*bd90*/  FFMA.FTZ R108, R150, c[0x0][0x2d0], -R141.reuse ;  /* 0x0000b400966c7a23 */ /* 0x110fe2000001088d */
[C---:B-1----:R-:W-:Y:S06]  /*bda0*/  HMMA.16816.F32 R84, R104.reuse, R112, R84 ;  /* 0x000000706854723c */ /* 0x042fec0000001854 */
[----:B------:R-:W-:Y:S01]  /*bdb0*/  LDSM.16.MT88.4 R148, [R102+0x3800] ;  /* 0x003800006694783b */ /* 0x000fe20000004200 */
[----:B------:R1:W-:Y:S01]  /*bdc0*/  MUFU.EX2 R172, R108 ;  /* 0x0000006c00ac7308 */ /* 0x0003e20000000800 */
[--C-:B------:R-:W-:Y:S01]  /*bdd0*/  FFMA.FTZ R112, R153, c[0x0][0x2d0], -R141.reuse ;  /* 0x0000b40099707a23 */ /* 0x100fe2000001088d */
[C---:B------:R-:W-:Y:S08]  /*bde0*/  HMMA.16816.F32 R88, R104.reuse, R114, R88 ;  /* 0x000000726858723c */ /* 0x040ff00000001858 */
[----:B------:R4:W4:Y:S01]  /*bdf0*/  MUFU.EX2 R169, R112 ;  /* 0x0000007000a97308 */ /* 0x0009220000000800 */
[C---:B---3--:R-:W-:Y:S01]  /*be00*/  HMMA.16816.F32 R92, R104.reuse, R116, R92 ;  /* 0x00000074685c723c */ /* 0x048fe2000000185c */
[----:B-1----:R-:W1:Y:S07]  /*be10*/  LDSM.16.MT88.4 R108, [R3+0x800] ;  /* 0x00080000036c783b */ /* 0x002e6e0000004200 */
[----:B------:R-:W-:Y:S01]  /*be20*/  HMMA.16816.F32 R96, R104, R118, R96 ;  /* 0x000000766860723c */ /* 0x000fe20000001860 */
[----:B------:R-:W-:Y:S06]  /*be30*/  LDSM.16.MT88.4 R116, [R102+0x2800] ;  /* 0x002800006674783b */ /* 0x000fec0000004200 */
[----:B--2---:R-:W-:Y:S02]  /*be40*/  F2FP.PACK_AB R104, R174, R175 ;  /* 0x000000afae68723e */ /* 0x004fe400000000ff */
[----:B-----5:R-:W-:Y:S03]  /*be50*/  F2FP.PACK_AB R106, R173, R176 ;  /* 0x000000b0ad6a723e */ /* 0x020fe600000000ff */
[----:B------:R-:W-:Y:S01]  /*be60*/  F2FP.PACK_AB R105, R171, R170 ;  /* 0x000000aaab69723e */ /* 0x000fe200000000ff */
[----:B----4-:R-:W2:Y:S01]  /*be70*/  LDSM.16.MT88.4 R112, [R102+0x800] ;  /* 0x000800006670783b */ /* 0x010ea20000004200 */
[----:B------:R-:W-:Y:S07]  /*be80*/  F2FP.PACK_AB R107, R169, R172 ;  /* 0x000000aca96b723e */ /* 0x000fee00000000ff */
[C---:B-1----:R-:W-:Y:S08]  /*be90*/  HMMA.16816.F32 R4, R104.reuse, R108, R4 ;  /* 0x0000006c6804723c */ /* 0x042ff00000001804 */
[C---:B------:R-:W-:Y:S01]  /*bea0*/  HMMA.16816.F32 R8, R104.reuse, R110, R8 ;  /* 0x0000006e6808723c */ /* 0x040fe20000001808 */
[----:B------:R-:W1:Y:S07]  /*beb0*/  LDSM.16.MT88.4 R108, [R103+0x2800] ;  /* 0x00280000676c783b */ /* 0x000e6e0000004200 */
[C---:B------:R-:W-:Y:S07]  /*bec0*/  HMMA.16816.F32 R12, R104.reuse, R120, R12 ;  /* 0x00000078680c723c */ /* 0x040fee000000180c */
[--C-:B------:R-:W-:Y:S01]  /*bed0*/  FFMA.FTZ R120, R154, c[0x0][0x2d0], -R144.reuse ;  /* 0x0000b4009a787a23 */ /* 0x100fe20000010890 */
[C---:B------:R-:W-:Y:S03]  /*bee0*/  HMMA.16816.F32 R16, R104.reuse, R122, R16 ;  /* 0x0000007a6810723c */ /* 0x040fe60000001810 */
[----:B------:R3:W-:Y:S05]  /*bef0*/  MUFU.EX2 R168, R120 ;  /* 0x0000007800a87308 */ /* 0x0007ea0000000800 */
[C---:B--2---:R-:W-:Y:S08]  /*bf00*/  HMMA.16816.F32 R20, R104.reuse, R112, R20 ;  /* 0x000000706814723c */ /* 0x044ff00000001814 */
[C---:B------:R-:W-:Y:S01]  /*bf10*/  HMMA.16816.F32 R24, R104.reuse, R114, R24 ;  /* 0x000000726818723c */ /* 0x040fe20000001818 */
[----:B------:R-:W2:Y:S07]  /*bf20*/  LDSM.16.MT88.4 R112, [R3+0x4800] ;  /* 0x004800000370783b */ /* 0x000eae0000004200 */
        /* <DEDUP_REMOVED lines=10> */
[C---:B------:R-:W-:Y:S07]  /*bfd0*/  HMMA.16816.F32 R52, R104.reuse, R116, R52 ;  /* 0x000000746834723c */ /* 0x040fee0000001834 */
[--C-:B------:R-:W-:Y:S01]  /*bfe0*/  FFMA.FTZ R116, R157, c[0x0][0x2d0], -R144.reuse ;  /* 0x0000b4009d747a23 */ /* 0x100fe20000010890 */
[C---:B------:R-:W-:Y:S03]  /*bff0*/  HMMA.16816.F32 R56, R104.reuse, R118, R56 ;  /* 0x000000766838723c */ /* 0x040fe60000001838 */
[----:B------:R4:W5:Y:S05]  /*c000*/  MUFU.EX2 R167, R116 ;  /* 0x0000007400a77308 */ /* 0x00096a0000000800 */
[C---:B-1----:R-:W-:Y:S07]  /*c010*/  HMMA.16816.F32 R60, R104.reuse, R108, R60 ;  /* 0x0000006c683c723c */ /* 0x042fee000000183c */
[--C-:B------:R-:W-:Y:S01]  /*c020*/  FFMA.FTZ R108, R156, c[0x0][0x2d0], -R144.reuse ;  /* 0x0000b4009c6c7a23 */ /* 0x100fe20000010890 */
[C---:B------:R-:W-:Y:S03]  /*c030*/  HMMA.16816.F32 R64, R104.reuse, R110, R64 ;  /* 0x0000006e6840723c */ /* 0x040fe60000001840 */
[----:B------:R1:W-:Y:S05]  /*c040*/  MUFU.EX2 R165, R108 ;  /* 0x0000006c00a57308 */ /* 0x0003ea0000000800 */
[C---:B--2---:R-:W-:Y:S04]  /*c050*/  HMMA.16816.F32 R68, R104.reuse, R112, R68 ;  /* 0x000000706844723c */ /* 0x044fe80000001844 */
[--C-:B----4-:R-:W-:Y:S03]  /*c060*/  FFMA.FTZ R116, R155, c[0x0][0x2d0], -R144.reuse ;  /* 0x0000b4009b747a23 */ /* 0x110fe60000010890 */
[--C-:B------:R-:W-:Y:S01]  /*c070*/  FFMA.FTZ R112, R160, c[0x0][0x2d0], -R141.reuse ;  /* 0x0000b400a0707a23 */ /* 0x100fe2000001088d */
[C---:B------:R-:W-:Y:S01]  /*c080*/  HMMA.16816.F32 R72, R104.reuse, R114, R72 ;  /* 0x000000726848723c */ /* 0x040fe20000001848 */
[----:B------:R2:W4:Y:S07]  /*c090*/  MUFU.EX2 R166, R116 ;  /* 0x0000007400a67308 */ /* 0x00052e0000000800 */
[C---:B---3--:R-:W-:Y:S03]  /*c0a0*/  HMMA.16816.F32 R76, R104.reuse, R120, R76 ;  /* 0x00000078684c723c */ /* 0x048fe6000000184c */
[----:B------:R3:W-:Y:S01]  /*c0b0*/  MUFU.EX2 R163, R112 ;  /* 0x0000007000a37308 */ /* 0x0007e20000000800 */
[--C-:B-1----:R-:W-:Y:S03]  /*c0c0*/  FFMA.FTZ R108, R158, c[0x0][0x2d0], -R141.reuse ;  /* 0x0000b4009e6c7a23 */ /* 0x102fe6000001088d */
[--C-:B------:R-:W-:Y:S01]  /*c0d0*/  FFMA.FTZ R120, R161, c[0x0][0x2d0], -R141.reuse ;  /* 0x0000b400a1787a23 */ /* 0x100fe2000001088d */
[C---:B------:R-:W-:Y:S05]  /*c0e0*/  HMMA.16816.F32 R80, R104.reuse, R122, R80 ;  /* 0x0000007a6850723c */ /* 0x040fea0000001850 */
[----:B------:R1:W1:Y:S01]  /*c0f0*/  MUFU.EX2 R164, R108 ;  /* 0x0000006c00a47308 */ /* 0x0002620000000800 */
[----:B--2---:R-:W2:Y:S09]  /*c100*/  LDSM.16.MT88.4 R116, [R102+0x4800] ;  /* 0x004800006674783b */ /* 0x004eb20000004200 */
[----:B------:R4:W-:Y:S01]  /*c110*/  MUFU.EX2 R161, R120 ;  /* 0x0000007800a17308 */ /* 0x0009e20000000800 */
[--C-:B---3--:R-:W-:Y:S09]  /*c120*/  FFMA.FTZ R112, R159, c[0x0][0x2d0], -R141.reuse ;  /* 0x0000b4009f707a23 */ /* 0x108ff2000001088d */
[----:B------:R3:W2:Y:S01]  /*c130*/  MUFU.EX2 R162, R112 ;  /* 0x0000007000a27308 */ /* 0x0006a20000000800 */
[----:B-1----:R-:W1:Y:S08]  /*c140*/  LDSM.16.MT88.4 R108, [R103+0x4800] ;  /* 0x00480000676c783b */ /* 0x002e700000004200 */
[----:B----4-:R-:W-:Y:S01]  /*c150*/  LDSM.16.MT88.4 R120, [R102+0x1000] ;  /* 0x001000006678783b */ /* 0x010fe20000004200 */
[C---:B--2---:R-:W-:Y:S07]  /*c160*/  HMMA.16816.F32 R84, R104.reuse, R116, R84 ;  /* 0x000000746854723c */ /* 0x044fee0000001854 */
[----:B---3--:R-:W2:Y:S01]  /*c170*/  LDSM.16.MT88.4 R112, [R3+0x1000] ;  /* 0x001000000370783b */ /* 0x008ea20000004200 */
[C---:B------:R-:W-:Y:S07]  /*c180*/  HMMA.16816.F32 R88, R104.reuse, R118, R88 ;  /* 0x000000766858723c */ /* 0x040fee0000001858 */
[----:B------:R-:W3:Y:S01]  /*c190*/  LDSM.16.MT88.4 R116, [R102+0x3000] ;  /* 0x003000006674783b */ /* 0x000ee20000004200 */
[C---:B-1----:R-:W-:Y:S08]  /*c1a0*/  HMMA.16816.F32 R92, R104.reuse, R108, R92 ;  /* 0x0000006c685c723c */ /* 0x042ff0000000185c */
[----:B------:R-:W-:Y:S01]  /*c1b0*/  HMMA.16816.F32 R96, R104, R110, R96 ;  /* 0x0000006e6860723c */ /* 0x000fe20000001860 */
[----:B------:R-:W1:Y:S06]  /*c1c0*/  LDSM.16.MT88.4 R108, [R103+0x3000] ;  /* 0x00300000676c783b */ /* 0x000e6c0000004200 */
[----:B-----5:R-:W-:Y:S02]  /*c1d0*/  F2FP.PACK_AB R104, R167, R168 ;  /* 0x000000a8a768723e */ /* 0x020fe400000000ff */
[----:B------:R-:W-:Y:S03]  /*c1e0*/  F2FP.PACK_AB R106, R165, R166 ;  /* 0x000000a6a56a723e */ /* 0x000fe600000000ff */
        /* <DEDUP_REMOVED lines=14> */
[----:B----4-:R-:W-:Y:S07]  /*c2d0*/  LDSM.16.MT88.4 R124, [R102+0x1800] ;  /* 0x00180000667c783b */ /* 0x010fee0000004200 */
[C---:B------:R-:W-:Y:S08]  /*c2e0*/  HMMA.16816.F32 R32, R104.reuse, R130, R32 ;  /* 0x000000826820723c */ /* 0x040ff00000001820 */
[C---:B------:R-:W-:Y:S01]  /*c2f0*/  HMMA.16816.F32 R36, R104.reuse, R132, R36 ;  /* 0x000000846824723c */ /* 0x040fe20000001824 */
[----:B-----5:R-:W4:Y:S07]  /*c300*/  LDSM.16.MT88.4 R120, [R152+0x5000] ;  /* 0x005000009878783b */ /* 0x020f2e0000004200 */
[C---:B------:R-:W-:Y:S01]  /*c310*/  HMMA.16816.F32 R40, R104.reuse, R134, R40 ;  /* 0x000000866828723c */ /* 0x040fe20000001828 */
[----:B------:R-:W-:Y:S07]  /*c320*/  LDSM.16.MT88.4 R132, [R103+0x1800] ;  /* 0x001800006784783b */ /* 0x000fee0000004200 */
[C---:B------:R-:W-:Y:S08]  /*c330*/  HMMA.16816.F32 R44, R104.reuse, R136, R44 ;  /* 0x00000088682c723c */ /* 0x040ff0000000182c */
[C---:B------:R-:W-:Y:S08]  /*c340*/  HMMA.16816.F32 R48, R104.reuse, R138, R48 ;  /* 0x0000008a6830723c */ /* 0x040ff00000001830 */
[C---:B---3--:R-:W-:Y:S07]  /*c350*/  HMMA.16816.F32 R52, R104.reuse, R116, R52 ;  /* 0x000000746834723c */ /* 0x048fee0000001834 */
        /* <DEDUP_REMOVED lines=8> */
[----:B---3--:R-:W-:Y:S01]  /*c3e0*/  FFMA.FTZ R116, R203, c[0x0][0x2d0], -R144 ;  /* 0x0000b400cb747a23 */ /* 0x008fe20000010890 */
[----:B-----5:R-:W-:Y:S01]  /*c3f0*/  F2FP.PACK_AB R136, R159, R160 ;  /* 0x000000a09f88723e */ /* 0x020fe200000000ff */
[----:B------:R-:W-:Y:S01]  /*c400*/  LDSM.16.MT88.4 R144, [R152+0x3800] ;  /* 0x003800009890783b */ /* 0x000fe20000004200 */
[--C-:B------:R-:W-:Y:S01]  /*c410*/  FFMA.FTZ R112, R208, c[0x0][0x2d0], -R141.reuse ;  /* 0x0000b400d0707a23 */ /* 0x100fe2000001088d */
[C---:B------:R-:W-:Y:S01]  /*c420*/  HMMA.16816.F32 R72, R104.reuse, R114, R72 ;  /* 0x000000726848723c */ /* 0x040fe20000001848 */
[----:B------:R2:W3:Y:S07]  /*c430*/  MUFU.EX2 R158, R116 ;  /* 0x00000074009e7308 */ /* 0x0004ee0000000800 */
[C---:B----4-:R-:W-:Y:S03]  /*c440*/  HMMA.16816.F32 R76, R104.reuse, R120, R76 ;  /* 0x00000078684c723c */ /* 0x050fe6000000184c */
[----:B------:R4:W5:Y:S01]  /*c450*/  MUFU.EX2 R155, R112 ;  /* 0x00000070009b7308 */ /* 0x0009620000000800 */
[----:B-1----:R-:W-:Y:S03]  /*c460*/  LDSM.16.MT88.4 R108, [R103+0x5000] ;  /* 0x00500000676c783b */ /* 0x002fe60000004200 */
[--C-:B------:R-:W-:Y:S01]  /*c470*/  FFMA.FTZ R120, R206, c[0x0][0x2d0], -R141.reuse ;  /* 0x0000b400ce787a23 */ /* 0x100fe2000001088d */
[C---:B------:R-:W-:Y:S05]  /*c480*/  HMMA.16816.F32 R80, R104.reuse, R122, R80 ;  /* 0x0000007a6850723c */ /* 0x040fea0000001850 */
[----:B------:R1:W-:Y:S01]  /*c490*/  MUFU.EX2 R153, R120 ;  /* 0x0000007800997308 */ /* 0x0003e20000000800 */
[----:B--2---:R-:W2:Y:S01]  /*c4a0*/  LDSM.16.MT88.4 R116, [R102+0x5000] ;  /* 0x005000006674783b */ /* 0x004ea20000004200 */
[----:B---3--:R-:W-:Y:S01]  /*c4b0*/  F2FP.PACK_AB R138, R157, R158 ;  /* 0x0000009e9d8a723e */ /* 0x008fe200000000ff */
[----:B----4-:R-:W-:Y:S01]  /*c4c0*/  FFMA.FTZ R112, R205, c[0x0][0x2d0], -R141 ;  /* 0x0000b400cd707a23 */ /* 0x010fe2000001088d */
[----:B-----5:R-:W-:Y:S05]  /*c4d0*/  F2FP.PACK_AB R137, R155, R156 ;  /* 0x0000009c9b89723e */ /* 0x020fea00000000ff */
[----:B------:R-:W-:Y:S01]  /*c4e0*/  LDSM.16.MT88.4 R140, [R3+0x3800] ;  /* 0x00380000038c783b */ /* 0x000fe20000004200 */
[----:B------:R3:W4:Y:S07]  /*c4f0*/  MUFU.EX2 R154, R112 ;  /* 0x00000070009a7308 */ /* 0x00072e0000000800 */
[----:B-1----:R-:W-:Y:S08]  /*c500*/  LDSM.16.MT88.4 R120, [R152+0x1800] ;  /* 0x001800009878783b */ /* 0x002ff00000004200 */
[----:B---3--:R-:W1:Y:S01]  /*c510*/  LDSM.16.MT88.4 R112, [R3+0x1800] ;  /* 0x001800000370783b */ /* 0x008e620000004200 */
[----:B----4-:R-:W-:Y:S01]  /*c520*/  F2FP.PACK_AB R139, R153, R154 ;  /* 0x0000009a998b723e */ /* 0x010fe200000000ff */
[C---:B--2---:R-:W-:Y:S08]  /*c530*/  HMMA.16816.F32 R84, R104.reuse, R116, R84 ;  /* 0x000000746854723c */ /* 0x044ff00000001854 */
[C---:B------:R-:W-:Y:S08]  /*c540*/  HMMA.16816.F32 R88, R104.reuse, R118, R88 ;  /* 0x000000766858723c */ /* 0x040ff00000001858 */
[C---:B------:R-:W-:Y:S08]  /*c550*/  HMMA.16816.F32 R92, R104.reuse, R108, R92 ;  /* 0x0000006c685c723c */ /* 0x040ff0000000185c */
[----:B------:R-:W-:Y:S08]  /*c560*/  HMMA.16816.F32 R96, R104, R110, R96 ;  /* 0x0000006e6860723c */ /* 0x000ff00000001860 */
[C---:B-1----:R-:W-:Y:S01]  /*c570*/  HMMA.16816.F32 R104, R136.reuse, R112, R4 ;  /* 0x000000708868723c */ /* 0x042fe20000001804 */
[----:B------:R-:W1:Y:S07]  /*c580*/  LDSM.16.MT88.4 R4, [R103+0x3800] ;  /* 0x003800006704783b */ /* 0x000e6e0000004200 */
[C---:B------:R-:W-:Y:S01]  /*c590*/  HMMA.16816.F32 R108, R136.reuse, R114, R8 ;  /* 0x00000072886c723c */ /* 0x040fe20000001808 */
[----:B------:R2:W3:Y:S07]  /*c5a0*/  LDSM.16.MT88.4 R8, [R3+0x5800] ;  /* 0x005800000308783b */ /* 0x0004ee0000004200 */
[C---:B------:R-:W-:Y:S01]  /*c5b0*/  HMMA.16816.F32 R112, R136.reuse, R120, R12 ;  /* 0x000000788870723c */ /* 0x040fe2000000180c */
[----:B------:R-:W4:Y:S07]  /*c5c0*/  LDSM.16.MT88.4 R12, [R152+0x5800] ;  /* 0x00580000980c783b */ /* 0x000f2e0000004200 */
[C---:B------:R-:W-:Y:S07]  /*c5d0*/  HMMA.16816.F32 R116, R136.reuse, R122, R16 ;  /* 0x0000007a8874723c */ /* 0x040fee0000001810 */
[----:B------:R-:W-:Y:S01]  /*c5e0*/  FFMA.FTZ R16, R2, R212, R179 ;  /* 0x000000d402107223 */ /* 0x000fe200000100b3 */
[C---:B------:R-:W-:Y:S04]  /*c5f0*/  HMMA.16816.F32 R120, R136.reuse, R124, R20 ;  /* 0x0000007c8878723c */ /* 0x040fe80000001814 */
[----:B--2---:R-:W-:Y:S01]  /*c600*/  IADD3 R3, R197, -0x2, RZ ;  /* 0xfffffffec5037810 */ /* 0x004fe20007ffe0ff */
[----:B------:R-:W-:Y:S03]  /*c610*/  FADD.FTZ R16, R182, R16 ;  /* 0x00000010b6107221 */ /* 0x000fe60000010000 */
[C---:B------:R-:W-:Y:S03]  /*c620*/  HMMA.16816.F32 R124, R136.reuse, R126, R24 ;  /* 0x0000007e887c723c */ /* 0x040fe60000001818 */
[C---:B------:R-:W-:Y:S05]  /*c630*/  ISETP.GE.AND P6, PT, R3.reuse, R200, PT ;  /* 0x000000c80300720c */ /* 0x040fea0003fc6270 */
[C---:B------:R-:W-:Y:S08]  /*c640*/  HMMA.16816.F32 R128, R136.reuse, R132, R28 ;  /* 0x000000848880723c */ /* 0x040ff0000000181c */
[C---:B------:R-:W-:Y:S01]  /*c650*/  HMMA.16816.F32 R132, R136.reuse, R134, R32 ;  /* 0x000000868884723c */ /* 0x040fe20000001820 */
[----:B------:R-:W-:Y:S03]  /*c660*/  @P6 MOV R20, c[0x0][0x1e4] ;  /* 0x0000790000146a02 */ /* 0x000fe60000000f00 */
[----:B------:R-:W-:Y:S04]  /*c670*/  @P6 SHF.R.S32.HI R2, RZ, 0x1f, R3 ;  /* 0x0000001fff026819 */ /* 0x000fe80000011403 */
[C---:B------:R-:W-:Y:S04]  /*c680*/  HMMA.16816.F32 R36, R136.reuse, R140, R36 ;  /* 0x0000008c8824723c */ /* 0x040fe80000001824 */
[----:B------:R-:W-:Y:S04]  /*c690*/  @P6 IMAD R2, R2, c[0x0][0x1e0], RZ ;  /* 0x0000780002026a24 */ /* 0x000fe800078e02ff */
        /* <DEDUP_REMOVED lines=8> */
[C---:B---3--:R-:W-:Y:S07]  /*c720*/  HMMA.16816.F32 R68, R136.reuse, R8, R68 ;  /* 0x000000088844723c */ /* 0x048fee0000001844 */
[----:B------:R-:W-:Y:S01]  /*c730*/  FADD.FTZ R9, R178, R0 ;  /* 0x00000000b2097221 */ /* 0x000fe20000010000 */
[C---:B------:R-:W-:Y:S04]  /*c740*/  HMMA.16816.F32 R72, R136.reuse, R10, R72 ;  /* 0x0000000a8848723c */ /* 0x040fe80000001848 */
[C---:B------:R-:W-:Y:S02]  /*c750*/  @P6 IMAD R8, R3.reuse, c[0x0][0x1e4], R2 ;  /* 0x0000790003086a24 */ /* 0x040fe400078e0202 */
[----:B------:R-:W-:Y:S02]  /*c760*/  @P6 IMAD.WIDE.U32 R2, R3, c[0x0][0x1e0], RZ ;  /* 0x0000780003026a25 */ /* 0x000fe400078e00ff */
[C---:B----4-:R-:W-:Y:S04]  /*c770*/  HMMA.16816.F32 R76, R136.reuse, R12, R76 ;  /* 0x0000000c884c723c */ /* 0x050fe8000000184c */
[----:B------:R-:W-:Y:S02]  /*c780*/  FADD.FTZ R9, R180, R9 ;  /* 0x00000009b4097221 */ /* 0x000fe40000010000 */
[----:B------:R-:W-:Y:S01]  /*c790*/  FADD.FTZ R0, R183, R16 ;  /* 0x00000010b7007221 */ /* 0x000fe20000010000 */
[----:B------:R-:W-:Y:S01]  /*c7a0*/  @P6 MOV R13, c[0x0][0x1e0] ;  /* 0x00007800000d6a02 */ /* 0x000fe20000000f00 */
[----:B------:R-:W-:Y:S01]  /*c7b0*/  FADD.FTZ R9, R181, R9 ;  /* 0x00000009b5097221 */ /* 0x000fe20000010000 */
[C---:B------:R-:W-:Y:S03]  /*c7c0*/  HMMA.16816.F32 R80, R136.reuse, R14, R80 ;  /* 0x0000000e8850723c */ /* 0x040fe60000001850 */
[----:B------:R-:W-:Y:S01]  /*c7d0*/  FADD.FTZ R16, R199, R0 ;  /* 0x00000000c7107221 */ /* 0x000fe20000010000 */
[----:B------:R-:W-:Y:S02]  /*c7e0*/  @P6 IADD3 R0, R3, R8, RZ ;  /* 0x0000000803006210 */ /* 0x000fe40007ffe0ff */
[C---:B------:R-:W-:Y:S01]  /*c7f0*/  @P6 SHF.L.U32 R3, R2.reuse, 0x6, RZ ;  /* 0x0000000602036819 */ /* 0x040fe200000006ff */
[----:B------:R-:W-:Y:S01]  /*c800*/  FADD.FTZ R8, R175, R16 ;  /* 0x00000010af087221 */ /* 0x000fe20000010000 */
[----:B------:R-:W-:Y:S01]  /*c810*/  @P6 SHF.L.U64.HI R2, R2, 0x6, R0 ;  /* 0x0000000602026819 */ /* 0x000fe20000010200 */
[----:B------:R-:W-:Y:S01]  /*c820*/  FADD.FTZ R16, R170, R9 ;  /* 0x00000009aa107221 */ /* 0x000fe20000010000 */
[C---:B-1----:R-:W-:Y:S03]  /*c830*/  HMMA.16816.F32 R84, R136.reuse, R4, R84 ;  /* 0x000000048854723c */ /* 0x042fe60000001854 */
[----:B------:R-:W-:Y:S01]  /*c840*/  @P6 IADD3 R0, P5, R3, R218, RZ ;  /* 0x000000da03006210 */ /* 0x000fe20007fbe0ff */
[----:B------:R-:W-:Y:S01]  /*c850*/  FADD.FTZ R18, R171, R16 ;  /* 0x00000010ab127221 */ /* 0x000fe20000010000 */
[C---:B------:R-:W-:Y:S01]  /*c860*/  @P6 LEA R19, P0, R13.reuse, R3, 0x5 ;  /* 0x000000030d136211 */ /* 0x040fe200078028ff */
[----:B------:R-:W-:Y:S01]  /*c870*/  FADD.FTZ R17, R174, R8 ;  /* 0x00000008ae117221 */ /* 0x000fe20000010000 */
[----:B------:R-:W-:Y:S01]  /*c880*/  @P6 LEA R12, P4, R0, c[0x0][0x1c8], 0x1 ;  /* 0x00007200000c6a11 */ /* 0x000fe200078808ff */
[----:B------:R-:W1:Y:S01]  /*c890*/  LDSM.16.MT88.4 R8, [R103+0x5800] ;  /* 0x005800006708783b */ /* 0x000e620000004200 */
[-C--:B------:R-:W-:Y:S01]  /*c8a0*/  @P6 IADD3.X R16, R2, R217.reuse, RZ, P5, !PT ;  /* 0x000000d902106210 */ /* 0x080fe20002ffe4ff */
[C---:B------:R-:W-:Y:S03]  /*c8b0*/  HMMA.16816.F32 R88, R136.reuse, R6, R88 ;  /* 0x000000068858723c */ /* 0x040fe60000001858 */
[----:B------:R-:W-:Y:S01]  /*c8c0*/  @P6 LEA.HI.X R3, R13, R2, R20, 0x5, P0 ;  /* 0x000000020d036211 */ /* 0x000fe200000f2c14 */
[----:B------:R-:W-:Y:S01]  /*c8d0*/  FADD.FTZ R17, R176, R17 ;  /* 0x00000011b0117221 */ /* 0x000fe20000010000 */
[----:B------:R-:W-:Y:S01]  /*c8e0*/  @P6 LEA.HI.X R13, R0, c[0x0][0x1cc], R16, 0x1, P4 ;  /* 0x00007300000d6a11 */ /* 0x000fe200020f0c10 */
[----:B------:R-:W-:Y:S01]  /*c8f0*/  FADD.FTZ R0, R172, R18 ;  /* 0x00000012ac007221 */ /* 0x000fe20000010000 */
[C---:B------:R-:W-:Y:S01]  /*c900*/  ISETP.GE.AND P0, PT, R198.reuse, 0x1, PT ;  /* 0x00000001c600780c */ /* 0x040fe20003f06270 */
[----:B------:R-:W-:Y:S01]  /*c910*/  FADD.FTZ R15, R173, R17 ;  /* 0x00000011ad0f7221 */ /* 0x000fe20000010000 */
[----:B------:R-:W-:Y:S02]  /*c920*/  IADD3 R2, R198, 0x1, RZ ;  /* 0x00000001c6027810 */ /* 0x000fe40007ffe0ff */
[----:B------:R-:W-:Y:S01]  /*c930*/  @P6 ISETP.GE.AND P4, PT, R210, c[0x0][0x1d4], PT ;  /* 0x00007500d2006a0c */ /* 0x000fe20003f86270 */
[----:B------:R-:W-:Y:S01]  /*c940*/  FADD.FTZ R14, R169, R0 ;  /* 0x00000000a90e7221 */ /* 0x000fe20000010000 */
[----:B------:R-:W-:Y:S01]  /*c950*/  @P6 IADD3 R0, P5, R19, R218, RZ ;  /* 0x000000da13006210 */ /* 0x000fe20007fbe0ff */
[----:B------:R-:W-:Y:S01]  /*c960*/  FADD.FTZ R5, R168, R15 ;  /* 0x0000000fa8057221 */ /* 0x000fe20000010000 */
[----:B------:R-:W-:Y:S01]  /*c970*/  SEL R198, R2, RZ, !P0 ;  /* 0x000000ff02c67207 */ /* 0x000fe20004000000 */
[----:B------:R-:W-:Y:S01]  /*c980*/  FADD.FTZ R4, R164, R14 ;  /* 0x0000000ea4047221 */ /* 0x000fe20000010000 */
[----:B------:R-:W-:Y:S01]  /*c990*/  @P6 IADD3.X R3, R3, R217, RZ, P5, !PT ;  /* 0x000000d903036210 */ /* 0x000fe20002ffe4ff */
[----:B------:R-:W-:Y:S01]  /*c9a0*/  FADD.FTZ R14, R167, R5 ;  /* 0x00000005a70e7221 */ /* 0x000fe20000010000 */
[----:B------:R-:W-:Y:S01]  /*c9b0*/  @P6 LEA R2, P5, R0, c[0x0][0x1c8], 0x1 ;  /* 0x0000720000026a11 */ /* 0x000fe200078a08ff */
[----:B------:R-:W-:Y:S01]  /*c9c0*/  FADD.FTZ R5, R163, R4 ;  /* 0x00000004a3057221 */ /* 0x000fe20000010000 */
[----:B------:R-:W-:Y:S01]  /*c9d0*/  @P6 ISETP.GE.AND P0, PT, R209, c[0x0][0x1d4], PT ;  /* 0x00007500d1006a0c */ /* 0x000fe20003f06270 */
[----:B------:R-:W-:Y:S01]  /*c9e0*/  FADD.FTZ R4, R166, R14 ;  /* 0x0000000ea6047221 */ /* 0x000fe20000010000 */
[----:B------:R-:W-:Y:S01]  /*c9f0*/  @P6 LEA.HI.X R3, R0, c[0x0][0x1cc], R3, 0x1, P5 ;  /* 0x0000730000036a11 */ /* 0x000fe200028f0c03 */
[----:B------:R-:W-:Y:S02]  /*ca00*/  @P6 IMAD R0, R198, 0x6000, R224 ;  /* 0x00006000c6006824 */ /* 0x000fe400078e02e0 */
[----:B------:R-:W-:Y:S02]  /*ca10*/  FADD.FTZ R6, R162, R5 ;  /* 0x00000005a2067221 */ /* 0x000fe40000010000 */
[----:B------:R-:W-:Y:S01]  /*ca20*/  FADD.FTZ R5, R165, R4 ;  /* 0x00000004a5057221 */ /* 0x000fe20000010000 */
[----:B------:R-:W-:Y:S01]  /*ca30*/  @!PT LDS RZ, [RZ] ;  /* 0x00000000fffff984 */ /* 0x000fe20000000800 */
[----:B------:R-:W-:Y:S01]  /*ca40*/  @!PT LDS RZ, [RZ] ;  /* 0x00000000fffff984 */ /* 0x000fe20000000800 */
[----:B------:R-:W-:Y:S01]  /*ca50*/  @!PT LDS RZ, [RZ] ;  /* 0x00000000fffff984 */ /* 0x000fe20000000800 */
[----:B------:R2:W-:Y:S01]  /*ca60*/  @P6 LDGSTS.E.BYPASS.LTC128B.128 [R0], [R12.64], !P4 ;  /* 0x000000000c006fae */ /* 0x0005e2000e101d48 */
[----:B------:R-:W-:Y:S07]  /*ca70*/  FADD.FTZ R4, R161, R6 ;  /* 0x00000006a1047221 */ /* 0x000fee0000010000 */
[----:B------:R2:W-:Y:S01]  /*ca80*/  @P6 LDGSTS.E.BYPASS.LTC128B.128 [R0+0x2000], [R12.64+0x80], !P0 ;  /* 0x020000800c006fae */ /* 0x0005e2000c101d48 */
[C---:B-1----:R-:W-:Y:S07]  /*ca90*/  HMMA.16816.F32 R92, R136.reuse, R8, R92 ;  /* 0x00000008885c723c */ /* 0x042fee000000185c */
[----:B------:R2:W-:Y:S01]  /*caa0*/  @P6 LDGSTS.E.BYPASS.LTC128B.128 [R0+0x4000], [R12.64+0x100], !P3 ;  /* 0x040001000c006fae */ /* 0x0005e2000d901d48 */
[----:B------:R-:W-:Y:S07]  /*cab0*/  HMMA.16816.F32 R96, R136, R10, R96 ;  /* 0x0000000a8860723c */ /* 0x000fee0000001860 */
[----:B------:R1:W-:Y:S01]  /*cac0*/  @P6 LDGSTS.E.BYPASS.LTC128B.128 [R0+0x1000], [R2.64], !P4 ;  /* 0x0100000002006fae */ /* 0x0003e2000e101d48 */
[----:B------:R-:W-:Y:S07]  /*cad0*/  ISETP.GE.AND P4, PT, R185, 0x1, PT ;  /* 0x00000001b900780c */ /* 0x000fee0003f86270 */
[----:B------:R1:W-:Y:S01]  /*cae0*/  @P6 LDGSTS.E.BYPASS.LTC128B.128 [R0+0x3000], [R2.64+0x80], !P0 ;  /* 0x0300008002006fae */ /* 0x0003e2000c101d48 */
[----:B------:R-:W-:Y:S02]  /*caf0*/  ISETP.GT.AND P0, PT, R197, R223, PT ;  /* 0x000000dfc500720c */ /* 0x000fe40003f04270 */
[----:B------:R-:W-:Y:S05]  /*cb00*/  MOV R197, R196 ;  /* 0x000000c400c57202 */ /* 0x000fea0000000f00 */
[----:B------:R1:W-:Y:S08]  /*cb10*/  @P6 LDGSTS.E.BYPASS.LTC128B.128 [R0+0x5000], [R2.64+0x100], !P3 ;  /* 0x0500010002006fae */ /* 0x0003f0000d901d48 */
[----:B------:R-:W0:Y:S01]  /*cb20*/  LDGDEPBAR ;  /* 0x00000000000079af */ /* 0x000e220000000000 */
[----:B-1----:R-:W-:Y:S02]  /*cb30*/  FADD.FTZ R2, R160, R5 ;  /* 0x00000005a0027221 */ /* 0x002fe40000010000 */
[----:B--2---:R-:W-:Y:S02]  /*cb40*/  FADD.FTZ R0, R156, R4 ;  /* 0x000000049c007221 */ /* 0x004fe40000010000 */
        /* <DEDUP_REMOVED lines=11> */
.L_x_1687:
[----:B------:R-:W-:-:S13]  /*cc00*/  ISETP.GE.AND P0, PT, R196, R200, PT ;  /* 0x000000c8c400720c */ /* 0x000fda0003f06270 */
[----:B------:R-:W-:Y:S05]  /*cc10*/  @!P0 BRA `(.L_x_1689) ;  /* 0x0000375000008947 */ /* 0x000fea0003800000 */
[----:B------:R-:W-:Y:S02]  /*cc20*/  MOV R3, R100 ;  /* 0x0000006400037202 */ /* 0x000fe40000000f00 */
[----:B------:R-:W-:Y:S02]  /*cc30*/  MOV R2, R101 ;  /* 0x0000006500027202 */ /* 0x000fe40000000f00 */
.L_x_1698:
        /* <DEDUP_REMOVED lines=293> */
.L_x_1692:
[----:B------:R-:W-:Y:S04]  /*de90*/  MOV R10, c[0x0][0x32c] ;  /* 0x0000cb00000a7a02 */ /* 0x000fe80000000f00 */
[----:B------:R-:W-:Y:S11]  /*dea0*/  ISETP.NE.AND P0, PT, R10, 0x1, PT ;  /* 0x000000010a00780c */ /* 0x000ff60003f05270 */
[----:B------:R-:W-:Y:S02]  /*deb0*/  @!UPT UIADD3 URZ, URZ, URZ, URZ ;  /* 0x0000003f3f3ff290 */ /* 0x000fe4000fffe03f */
[----:B------:R-:W-:Y:S05]  /*dec0*/  @P0 IMAD.HI.U32 R10, R5, c[0x0][0x330], RZ ;  /* 0x0000cc00050a0a27 */ /* 0x000fea00078e00ff */
[----:B------:R-:W-:Y:S02]  /*ded0*/  @P0 SHF.R.U32.HI R5, RZ, c[0x0][0x334], R10 ;  /* 0x0000cd00ff050a19 */ /* 0x000fe4000001160a */
.L_x_1693:
[----:B------:R-:W-:Y:S05]  /*dee0*/  BSYNC B0 ;  /* 0x0000000000007941 */ /* 0x000fea0003800000 */
.L_x_1691:
[----:B------:R-:W-:Y:S04]  /*def0*/  IMAD R5, R5, c[0x0][0x32c], -R7 ;  /* 0x0000cb0005057a24 */ /* 0x000fe800078e0a07 */
[----:B------:R-:W-:Y:S05]  /*df00*/  IMAD.IADD R5, R5, 0x1, -R214 ;  /* 0x0000000105057824 */ /* 0x000fea00078e0ad6 */
[----:B------:R-:W-:Y:S02]  /*df10*/  IADD3 R10, R5, c[0x0][0x32c], RZ ;  /* 0x0000cb00050a7a10 */ /* 0x000fe40007ffe0ff */
[----:B------:R-:W-:Y:S02]  /*df20*/  IMNMX R0, R0, R5, !PT ;  /* 0x0000000500007217 */ /* 0x000fe40007800200 */
[----:B------:R-:W-:Y:S02]  /*df30*/  IMNMX R4, R4, R10, PT ;  /* 0x0000000a04047217 */ /* 0x000fe40003800200 */
.L_x_1690:
        /* <DEDUP_REMOVED lines=66> */
.L_x_1696:
[----:B------:R-:W-:Y:S04]  /*e360*/  MOV R6, c[0x0][0x32c] ;  /* 0x0000cb0000067a02 */ /* 0x000fe80000000f00 */
[----:B------:R-:W-:Y:S11]  /*e370*/  ISETP.NE.AND P4, PT, R6, 0x1, PT ;  /* 0x000000010600780c */ /* 0x000ff60003f85270 */
[----:B------:R-:W-:Y:S02]  /*e380*/  @!UPT UIADD3 URZ, URZ, URZ, URZ ;  /* 0x0000003f3f3ff290 */ /* 0x000fe4000fffe03f */
[----:B------:R-:W-:Y:S05]  /*e390*/  @P4 IMAD.HI.U32 R6, R5, c[0x0][0x330], RZ ;  /* 0x0000cc0005064a27 */ /* 0x000fea00078e00ff */
[----:B------:R-:W-:Y:S02]  /*e3a0*/  @P4 SHF.R.U32.HI R5, RZ, c[0x0][0x334], R6 ;  /* 0x0000cd00ff054a19 */ /* 0x000fe40000011606 */
.L_x_1697:
[----:B------:R-:W-:Y:S05]  /*e3b0*/  BSYNC B0 ;  /* 0x0000000000007941 */ /* 0x000fea0003800000 */
.L_x_1695:
[----:B------:R-:W-:Y:S04]  /*e3c0*/  IMAD R7, R5, c[0x0][0x32c], -R7 ;  /* 0x0000cb0005077a24 */ /* 0x000fe800078e0a07 */
[----:B------:R-:W-:Y:S05]  /*e3d0*/  IMAD.IADD R7, R7, 0x1, -R214 ;  /* 0x0000000107077824 */ /* 0x000fea00078e0ad6 */
[----:B------:R-:W-:Y:S02]  /*e3e0*/  IADD3 R5, R7, c[0x0][0x32c], RZ ;  /* 0x0000cb0007057a10 */ /* 0x000fe40007ffe0ff */
[----:B------:R-:W-:Y:S02]  /*e3f0*/  IMNMX R0, R0, R7, !PT ;  /* 0x0000000700007217 */ /* 0x000fe40007800200 */
[----:B------:R-:W-:Y:S02]  /*e400*/  IMNMX R4, R4, R5, PT ;  /* 0x0000000504047217 */ /* 0x000fe40003800200 */
.L_x_1694:
        /* <DEDUP_REMOVED lines=485> */
[----:B------:R-:W-:Y:S02]  /*10260*/  ISETP.GE.AND P0, PT, R200, R196, PT ;  /* 0x000000c4c800720c */ /* 0x000fe40003f06270 */
        /* <DEDUP_REMOVED lines=15> */
[----:B------:R-:W-:-:S05]  /*10360*/  @!P0 BRA `(.L_x_1698) ;  /* 0xffffc8d000008947 */ /* 0x000fca000383ffff */
.L_x_1689:
[----:B------:R-:W-:Y:S02]  /*10370*/  MOV R7, 0x1f ;  /* 0x0000001f00077802 */ /* 0x000fe40000000f00 */
[----:B------:R-:W-:Y:S01]  /*10380*/  MOV R6, 0xffffffff ;  /* 0xffffffff00067802 */ /* 0x000fe20000000f00 */
[----:B------:R-:W-:Y:S05]  /*10390*/  BRA.DIV ~URZ, `(.L_x_1699) ;  /* 0x000052427f007947 */ /* 0x000fea000b800000 */
[----:B------:R1:W2:Y:S02]  /*103a0*/  SHFL.BFLY PT, R0, R212, 0x2, 0x1f ;  /* 0x0c401f00d4007f89 */ /* 0x0002a400000e0000 */
.L_x_1772:
[----:B--2---:R-:W-:Y:S01]  /*103b0*/  FADD.FTZ R0, R0, R212 ;  /* 0x000000d400007221 */ /* 0x004fe20000010000 */
[----:B------:R-:W-:Y:S05]  /*103c0*/  BRA.DIV ~URZ, `(.L_x_1700) ;  /* 0x000052727f007947 */ /* 0x000fea000b800000 */
[----:B------:R-:W2:Y:S04]  /*103d0*/  SHFL.BFLY PT, R2, R213, 0x2, 0x1f ;  /* 0x0c401f00d5027f89 */ /* 0x000ea800000e0000 */
[----:B------:R-:W3:Y:S01]  /*103e0*/  SHFL.BFLY PT, R5, R0, 0x1, 0x1f ;  /* 0x0c201f0000057f89 */ /* 0x000ee200000e0000 */
[----:B--2---:R-:W-:-:S02]  /*103f0*/  FADD.FTZ R4, R2, R213 ;  /* 0x000000d502047221 */ /* 0x004fc40000010000 */
[----:B---3--:R-:W-:-:S03]  /*10400*/  FADD.FTZ R0, R0, R5 ;  /* 0x0000000500007221 */ /* 0x008fc60000010000 */
[----:B------:R2:W3:Y:S04]  /*10410*/  SHFL.BFLY PT, R3, R4, 0x1, 0x1f ;  /* 0x0c201f0004037f89 */ /* 0x0004e800000e0000 */
.L_x_1773:
        /* <DEDUP_REMOVED lines=117> */
.L_x_1642:
        /* <DEDUP_REMOVED lines=17> */
.L_x_1702:
[----:B------:R-:W-:Y:S05]  /*10c80*/  BSYNC B0 ;  /* 0x0000000000007941 */ /* 0x000fea0003800000 */
.L_x_1701:
        /* <DEDUP_REMOVED lines=11> */
[----:B------:R-:W4:Y:S04]  /*10d40*/  LDL R6, [R1+0x20] ;  /* 0x0000200001067983 */ /* 0x000f280000100800 */
[----:B------:R-:W4:Y:S01]  /*10d50*/  LDL R5, [R1+0x18] ;  /* 0x0000180001057983 */ /* 0x000f220000100800 */
[----:B------:R-:W-:Y:S01]  /*10d60*/  WARPSYNC 0xffffffff ;  /* 0xffffffff00007948 */ /* 0x000fe20003800000 */
[----:B------:R-:W-:Y:S01]  /*10d70*/  F2FP.PACK_AB R0, R153, R152 ;  /* 0x000000989900723e */ /* 0x000fe200000000ff */
[----:B------:R-:W-:Y:S01]  /*10d80*/  IMAD.MOV.U32 R16, RZ, RZ, c[0x0][0x388] ;  /* 0x0000e200ff107624 */ /* 0x000fe200078e00ff */
        /* <DEDUP_REMOVED lines=8> */
[----:B--2---:R2:W-:Y:S04]  /*10e10*/  STS [R12], R0 ;  /* 0x000000000c007388 */ /* 0x0045e80000000800 */
[----:B------:R1:W-:Y:S04]  /*10e20*/  STS [R12+0x400], R2 ;  /* 0x000400020c007388 */ /* 0x0003e80000000800 */
[----:B---3--:R3:W-:Y:S01]  /*10e30*/  STS [R11], R3 ;  /* 0x000000030b007388 */ /* 0x0087e20000000800 */
[----:B--2---:R-:W-:-:S02]  /*10e40*/  F2FP.PACK_AB R0, R161, R160 ;  /* 0x000000a0a100723e */ /* 0x004fc400000000ff */
        /* <DEDUP_REMOVED lines=80> */
[----:B------:R-:W-:Y:S04]  /*11350*/  STS [R7+0x8400], R3 ;  /* 0x0084000307007388 */ /* 0x000fe80000000800 */
[----:B------:R3:W-:Y:S01]  /*11360*/  STS [R6+0x8000], R2 ;  /* 0x0080000206007388 */ /* 0x0007e20000000800 */
[----:B-1----:R-:W-:-:S05]  /*11370*/  F2FP.PACK_AB R0, R69, R68 ;  /* 0x000000444500723e */ /* 0x002fca00000000ff */
[----:B------:R1:W-:Y:S01]  /*11380*/  STS [R6+0x8400], R0 ;  /* 0x0084000006007388 */ /* 0x0003e20000000800 */
[----:B--2---:R-:W-:-:S05]  /*11390*/  F2FP.PACK_AB R4, R65, R64 ;  /* 0x000000404104723e */ /* 0x004fca00000000ff */
[----:B------:R2:W-:Y:S01]  /*113a0*/  STS [R5+0x8000], R4 ;  /* 0x0080000405007388 */ /* 0x0005e20000000800 */
[----:B---3--:R-:W-:-:S04]  /*113b0*/  IMAD.MOV.U32 R2, RZ, RZ, 0x4 ;  /* 0x00000004ff027424 */ /* 0x008fc800078e00ff */
[----:B------:R-:W-:-:S04]  /*113c0*/  @P2 IMAD.WIDE R8, R231, R2, c[0x0][0x508] ;  /* 0x00014200e7082625 */ /* 0x000fc800078e0202 */
[----:B------:R-:W-:Y:S01]  /*113d0*/  IMAD.WIDE R2, R231, R2, c[0x0][0x500] ;  /* 0x00014000e7027625 */ /* 0x000fe200078e0202 */
[----:B-1----:R-:W-:-:S03]  /*113e0*/  F2FP.PACK_AB R0, R63, R62 ;  /* 0x0000003e3f00723e */ /* 0x002fc600000000ff */
[----:B------:R-:W-:Y:S02]  /*113f0*/  IMAD.MOV.U32 R6, RZ, RZ, RZ ;  /* 0x000000ffff067224 */ /* 0x000fe400078e00ff */
[----:B------:R1:W-:Y:S04]  /*11400*/  STS [R5+0x8400], R0 ;  /* 0x0084000005007388 */ /* 0x0003e80000000800 */
[----:B------:R-:W-:Y:S06]  /*11410*/  BAR.SYNC.DEFER_BLOCKING 0x1, 0x100 ;  /* 0x0044000000007b1d */ /* 0x000fec0000010000 */
[----:B------:R1:W5:Y:S04]  /*11420*/  @P2 LDG.E R16, [R8.64] ;  /* 0x0000000808102981 */ /* 0x000368000c1e1900 */
[----:B------:R1:W5:Y:S01]  /*11430*/  @P1 LDG.E R6, [R2.64] ;  /* 0x0000000802061981 */ /* 0x000362000c1e1900 */
[----:B------:R-:W-:-:S04]  /*11440*/  ISETP.NE.AND P0, PT, R252, RZ, PT ;  /* 0x000000fffc00720c */ /* 0x000fc80003f05270 */
[----:B--2---:R-:W-:Y:S01]  /*11450*/  SEL R4, R252, c[0x0][0x3d4], P0 ;  /* 0x0000f500fc047a07 */ /* 0x004fe20000000000 */
[----:B------:R-:W-:Y:S05]  /*11460*/  @P2 BRA `(.L_x_1705) ;  /* 0x0000004000002947 */ /* 0x000fea0003800000 */
[----:B------:R-:W-:Y:S05]  /*11470*/  @!P1 BRA `(.L_x_1705) ;  /* 0x0000003000009947 */ /* 0x000fea0003800000 */
[----:B-1----:R1:W2:Y:S04]  /*11480*/  LDG.E R0, [R2.64] ;  /* 0x0000000802007981 */ /* 0x0022a8000c1e1900 */
[----:B-1----:R-:W2:Y:S02]  /*11490*/  LDG.E R2, [R2.64+0x4] ;  /* 0x0000040802027981 */ /* 0x002ea4000c1e1900 */
[----:B--2--5:R-:W-:Y:S02]  /*114a0*/  IADD3 R16, -R0, R2, RZ ;  /* 0x0000000200107210 */ /* 0x024fe40007ffe1ff */
.L_x_1705:
[----:B-1----:R-:W-:Y:S01]  /*114b0*/  IMAD.MOV.U32 R9, RZ, RZ, 0x368 ;  /* 0x00000368ff097424 */ /* 0x002fe200078e00ff */
[----:B------:R-:W-:Y:S01]  /*114c0*/  ISETP.GT.AND P3, PT, R4, 0x1, PT ;  /* 0x000000010400780c */ /* 0x000fe20003f64270 */
[----:B------:R-:W2:Y:S01]  /*114d0*/  LDL R11, [R1] ;  /* 0x00000000010b7983 */ /* 0x000ea20000100800 */
[----:B------:R-:W-:Y:S01]  /*114e0*/  IMAD.MOV.U32 R0, RZ, RZ, c[0x0][0x4e8] ;  /* 0x00013a00ff007624 */ /* 0x000fe200078e00ff */
[----:B------:R-:W-:Y:S01]  /*114f0*/  ISETP.NE.U32.AND P0, PT, RZ, c[0x0][0x500], PT ;  /* 0x00014000ff007a0c */ /* 0x000fe20003f05070 */
[----:B------:R-:W-:Y:S01]  /*11500*/  IMAD.IADD R12, R233, 0x1, R226 ;  /* 0x00000001e90c7824 */ /* 0x000fe200078e02e2 */
[----:B------:R-:W-:-:S02]  /*11510*/  SEL R9, R9, 0x328, P3 ;  /* 0x0000032809097807 */ /* 0x000fc40001800000 */
[----:B------:R-:W-:Y:S02]  /*11520*/  ISETP.NE.AND P2, PT, R0, 0x1, PT ;  /* 0x000000010000780c */ /* 0x000fe40003f45270 */
[----:B------:R-:W1:Y:S01]  /*11530*/  LDC.64 R14, c[0x0][R9+0x168] ;  /* 0x00005a00090e7b82 */ /* 0x000e620000000a00 */
[----:B------:R-:W-:Y:S02]  /*11540*/  ISETP.NE.AND.EX P0, PT, RZ, c[0x0][0x504], PT, P0 ;  /* 0x00014100ff007a0c */ /* 0x000fe40003f05300 */
[----:B------:R-:W-:Y:S02]  /*11550*/  SHF.R.S32.HI R0, RZ, 0x1f, R231 ;  /* 0x0000001fff007819 */ /* 0x000fe400000114e7 */
[----:B------:R-:W-:Y:S02]  /*11560*/  SEL R7, R231, RZ, !P0 ;  /* 0x000000ffe7077207 */ /* 0x000fe40004000000 */
[----:B------:R-:W-:Y:S01]  /*11570*/  SEL R2, R0, RZ, !P0 ;  /* 0x000000ff00027207 */ /* 0x000fe20004000000 */
[----:B------:R1:W3:Y:S03]  /*11580*/  LDC.64 R4, c[0x0][R9+0x170] ;  /* 0x00005c0009047b82 */ /* 0x0002e60000000a00 */
[----:B------:R-:W-:-:S05]  /*11590*/  @P2 IMAD.HI.U32 R8, R12, c[0x0][0x4ec], RZ ;  /* 0x00013b000c082a27 */ /* 0x000fca00078e00ff */
[----:B------:R1:W4:Y:S08]  /*115a0*/  LDC.64 R18, c[0x0][R9+0x178] ;  /* 0x00005e0009127b82 */ /* 0x0003300000000a00 */
[----:B------:R1:W2:Y:S02]  /*115b0*/  LDC.64 R20, c[0x0][R9+0x160] ;  /* 0x0000580009147b82 */ /* 0x0002a40000000a00 */
[----:B-1----:R-:W-:-:S02]  /*115c0*/  IMAD R9, R15, R235, RZ ;  /* 0x000000eb0f097224 */ /* 0x002fc400078e02ff */
[----:B------:R-:W4:Y:S01]  /*115d0*/  LDL R15, [R1+0x30] ;  /* 0x00003000010f7983 */ /* 0x000f220000100800 */
[----:B---3--:R-:W-:-:S04]  /*115e0*/  IMAD R0, R5, R7, RZ ;  /* 0x0000000705007224 */ /* 0x008fc800078e02ff */
[C---:B------:R-:W-:Y:S02]  /*115f0*/  IMAD R10, R4.reuse, R2, R0 ;  /* 0x00000002040a7224 */ /* 0x040fe400078e0200 */
[----:B------:R-:W-:Y:S01]  /*11600*/  IMAD.WIDE.U32 R2, R4, R7, RZ ;  /* 0x0000000704027225 */ /* 0x000fe200078e00ff */
[----:B------:R-:W1:Y:S03]  /*11610*/  S2R R23, SR_TID.X ;  /* 0x0000000000177919 */ /* 0x000e660000002100 */
[----:B------:R-:W-:-:S04]  /*11620*/  IMAD.WIDE.U32 R4, R14, R235, RZ ;  /* 0x000000eb0e047225 */ /* 0x000fc800078e00ff */
[----:B------:R-:W-:Y:S01]  /*11630*/  IMAD.MOV.U32 R0, RZ, RZ, R12 ;  /* 0x000000ffff007224 */ /* 0x000fe200078e000c */
[----:B------:R-:W-:Y:S02]  /*11640*/  @P2 SHF.R.U32.HI R0, RZ, c[0x0][0x4f0], R8 ;  /* 0x00013c00ff002a19 */ /* 0x000fe40000011608 */
[--C-:B-----5:R-:W-:Y:S01]  /*11650*/  IADD3 R13, P1, P0, R2, R4, R6.reuse ;  /* 0x00000004020d7210 */ /* 0x120fe2000783e006 */
[----:B------:R-:W-:Y:S01]  /*11660*/  IMAD.IADD R2, R5, 0x1, R9 ;  /* 0x0000000105027824 */ /* 0x000fe200078e0209 */
[----:B------:R-:W-:Y:S02]  /*11670*/  SHF.R.S32.HI R9, RZ, 0x1f, R6 ;  /* 0x0000001fff097819 */ /* 0x000fe40000011406 */
[----:B-1----:R-:W-:-:S04]  /*11680*/  SHF.R.S32.HI R14, RZ, 0x1f, R23 ;  /* 0x0000001fff0e7819 */ /* 0x002fc80000011417 */
[----:B------:R-:W-:-:S04]  /*11690*/  LEA.HI R14, R14, R23, RZ, 0x5 ;  /* 0x000000170e0e7211 */ /* 0x000fc800078f28ff */
[----:B------:R-:W-:-:S05]  /*116a0*/  LOP3.LUT R14, R14, 0xffffffe0, RZ, 0xc0, !PT ;  /* 0xffffffe00e0e7812 */ /* 0x000fca00078ec0ff */
[----:B------:R-:W-:Y:S01]  /*116b0*/  IMAD.IADD R14, R23, 0x1, -R14 ;  /* 0x00000001170e7824 */ /* 0x000fe200078e0a0e */
[----:B--2---:R-:W-:Y:S01]  /*116c0*/  SEL R8, R11, RZ, P3 ;  /* 0x000000ff0b087207 */ /* 0x004fe20001800000 */
[----:B------:R-:W-:Y:S02]  /*116d0*/  IMAD.IADD R11, R3, 0x1, R10 ;  /* 0x00000001030b7824 */ /* 0x000fe400078e020a */
[----:B------:R-:W-:Y:S02]  /*116e0*/  IMAD.MOV R3, RZ, RZ, -R0 ;  /* 0x000000ffff037224 */ /* 0x000fe400078e0a00 */
[-C--:B----4-:R-:W-:Y:S02]  /*116f0*/  IMAD R10, R19, R8.reuse, RZ ;  /* 0x00000008130a7224 */ /* 0x090fe400078e02ff */
        /* <DEDUP_REMOVED lines=13> */
[----:B------:R-:W-:Y:S02]  /*117d0*/  IMAD.MOV.U32 R5, RZ, RZ, c[0x0][0x4ac] ;  /* 0x00012b00ff057624 */ /* 0x000fe400078e00ff */
[----:B------:R-:W-:Y:S01]  /*117e0*/  IMAD.IADD R3, R3, 0x1, R0 ;  /* 0x0000000103037824 */ /* 0x000fe200078e0200 */
[----:B------:R-:W-:Y:S02]  /*117f0*/  LEA R0, P0, R2, R4, 0x2 ;  /* 0x0000000402007211 */ /* 0x000fe400078010ff */
[----:B------:R-:W-:-:S04]  /*11800*/  SEL R5, R5, c[0x0][0x454], P3 ;  /* 0x0001150005057a07 */ /* 0x000fc80001800000 */
[----:B------:R-:W-:Y:S01]  /*11810*/  LEA.HI.X R3, R2, R5, R3, 0x2, P0 ;  /* 0x0000000502037211 */ /* 0x000fe200000f1403 */
[----:B------:R-:W-:Y:S04]  /*11820*/  SHFL.IDX PT, R4, R0, RZ, 0x1c1f ;  /* 0x001c1fff00047589 */ /* 0x000fe800000e0000 */
[----:B------:R-:W1:Y:S04]  /*11830*/  SHFL.IDX PT, R5, R3, RZ, 0x1c1f ;  /* 0x001c1fff03057589 */ /* 0x000e6800000e0000 */
[----:B------:R2:W-:Y:S04]  /*11840*/  SHFL.IDX PT, R2, R0, 0x1, 0x1c1f ;  /* 0x003c1f0000027f89 */ /* 0x0005e800000e0000 */
[----:B------:R-:W3:Y:S01]  /*11850*/  SHFL.IDX PT, R3, R3, 0x1, 0x1c1f ;  /* 0x003c1f0003037f89 */ /* 0x000ee200000e0000 */
[----:B------:R-:W-:Y:S01]  /*11860*/  IMAD R11, R16, c[0x0][0x4e8], RZ ;  /* 0x00013a00100b7a24 */ /* 0x000fe200078e02ff */
[----:B------:R-:W-:Y:S01]  /*11870*/  LOP3.LUT P0, RZ, R14, 0x3, RZ, 0xc0, !PT ;  /* 0x000000030eff7812 */ /* 0x000fe2000780c0ff */
[----:B--2---:R-:W-:-:S05]  /*11880*/  IMAD.IADD R0, R15, 0x1, R226 ;  /* 0x000000010f007824 */ /* 0x004fca00078e02e2 */
[C---:B------:R-:W-:Y:S02]  /*11890*/  IADD3 R8, R0.reuse, 0x8, RZ ;  /* 0x0000000800087810 */ /* 0x040fe40007ffe0ff */
[-C--:B------:R-:W-:Y:S02]  /*118a0*/  ISETP.GE.OR P1, PT, R0, R11.reuse, P0 ;  /* 0x0000000b0000720c */ /* 0x080fe40000726670 */
[----:B------:R-:W-:-:S11]  /*118b0*/  ISETP.GE.OR P0, PT, R8, R11, P0 ;  /* 0x0000000b0800720c */ /* 0x000fd60000706670 */
[----:B-1----:R1:W-:Y:S01]  /*118c0*/  @!P1 ST.E [R4.64], R22 ;  /* 0x0000001604009985 */ /* 0x0023e2000c101908 */
[----:B------:R-:W-:-:S03]  /*118d0*/  ISETP.GE.AND P1, PT, R0, R11, PT ;  /* 0x0000000b0000720c */ /* 0x000fc60003f26270 */
[----:B---3--:R1:W-:Y:S01]  /*118e0*/  @!P0 ST.E [R2.64], R17 ;  /* 0x0000001102008985 */ /* 0x0083e2000c101908 */
[----:B------:R-:W-:Y:S01]  /*118f0*/  ISETP.GE.AND P0, PT, R8, R11, PT ;  /* 0x0000000b0800720c */ /* 0x000fe20003f06270 */
[----:B------:R-:W-:Y:S05]  /*11900*/  @P3 BRA `(.L_x_1706) ;  /* 0x0000081000003947 */ /* 0x000fea0003800000 */
[----:B------:R-:W2:Y:S01]  /*11910*/  S2R R15, SR_TID.X ;  /* 0x00000000000f7919 */ /* 0x000ea20000002100 */
[----:B------:R-:W-:Y:S01]  /*11920*/  IMAD R0, R9, c[0x0][0x3a0], RZ ;  /* 0x0000e80009007a24 */ /* 0x000fe200078e02ff */
[----:B-1----:R-:W-:Y:S01]  /*11930*/  SHF.R.S32.HI R5, RZ, 0x1f, R7 ;  /* 0x0000001fff057819 */ /* 0x002fe20000011407 */
[C---:B------:R-:W-:Y:S01]  /*11940*/  IMAD.WIDE.U32 R2, R6.reuse, c[0x0][0x3a0], RZ ;  /* 0x0000e80006027a25 */ /* 0x040fe200078e00ff */
[----:B------:R1:W3:Y:S01]  /*11950*/  LDS.128 R24, [R227+0x80] ;  /* 0x00008000e3187984 */ /* 0x0002e20000000c00 */
[----:B------:R-:W-:Y:S02]  /*11960*/  IADD3 R10, R251, R226, RZ ;  /* 0x000000e2fb0a7210 */ /* 0x000fe40007ffe0ff */
[----:B------:R-:W-:Y:S01]  /*11970*/  IMAD R6, R6, c[0x0][0x3a4], R0 ;  /* 0x0000e90006067a24 */ /* 0x000fe200078e0200 */
[----:B------:R1:W4:Y:S01]  /*11980*/  LDS.128 R36, [R227+0x1080] ;  /* 0x00108000e3247984 */ /* 0x0003220000000c00 */
[----:B------:R-:W-:-:S03]  /*11990*/  IMAD R5, R5, c[0x0][0x3f0], RZ ;  /* 0x0000fc0005057a24 */ /* 0x000fc600078e02ff */
[----:B------:R-:W-:Y:S01]  /*119a0*/  IADD3 R3, R3, R6, RZ ;  /* 0x0000000603037210 */ /* 0x000fe20007ffe0ff */
[----:B------:R1:W1:Y:S01]  /*119b0*/  LDS.128 R48, [R227+0x2080] ;  /* 0x00208000e3307984 */ /* 0x0002620000000c00 */
[----:B------:R-:W-:-:S03]  /*119c0*/  IMAD R8, R7, c[0x0][0x3f4], R5 ;  /* 0x0000fd0007087a24 */ /* 0x000fc600078e0205 */
[C---:B------:R-:W-:Y:S01]  /*119d0*/  IMAD.WIDE.U32 R2, R235.reuse, c[0x0][0x3e8], R2 ;  /* 0x0000fa00eb027a25 */ /* 0x040fe200078e0002 */
[----:B------:R1:W1:Y:S03]  /*119e0*/  LDS.128 R56, [R227+0x3080] ;  /* 0x00308000e3387984 */ /* 0x0002660000000c00 */
[----:B------:R-:W-:Y:S01]  /*119f0*/  IMAD R3, R235, c[0x0][0x3ec], R3 ;  /* 0x0000fb00eb037a24 */ /* 0x000fe200078e0203 */
[----:B------:R1:W1:Y:S01]  /*11a00*/  LDS.128 R20, [R227+0x4080] ;  /* 0x00408000e3147984 */ /* 0x0002620000000c00 */
[----:B--2---:R-:W-:Y:S02]  /*11a10*/  SHF.R.S32.HI R14, RZ, 0x1f, R15 ;  /* 0x0000001fff0e7819 */ /* 0x004fe4000001140f */
[----:B------:R-:W-:Y:S01]  /*11a20*/  IMAD.WIDE.U32 R2, R7, c[0x0][0x3f0], R2 ;  /* 0x0000fc0007027a25 */ /* 0x000fe200078e0002 */
[----:B------:R2:W1:Y:S01]  /*11a30*/  LDS.128 R32, [R227+0x5080] ;  /* 0x00508000e3207984 */ /* 0x0004620000000c00 */
[----:B------:R-:W-:-:S03]  /*11a40*/  LEA.HI R14, R14, R15, RZ, 0x3 ;  /* 0x0000000f0e0e7211 */ /* 0x000fc600078f18ff */
[----:B------:R2:W1:Y:S01]  /*11a50*/  LDS.128 R44, [R227+0x6080] ;  /* 0x00608000e32c7984 */ /* 0x0004620000000c00 */
[----:B------:R-:W-:Y:S02]  /*11a60*/  IADD3 R3, R3, R8, RZ ;  /* 0x0000000803037210 */ /* 0x000fe40007ffe0ff */
[----:B------:R-:W-:Y:S01]  /*11a70*/  LOP3.LUT R14, R14, 0xfffffff8, RZ, 0xc0, !PT ;  /* 0xfffffff80e0e7812 */ /* 0x000fe200078ec0ff */
[----:B------:R2:W1:Y:S03]  /*11a80*/  LDS.128 R52, [R227+0x7080] ;  /* 0x00708000e3347984 */ /* 0x0004660000000c00 */
[----:B------:R-:W-:Y:S01]  /*11a90*/  IADD3 R14, -R14, R15, RZ ;  /* 0x0000000f0e0e7210 */ /* 0x000fe20007ffe1ff */
[----:B------:R2:W1:Y:S03]  /*11aa0*/  LDS.128 R16, [R227+0x8080] ;  /* 0x00808000e3107984 */ /* 0x0004660000000c00 */
[----:B------:R-:W-:Y:S01]  /*11ab0*/  LEA R4, R14, R251, 0x5 ;  /* 0x000000fb0e047211 */ /* 0x000fe200078e28ff */
[----:B------:R2:W1:Y:S03]  /*11ac0*/  LDS.128 R28, [R227+0x9080] ;  /* 0x00908000e31c7984 */ /* 0x0004660000000c00 */
[----:B------:R-:W-:Y:S01]  /*11ad0*/  IADD3 R4, R226, R4, RZ ;  /* 0x00000004e2047210 */ /* 0x000fe20007ffe0ff */
[----:B------:R2:W1:Y:S03]  /*11ae0*/  LDS.128 R40, [R227+0xa080] ;  /* 0x00a08000e3287984 */ /* 0x0004660000000c00 */
[----:B------:R-:W-:Y:S01]  /*11af0*/  MOV R0, R4 ;  /* 0x0000000400007202 */ /* 0x000fe20000000f00 */
[----:B------:R-:W-:Y:S01]  /*11b00*/  @P2 IMAD.HI.U32 R6, R4, c[0x0][0x4ec], RZ ;  /* 0x00013b0004062a27 */ /* 0x000fe200078e00ff */
[----:B------:R2:W1:Y:S04]  /*11b10*/  LDS.128 R60, [R227+0xb080] ;  /* 0x00b08000e33c7984 */ /* 0x0004680000000c00 */
[----:B------:R-:W-:-:S04]  /*11b20*/  @P2 SHF.R.U32.HI R0, RZ, c[0x0][0x4f0], R6 ;  /* 0x00013c00ff002a19 */ /* 0x000fc80000011606 */
[----:B------:R-:W-:Y:S01]  /*11b30*/  SHF.R.S32.HI R6, RZ, 0x1f, R0 ;  /* 0x0000001fff067819 */ /* 0x000fe20000011400 */
[C---:B------:R-:W-:Y:S01]  /*11b40*/  IMAD.WIDE.U32 R2, R0.reuse, c[0x0][0x3e0], R2 ;  /* 0x0000f80000027a25 */ /* 0x040fe200078e0002 */
[----:B------:R-:W-:-:S03]  /*11b50*/  IADD3 R5, -R0, RZ, RZ ;  /* 0x000000ff00057210 */ /* 0x000fc60007ffe1ff */
[----:B------:R-:W-:Y:S02]  /*11b60*/  IMAD R6, R6, c[0x0][0x3e0], RZ ;  /* 0x0000f80006067a24 */ /* 0x000fe400078e02ff */
[----:B------:R-:W-:Y:S02]  /*11b70*/  IMAD R4, R5, c[0x0][0x4e8], R4 ;  /* 0x00013a0005047a24 */ /* 0x000fe400078e0204 */
[----:B------:R-:W-:-:S03]  /*11b80*/  IMAD R5, R0, c[0x0][0x3e4], R6 ;  /* 0x0000f90000057a24 */ /* 0x000fc600078e0206 */
        /* <DEDUP_REMOVED lines=9> */
[----:B-1234-:R1:W2:Y:S02]  /*11c20*/  SHFL.IDX PT, R8, R9, RZ, 0x181f ;  /* 0x00181fff09087589 */ /* 0x01e2a400000e0000 */
.L_x_1774:
[----:B------:R-:W-:Y:S05]  /*11c30*/  BRA.DIV ~URZ, `(.L_x_1708) ;  /* 0x00003b727f007947 */ /* 0x000fea000b800000 */
[----:B------:R3:W4:Y:S02]  /*11c40*/  SHFL.IDX PT, R0, R12, RZ, 0x181f ;  /* 0x00181fff0c007589 */ /* 0x00072400000e0000 */
.L_x_1775:
[----:B------:R-:W-:Y:S01]  /*11c50*/  ISETP.GE.AND P0, PT, R10, R11, PT ;  /* 0x0000000b0a00720c */ /* 0x000fe20003f06270 */
[----:B------:R-:W-:-:S12]  /*11c60*/  BSSY B0, `(.L_x_1709) ;  /* 0x000000e000007945 */ /* 0x000fd80003800000 */
        /* <DEDUP_REMOVED lines=13> */
.L_x_1710:
[----:B------:R-:W-:Y:S05]  /*11d40*/  BSYNC B0 ;  /* 0x0000000000007941 */ /* 0x000fea0003800000 */
.L_x_1709:
[----:B------:R-:W-:Y:S05]  /*11d50*/  BRA.DIV ~URZ, `(.L_x_1711) ;  /* 0x00003ab27f007947 */ /* 0x000fea000b800000 */
[----:B--2---:R2:W1:Y:S04]  /*11d60*/  SHFL.IDX PT, R8, R9, 0x1, 0x181f ;  /* 0x00381f0009087f89 */ /* 0x00446800000e0000 */
[----:B----4-:R2:W4:Y:S02]  /*11d70*/  SHFL.IDX PT, R0, R12, 0x1, 0x181f ;  /* 0x00381f000c007f89 */ /* 0x01052400000e0000 */
.L_x_1776:
        /* <DEDUP_REMOVED lines=16> */
.L_x_1713:
[----:B------:R-:W-:Y:S05]  /*11e80*/  BSYNC B0 ;  /* 0x0000000000007941 */ /* 0x000fea0003800000 */
.L_x_1712:
[----:B------:R-:W-:Y:S05]  /*11e90*/  BRA.DIV ~URZ, `(.L_x_1714) ;  /* 0x00003a327f007947 */ /* 0x000fea000b800000 */
[----:B-1----:R1:W2:Y:S02]  /*11ea0*/  SHFL.IDX PT, R8, R9, 0x2, 0x181f ;  /* 0x00581f0009087f89 */ /* 0x0022a400000e0000 */
.L_x_1777:
[----:B------:R-:W-:Y:S05]  /*11eb0*/  BRA.DIV ~URZ, `(.L_x_1715) ;  /* 0x00003a827f007947 */ /* 0x000fea000b800000 */
[----:B----4-:R4:W1:Y:S02]  /*11ec0*/  SHFL.IDX PT, R0, R12, 0x2, 0x181f ;  /* 0x00581f000c007f89 */ /* 0x01086400000e0000 */
.L_x_1778:
        /* <DEDUP_REMOVED lines=16> */
.L_x_1717:
[----:B------:R-:W-:Y:S05]  /*11fd0*/  BSYNC B0 ;  /* 0x0000000000007941 */ /* 0x000fea0003800000 */
.L_x_1716:
[----:B------:R-:W-:Y:S05]  /*11fe0*/  BRA.DIV ~URZ, `(.L_x_1718) ;  /* 0x000039b27f007947 */ /* 0x000fea000b800000 */
[----:B-1----:R1:W3:Y:S04]  /*11ff0*/  SHFL.IDX PT, R6, R9, 0x3, 0x181f ;  /* 0x00781f0009067f89 */ /* 0x0022e800000e0000 */
[----:B------:R1:W4:Y:S02]  /*12000*/  SHFL.IDX PT, R0, R12, 0x3, 0x181f ;  /* 0x00781f000c007f89 */ /* 0x00032400000e0000 */
.L_x_1779:
[----:B------:R-:W-:-:S04]  /*12010*/  IADD3 R2, R10, 0x60, RZ ;  /* 0x000000600a027810 */ /* 0x000fc80007ffe0ff */
[----:B------:R-:W-:-:S13]  /*12020*/  ISETP.GE.AND P0, PT, R2, R11, PT ;  /* 0x0000000b0200720c */ /* 0x000fda0003f06270 */
[----:B------:R-:W-:Y:S05]  /*12030*/  @P0 BRA `(.L_x_1719) ;  /* 0x00001eb000000947 */ /* 0x000fea0003800000 */
[----:B------:R-:W-:Y:S02]  /*12040*/  ISETP.GE.AND P1, PT, R210, c[0x0][0x3c8], PT ;  /* 0x0000f200d2007a0c */ /* 0x000fe40003f26270 */
[----:B------:R-:W-:-:S11]  /*12050*/  ISETP.GE.AND P0, PT, R209, c[0x0][0x3c8], PT ;  /* 0x0000f200d1007a0c */ /* 0x000fd60003f06270 */
[CC--:B----4-:R-:W-:Y:S02]  /*12060*/  @!P1 LEA R4, P3, R210.reuse, R0.reuse, 0x1 ;  /* 0x00000000d2049211 */ /* 0x0d0fe400078608ff */
[C---:B------:R-:W-:Y:S02]  /*12070*/  @!P0 LEA R2, P2, R209.reuse, R0, 0x1 ;  /* 0x00000000d1028211 */ /* 0x040fe400078408ff */
[-C--:B---3--:R-:W-:Y:S02]  /*12080*/  @!P1 LEA.HI.X R5, R210, R6.reuse, R211, 0x1, P3 ;  /* 0x00000006d2059211 */ /* 0x088fe400018f0cd3 */
[----:B------:R-:W-:-:S03]  /*12090*/  @!P0 LEA.HI.X R3, R209, R6, R249, 0x1, P2 ;  /* 0x00000006d1038211 */ /* 0x000fc600010f0cf9 */
[----:B------:R3:W-:Y:S04]  /*120a0*/  @!P1 ST.E.128 [R4.64], R56 ;  /* 0x0000003804009985 */ /* 0x0007e8000c101d08 */
[----:B------:R3:W-:Y:S01]  /*120b0*/  @!P0 ST.E.128 [R2.64], R52 ;  /* 0x0000003402008985 */ /* 0x0007e2000c101d08 */
[----:B------:R-:W-:-:S13]  /*120c0*/  ISETP.GE.AND P0, PT, R232, c[0x0][0x3c8], PT ;  /* 0x0000f200e8007a0c */ /* 0x000fda0003f06270 */
[----:B------:R-:W-:Y:S05]  /*120d0*/  @P0 BRA `(.L_x_1719) ;  /* 0x00001e1000000947 */ /* 0x000fea0003800000 */
[----:B---3--:R-:W-:-:S04]  /*120e0*/  LEA R2, P0, R232, R0, 0x1 ;  /* 0x00000000e8027211 */ /* 0x008fc800078008ff */
[----:B------:R-:W-:-:S05]  /*120f0*/  LEA.HI.X R3, R232, R6, R248, 0x1, P0 ;  /* 0x00000006e8037211 */ /* 0x000fca00000f0cf8 */
[----:B------:R3:W-:Y:S01]  /*12100*/  ST.E.128 [R2.64], R60 ;  /* 0x0000003c02007985 */ /* 0x0007e2000c101d08 */
[----:B------:R-:W-:Y:S05]  /*12110*/  BRA `(.L_x_1719) ;  /* 0x00001dd000007947 */ /* 0x000fea0003800000 */
.L_x_1706:
[----:B------:R-:W2:Y:S01]  /*12120*/  LDL.LU R8, [R1] ;  /* 0x0000000001087983 */ /* 0x000ea20000300800 */
[----:B------:R-:W-:Y:S02]  /*12130*/  IMAD R0, R9, c[0x0][0x408], RZ ;  /* 0x0001020009007a24 */ /* 0x000fe400078e02ff */
[----:B-1----:R-:W-:-:S04]  /*12140*/  IMAD.WIDE.U32 R2, R6, c[0x0][0x408], RZ ;  /* 0x0001020006027a25 */ /* 0x002fc800078e00ff */
[----:B------:R-:W-:Y:S01]  /*12150*/  IMAD R6, R6, c[0x0][0x40c], R0 ;  /* 0x0001030006067a24 */ /* 0x000fe200078e0200 */
[----:B------:R-:W-:Y:S01]  /*12160*/  SHF.R.S32.HI R0, RZ, 0x1f, R7 ;  /* 0x0000001fff007819 */ /* 0x000fe20000011407 */
[----:B------:R-:W-:-:S03]  /*12170*/  @P2 IMAD.HI.U32 R5, R12, c[0x0][0x4ec], RZ ;  /* 0x00013b000c052a27 */ /* 0x000fc600078e00ff */
[----:B------:R-:W-:Y:S01]  /*12180*/  IADD3 R3, R3, R6, RZ ;  /* 0x0000000603037210 */ /* 0x000fe20007ffe0ff */
[----:B------:R-:W-:-:S04]  /*12190*/  IMAD R0, R0, c[0x0][0x440], RZ ;  /* 0x0001100000007a24 */ /* 0x000fc800078e02ff */
[----:B------:R-:W-:-:S04]  /*121a0*/  IMAD.WIDE.U32 R2, R235, c[0x0][0x438], R2 ;  /* 0x00010e00eb027a25 */ /* 0x000fc800078e0002 */
        /* <DEDUP_REMOVED lines=24> */
.L_x_1780:
[----:B------:R-:W-:Y:S05]  /*12330*/  BRA.DIV ~URZ, `(.L_x_1721) ;  /* 0x000037927f007947 */ /* 0x000fea000b800000 */
[----:B------:R3:W4:Y:S02]  /*12340*/  SHFL.IDX PT, R0, R37, RZ, 0x1c1f ;  /* 0x001c1fff25007589 */ /* 0x00072400000e0000 */
.L_x_1781:
        /* <DEDUP_REMOVED lines=52> */
[----:B------:R-:W-:-:S07]  /*12690*/  ISETP.GE.AND P1, PT, R15, c[0x0][0x3c8], PT ;  /* 0x0000f2000f007a0c */ /* 0x000fce0003f26270 */
[-C--:B----4-:R-:W-:Y:S02]  /*126a0*/  @!P6 LEA R2, P4, R214, R0.reuse, 0x2 ;  /* 0x00000000d602e211 */ /* 0x090fe400078810ff */
[----:B------:R-:W-:Y:S02]  /*126b0*/  @!P2 LEA R6, P3, R12, R0, 0x2 ;  /* 0x000000000c06a211 */ /* 0x000fe400078610ff */
[-C--:B--2---:R-:W-:Y:S02]  /*126c0*/  @!P6 LEA.HI.X R3, R214, R4.reuse, R39, 0x2, P4 ;  /* 0x00000004d603e211 */ /* 0x084fe400020f1427 */
        /* <DEDUP_REMOVED lines=40> */
[----:B------:R-:W-:-:S05]  /*12950*/  @!P1 LEA.HI.X R7, R22, R4, R48, 0x2, P3 ;  /* 0x0000000416079211 */ /* 0x000fca00018f1430 */
[----:B------:R-:W-:Y:S01]  /*12960*/  @!P2 LEA R8, P3, R23, R0, 0x2 ;  /* 0x000000001708a211 */ /* 0x000fe200078610ff */
[----:B------:R2:W-:Y:S01]  /*12970*/  @!P5 ST.E.64 [R2.64], R136 ;  /* 0x000000880200d985 */ /* 0x0005e2000c101b08 */
[----:B------:R-:W-:Y:S02]  /*12980*/  ISETP.GE.AND P5, PT, R25, c[0x0][0x3c8], PT ;  /* 0x0000f20019007a0c */ /* 0x000fe40003fa6270 */
[----:B------:R-:W-:Y:S01]  /*12990*/  @!P2 LEA.HI.X R9, R23, R4, R49, 0x2, P3 ;  /* 0x000000041709a211 */ /* 0x000fe200018f1431 */
[----:B------:R4:W-:Y:S01]  /*129a0*/  @!P1 ST.E.64 [R6.64], R138 ;  /* 0x0000008a06009985 */ /* 0x0009e2000c101b08 */
[----:B------:R-:W-:Y:S02]  /*129b0*/  ISETP.GE.AND P1, PT, R26, c[0x0][0x3c8], PT ;  /* 0x0000f2001a007a0c */ /* 0x000fe40003f26270 */
[----:B--2---:R-:W-:-:S04]  /*129c0*/  @!P6 LEA R2, P4, R24, R0, 0x2 ;  /* 0x000000001802e211 */ /* 0x004fc800078810ff */
[----:B------:R-:W-:-:S03]  /*129d0*/  @!P6 LEA.HI.X R3, R24, R4, R50, 0x2, P4 ;  /* 0x000000041803e211 */ /* 0x000fc600020f1432 */
[----:B----4-:R-:W-:Y:S02]  /*129e0*/  @!P5 LEA R6, P3, R25, R0, 0x2 ;  /* 0x000000001906d211 */ /* 0x010fe400078610ff */
[----:B------:R-:W-:Y:S01]  /*129f0*/  ISETP.GE.AND P4, PT, R28, c[0x0][0x3c8], PT ;  /* 0x0000f2001c007a0c */ /* 0x000fe20003f86270 */
[----:B------:R2:W-:Y:S01]  /*12a00*/  @!P6 ST.E.64 [R2.64], R140 ;  /* 0x0000008c0200e985 */ /* 0x0005e2000c101b08 */
[----:B------:R-:W-:Y:S02]  /*12a10*/  ISETP.GE.AND P6, PT, R27, c[0x0][0x3c8], PT ;  /* 0x0000f2001b007a0c */ /* 0x000fe40003fc6270 */
[----:B------:R-:W-:Y:S01]  /*12a20*/  @!P5 LEA.HI.X R7, R25, R4, R51, 0x2, P3 ;  /* 0x000000041907d211 */ /* 0x000fe200018f1433 */
[----:B------:R4:W-:Y:S01]  /*12a30*/  @!P2 ST.E.64 [R8.64], R142 ;  /* 0x0000008e0800a985 */ /* 0x0009e2000c101b08 */
[----:B------:R-:W-:-:S03]  /*12a40*/  ISETP.GE.AND P3, PT, R30, c[0x0][0x3c8], PT ;  /* 0x0000f2001e007a0c */ /* 0x000fc60003f66270 */
[----:B------:R5:W-:Y:S01]  /*12a50*/  @!P5 ST.E.64 [R6.64], R144 ;  /* 0x000000900600d985 */ /* 0x000be2000c101b08 */
[----:B--2---:R-:W-:-:S04]  /*12a60*/  @!P1 LEA R2, P2, R26, R0, 0x2 ;  /* 0x000000001a029211 */ /* 0x004fc800078410ff */
[----:B------:R-:W-:Y:S02]  /*12a70*/  @!P1 LEA.HI.X R3, R26, R4, R52, 0x2, P2 ;  /* 0x000000041a039211 */ /* 0x000fe400010f1434 */
[----:B----4-:R-:W-:-:S03]  /*12a80*/  @!P6 LEA R8, P2, R27, R0, 0x2 ;  /* 0x000000001b08e211 */ /* 0x010fc600078410ff */
[----:B------:R2:W-:Y:S01]  /*12a90*/  @!P1 ST.E.64 [R2.64], R146 ;  /* 0x0000009202009985 */ /* 0x0005e2000c101b08 */
[----:B------:R-:W-:Y:S02]  /*12aa0*/  ISETP.GE.AND P1, PT, R29, c[0x0][0x3c8], PT ;  /* 0x0000f2001d007a0c */ /* 0x000fe40003f26270 */
[----:B------:R-:W-:Y:S02]  /*12ab0*/  @!P6 LEA.HI.X R9, R27, R4, R53, 0x2, P2 ;  /* 0x000000041b09e211 */ /* 0x000fe400010f1435 */
[----:B-----5:R-:W-:-:S03]  /*12ac0*/  @!P3 LEA R6, P2, R30, R0, 0x2 ;  /* 0x000000001e06b211 */ /* 0x020fc600078410ff */
[----:B------:R-:W-:Y:S01]  /*12ad0*/  @!P6 ST.E.64 [R8.64], R154 ;  /* 0x0000009a0800e985 */ /* 0x000fe2000c101b08 */
[----:B------:R-:W-:Y:S02]  /*12ae0*/  ISETP.GE.AND P6, PT, R31, c[0x0][0x3c8], PT ;  /* 0x0000f2001f007a0c */ /* 0x000fe40003fc6270 */
[----:B------:R-:W-:Y:S02]  /*12af0*/  @!P3 LEA.HI.X R7, R30, R4, R56, 0x2, P2 ;  /* 0x000000041e07b211 */ /* 0x000fe400010f1438 */
[----:B--2---:R-:W-:-:S04]  /*12b00*/  @!P4 LEA R2, P5, R28, R0, 0x2 ;  /* 0x000000001c02c211 */ /* 0x004fc800078a10ff */
        /* <DEDUP_REMOVED lines=10> */
[C---:B------:R-:W-:Y:S02]  /*12bb0*/  @!P5 LEA R8, P1, R32.reuse, R0, 0x2 ;  /* 0x000000002008d211 */ /* 0x040fe400078210ff */
[----:B------:R-:W-:Y:S02]  /*12bc0*/  @!P6 LEA.HI.X R11, R31, R4, R57, 0x2, P2 ;  /* 0x000000041f0be211 */ /* 0x000fe400010f1439 */
        /* <DEDUP_REMOVED lines=9> */
.L_x_1723:
[----:B------:R-:W-:Y:S05]  /*12c60*/  BSYNC B0 ;  /* 0x0000000000007941 */ /* 0x000fea0003800000 */
.L_x_1722:
[----:B------:R-:W-:Y:S05]  /*12c70*/  BRA.DIV ~URZ, `(.L_x_1724) ;  /* 0x00002eb27f007947 */ /* 0x000fea000b800000 */
[----:B--2---:R2:W1:Y:S04]  /*12c80*/  SHFL.IDX PT, R4, R35, 0x1, 0x1c1f ;  /* 0x003c1f0023047f89 */ /* 0x00446800000e0000 */
[----:B----4-:R2:W4:Y:S02]  /*12c90*/  SHFL.IDX PT, R0, R37, 0x1, 0x1c1f ;  /* 0x003c1f0025007f89 */ /* 0x01052400000e0000 */
.L_x_1782:
[----:B------:R-:W-:Y:S05]  /*12ca0*/  @P0 BRA `(.L_x_1719) ;  /* 0x0000124000000947 */ /* 0x000fea0003800000 */
[----:B------:R-:W-:Y:S02]  /*12cb0*/  ISETP.GE.AND P3, PT, R12, c[0x0][0x3c8], PT ;  /* 0x0000f2000c007a0c */ /* 0x000fe40003f66270 */
[----:B------:R-:W-:Y:S02]  /*12cc0*/  ISETP.GE.AND P2, PT, R13, c[0x0][0x3c8], PT ;  /* 0x0000f2000d007a0c */ /* 0x000fe40003f46270 */
[----:B------:R-:W-:Y:S02]  /*12cd0*/  ISETP.GE.AND P4, PT, R214, c[0x0][0x3c8], PT ;  /* 0x0000f200d6007a0c */ /* 0x000fe40003f86270 */
[----:B------:R-:W-:-:S02]  /*12ce0*/  ISETP.GE.AND P0, PT, R14, c[0x0][0x3c8], PT ;  /* 0x0000f2000e007a0c */ /* 0x000fc40003f06270 */
[----:B------:R-:W-:-:S05]  /*12cf0*/  ISETP.GE.AND P1, PT, R15, c[0x0][0x3c8], PT ;  /* 0x0000f2000f007a0c */ /* 0x000fca0003f26270 */
[----:B----4-:R-:W-:-:S04]  /*12d00*/  @!P3 LEA R10, P5, R12, R0, 0x2 ;  /* 0x000000000c0ab211 */ /* 0x010fc800078a10ff */
[----:B-1----:R-:W-:Y:S02]  /*12d10*/  @!P3 LEA.HI.X R11, R12, R4, R36, 0x2, P5 ;  /* 0x000000040c0bb211 */ /* 0x002fe400028f1424 */
[CC--:B------:R-:W-:Y:S02]  /*12d20*/  @!P2 LEA R8, P5, R13.reuse, R0.reuse, 0x2 ;  /* 0x000000000d08a211 */ /* 0x0c0fe400078a10ff */
[----:B------:R-:W-:Y:S02]  /*12d30*/  @!P4 LEA R12, P6, R214, R0, 0x2 ;  /* 0x00000000d60cc211 */ /* 0x000fe400078c10ff */
[----:B------:R-:W-:Y:S02]  /*12d40*/  @!P2 LEA.HI.X R9, R13, R4, R38, 0x2, P5 ;  /* 0x000000040d09a211 */ /* 0x000fe400028f1426 */
[----:B------:R-:W-:Y:S02]  /*12d50*/  @!P0 LEA R2, P5, R14, R0, 0x2 ;  /* 0x000000000e028211 */ /* 0x000fe400078a10ff */
[----:B------:R-:W-:-:S02]  /*12d60*/  @!P4 LEA.HI.X R13, R214, R4, R39, 0x2, P6 ;  /* 0x00000004d60dc211 */ /* 0x000fc400030f1427 */
[----:B------:R-:W-:Y:S02]  /*12d70*/  @!P0 LEA.HI.X R3, R14, R4, R40, 0x2, P5 ;  /* 0x000000040e038211 */ /* 0x000fe400028f1428 */
[----:B------:R-:W-:Y:S01]  /*12d80*/  ISETP.GE.AND P5, PT, R16, c[0x0][0x3c8], PT ;  /* 0x0000f20010007a0c */ /* 0x000fe20003fa6270 */
[----:B------:R1:W-:Y:S01]  /*12d90*/  @!P4 ST.E.64 [R12.64], R162 ;  /* 0x000000a20c00c985 */ /* 0x0003e2000c101b08 */
[----:B------:R-:W-:Y:S02]  /*12da0*/  ISETP.GE.AND P4, PT, R18, c[0x0][0x3c8], PT ;  /* 0x0000f20012007a0c */ /* 0x000fe40003f86270 */
[----:B------:R-:W-:Y:S01]  /*12db0*/  @!P1 LEA R6, P6, R15, R0, 0x2 ;  /* 0x000000000f069211 */ /* 0x000fe200078c10ff */
[----:B------:R4:W-:Y:S01]  /*12dc0*/  @!P3 ST.E.64 [R10.64], R160 ;  /* 0x000000a00a00b985 */ /* 0x0009e2000c101b08 */
[----:B------:R-:W-:Y:S02]  /*12dd0*/  ISETP.GE.AND P3, PT, R17, c[0x0][0x3c8], PT ;  /* 0x0000f20011007a0c */ /* 0x000fe40003f66270 */
[----:B------:R-:W-:Y:S01]  /*12de0*/  @!P1 LEA.HI.X R7, R15, R4, R41, 0x2, P6 ;  /* 0x000000040f079211 */ /* 0x000fe200030f1429 */
[----:B------:R5:W-:Y:S01]  /*12df0*/  @!P2 ST.E.64 [R8.64], R106 ;  /* 0x0000006a0800a985 */ /* 0x000be2000c101b08 */
[----:B------:R-:W-:-:S03]  /*12e00*/  ISETP.GE.AND P2, PT, R19, c[0x0][0x3c8], PT ;  /* 0x0000f20013007a0c */ /* 0x000fc60003f46270 */
[----:B------:R2:W-:Y:S01]  /*12e10*/  @!P1 ST.E.64 [R6.64], R88 ;  /* 0x0000005806009985 */ /* 0x0005e2000c101b08 */
[----:B------:R-:W-:Y:S02]  /*12e20*/  @!P5 LEA R14, P6, R16, R0, 0x2 ;  /* 0x00000000100ed211 */ /* 0x000fe400078c10ff */
[----:B------:R-:W-:Y:S01]  /*12e30*/  ISETP.GE.AND P1, PT, R20, c[0x0][0x3c8], PT ;  /* 0x0000f20014007a0c */ /* 0x000fe20003f26270 */
[----:B------:R3:W-:Y:S01]  /*12e40*/  @!P0 ST.E.64 [R2.64], R72 ;  /* 0x0000004802008985 */ /* 0x0007e2000c101b08 */
[----:B------:R-:W-:-:S05]  /*12e50*/  @!P5 LEA.HI.X R15, R16, R4, R42, 0x2, P6 ;  /* 0x00000004100fd211 */ /* 0x000fca00030f142a */
[----:B------:R3:W-:Y:S01]  /*12e60*/  @!P5 ST.E.64 [R14.64], R166 ;  /* 0x000000a60e00d985 */ /* 0x0007e2000c101b08 */
[----:B------:R-:W-:Y:S02]  /*12e70*/  ISETP.GE.AND P5, PT, R22, c[0x0][0x3c8], PT ;  /* 0x0000f20016007a0c */ /* 0x000fe40003fa6270 */
[CC--:B-1----:R-:W-:Y:S02]  /*12e80*/  @!P4 LEA R12, P0, R18.reuse, R0.reuse, 0x2 ;  /* 0x00000000120cc211 */ /* 0x0c2fe400078010ff */
[----:B----4-:R-:W-:Y:S02]  /*12e90*/  @!P3 LEA R10, P6, R17, R0, 0x2 ;  /* 0x00000000110ab211 */ /* 0x010fe400078c10ff */
[-C--:B------:R-:W-:Y:S02]  /*12ea0*/  @!P4 LEA.HI.X R13, R18, R4.reuse, R44, 0x2, P0 ;  /* 0x00000004120dc211 */ /* 0x080fe400000f142c */
[----:B------:R-:W-:Y:S02]  /*12eb0*/  ISETP.GE.AND P0, PT, R21, c[0x0][0x3c8], PT ;  /* 0x0000f20015007a0c */ /* 0x000fe40003f06270 */
[----:B------:R-:W-:Y:S01]  /*12ec0*/  @!P3 LEA.HI.X R11, R17, R4, R43, 0x2, P6 ;  /* 0x00000004110bb211 */ /* 0x000fe200030f142b */
[----:B------:R1:W-:Y:S01]  /*12ed0*/  @!P4 ST.E.64 [R12.64], R130 ;  /* 0x000000820c00c985 */ /* 0x0003e2000c101b08 */
[----:B-----5:R-:W-:-:S02]  /*12ee0*/  @!P2 LEA R8, P6, R19, R0, 0x2 ;  /* 0x000000001308a211 */ /* 0x020fc400078c10ff */
[----:B------:R-:W-:Y:S01]  /*12ef0*/  ISETP.GE.AND P4, PT, R24, c[0x0][0x3c8], PT ;  /* 0x0000f20018007a0c */ /* 0x000fe20003f86270 */
[----:B------:R4:W-:Y:S01]  /*12f00*/  @!P3 ST.E.64 [R10.64], R118 ;  /* 0x000000760a00b985 */ /* 0x0009e2000c101b08 */
[----:B------:R-:W-:Y:S02]  /*12f10*/  @!P2 LEA.HI.X R9, R19, R4, R45, 0x2, P6 ;  /* 0x000000041309a211 */ /* 0x000fe400030f142d */
[C---:B--2---:R-:W-:Y:S02]  /*12f20*/  @!P1 LEA R6, P6, R20.reuse, R0, 0x2 ;  /* 0x0000000014069211 */ /* 0x044fe400078c10ff */
[----:B------:R-:W-:Y:S01]  /*12f30*/  ISETP.GE.AND P3, PT, R23, c[0x0][0x3c8], PT ;  /* 0x0000f20017007a0c */ /* 0x000fe20003f66270 */
[----:B------:R2:W-:Y:S01]  /*12f40*/  @!P2 ST.E.64 [R8.64], R110 ;  /* 0x0000006e0800a985 */ /* 0x0005e2000c101b08 */
[----:B------:R-:W-:Y:S02]  /*12f50*/  @!P1 LEA.HI.X R7, R20, R4, R46, 0x2, P6 ;  /* 0x0000000414079211 */ /* 0x000fe400030f142e */
[----:B---3--:R-:W-:-:S02]  /*12f60*/  @!P0 LEA R2, P6, R21, R0, 0x2 ;  /* 0x0000000015028211 */ /* 0x008fc400078c10ff */
[----:B------:R-:W-:Y:S01]  /*12f70*/  ISETP.GE.AND P2, PT, R25, c[0x0][0x3c8], PT ;  /* 0x0000f20019007a0c */ /* 0x000fe20003f46270 */
[----:B------:R3:W-:Y:S01]  /*12f80*/  @!P1 ST.E.64 [R6.64], R92 ;  /* 0x0000005c06009985 */ /* 0x0007e2000c101b08 */
[----:B------:R-:W-:Y:S02]  /*12f90*/  @!P0 LEA.HI.X R3, R21, R4, R47, 0x2, P6 ;  /* 0x0000000415038211 */ /* 0x000fe400030f142f */
[----:B------:R-:W-:Y:S02]  /*12fa0*/  @!P5 LEA R14, P6, R22, R0, 0x2 ;  /* 0x00000000160ed211 */ /* 0x000fe400078c10ff */
[----:B------:R-:W-:Y:S01]  /*12fb0*/  ISETP.GE.AND P1, PT, R26, c[0x0][0x3c8], PT ;  /* 0x0000f2001a007a0c */ /* 0x000fe20003f26270 */
[----:B------:R5:W-:Y:S01]  /*12fc0*/  @!P0 ST.E.64 [R2.64], R76 ;  /* 0x0000004c02008985 */ /* 0x000be2000c101b08 */
[----:B------:R-:W-:-:S05]  /*12fd0*/  @!P5 LEA.HI.X R15, R22, R4, R48, 0x2, P6 ;  /* 0x00000004160fd211 */ /* 0x000fca00030f1430 */
[----:B------:R5:W-:Y:S01]  /*12fe0*/  @!P5 ST.E.64 [R14.64], R168 ;  /* 0x000000a80e00d985 */ /* 0x000be2000c101b08 */
[-C--:B-1----:R-:W-:Y:S02]  /*12ff0*/  @!P4 LEA R12, P0, R24, R0.reuse, 0x2 ;  /* 0x00000000180cc211 */ /* 0x082fe400078010ff */
[----:B------:R-:W-:Y:S02]  /*13000*/  ISETP.GE.AND P5, PT, R28, c[0x0][0x3c8], PT ;  /* 0x0000f2001c007a0c */ /* 0x000fe40003fa6270 */
[----:B----4-:R-:W-:Y:S02]  /*13010*/  @!P3 LEA R10, P6, R23, R0, 0x2 ;  /* 0x00000000170ab211 */ /* 0x010fe400078c10ff */
[-C--:B------:R-:W-:Y:S02]  /*13020*/  @!P4 LEA.HI.X R13, R24, R4.reuse, R50, 0x2, P0 ;  /* 0x00000004180dc211 */ /* 0x080fe400000f1432 */
[----:B------:R-:W-:Y:S02]  /*13030*/  ISETP.GE.AND P0, PT, R27, c[0x0][0x3c8], PT ;  /* 0x0000f2001b007a0c */ /* 0x000fe40003f06270 */
[----:B------:R-:W-:Y:S01]  /*13040*/  @!P3 LEA.HI.X R11, R23, R4, R49, 0x2, P6 ;  /* 0x00000004170bb211 */ /* 0x000fe200030f1431 */
[----:B------:R1:W-:Y:S01]  /*13050*/  @!P4 ST.E.64 [R12.64], R134 ;  /* 0x000000860c00c985 */ /* 0x0003e2000c101b08 */
[----:B--2---:R-:W-:-:S02]  /*13060*/  @!P2 LEA R8, P6, R25, R0, 0x2 ;  /* 0x000000001908a211 */ /* 0x004fc400078c10ff */
[----:B------:R-:W-:Y:S01]  /*13070*/  ISETP.GE.AND P4, PT, R30, c[0x0][0x3c8], PT ;  /* 0x0000f2001e007a0c */ /* 0x000fe20003f86270 */
[----:B------:R2:W-:Y:S01]  /*13080*/  @!P3 ST.E.64 [R10.64], R122 ;  /* 0x0000007a0a00b985 */ /* 0x0005e2000c101b08 */
[----:B------:R-:W-:Y:S02]  /*13090*/  @!P2 LEA.HI.X R9, R25, R4, R51, 0x2, P6 ;  /* 0x000000041909a211 */ /* 0x000fe400030f1433 */
[C---:B---3--:R-:W-:Y:S02]  /*130a0*/  @!P1 LEA R6, P6, R26.reuse, R0, 0x2 ;  /* 0x000000001a069211 */ /* 0x048fe400078c10ff */
[----:B------:R-:W-:Y:S01]  /*130b0*/  ISETP.GE.AND P3, PT, R29, c[0x0][0x3c8], PT ;  /* 0x0000f2001d007a0c */ /* 0x000fe20003f66270 */
[----:B------:R3:W-:Y:S01]  /*130c0*/  @!P2 ST.E.64 [R8.64], R114 ;  /* 0x000000720800a985 */ /* 0x0007e2000c101b08 */
[----:B------:R-:W-:Y:S02]  /*130d0*/  @!P1 LEA.HI.X R7, R26, R4, R52, 0x2, P6 ;  /* 0x000000041a079211 */ /* 0x000fe400030f1434 */
[----:B-----5:R-:W-:-:S02]  /*130e0*/  @!P0 LEA R2, P6, R27, R0, 0x2 ;  /* 0x000000001b028211 */ /* 0x020fc400078c10ff */
        /* <DEDUP_REMOVED lines=8> */
[CC--:B-1----:R-:W-:Y:S02]  /*13170*/  @!P4 LEA R12, P0, R30.reuse, R0.reuse, 0x2 ;  /* 0x000000001e0cc211 */ /* 0x0c2fe400078010ff */
[----:B--2---:R-:W-:Y:S02]  /*13180*/  @!P3 LEA R10, P6, R29, R0, 0x2 ;  /* 0x000000001d0ab211 */ /* 0x004fe400078c10ff */
[-C--:B------:R-:W-:Y:S02]  /*13190*/  @!P4 LEA.HI.X R13, R30, R4.reuse, R56, 0x2, P0 ;  /* 0x000000041e0dc211 */ /* 0x080fe400000f1438 */
[----:B------:R-:W-:Y:S02]  /*131a0*/  ISETP.GE.AND P0, PT, R33, c[0x0][0x3c8], PT ;  /* 0x0000f20021007a0c */ /* 0x000fe40003f06270 */
[----:B------:R-:W-:Y:S01]  /*131b0*/  @!P3 LEA.HI.X R11, R29, R4, R55, 0x2, P6 ;  /* 0x000000041d0bb211 */ /* 0x000fe200030f1437 */
[----:B------:R1:W-:Y:S01]  /*131c0*/  @!P4 ST.E.64 [R12.64], R126 ;  /* 0x0000007e0c00c985 */ /* 0x0003e2000c101b08 */
[----:B---3--:R-:W-:-:S03]  /*131d0*/  @!P2 LEA R8, P6, R31, R0, 0x2 ;  /* 0x000000001f08a211 */ /* 0x008fc600078c10ff */
[----:B------:R1:W-:Y:S01]  /*131e0*/  @!P3 ST.E.64 [R10.64], R78 ;  /* 0x0000004e0a00b985 */ /* 0x0003e2000c101b08 */
[----:B------:R-:W-:Y:S02]  /*131f0*/  @!P2 LEA.HI.X R9, R31, R4, R57, 0x2, P6 ;  /* 0x000000041f09a211 */ /* 0x000fe400030f1439 */
[----:B----4-:R-:W-:-:S03]  /*13200*/  @!P1 LEA R6, P6, R32, R0, 0x2 ;  /* 0x0000000020069211 */ /* 0x010fc600078c10ff */
[----:B------:R1:W-:Y:S01]  /*13210*/  @!P2 ST.E.64 [R8.64], R74 ;  /* 0x0000004a0800a985 */ /* 0x0003e2000c101b08 */
[----:B------:R-:W-:Y:S02]  /*13220*/  @!P1 LEA.HI.X R7, R32, R4, R58, 0x2, P6 ;  /* 0x0000000420079211 */ /* 0x000fe400030f143a */
[----:B-----5:R-:W-:-:S03]  /*13230*/  @!P0 LEA R2, P6, R33, R0, 0x2 ;  /* 0x0000000021028211 */ /* 0x020fc600078c10ff */
[----:B------:R1:W-:Y:S01]  /*13240*/  @!P1 ST.E.64 [R6.64], R70 ;  /* 0x0000004606009985 */ /* 0x0003e2000c101b08 */
[----:B------:R-:W-:-:S05]  /*13250*/  @!P0 LEA.HI.X R3, R33, R4, R59, 0x2, P6 ;  /* 0x0000000421038211 */ /* 0x000fca00030f143b */
[----:B------:R1:W-:Y:S01]  /*13260*/  @!P0 ST.E.64 [R2.64], R68 ;  /* 0x0000004402008985 */ /* 0x0003e2000c101b08 */
[----:B------:R-:W-:-:S13]  /*13270*/  ISETP.GE.AND P0, PT, R34, c[0x0][0x3c8], PT ;  /* 0x0000f20022007a0c */ /* 0x000fda0003f06270 */
[----:B------:R-:W-:Y:S05]  /*13280*/  @P0 BRA `(.L_x_1719) ;  /* 0x00000c6000000947 */ /* 0x000fea0003800000 */
[----:B-1----:R-:W-:-:S04]  /*13290*/  LEA R2, P0, R34, R0, 0x2 ;  /* 0x0000000022027211 */ /* 0x002fc800078010ff */
[----:B------:R-:W-:-:S05]  /*132a0*/  LEA.HI.X R3, R34, R4, R60, 0x2, P0 ;  /* 0x0000000422037211 */ /* 0x000fca00000f143c */
[----:B------:R1:W-:Y:S01]  /*132b0*/  ST.E.64 [R2.64], R62 ;  /* 0x0000003e02007985 */ /* 0x0003e2000c101b08 */
[----:B------:R-:W-:Y:S05]  /*132c0*/  BRA `(.L_x_1719) ;  /* 0x00000c2000007947 */ /* 0x000fea0003800000 */
.L_x_1704:
[----:B------:R-:W-:Y:S01]  /*132d0*/  ISETP.NE.U32.AND P0, PT, RZ, c[0x0][0x508], PT ;  /* 0x00014200ff007a0c */ /* 0x000fe20003f05070 */
[----:B------:R-:W-:Y:S01]  /*132e0*/  IMAD.MOV.U32 R4, RZ, RZ, 0x4 ;  /* 0x00000004ff047424 */ /* 0x000fe200078e00ff */
[----:B------:R-:W-:Y:S01]  /*132f0*/  ISETP.NE.U32.AND P1, PT, RZ, c[0x0][0x500], PT ;  /* 0x00014000ff007a0c */ /* 0x000fe20003f25070 */
[----:B------:R-:W-:Y:S01]  /*13300*/  IMAD.MOV.U32 R19, RZ, RZ, c[0x0][0x388] ;  /* 0x0000e200ff137624 */ /* 0x000fe200078e00ff */
[----:B------:R-:W-:Y:S01]  /*13310*/  ISETP.NE.AND.EX P0, PT, RZ, c[0x0][0x50c], PT, P0 ;  /* 0x00014300ff007a0c */ /* 0x000fe20003f05300 */
[----:B------:R-:W-:Y:S01]  /*13320*/  IMAD.MOV.U32 R10, RZ, RZ, RZ ;  /* 0x000000ffff0a7224 */ /* 0x000fe200078e00ff */
[----:B------:R-:W-:Y:S01]  /*13330*/  ISETP.NE.AND.EX P1, PT, RZ, c[0x0][0x504], PT, P1 ;  /* 0x00014100ff007a0c */ /* 0x000fe20003f25310 */
[----:B------:R-:W-:-:S10]  /*13340*/  IMAD.WIDE R2, R231, R4, c[0x0][0x500] ;  /* 0x00014000e7027625 */ /* 0x000fd400078e0204 */
[----:B------:R-:W-:Y:S02]  /*13350*/  @P0 IMAD.WIDE R4, R231, R4, c[0x0][0x508] ;  /* 0x00014200e7040625 */ /* 0x000fe400078e0204 */
[----:B------:R2:W5:Y:S04]  /*13360*/  @P1 LDG.E R10, [R2.64] ;  /* 0x00000008020a1981 */ /* 0x000568000c1e1900 */
[----:B------:R2:W5:Y:S01]  /*13370*/  @P0 LDG.E R19, [R4.64] ;  /* 0x0000000804130981 */ /* 0x000562000c1e1900 */
[----:B------:R-:W-:-:S04]  /*13380*/  ISETP.NE.AND P2, PT, R252, RZ, PT ;  /* 0x000000fffc00720c */ /* 0x000fc80003f45270 */
[----:B------:R-:W-:Y:S01]  /*13390*/  SEL R18, R252, c[0x0][0x3d4], P2 ;  /* 0x0000f500fc127a07 */ /* 0x000fe20001000000 */
[----:B------:R-:W-:Y:S05]  /*133a0*/  @P0 BRA `(.L_x_1725) ;  /* 0x0000004000000947 */ /* 0x000fea0003800000 */
[----:B------:R-:W-:Y:S05]  /*133b0*/  @!P1 BRA `(.L_x_1725) ;  /* 0x0000003000009947 */ /* 0x000fea0003800000 */
[----:B------:R3:W4:Y:S04]  /*133c0*/  LDG.E R0, [R2.64] ;  /* 0x0000000802007981 */ /* 0x000728000c1e1900 */
[----:B--23--:R-:W4:Y:S02]  /*133d0*/  LDG.E R2, [R2.64+0x4] ;  /* 0x0000040802027981 */ /* 0x00cf24000c1e1900 */
[----:B----45:R-:W-:Y:S02]  /*133e0*/  IADD3 R19, -R0, R2, RZ ;  /* 0x0000000200137210 */ /* 0x030fe40007ffe1ff */
.L_x_1725:
[----:B--2---:R-:W2:Y:S01]  /*133f0*/  S2R R2, SR_TID.X ;  /* 0x0000000000027919 */ /* 0x004ea20000002100 */
        /* <DEDUP_REMOVED lines=11> */
[----:B------:R-:W2:Y:S01]  /*134b0*/  LDL.LU R21, [R1] ;  /* 0x0000000001157983 */ /* 0x000ea20000300800 */
[----:B------:R-:W-:Y:S01]  /*134c0*/  IMAD.MOV.U32 R0, RZ, RZ, 0x368 ;  /* 0x00000368ff007424 */ /* 0x000fe200078e00ff */
[----:B------:R-:W-:-:S04]  /*134d0*/  ISETP.GT.AND P2, PT, R18, 0x1, PT ;  /* 0x000000011200780c */ /* 0x000fc80003f44270 */
[----:B------:R-:W-:-:S04]  /*134e0*/  SEL R0, R0, 0x328, P2 ;  /* 0x0000032800007807 */ /* 0x000fc80001000000 */
[----:B------:R3:W4:Y:S08]  /*134f0*/  LDC.64 R6, c[0x0][R0+0x170] ;  /* 0x00005c0000067b82 */ /* 0x0007300000000a00 */
[----:B------:R3:W5:Y:S08]  /*13500*/  LDC.64 R4, c[0x0][R0+0x168] ;  /* 0x00005a0000047b82 */ /* 0x0007700000000a00 */
[----:B------:R3:W1:Y:S08]  /*13510*/  LDC.64 R8, c[0x0][R0+0x178] ;  /* 0x00005e0000087b82 */ /* 0x0006700000000a00 */
[----:B------:R3:W1:Y:S02]  /*13520*/  LDC.64 R12, c[0x0][R0+0x160] ;  /* 0x00005800000c7b82 */ /* 0x0006640000000a00 */
[----:B---3--:R-:W-:-:S02]  /*13530*/  IMAD.MOV.U32 R0, RZ, RZ, c[0x0][0x4e8] ;  /* 0x00013a00ff007624 */ /* 0x008fc400078e00ff */
[-C--:B----4-:R-:W-:Y:S02]  /*13540*/  IMAD R7, R7, R14.reuse, RZ ;  /* 0x0000000e07077224 */ /* 0x090fe400078e02ff */
[----:B------:R-:W-:Y:S01]  /*13550*/  IMAD.WIDE.U32 R2, R6, R14, RZ ;  /* 0x0000000e06027225 */ /* 0x000fe200078e00ff */
[----:B------:R-:W-:Y:S02]  /*13560*/  ISETP.NE.AND P0, PT, R0, 0x1, PT ;  /* 0x000000010000780c */ /* 0x000fe40003f05270 */
[----:B------:R-:W-:Y:S01]  /*13570*/  MOV R0, R11 ;  /* 0x0000000b00007202 */ /* 0x000fe20000000f00 */
[----:B------:R-:W-:Y:S02]  /*13580*/  IMAD R7, R6, R20, R7 ;  /* 0x0000001406077224 */ /* 0x000fe400078e0207 */
[-C--:B-1---5:R-:W-:Y:S02]  /*13590*/  IMAD R15, R5, R235.reuse, RZ ;  /* 0x000000eb050f7224 */ /* 0x0a2fe400078e02ff */
        /* <DEDUP_REMOVED lines=8> */
[----:B--2---:R-:W-:-:S05]  /*13620*/  SEL R6, R21, RZ, P2 ;  /* 0x000000ff15067207 */ /* 0x004fca0001000000 */
[-C--:B------:R-:W-:Y:S02]  /*13630*/  IMAD R7, R9, R6.reuse, RZ ;  /* 0x0000000609077224 */ /* 0x080fe400078e02ff */
[----:B------:R-:W-:Y:S01]  /*13640*/  IMAD.WIDE.U32 R4, R8, R6, RZ ;  /* 0x0000000608047225 */ /* 0x000fe200078e00ff */
[----:B------:R-:W-:Y:S02]  /*13650*/  IADD3.X R8, R3, R15, R17, P1, P0 ;  /* 0x0000000f03087210 */ /* 0x000fe40000fe0411 */
[----:B------:R-:W-:Y:S02]  /*13660*/  SHF.R.S32.HI R3, RZ, 0x1f, R0 ;  /* 0x0000001fff037819 */ /* 0x000fe40000011400 */
[----:B------:R-:W-:Y:S01]  /*13670*/  IADD3 R5, R5, R7, RZ ;  /* 0x0000000705057210 */ /* 0x000fe20007ffe0ff */
[----:B------:R-:W-:Y:S01]  /*13680*/  IMAD.MOV.U32 R7, RZ, RZ, c[0x0][0x4a8] ;  /* 0x00012a00ff077624 */ /* 0x000fe200078e00ff */
[----:B------:R-:W-:Y:S01]  /*13690*/  IADD3 R4, P1, P0, R0, R16, R4 ;  /* 0x0000001000047210 */ /* 0x000fe2000783e004 */
[----:B------:R-:W-:Y:S01]  /*136a0*/  IMAD R0, R13, R2, RZ ;  /* 0x000000020d007224 */ /* 0x000fe200078e02ff */
[----:B------:R-:W-:-:S02]  /*136b0*/  SHF.R.S32.HI R6, RZ, 0x1f, R2 ;  /* 0x0000001fff067819 */ /* 0x000fc40000011402 */
        /* <DEDUP_REMOVED lines=11> */
.L_x_1727:
[----:B------:R-:W-:Y:S05]  /*13770*/  BSYNC B0 ;  /* 0x0000000000007941 */ /* 0x000fea0003800000 */
.L_x_1726:
[----:B------:R-:W-:-:S13]  /*13780*/  ISETP.GT.AND P0, PT, R18, 0x1, PT ;  /* 0x000000011200780c */ /* 0x000fda0003f04270 */
[----:B------:R-:W-:Y:S05]  /*13790*/  @P0 BRA `(.L_x_1719) ;  /* 0x0000075000000947 */ /* 0x000fea0003800000 */
[----:B------:R-:W2:Y:S01]  /*137a0*/  S2R R3, SR_TID.X ;  /* 0x0000000000037919 */ /* 0x000ea20000002100 */
[----:B------:R-:W-:Y:S01]  /*137b0*/  MOV R2, c[0x0][0x4e8] ;  /* 0x00013a0000027a02 */ /* 0x000fe20000000f00 */
[----:B-1----:R-:W-:Y:S01]  /*137c0*/  IMAD R0, R17, c[0x0][0x3a0], RZ ;  /* 0x0000e80011007a24 */ /* 0x002fe200078e02ff */
[----:B------:R-:W-:Y:S01]  /*137d0*/  IADD3 R11, R251, R226, RZ ;  /* 0x000000e2fb0b7210 */ /* 0x000fe20007ffe0ff */
[----:B------:R-:W-:Y:S01]  /*137e0*/  IMAD R5, R20, c[0x0][0x3f0], RZ ;  /* 0x0000fc0014057a24 */ /* 0x000fe200078e02ff */
[----:B------:R-:W-:Y:S01]  /*137f0*/  ISETP.NE.AND P0, PT, R2, 0x1, PT ;  /* 0x000000010200780c */ /* 0x000fe20003f05270 */
[----:B------:R-:W-:Y:S02]  /*13800*/  IMAD R0, R10, c[0x0][0x3a4], R0 ;  /* 0x0000e9000a007a24 */ /* 0x000fe400078e0200 */
[----:B------:R-:W-:Y:S01]  /*13810*/  IMAD R7, R14, c[0x0][0x3f4], R5 ;  /* 0x0000fd000e077a24 */ /* 0x000fe200078e0205 */
[----:B--2---:R-:W-:-:S04]  /*13820*/  SHF.R.S32.HI R4, RZ, 0x1f, R3 ;  /* 0x0000001fff047819 */ /* 0x004fc80000011403 */
[----:B------:R-:W-:-:S04]  /*13830*/  LEA.HI R4, R4, R3, RZ, 0x3 ;  /* 0x0000000304047211 */ /* 0x000fc800078f18ff */
[----:B------:R-:W-:-:S04]  /*13840*/  LOP3.LUT R4, R4, 0xfffffff8, RZ, 0xc0, !PT ;  /* 0xfffffff804047812 */ /* 0x000fc800078ec0ff */
[----:B------:R-:W-:Y:S01]  /*13850*/  IADD3 R4, -R4, R3, RZ ;  /* 0x0000000304047210 */ /* 0x000fe20007ffe1ff */
[----:B------:R-:W-:-:S03]  /*13860*/  IMAD.WIDE.U32 R2, R10, c[0x0][0x3a0], RZ ;  /* 0x0000e8000a027a25 */ /* 0x000fc600078e00ff */
[----:B------:R-:W-:Y:S01]  /*13870*/  LEA R4, R4, R251, 0x5 ;  /* 0x000000fb04047211 */ /* 0x000fe200078e28ff */
[----:B------:R-:W-:-:S03]  /*13880*/  IMAD.IADD R3, R3, 0x1, R0 ;  /* 0x0000000103037824 */ /* 0x000fc600078e0200 */
[----:B------:R-:W-:Y:S01]  /*13890*/  IADD3 R4, R226, R4, RZ ;  /* 0x00000004e2047210 */ /* 0x000fe20007ffe0ff */
[----:B------:R-:W-:-:S03]  /*138a0*/  IMAD.WIDE.U32 R2, R235, c[0x0][0x3e8], R2 ;  /* 0x0000fa00eb027a25 */ /* 0x000fc600078e0002 */
[----:B------:R-:W-:Y:S01]  /*138b0*/  MOV R0, R4 ;  /* 0x0000000400007202 */ /* 0x000fe20000000f00 */
[----:B------:R-:W-:-:S04]  /*138c0*/  @P0 IMAD.HI.U32 R6, R4, c[0x0][0x4ec], RZ ;  /* 0x00013b0004060a27 */ /* 0x000fc800078e00ff */
[----:B------:R-:W-:Y:S01]  /*138d0*/  IMAD R3, R235, c[0x0][0x3ec], R3 ;  /* 0x0000fb00eb037a24 */ /* 0x000fe200078e0203 */
[----:B------:R-:W-:-:S03]  /*138e0*/  @P0 SHF.R.U32.HI R0, RZ, c[0x0][0x4f0], R6 ;  /* 0x00013c00ff000a19 */ /* 0x000fc60000011606 */
[----:B------:R-:W-:Y:S01]  /*138f0*/  IMAD.WIDE.U32 R2, R14, c[0x0][0x3f0], R2 ;  /* 0x0000fc000e027a25 */ /* 0x000fe200078e0002 */
[----:B------:R-:W-:Y:S02]  /*13900*/  SHF.R.S32.HI R6, RZ, 0x1f, R0 ;  /* 0x0000001fff067819 */ /* 0x000fe40000011400 */
[----:B------:R-:W-:Y:S01]  /*13910*/  IADD3 R5, -R0, RZ, RZ ;  /* 0x000000ff00057210 */ /* 0x000fe20007ffe1ff */
[----:B------:R-:W-:Y:S02]  /*13920*/  IMAD.IADD R3, R3, 0x1, R7 ;  /* 0x0000000103037824 */ /* 0x000fe400078e0207 */
[----:B------:R-:W-:Y:S02]  /*13930*/  IMAD R6, R6, c[0x0][0x3e0], RZ ;  /* 0x0000f80006067a24 */ /* 0x000fe400078e02ff */
[----:B------:R-:W-:Y:S02]  /*13940*/  IMAD R4, R5, c[0x0][0x4e8], R4 ;  /* 0x00013a0005047a24 */ /* 0x000fe400078e0204 */
[----:B------:R-:W-:-:S02]  /*13950*/  IMAD R6, R0, c[0x0][0x3e4], R6 ;  /* 0x0000f90000067a24 */ /* 0x000fc400078e0206 */
        /* <DEDUP_REMOVED lines=11> */
.L_x_1783:
[----:B------:R-:W-:Y:S05]  /*13a10*/  BRA.DIV ~URZ, `(.L_x_1729) ;  /* 0x000022427f007947 */ /* 0x000fea000b800000 */
[----:B------:R3:W4:Y:S02]  /*13a20*/  SHFL.IDX PT, R0, R12, RZ, 0x181f ;  /* 0x00181fff0c007589 */ /* 0x00072400000e0000 */
.L_x_1784:
[----:B------:R-:W-:Y:S01]  /*13a30*/  IMAD R10, R19, c[0x0][0x4e8], RZ ;  /* 0x00013a00130a7a24 */ /* 0x000fe200078e02ff */
[----:B------:R-:W-:Y:S04]  /*13a40*/  BSSY B0, `(.L_x_1730) ;  /* 0x000000f000007945 */ /* 0x000fe80003800000 */
        /* <DEDUP_REMOVED lines=14> */
.L_x_1731:
[----:B------:R-:W-:Y:S05]  /*13b30*/  BSYNC B0 ;  /* 0x0000000000007941 */ /* 0x000fea0003800000 */
.L_x_1730:
[----:B------:R-:W-:Y:S05]  /*13b40*/  BRA.DIV ~URZ, `(.L_x_1732) ;  /* 0x000021727f007947 */ /* 0x000fea000b800000 */
[----:B--2---:R2:W1:Y:S04]  /*13b50*/  SHFL.IDX PT, R8, R9, 0x1, 0x181f ;  /* 0x00381f0009087f89 */ /* 0x00446800000e0000 */
[----:B----4-:R2:W4:Y:S02]  /*13b60*/  SHFL.IDX PT, R0, R12, 0x1, 0x181f ;  /* 0x00381f000c007f89 */ /* 0x01052400000e0000 */
.L_x_1785:
        /* <DEDUP_REMOVED lines=16> */
.L_x_1734:
[----:B------:R-:W-:Y:S05]  /*13c70*/  BSYNC B0 ;  /* 0x0000000000007941 */ /* 0x000fea0003800000 */
.L_x_1733:
[----:B------:R-:W-:Y:S05]  /*13c80*/  BRA.DIV ~URZ, `(.L_x_1735) ;  /* 0x000020f27f007947 */ /* 0x000fea000b800000 */
[----:B-1----:R1:W2:Y:S02]  /*13c90*/  SHFL.IDX PT, R8, R9, 0x2, 0x181f ;  /* 0x00581f0009087f89 */ /* 0x0022a400000e0000 */
.L_x_1786:
[----:B------:R-:W-:Y:S05]  /*13ca0*/  BRA.DIV ~URZ, `(.L_x_1736) ;  /* 0x000021427f007947 */ /* 0x000fea000b800000 */
[----:B----4-:R4:W1:Y:S02]  /*13cb0*/  SHFL.IDX PT, R0, R12, 0x2, 0x181f ;  /* 0x00581f000c007f89 */ /* 0x01086400000e0000 */
.L_x_1787:
        /* <DEDUP_REMOVED lines=16> */
.L_x_1738:
[----:B------:R-:W-:Y:S05]  /*13dc0*/  BSYNC B0 ;  /* 0x0000000000007941 */ /* 0x000fea0003800000 */
.L_x_1737:
[----:B------:R-:W-:Y:S05]  /*13dd0*/  BRA.DIV ~URZ, `(.L_x_1739) ;  /* 0x000020727f007947 */ /* 0x000fea000b800000 */
[----:B--2---:R2:W3:Y:S04]  /*13de0*/  SHFL.IDX PT, R8, R9, 0x3, 0x181f ;  /* 0x00781f0009087f89 */ /* 0x0044e800000e0000 */
[----:B-1----:R2:W1:Y:S02]  /*13df0*/  SHFL.IDX PT, R0, R12, 0x3, 0x181f ;  /* 0x00781f000c007f89 */ /* 0x00246400000e0000 */
.L_x_1788:
        /* <DEDUP_REMOVED lines=15> */
.L_x_1719:
[----:B------:R-:W-:Y:S05]  /*13ef0*/  BSYNC B1 ;  /* 0x0000000000017941 */ /* 0x000fea0003800000 */
.L_x_1703:
        /* <DEDUP_REMOVED lines=9> */
[----:B----4-:R-:W-:-:S04]  /*13f90*/  LOP3.LUT R14, R0, 0x1f, RZ, 0xc0, !PT ;  /* 0x0000001f000e7812 */ /* 0x010fc800078ec0ff */
[----:B------:R-:W-:Y:S01]  /*13fa0*/  ISETP.NE.AND P5, PT, R14, 0x1f, PT ;  /* 0x0000001f0e00780c */ /* 0x000fe20003fa5270 */
[----:B------:R-:W-:Y:S10]  /*13fb0*/  BRA.DIV ~URZ, `(.L_x_1741) ;  /* 0x00001f527f007947 */ /* 0x000ff4000b800000 */
[----:B--2---:R2:W4:Y:S02]  /*13fc0*/  SHFL.IDX PT, R9, R82, RZ, 0x1f ;  /* 0x00001fff52097589 */ /* 0x00452400000e0000 */
.L_x_1789:
[----:B------:R-:W-:Y:S05]  /*13fd0*/  BRA.DIV ~URZ, `(.L_x_1742) ;  /* 0x00001fa27f007947 */ /* 0x000fea000b800000 */
[----:B---3--:R3:W2:Y:S02]  /*13fe0*/  SHFL.IDX PT, R8, R82, 0x1, 0x1f ;  /* 0x00201f0052087f89 */ /* 0x0086a400000e0000 */
.L_x_1790:
        /* <DEDUP_REMOVED lines=18> */
.L_x_1791:
        /* <DEDUP_REMOVED lines=16> */
.L_x_1792:
[----:B---3--:R-:W-:Y:S01]  /*14210*/  IMAD R0, R0, c[0x0][0x538], RZ ;  /* 0x00014e0000007a24 */ /* 0x008fe200078e02ff */
[----:B------:R-:W-:Y:S04]  /*14220*/  BSSY B1, `(.L_x_1745) ;  /* 0x00000c6000017945 */ /* 0x000fe80003800000 */
[----:B--2---:R-:W-:-:S04]  /*14230*/  IADD3 R8, R0, R8, RZ ;  /* 0x0000000800087210 */ /* 0x004fc80007ffe0ff */
[----:B----4-:R-:W-:-:S13]  /*14240*/  ISETP.GT.AND P6, PT, R8, R9, PT ;  /* 0x000000090800720c */ /* 0x010fda0003fc4270 */
[----:B------:R-:W-:Y:S05]  /*14250*/  @P6 BRA `(.L_x_1746) ;  /* 0x0000024000006947 */ /* 0x000fea0003800000 */
.L_x_1750:
        /* <DEDUP_REMOVED lines=16> */
.L_x_1793:
        /* <DEDUP_REMOVED lines=16> */
.L_x_1794:
[----:B--2---:R-:W-:-:S05]  /*14460*/  IMAD R0, R0, c[0x0][0x538], RZ ;  /* 0x00014e0000007a24 */ /* 0x004fca00078e02ff */
[----:B------:R-:W-:-:S04]  /*14470*/  IADD3 R8, R0, R8, RZ ;  /* 0x0000000800087210 */ /* 0x000fc80007ffe0ff */
[----:B------:R-:W-:-:S13]  /*14480*/  ISETP.GT.AND P6, PT, R8, R9, PT ;  /* 0x000000090800720c */ /* 0x000fda0003fc4270 */
[----:B-1----:R-:W-:Y:S05]  /*14490*/  @!P6 BRA `(.L_x_1750) ;  /* 0xfffffdc00000e947 */ /* 0x002fea000383ffff */
.L_x_1746:
[----:B------:R-:W-:-:S05]  /*144a0*/  IADD3 R11, -R0, R8, RZ ;  /* 0x00000008000b7210 */ /* 0x000fca0007ffe1ff */
[----:B------:R-:W-:-:S05]  /*144b0*/  IMAD R0, R4, c[0x0][0x538], R11 ;  /* 0x00014e0004007a24 */ /* 0x000fca00078e020b */
[----:B------:R-:W-:Y:S01]  /*144c0*/  ISETP.GT.AND P0, PT, R0, R9, PT ;  /* 0x000000090000720c */ /* 0x000fe20003f04270 */
[----:B------:R-:W-:-:S12]  /*144d0*/  BRA.DIV ~URZ, `(.L_x_1751) ;  /* 0x00001ee27f007947 */ /* 0x000fd8000b800000 */
[----:B------:R-:W-:-:S04]  /*144e0*/  VOTE.ANY R10, PT, !P0 ;  /* 0x00000000000a7806 */ /* 0x000fc800040e0100 */
.L_x_1795:
[----:B------:R-:W2:Y:S02]  /*144f0*/  POPC R8, R10 ;  /* 0x0000000a00087309 */ /* 0x000ea40000000000 */
[----:B--2---:R-:W-:Y:S01]  /*14500*/  IADD3 R231, R8, R231, RZ ;  /* 0x000000e708e77210 */ /* 0x004fe20007ffe0ff */
[----:B------:R-:W-:Y:S05]  /*14510*/  BRA.DIV ~URZ, `(.L_x_1752) ;  /* 0x00001ef27f007947 */ /* 0x000fea000b800000 */
[----:B------:R2:W3:Y:S04]  /*14520*/  SHFL.IDX PT, R12, R6, R8, 0x1f ;  /* 0x00001f08060c7589 */ /* 0x0004e800000e0000 */
[----:B------:R2:W4:Y:S02]  /*14530*/  SHFL.IDX PT, R7, R7, R8, 0x1f ;  /* 0x00001f0807077589 */ /* 0x00052400000e0000 */
.L_x_1796:
[----:B------:R-:W-:Y:S01]  /*14540*/  ISETP.NE.AND P0, PT, R10, RZ, PT ;  /* 0x000000ff0a00720c */ /* 0x000fe20003f05270 */
[----:B------:R-:W-:-:S12]  /*14550*/  BSSY B0, `(.L_x_1753) ;  /* 0x0000005000007945 */ /* 0x000fd80003800000 */
[----:B------:R-:W-:Y:S05]  /*14560*/  @!P0 BRA `(.L_x_1754) ;  /* 0x0000003000008947 */ /* 0x000fea0003800000 */
[----:B------:R-:W-:Y:S01]  /*14570*/  IADD3 R3, R8, -0x1, RZ ;  /* 0xffffffff08037810 */ /* 0x000fe20007ffe0ff */
[----:B------:R-:W-:Y:S05]  /*14580*/  BRA.DIV ~URZ, `(.L_x_1755) ;  /* 0x00001f527f007947 */ /* 0x000fea000b800000 */
[----:B------:R1:W2:Y:S02]  /*14590*/  SHFL.IDX PT, R13, R4, R3, 0x1f ;  /* 0x00001f03040d7589 */ /* 0x0002a400000e0000 */
.L_x_1754:
[----:B------:R-:W-:Y:S05]  /*145a0*/  BSYNC B0 ;  /* 0x0000000000007941 */ /* 0x000fea0003800000 */
.L_x_1753:
[----:B----4-:R-:W-:Y:S01]  /*145b0*/  ISETP.NE.AND P0, PT, R7, 0x1, PT ;  /* 0x000000010700780c */ /* 0x010fe20003f05270 */
[----:B--2---:R-:W-:Y:S01]  /*145c0*/  IMAD R228, R13, c[0x0][0x538], R11 ;  /* 0x00014e000de47a24 */ /* 0x004fe200078e020b */
[----:B------:R-:W-:Y:S04]  /*145d0*/  BSSY B0, `(.L_x_1756) ;  /* 0x0000083000007945 */ /* 0x000fe80003800000 */
[----:B------:R-:W-:-:S07]  /*145e0*/  IADD3 R9, -R228, R9, RZ ;  /* 0x00000009e4097210 */ /* 0x000fce0007ffe1ff */
[----:B------:R-:W-:Y:S05]  /*145f0*/  @!P0 BRA `(.L_x_1757) ;  /* 0x000003e000008947 */ /* 0x000fea0003800000 */
[-C--:B---3--:R-:W-:Y:S02]  /*14600*/  IABS R0, R12.reuse ;  /* 0x0000000c00007213 */ /* 0x088fe40000000000 */
        /* <DEDUP_REMOVED lines=15> */
[----:B------:R-:W-:-:S04]  /*14700*/  IMAD.MOV R0, RZ, RZ, -R8 ;  /* 0x000000ffff007224 */ /* 0x000fc800078e0a08 */
[----:B------:R-:W-:Y:S02]  /*14710*/  IMAD.MOV.U32 R3, RZ, RZ, R0 ;  /* 0x000000ffff037224 */ /* 0x000fe400078e0000 */
        /* <DEDUP_REMOVED lines=13> */
[----:B-1----:R-:W-:-:S04]  /*147f0*/  IADD3 R2, RZ, -R3, RZ ;  /* 0x80000003ff027210 */ /* 0x002fc80007ffe0ff */
[----:B------:R-:W-:Y:S01]  /*14800*/  @!P0 IMAD.MOV R0, RZ, RZ, -R0 ;  /* 0x000000ffff008224 */ /* 0x000fe200078e0a00 */
[----:B------:R-:W-:Y:S01]  /*14810*/  @!P1 LOP3.LUT R0, RZ, R12, RZ, 0x33, !PT ;  /* 0x0000000cff009212 */ /* 0x000fe200078e33ff */
[----:B------:R-:W-:Y:S01]  /*14820*/  IMAD.MOV.U32 R4, RZ, RZ, R2 ;  /* 0x000000ffff047224 */ /* 0x000fe200078e0002 */
[----:B------:R-:W-:Y:S02]  /*14830*/  IABS R2, R7 ;  /* 0x0000000700027213 */ /* 0x000fe40000000000 */
[----:B------:R-:W-:Y:S01]  /*14840*/  IABS R8, R0 ;  /* 0x0000000000087213 */ /* 0x000fe20000000000 */
[----:B------:R-:W-:Y:S02]  /*14850*/  IMAD R4, R4, R5, RZ ;  /* 0x0000000504047224 */ /* 0x000fe400078e02ff */
[----:B------:R-:W-:Y:S01]  /*14860*/  IMAD.MOV R6, RZ, RZ, -R2 ;  /* 0x000000ffff067224 */ /* 0x000fe200078e0a02 */
[----:B------:R-:W-:-:S05]  /*14870*/  MOV R2, RZ ;  /* 0x000000ff00027202 */ /* 0x000fca0000000f00 */
        /* <DEDUP_REMOVED lines=16> */
[----:B------:R-:W-:Y:S01]  /*14980*/  IMAD.MOV R3, RZ, RZ, -R2 ;  /* 0x000000ffff037224 */ /* 0x000fe200078e0a02 */
[----:B------:R-:W-:-:S03]  /*14990*/  LEA R2, R7, R2, 0x18 ;  /* 0x0000000207027211 */ /* 0x000fc600078ec0ff */
[----:B------:R-:W-:Y:S02]  /*149a0*/  IMAD R3, R7, R3, R0 ;  /* 0x0000000307037224 */ /* 0x000fe400078e0200 */
[----:B------:R-:W-:Y:S02]  /*149b0*/  IMAD R0, R12, R4, R9 ;  /* 0x000000040c007224 */ /* 0x000fe400078e0209 */
[----:B------:R-:W-:Y:S01]  /*149c0*/  IMAD R230, R3, 0x10000, R2 ;  /* 0x0001000003e67824 */ /* 0x000fe200078e0202 */
[----:B------:R-:W-:Y:S05]  /*149d0*/  BRA `(.L_x_1758) ;  /* 0x0000042000007947 */ /* 0x000fea0003800000 */
.L_x_1757:
        /* <DEDUP_REMOVED lines=31> */
[----:B------:R-:W-:Y:S02]  /*14bd0*/  IMAD R10, R4, R0, RZ ;  /* 0x00000000040a7224 */ /* 0x000fe400078e02ff */
[----:B------:R-:W-:-:S03]  /*14be0*/  IMAD.MOV R0, RZ, RZ, -R0 ;  /* 0x000000ffff007224 */ /* 0x000fc600078e0a00 */
[----:B------:R-:W-:Y:S01]  /*14bf0*/  IADD3 R2, -R10, c[0x0][0x538], RZ ;  /* 0x00014e000a027a10 */ /* 0x000fe20007ffe1ff */
[----:B------:R-:W-:-:S03]  /*14c00*/  IMAD R7, R11, R0, R9 ;  /* 0x000000000b077224 */ /* 0x000fc600078e0209 */
[----:B------:R-:W-:Y:S01]  /*14c10*/  IMNMX R2, R4, R2, PT ;  /* 0x0000000204027217 */ /* 0x000fe20003800200 */
[----:B------:R-:W-:-:S03]  /*14c20*/  IMAD.MOV.U32 R4, RZ, RZ, RZ ;  /* 0x000000ffff047224 */ /* 0x000fc600078e00ff */
[-C--:B------:R-:W-:Y:S02]  /*14c30*/  IABS R3, R2.reuse ;  /* 0x0000000200037213 */ /* 0x080fe40000000000 */
[----:B------:R-:W-:-:S03]  /*14c40*/  IABS R8, R2 ;  /* 0x0000000200087213 */ /* 0x000fc60000000000 */
[----:B------:R-:W-:-:S04]  /*14c50*/  IMAD.MOV.U32 R6, RZ, RZ, R3 ;  /* 0x000000ffff067224 */ /* 0x000fc800078e0003 */
[----:B------:R-:W1:Y:S08]  /*14c60*/  I2F.RP R3, R6 ;  /* 0x0000000600037306 */ /* 0x000e700000209400 */
[----:B-1----:R-:W1:Y:S02]  /*14c70*/  MUFU.RCP R3, R3 ;  /* 0x0000000300037308 */ /* 0x002e640000001000 */
[----:B-1----:R-:W-:-:S06]  /*14c80*/  IADD3 R3, R3, 0xffffffe, RZ ;  /* 0x0ffffffe03037810 */ /* 0x002fcc0007ffe0ff */
[----:B------:R-:W1:Y:S02]  /*14c90*/  F2I.FTZ.U32.TRUNC.NTZ R5, R3 ;  /* 0x0000000300057305 */ /* 0x000e64000021f000 */
[----:B-1----:R-:W-:-:S05]  /*14ca0*/  IMAD.MOV R3, RZ, RZ, -R5 ;  /* 0x000000ffff037224 */ /* 0x002fca00078e0a05 */
[----:B------:R-:W-:Y:S02]  /*14cb0*/  MOV R0, R3 ;  /* 0x0000000300007202 */ /* 0x000fe40000000f00 */
[----:B------:R-:W-:-:S03]  /*14cc0*/  IABS R3, R7 ;  /* 0x0000000700037213 */ /* 0x000fc60000000000 */
        /* <DEDUP_REMOVED lines=19> */
.L_x_1758:
[----:B------:R-:W-:Y:S05]  /*14e00*/  BSYNC B0 ;  /* 0x0000000000007941 */ /* 0x000fea0003800000 */
.L_x_1756:
[----:B------:R-:W-:-:S04]  /*14e10*/  LOP3.LUT R0, RZ, R0, RZ, 0x33, !PT ;  /* 0x00000000ff007212 */ /* 0x000fc800078e33ff */
[----:B------:R-:W-:Y:S01]  /*14e20*/  IADD3 R229, R0, R12, RZ ;  /* 0x0000000c00e57210 */ /* 0x000fe20007ffe0ff */
[----:B------:R-:W-:Y:S05]  /*14e30*/  BRA `(.L_x_1759) ;  /* 0x0000004000007947 */ /* 0x000fea0003800000 */
.L_x_1747:
[----:B------:R-:W-:Y:S01]  /*14e40*/  IMAD.MOV.U32 R228, RZ, RZ, R9 ;  /* 0x000000ffffe47224 */ /* 0x000fe200078e0009 */
[----:B------:R-:W-:Y:S01]  /*14e50*/  MOV R230, RZ ;  /* 0x000000ff00e67202 */ /* 0x000fe20000000f00 */
[----:B------:R-:W-:Y:S01]  /*14e60*/  IMAD.MOV.U32 R229, RZ, RZ, RZ ;  /* 0x000000ffffe57224 */ /* 0x000fe200078e00ff */
[----:B------:R-:W-:Y:S02]  /*14e70*/  MOV R231, c[0x0][0x53c] ;  /* 0x00014f0000e77a02 */ /* 0x000fe40000000f00 */
.L_x_1759:
[----:B------:R-:W-:Y:S05]  /*14e80*/  BSYNC B1 ;  /* 0x0000000000017941 */ /* 0x000fea0003800000 */
.L_x_1745:
[----:B------:R-:W-:Y:S01]  /*14e90*/  WARPSYNC 0xffffffff ;  /* 0xffffffff00007948 */ /* 0x000fe20003800000 */
[----:B------:R-:W-:Y:S01]  /*14ea0*/  BAR.SYNC.DEFER_BLOCKING 0x4, 0x100 ;  /* 0x0104000000007b1d */ /* 0x000fe20000010000 */
[----:B------:R-:W-:-:S13]  /*14eb0*/  ISETP.NE.AND P0, PT, R14, RZ, PT ;  /* 0x000000ff0e00720c */ /* 0x000fda0003f05270 */
[----:B------:R2:W-:Y:S04]  /*14ec0*/  @!P0 STS.128 [0x24100], R228 ;  /* 0x024100e4ff008388 */ /* 0x0005e80000000c00 */
[----:B------:R-:W-:Y:S06]  /*14ed0*/  BAR.ARV 0x5, 0x100 ;  /* 0x0144000000007b1d */ /* 0x000fec0000002000 */
.L_x_1740:
[----:B-1----:R-:W-:-:S13]  /*14ee0*/  ISETP.GE.AND P0, PT, R231, c[0x0][0x53c], PT ;  /* 0x00014f00e7007a0c */ /* 0x002fda0003f06270 */
[----:B--23--:R-:W-:Y:S01]  /*14ef0*/  @P0 CALL.REL.NOINC `(.L_x_1760) ;  /* 0x0000001000000944 */ /* 0x00cfe20003c00000 */
[----:B------:R-:W-:Y:S05]  /*14f00*/  BRA `(.L_x_1761) ;  /* 0xfffec88000007947 */ /* 0x000fea000383ffff */
.L_x_1760:
[----:B------:R-:W-:Y:S05]  /*14f10*/  EXIT ;  /* 0x000000000000794d */ /* 0x000fea0003800000 */
.L_x_1617:
[----:B------:R-:W-:Y:S01]  /*14f20*/  IMAD.MOV.U32 R0, RZ, RZ, R5 ;  /* 0x000000ffff007224 */ /* 0x000fe200078e0005 */
[----:B------:R-:W-:Y:S02]  /*14f30*/  MOV R2, 0x1 ;  /* 0x0000000100027802 */ /* 0x000fe40000000f00 */
[----:B------:R-:W-:Y:S02]  /*14f40*/  MOV R3, 0x14f60 ;  /* 0x00014f6000037802 */ /* 0x000fe40000000f00 */
[----:B--2---:R-:W-:Y:S05]  /*14f50*/  CALL.REL.NOINC `($__internal_36_$__cuda_sm70_shflsync_up_p) ;  /* 0x0000168000007944 */ /* 0x004fea0003c00000 */
[----:B------:R-:W-:Y:S01]  /*14f60*/  MOV R0, R4 ;  /* 0x0000000400007202 */ /* 0x000fe20000000f00 */
[----:B------:R-:W-:Y:S05]  /*14f70*/  BRA `(.L_x_1762) ;  /* 0xfffeb4c000007947 */ /* 0x000fea000383ffff */
.L_x_1618:
[----:B------:R-:W-:Y:S01]  /*14f80*/  IMAD.MOV.U32 R0, RZ, RZ, R5 ;  /* 0x000000ffff007224 */ /* 0x000fe200078e0005 */
[----:B------:R-:W-:Y:S02]  /*14f90*/  MOV R2, 0x2 ;  /* 0x0000000200027802 */ /* 0x000fe40000000f00 */
[----:B------:R-:W-:Y:S02]  /*14fa0*/  MOV R3, 0x14fc0 ;  /* 0x00014fc000037802 */ /* 0x000fe40000000f00 */
[----:B--2---:R-:W-:Y:S05]  /*14fb0*/  CALL.REL.NOINC `($__internal_36_$__cuda_sm70_shflsync_up_p) ;  /* 0x0000162000007944 */ /* 0x004fea0003c00000 */
[----:B------:R-:W-:Y:S01]  /*14fc0*/  SEL R0, R4, RZ, P4 ;  /* 0x000000ff04007207 */ /* 0x000fe20002000000 */
[----:B------:R-:W-:Y:S01]  /*14fd0*/  IMAD.MOV.U32 R2, RZ, RZ, 0x4 ;  /* 0x00000004ff027424 */ /* 0x000fe200078e00ff */
[----:B------:R-:W-:-:S03]  /*14fe0*/  MOV R3, 0x15010 ;  /* 0x0001501000037802 */ /* 0x000fc60000000f00 */
[----:B------:R-:W-:Y:S02]  /*14ff0*/  IMAD.IADD R0, R5, 0x1, R0 ;  /* 0x0000000105007824 */ /* 0x000fe400078e0200 */
[----:B------:R-:W-:Y:S05]  /*15000*/  CALL.REL.NOINC `($__internal_36_$__cuda_sm70_shflsync_up_p) ;  /* 0x000015d000007944 */ /* 0x000fea0003c00000 */
        /* <DEDUP_REMOVED lines=13> */
[----:B------:R-:W-:Y:S01]  /*150e0*/  IMAD.IADD R4, R0, 0x1, R4 ;  /* 0x0000000100047824 */ /* 0x000fe200078e0204 */
[----:B------:R-:W-:-:S03]  /*150f0*/  MOV R0, 0x1f ;  /* 0x0000001f00007802 */ /* 0x000fc60000000f00 */
[----:B------:R-:W-:Y:S02]  /*15100*/  IMAD.MOV.U32 R5, RZ, RZ, R4 ;  /* 0x000000ffff057224 */ /* 0x000fe400078e0004 */
[----:B------:R-:W-:Y:S05]  /*15110*/  CALL.REL.NOINC `($__internal_35_$__cuda_sm70_shflsync_idx_p) ;  /* 0x0000147000007944 */ /* 0x000fea0003c00000 */
[----:B------:R-:W-:Y:S05]  /*15120*/  BRA `(.L_x_1763) ;  /* 0xfffeb41000007947 */ /* 0x000fea000383ffff */
.L_x_1620:
[----:B------:R-:W-:Y:S02]  /*15130*/  SEL R0, RZ, 0x1, P0 ;  /* 0x00000001ff007807 */ /* 0x000fe40000000000 */
[----:B------:R-:W-:Y:S02]  /*15140*/  MOV R2, 0x15160 ;  /* 0x0001516000027802 */ /* 0x000fe40000000f00 */
[----:B--2---:R-:W-:Y:S05]  /*15150*/  CALL.REL.NOINC `($__internal_37_$__cuda_sm70_votesync_ballot) ;  /* 0x000014f000007944 */ /* 0x004fea0003c00000 */
[----:B------:R-:W-:Y:S01]  /*15160*/  MOV R10, R0 ;  /* 0x00000000000a7202 */ /* 0x000fe20000000f00 */
[----:B------:R-:W-:Y:S05]  /*15170*/  BRA `(.L_x_1764) ;  /* 0xfffeb45000007947 */ /* 0x000fea000383ffff */
.L_x_1621:
[----:B------:R-:W-:Y:S01]  /*15180*/  IMAD.MOV.U32 R5, RZ, RZ, R9 ;  /* 0x000000ffff057224 */ /* 0x000fe200078e0009 */
[----:B------:R-:W-:Y:S01]  /*15190*/  MOV R3, R6 ;  /* 0x0000000600037202 */ /* 0x000fe20000000f00 */
[----:B------:R-:W-:Y:S01]  /*151a0*/  IMAD.MOV.U32 R0, RZ, RZ, 0x1f ;  /* 0x0000001fff007424 */ /* 0x000fe200078e00ff */
[----:B------:R-:W-:Y:S02]  /*151b0*/  MOV R2, 0x151d0 ;  /* 0x000151d000027802 */ /* 0x000fe40000000f00 */
[----:B------:R-:W-:Y:S05]  /*151c0*/  CALL.REL.NOINC `($__internal_35_$__cuda_sm70_shflsync_idx_p) ;  /* 0x000013c000007944 */ /* 0x000fea0003c00000 */
[----:B------:R-:W-:Y:S01]  /*151d0*/  IMAD.MOV.U32 R229, RZ, RZ, R0 ;  /* 0x000000ffffe57224 */ /* 0x000fe200078e0000 */
[----:B------:R-:W-:Y:S01]  /*151e0*/  MOV R5, R8 ;  /* 0x0000000800057202 */ /* 0x000fe20000000f00 */
[----:B------:R-:W-:Y:S01]  /*151f0*/  IMAD.MOV.U32 R7, RZ, RZ, RZ ;  /* 0x000000ffff077224 */ /* 0x000fe200078e00ff */
[----:B------:R-:W-:Y:S01]  /*15200*/  MOV R3, R6 ;  /* 0x0000000600037202 */ /* 0x000fe20000000f00 */
[----:B------:R-:W-:Y:S01]  /*15210*/  IMAD.MOV.U32 R0, RZ, RZ, 0x1f ;  /* 0x0000001fff007424 */ /* 0x000fe200078e00ff */
[----:B------:R-:W-:-:S02]  /*15220*/  MOV R2, 0x15240 ;  /* 0x0001524000027802 */ /* 0x000fc40000000f00 */
[----:B------:R-:W-:Y:S05]  /*15230*/  CALL.REL.NOINC `($__internal_35_$__cuda_sm70_shflsync_idx_p) ;  /* 0x0000135000007944 */ /* 0x000fea0003c00000 */
[----:B------:R-:W-:Y:S01]  /*15240*/  MOV R9, R0 ;  /* 0x0000000000097202 */ /* 0x000fe20000000f00 */
[----:B------:R-:W-:Y:S05]  /*15250*/  BRA `(.L_x_1765) ;  /* 0xfffeb3d000007947 */ /* 0x000fea000383ffff */
.L_x_1624:
[----:B------:R-:W-:Y:S01]  /*15260*/  IMAD.MOV.U32 R5, RZ, RZ, R4 ;  /* 0x000000ffff057224 */ /* 0x000fe200078e0004 */
[----:B------:R-:W-:-:S02]  /*15270*/  MOV R0, 0x1f ;  /* 0x0000001f00007802 */ /* 0x000fc40000000f00 */
[----:B------:R-:W-:Y:S02]  /*15280*/  MOV R2, 0x152a0 ;  /* 0x000152a000027802 */ /* 0x000fe40000000f00 */
[----:B-123--:R-:W-:Y:S05]  /*15290*/  CALL.REL.NOINC `($__internal_35_$__cuda_sm70_shflsync_idx_p) ;  /* 0x000012f000007944 */ /* 0x00efea0003c00000 */
[----:B------:R-:W-:Y:S01]  /*152a0*/  MOV R7, R0 ;  /* 0x0000000000077202 */ /* 0x000fe20000000f00 */
[----:B------:R-:W-:Y:S05]  /*152b0*/  BRA `(.L_x_1623) ;  /* 0xfffeb3d000007947 */ /* 0x000fea000383ffff */
.L_x_1643:
[----:B------:R-:W-:Y:S01]  /*152c0*/  IMAD.MOV.U32 R5, RZ, RZ, R9 ;  /* 0x000000ffff057224 */ /* 0x000fe200078e0009 */
[----:B------:R-:W-:Y:S01]  /*152d0*/  MOV R3, RZ ;  /* 0x000000ff00037202 */ /* 0x000fe20000000f00 */
[----:B------:R-:W-:Y:S01]  /*152e0*/  IMAD.MOV.U32 R0, RZ, RZ, 0x181f ;  /* 0x0000181fff007424 */ /* 0x000fe200078e00ff */
[----:B------:R-:W-:Y:S02]  /*152f0*/  MOV R2, 0x15310 ;  /* 0x0001531000027802 */ /* 0x000fe40000000f00 */
[----:B------:R-:W-:Y:S05]  /*15300*/  CALL.REL.NOINC `($__internal_35_$__cuda_sm70_shflsync_idx_p) ;  /* 0x0000128000007944 */ /* 0x000fea0003c00000 */
[----:B------:R-:W-:Y:S01]  /*15310*/  MOV R8, R0 ;  /* 0x0000000000087202 */ /* 0x000fe20000000f00 */
[----:B------:R-:W-:Y:S05]  /*15320*/  BRA `(.L_x_1766) ;  /* 0xfffed65000007947 */ /* 0x000fea000383ffff */
.L_x_1644:
[----:B------:R-:W-:Y:S01]  /*15330*/  IMAD.MOV.U32 R5, RZ, RZ, R13 ;  /* 0x000000ffff057224 */ /* 0x000fe200078e000d */
[----:B------:R-:W-:Y:S01]  /*15340*/  MOV R3, RZ ;  /* 0x000000ff00037202 */ /* 0x000fe20000000f00 */
[----:B------:R-:W-:Y:S01]  /*15350*/  IMAD.MOV.U32 R0, RZ, RZ, 0x181f ;  /* 0x0000181fff007424 */ /* 0x000fe200078e00ff */
[----:B------:R-:W-:Y:S02]  /*15360*/  MOV R2, 0x15380 ;  /* 0x0001538000027802 */ /* 0x000fe40000000f00 */
[----:B-12---:R-:W-:Y:S05]  /*15370*/  CALL.REL.NOINC `($__internal_35_$__cuda_sm70_shflsync_idx_p) ;  /* 0x0000121000007944 */ /* 0x006fea0003c00000 */
[----:B------:R-:W-:Y:S05]  /*15380*/  BRA `(.L_x_1767) ;  /* 0xfffed61000007947 */ /* 0x000fea000383ffff */
.L_x_1647:
[----:B--2---:R-:W-:Y:S01]  /*15390*/  IMAD.MOV.U32 R5, RZ, RZ, R9 ;  /* 0x000000ffff057224 */ /* 0x004fe200078e0009 */
[----:B------:R-:W-:Y:S01]  /*153a0*/  MOV R3, 0x1 ;  /* 0x0000000100037802 */ /* 0x000fe20000000f00 */
[----:B----4-:R-:W-:Y:S01]  /*153b0*/  IMAD.MOV.U32 R0, RZ, RZ, 0x181f ;  /* 0x0000181fff007424 */ /* 0x010fe200078e00ff */
[----:B------:R-:W-:-:S02]  /*153c0*/  MOV R2, 0x153e0 ;  /* 0x000153e000027802 */ /* 0x000fc40000000f00 */
[----:B-1-3--:R-:W-:Y:S05]  /*153d0*/  CALL.REL.NOINC `($__internal_35_$__cuda_sm70_shflsync_idx_p) ;  /* 0x000011b000007944 */ /* 0x00afea0003c00000 */
[----:B------:R-:W-:Y:S01]  /*153e0*/  IMAD.MOV.U32 R8, RZ, RZ, R0 ;  /* 0x000000ffff087224 */ /* 0x000fe200078e0000 */
[----:B------:R-:W-:Y:S01]  /*153f0*/  MOV R3, 0x1 ;  /* 0x0000000100037802 */ /* 0x000fe20000000f00 */
[----:B------:R-:W-:Y:S01]  /*15400*/  IMAD.MOV.U32 R5, RZ, RZ, R13 ;  /* 0x000000ffff057224 */ /* 0x000fe200078e000d */
[----:B------:R-:W-:-:S02]  /*15410*/  MOV R0, 0x181f ;  /* 0x0000181f00007802 */ /* 0x000fc40000000f00 */
[----:B------:R-:W-:Y:S02]  /*15420*/  MOV R2, 0x15440 ;  /* 0x0001544000027802 */ /* 0x000fe40000000f00 */
[----:B------:R-:W-:Y:S05]  /*15430*/  CALL.REL.NOINC `($__internal_35_$__cuda_sm70_shflsync_idx_p) ;  /* 0x0000115000007944 */ /* 0x000fea0003c00000 */
[----:B------:R-:W-:Y:S05]  /*15440*/  BRA `(.L_x_1768) ;  /* 0xfffed6a000007947 */ /* 0x000fea000383ffff */
.L_x_1650:
[----:B-1----:R-:W-:Y:S01]  /*15450*/  IMAD.MOV.U32 R5, RZ, RZ, R9 ;  /* 0x000000ffff057224 */ /* 0x002fe200078e0009 */
[----:B------:R-:W-:Y:S01]  /*15460*/  MOV R3, 0x2 ;  /* 0x0000000200037802 */ /* 0x000fe20000000f00 */
[----:B----4-:R-:W-:Y:S01]  /*15470*/  IMAD.MOV.U32 R0, RZ, RZ, 0x181f ;  /* 0x0000181fff007424 */ /* 0x010fe200078e00ff */
[----:B------:R-:W-:Y:S02]  /*15480*/  MOV R2, 0x154a0 ;  /* 0x000154a000027802 */ /* 0x000fe40000000f00 */
[----:B--23--:R-:W-:Y:S05]  /*15490*/  CALL.REL.NOINC `($__internal_35_$__cuda_sm70_shflsync_idx_p) ;  /* 0x000010f000007944 */ /* 0x00cfea0003c00000 */
[----:B------:R-:W-:Y:S01]  /*154a0*/  MOV R8, R0 ;  /* 0x0000000000087202 */ /* 0x000fe20000000f00 */
[----:B------:R-:W-:Y:S05]  /*154b0*/  BRA `(.L_x_1769) ;  /* 0xfffed77000007947 */ /* 0x000fea000383ffff */
.L_x_1651:
[----:B------:R-:W-:Y:S01]  /*154c0*/  IMAD.MOV.U32 R5, RZ, RZ, R13 ;  /* 0x000000ffff057224 */ /* 0x000fe200078e000d */
[----:B------:R-:W-:Y:S01]  /*154d0*/  MOV R3, 0x2 ;  /* 0x0000000200037802 */ /* 0x000fe20000000f00 */
[----:B----4-:R-:W-:Y:S01]  /*154e0*/  IMAD.MOV.U32 R0, RZ, RZ, 0x181f ;  /* 0x0000181fff007424 */ /* 0x010fe200078e00ff */
[----:B------:R-:W-:Y:S02]  /*154f0*/  MOV R2, 0x15510 ;  /* 0x0001551000027802 */ /* 0x000fe40000000f00 */
[----:B-123--:R-:W-:Y:S05]  /*15500*/  CALL.REL.NOINC `($__internal_35_$__cuda_sm70_shflsync_idx_p) ;  /* 0x0000108000007944 */ /* 0x00efea0003c00000 */
[----:B------:R-:W-:Y:S05]  /*15510*/  BRA `(.L_x_1770) ;  /* 0xfffed73000007947 */ /* 0x000fea000383ffff */
.L_x_1654:
[----:B-1----:R-:W-:Y:S01]  /*15520*/  IMAD.MOV.U32 R5, RZ, RZ, R9 ;  /* 0x000000ffff057224 */ /* 0x002fe200078e0009 */
[----:B------:R-:W-:Y:S01]  /*15530*/  MOV R3, 0x3 ;  /* 0x0000000300037802 */ /* 0x000fe20000000f00 */
[----:B------:R-:W-:Y:S01]  /*15540*/  IMAD.MOV.U32 R0, RZ, RZ, 0x181f ;  /* 0x0000181fff007424 */ /* 0x000fe200078e00ff */
[----:B------:R-:W-:-:S02]  /*15550*/  MOV R2, 0x15570 ;  /* 0x0001557000027802 */ /* 0x000fc40000000f00 */
[----:B--234-:R-:W-:Y:S05]  /*15560*/  CALL.REL.NOINC `($__internal_35_$__cuda_sm70_shflsync_idx_p) ;  /* 0x0000102000007944 */ /* 0x01cfea0003c00000 */
[----:B------:R-:W-:Y:S01]  /*15570*/  IMAD.MOV.U32 R8, RZ, RZ, R0 ;  /* 0x000000ffff087224 */ /* 0x000fe200078e0000 */
[----:B------:R-:W-:Y:S01]  /*15580*/  MOV R3, 0x3 ;  /* 0x0000000300037802 */ /* 0x000fe20000000f00 */
[----:B------:R-:W-:Y:S01]  /*15590*/  IMAD.MOV.U32 R5, RZ, RZ, R13 ;  /* 0x000000ffff057224 */ /* 0x000fe200078e000d */
[----:B------:R-:W-:-:S02]  /*155a0*/  MOV R0, 0x181f ;  /* 0x0000181f00007802 */ /* 0x000fc40000000f00 */
[----:B------:R-:W-:Y:S02]  /*155b0*/  MOV R2, 0x155d0 ;  /* 0x000155d000027802 */ /* 0x000fe40000000f00 */
[----:B------:R-:W-:Y:S05]  /*155c0*/  CALL.REL.NOINC `($__internal_35_$__cuda_sm70_shflsync_idx_p) ;  /* 0x00000fc000007944 */ /* 0x000fea0003c00000 */
[----:B------:R-:W-:Y:S05]  /*155d0*/  BRA `(.L_x_1771) ;  /* 0xfffed7c000007947 */ /* 0x000fea000383ffff */
.L_x_1699:
[----:B------:R-:W-:Y:S01]  /*155e0*/  IMAD.MOV.U32 R2, RZ, RZ, R212 ;  /* 0x000000ffff027224 */ /* 0x000fe200078e00d4 */
[----:B------:R-:W-:Y:S02]  /*155f0*/  MOV R5, 0x2 ;  /* 0x0000000200057802 */ /* 0x000fe40000000f00 */
[----:B------:R-:W-:Y:S02]  /*15600*/  MOV R3, 0x15620 ;  /* 0x0001562000037802 */ /* 0x000fe40000000f00 */
[----:B------:R-:W-:Y:S05]  /*15610*/  CALL.REL.NOINC `($__internal_34_$__cuda_sm70_shflsync_bfly_p) ;  /* 0x00000f2000007944 */ /* 0x000fea0003c00000 */
[----:B------:R-:W-:Y:S01]  /*15620*/  MOV R0, R5 ;  /* 0x0000000500007202 */ /* 0x000fe20000000f00 */
[----:B------:R-:W-:Y:S05]  /*15630*/  BRA `(.L_x_1772) ;  /* 0xffffad7000007947 */ /* 0x000fea000383ffff */
.L_x_1700:
[----:B------:R-:W-:Y:S01]  /*15640*/  IMAD.MOV.U32 R2, RZ, RZ, R0 ;  /* 0x000000ffff027224 */ /* 0x000fe200078e0000 */
[----:B------:R-:W-:Y:S02]  /*15650*/  MOV R5, 0x1 ;  /* 0x0000000100057802 */ /* 0x000fe40000000f00 */
[----:B------:R-:W-:Y:S02]  /*15660*/  MOV R3, 0x15680 ;  /* 0x0001568000037802 */ /* 0x000fe40000000f00 */
[----:B-1----:R-:W-:Y:S05]  /*15670*/  CALL.REL.NOINC `($__internal_34_$__cuda_sm70_shflsync_bfly_p) ;  /* 0x00000ec000007944 */ /* 0x002fea0003c00000 */
[----:B------:R-:W-:Y:S01]  /*15680*/  FADD.FTZ R0, R0, R5 ;  /* 0x0000000500007221 */ /* 0x000fe20000010000 */
[----:B------:R-:W-:Y:S02]  /*15690*/  MOV R2, R213 ;  /* 0x000000d500027202 */ /* 0x000fe40000000f00 */
[----:B------:R-:W-:-:S02]  /*156a0*/  MOV R5, 0x2 ;  /* 0x0000000200057802 */ /* 0x000fc40000000f00 */
[----:B------:R-:W-:Y:S02]  /*156b0*/  MOV R3, 0x156d0 ;  /* 0x000156d000037802 */ /* 0x000fe40000000f00 */
[----:B------:R-:W-:Y:S05]  /*156c0*/  CALL.REL.NOINC `($__internal_34_$__cuda_sm70_shflsync_bfly_p) ;  /* 0x00000e7000007944 */ /* 0x000fea0003c00000 */
[----:B------:R-:W-:Y:S01]  /*156d0*/  FADD.FTZ R4, R213, R5 ;  /* 0x00000005d5047221 */ /* 0x000fe20000010000 */
[----:B------:R-:W-:Y:S02]  /*156e0*/  MOV R5, 0x1 ;  /* 0x0000000100057802 */ /* 0x000fe40000000f00 */
[----:B------:R-:W-:Y:S02]  /*156f0*/  MOV R3, 0x15720 ;  /* 0x0001572000037802 */ /* 0x000fe40000000f00 */
[----:B------:R-:W-:Y:S02]  /*15700*/  MOV R2, R4 ;  /* 0x0000000400027202 */ /* 0x000fe40000000f00 */
[----:B------:R-:W-:Y:S05]  /*15710*/  CALL.REL.NOINC `($__internal_34_$__cuda_sm70_shflsync_bfly_p) ;  /* 0x00000e2000007944 */ /* 0x000fea0003c00000 */
[----:B------:R-:W-:Y:S01]  /*15720*/  MOV R3, R5 ;  /* 0x0000000500037202 */ /* 0x000fe20000000f00 */
[----:B------:R-:W-:Y:S05]  /*15730*/  BRA `(.L_x_1773) ;  /* 0xfffface000007947 */ /* 0x000fea000383ffff */
.L_x_1707:
[----:B-1234-:R-:W-:Y:S01]  /*15740*/  IMAD.MOV.U32 R5, RZ, RZ, R9 ;  /* 0x000000ffff057224 */ /* 0x01efe200078e0009 */
[----:B------:R-:W-:Y:S01]  /*15750*/  MOV R3, RZ ;  /* 0x000000ff00037202 */ /* 0x000fe20000000f00 */
[----:B------:R-:W-:Y:S01]  /*15760*/  IMAD.MOV.U32 R0, RZ, RZ, 0x181f ;  /* 0x0000181fff007424 */ /* 0x000fe200078e00ff */
[----:B------:R-:W-:Y:S02]  /*15770*/  MOV R2, 0x15790 ;  /* 0x0001579000027802 */ /* 0x000fe40000000f00 */
[----:B------:R-:W-:Y:S05]  /*15780*/  CALL.REL.NOINC `($__internal_35_$__cuda_sm70_shflsync_idx_p) ;  /* 0x00000e0000007944 */ /* 0x000fea0003c00000 */
[----:B------:R-:W-:Y:S01]  /*15790*/  MOV R8, R0 ;  /* 0x0000000000087202 */ /* 0x000fe20000000f00 */
[----:B------:R-:W-:Y:S05]  /*157a0*/  BRA `(.L_x_1774) ;  /* 0xffffc48000007947 */ /* 0x000fea000383ffff */
.L_x_1708:
[----:B------:R-:W-:Y:S01]  /*157b0*/  IMAD.MOV.U32 R5, RZ, RZ, R12 ;  /* 0x000000ffff057224 */ /* 0x000fe200078e000c */
[----:B------:R-:W-:Y:S01]  /*157c0*/  MOV R3, RZ ;  /* 0x000000ff00037202 */ /* 0x000fe20000000f00 */
[----:B------:R-:W-:Y:S01]  /*157d0*/  IMAD.MOV.U32 R0, RZ, RZ, 0x181f ;  /* 0x0000181fff007424 */ /* 0x000fe200078e00ff */
[----:B------:R-:W-:-:S02]  /*157e0*/  MOV R2, 0x15800 ;  /* 0x0001580000027802 */ /* 0x000fc40000000f00 */
[----:B-12---:R-:W-:Y:S05]  /*157f0*/  CALL.REL.NOINC `($__internal_35_$__cuda_sm70_shflsync_idx_p) ;  /* 0x00000d9000007944 */ /* 0x006fea0003c00000 */
[----:B------:R-:W-:Y:S05]  /*15800*/  BRA `(.L_x_1775) ;  /* 0xffffc44000007947 */ /* 0x000fea000383ffff */
.L_x_1711:
        /* <DEDUP_REMOVED lines=12> */
.L_x_1714:
[----:B-1----:R-:W-:Y:S01]  /*158d0*/  IMAD.MOV.U32 R5, RZ, RZ, R9 ;  /* 0x000000ffff057224 */ /* 0x002fe200078e0009 */
[----:B------:R-:W-:Y:S01]  /*158e0*/  MOV R3, 0x2 ;  /* 0x0000000200037802 */ /* 0x000fe20000000f00 */
[----:B----4-:R-:W-:Y:S01]  /*158f0*/  IMAD.MOV.U32 R0, RZ, RZ, 0x181f ;  /* 0x0000181fff007424 */ /* 0x010fe200078e00ff */
[----:B------:R-:W-:Y:S02]  /*15900*/  MOV R2, 0x15920 ;  /* 0x0001592000027802 */ /* 0x000fe40000000f00 */
[----:B--23--:R-:W-:Y:S05]  /*15910*/  CALL.REL.NOINC `($__internal_35_$__cuda_sm70_shflsync_idx_p) ;  /* 0x00000c7000007944 */ /* 0x00cfea0003c00000 */
[----:B------:R-:W-:Y:S01]  /*15920*/  MOV R8, R0 ;  /* 0x0000000000087202 */ /* 0x000fe20000000f00 */
[----:B------:R-:W-:Y:S05]  /*15930*/  BRA `(.L_x_1777) ;  /* 0xffffc57000007947 */ /* 0x000fea000383ffff */
.L_x_1715:
[----:B------:R-:W-:Y:S01]  /*15940*/  IMAD.MOV.U32 R5, RZ, RZ, R12 ;  /* 0x000000ffff057224 */ /* 0x000fe200078e000c */
[----:B------:R-:W-:Y:S01]  /*15950*/  MOV R3, 0x2 ;  /* 0x0000000200037802 */ /* 0x000fe20000000f00 */
[----:B----4-:R-:W-:Y:S01]  /*15960*/  IMAD.MOV.U32 R0, RZ, RZ, 0x181f ;  /* 0x0000181fff007424 */ /* 0x010fe200078e00ff */
[----:B------:R-:W-:Y:S02]  /*15970*/  MOV R2, 0x15990 ;  /* 0x0001599000027802 */ /* 0x000fe40000000f00 */
[----:B-123--:R-:W-:Y:S05]  /*15980*/  CALL.REL.NOINC `($__internal_35_$__cuda_sm70_shflsync_idx_p) ;  /* 0x00000c0000007944 */ /* 0x00efea0003c00000 */
[----:B------:R-:W-:Y:S05]  /*15990*/  BRA `(.L_x_1778) ;  /* 0xffffc53000007947 */ /* 0x000fea000383ffff */
.L_x_1718:
        /* <DEDUP_REMOVED lines=12> */
.L_x_1720:
[----:B------:R-:W-:Y:S01]  /*15a60*/  IMAD.MOV.U32 R5, RZ, RZ, R35 ;  /* 0x000000ffff057224 */ /* 0x000fe200078e0023 */
[----:B------:R-:W-:Y:S01]  /*15a70*/  MOV R3, RZ ;  /* 0x000000ff00037202 */ /* 0x000fe20000000f00 */
[----:B------:R-:W-:Y:S01]  /*15a80*/  IMAD.MOV.U32 R0, RZ, RZ, 0x1c1f ;  /* 0x00001c1fff007424 */ /* 0x000fe200078e00ff */
[----:B------:R-:W-:Y:S02]  /*15a90*/  MOV R2, 0x15ab0 ;  /* 0x00015ab000027802 */ /* 0x000fe40000000f00 */
[----:B------:R-:W-:Y:S05]  /*15aa0*/  CALL.REL.NOINC `($__internal_35_$__cuda_sm70_shflsync_idx_p) ;  /* 0x00000ae000007944 */ /* 0x000fea0003c00000 */
[----:B------:R-:W-:Y:S01]  /*15ab0*/  MOV R4, R0 ;  /* 0x0000000000047202 */ /* 0x000fe20000000f00 */
[----:B------:R-:W-:Y:S05]  /*15ac0*/  BRA `(.L_x_1780) ;  /* 0xffffc86000007947 */ /* 0x000fea000383ffff */
.L_x_1721:
[----:B------:R-:W-:Y:S01]  /*15ad0*/  IMAD.MOV.U32 R5, RZ, RZ, R37 ;  /* 0x000000ffff057224 */ /* 0x000fe200078e0025 */
[----:B------:R-:W-:Y:S01]  /*15ae0*/  MOV R3, RZ ;  /* 0x000000ff00037202 */ /* 0x000fe20000000f00 */
[----:B------:R-:W-:Y:S01]  /*15af0*/  IMAD.MOV.U32 R0, RZ, RZ, 0x1c1f ;  /* 0x00001c1fff007424 */ /* 0x000fe200078e00ff */
[----:B------:R-:W-:Y:S02]  /*15b00*/  MOV R2, 0x15b20 ;  /* 0x00015b2000027802 */ /* 0x000fe40000000f00 */
[----:B-12---:R-:W-:Y:S05]  /*15b10*/  CALL.REL.NOINC `($__internal_35_$__cuda_sm70_shflsync_idx_p) ;  /* 0x00000a7000007944 */ /* 0x006fea0003c00000 */
[----:B------:R-:W-:Y:S05]  /*15b20*/  BRA `(.L_x_1781) ;  /* 0xffffc82000007947 */ /* 0x000fea000383ffff */
.L_x_1724:
[----:B------:R-:W-:Y:S01]  /*15b30*/  IMAD.MOV.U32 R5, RZ, RZ, R35 ;  /* 0x000000ffff057224 */ /* 0x000fe200078e0023 */
[----:B----4-:R-:W-:Y:S01]  /*15b40*/  MOV R3, 0x1 ;  /* 0x0000000100037802 */ /* 0x010fe20000000f00 */
[----:B------:R-:W-:Y:S01]  /*15b50*/  IMAD.MOV.U32 R0, RZ, RZ, 0x1c1f ;  /* 0x00001c1fff007424 */ /* 0x000fe200078e00ff */
[----:B------:R-:W-:-:S02]  /*15b60*/  MOV R2, 0x15b80 ;  /* 0x00015b8000027802 */ /* 0x000fc40000000f00 */
[----:B-123--:R-:W-:Y:S05]  /*15b70*/  CALL.REL.NOINC `($__internal_35_$__cuda_sm70_shflsync_idx_p) ;  /* 0x00000a1000007944 */ /* 0x00efea0003c00000 */
[----:B------:R-:W-:Y:S01]  /*15b80*/  IMAD.MOV.U32 R4, RZ, RZ, R0 ;  /* 0x000000ffff047224 */ /* 0x000fe200078e0000 */
[----:B------:R-:W-:Y:S01]  /*15b90*/  MOV R3, 0x1 ;  /* 0x0000000100037802 */ /* 0x000fe20000000f00 */
[----:B------:R-:W-:Y:S01]  /*15ba0*/  IMAD.MOV.U32 R5, RZ, RZ, R37 ;  /* 0x000000ffff057224 */ /* 0x000fe200078e0025 */
[----:B------:R-:W-:-:S02]  /*15bb0*/  MOV R0, 0x1c1f ;  /* 0x00001c1f00007802 */ /* 0x000fc40000000f00 */
[----:B------:R-:W-:Y:S02]  /*15bc0*/  MOV R2, 0x15be0 ;  /* 0x00015be000027802 */ /* 0x000fe40000000f00 */
[----:B------:R-:W-:Y:S05]  /*15bd0*/  CALL.REL.NOINC `($__internal_35_$__cuda_sm70_shflsync_idx_p) ;  /* 0x000009b000007944 */ /* 0x000fea0003c00000 */
[----:B------:R-:W-:Y:S05]  /*15be0*/  BRA `(.L_x_1782) ;  /* 0xffffd0b000007947 */ /* 0x000fea000383ffff */
.L_x_1728:
[----:B------:R-:W-:Y:S01]  /*15bf0*/  IMAD.MOV.U32 R5, RZ, RZ, R9 ;  /* 0x000000ffff057224 */ /* 0x000fe200078e0009 */
[----:B------:R-:W-:Y:S01]  /*15c00*/  MOV R3, RZ ;  /* 0x000000ff00037202 */ /* 0x000fe20000000f00 */
[----:B------:R-:W-:Y:S01]  /*15c10*/  IMAD.MOV.U32 R0, RZ, RZ, 0x181f ;  /* 0x0000181fff007424 */ /* 0x000fe200078e00ff */
[----:B------:R-:W-:Y:S02]  /*15c20*/  MOV R2, 0x15c40 ;  /* 0x00015c4000027802 */ /* 0x000fe40000000f00 */
[----:B------:R-:W-:Y:S05]  /*15c30*/  CALL.REL.NOINC `($__internal_35_$__cuda_sm70_shflsync_idx_p) ;  /* 0x0000095000007944 */ /* 0x000fea0003c00000 */
[----:B------:R-:W-:Y:S01]  /*15c40*/  MOV R8, R0 ;  /* 0x0000000000087202 */ /* 0x000fe20000000f00 */
[----:B------:R-:W-:Y:S05]  /*15c50*/  BRA `(.L_x_1783) ;  /* 0xffffddb000007947 */ /* 0x000fea000383ffff */
.L_x_1729:
[----:B------:R-:W-:Y:S01]  /*15c60*/  IMAD.MOV.U32 R5, RZ, RZ, R12 ;  /* 0x000000ffff057224 */ /* 0x000fe200078e000c */
[----:B------:R-:W-:Y:S01]  /*15c70*/  MOV R3, RZ ;  /* 0x000000ff00037202 */ /* 0x000fe20000000f00 */
[----:B------:R-:W-:Y:S01]  /*15c80*/  IMAD.MOV.U32 R0, RZ, RZ, 0x181f ;  /* 0x0000181fff007424 */ /* 0x000fe200078e00ff */
[----:B------:R-:W-:Y:S02]  /*15c90*/  MOV R2, 0x15cb0 ;  /* 0x00015cb000027802 */ /* 0x000fe40000000f00 */
[----:B-12---:R-:W-:Y:S05]  /*15ca0*/  CALL.REL.NOINC `($__internal_35_$__cuda_sm70_shflsync_idx_p) ;  /* 0x000008e000007944 */ /* 0x006fea0003c00000 */
[----:B------:R-:W-:Y:S05]  /*15cb0*/  BRA `(.L_x_1784) ;  /* 0xffffdd7000007947 */ /* 0x000fea000383ffff */
.L_x_1732:
        /* <DEDUP_REMOVED lines=12> */
.L_x_1735:
[----:B-1----:R-:W-:Y:S01]  /*15d80*/  IMAD.MOV.U32 R5, RZ, RZ, R9 ;  /* 0x000000ffff057224 */ /* 0x002fe200078e0009 */
[----:B------:R-:W-:Y:S01]  /*15d90*/  MOV R3, 0x2 ;  /* 0x0000000200037802 */ /* 0x000fe20000000f00 */
[----:B----4-:R-:W-:Y:S01]  /*15da0*/  IMAD.MOV.U32 R0, RZ, RZ, 0x181f ;  /* 0x0000181fff007424 */ /* 0x010fe200078e00ff */
[----:B------:R-:W-:Y:S02]  /*15db0*/  MOV R2, 0x15dd0 ;  /* 0x00015dd000027802 */ /* 0x000fe40000000f00 */
[----:B--23--:R-:W-:Y:S05]  /*15dc0*/  CALL.REL.NOINC `($__internal_35_$__cuda_sm70_shflsync_idx_p) ;  /* 0x000007c000007944 */ /* 0x00cfea0003c00000 */
[----:B------:R-:W-:Y:S01]  /*15dd0*/  MOV R8, R0 ;  /* 0x0000000000087202 */ /* 0x000fe20000000f00 */
[----:B------:R-:W-:Y:S05]  /*15de0*/  BRA `(.L_x_1786) ;  /* 0xffffdeb000007947 */ /* 0x000fea000383ffff */
.L_x_1736:
[----:B------:R-:W-:Y:S01]  /*15df0*/  IMAD.MOV.U32 R5, RZ, RZ, R12 ;  /* 0x000000ffff057224 */ /* 0x000fe200078e000c */
[----:B------:R-:W-:Y:S01]  /*15e00*/  MOV R3, 0x2 ;  /* 0x0000000200037802 */ /* 0x000fe20000000f00 */
[----:B----4-:R-:W-:Y:S01]  /*15e10*/  IMAD.MOV.U32 R0, RZ, RZ, 0x181f ;  /* 0x0000181fff007424 */ /* 0x010fe200078e00ff */
[----:B------:R-:W-:Y:S02]  /*15e20*/  MOV R2, 0x15e40 ;  /* 0x00015e4000027802 */ /* 0x000fe40000000f00 */
[----:B-123--:R-:W-:Y:S05]  /*15e30*/  CALL.REL.NOINC `($__internal_35_$__cuda_sm70_shflsync_idx_p) ;  /* 0x0000075000007944 */ /* 0x00efea0003c00000 */
[----:B------:R-:W-:Y:S05]  /*15e40*/  BRA `(.L_x_1787) ;  /* 0xffffde7000007947 */ /* 0x000fea000383ffff */
.L_x_1739:
        /* <DEDUP_REMOVED lines=12> */
.L_x_1741:
[----:B---3--:R-:W-:Y:S01]  /*15f10*/  IMAD.MOV.U32 R5, RZ, RZ, R82 ;  /* 0x000000ffff057224 */ /* 0x008fe200078e0052 */
[----:B------:R-:W-:Y:S01]  /*15f20*/  MOV R3, RZ ;  /* 0x000000ff00037202 */ /* 0x000fe20000000f00 */
[----:B------:R-:W-:Y:S01]  /*15f30*/  IMAD.MOV.U32 R0, RZ, RZ, 0x1f ;  /* 0x0000001fff007424 */ /* 0x000fe200078e00ff */
[----:B------:R-:W-:Y:S02]  /*15f40*/  MOV R2, 0x15f60 ;  /* 0x00015f6000027802 */ /* 0x000fe40000000f00 */
[----:B-12---:R-:W-:Y:S05]  /*15f50*/  CALL.REL.NOINC `($__internal_35_$__cuda_sm70_shflsync_idx_p) ;  /* 0x0000063000007944 */ /* 0x006fea0003c00000 */
[----:B------:R-:W-:Y:S01]  /*15f60*/  MOV R9, R0 ;  /* 0x0000000000097202 */ /* 0x000fe20000000f00 */
[----:B------:R-:W-:Y:S05]  /*15f70*/  BRA `(.L_x_1789) ;  /* 0xffffe05000007947 */ /* 0x000fea000383ffff */
.L_x_1742:
[----:B---3--:R-:W-:Y:S01]  /*15f80*/  IMAD.MOV.U32 R5, RZ, RZ, R82 ;  /* 0x000000ffff057224 */ /* 0x008fe200078e0052 */
[----:B------:R-:W-:Y:S01]  /*15f90*/  MOV R3, 0x1 ;  /* 0x0000000100037802 */ /* 0x000fe20000000f00 */
[----:B------:R-:W-:Y:S01]  /*15fa0*/  IMAD.MOV.U32 R0, RZ, RZ, 0x1f ;  /* 0x0000001fff007424 */ /* 0x000fe200078e00ff */
[----:B------:R-:W-:Y:S02]  /*15fb0*/  MOV R2, 0x15fd0 ;  /* 0x00015fd000027802 */ /* 0x000fe40000000f00 */
[----:B-12-4-:R-:W-:Y:S05]  /*15fc0*/  CALL.REL.NOINC `($__internal_35_$__cuda_sm70_shflsync_idx_p) ;  /* 0x000005c000007944 */ /* 0x016fea0003c00000 */
[----:B------:R-:W-:Y:S01]  /*15fd0*/  MOV R8, R0 ;  /* 0x0000000000087202 */ /* 0x000fe20000000f00 */
[----:B------:R-:W-:Y:S05]  /*15fe0*/  BRA `(.L_x_1790) ;  /* 0xffffe00000007947 */ /* 0x000fea000383ffff */
.L_x_1743:
[----:B------:R-:W-:Y:S02]  /*15ff0*/  MOV R2, 0x1 ;  /* 0x0000000100027802 */ /* 0x000fe40000000f00 */
[----:B------:R-:W-:-:S02]  /*16000*/  MOV R3, 0x16020 ;  /* 0x0001602000037802 */ /* 0x000fc40000000f00 */
[----:B--234-:R-:W-:Y:S05]  /*16010*/  CALL.REL.NOINC `($__internal_36_$__cuda_sm70_shflsync_up_p) ;  /* 0x000005c000007944 */ /* 0x01cfea0003c00000 */
[----:B------:R-:W-:Y:S05]  /*16020*/  BRA `(.L_x_1791) ;  /* 0xffffe0e000007947 */ /* 0x000fea000383ffff */
.L_x_1744:
[----:B------:R-:W-:Y:S02]  /*16030*/  MOV R2, 0x2 ;  /* 0x0000000200027802 */ /* 0x000fe40000000f00 */
[----:B------:R-:W-:-:S02]  /*16040*/  MOV R3, 0x16060 ;  /* 0x0001606000037802 */ /* 0x000fc40000000f00 */
[----:B--2-4-:R-:W-:Y:S05]  /*16050*/  CALL.REL.NOINC `($__internal_36_$__cuda_sm70_shflsync_up_p) ;  /* 0x0000058000007944 */ /* 0x014fea0003c00000 */
[----:B------:R-:W-:Y:S01]  /*16060*/  SEL R3, R4, RZ, P1 ;  /* 0x000000ff04037207 */ /* 0x000fe20000800000 */
[----:B------:R-:W-:-:S04]  /*16070*/  IMAD.MOV.U32 R2, RZ, RZ, 0x4 ;  /* 0x00000004ff027424 */ /* 0x000fc800078e00ff */
[----:B------:R-:W-:Y:S01]  /*16080*/  IMAD.IADD R0, R0, 0x1, R3 ;  /* 0x0000000100007824 */ /* 0x000fe200078e0203 */
[----:B------:R-:W-:Y:S02]  /*16090*/  MOV R3, 0x160b0 ;  /* 0x000160b000037802 */ /* 0x000fe40000000f00 */
        /* <DEDUP_REMOVED lines=19> */
.L_x_1748:
[----:B------:R-:W-:Y:S02]  /*161d0*/  MOV R2, 0x1 ;  /* 0x0000000100027802 */ /* 0x000fe40000000f00 */
[----:B------:R-:W-:Y:S02]  /*161e0*/  MOV R3, 0x16200 ;  /* 0x0001620000037802 */ /* 0x000fe40000000f00 */
[----:B------:R-:W-:Y:S05]  /*161f0*/  CALL.REL.NOINC `($__internal_36_$__cuda_sm70_shflsync_up_p) ;  /* 0x000003e000007944 */ /* 0x000fea0003c00000 */
[----:B------:R-:W-:Y:S01]  /*16200*/  MOV R2, R4 ;  /* 0x0000000400027202 */ /* 0x000fe20000000f00 */
[----:B------:R-:W-:Y:S05]  /*16210*/  BRA `(.L_x_1793) ;  /* 0xffffe14000007947 */ /* 0x000fea000383ffff */
.L_x_1749:
[----:B------:R-:W-:Y:S02]  /*16220*/  MOV R2, 0x2 ;  /* 0x0000000200027802 */ /* 0x000fe40000000f00 */
        /* <DEDUP_REMOVED lines=25> */
.L_x_1751:
[----:B------:R-:W-:Y:S02]  /*163c0*/  SEL R0, RZ, 0x1, P0 ;  /* 0x00000001ff007807 */ /* 0x000fe40000000000 */
[----:B------:R-:W-:Y:S02]  /*163d0*/  MOV R2, 0x163f0 ;  /* 0x000163f000027802 */ /* 0x000fe40000000f00 */
[----:B-1----:R-:W-:Y:S05]  /*163e0*/  CALL.REL.NOINC `($__internal_37_$__cuda_sm70_votesync_ballot) ;  /* 0x0000026000007944 */ /* 0x002fea0003c00000 */
[----:B------:R-:W-:Y:S01]  /*163f0*/  MOV R10, R0 ;  /* 0x00000000000a7202 */ /* 0x000fe20000000f00 */
[----:B------:R-:W-:Y:S05]  /*16400*/  BRA `(.L_x_1795) ;  /* 0xffffe0e000007947 */ /* 0x000fea000383ffff */
.L_x_1752:
[----:B------:R-:W-:Y:S01]  /*16410*/  IMAD.MOV.U32 R5, RZ, RZ, R6 ;  /* 0x000000ffff057224 */ /* 0x000fe200078e0006 */
[----:B------:R-:W-:Y:S01]  /*16420*/  MOV R3, R8 ;  /* 0x0000000800037202 */ /* 0x000fe20000000f00 */
[----:B------:R-:W-:Y:S01]  /*16430*/  IMAD.MOV.U32 R0, RZ, RZ, 0x1f ;  /* 0x0000001fff007424 */ /* 0x000fe200078e00ff */
[----:B------:R-:W-:Y:S02]  /*16440*/  MOV R2, 0x16460 ;  /* 0x0001646000027802 */ /* 0x000fe40000000f00 */
[----:B-1----:R-:W-:Y:S05]  /*16450*/  CALL.REL.NOINC `($__internal_35_$__cuda_sm70_shflsync_idx_p) ;  /* 0x0000013000007944 */ /* 0x002fea0003c00000 */
[----:B------:R-:W-:Y:S01]  /*16460*/  IMAD.MOV.U32 R12, RZ, RZ, R0 ;  /* 0x000000ffff0c7224 */ /* 0x000fe200078e0000 */
[----:B------:R-:W-:Y:S01]  /*16470*/  MOV R3, R8 ;  /* 0x0000000800037202 */ /* 0x000fe20000000f00 */
[----:B------:R-:W-:Y:S01]  /*16480*/  IMAD.MOV.U32 R5, RZ, RZ, R7 ;  /* 0x000000ffff057224 */ /* 0x000fe200078e0007 */
[----:B------:R-:W-:Y:S02]  /*16490*/  MOV R0, 0x1f ;  /* 0x0000001f00007802 */ /* 0x000fe40000000f00 */
[----:B------:R-:W-:-:S02]  /*164a0*/  MOV R2, 0x164c0 ;  /* 0x000164c000027802 */ /* 0x000fc40000000f00 */
[----:B------:R-:W-:Y:S05]  /*164b0*/  CALL.REL.NOINC `($__internal_35_$__cuda_sm70_shflsync_idx_p) ;  /* 0x000000d000007944 */ /* 0x000fea0003c00000 */
[----:B------:R-:W-:Y:S01]  /*164c0*/  MOV R7, R0 ;  /* 0x0000000000077202 */ /* 0x000fe20000000f00 */
[----:B------:R-:W-:Y:S05]  /*164d0*/  BRA `(.L_x_1796) ;  /* 0xffffe06000007947 */ /* 0x000fea000383ffff */
.L_x_1755:
[----:B------:R-:W-:Y:S01]  /*164e0*/  IMAD.MOV.U32 R5, RZ, RZ, R4 ;  /* 0x000000ffff057224 */ /* 0x000fe200078e0004 */
[----:B------:R-:W-:-:S02]  /*164f0*/  MOV R0, 0x1f ;  /* 0x0000001f00007802 */ /* 0x000fc40000000f00 */
[----:B------:R-:W-:Y:S02]  /*16500*/  MOV R2, 0x16520 ;  /* 0x0001652000027802 */ /* 0x000fe40000000f00 */
[----:B-1234-:R-:W-:Y:S05]  /*16510*/  CALL.REL.NOINC `($__internal_35_$__cuda_sm70_shflsync_idx_p) ;  /* 0x0000007000007944 */ /* 0x01efea0003c00000 */
[----:B------:R-:W-:Y:S01]  /*16520*/  MOV R13, R0 ;  /* 0x00000000000d7202 */ /* 0x000fe20000000f00 */
[----:B------:R-:W-:Y:S05]  /*16530*/  BRA `(.L_x_1754) ;  /* 0xffffe06000007947 */ /* 0x000fea000383ffff */
        .weak           $__internal_34_$__cuda_sm70_shflsync_bfly_p
        .type           $__internal_34_$__cuda_sm70_shflsync_bfly_p,@function
        .size           $__internal_34_$__cuda_sm70_shflsync_bfly_p,($__internal_35_$__cuda_sm70_shflsync_idx_p - $__internal_34_$__cuda_sm70_shflsync_bfly_p)
$__internal_34_$__cuda_sm70_shflsync_bfly_p:
[----:B------:R-:W-:Y:S04]  /*16540*/  WARPSYNC R6 ;  /* 0x0000000600007348 */ /* 0x000fe80003800000 */
[----:B------:R1:W2:Y:S02]  /*16550*/  SHFL.BFLY PT, R5, R2, R5, R7 ;  /* 0x0c00000502057389 */ /* 0x0002a400000e0007 */
[----:B-1----:R-:W-:Y:S02]  /*16560*/  MOV R2, R3 ;  /* 0x0000000300027202 */ /* 0x002fe40000000f00 */
[----:B------:R-:W-:-:S04]  /*16570*/  MOV R3, 0x0 ;  /* 0x0000000000037802 */ /* 0x000fc80000000f00 */
[----:B--2---:R-:W-:Y:S05]  /*16580*/  RET.REL.NODEC R2 `(_ZN7cutlass13device_kernelIN5flash19enable_sm80_to_sm89INS1_16FlashAttnFwdSm80INS1_25CollectiveMainloopFwdSm80ILi8ELi2ELb0EN4cute5tupleIJNS5_1CILi128EEENS7_ILi64EEENS7_ILi192EEEEEELi192ENS_6half_tEfNS_4arch4Sm80ELb0ELb1ELb1ELb1ELb0ELb0ELb1ELb1EEENS1_21CollectiveEpilogueFwdINS6_IJS8_SA_S9_EEENS6_IJNS7_ILi1EEESI_SI_EEESC_SE_Li256ELb1ELb1ELb1ELb0EEENS1_36VarlenDynamicPersistentTileSchedulerILi128ELi64ELi256ELi256ELb1ELb1ELb0ELb1ELb0ELb1EEEEEEEEEvNT_6ParamsE) ;  /* 0xfffe9a7002007950 */ /* 0x004fea0003c3ffff */
        .weak           $__internal_35_$__cuda_sm70_shflsync_idx_p
        .type           $__internal_35_$__cuda_sm70_shflsync_idx_p,@function
        .size           $__internal_35_$__cuda_sm70_shflsync_idx_p,($__internal_36_$__cuda_sm70_shflsync_up_p - $__internal_35_$__cuda_sm70_shflsync_idx_p)
$__internal_35_$__cuda_sm70_shflsync_idx_p:
[----:B------:R-:W-:-:S04]  /*16590*/  MOV R83, 0xffffffff ;  /* 0xffffffff00537802 */ /* 0x000fc80000000f00 */
[----:B------:R-:W-:Y:S04]  /*165a0*/  WARPSYNC R83 ;  /* 0x0000005300007348 */ /* 0x000fe80003800000 */
[----:B------:R1:W2:Y:S02]  /*165b0*/  SHFL.IDX PT, R0, R5, R3, R0 ;  /* 0x0000000305007389 */ /* 0x0002a400000e0000 */
[----:B-1----:R-:W-:-:S04]  /*165c0*/  MOV R3, 0x0 ;  /* 0x0000000000037802 */ /* 0x002fc80000000f00 */
[----:B--2---:R-:W-:Y:S05]  /*165d0*/  RET.REL.NODEC R2 `(_ZN7cutlass13device_kernelIN5flash19enable_sm80_to_sm89INS1_16FlashAttnFwdSm80INS1_25CollectiveMainloopFwdSm80ILi8ELi2ELb0EN4cute5tupleIJNS5_1CILi128EEENS7_ILi64EEENS7_ILi192EEEEEELi192ENS_6half_tEfNS_4arch4Sm80ELb0ELb1ELb1ELb1ELb0ELb0ELb1ELb1EEENS1_21CollectiveEpilogueFwdINS6_IJS8_SA_S9_EEENS6_IJNS7_ILi1EEESI_SI_EEESC_SE_Li256ELb1ELb1ELb1ELb0EEENS1_36VarlenDynamicPersistentTileSchedulerILi128ELi64ELi256ELi256ELb1ELb1ELb0ELb1ELb0ELb1EEEEEEEEEvNT_6ParamsE) ;  /* 0xfffe9a2002007950 */ /* 0x004fea0003c3ffff */
        .weak           $__internal_36_$__cuda_sm70_shflsync_up_p
        .type           $__internal_36_$__cuda_sm70_shflsync_up_p,@function
        .size           $__internal_36_$__cuda_sm70_shflsync_up_p,($__internal_37_$__cuda_sm70_votesync_ballot - $__internal_36_$__cuda_sm70_shflsync_up_p)
$__internal_36_$__cuda_sm70_shflsync_up_p:
[----:B------:R-:W-:Y:S02]  /*165e0*/  IMAD.MOV.U32 R4, RZ, RZ, RZ ;  /* 0x000000ffff047224 */ /* 0x000fe400078e00ff */
[----:B------:R-:W-:-:S04]  /*165f0*/  IMAD.MOV.U32 R10, RZ, RZ, -0x1 ;  /* 0xffffffffff0a7424 */ /* 0x000fc800078e00ff */
[----:B------:R-:W-:Y:S04]  /*16600*/  WARPSYNC R10 ;  /* 0x0000000a00007348 */ /* 0x000fe80003800000 */
[----:B------:R1:W2:Y:S02]  /*16610*/  SHFL.UP PT, R4, R0, R2, R4 ;  /* 0x0400000200047389 */ /* 0x0002a400000e0004 */
[----:B-1----:R-:W-:Y:S02]  /*16620*/  MOV R2, R3 ;  /* 0x0000000300027202 */ /* 0x002fe40000000f00 */
[----:B------:R-:W-:-:S04]  /*16630*/  MOV R3, 0x0 ;  /* 0x0000000000037802 */ /* 0x000fc80000000f00 */
[----:B--2---:R-:W-:Y:S05]  /*16640*/  RET.REL.NODEC R2 `(_ZN7cutlass13device_kernelIN5flash19enable_sm80_to_sm89INS1_16FlashAttnFwdSm80INS1_25CollectiveMainloopFwdSm80ILi8ELi2ELb0EN4cute5tupleIJNS5_1CILi128EEENS7_ILi64EEENS7_ILi192EEEEEELi192ENS_6half_tEfNS_4arch4Sm80ELb0ELb1ELb1ELb1ELb0ELb0ELb1ELb1EEENS1_21CollectiveEpilogueFwdINS6_IJS8_SA_S9_EEENS6_IJNS7_ILi1EEESI_SI_EEESC_SE_Li256ELb1ELb1ELb1ELb0EEENS1_36VarlenDynamicPersistentTileSchedulerILi128ELi64ELi256ELi256ELb1ELb1ELb0ELb1ELb0ELb1EEEEEEEEEvNT_6ParamsE) ;  /* 0xfffe99b002007950 */ /* 0x004fea0003c3ffff */
        .weak           $__internal_37_$__cuda_sm70_votesync_ballot
        .type           $__internal_37_$__cuda_sm70_votesync_ballot,@function
        .size           $__internal_37_$__cuda_sm70_votesync_ballot,(.L_x_2499 - $__internal_37_$__cuda_sm70_votesync_ballot)
$__internal_37_$__cuda_sm70_votesync_ballot:
[----:B------:R-:W-:Y:S01]  /*16650*/  ISETP.NE.U32.AND P0, PT, R0, 0x1, PT ;  /* 0x000000010000780c */ /* 0x000fe20003f05070 */
[----:B------:R-:W-:-:S04]  /*16660*/  IMAD.MOV.U32 R3, RZ, RZ, -0x1 ;  /* 0xffffffffff037424 */ /* 0x000fc800078e00ff */
[----:B------:R-:W-:Y:S08]  /*16670*/  WARPSYNC R3 ;  /* 0x0000000300007348 */ /* 0x000ff00003800000 */
[----:B------:R-:W-:-:S04]  /*16680*/  VOTE.ANY R0, PT, !P0 ;  /* 0x0000000000007806 */ /* 0x000fc800040e0100 */
[----:B------:R-:W-:Y:S01]  /*16690*/  LOP3.LUT R0, R0, R3, RZ, 0xc0, !PT ;  /* 0x0000000300007212 */ /* 0x000fe200078ec0ff */
[----:B------:R-:W-:-:S04]  /*166a0*/  IMAD.MOV.U32 R3, RZ, RZ, 0x0 ;  /* 0x00000000ff037424 */ /* 0x000fc800078e00ff */
[----:B------:R-:W-:Y:S05]  /*166b0*/  RET.REL.NODEC R2 `(_ZN7cutlass13device_kernelIN5flash19enable_sm80_to_sm89INS1_16FlashAttnFwdSm80INS1_25CollectiveMainloopFwdSm80ILi8ELi2ELb0EN4cute5tupleIJNS5_1CILi128EEENS7_ILi64EEENS7_ILi192EEEEEELi192ENS_6half_tEfNS_4arch4Sm80ELb0ELb1ELb1ELb1ELb0ELb0ELb1ELb1EEENS1_21CollectiveEpilogueFwdINS6_IJS8_SA_S9_EEENS6_IJNS7_ILi1EEESI_SI_EEESC_SE_Li256ELb1ELb1ELb1ELb0EEENS1_36VarlenDynamicPersistentTileSchedulerILi128ELi64ELi256ELi256ELb1ELb1ELb0ELb1ELb0ELb1EEEEEEEEEvNT_6ParamsE) ;  /* 0xfffe994002007950 */ /* 0x000fea0003c3ffff */
.L_x_1797:
        /* <DEDUP_REMOVED lines=12> */
.L_x_2499:


//--------------------- .text._ZN7cutlass13device_kernelIN5flash19enable_sm80_to_sm89INS1_16FlashAttnFwdSm80INS1_25CollectiveMainloopFwdSm80ILi8ELi2ELb0EN4cute5tupleIJNS5_1CILi128EEENS7_ILi64EEENS7_ILi192EEEEEELi192ENS_6half_tEfNS_4arch4Sm80ELb0ELb1ELb1ELb1ELb0ELb1ELb1ELb1EEENS1_21CollectiveEpilogueFwdINS6_IJS8_SA_S9_EEENS6_IJNS7_ILi1EEESI_SI_EEESC_SE_Li256ELb1ELb1ELb1ELb0EEENS1_36VarlenDynamicPersistentTileSchedulerILi128ELi64ELi256ELi256ELb1ELb1ELb0ELb1ELb0ELb1EEEEEEEEEvNT_6ParamsE --------------------------
	.section	.text._ZN7cutlass13device_kernelIN5flash19enable_sm80_to_sm89INS1_16FlashAttnFwdSm80INS1_25CollectiveMainloopFwdSm80ILi8ELi2ELb0EN4cute5tupleIJNS5_1CILi128EEENS7_ILi64EEENS7_ILi192EEEEEELi192ENS_6half_tEfNS_4arch4Sm80ELb0ELb1ELb1ELb1ELb0ELb1ELb1ELb1EEENS1_21CollectiveEpilogueFwdINS6_IJS8_SA_S9_EEENS6_IJNS7_ILi1EEESI_SI_EEESC_SE_Li256ELb1ELb1ELb1ELb0EEENS1_36VarlenDynamicPersistentTileSchedulerILi128ELi64ELi256ELi256ELb1ELb1ELb0ELb1ELb0ELb1EEEEEEEEEvNT_6ParamsE,"ax",@progbits
	.sectioninfo	@"SHI_REGISTERS=255"
	.align	128
.text._ZN7cutlass13device_kernelIN5flash19enable_sm80_to_sm89INS1_16FlashAttnFwdSm80INS1_25CollectiveMainloopFwdSm80ILi8ELi2ELb0EN4cute5tupleIJNS5_1CILi128EEENS7_ILi64EEENS7_ILi192EEEEEELi192ENS_6half_tEfNS_4arch4Sm80ELb0ELb1ELb1ELb1ELb0ELb1ELb1ELb1EEENS1_21CollectiveEpilogueFwdINS6_IJS8_SA_S9_EEENS6_IJNS7_ILi1EEESI_SI_EEESC_SE_Li256ELb1ELb1ELb1ELb0EEENS1_36VarlenDynamicPersistentTileSchedulerILi128ELi64ELi256ELi256ELb1ELb1ELb0ELb1ELb0ELb1EEEEEEEEEvNT_6ParamsE:
        .type           _ZN7cutlass13device_kernelIN5flash19enable_sm80_to_sm89INS1_16FlashAttnFwdSm80INS1_25CollectiveMainloopFwdSm80ILi8ELi2ELb0EN4cute5tupleIJNS5_1CILi128EEENS7_ILi64EEENS7_ILi192EEEEEELi192ENS_6half_tEfNS_4arch4Sm80ELb0ELb1ELb1ELb1ELb0ELb1ELb1ELb1EEENS1_21CollectiveEpilogueFwdINS6_IJS8_SA_S9_EEENS6_IJNS7_ILi1EEESI_SI_EEESC_SE_Li256ELb1ELb1ELb1ELb0EEENS1_36VarlenDynamicPersistentTileSchedulerILi128ELi64ELi256ELi256ELb1ELb1ELb0ELb1ELb0ELb1EEEEEEEEEvNT_6ParamsE,@function
        .size           _ZN7cutlass13device_kernelIN5flash19enable_sm80_to_sm89INS1_16FlashAttnFwdSm80INS1_25CollectiveMainloopFwdSm80ILi8ELi2ELb0EN4cute5tupleIJNS5_1CILi128EEENS7_ILi64EEENS7_ILi192EEEEEELi192ENS_6half_tEfNS_4arch4Sm80ELb0ELb1ELb1ELb1ELb0ELb1ELb1ELb1EEENS1_21CollectiveEpilogueFwdINS6_IJS8_SA_S9_EEENS6_IJNS7_ILi1EEESI_SI_EEESC_SE_Li256ELb1ELb1ELb1ELb0EEENS1_36VarlenDynamicPersistentTileSchedulerILi128ELi64ELi256ELi256ELb1ELb1ELb0ELb1ELb0ELb1EEEEEEEEEvNT_6ParamsE,(.L_x_2504 - _ZN7cutlass13device_kernelIN5flash19enable_sm80_to_sm89INS1_16FlashAttnFwdSm80INS1_25CollectiveMainloopFwdSm80ILi8ELi2ELb0EN4cute5tupleIJNS5_1CILi128EEENS7_ILi64EEENS7_ILi192EEEEEELi192ENS_6half_tEfNS_4arch4Sm80ELb0ELb1ELb1ELb1ELb0ELb1ELb1ELb1EEENS1_21CollectiveEpilogueFwdINS6_IJS8_SA_S9_EEENS6_IJNS7_ILi1EEESI_SI_EEESC_SE_Li256ELb1ELb1ELb1ELb0EEENS1_36VarlenDynamicPersistentTileSchedulerILi128ELi64ELi256ELi256ELb1ELb1ELb0ELb1ELb0ELb1EEEEEEEEEvNT_6ParamsE)
        .other          _ZN7cutlass13device_kernelIN5flash19enable_sm80_to_sm89INS1_16FlashAttnFwdSm80INS1_25CollectiveMainloopFwdSm80ILi8ELi2ELb0EN4cute5tupleIJNS5_1CILi128EEENS7_ILi64EEENS7_ILi192EEEEEELi192ENS_6half_tEfNS_4arch4Sm80ELb0ELb1ELb1ELb1ELb0ELb1ELb1ELb1EEENS1_21CollectiveEpilogueFwdINS6_IJS8_SA_S9_EEENS6_IJNS7_ILi1EEESI_SI_EEESC_SE_Li256ELb1ELb1ELb1ELb0EEENS1_36VarlenDynamicPersistentTileSchedulerILi128ELi64ELi256ELi256ELb1ELb1ELb0ELb1ELb0ELb1EEEEEEEEEvNT_6ParamsE,@"STO_CUDA_ENTRY STV_DEFAULT"
_ZN7cutlass13device_kernelIN5flash19enable_sm80_to_sm89INS1_16FlashAttnFwdSm80INS1_25CollectiveMainloopFwdSm80ILi8ELi2ELb0EN4cute5tupleIJNS5_1CILi128EEENS7_ILi64EEENS7_ILi192EEEEEELi192ENS_6half_tEfNS_4arch4Sm80ELb0ELb1ELb1ELb1ELb0ELb1ELb1ELb1EEENS1_21CollectiveEpilogueFwdINS6_IJS8_SA_S9_EEENS6_IJNS7_ILi1EEESI_SI_EEESC_SE_Li256ELb1ELb1ELb1ELb0EEENS1_36VarlenDynamicPersistentTileSchedulerILi128ELi64ELi256ELi256ELb1ELb1ELb0ELb1ELb0ELb1EEEEEEEEEvNT_6ParamsE:
        /* <DEDUP_REMOVED lines=55> */
.L_x_1803:
        /* <DEDUP_REMOVED lines=16> */
.L_x_2026:
        /* <DEDUP_REMOVED lines=16> */
.L_x_2027:
[----:B--2---:R-:W-:-:S05]  /*0570*/  IMAD R15, R15, c[0x0][0x538], RZ ;  /* 0x00014e000f0f7a24 */ /* 0x004fca00078e02ff */
[----:B------:R-:W-:-:S04]  /*0580*/  IADD3 R6, R15, R6, RZ ;  /* 0x000000060f067210 */ /* 0x000fc80007ffe0ff */
[----:B------:R-:W-:-:S13]  /*0590*/  ISETP.GT.AND P0, PT, R6, UR4, PT ;  /* 0x0000000406007c0c */ /* 0x000fda000bf04270 */
[----:B-1----:R-:W-:Y:S05]  /*05a0*/  @!P0 BRA `(.L_x_1803) ;  /* 0xfffffdc000008947 */ /* 0x002fea000383ffff */
.L_x_1799:
[----:B------:R-:W-:-:S05]  /*05b0*/  IADD3 R208, -R15, R6, RZ ;  /* 0x000000060fd07210 */ /* 0x000fca0007ffe1ff */
[----:B------:R-:W-:-:S05]  /*05c0*/  IMAD R0, R7, c[0x0][0x538], R208 ;  /* 0x00014e0007007a24 */ /* 0x000fca00078e02d0 */
[----:B------:R-:W-:Y:S01]  /*05d0*/  ISETP.GT.AND P0, PT, R0, UR4, PT ;  /* 0x0000000400007c0c */ /* 0x000fe2000bf04270 */
[----:B------:R-:W-:-:S12]  /*05e0*/  BRA.DIV ~URZ, `(.L_x_1804) ;  /* 0x00020c327f007947 */ /* 0x000fd8000b800000 */
[----:B------:R-:W-:-:S04]  /*05f0*/  VOTE.ANY R5, PT, !P0 ;  /* 0x0000000000057806 */ /* 0x000fc800040e0100 */
.L_x_2028:
[----:B------:R-:W1:Y:S02]  /*0600*/  POPC R14, R5 ;  /* 0x00000005000e7309 */ /* 0x000e640000000000 */
[----:B-1----:R-:W-:Y:S01]  /*0610*/  IADD3 R211, R14, R211, RZ ;  /* 0x000000d30ed37210 */ /* 0x002fe20007ffe0ff */
[----:B------:R-:W-:Y:S05]  /*0620*/  BRA.DIV ~URZ, `(.L_x_1805) ;  /* 0x00020c327f007947 */ /* 0x000fea000b800000 */
[----:B------:R1:W2:Y:S01]  /*0630*/  SHFL.IDX PT, R4, R4, R14, 0x1f ;  /* 0x00001f0e04047589 */ /* 0x0002a200000e0000 */
[----:B------:R-:W-:-:S03]  /*0640*/  MOV R9, RZ ;  /* 0x000000ff00097202 */ /* 0x000fc60000000f00 */
[----:B------:R1:W3:Y:S04]  /*0650*/  SHFL.IDX PT, R3, R3, R14, 0x1f ;  /* 0x00001f0e03037589 */ /* 0x0002e800000e0000 */
.L_x_2029:
[----:B------:R-:W-:Y:S01]  /*0660*/  ISETP.NE.AND P0, PT, R5, RZ, PT ;  /* 0x000000ff0500720c */ /* 0x000fe20003f05270 */
[----:B------:R-:W-:-:S12]  /*0670*/  BSSY B0, `(.L_x_1806) ;  /* 0x0000005000007945 */ /* 0x000fd80003800000 */
[----:B------:R-:W-:Y:S05]  /*0680*/  @!P0 BRA `(.L_x_1807) ;  /* 0x0000003000008947 */ /* 0x000fea0003800000 */
[----:B-1----:R-:W-:Y:S01]  /*0690*/  IADD3 R14, R14, -0x1, RZ ;  /* 0xffffffff0e0e7810 */ /* 0x002fe20007ffe0ff */
[----:B------:R-:W-:Y:S05]  /*06a0*/  BRA.DIV ~URZ, `(.L_x_1808) ;  /* 0x00020c727f007947 */ /* 0x000fea000b800000 */
[----:B------:R1:W4:Y:S02]  /*06b0*/  SHFL.IDX PT, R9, R7, R14, 0x1f ;  /* 0x00001f0e07097589 */ /* 0x00032400000e0000 */
.L_x_1807:
[----:B------:R-:W-:Y:S05]  /*06c0*/  BSYNC B0 ;  /* 0x0000000000007941 */ /* 0x000fea0003800000 */
.L_x_1806:
[----:B---3--:R-:W-:Y:S01]  /*06d0*/  ISETP.NE.AND P0, PT, R3, 0x1, PT ;  /* 0x000000010300780c */ /* 0x008fe20003f05270 */
[----:B----4-:R-:W-:Y:S01]  /*06e0*/  IMAD R208, R9, c[0x0][0x538], R208 ;  /* 0x00014e0009d07a24 */ /* 0x010fe200078e02d0 */
[----:B------:R-:W-:Y:S04]  /*06f0*/  BSSY B0, `(.L_x_1809) ;  /* 0x0000076000007945 */ /* 0x000fe80003800000 */
[----:B-1----:R-:W-:-:S07]  /*0700*/  IADD3 R7, -R208, UR4, RZ ;  /* 0x00000004d0077c10 */ /* 0x002fce000fffe1ff */
[----:B------:R-:W-:Y:S05]  /*0710*/  @!P0 BRA `(.L_x_1810) ;  /* 0x0000037000008947 */ /* 0x000fea0003800000 */
[-C--:B--2---:R-:W-:Y:S02]  /*0720*/  IABS R8, R4.reuse ;  /* 0x0000000400087213 */ /* 0x084fe40000000000 */
[----:B------:R-:W-:Y:S02]  /*0730*/  IABS R9, R3 ;  /* 0x0000000300097213 */ /* 0x000fe40000000000 */
[----:B------:R-:W1:Y:S01]  /*0740*/  I2F.RP R14, R8 ;  /* 0x00000008000e7306 */ /* 0x000e620000209400 */
[----:B------:R-:W-:Y:S02]  /*0750*/  IABS R5, R7 ;  /* 0x0000000700057213 */ /* 0x000fe40000000000 */
[----:B------:R-:W-:-:S05]  /*0760*/  IABS R0, R4 ;  /* 0x0000000400007213 */ /* 0x000fca0000000000 */
[----:B------:R-:W-:Y:S01]  /*0770*/  I2F.RP R12, R9 ;  /* 0x00000009000c7306 */ /* 0x000fe20000209400 */
[----:B------:R-:W-:-:S07]  /*0780*/  IMAD.MOV R0, RZ, RZ, -R0 ;  /* 0x000000ffff007224 */ /* 0x000fce00078e0a00 */
[----:B-1----:R-:W1:Y:S02]  /*0790*/  MUFU.RCP R10, R14 ;  /* 0x0000000e000a7308 */ /* 0x002e640000001000 */
[----:B-1----:R-:W-:-:S06]  /*07a0*/  IADD3 R10, R10, 0xffffffe, RZ ;  /* 0x0ffffffe0a0a7810 */ /* 0x002fcc0007ffe0ff */
[----:B------:R-:W1:Y:S02]  /*07b0*/  F2I.FTZ.U32.TRUNC.NTZ R11, R10 ;  /* 0x0000000a000b7305 */ /* 0x000e64000021f000 */
[----:B-1----:R-:W-:Y:S02]  /*07c0*/  IMAD.MOV R13, RZ, RZ, -R11 ;  /* 0x000000ffff0d7224 */ /* 0x002fe400078e0a0b */
[----:B------:R-:W-:Y:S02]  /*07d0*/  IMAD.MOV.U32 R10, RZ, RZ, RZ ;  /* 0x000000ffff0a7224 */ /* 0x000fe400078e00ff */
[----:B------:R-:W-:-:S04]  /*07e0*/  IMAD R6, R13, R8, RZ ;  /* 0x000000080d067224 */ /* 0x000fc800078e02ff */
[----:B------:R-:W-:Y:S02]  /*07f0*/  IMAD.HI.U32 R6, R11, R6, R10 ;  /* 0x000000060b067227 */ /* 0x000fe400078e000a */
[----:B------:R-:W1:Y:S04]  /*0800*/  MUFU.RCP R10, R12 ;  /* 0x0000000c000a7308 */ /* 0x000e680000001000 */
[----:B------:R-:W-:-:S04]  /*0810*/  IMAD.HI.U32 R6, R6, R5, RZ ;  /* 0x0000000506067227 */ /* 0x000fc800078e00ff */
[----:B------:R-:W-:Y:S01]  /*0820*/  IMAD R5, R6, R0, R5 ;  /* 0x0000000006057224 */ /* 0x000fe200078e0205 */
[----:B------:R-:W-:-:S04]  /*0830*/  LOP3.LUT R0, R7, R4, RZ, 0x3c, !PT ;  /* 0x0000000407007212 */ /* 0x000fc800078e3cff */
[----:B------:R-:W-:Y:S02]  /*0840*/  ISETP.GT.U32.AND P0, PT, R8, R5, PT ;  /* 0x000000050800720c */ /* 0x000fe40003f04070 */
[----:B------:R-:W-:Y:S02]  /*0850*/  ISETP.GE.AND P1, PT, R0, RZ, PT ;  /* 0x000000ff0000720c */ /* 0x000fe40003f26270 */
[----:B-1----:R-:W-:Y:S02]  /*0860*/  IADD3 R10, R10, 0xffffffe, RZ ;  /* 0x0ffffffe0a0a7810 */ /* 0x002fe40007ffe0ff */
[----:B------:R-:W-:Y:S02]  /*0870*/  IABS R0, R3 ;  /* 0x0000000300007213 */ /* 0x000fe40000000000 */
[----:B------:R-:W1:Y:S03]  /*0880*/  F2I.FTZ.U32.TRUNC.NTZ R11, R10 ;  /* 0x0000000a000b7305 */ /* 0x000e66000021f000 */
[----:B------:R-:W-:-:S02]  /*0890*/  IMAD.MOV R0, RZ, RZ, -R0 ;  /* 0x000000ffff007224 */ /* 0x000fc400078e0a00 */
[----:B------:R-:W-:Y:S01]  /*08a0*/  @!P0 IMAD.IADD R5, R5, 0x1, -R8 ;  /* 0x0000000105058824 */ /* 0x000fe200078e0a08 */
[----:B------:R-:W-:Y:S02]  /*08b0*/  @!P0 IADD3 R6, R6, 0x1, RZ ;  /* 0x0000000106068810 */ /* 0x000fe40007ffe0ff */
[----:B------:R-:W-:Y:S02]  /*08c0*/  ISETP.NE.AND P0, PT, R4, RZ, PT ;  /* 0x000000ff0400720c */ /* 0x000fe40003f05270 */
[----:B------:R-:W-:Y:S01]  /*08d0*/  ISETP.GE.U32.AND P2, PT, R5, R8, PT ;  /* 0x000000080500720c */ /* 0x000fe20003f46070 */
[----:B-1----:R-:W-:Y:S02]  /*08e0*/  IMAD.MOV R8, RZ, RZ, -R11 ;  /* 0x000000ffff087224 */ /* 0x002fe400078e0a0b */
[----:B------:R-:W-:Y:S02]  /*08f0*/  IMAD.MOV.U32 R10, RZ, RZ, RZ ;  /* 0x000000ffff0a7224 */ /* 0x000fe400078e00ff */
[----:B------:R-:W-:-:S08]  /*0900*/  IMAD R8, R8, R9, RZ ;  /* 0x0000000908087224 */ /* 0x000fd000078e02ff */
[----:B------:R-:W-:Y:S01]  /*0910*/  @P2 IADD3 R6, R6, 0x1, RZ ;  /* 0x0000000106062810 */ /* 0x000fe20007ffe0ff */
[----:B------:R-:W-:-:S04]  /*0920*/  IMAD.HI.U32 R8, R11, R8, R10 ;  /* 0x000000080b087227 */ /* 0x000fc800078e000a */
[----:B------:R-:W-:Y:S01]  /*0930*/  @!P1 IMAD.MOV R6, RZ, RZ, -R6 ;  /* 0x000000ffff069224 */ /* 0x000fe200078e0a06 */
[----:B------:R-:W-:-:S04]  /*0940*/  @!P0 LOP3.LUT R6, RZ, R4, RZ, 0x33, !PT ;  /* 0x00000004ff068212 */ /* 0x000fc800078e33ff */
[----:B------:R-:W-:-:S05]  /*0950*/  IABS R5, R6 ;  /* 0x0000000600057213 */ /* 0x000fca0000000000 */
[----:B------:R-:W-:-:S04]  /*0960*/  IMAD.HI.U32 R8, R8, R5, RZ ;  /* 0x0000000508087227 */ /* 0x000fc800078e00ff */
[----:B------:R-:W-:Y:S02]  /*0970*/  IMAD R0, R8, R0, R5 ;  /* 0x0000000008007224 */ /* 0x000fe400078e0205 */
[----:B------:R-:W-:-:S03]  /*0980*/  IMAD.MOV R5, RZ, RZ, -R6 ;  /* 0x000000ffff057224 */ /* 0x000fc600078e0a06 */
[----:B------:R-:W-:Y:S01]  /*0990*/  ISETP.GT.U32.AND P0, PT, R9, R0, PT ;  /* 0x000000000900720c */ /* 0x000fe20003f04070 */
[----:B------:R-:W-:-:S12]  /*09a0*/  IMAD R10, R4, R5, R7 ;  /* 0x00000005040a7224 */ /* 0x000fd800078e0207 */
        /* <DEDUP_REMOVED lines=14> */
.L_x_1810:
[----:B------:R-:W-:-:S04]  /*0a90*/  IMAD.MOV.U32 R0, RZ, RZ, 0x4 ;  /* 0x00000004ff007424 */ /* 0x000fc800078e00ff */
[----:B------:R-:W-:-:S05]  /*0aa0*/  IMAD.WIDE R14, R211, R0, c[0x0][0x590] ;  /* 0x00016400d30e7625 */ /* 0x000fca00078e0200 */
[----:B------:R-:W3:Y:S01]  /*0ab0*/  LDG.E R5, [R14.64] ;  /* 0x000000080e057981 */ /* 0x000ee2000c1e1900 */
[----:B------:R-:W-:Y:S01]  /*0ac0*/  IABS R3, R7 ;  /* 0x0000000700037213 */ /* 0x000fe20000000000 */
[----:B--23--:R-:W-:-:S05]  /*0ad0*/  IMAD R6, R5, R4, RZ ;  /* 0x0000000405067224 */ /* 0x00cfca00078e02ff */
[-C--:B------:R-:W-:Y:S02]  /*0ae0*/  IABS R9, R6.reuse ;  /* 0x0000000600097213 */ /* 0x080fe40000000000 */
[----:B------:R-:W-:Y:S02]  /*0af0*/  IABS R0, R6 ;  /* 0x0000000600007213 */ /* 0x000fe40000000000 */
[----:B------:R-:W1:Y:S03]  /*0b00*/  I2F.RP R12, R9 ;  /* 0x00000009000c7306 */ /* 0x000e660000209400 */
[----:B------:R-:W-:-:S05]  /*0b10*/  IMAD.MOV R0, RZ, RZ, -R0 ;  /* 0x000000ffff007224 */ /* 0x000fca00078e0a00 */
        /* <DEDUP_REMOVED lines=19> */
[----:B------:R-:W-:Y:S02]  /*0c50*/  IMAD R0, R5, R10, RZ ;  /* 0x0000000a05007224 */ /* 0x000fe400078e02ff */
[----:B------:R-:W-:Y:S02]  /*0c60*/  IMAD.MOV R9, RZ, RZ, -R10 ;  /* 0x000000ffff097224 */ /* 0x000fe400078e0a0a */
[----:B------:R-:W-:Y:S01]  /*0c70*/  IMAD.MOV.U32 R10, RZ, RZ, RZ ;  /* 0x000000ffff0a7224 */ /* 0x000fe200078e00ff */
[----:B------:R-:W-:Y:S01]  /*0c80*/  IADD3 R8, -R0, c[0x0][0x538], RZ ;  /* 0x00014e0000087a10 */ /* 0x000fe20007ffe1ff */
[----:B------:R-:W-:-:S03]  /*0c90*/  IMAD R6, R6, R9, R7 ;  /* 0x0000000906067224 */ /* 0x000fc600078e0207 */
[----:B------:R-:W-:Y:S02]  /*0ca0*/  IMNMX R5, R5, R8, PT ;  /* 0x0000000805057217 */ /* 0x000fe40003800200 */
[----:B------:R-:W-:Y:S02]  /*0cb0*/  IABS R7, R6 ;  /* 0x0000000600077213 */ /* 0x000fe40000000000 */
[----:B------:R-:W-:Y:S02]  /*0cc0*/  IABS R8, R5 ;  /* 0x0000000500087213 */ /* 0x000fe40000000000 */
[----:B------:R-:W-:Y:S02]  /*0cd0*/  IADD3 R0, R0, 0x1000000, R6 ;  /* 0x0100000000007810 */ /* 0x000fe40007ffe006 */
[----:B------:R-:W1:Y:S08]  /*0ce0*/  I2F.RP R12, R8 ;  /* 0x00000008000c7306 */ /* 0x000e700000209400 */
[----:B-1----:R-:W1:Y:S02]  /*0cf0*/  MUFU.RCP R11, R12 ;  /* 0x0000000c000b7308 */ /* 0x002e640000001000 */
[----:B-1----:R-:W-:-:S06]  /*0d00*/  IADD3 R11, R11, 0xffffffe, RZ ;  /* 0x0ffffffe0b0b7810 */ /* 0x002fcc0007ffe0ff */
[----:B------:R-:W1:Y:S02]  /*0d10*/  F2I.FTZ.U32.TRUNC.NTZ R11, R11 ;  /* 0x0000000b000b7305 */ /* 0x000e64000021f000 */
[----:B-1----:R-:W-:-:S04]  /*0d20*/  IMAD.MOV R3, RZ, RZ, -R11 ;  /* 0x000000ffff037224 */ /* 0x002fc800078e0a0b */
[----:B------:R-:W-:Y:S01]  /*0d30*/  IMAD R9, R3, R8, RZ ;  /* 0x0000000803097224 */ /* 0x000fe200078e02ff */
[----:B------:R-:W-:-:S03]  /*0d40*/  IABS R3, R5 ;  /* 0x0000000500037213 */ /* 0x000fc60000000000 */
        /* <DEDUP_REMOVED lines=13> */
[----:B------:R-:W-:Y:S01]  /*0e20*/  @!P1 IMAD.MOV R10, RZ, RZ, -R10 ;  /* 0x000000ffff0a9224 */ /* 0x000fe200078e0a0a */
[----:B------:R-:W-:-:S05]  /*0e30*/  @!P0 LOP3.LUT R10, RZ, R5, RZ, 0x33, !PT ;  /* 0x00000005ff0a8212 */ /* 0x000fca00078e33ff */
[----:B------:R-:W-:Y:S02]  /*0e40*/  IMAD R210, R10, R3, R0 ;  /* 0x000000030ad27224 */ /* 0x000fe400078e0200 */
.L_x_1811:
[----:B------:R-:W-:Y:S05]  /*0e50*/  BSYNC B0 ;  /* 0x0000000000007941 */ /* 0x000fea0003800000 */
.L_x_1809:
[----:B------:R-:W-:-:S04]  /*0e60*/  LOP3.LUT R209, RZ, R10, RZ, 0x33, !PT ;  /* 0x0000000affd17212 */ /* 0x000fc800078e33ff */
[----:B------:R-:W-:Y:S01]  /*0e70*/  IADD3 R209, R209, R4, RZ ;  /* 0x00000004d1d17210 */ /* 0x000fe20007ffe0ff */
[----:B------:R-:W-:Y:S05]  /*0e80*/  BRA `(.L_x_1812) ;  /* 0x0000004000007947 */ /* 0x000fea0003800000 */
.L_x_1800:
[----:B------:R-:W-:Y:S01]  /*0e90*/  IMAD.MOV.U32 R209, RZ, RZ, RZ ;  /* 0x000000ffffd17224 */ /* 0x000fe200078e00ff */
[----:B------:R-:W-:Y:S01]  /*0ea0*/  MOV R210, RZ ;  /* 0x000000ff00d27202 */ /* 0x000fe20000000f00 */
[----:B------:R-:W-:Y:S01]  /*0eb0*/  IMAD.U32 R208, RZ, RZ, UR4 ;  /* 0x00000004ffd07e24 */ /* 0x000fe2000f8e00ff */
[----:B------:R-:W-:Y:S02]  /*0ec0*/  MOV R211, c[0x0][0x53c] ;  /* 0x00014f0000d37a02 */ /* 0x000fe40000000f00 */
.L_x_1812:
[----:B------:R-:W-:Y:S01]  /*0ed0*/  ISETP.NE.AND P0, PT, R2, RZ, PT ;  /* 0x000000ff0200720c */ /* 0x000fe20003f05270 */
[----:B------:R-:W-:-:S12]  /*0ee0*/  WARPSYNC 0xffffffff ;  /* 0xffffffff00007948 */ /* 0x000fd80003800000 */
[----:B------:R1:W-:Y:S04]  /*0ef0*/  @!P0 STS.128 [0x24100], R208 ;  /* 0x024100d0ff008388 */ /* 0x0003e80000000c00 */
[----:B------:R-:W-:Y:S06]  /*0f00*/  BAR.ARV 0x5, 0x100 ;  /* 0x0144000000007b1d */ /* 0x000fec0000002000 */
.L_x_1798:
[----:B-1----:R-:W-:-:S13]  /*0f10*/  ISETP.GE.AND P0, PT, R211, c[0x0][0x53c], PT ;  /* 0x00014f00d3007a0c */ /* 0x002fda0003f06270 */
[----:B------:R-:W-:Y:S05]  /*0f20*/  @P0 EXIT ;  /* 0x000000000000094d */ /* 0x000fea0003800000 */
[----:B------:R-:W-:-:S04]  /*0f30*/  SHF.R.S32.HI R2, RZ, 0x1f, R215 ;  /* 0x0000001fff027819 */ /* 0x000fc800000114d7 */
[CC--:B------:R-:W-:Y:S02]  /*0f40*/  LEA.HI R9, R2.reuse, R215.reuse, RZ, 0x3 ;  /* 0x000000d702097211 */ /* 0x0c0fe400078f18ff */
[CC--:B------:R-:W-:Y:S02]  /*0f50*/  LEA.HI R7, R2.reuse, R215.reuse, RZ, 0x4 ;  /* 0x000000d702077211 */ /* 0x0c0fe400078f20ff */
[----:B------:R-:W-:Y:S02]  /*0f60*/  SHF.R.S32.HI R5, RZ, 0x3, R9 ;  /* 0x00000003ff057819 */ /* 0x000fe40000011409 */
[----:B------:R-:W-:Y:S02]  /*0f70*/  LOP3.LUT R0, R9, 0xfffffff8, RZ, 0xc0, !PT ;  /* 0xfffffff809007812 */ /* 0x000fe400078ec0ff */
[----:B------:R-:W-:Y:S01]  /*0f80*/  SHF.R.S32.HI R8, RZ, 0x4, R7 ;  /* 0x00000004ff087819 */ /* 0x000fe20000011407 */
[----:B------:R-:W-:Y:S01]  /*0f90*/  IMAD.SHL.U32 R5, R5, 0x40, RZ ;  /* 0x0000004005057824 */ /* 0x000fe200078e00ff */
[----:B------:R-:W-:Y:S01]  /*0fa0*/  LEA.HI R3, R2, R215, RZ, 0x6 ;  /* 0x000000d702037211 */ /* 0x000fe200078f30ff */
[----:B------:R-:W-:Y:S01]  /*0fb0*/  IMAD.IADD R0, R215, 0x1, -R0 ;  /* 0x00000001d7007824 */ /* 0x000fe200078e0a00 */
[----:B------:R-:W-:-:S02]  /*0fc0*/  LOP3.LUT R10, R7, 0xfffffff0, RZ, 0xc0, !PT ;  /* 0xfffffff0070a7812 */ /* 0x000fc400078ec0ff */
[----:B------:R-:W-:Y:S01]  /*0fd0*/  LEA.HI R7, R7, R8, RZ, 0x1 ;  /* 0x0000000807077211 */ /* 0x000fe200078f08ff */
[----:B------:R-:W-:Y:S01]  /*0fe0*/  IMAD.SHL.U32 R3, R3, 0x8, RZ ;  /* 0x0000000803037824 */ /* 0x000fe200078e00ff */
[----:B------:R-:W-:Y:S01]  /*0ff0*/  LOP3.LUT R5, R5, 0x1c0, RZ, 0xc0, !PT ;  /* 0x000001c005057812 */ /* 0x000fe200078ec0ff */
[C---:B------:R-:W-:Y:S01]  /*1000*/  IMAD.SHL.U32 R232, R0.reuse, 0x8, RZ ;  /* 0x0000000800e87824 */ /* 0x040fe200078e00ff */
[----:B------:R-:W-:Y:S01]  /*1010*/  LOP3.LUT R7, R7, 0xfffffffe, RZ, 0xc0, !PT ;  /* 0xfffffffe07077812 */ /* 0x000fe200078ec0ff */
[----:B------:R-:W-:Y:S01]  /*1020*/  IMAD.IADD R13, R215, 0x1, -R10 ;  /* 0x00000001d70d7824 */ /* 0x000fe200078e0a0a */
[----:B------:R-:W-:Y:S01]  /*1030*/  LOP3.LUT R3, R3, 0x7ffffe00, RZ, 0xc0, !PT ;  /* 0x7ffffe0003037812 */ /* 0x000fe200078ec0ff */
[----:B------:R-:W-:Y:S01]  /*1040*/  IMAD.SHL.U32 R0, R0, 0x40, RZ ;  /* 0x0000004000007824 */ /* 0x000fe200078e00ff */
[----:B------:R-:W-:Y:S01]  /*1050*/  SHF.R.U32.HI R140, RZ, 0x3, R5 ;  /* 0x00000003ff8c7819 */ /* 0x000fe20000011605 */
[----:B------:R-:W-:Y:S01]  /*1060*/  IMAD.IADD R7, R8, 0x1, -R7 ;  /* 0x0000000108077824 */ /* 0x000fe200078e0a07 */
[----:B------:R-:W-:-:S02]  /*1070*/  LOP3.LUT R4, R5, 0x38, R232, 0xf8, !PT ;  /* 0x0000003805047812 */ /* 0x000fc400078ef8e8 */
[----:B------:R-:W-:Y:S02]  /*1080*/  LEA.HI R6, R2, R215, RZ, 0x5 ;  /* 0x000000d702067211 */ /* 0x000fe400078f28ff */
[----:B------:R-:W-:Y:S02]  /*1090*/  SHF.R.S32.HI R8, RZ, 0x1f, R13 ;  /* 0x0000001fff087819 */ /* 0x000fe4000001140d */
[----:B------:R-:W-:Y:S02]  /*10a0*/  LOP3.LUT R140, R3, R4, R140, 0xf6, !PT ;  /* 0x00000004038c7212 */ /* 0x000fe400078ef68c */
[--C-:B------:R-:W-:Y:S02]  /*10b0*/  SHF.R.S32.HI R5, RZ, 0x5, R6.reuse ;  /* 0x00000005ff057819 */ /* 0x100fe40000011406 */
[----:B------:R-:W-:Y:S01]  /*10c0*/  SHF.R.S32.HI R4, RZ, 0x1f, R6 ;  /* 0x0000001fff047819 */ /* 0x000fe20000011406 */
[----:B------:R-:W-:Y:S01]  /*10d0*/  IMAD.SHL.U32 R140, R140, 0x2, RZ ;  /* 0x000000028c8c7824 */ /* 0x000fe200078e00ff */
[----:B------:R-:W-:-:S02]  /*10e0*/  LEA.HI R3, R8, R13, RZ, 0x3 ;  /* 0x0000000d08037211 */ /* 0x000fc400078f18ff */
[----:B------:R-:W-:Y:S02]  /*10f0*/  LOP3.LUT R6, R6, 0xffffffe0, RZ, 0xc0, !PT ;  /* 0xffffffe006067812 */ /* 0x000fe400078ec0ff */
[----:B------:R-:W-:Y:S02]  /*1100*/  LEA.HI R4, R4, R5, RZ, 0x3 ;  /* 0x0000000504047211 */ /* 0x000fe400078f18ff */
[----:B------:R-:W-:Y:S01]  /*1110*/  LEA.HI R2, R2, R215, RZ, 0x2 ;  /* 0x000000d702027211 */ /* 0x000fe200078f10ff */
[----:B------:R-:W-:Y:S01]  /*1120*/  IMAD.IADD R11, R215, 0x1, -R6 ;  /* 0x00000001d70b7824 */ /* 0x000fe200078e0a06 */
[C---:B------:R-:W-:Y:S01]  /*1130*/  LOP3.LUT R8, R3.reuse, 0xfffffff8, RZ, 0xc0, !PT ;  /* 0xfffffff803087812 */ /* 0x040fe200078ec0ff */
[----:B------:R-:W-:Y:S01]  /*1140*/  IMAD.SHL.U32 R3, R3, 0x40, RZ ;  /* 0x0000004003037824 */ /* 0x000fe200078e00ff */
[----:B------:R-:W-:Y:S02]  /*1150*/  LOP3.LUT R0, R0, 0x1c0, RZ, 0xc0, !PT ;  /* 0x000001c000007812 */ /* 0x000fe400078ec0ff */
[----:B------:R-:W-:Y:S01]  /*1160*/  LOP3.LUT R4, R4, 0xffffff8, RZ, 0xc0, !PT ;  /* 0x0ffffff804047812 */ /* 0x000fe200078ec0ff */
[----:B------:R-:W-:Y:S01]  /*1170*/  IMAD.IADD R8, R13, 0x1, -R8 ;  /* 0x000000010d087824 */ /* 0x000fe200078e0a08 */
[----:B------:R-:W-:-:S02]  /*1180*/  LOP3.LUT R218, R2, 0xfffffffc, RZ, 0xc0, !PT ;  /* 0xfffffffc02da7812 */ /* 0x000fc400078ec0ff */
[----:B------:R-:W-:Y:S01]  /*1190*/  LOP3.LUT R9, R0, 0x8, R9, 0xf8, !PT ;  /* 0x0000000800097812 */ /* 0x000fe200078ef809 */
[----:B------:R-:W-:Y:S01]  /*11a0*/  IMAD.IADD R13, R5, 0x1, -R4 ;  /* 0x00000001050d7824 */ /* 0x000fe200078e0a04 */
[----:B------:R-:W-:Y:S01]  /*11b0*/  SHF.R.U32.HI R0, RZ, 0x3, R0 ;  /* 0x00000003ff007819 */ /* 0x000fe20000011600 */
[----:B------:R-:W-:Y:S01]  /*11c0*/  IMAD.IADD R218, R215, 0x1, -R218 ;  /* 0x00000001d7da7824 */ /* 0x000fe200078e0ada */
[----:B------:R-:W-:Y:S01]  /*11d0*/  SHF.R.S32.HI R222, RZ, 0x1f, R11 ;  /* 0x0000001fffde7819 */ /* 0x000fe2000001140b */
[----:B------:R-:W-:Y:S01]  /*11e0*/  IMAD.SHL.U32 R4, R8, 0x40, RZ ;  /* 0x0000004008047824 */ /* 0x000fe200078e00ff */
[----:B------:R-:W-:Y:S01]  /*11f0*/  LOP3.LUT R0, R9, R0, RZ, 0x3c, !PT ;  /* 0x0000000009007212 */ /* 0x000fe200078e3cff */
[----:B------:R-:W-:Y:S01]  /*1200*/  IMAD.SHL.U32 R9, R7, 0x8, RZ ;  /* 0x0000000807097824 */ /* 0x000fe200078e00ff */
[----:B------:R-:W-:Y:S01]  /*1210*/  LEA.HI R222, R222, R11, RZ, 0x2 ;  /* 0x0000000bdede7211 */ /* 0x000fe200078f10ff */
[----:B------:R-:W-:Y:S01]  /*1220*/  IMAD.SHL.U32 R5, R5, 0x400, RZ ;  /* 0x0000040005057824 */ /* 0x000fe200078e00ff */
[C---:B------:R-:W-:Y:S01]  /*1230*/  LEA.HI R217, R218.reuse, R218, RZ, 0x1 ;  /* 0x000000dadad97211 */ /* 0x040fe200078f08ff */
[----:B------:R-:W-:Y:S01]  /*1240*/  IMAD.SHL.U32 R142, R218, 0x4, RZ ;  /* 0x00000004da8e7824 */ /* 0x000fe200078e00ff */
[----:B------:R-:W-:Y:S01]  /*1250*/  LOP3.LUT R4, R4, 0x1c0, RZ, 0xc0, !PT ;  /* 0x000001c004047812 */ /* 0x000fe200078ec0ff */
[----:B------:R-:W-:Y:S01]  /*1260*/  IMAD R0, R7, 0x200, R0 ;  /* 0x0000020007007824 */ /* 0x000fe200078e0200 */
[----:B------:R-:W-:Y:S01]  /*1270*/  SHF.R.S32.HI R6, RZ, 0x2, R222 ;  /* 0x00000002ff067819 */ /* 0x000fe200000114de */
[----:B------:R-:W-:Y:S01]  /*1280*/  IMAD.MOV.U32 R7, RZ, RZ, 0x40 ;  /* 0x00000040ff077424 */ /* 0x000fe200078e00ff */
[----:B------:R-:W-:Y:S01]  /*1290*/  LOP3.LUT R217, R217, 0x1ffffffe, RZ, 0xc0, !PT ;  /* 0x1ffffffed9d97812 */ /* 0x000fe200078ec0ff */
[----:B------:R-:W-:Y:S01]  /*12a0*/  IMAD.SHL.U32 R144, R218, 0x8, RZ ;  /* 0x00000008da907824 */ /* 0x000fe200078e00ff */
[----:B------:R-:W-:Y:S01]  /*12b0*/  LOP3.LUT R9, R4, 0x8, R9, 0xf8, !PT ;  /* 0x0000000804097812 */ /* 0x000fe200078ef809 */
[----:B------:R-:W-:Y:S01]  /*12c0*/  IMAD R6, R13, 0x10, R6 ;  /* 0x000000100d067824 */ /* 0x000fe200078e0206 */
[----:B------:R-:W-:Y:S01]  /*12d0*/  SHF.R.U32.HI R4, RZ, 0x3, R4 ;  /* 0x00000003ff047819 */ /* 0x000fe20000011604 */
[----:B------:R-:W-:Y:S01]  /*12e0*/  IMAD.IADD R217, R218, 0x1, -R217 ;  /* 0x00000001dad97824 */ /* 0x000fe200078e0ad9 */
[----:B------:R-:W-:-:S02]  /*12f0*/  SHF.R.S32.HI R221, RZ, 0x2, R2 ;  /* 0x00000002ffdd7819 */ /* 0x000fc40000011402 */
[----:B------:R-:W-:Y:S01]  /*1300*/  SHF.R.S32.HI R2, RZ, 0x1f, R2 ;  /* 0x0000001fff027819 */ /* 0x000fe20000011402 */
[----:B------:R-:W-:Y:S01]  /*1310*/  IMAD R217, R217, 0x8, R6 ;  /* 0x00000008d9d97824 */ /* 0x000fe200078e0206 */
[----:B------:R-:W-:Y:S01]  /*1320*/  LOP3.LUT R4, R9, R4, RZ, 0x3c, !PT ;  /* 0x0000000409047212 */ /* 0x000fe200078e3cff */
[----:B------:R-:W-:Y:S01]  /*1330*/  IMAD.MOV.U32 R6, RZ, RZ, 0x20 ;  /* 0x00000020ff067424 */ /* 0x000fe200078e00ff */
[----:B------:R-:W-:Y:S02]  /*1340*/  LOP3.LUT R3, R3, 0xfffffe00, RZ, 0xc0, !PT ;  /* 0xfffffe0003037812 */ /* 0x000fe400078ec0ff */
[----:B------:R-:W-:Y:S02]  /*1350*/  R2P PR, R8, 0x6 ;  /* 0x0000000608007804 */ /* 0x000fe40000000000 */
[----:B------:R-:W-:Y:S02]  /*1360*/  LEA.HI R8, R2, R221, RZ, 0x3 ;  /* 0x000000dd02087211 */ /* 0x000fe400078f18ff */
[----:B------:R-:W-:-:S02]  /*1370*/  IADD3 R2, R4, R3, R5 ;  /* 0x0000000304027210 */ /* 0x000fc40007ffe005 */
[----:B------:R-:W-:Y:S02]  /*1380*/  LOP3.LUT R4, R4, R3, RZ, 0xfc, !PT ;  /* 0x0000000304047212 */ /* 0x000fe400078efcff */
[----:B------:R-:W-:Y:S02]  /*1390*/  IADD3 R3, R142, 0x40, RZ ;  /* 0x000000408e037810 */ /* 0x000fe40007ffe0ff */
[----:B------:R-:W-:Y:S02]  /*13a0*/  LOP3.LUT R222, R222, 0x7ffffffc, RZ, 0xc0, !PT ;  /* 0x7ffffffcdede7812 */ /* 0x000fe400078ec0ff */
[----:B------:R-:W-:Y:S01]  /*13b0*/  SEL R199, R6, 0xffffffe0, !P1 ;  /* 0xffffffe006c77807 */ /* 0x000fe20004800000 */
[----:B------:R-:W-:Y:S01]  /*13c0*/  IMAD.IADD R138, R142, 0x1, R3 ;  /* 0x000000018e8a7824 */ /* 0x000fe200078e0203 */
[----:B------:R-:W-:Y:S01]  /*13d0*/  LEA R146, R4, 0x100, 0x1 ;  /* 0x0000010004927811 */ /* 0x000fe200078e08ff */
[----:B------:R-:W-:Y:S01]  /*13e0*/  IMAD.IADD R222, R11, 0x1, -R222 ;  /* 0x000000010bde7824 */ /* 0x000fe200078e0ade */
[----:B------:R-:W-:-:S02]  /*13f0*/  LEA R200, R2, 0x18100, 0x1 ;  /* 0x0001810002c87811 */ /* 0x000fc400078e08ff */
[----:B------:R-:W-:Y:S01]  /*1400*/  LOP3.LUT R8, R8, 0xfffffff8, RZ, 0xc0, !PT ;  /* 0xfffffff808087812 */ /* 0x000fe200078ec0ff */
[----:B------:R-:W-:Y:S01]  /*1410*/  IMAD.SHL.U32 R222, R222, 0x2, RZ ;  /* 0x00000002dede7824 */ /* 0x000fe200078e00ff */
[----:B------:R-:W-:Y:S01]  /*1420*/  IADD3 R5, R142, 0x20, RZ ;  /* 0x000000208e057810 */ /* 0x000fe20007ffe0ff */
[----:B------:R-:W-:Y:S01]  /*1430*/  IMAD.IADD R197, R200, 0x1, R199 ;  /* 0x00000001c8c57824 */ /* 0x000fe200078e02c7 */
[----:B------:R-:W-:Y:S01]  /*1440*/  SEL R3, R7, 0xffffffc0, !P2 ;  /* 0xffffffc007037807 */ /* 0x000fe20005000000 */
[----:B------:R-:W-:Y:S01]  /*1450*/  IMAD.IADD R219, R221, 0x1, -R8 ;  /* 0x00000001dddb7824 */ /* 0x000fe200078e0a08 */
[----:B------:R-:W-:Y:S01]  /*1460*/  LEA R198, R0, 0xc100, 0x1 ;  /* 0x0000c10000c67811 */ /* 0x000fe200078e08ff */
[--C-:B------:R-:W-:Y:S01]  /*1470*/  IMAD.IADD R0, R199, 0x1, R146.reuse ;  /* 0x00000001c7007824 */ /* 0x100fe200078e0292 */
[C---:B------:R-:W-:Y:S01]  /*1480*/  IADD3 R137, R142.reuse, 0x30, RZ ;  /* 0x000000308e897810 */ /* 0x040fe20007ffe0ff */
[C---:B------:R-:W-:Y:S01]  /*1490*/  IMAD.IADD R139, R142.reuse, 0x1, R5 ;  /* 0x000000018e8b7824 */ /* 0x040fe200078e0205 */
[----:B------:R-:W-:Y:S01]  /*14a0*/  IADD3 R136, R142, 0x50, RZ ;  /* 0x000000508e887810 */ /* 0x000fe20007ffe0ff */
[--C-:B------:R-:W-:Y:S01]  /*14b0*/  IMAD.IADD R196, R200, 0x1, R3.reuse ;  /* 0x00000001c8c47824 */ /* 0x100fe200078e0203 */
[----:B------:R-:W-:Y:S01]  /*14c0*/  IADD3 R216, R232, 0x40, RZ ;  /* 0x00000040e8d87810 */ /* 0x000fe20007ffe0ff */
[C---:B------:R-:W-:Y:S01]  /*14d0*/  IMAD.IADD R141, R3.reuse, 0x1, R146 ;  /* 0x00000001038d7824 */ /* 0x040fe200078e0292 */
[C---:B------:R-:W-:Y:S01]  /*14e0*/  IADD3 R10, R140.reuse, 0x100, RZ ;  /* 0x000001008c0a7810 */ /* 0x040fe20007ffe0ff */
[----:B------:R-:W-:Y:S01]  /*14f0*/  IMAD.IADD R223, R3, 0x1, R0 ;  /* 0x0000000103df7824 */ /* 0x000fe200078e0200 */
[----:B------:R-:W-:Y:S01]  /*1500*/  IADD3 R11, R140, 0xc100, RZ ;  /* 0x0000c1008c0b7810 */ /* 0x000fe20007ffe0ff */
[----:B------:R-:W-:-:S02]  /*1510*/  IMAD.IADD R147, R197, 0x1, R3 ;  /* 0x00000001c5937824 */ /* 0x000fc400078e0203 */
.L_x_2025:
[----:B------:R-:W-:Y:S01]  /*1520*/  ISETP.NE.U32.AND P0, PT, RZ, c[0x0][0x370], PT ;  /* 0x0000dc00ff007a0c */ /* 0x000fe20003f05070 */
[----:B------:R-:W-:Y:S01]  /*1530*/  IMAD.MOV.U32 R4, RZ, RZ, 0x4 ;  /* 0x00000004ff047424 */ /* 0x000fe200078e00ff */
[----:B------:R-:W-:Y:S01]  /*1540*/  ISETP.NE.U32.AND P1, PT, RZ, c[0x0][0x360], PT ;  /* 0x0000d800ff007a0c */ /* 0x000fe20003f25070 */
[----:B------:R-:W-:Y:S01]  /*1550*/  CS2R R80, SRZ ;  /* 0x0000000000507805 */ /* 0x000fe2000001ff00 */
[----:B------:R-:W-:Y:S01]  /*1560*/  ISETP.NE.AND.EX P2, PT, RZ, c[0x0][0x374], PT, P0 ;  /* 0x0000dd00ff007a0c */ /* 0x000fe20003f45300 */
[----:B------:R-:W-:Y:S01]  /*1570*/  IMAD.MOV.U32 R79, RZ, RZ, RZ ;  /* 0x000000ffff4f7224 */ /* 0x000fe200078e00ff */
[----:B------:R-:W-:Y:S01]  /*1580*/  ISETP.NE.AND.EX P0, PT, RZ, c[0x0][0x364], PT, P1 ;  /* 0x0000d900ff007a0c */ /* 0x000fe20003f05310 */
[----:B------:R-:W-:Y:S01]  /*1590*/  IMAD.MOV.U32 R2, RZ, RZ, RZ ;  /* 0x000000ffff027224 */ /* 0x000fe200078e00ff */
[----:B------:R-:W-:Y:S01]  /*15a0*/  ISETP.NE.U32.AND P1, PT, RZ, c[0x0][0x348], PT ;  /* 0x0000d200ff007a0c */ /* 0x000fe20003f25070 */
[----:B------:R-:W-:Y:S01]  /*15b0*/  IMAD.WIDE R6, R211, R4, c[0x0][0x348] ;  /* 0x0000d200d3067625 */ /* 0x000fe200078e0204 */
[----:B------:R-:W-:-:S02]  /*15c0*/  ISETP.NE.U32.AND P5, PT, RZ, c[0x0][0x350], PT ;  /* 0x0000d400ff007a0c */ /* 0x000fc40003fa5070 */
[----:B------:R-:W-:Y:S01]  /*15d0*/  ISETP.NE.U32.AND P4, PT, RZ, c[0x0][0x358], PT ;  /* 0x0000d600ff007a0c */ /* 0x000fe20003f85070 */
[CC--:B------:R-:W-:Y:S01]  /*15e0*/  IMAD.WIDE R8, R211.reuse, R4.reuse, c[0x0][0x350] ;  /* 0x0000d400d3087625 */ /* 0x0c0fe200078e0204 */
[----:B------:R-:W-:Y:S02]  /*15f0*/  ISETP.NE.AND.EX P1, PT, RZ, c[0x0][0x34c], PT, P1 ;  /* 0x0000d300ff007a0c */ /* 0x000fe40003f25310 */
[----:B------:R-:W-:Y:S01]  /*1600*/  ISETP.NE.AND.EX P5, PT, RZ, c[0x0][0x354], PT, P5 ;  /* 0x0000d500ff007a0c */ /* 0x000fe20003fa5350 */
[----:B------:R-:W-:Y:S01]  /*1610*/  @P2 IMAD.WIDE R16, R211, R4, c[0x0][0x370] ;  /* 0x0000dc00d3102625 */ /* 0x000fe200078e0204 */
[----:B------:R-:W-:-:S03]  /*1620*/  ISETP.NE.AND.EX P4, PT, RZ, c[0x0][0x35c], PT, P4 ;  /* 0x0000d700ff007a0c */ /* 0x000fc60003f85340 */
[CC--:B------:R-:W-:Y:S01]  /*1630*/  @P0 IMAD.WIDE R14, R211.reuse, R4.reuse, c[0x0][0x360] ;  /* 0x0000d800d30e0625 */ /* 0x0c0fe200078e0204 */
[----:B------:R1:W5:Y:S03]  /*1640*/  @P2 LDG.E R81, [R16.64] ;  /* 0x0000000810512981 */ /* 0x000366000c1e1900 */
[----:B------:R-:W-:Y:S01]  /*1650*/  IMAD.WIDE R12, R211, R4, c[0x0][0x358] ;  /* 0x0000d600d30c7625 */ /* 0x000fe200078e0204 */
        /* <DEDUP_REMOVED lines=9> */
[----:B------:R-:W2:Y:S04]  /*16f0*/  LDG.E R227, [R6.64] ;  /* 0x0000000806e37981 */ /* 0x000ea8000c1e1900 */
[----:B------:R-:W2:Y:S02]  /*1700*/  LDG.E R0, [R6.64+0x4] ;  /* 0x0000040806007981 */ /* 0x000ea4000c1e1900 */
[----:B--2---:R-:W-:-:S02]  /*1710*/  IADD3 R227, -R227, R0, RZ ;  /* 0x00000000e3e37210 */ /* 0x004fc40007ffe1ff */
.L_x_1813:
[----:B------:R-:W-:-:S04]  /*1720*/  ISETP.NE.U32.AND P0, PT, RZ, c[0x0][0x368], PT ;  /* 0x0000da00ff007a0c */ /* 0x000fc80003f05070 */
[----:B------:R-:W-:-:S13]  /*1730*/  ISETP.NE.AND.EX P0, PT, RZ, c[0x0][0x36c], PT, P0 ;  /* 0x0000db00ff007a0c */ /* 0x000fda0003f05300 */
[----:B------:R-:W-:Y:S05]  /*1740*/  @!P0 BRA `(.L_x_1814) ;  /* 0x0000003000008947 */ /* 0x000fea0003800000 */
[----:B-1----:R-:W-:-:S06]  /*1750*/  IMAD.WIDE R6, R211, R4, c[0x0][0x368] ;  /* 0x0000da00d3067625 */ /* 0x002fcc00078e0204 */
[----:B------:R1:W5:Y:S01]  /*1760*/  LDG.E R6, [R6.64] ;  /* 0x0000000806067981 */ /* 0x000362000c1e1900 */
[----:B------:R-:W-:Y:S05]  /*1770*/  BRA `(.L_x_1815) ;  /* 0x0000005000007947 */ /* 0x000fea0003800000 */
.L_x_1814:
[----:B-1----:R-:W-:Y:S01]  /*1780*/  MOV R6, c[0x0][0x1d0] ;  /* 0x0000740000067a02 */ /* 0x002fe20000000f00 */
[----:B------:R-:W-:Y:S05]  /*1790*/  @!P5 BRA `(.L_x_1815) ;  /* 0x000000300000d947 */ /* 0x000fea0003800000 */
[----:B------:R-:W2:Y:S04]  /*17a0*/  LDG.E R6, [R8.64] ;  /* 0x0000000808067981 */ /* 0x000ea8000c1e1900 */
[----:B------:R-:W2:Y:S02]  /*17b0*/  LDG.E R3, [R8.64+0x4] ;  /* 0x0000040808037981 */ /* 0x000ea4000c1e1900 */
[----:B--2---:R-:W-:Y:S02]  /*17c0*/  IADD3 R6, -R6, R3, RZ ;  /* 0x0000000306067210 */ /* 0x004fe40007ffe1ff */
.L_x_1815:
[----:B------:R-:W2:Y:S04]  /*17d0*/  @P4 LDG.E R0, [R12.64] ;  /* 0x000000080c004981 */ /* 0x000ea8000c1e1900 */
[----:B------:R-:W2:Y:S01]  /*17e0*/  @P4 LDG.E R3, [R12.64+0x4] ;  /* 0x000004080c034981 */ /* 0x000ea2000c1e1900 */
[----:B------:R-:W-:Y:S01]  /*17f0*/  ISETP.NE.U32.AND P0, PT, RZ, c[0x0][0x378], PT ;  /* 0x0000de00ff007a0c */ /* 0x000fe20003f05070 */
[----:B-----5:R-:W-:-:S03]  /*1800*/  IMAD.MOV.U32 R76, RZ, RZ, R6 ;  /* 0x000000ffff4c7224 */ /* 0x020fc600078e0006 */
[----:B------:R-:W-:-:S13]  /*1810*/  ISETP.NE.AND.EX P0, PT, RZ, c[0x0][0x37c], PT, P0 ;  /* 0x0000df00ff007a0c */ /* 0x000fda0003f05300 */
[----:B------:R-:W-:-:S05]  /*1820*/  @P0 IMAD.WIDE R14, R211, R4, c[0x0][0x378] ;  /* 0x0000de00d30e0625 */ /* 0x000fca00078e0204 */
[----:B------:R3:W5:Y:S01]  /*1830*/  @P0 LDG.E R76, [R14.64] ;  /* 0x000000080e4c0981 */ /* 0x000762000c1e1900 */
[----:B------:R-:W-:Y:S01]  /*1840*/  IMAD.MOV.U32 R224, RZ, RZ, c[0x0][0x2c4] ;  /* 0x0000b100ffe07624 */ /* 0x000fe200078e00ff */
[----:B------:R-:W-:Y:S01]  /*1850*/  LOP3.LUT R226, R226, 0xfffffffb, RZ, 0xc0, !PT ;  /* 0xfffffffbe2e27812 */ /* 0x000fe200078ec0ff */
[----:B------:R-:W-:Y:S02]  /*1860*/  IMAD.SHL.U32 R228, R209, 0x80, RZ ;  /* 0x00000080d1e47824 */ /* 0x000fe400078e00ff */
[----:B------:R-:W-:Y:S01]  /*1870*/  IMAD.MOV.U32 R86, RZ, RZ, c[0x0][0x228] ;  /* 0x00008a00ff567624 */ /* 0x000fe200078e00ff */
[----:B------:R-:W-:Y:S01]  /*1880*/  ISETP.NE.AND P2, PT, R224, 0x1, PT ;  /* 0x00000001e000780c */ /* 0x000fe20003f45270 */
[----:B------:R-:W-:Y:S01]  /*1890*/  IMAD.MOV.U32 R209, RZ, RZ, c[0x0][0x32c] ;  /* 0x0000cb00ffd17624 */ /* 0x000fe200078e00ff */
[----:B------:R-:W-:-:S04]  /*18a0*/  IADD3 R8, R228, 0x7f, RZ ;  /* 0x0000007fe4087810 */ /* 0x000fc80007ffe0ff */
[----:B------:R-:W-:-:S07]  /*18b0*/  ISETP.GE.AND P1, PT, R209, 0x1, PT ;  /* 0x00000001d100780c */ /* 0x000fce0003f26270 */
[----:B------:R-:W-:-:S04]  /*18c0*/  @P2 LOP3.LUT R226, R226, 0x4, RZ, 0xfc, !PT ;  /* 0x00000004e2e22812 */ /* 0x000fc800078efcff */
[----:B------:R-:W-:-:S04]  /*18d0*/  LOP3.LUT R226, R226, 0xfffffff7, RZ, 0xc0, !PT ;  /* 0xfffffff7e2e27812 */ /* 0x000fc800078ec0ff */
[----:B------:R-:W-:Y:S01]  /*18e0*/  @P1 LOP3.LUT R226, R226, 0x8, RZ, 0xfc, !PT ;  /* 0x00000008e2e21812 */ /* 0x000fe200078efcff */
[----:B--2---:R-:W-:Y:S02]  /*18f0*/  @P4 IMAD.IADD R86, R3, 0x1, -R0 ;  /* 0x0000000103564824 */ /* 0x004fe400078e0a00 */
[----:B------:R-:W-:Y:S02]  /*1900*/  IMAD.IADD R3, R6, 0x1, -R81 ;  /* 0x0000000106037824 */ /* 0x000fe400078e0a51 */
[----:B------:R-:W-:-:S04]  /*1910*/  @P2 IMAD.HI.U32 R0, R8, c[0x0][0x2c8], RZ ;  /* 0x0000b20008002a27 */ /* 0x000fc800078e00ff */
[----:B------:R-:W-:Y:S01]  /*1920*/  IMAD.IADD R230, R3, 0x1, R86 ;  /* 0x0000000103e67824 */ /* 0x000fe200078e0256 */
[----:B------:R-:W-:-:S04]  /*1930*/  @P2 SHF.R.U32.HI R8, RZ, c[0x0][0x2cc], R0 ;  /* 0x0000b300ff082a19 */ /* 0x000fc80000011600 */
[C---:B-1----:R-:W-:Y:S02]  /*1940*/  IADD3 R7, R230.reuse, 0x3f, RZ ;  /* 0x0000003fe6077810 */ /* 0x042fe40007ffe0ff */
[----:B------:R-:W-:Y:S02]  /*1950*/  IADD3 R83, R230, 0x1, -R227 ;  /* 0x00000001e6537810 */ /* 0x000fe40007ffe8e3 */
[----:B------:R-:W-:-:S03]  /*1960*/  SHF.R.S32.HI R0, RZ, 0x1f, R7 ;  /* 0x0000001fff007819 */ /* 0x000fc60000011407 */
[----:B------:R-:W-:Y:S01]  /*1970*/  IMAD.IADD R5, R83, 0x1, R8 ;  /* 0x0000000153057824 */ /* 0x000fe200078e0208 */
[----:B------:R-:W-:-:S04]  /*1980*/  LEA.HI R0, R0, R7, RZ, 0x6 ;  /* 0x0000000700007211 */ /* 0x000fc800078f30ff */
[----:B------:R-:W-:Y:S02]  /*1990*/  IADD3 R8, R5, c[0x0][0x328], RZ ;  /* 0x0000ca0005087a10 */ /* 0x000fe40007ffe0ff */
[----:B------:R-:W-:Y:S01]  /*19a0*/  SHF.R.S32.HI R84, RZ, 0x6, R0 ;  /* 0x00000006ff547819 */ /* 0x000fe20000011400 */
[----:B------:R-:W-:Y:S05]  /*19b0*/  @!P1 BRA `(.L_x_1816) ;  /* 0x0000010000009947 */ /* 0x000fea0003800000 */
[C---:B---3--:R-:W-:Y:S01]  /*19c0*/  ISETP.GT.AND P0, PT, R5.reuse, RZ, PT ;  /* 0x000000ff0500720c */ /* 0x048fe20003f04270 */
        /* <DEDUP_REMOVED lines=9> */
.L_x_1818:
[----:B------:R-:W-:-:S13]  /*1a60*/  ISETP.NE.AND P0, PT, R209, 0x1, PT ;  /* 0x00000001d100780c */ /* 0x000fda0003f05270 */
[----:B------:R-:W-:-:S05]  /*1a70*/  @P0 IMAD.HI.U32 R5, R0, c[0x0][0x330], RZ ;  /* 0x0000cc0000050a27 */ /* 0x000fca00078e00ff */
[----:B------:R-:W-:Y:S02]  /*1a80*/  @P0 SHF.R.U32.HI R0, RZ, c[0x0][0x334], R5 ;  /* 0x0000cd00ff000a19 */ /* 0x000fe40000011605 */
.L_x_1819:
[----:B------:R-:W-:Y:S05]  /*1a90*/  BSYNC B0 ;  /* 0x0000000000007941 */ /* 0x000fea0003800000 */
.L_x_1817:
[----:B------:R-:W-:-:S05]  /*1aa0*/  IMAD R5, R0, R209, c[0x0][0x32c] ;  /* 0x0000cb0000057624 */ /* 0x000fca00078e02d1 */
[----:B------:R-:W-:-:S04]  /*1ab0*/  IMNMX R8, R8, R5, PT ;  /* 0x0000000508087217 */ /* 0x000fc80003800200 */
.L_x_1816:
[----:B---3--:R-:W-:Y:S01]  /*1ac0*/  IADD3 R8, R8, 0x3f, RZ ;  /* 0x0000003f08087810 */ /* 0x008fe20007ffe0ff */
        /* <DEDUP_REMOVED lines=20> */
.L_x_1822:
[----:B------:R-:W-:-:S13]  /*1c10*/  ISETP.NE.AND P0, PT, R209, 0x1, PT ;  /* 0x00000001d100780c */ /* 0x000fda0003f05270 */
[----:B------:R-:W-:-:S05]  /*1c20*/  @P0 IMAD.HI.U32 R5, R7, c[0x0][0x330], RZ ;  /* 0x0000cc0007050a27 */ /* 0x000fca00078e00ff */
[----:B------:R-:W-:Y:S02]  /*1c30*/  @P0 SHF.R.U32.HI R7, RZ, c[0x0][0x334], R5 ;  /* 0x0000cd00ff070a19 */ /* 0x000fe40000011605 */
.L_x_1823:
[----:B------:R-:W-:Y:S05]  /*1c40*/  BSYNC B0 ;  /* 0x0000000000007941 */ /* 0x000fea0003800000 */
.L_x_1821:
[----:B------:R-:W-:-:S05]  /*1c50*/  IMAD R7, R7, c[0x0][0x32c], RZ ;  /* 0x0000cb0007077a24 */ /* 0x000fca00078e02ff */
[----:B------:R-:W-:-:S04]  /*1c60*/  IMNMX R8, R8, R7, !PT ;  /* 0x0000000708087217 */ /* 0x000fc80007800200 */
.L_x_1820:
[----:B------:R-:W-:Y:S01]  /*1c70*/  SHF.R.S32.HI R5, RZ, 0x1f, R8 ;  /* 0x0000001fff057819 */ /* 0x000fe20000011408 */
[----:B------:R-:W-:Y:S01]  /*1c80*/  BSSY B0, `(.L_x_1824) ;  /* 0x000002a000007945 */ /* 0x000fe20003800000 */
[C---:B------:R-:W-:Y:S02]  /*1c90*/  LOP3.LUT R7, R210.reuse, 0xff000000, RZ, 0xc0, !PT ;  /* 0xff000000d2077812 */ /* 0x040fe400078ec0ff */
[----:B------:R-:W-:Y:S01]  /*1ca0*/  LEA.HI R8, R5, R8, RZ, 0x6 ;  /* 0x0000000805087211 */ /* 0x000fe200078f30ff */
[----:B------:R-:W-:Y:S01]  /*1cb0*/  IMAD.MOV.U32 R5, RZ, RZ, RZ ;  /* 0x000000ffff057224 */ /* 0x000fe200078e00ff */
[----:B------:R-:W-:Y:S02]  /*1cc0*/  LOP3.LUT R229, R210, 0xff0000, RZ, 0xc0, !PT ;  /* 0x00ff0000d2e57812 */ /* 0x000fe400078ec0ff */
[----:B------:R-:W-:Y:S02]  /*1cd0*/  SHF.R.S32.HI R8, RZ, 0x6, R8 ;  /* 0x00000006ff087819 */ /* 0x000fe40000011408 */
[----:B------:R-:W-:-:S02]  /*1ce0*/  SHF.R.U32.HI R12, RZ, 0x8, R7 ;  /* 0x00000008ff0c7819 */ /* 0x000fc40000011607 */
[----:B------:R-:W-:Y:S02]  /*1cf0*/  IMNMX R8, RZ, R8, !PT ;  /* 0x00000008ff087217 */ /* 0x000fe40007800200 */
[----:B------:R-:W-:Y:S02]  /*1d00*/  LEA.HI R229, R229, R12, RZ, 0x10 ;  /* 0x0000000ce5e57211 */ /* 0x000fe400078f80ff */
[----:B------:R-:W-:Y:S02]  /*1d10*/  ISETP.GT.AND P0, PT, R0, R8, PT ;  /* 0x000000080000720c */ /* 0x000fe40003f04270 */
[----:B------:R-:W-:Y:S02]  /*1d20*/  SHF.R.U32.HI R210, RZ, 0x10, R229 ;  /* 0x00000010ffd27819 */ /* 0x000fe400000116e5 */
[----:B------:R-:W-:Y:S02]  /*1d30*/  LOP3.LUT R229, R229, 0xff, RZ, 0xc0, !PT ;  /* 0x000000ffe5e57812 */ /* 0x000fe400078ec0ff */
[----:B------:R-:W-:-:S04]  /*1d40*/  ISETP.NE.AND P1, PT, R210, RZ, PT ;  /* 0x000000ffd200720c */ /* 0x000fc80003f25270 */
[----:B------:R-:W-:-:S03]  /*1d50*/  SEL R85, R210, c[0x0][0x338], P1 ;  /* 0x0000ce00d2557a07 */ /* 0x000fc60000800000 */
[----:B------:R-:W-:Y:S05]  /*1d60*/  @!P0 BRA `(.L_x_1825) ;  /* 0x000001b000008947 */ /* 0x000fea0003800000 */
[-C--:B------:R-:W-:Y:S02]  /*1d70*/  IABS R12, R85.reuse ;  /* 0x00000055000c7213 */ /* 0x080fe40000000000 */
[----:B------:R-:W-:Y:S02]  /*1d80*/  IADD3 R5, R85, -0x1, R0 ;  /* 0xffffffff55057810 */ /* 0x000fe40007ffe000 */
[----:B------:R-:W1:Y:S03]  /*1d90*/  I2F.RP R13, R12 ;  /* 0x0000000c000d7306 */ /* 0x000e660000209400 */
[----:B------:R-:W-:Y:S01]  /*1da0*/  IMAD.IADD R14, R5, 0x1, -R8 ;  /* 0x00000001050e7824 */ /* 0x000fe200078e0a08 */
[----:B------:R-:W-:-:S04]  /*1db0*/  IABS R5, R85 ;  /* 0x0000005500057213 */ /* 0x000fc80000000000 */
[----:B------:R-:W-:Y:S01]  /*1dc0*/  IABS R7, R14 ;  /* 0x0000000e00077213 */ /* 0x000fe20000000000 */
[----:B------:R-:W-:Y:S01]  /*1dd0*/  IMAD.MOV R5, RZ, RZ, -R5 ;  /* 0x000000ffff057224 */ /* 0x000fe200078e0a05 */
[----:B------:R-:W-:-:S04]  /*1de0*/  LOP3.LUT R14, R14, R85, RZ, 0x3c, !PT ;  /* 0x000000550e0e7212 */ /* 0x000fc800078e3cff */
        /* <DEDUP_REMOVED lines=19> */
.L_x_1825:
[----:B------:R-:W-:Y:S05]  /*1f20*/  BSYNC B0 ;  /* 0x0000000000007941 */ /* 0x000fea0003800000 */
.L_x_1824:
[----:B------:R-:W-:Y:S01]  /*1f30*/  IMAD R8, R229, R5, R8 ;  /* 0x00000005e5087224 */ /* 0x000fe200078e0208 */
[----:B------:R-:W-:Y:S01]  /*1f40*/  SHF.R.S32.HI R88, RZ, 0x1f, R215 ;  /* 0x0000001fff587819 */ /* 0x000fe200000114d7 */
[----:B------:R-:W-:Y:S01]  /*1f50*/  IMAD.SHL.U32 R77, R219, 0x40, RZ ;  /* 0x00000040db4d7824 */ /* 0x000fe200078e00ff */
[----:B------:R-:W-:Y:S01]  /*1f60*/  IADD3 R78, R232, 0x80, RZ ;  /* 0x00000080e84e7810 */ /* 0x000fe20007ffe0ff */
[----:B------:R-:W-:Y:S01]  /*1f70*/  IMAD.IADD R5, R8, 0x1, R5 ;  /* 0x0000000108057824 */ /* 0x000fe200078e0205 */
[----:B------:R-:W-:Y:S01]  /*1f80*/  LEA.HI R12, R88, R215, RZ, 0x5 ;  /* 0x000000d7580c7211 */ /* 0x000fe200078f28ff */
[----:B------:R-:W-:Y:S01]  /*1f90*/  IMAD R8, R8, 0x40, -R3 ;  /* 0x0000004008087824 */ /* 0x000fe200078e0a03 */
[----:B------:R-:W-:Y:S02]  /*1fa0*/  LOP3.LUT R77, R77, 0x1c0, RZ, 0xc0, !PT ;  /* 0x000001c04d4d7812 */ /* 0x000fe400078ec0ff */
[----:B------:R-:W-:-:S02]  /*1fb0*/  IMNMX R0, R0, R5, PT ;  /* 0x0000000500007217 */ /* 0x000fc40003800200 */
[----:B------:R-:W-:Y:S02]  /*1fc0*/  SHF.R.S32.HI R12, RZ, 0x5, R12 ;  /* 0x00000005ff0c7819 */ /* 0x000fe4000001140c */
[----:B------:R-:W-:Y:S01]  /*1fd0*/  SHF.R.U32.HI R13, RZ, 0x3, R77 ;  /* 0x00000003ff0d7819 */ /* 0x000fe2000001164d */
[----:B------:R-:W-:Y:S01]  /*1fe0*/  IMAD R3, R0, 0x40, -R3 ;  /* 0x0000004000037824 */ /* 0x000fe200078e0a03 */
[----:B------:R-:W-:Y:S01]  /*1ff0*/  IMNMX R0, RZ, R8, !PT ;  /* 0x00000008ff007217 */ /* 0x000fe20007800200 */
[----:B------:R-:W-:-:S03]  /*2000*/  IMAD.SHL.U32 R12, R12, 0x200, RZ ;  /* 0x000002000c0c7824 */ /* 0x000fc600078e00ff */
[----:B------:R-:W-:Y:S02]  /*2010*/  IMNMX R3, R3, R86, PT ;  /* 0x0000005603037217 */ /* 0x000fe40003800200 */
[----:B------:R-:W-:Y:S02]  /*2020*/  SHF.R.U32.HI R14, RZ, 0x6, R0 ;  /* 0x00000006ff0e7819 */ /* 0x000fe40000011600 */
[----:B------:R-:W-:-:S03]  /*2030*/  ISETP.GT.AND P0, PT, R3, R0, PT ;  /* 0x000000000300720c */ /* 0x000fc60003f04270 */
[----:B------:R-:W-:-:S10]  /*2040*/  IMAD.MOV.U32 R5, RZ, RZ, R14 ;  /* 0x000000ffff057224 */ /* 0x000fd400078e000e */
[----:B------:R-:W-:-:S04]  /*2050*/  @P0 IADD3 R3, R3, 0x3f, RZ ;  /* 0x0000003f03030810 */ /* 0x000fc80007ffe0ff */
        /* <DEDUP_REMOVED lines=9> */
[----:B------:R-:W-:Y:S01]  /*20f0*/  LEA.HI R17, R88, R215, RZ, 0x3 ;  /* 0x000000d758117211 */ /* 0x000fe200078f18ff */
[----:B------:R-:W-:Y:S01]  /*2100*/  IMAD.MOV.U32 R103, RZ, RZ, 0x5 ;  /* 0x00000005ff677424 */ /* 0x000fe200078e00ff */
[----:B------:R-:W-:Y:S01]  /*2110*/  SHF.R.S32.HI R0, RZ, 0x1f, R2 ;  /* 0x0000001fff007819 */ /* 0x000fe20000011402 */
[----:B------:R-:W-:Y:S01]  /*2120*/  IMAD.MOV.U32 R104, RZ, RZ, c[0x0][0x258] ;  /* 0x00009600ff687624 */ /* 0x000fe200078e00ff */
[----:B------:R-:W-:Y:S01]  /*2130*/  SHF.R.S32.HI R17, RZ, 0x3, R17 ;  /* 0x00000003ff117819 */ /* 0x000fe20000011411 */
[----:B------:R-:W-:Y:S01]  /*2140*/  IMAD.WIDE.U32 R160, R221, c[0x0][0x1e0], RZ ;  /* 0x00007800dda07a25 */ /* 0x000fe200078e00ff */
[--C-:B------:R-:W-:Y:S02]  /*2150*/  SHF.R.S32.HI R233, RZ, 0x1f, R232.reuse ;  /* 0x0000001fffe97819 */ /* 0x100fe400000114e8 */
[C---:B------:R-:W-:Y:S01]  /*2160*/  IADD3 R9, P0, R17.reuse, R2, RZ ;  /* 0x0000000211097210 */ /* 0x040fe20007f1e0ff */
[----:B------:R-:W-:Y:S01]  /*2170*/  IMAD.IADD R4, R86, 0x1, -R17 ;  /* 0x0000000156047824 */ /* 0x000fe200078e0a11 */
[----:B------:R-:W-:Y:S01]  /*2180*/  SHF.R.S32.HI R16, RZ, 0x1f, R211 ;  /* 0x0000001fff107819 */ /* 0x000fe200000114d3 */
[----:B------:R-:W-:Y:S01]  /*2190*/  IMAD.SHL.U32 R97, R104, 0x40, RZ ;  /* 0x0000004068617824 */ /* 0x000fe200078e00ff */
[----:B------:R-:W-:Y:S01]  /*21a0*/  LEA.HI.X.SX32 R7, R17, R0, 0x1, P0 ;  /* 0x0000000011077211 */ /* 0x000fe200000f0eff */
[----:B------:R-:W-:Y:S01]  /*21b0*/  IMAD.WIDE.U32 R2, R9, c[0x0][0x238], R232 ;  /* 0x00008e0009027a25 */ /* 0x000fe200078e00e8 */
[----:B------:R-:W-:-:S02]  /*21c0*/  IADD3 R15, R5, -0x1, RZ ;  /* 0xffffffff050f7810 */ /* 0x000fc40007ffe0ff */
[----:B------:R-:W-:Y:S01]  /*21d0*/  SEL R152, R211, RZ, !P4 ;  /* 0x000000ffd3987207 */ /* 0x000fe20006000000 */
[----:B------:R-:W-:Y:S01]  /*21e0*/  IMAD R0, R7, c[0x0][0x238], RZ ;  /* 0x00008e0007007a24 */ /* 0x000fe200078e02ff */
[----:B------:R-:W-:Y:S01]  /*21f0*/  MOV R20, c[0x0][0x238] ;  /* 0x00008e0000147a02 */ /* 0x000fe20000000f00 */
[----:B------:R-:W-:Y:S01]  /*2200*/  IMAD R4, R15, -0x40, R4 ;  /* 0xffffffc00f047824 */ /* 0x000fe200078e0204 */
[----:B------:R-:W-:Y:S01]  /*2210*/  IADD3 R156, R6, R80, RZ ;  /* 0x00000050069c7210 */ /* 0x000fe20007ffe0ff */
[----:B------:R-:W-:Y:S01]  /*2220*/  IMAD R0, R9, c[0x0][0x23c], R0 ;  /* 0x00008f0009007a24 */ /* 0x000fe200078e0200 */
[C---:B------:R-:W-:Y:S01]  /*2230*/  SHF.L.U64.HI R101, R20.reuse, R103, c[0x0][0x23c] ;  /* 0x00008f0014657619 */ /* 0x040fe20000010267 */
[----:B------:R-:W-:Y:S01]  /*2240*/  IMAD.SHL.U32 R100, R20, 0x40, RZ ;  /* 0x0000004014647824 */ /* 0x000fe200078e00ff */
[----:B------:R-:W-:Y:S01]  /*2250*/  ISETP.GE.AND P0, PT, R4, 0x1, PT ;  /* 0x000000010400780c */ /* 0x000fe20003f06270 */
[----:B------:R-:W-:Y:S01]  /*2260*/  IMAD.IADD R3, R3, 0x1, R0 ;  /* 0x0000000103037824 */ /* 0x000fe200078e0200 */
[----:B------:R-:W-:Y:S01]  /*2270*/  SHF.R.S32.HI R0, RZ, 0x1f, R15 ;  /* 0x0000001fff007819 */ /* 0x000fe2000001140f */
[----:B------:R-:W-:Y:S01]  /*2280*/  IMAD.SHL.U32 R102, R20, 0x20, RZ ;  /* 0x0000002014667824 */ /* 0x000fe200078e00ff */
[----:B------:R-:W-:Y:S01]  /*2290*/  ISETP.GE.AND P1, PT, R4, 0x21, PT ;  /* 0x000000210400780c */ /* 0x000fe20003f26270 */
[----:B------:R-:W-:Y:S01]  /*22a0*/  IMAD.WIDE.U32 R150, R225, c[0x0][0x240], R2 ;  /* 0x00009000e1967a25 */ /* 0x000fe200078e0002 */
[----:B------:R-:W-:-:S02]  /*22b0*/  SEL R2, R16, RZ, !P4 ;  /* 0x000000ff10027207 */ /* 0x000fc40006000000 */
[----:B------:R-:W-:Y:S01]  /*22c0*/  SHF.R.S32.HI R4, RZ, 0x1f, R156 ;  /* 0x0000001fff047819 */ /* 0x000fe2000001149c */
[----:B------:R-:W-:Y:S01]  /*22d0*/  IMAD R151, R225, c[0x0][0x244], R151 ;  /* 0x00009100e1977a24 */ /* 0x000fe200078e0297 */
[----:B------:R-:W-:Y:S01]  /*22e0*/  ISETP.GE.AND P4, PT, R216, c[0x0][0x1d4], PT ;  /* 0x00007500d8007a0c */ /* 0x000fe20003f86270 */
[----:B------:R-:W-:Y:S01]  /*22f0*/  IMAD.MOV.U32 R3, RZ, RZ, 0x6 ;  /* 0x00000006ff037424 */ /* 0x000fe200078e00ff */
[----:B------:R-:W-:Y:S01]  /*2300*/  MOV R96, c[0x0][0x1e0] ;  /* 0x0000780000607a02 */ /* 0x000fe20000000f00 */
[----:B------:R-:W-:Y:S01]  /*2310*/  IMAD R159, R2, c[0x0][0x248], RZ ;  /* 0x00009200029f7a24 */ /* 0x000fe200078e02ff */
[----:B------:R-:W-:Y:S01]  /*2320*/  SHF.L.U64.HI R103, R104, R103, c[0x0][0x25c] ;  /* 0x0000970068677619 */ /* 0x000fe20000010267 */
[----:B------:R-:W-:Y:S01]  /*2330*/  IMAD.WIDE.U32 R150, R152, c[0x0][0x248], R150 ;  /* 0x0000920098967a25 */ /* 0x000fe200078e0096 */
[-C--:B------:R-:W-:Y:S02]  /*2340*/  SHF.L.U64.HI R98, R20, R3.reuse, c[0x0][0x23c] ;  /* 0x00008f0014627619 */ /* 0x080fe40000010203 */
[----:B------:R-:W-:Y:S01]  /*2350*/  SHF.L.U64.HI R94, R96, R3, c[0x0][0x1e4] ;  /* 0x00007900605e7619 */ /* 0x000fe20000010203 */
[----:B------:R-:W-:Y:S01]  /*2360*/  IMAD R159, R152, c[0x0][0x24c], R159 ;  /* 0x00009300989f7a24 */ /* 0x000fe200078e029f */
[----:B------:R-:W-:Y:S01]  /*2370*/  MOV R158, R150 ;  /* 0x00000096009e7202 */ /* 0x000fe20000000f00 */
[----:B------:R-:W-:Y:S01]  /*2380*/  IMAD R17, R98, R15, RZ ;  /* 0x0000000f62117224 */ /* 0x000fe200078e02ff */
[----:B------:R-:W-:Y:S01]  /*2390*/  SHF.L.U64.HI R95, R104, R3, c[0x0][0x25c] ;  /* 0x00009700685f7619 */ /* 0x000fe20000010203 */
[----:B------:R-:W-:Y:S01]  /*23a0*/  IMAD R7, R7, c[0x0][0x258], RZ ;  /* 0x0000960007077a24 */ /* 0x000fe200078e02ff */
[----:B------:R-:W-:Y:S01]  /*23b0*/  IADD3 R159, R151, R159, RZ ;  /* 0x0000009f979f7210 */ /* 0x000fe20007ffe0ff */
[-C--:B------:R-:W-:Y:S01]  /*23c0*/  IMAD R6, R0, R100.reuse, R17 ;  /* 0x0000006400067224 */ /* 0x080fe200078e0211 */
[----:B------:R-:W-:Y:S01]  /*23d0*/  SHF.R.S32.HI R145, RZ, 0x1f, R144 ;  /* 0x0000001fff917819 */ /* 0x000fe20000011490 */
[----:B------:R-:W-:Y:S01]  /*23e0*/  IMAD R17, R4, c[0x0][0x1e0], RZ ;  /* 0x0000780004117a24 */ /* 0x000fe200078e02ff */
[----:B------:R-:W-:Y:S01]  /*23f0*/  SHF.R.S32.HI R143, RZ, 0x1f, R142 ;  /* 0x0000001fff8f7819 */ /* 0x000fe2000001148e */
[----:B------:R-:W-:Y:S01]  /*2400*/  IMAD.WIDE.U32 R28, R15, R100, R158 ;  /* 0x000000640f1c7225 */ /* 0x000fe200078e009e */
[----:B------:R-:W-:-:S02]  /*2410*/  SHF.L.U32 R96, R96, 0x6, RZ ;  /* 0x0000000660607819 */ /* 0x000fc400000006ff */
[----:B------:R-:W-:Y:S01]  /*2420*/  SHF.L.U32 R104, R104, 0x5, RZ ;  /* 0x0000000568687819 */ /* 0x000fe200000006ff */
[----:B------:R-:W-:Y:S01]  /*2430*/  IMAD.WIDE.U32 R24, R9, c[0x0][0x258], R232 ;  /* 0x0000960009187a25 */ /* 0x000fe200078e00e8 */
[----:B------:R-:W-:Y:S02]  /*2440*/  IADD3 R6, R29, R6, RZ ;  /* 0x000000061d067210 */ /* 0x000fe40007ffe0ff */
[----:B------:R-:W-:Y:S01]  /*2450*/  @P0 LEA R22, P2, R28, c[0x0][0x220], 0x1 ;  /* 0x000088001c160a11 */ /* 0x000fe200078408ff */
[----:B------:R-:W-:Y:S02]  /*2460*/  IMAD R7, R9, c[0x0][0x25c], R7 ;  /* 0x0000970009077a24 */ /* 0x000fe400078e0207 */
[----:B------:R-:W-:Y:S01]  /*2470*/  IMAD.WIDE.U32 R26, R156, c[0x0][0x1e0], RZ ;  /* 0x000078009c1a7a25 */ /* 0x000fe200078e00ff */
[----:B------:R-:W-:Y:S02]  /*2480*/  @P0 LEA.HI.X R23, R28, c[0x0][0x224], R6, 0x1, P2 ;  /* 0x000089001c170a11 */ /* 0x000fe400010f0c06 */
[----:B------:R-:W-:Y:S01]  /*2490*/  @P1 IADD3 R9, P2, R102, R28, RZ ;  /* 0x0000001c66091210 */ /* 0x000fe20007f5e0ff */
[----:B------:R-:W-:Y:S01]  /*24a0*/  IMAD R8, R156, c[0x0][0x1e4], R17 ;  /* 0x000079009c087a24 */ /* 0x000fe200078e0211 */
[----:B------:R-:W-:Y:S01]  /*24b0*/  IADD3 R25, R25, R7, RZ ;  /* 0x0000000719197210 */ /* 0x000fe20007ffe0ff */
[----:B------:R-:W-:-:S02]  /*24c0*/  IMAD R91, R2, c[0x0][0x268], RZ ;  /* 0x00009a00025b7a24 */ /* 0x000fc400078e02ff */
[----:B------:R-:W-:Y:S01]  /*24d0*/  @P1 IMAD.X R6, R6, 0x1, R101, P2 ;  /* 0x0000000106061824 */ /* 0x000fe200010e0665 */
[----:B------:R-:W-:Y:S01]  /*24e0*/  @P1 LEA R20, P2, R9, c[0x0][0x220], 0x1 ;  /* 0x0000880009141a11 */ /* 0x000fe200078408ff */
[----:B------:R-:W-:Y:S02]  /*24f0*/  IMAD.IADD R27, R27, 0x1, R8 ;  /* 0x000000011b1b7824 */ /* 0x000fe400078e0208 */
[----:B------:R-:W-:Y:S01]  /*2500*/  IMAD R91, R152, c[0x0][0x26c], R91 ;  /* 0x00009b00985b7a24 */ /* 0x000fe200078e025b */
[----:B------:R-:W-:Y:S01]  /*2510*/  @P1 LEA.HI.X R21, R9, c[0x0][0x224], R6, 0x1, P2 ;  /* 0x0000890009151a11 */ /* 0x000fe200010f0c06 */
[----:B------:R-:W-:Y:S01]  /*2520*/  IMAD.WIDE.U32 R154, R225, c[0x0][0x1e8], R26 ;  /* 0x00007a00e19a7a25 */ /* 0x000fe200078e001a */
[----:B------:R-:W-:-:S03]  /*2530*/  SHF.R.S32.HI R9, RZ, 0x1f, R221 ;  /* 0x0000001fff097819 */ /* 0x000fc600000114dd */
[----:B------:R-:W-:-:S04]  /*2540*/  IMAD.WIDE.U32 R6, R225, c[0x0][0x260], R24 ;  /* 0x00009800e1067a25 */ /* 0x000fc800078e0018 */
[C---:B------:R-:W-:Y:S02]  /*2550*/  IMAD R155, R225.reuse, c[0x0][0x1ec], R155 ;  /* 0x00007b00e19b7a24 */ /* 0x040fe400078e029b */
[----:B------:R-:W-:Y:S02]  /*2560*/  IMAD R7, R225, c[0x0][0x264], R7 ;  /* 0x00009900e1077a24 */ /* 0x000fe400078e0207 */
[----:B------:R-:W-:Y:S02]  /*2570*/  IMAD R2, R9, c[0x0][0x1e0], RZ ;  /* 0x0000780009027a24 */ /* 0x000fe400078e02ff */
[----:B------:R-:W-:-:S04]  /*2580*/  IMAD.WIDE.U32 R152, R152, c[0x0][0x268], R6 ;  /* 0x00009a0098987a25 */ /* 0x000fc800078e0006 */
[----:B------:R-:W-:Y:S02]  /*2590*/  IMAD R99, R221, c[0x0][0x1e4], R2 ;  /* 0x00007900dd637a24 */ /* 0x000fe400078e0202 */
[----:B------:R-:W-:Y:S02]  /*25a0*/  IMAD.IADD R91, R153, 0x1, R91 ;  /* 0x00000001995b7824 */ /* 0x000fe400078e025b */
[----:B------:R-:W-:Y:S01]  /*25b0*/  IMAD.IADD R99, R161, 0x1, R99 ;  /* 0x00000001a1637824 */ /* 0x000fe200078e0263 */
[----:B--2---:R-:W-:Y:S01]  /*25c0*/  @P3 SHF.R.S32.HI R19, RZ, 0x1f, R18 ;  /* 0x0000001fff133819 */ /* 0x004fe20000011412 */
[----:B------:R-:W-:Y:S01]  /*25d0*/  @!P3 IMAD.MOV.U32 R19, RZ, RZ, R16 ;  /* 0x000000ffff13b224 */ /* 0x000fe200078e0010 */
[----:B------:R-:W-:Y:S02]  /*25e0*/  @!P3 MOV R18, R211 ;  /* 0x000000d30012b202 */ /* 0x000fe40000000f00 */
[----:B------:R-:W-:Y:S02]  /*25f0*/  ISETP.GE.AND P3, PT, R78, c[0x0][0x1d4], PT ;  /* 0x000075004e007a0c */ /* 0x000fe40003f66270 */
[----:B------:R-:W-:-:S02]  /*2600*/  SEL R148, R18, RZ, !P5 ;  /* 0x000000ff12947207 */ /* 0x000fc40006800000 */
[----:B------:R-:W-:Y:S02]  /*2610*/  SEL R123, R19, RZ, !P5 ;  /* 0x000000ff137b7207 */ /* 0x000fe40006800000 */
[----:B------:R-:W-:Y:S01]  /*2620*/  ISETP.GE.AND P5, PT, R232, c[0x0][0x1d4], PT ;  /* 0x00007500e8007a0c */ /* 0x000fe20003fa6270 */
[----:B------:R-:W-:-:S04]  /*2630*/  IMAD.WIDE.U32 R154, R148, c[0x0][0x1f0], R154 ;  /* 0x00007c00949a7a25 */ /* 0x000fc800078e009a */
[----:B------:R-:W-:-:S04]  /*2640*/  IMAD R93, R123, c[0x0][0x1f0], RZ ;  /* 0x00007c007b5d7a24 */ /* 0x000fc800078e02ff */
[----:B------:R-:W-:-:S04]  /*2650*/  IMAD R93, R148, c[0x0][0x1f4], R93 ;  /* 0x00007d00945d7a24 */ /* 0x000fc800078e025d */
[----:B------:R-:W-:Y:S01]  /*2660*/  @!PT LDS RZ, [RZ] ;  /* 0x00000000fffff984 */ /* 0x000fe20000000800 */
[----:B------:R-:W-:Y:S01]  /*2670*/  @!PT LDS RZ, [RZ] ;  /* 0x00000000fffff984 */ /* 0x000fe20000000800 */
[----:B------:R-:W-:Y:S01]  /*2680*/  @!PT LDS RZ, [RZ] ;  /* 0x00000000fffff984 */ /* 0x000fe20000000800 */
[----:B------:R1:W-:Y:S01]  /*2690*/  @P0 LDGSTS.E.BYPASS.LTC128B.128 [R140+0xc100], [R22.64], !P5 ;  /* 0x0c100000168c0fae */ /* 0x0003e2000e901d48 */
[----:B------:R-:W-:-:S03]  /*26a0*/  IADD3 R93, R155, R93, RZ ;  /* 0x0000005d9b5d7210 */ /* 0x000fc60007ffe0ff */
[----:B------:R1:W-:Y:S04]  /*26b0*/  @P0 LDGSTS.E.BYPASS.LTC128B.128 [R140+0xe100], [R22.64+0x80], !P4 ;  /* 0x0e100080168c0fae */ /* 0x0003e8000e101d48 */
[----:B------:R1:W-:Y:S04]  /*26c0*/  @P0 LDGSTS.E.BYPASS.LTC128B.128 [R140+0x10100], [R22.64+0x100], !P3 ;  /* 0x10100100168c0fae */ /* 0x0003e8000d901d48 */
[----:B------:R1:W-:Y:S04]  /*26d0*/  @P1 LDGSTS.E.BYPASS.LTC128B.128 [R140+0xd100], [R20.64], !P5 ;  /* 0x0d100000148c1fae */ /* 0x0003e8000e901d48 */
[----:B------:R1:W-:Y:S04]  /*26e0*/  @P1 LDGSTS.E.BYPASS.LTC128B.128 [R140+0xf100], [R20.64+0x80], !P4 ;  /* 0x0f100080148c1fae */ /* 0x0003e8000e101d48 */
[----:B------:R1:W-:Y:S04]  /*26f0*/  @P1 LDGSTS.E.BYPASS.LTC128B.128 [R140+0x11100], [R20.64+0x100], !P3 ;  /* 0x11100100148c1fae */ /* 0x0003e8000d901d48 */
[----:B------:R-:W0:Y:S01]  /*2700*/  LDGDEPBAR ;  /* 0x00000000000079af */ /* 0x000e220000000000 */
[----:B------:R-:W-:Y:S02]  /*2710*/  WARPSYNC 0xffffffff ;  /* 0xffffffff00007948 */ /* 0x000fe40003800000 */
[----:B------:R-:W-:Y:S01]  /*2720*/  BAR.SYNC.DEFER_BLOCKING 0x0 ;  /* 0x0000000000007b1d */ /* 0x000fe20000010000 */
[----:B------:R-:W-:Y:S01]  /*2730*/  IMAD R2, R95, R15, RZ ;  /* 0x0000000f5f027224 */ /* 0x000fe200078e02ff */
[----:B------:R-:W-:Y:S01]  /*2740*/  IADD3 R89, P6, P2, R154, R160, R144 ;  /* 0x000000a09a597210 */ /* 0x000fe20007ade090 */
[----:B------:R-:W-:Y:S01]  /*2750*/  IMAD.MOV.U32 R90, RZ, RZ, R152 ;  /* 0x000000ffff5a7224 */ /* 0x000fe200078e0098 */
[----:B-----5:R-:W-:Y:S01]  /*2760*/  SHF.R.S32.HI R117, RZ, 0x1f, R76 ;  /* 0x0000001fff757819 */ /* 0x020fe2000001144c */
[----:B------:R-:W-:Y:S01]  /*2770*/  IMAD R2, R0, R97, R2 ;  /* 0x0000006100027224 */ /* 0x000fe200078e0202 */
[----:B------:R-:W-:Y:S01]  /*2780*/  IADD3.X R87, R93, R99, R145, P6, P2 ;  /* 0x000000635d577210 */ /* 0x000fe200037e4491 */
[----:B------:R-:W-:Y:S01]  /*2790*/  IMAD.WIDE.U32 R6, R15, R97, R90 ;  /* 0x000000610f067225 */ /* 0x000fe200078e005a */
[----:B------:R-:W-:Y:S01]  /*27a0*/  ULDC.U8 UR4, c[0x0][0x298] ;  /* 0x0000a60000047ab9 */ /* 0x000fe20000000000 */
[----:B------:R-:W-:-:S02]  /*27b0*/  LOP3.LUT P6, RZ, R219, 0x4, RZ, 0xc0, !PT ;  /* 0x00000004dbff7812 */ /* 0x000fc400078cc0ff */
[----:B------:R-:W-:Y:S01]  /*27c0*/  IMAD.IADD R2, R7, 0x1, R2 ;  /* 0x0000000107027824 */ /* 0x000fe200078e0202 */
[C---:B-1----:R-:W-:Y:S01]  /*27d0*/  @P0 LEA R20, P2, R6.reuse, c[0x0][0x250], 0x1 ;  /* 0x0000940006140a11 */ /* 0x042fe200078408ff */
[C---:B------:R-:W-:Y:S02]  /*27e0*/  IMAD R164, R9.reuse, c[0x0][0x290], RZ ;  /* 0x0000a40009a47a24 */ /* 0x040fe400078e02ff */
[----:B------:R-:W-:Y:S01]  /*27f0*/  IMAD R162, R9, c[0x0][0x280], RZ ;  /* 0x0000a00009a27a24 */ /* 0x000fe200078e02ff */
[----:B------:R-:W-:Y:S01]  /*2800*/  @P0 LEA.HI.X R21, R6, c[0x0][0x254], R2, 0x1, P2 ;  /* 0x0000950006150a11 */ /* 0x000fe200010f0c02 */
[----:B------:R-:W-:Y:S01]  /*2810*/  IMAD.MOV.U32 R92, RZ, RZ, 0x1 ;  /* 0x00000001ff5c7424 */ /* 0x000fe200078e00ff */
[----:B------:R-:W-:Y:S01]  /*2820*/  @P1 IADD3 R0, P2, R104, R6, RZ ;  /* 0x0000000668001210 */ /* 0x000fe20007f5e0ff */
[----:B------:R-:W-:Y:S02]  /*2830*/  IMAD R123, R123, c[0x0][0x218], RZ ;  /* 0x000086007b7b7a24 */ /* 0x000fe400078e02ff */
[C---:B------:R-:W-:Y:S01]  /*2840*/  IMAD.WIDE.U32 R166, R221.reuse, c[0x0][0x280], R144 ;  /* 0x0000a000dda67a25 */ /* 0x040fe200078e0090 */
[----:B------:R-:W-:Y:S01]  /*2850*/  @!PT LDS RZ, [RZ] ;  /* 0x00000000fffff984 */ /* 0x000fe20000000800 */
[----:B------:R-:W-:Y:S01]  /*2860*/  @!PT LDS RZ, [RZ] ;  /* 0x00000000fffff984 */ /* 0x000fe20000000800 */
[----:B------:R-:W-:Y:S01]  /*2870*/  @!PT LDS RZ, [RZ] ;  /* 0x00000000fffff984 */ /* 0x000fe20000000800 */
[----:B------:R1:W-:Y:S03]  /*2880*/  @P0 LDGSTS.E.BYPASS.LTC128B.128 [R140+0x100], [R20.64], !P5 ;  /* 0x00100000148c0fae */ /* 0x0003e6000e901d48 */
[----:B------:R-:W-:Y:S01]  /*2890*/  @P1 IMAD.X R7, R2, 0x1, R103, P2 ;  /* 0x0000000102071824 */ /* 0x000fe200010e0667 */
[----:B------:R-:W-:Y:S01]  /*28a0*/  @P1 LEA R16, P2, R0, c[0x0][0x250], 0x1 ;  /* 0x0000940000101a11 */ /* 0x000fe200078408ff */
[----:B------:R-:W-:Y:S01]  /*28b0*/  IMAD R123, R148, c[0x0][0x21c], R123 ;  /* 0x00008700947b7a24 */ /* 0x000fe200078e027b */
[----:B------:R1:W-:Y:S01]  /*28c0*/  @P0 LDGSTS.E.BYPASS.LTC128B.128 [R140+0x2100], [R20.64+0x80], !P4 ;  /* 0x02100080148c0fae */ /* 0x0003e2000e101d48 */
[C---:B------:R-:W-:Y:S01]  /*28d0*/  IMAD R162, R221.reuse, c[0x0][0x284], R162 ;  /* 0x0000a100dda27a24 */ /* 0x040fe200078e02a2 */
[----:B------:R-:W-:Y:S01]  /*28e0*/  @P1 LEA.HI.X R17, R0, c[0x0][0x254], R7, 0x1, P2 ;  /* 0x0000950000111a11 */ /* 0x000fe200010f0c07 */
[----:B------:R-:W-:Y:S01]  /*28f0*/  IMAD R164, R221, c[0x0][0x294], R164 ;  /* 0x0000a500dda47a24 */ /* 0x000fe200078e02a4 */
[----:B------:R1:W-:Y:S01]  /*2900*/  @P0 LDGSTS.E.BYPASS.LTC128B.128 [R140+0x4100], [R20.64+0x100], !P3 ;  /* 0x04100100148c0fae */ /* 0x0003e2000d901d48 */
[----:B------:R-:W-:Y:S01]  /*2910*/  ISETP.GT.AND P0, PT, R15, R14, PT ;  /* 0x0000000e0f00720c */ /* 0x000fe20003f04270 */
[----:B------:R-:W-:Y:S01]  /*2920*/  IMAD.IADD R167, R167, 0x1, R162 ;  /* 0x00000001a7a77824 */ /* 0x000fe200078e02a2 */
[----:B------:R-:W-:Y:S01]  /*2930*/  ISETP.GE.AND P2, PT, R144, c[0x0][0x27c], PT ;  /* 0x00009f0090007a0c */ /* 0x000fe20003f46270 */
[----:B------:R2:W-:Y:S01]  /*2940*/  @P1 LDGSTS.E.BYPASS.LTC128B.128 [R140+0x1100], [R16.64], !P5 ;  /* 0x01100000108c1fae */ /* 0x0005e2000e901d48 */
[----:B------:R-:W-:-:S03]  /*2950*/  IMAD.WIDE.U32 R168, R221, c[0x0][0x290], R144 ;  /* 0x0000a400dda87a25 */ /* 0x000fc600078e0090 */
[----:B------:R2:W-:Y:S01]  /*2960*/  @P1 LDGSTS.E.BYPASS.LTC128B.128 [R140+0x3100], [R16.64+0x80], !P4 ;  /* 0x03100080108c1fae */ /* 0x0005e2000e101d48 */
[----:B------:R-:W-:-:S03]  /*2970*/  IMAD.WIDE.U32 R22, R221, c[0x0][0x290], R142 ;  /* 0x0000a400dd167a25 */ /* 0x000fc600078e008e */
[----:B------:R2:W-:Y:S01]  /*2980*/  @P1 LDGSTS.E.BYPASS.LTC128B.128 [R140+0x5100], [R16.64+0x100], !P3 ;  /* 0x05100100108c1fae */ /* 0x0005e2000d901d48 */
[----:B------:R-:W-:Y:S01]  /*2990*/  IMAD.IADD R169, R169, 0x1, R164 ;  /* 0x00000001a9a97824 */ /* 0x000fe200078e02a4 */
[----:B------:R-:W-:Y:S01]  /*29a0*/  @P0 IADD3 R7, R5, -0x2, RZ ;  /* 0xfffffffe05070810 */ /* 0x000fe20007ffe0ff */
[----:B------:R-:W-:Y:S01]  /*29b0*/  IMAD.IADD R165, R164, 0x1, R23 ;  /* 0x00000001a4a57824 */ /* 0x000fe200078e0217 */
[----:B------:R-:W0:Y:S01]  /*29c0*/  LDGDEPBAR ;  /* 0x00000000000079af */ /* 0x000e220000000000 */
[----:B------:R-:W-:Y:S01]  /*29d0*/  IMAD.MOV.U32 R164, RZ, RZ, R22 ;  /* 0x000000ffffa47224 */ /* 0x000fe200078e0016 */
[----:B------:R-:W-:Y:S01]  /*29e0*/  @P0 SHF.R.S32.HI R0, RZ, 0x1f, R7 ;  /* 0x0000001fff000819 */ /* 0x000fe20000011407 */
[----:B------:R-:W-:Y:S02]  /*29f0*/  @P0 IMAD R5, R98, R7, RZ ;  /* 0x0000000762050224 */ /* 0x000fe400078e02ff */
[----:B------:R-:W-:-:S04]  /*2a00*/  @P0 IMAD.WIDE.U32 R6, R7, R100, R158 ;  /* 0x0000006407060225 */ /* 0x000fc800078e009e */
[----:B------:R-:W-:Y:S01]  /*2a10*/  @P0 IMAD R0, R0, R100, R5 ;  /* 0x0000006400000224 */ /* 0x000fe200078e0205 */
[C---:B------:R-:W-:Y:S01]  /*2a20*/  @P0 LEA R18, P1, R6.reuse, c[0x0][0x220], 0x1 ;  /* 0x0000880006120a11 */ /* 0x040fe200078208ff */
[----:B------:R-:W-:Y:S02]  /*2a30*/  IMAD R119, R117, c[0x0][0x290], RZ ;  /* 0x0000a40075777a24 */ /* 0x000fe400078e02ff */
[----:B------:R-:W-:Y:S01]  /*2a40*/  @P0 IMAD.IADD R0, R7, 0x1, R0 ;  /* 0x0000000107000824 */ /* 0x000fe200078e0200 */
[----:B------:R-:W-:Y:S01]  /*2a50*/  SEL R7, RZ, c[0x0][0x27c], !P2 ;  /* 0x00009f00ff077a07 */ /* 0x000fe20005000000 */
[----:B------:R-:W-:Y:S02]  /*2a60*/  IMAD R117, R117, c[0x0][0x280], RZ ;  /* 0x0000a00075757a24 */ /* 0x000fe400078e02ff */
[----:B------:R-:W-:Y:S01]  /*2a70*/  IMAD.MOV.U32 R108, RZ, RZ, c[0x0][0x290] ;  /* 0x0000a400ff6c7624 */ /* 0x000fe200078e00ff */
[----:B------:R-:W-:Y:S01]  /*2a80*/  @P0 LEA.HI.X R19, R6, c[0x0][0x224], R0, 0x1, P1 ;  /* 0x0000890006130a11 */ /* 0x000fe200008f0c00 */
[----:B------:R-:W-:Y:S01]  /*2a90*/  IMAD.MOV.U32 R6, RZ, RZ, c[0x0][0x27c] ;  /* 0x00009f00ff067624 */ /* 0x000fe200078e00ff */
[----:B-1----:R-:W-:Y:S01]  /*2aa0*/  @P0 LEA R20, P1, R102, R18, 0x1 ;  /* 0x0000001266140211 */ /* 0x002fe200078208ff */
[----:B------:R-:W-:Y:S01]  /*2ab0*/  IMAD.IADD R7, R144, 0x1, R7 ;  /* 0x0000000190077824 */ /* 0x000fe200078e0207 */
[----:B------:R-:W-:Y:S01]  /*2ac0*/  SHF.L.U64.HI R106, R108, R3, c[0x0][0x294] ;  /* 0x0000a5006c6a7619 */ /* 0x000fe20000010203 */
[----:B------:R-:W-:Y:S01]  /*2ad0*/  IMAD.SHL.U32 R6, R6, 0x2, RZ ;  /* 0x0000000206067824 */ /* 0x000fe200078e00ff */
[----:B------:R-:W-:Y:S01]  /*2ae0*/  @P0 LEA.HI.X R21, R102, R19, R101, 0x1, P1 ;  /* 0x0000001366150211 */ /* 0x000fe200008f0c65 */
[----:B------:R1:W-:Y:S01]  /*2af0*/  @P0 LDGSTS.E.BYPASS.LTC128B.128 [R140+0x12100], [R18.64], !P5 ;  /* 0x12100000128c0fae */ /* 0x0003e2000e901d48 */
[C---:B------:R-:W-:Y:S01]  /*2b00*/  ISETP.GE.AND P1, PT, R139.reuse, c[0x0][0x27c], PT ;  /* 0x00009f008b007a0c */ /* 0x040fe20003f26270 */
[----:B------:R-:W-:Y:S01]  /*2b10*/  IMAD.MOV.U32 R112, RZ, RZ, c[0x0][0x280] ;  /* 0x0000a000ff707624 */ /* 0x000fe200078e00ff */
[----:B--2---:R-:W-:Y:S01]  /*2b20*/  IADD3 R17, -R6, c[0x0][0x1d4], RZ ;  /* 0x0000750006117a10 */ /* 0x004fe20007ffe1ff */
[----:B------:R1:W-:Y:S01]  /*2b30*/  @P0 LDGSTS.E.BYPASS.LTC128B.128 [R140+0x14100], [R18.64+0x80], !P4 ;  /* 0x14100080128c0fae */ /* 0x0003e2000e101d48 */
[----:B------:R-:W-:Y:S01]  /*2b40*/  SEL R2, RZ, c[0x0][0x27c], !P1 ;  /* 0x00009f00ff027a07 */ /* 0x000fe20004800000 */
[----:B------:R-:W-:Y:S01]  /*2b50*/  IMAD R119, R76, c[0x0][0x294], R119 ;  /* 0x0000a5004c777a24 */ /* 0x000fe200078e0277 */
[----:B------:R-:W-:Y:S01]  /*2b60*/  SEL R0, R6, R17, !P2 ;  /* 0x0000001106007207 */ /* 0x000fe20005000000 */
[----:B------:R1:W-:Y:S01]  /*2b70*/  @P0 LDGSTS.E.BYPASS.LTC128B.128 [R140+0x16100], [R18.64+0x100], !P3 ;  /* 0x16100100128c0fae */ /* 0x0003e2000d901d48 */
[----:B------:R-:W-:Y:S01]  /*2b80*/  SHF.R.S32.HI R16, RZ, 0x1f, R7 ;  /* 0x0000001fff107819 */ /* 0x000fe20000011407 */
[----:B------:R-:W-:Y:S01]  /*2b90*/  IMAD.IADD R2, R139, 0x1, R2 ;  /* 0x000000018b027824 */ /* 0x000fe200078e0202 */
[----:B------:R-:W-:Y:S01]  /*2ba0*/  SHF.L.U64.HI R110, R112, R3, c[0x0][0x284] ;  /* 0x0000a100706e7619 */ /* 0x000fe20000010203 */
[----:B------:R2:W-:Y:S01]  /*2bb0*/  @P0 LDGSTS.E.BYPASS.LTC128B.128 [R140+0x13100], [R20.64], !P5 ;  /* 0x13100000148c0fae */ /* 0x0005e2000e901d48 */
[----:B------:R-:W-:-:S02]  /*2bc0*/  IMAD R117, R76, c[0x0][0x284], R117 ;  /* 0x0000a1004c757a24 */ /* 0x000fc400078e0275 */
[C---:B------:R-:W-:Y:S01]  /*2bd0*/  IMAD.WIDE.U32 R168, R76.reuse, c[0x0][0x290], R168 ;  /* 0x0000a4004ca87a25 */ /* 0x040fe200078e00a8 */
[----:B------:R2:W-:Y:S03]  /*2be0*/  @P0 LDGSTS.E.BYPASS.LTC128B.128 [R140+0x15100], [R20.64+0x80], !P4 ;  /* 0x15100080148c0fae */ /* 0x0005e6000e101d48 */
[----:B------:R-:W-:Y:S01]  /*2bf0*/  IMAD.WIDE.U32 R166, R76, c[0x0][0x280], R166 ;  /* 0x0000a0004ca67a25 */ /* 0x000fe200078e00a6 */
[----:B------:R2:W-:Y:S01]  /*2c00*/  @P0 LDGSTS.E.BYPASS.LTC128B.128 [R140+0x17100], [R20.64+0x100], !P3 ;  /* 0x17100100148c0fae */ /* 0x0005e2000d901d48 */
[----:B------:R-:W-:Y:S02]  /*2c10*/  ISETP.GE.AND P0, PT, R138, c[0x0][0x27c], PT ;  /* 0x00009f008a007a0c */ /* 0x000fe40003f06270 */
[----:B------:R-:W-:Y:S01]  /*2c20*/  IMAD.WIDE.U32 R164, R76, c[0x0][0x290], R164 ;  /* 0x0000a4004ca47a25 */ /* 0x000fe200078e00a4 */
[----:B------:R-:W0:Y:S01]  /*2c30*/  LDGDEPBAR ;  /* 0x00000000000079af */ /* 0x000e220000000000 */
[----:B------:R-:W-:-:S02]  /*2c40*/  SEL R5, RZ, c[0x0][0x27c], !P0 ;  /* 0x00009f00ff057a07 */ /* 0x000fc40004000000 */
[----:B------:R-:W-:Y:S02]  /*2c50*/  IMAD.IADD R121, R169, 0x1, R119 ;  /* 0x00000001a9797824 */ /* 0x000fe400078e0277 */
[----:B------:R-:W-:Y:S02]  /*2c60*/  IMAD.IADD R120, R167, 0x1, R117 ;  /* 0x00000001a7787824 */ /* 0x000fe400078e0275 */
[----:B------:R-:W-:Y:S02]  /*2c70*/  IMAD.IADD R5, R138, 0x1, R5 ;  /* 0x000000018a057824 */ /* 0x000fe400078e0205 */
[----:B------:R-:W-:Y:S01]  /*2c80*/  IMAD.MOV.U32 R58, RZ, RZ, 0x1 ;  /* 0x00000001ff3a7424 */ /* 0x000fe200078e00ff */
[-C--:B-1----:R-:W-:Y:S01]  /*2c90*/  SEL R18, R6, R17.reuse, !P1 ;  /* 0x0000001106127207 */ /* 0x082fe20004800000 */
[----:B------:R-:W-:Y:S01]  /*2ca0*/  IMAD.MOV.U32 R43, RZ, RZ, RZ ;  /* 0x000000ffff2b7224 */ /* 0x000fe200078e00ff */
[----:B------:R-:W-:Y:S01]  /*2cb0*/  IADD3 R156, P1, R221, R156, RZ ;  /* 0x0000009cdd9c7210 */ /* 0x000fe20007f3e0ff */
[----:B------:R-:W-:Y:S01]  /*2cc0*/  IMAD.SHL.U32 R108, R108, 0x40, RZ ;  /* 0x000000406c6c7824 */ /* 0x000fe200078e00ff */
[----:B------:R-:W-:Y:S01]  /*2cd0*/  SEL R17, R6, R17, !P0 ;  /* 0x0000001106117207 */ /* 0x000fe20004000000 */
[----:B------:R-:W-:Y:S01]  /*2ce0*/  IMAD.SHL.U32 R112, R112, 0x40, RZ ;  /* 0x0000004070707824 */ /* 0x000fe200078e00ff */
[----:B------:R-:W-:Y:S01]  /*2cf0*/  ISETP.LE.AND P0, PT, R92, c[0x0][0x27c], PT ;  /* 0x00009f005c007a0c */ /* 0x000fe20003f03270 */
[----:B------:R-:W-:Y:S01]  /*2d00*/  IMAD.X R157, R4, 0x1, R9, P1 ;  /* 0x00000001049d7824 */ /* 0x000fe200008e0609 */
[----:B------:R-:W-:Y:S01]  /*2d10*/  LEA.HI R6, R16, R7, RZ, 0x3 ;  /* 0x0000000710067211 */ /* 0x000fe200078f18ff */
[----:B------:R-:W-:Y:S01]  /*2d20*/  IMAD.WIDE.U32 R8, R225, c[0x0][0x210], R144 ;  /* 0x00008400e1087a25 */ /* 0x000fe200078e0090 */
[----:B------:R-:W-:-:S02]  /*2d30*/  P2R R4, PR, RZ, 0x1 ;  /* 0x00000001ff047803 */ /* 0x000fc40000000000 */
[----:B------:R-:W-:Y:S01]  /*2d40*/  LEA.HI R16, R16, R7, RZ, 0x6 ;  /* 0x0000000710107211 */ /* 0x000fe200078f30ff */
[----:B------:R-:W-:Y:S01]  /*2d50*/  IMAD R9, R225, c[0x0][0x214], R9 ;  /* 0x00008500e1097a24 */ /* 0x000fe200078e0209 */
[----:B------:R-:W-:Y:S01]  /*2d60*/  SHF.R.S32.HI R7, RZ, 0x1f, R0 ;  /* 0x0000001fff077819 */ /* 0x000fe20000011400 */
[----:B--2---:R-:W-:Y:S01]  /*2d70*/  IMAD.WIDE.U32 R20, R221, c[0x0][0x280], R142 ;  /* 0x0000a000dd147a25 */ /* 0x004fe200078e008e */
[----:B------:R-:W-:Y:S02]  /*2d80*/  LOP3.LUT R22, R77, 0x38, R6, 0xf8, !PT ;  /* 0x000000384d167812 */ /* 0x000fe400078ef806 */
[----:B------:R-:W-:Y:S01]  /*2d90*/  LEA.HI R7, R7, R0, RZ, 0x4 ;  /* 0x0000000007077211 */ /* 0x000fe200078f20ff */
[----:B------:R-:W-:Y:S01]  /*2da0*/  IMAD.WIDE.U32 R148, R148, c[0x0][0x218], R8 ;  /* 0x0000860094947a25 */ /* 0x000fe200078e0008 */
[----:B------:R-:W-:Y:S02]  /*2db0*/  SHF.R.S32.HI R9, RZ, 0x1f, R2 ;  /* 0x0000001fff097819 */ /* 0x000fe40000011402 */
[----:B------:R-:W-:Y:S01]  /*2dc0*/  SHF.R.S32.HI R8, RZ, 0x1f, R5 ;  /* 0x0000001fff087819 */ /* 0x000fe20000011405 */
[----:B------:R-:W-:Y:S01]  /*2dd0*/  IMAD.IADD R163, R162, 0x1, R21 ;  /* 0x00000001a2a37824 */ /* 0x000fe200078e0215 */
[CC--:B------:R-:W-:Y:S01]  /*2de0*/  LEA.HI R4, R9.reuse, R2.reuse, RZ, 0x3 ;  /* 0x0000000209047211 */ /* 0x0c0fe200078f18ff */
[----:B------:R-:W-:Y:S01]  /*2df0*/  IMAD.MOV.U32 R162, RZ, RZ, R20 ;  /* 0x000000ffffa27224 */ /* 0x000fe200078e0014 */
[----:B------:R-:W-:Y:S01]  /*2e00*/  LEA.HI R9, R9, R2, RZ, 0x6 ;  /* 0x0000000209097211 */ /* 0x000fe200078f30ff */
[----:B------:R-:W-:Y:S01]  /*2e10*/  IMAD.SHL.U32 R16, R16, 0x40, RZ ;  /* 0x0000004010107824 */ /* 0x000fe200078e00ff */
[----:B------:R-:W-:Y:S01]  /*2e20*/  LEA.HI R2, R8, R5, RZ, 0x3 ;  /* 0x0000000508027211 */ /* 0x000fe200078f18ff */
[----:B------:R-:W-:Y:S01]  /*2e30*/  IMAD.WIDE.U32 R162, R76, c[0x0][0x280], R162 ;  /* 0x0000a0004ca27a25 */ /* 0x000fe200078e00a2 */
[----:B------:R-:W-:-:S02]  /*2e40*/  LOP3.LUT R20, R77, 0x38, R4, 0xf8, !PT ;  /* 0x000000384d147812 */ /* 0x000fc400078ef804 */
[----:B------:R-:W-:Y:S01]  /*2e50*/  LEA.HI R8, R8, R5, RZ, 0x6 ;  /* 0x0000000508087211 */ /* 0x000fe200078f30ff */
[----:B------:R-:W-:Y:S01]  /*2e60*/  IMAD.SHL.U32 R9, R9, 0x40, RZ ;  /* 0x0000004009097824 */ /* 0x000fe200078e00ff */
[----:B------:R-:W-:Y:S01]  /*2e70*/  SHF.R.S32.HI R5, RZ, 0x1f, R18 ;  /* 0x0000001fff057819 */ /* 0x000fe20000011412 */
[----:B------:R-:W-:Y:S01]  /*2e80*/  IMAD.IADD R123, R149, 0x1, R123 ;  /* 0x00000001957b7824 */ /* 0x000fe200078e027b */
[----:B------:R-:W-:Y:S01]  /*2e90*/  SHF.R.S32.HI R0, RZ, 0x1f, R17 ;  /* 0x0000001fff007819 */ /* 0x000fe20000011411 */
[----:B------:R-:W-:Y:S01]  /*2ea0*/  IMAD.SHL.U32 R8, R8, 0x40, RZ ;  /* 0x0000004008087824 */ /* 0x000fe200078e00ff */
[----:B------:R-:W-:Y:S01]  /*2eb0*/  LOP3.LUT R9, R9, 0xfffff000, RZ, 0xc0, !PT ;  /* 0xfffff00009097812 */ /* 0x000fe200078ec0ff */
[----:B------:R-:W-:Y:S01]  /*2ec0*/  IMAD.IADD R119, R119, 0x1, R165 ;  /* 0x0000000177777824 */ /* 0x000fe200078e02a5 */
[----:B------:R-:W-:Y:S01]  /*2ed0*/  LOP3.LUT R113, R20, R13, RZ, 0x3c, !PT ;  /* 0x0000000d14717212 */ /* 0x000fe200078e3cff */
[----:B------:R-:W-:Y:S01]  /*2ee0*/  IMAD.IADD R117, R117, 0x1, R163 ;  /* 0x0000000175757824 */ /* 0x000fe200078e02a3 */
[----:B------:R-:W-:-:S02]  /*2ef0*/  LEA.HI R5, R5, R18, RZ, 0x4 ;  /* 0x0000001205057211 */ /* 0x000fc400078f20ff */
[----:B------:R-:W-:Y:S02]  /*2f00*/  LEA.HI R0, R0, R17, RZ, 0x4 ;  /* 0x0000001100007211 */ /* 0x000fe400078f20ff */
[----:B------:R-:W-:Y:S02]  /*2f10*/  IADD3 R113, R113, R9, R12 ;  /* 0x0000000971717210 */ /* 0x000fe40007ffe00c */
[----:B------:R-:W-:Y:S02]  /*2f20*/  SHF.R.S32.HI R9, RZ, 0x4, R7 ;  /* 0x00000004ff097819 */ /* 0x000fe40000011407 */
[----:B------:R-:W-:Y:S02]  /*2f30*/  SHF.R.S32.HI R7, RZ, 0x4, R5 ;  /* 0x00000004ff077819 */ /* 0x000fe40000011405 */
[----:B------:R-:W-:Y:S02]  /*2f40*/  SHF.R.S32.HI R5, RZ, 0x4, R0 ;  /* 0x00000004ff057819 */ /* 0x000fe40000011400 */
[----:B------:R-:W-:-:S02]  /*2f50*/  LEA.HI.SX32 R118, R6, R9, 0x1d ;  /* 0x0000000906767211 */ /* 0x000fc400078feaff */
[----:B------:R-:W-:Y:S02]  /*2f60*/  LEA.HI.SX32 R114, R2, R5, 0x1d ;  /* 0x0000000502727211 */ /* 0x000fe400078feaff */
[----:B------:R-:W-:Y:S02]  /*2f70*/  LOP3.LUT R16, R16, 0xfffff000, RZ, 0xc0, !PT ;  /* 0xfffff00010107812 */ /* 0x000fe400078ec0ff */
[----:B------:R-:W-:Y:S02]  /*2f80*/  LOP3.LUT R115, R22, R13, RZ, 0x3c, !PT ;  /* 0x0000000d16737212 */ /* 0x000fe400078e3cff */
[----:B------:R-:W-:Y:S02]  /*2f90*/  SHF.R.S32.HI R9, RZ, 0x1f, R114 ;  /* 0x0000001fff097819 */ /* 0x000fe40000011472 */
[----:B------:R-:W-:Y:S02]  /*2fa0*/  LEA.HI.SX32 R116, R4, R7, 0x1d ;  /* 0x0000000704747211 */ /* 0x000fe400078feaff */
[----:B------:R-:W-:-:S02]  /*2fb0*/  IADD3 R115, R115, R16, R12 ;  /* 0x0000001073737210 */ /* 0x000fc40007ffe00c */
[----:B------:R-:W-:Y:S01]  /*2fc0*/  LEA.HI R0, R9, R114, RZ, 0x3 ;  /* 0x0000007209007211 */ /* 0x000fe200078f18ff */
[----:B------:R-:W-:Y:S01]  /*2fd0*/  IMAD.SHL.U32 R114, R114, 0x8, RZ ;  /* 0x0000000872727824 */ /* 0x000fe200078e00ff */
[----:B------:R-:W-:Y:S02]  /*2fe0*/  LOP3.LUT R16, R77, 0x38, R2, 0xf8, !PT ;  /* 0x000000384d107812 */ /* 0x000fe400078ef802 */
[----:B------:R-:W-:Y:S01]  /*2ff0*/  SHF.R.S32.HI R7, RZ, 0x1f, R118 ;  /* 0x0000001fff077819 */ /* 0x000fe20000011476 */
[----:B------:R-:W-:Y:S01]  /*3000*/  IMAD.SHL.U32 R0, R0, 0x200, RZ ;  /* 0x0000020000007824 */ /* 0x000fe200078e00ff */
[----:B------:R-:W-:Y:S02]  /*3010*/  SHF.R.S32.HI R5, RZ, 0x1f, R116 ;  /* 0x0000001fff057819 */ /* 0x000fe40000011474 */
[----:B------:R-:W-:Y:S01]  /*3020*/  LEA.HI R7, R7, R118, RZ, 0x3 ;  /* 0x0000007607077211 */ /* 0x000fe200078f18ff */
[----:B------:R-:W-:Y:S01]  /*3030*/  IMAD.SHL.U32 R118, R118, 0x8, RZ ;  /* 0x0000000876767824 */ /* 0x000fe200078e00ff */
[----:B------:R-:W-:Y:S01]  /*3040*/  LEA.HI R5, R5, R116, RZ, 0x3 ;  /* 0x0000007405057211 */ /* 0x000fe200078f18ff */
[----:B------:R-:W-:Y:S01]  /*3050*/  IMAD.SHL.U32 R116, R116, 0x8, RZ ;  /* 0x0000000874747824 */ /* 0x000fe200078e00ff */
[----:B------:R-:W-:Y:S01]  /*3060*/  LOP3.LUT R111, R16, R13, RZ, 0x3c, !PT ;  /* 0x0000000d106f7212 */ /* 0x000fe200078e3cff */
[----:B------:R-:W-:Y:S01]  /*3070*/  IMAD.SHL.U32 R7, R7, 0x200, RZ ;  /* 0x0000020007077824 */ /* 0x000fe200078e00ff */
[----:B------:R-:W-:Y:S01]  /*3080*/  LOP3.LUT R16, R77, 0x38, R114, 0xf8, !PT ;  /* 0x000000384d107812 */ /* 0x000fe200078ef872 */
[----:B------:R-:W-:Y:S01]  /*3090*/  IMAD.SHL.U32 R5, R5, 0x200, RZ ;  /* 0x0000020005057824 */ /* 0x000fe200078e00ff */
[----:B------:R-:W-:-:S02]  /*30a0*/  LOP3.LUT R0, R0, 0xfffff000, RZ, 0xc0, !PT ;  /* 0xfffff00000007812 */ /* 0x000fc400078ec0ff */
[-C--:B------:R-:W-:Y:S02]  /*30b0*/  LOP3.LUT R105, R16, R13.reuse, RZ, 0x3c, !PT ;  /* 0x0000000d10697212 */ /* 0x080fe400078e3cff */
[C---:B------:R-:W-:Y:S02]  /*30c0*/  LOP3.LUT R20, R77.reuse, 0x38, R118, 0xf8, !PT ;  /* 0x000000384d147812 */ /* 0x040fe400078ef876 */
[----:B------:R-:W-:Y:S02]  /*30d0*/  LOP3.LUT R18, R77, 0x38, R116, 0xf8, !PT ;  /* 0x000000384d127812 */ /* 0x000fe400078ef874 */
[----:B------:R-:W-:Y:S02]  /*30e0*/  IADD3 R105, R105, R0, R12 ;  /* 0x0000000069697210 */ /* 0x000fe40007ffe00c */
[----:B------:R-:W-:Y:S02]  /*30f0*/  LOP3.LUT R8, R8, 0xfffff000, RZ, 0xc0, !PT ;  /* 0xfffff00008087812 */ /* 0x000fe400078ec0ff */
[----:B------:R-:W-:-:S02]  /*3100*/  LOP3.LUT R109, R20, R13, RZ, 0x3c, !PT ;  /* 0x0000000d146d7212 */ /* 0x000fc400078e3cff */
[----:B------:R-:W-:Y:S02]  /*3110*/  LOP3.LUT R107, R18, R13, RZ, 0x3c, !PT ;  /* 0x0000000d126b7212 */ /* 0x000fe400078e3cff */
[----:B------:R-:W-:Y:S02]  /*3120*/  LOP3.LUT R7, R7, 0xfffff000, RZ, 0xc0, !PT ;  /* 0xfffff00007077812 */ /* 0x000fe400078ec0ff */
[----:B------:R-:W-:Y:S02]  /*3130*/  LOP3.LUT R5, R5, 0xfffff000, RZ, 0xc0, !PT ;  /* 0xfffff00005057812 */ /* 0x000fe400078ec0ff */
[----:B------:R-:W-:Y:S02]  /*3140*/  LOP3.LUT R0, R77, 0x18, R144, 0xf8, !PT ;  /* 0x000000184d007812 */ /* 0x000fe400078ef890 */
[----:B------:R-:W-:Y:S02]  /*3150*/  LOP3.LUT R129, R6, 0xfffffff8, RZ, 0xc0, !PT ;  /* 0xfffffff806817812 */ /* 0x000fe400078ec0ff */
[----:B------:R-:W-:-:S02]  /*3160*/  LOP3.LUT R127, R4, 0xfffffff8, RZ, 0xc0, !PT ;  /* 0xfffffff8047f7812 */ /* 0x000fc400078ec0ff */
[----:B------:R-:W-:Y:S02]  /*3170*/  LOP3.LUT R125, R2, 0xfffffff8, RZ, 0xc0, !PT ;  /* 0xfffffff8027d7812 */ /* 0x000fe400078ec0ff */
[----:B------:R-:W-:Y:S02]  /*3180*/  ISETP.NE.AND P0, PT, RZ, UR4, PT ;  /* 0x00000004ff007c0c */ /* 0x000fe4000bf05270 */
[--C-:B------:R-:W-:Y:S02]  /*3190*/  IADD3 R111, R111, R8, R12.reuse ;  /* 0x000000086f6f7210 */ /* 0x100fe40007ffe00c */
[--C-:B------:R-:W-:Y:S02]  /*31a0*/  IADD3 R109, R109, R7, R12.reuse ;  /* 0x000000076d6d7210 */ /* 0x100fe40007ffe00c */
[----:B------:R-:W-:Y:S02]  /*31b0*/  IADD3 R107, R107, R5, R12 ;  /* 0x000000056b6b7210 */ /* 0x000fe40007ffe00c */
[----:B------:R-:W-:-:S02]  /*31c0*/  LOP3.LUT R0, R12, R0, R13, 0xf6, !PT ;  /* 0x000000000c007212 */ /* 0x000fc400078ef60d */
[----:B------:R-:W-:Y:S02]  /*31d0*/  SHF.R.S32.HI R134, RZ, 0x1f, R129 ;  /* 0x0000001fff867819 */ /* 0x000fe40000011481 */
[----:B------:R-:W-:Y:S02]  /*31e0*/  SHF.R.S32.HI R132, RZ, 0x1f, R127 ;  /* 0x0000001fff847819 */ /* 0x000fe4000001147f */
[----:B------:R-:W-:Y:S02]  /*31f0*/  SHF.R.S32.HI R130, RZ, 0x1f, R125 ;  /* 0x0000001fff827819 */ /* 0x000fe4000001147d */
[----:B------:R-:W-:Y:S02]  /*3200*/  SHF.R.S32.HI R128, RZ, 0x1f, R118 ;  /* 0x0000001fff807819 */ /* 0x000fe40000011476 */
[----:B------:R-:W-:Y:S02]  /*3210*/  SHF.R.S32.HI R126, RZ, 0x1f, R116 ;  /* 0x0000001fff7e7819 */ /* 0x000fe40000011474 */
[----:B------:R-:W-:-:S02]  /*3220*/  SHF.R.S32.HI R124, RZ, 0x1f, R114 ;  /* 0x0000001fff7c7819 */ /* 0x000fc40000011472 */
[----:B------:R-:W-:Y:S02]  /*3230*/  P2R R131, PR, RZ, 0x1 ;  /* 0x00000001ff837803 */ /* 0x000fe40000000000 */
.L_x_1851:
        /* <DEDUP_REMOVED lines=88> */
.L_x_1831:
[----:B------:R-:W-:Y:S05]  /*37c0*/  BSYNC B0 ;  /* 0x0000000000007941 */ /* 0x000fea0003800000 */
.L_x_1830:
        /* <DEDUP_REMOVED lines=40> */
[----:B------:R-:W-:Y:S01]  /*3a50*/  @!P0 SHF.R.U64 R39, R32, 0x10, R33 ;  /* 0x0000001020278819 */ /* 0x000fe20000001221 */
[----:B------:R-:W-:Y:S01]  /*3a60*/  @!P0 HADD2.F32 R41, -RZ, R34.H0_H0 ;  /* 0x20000022ff298230 */ /* 0x000fe20000004100 */
[--C-:B------:R-:W-:Y:S01]  /*3a70*/  @!P0 SHF.R.U64 R42, R64, 0x10, R65.reuse ;  /* 0x00000010402a8819 */ /* 0x100fe20000001241 */
[----:B------:R-:W-:Y:S01]  /*3a80*/  @!P0 HADD2.F32 R45, -RZ, R40.H0_H0 ;  /* 0x20000028ff2d8230 */ /* 0x000fe20000004100 */
[----:B------:R-:W-:Y:S01]  /*3a90*/  @!P0 SHF.R.U32.HI R49, RZ, 0x10, R65 ;  /* 0x00000010ff318819 */ /* 0x000fe20000011641 */
[----:B------:R-:W-:Y:S01]  /*3aa0*/  @!P0 HADD2.F32 R39, -RZ, R39.H0_H0 ;  /* 0x20000027ff278230 */ /* 0x000fe20000004100 */
[----:B------:R-:W-:Y:S01]  /*3ab0*/  @!P0 SHF.R.U32.HI R33, RZ, 0x10, R33 ;  /* 0x00000010ff218819 */ /* 0x000fe20000011621 */
[----:B------:R-:W-:Y:S02]  /*3ac0*/  @!P0 HADD2.F32 R47, -RZ, R42.H0_H0 ;  /* 0x2000002aff2f8230 */ /* 0x000fe40000004100 */
        /* <DEDUP_REMOVED lines=16> */
[----:B------:R-:W-:Y:S01]  /*3bd0*/  @!P0 FMUL.FTZ R3, R32, R39 ;  /* 0x0000002720038220 */ /* 0x000fe20000410000 */
[----:B------:R-:W-:Y:S01]  /*3be0*/  @!P0 F2FP.PACK_AB R69, R2, R69 ;  /* 0x000000450245823e */ /* 0x000fe200000000ff */
[----:B------:R-:W-:Y:S01]  /*3bf0*/  @!P0 FFMA.FTZ R68, R32, R47, -R68 ;  /* 0x0000002f20448223 */ /* 0x000fe20000010844 */
[----:B------:R-:W-:Y:S01]  /*3c00*/  @!P0 MOV R32, R19 ;  /* 0x0000001300208202 */ /* 0x000fe20000000f00 */
[----:B------:R-:W-:Y:S01]  /*3c10*/  @!P0 FFMA.FTZ R3, R40, R47, R3 ;  /* 0x0000002f28038223 */ /* 0x000fe20000010003 */
[--C-:B------:R-:W-:Y:S01]  /*3c20*/  @!P0 HADD2.F32 R38, -RZ, R34.reuse.H1_H1 ;  /* 0x30000022ff268230 */ /* 0x100fe20000004100 */
[----:B------:R-:W-:Y:S01]  /*3c30*/  @!P0 IMAD.MOV.U32 R16, RZ, RZ, R69 ;  /* 0x000000ffff108224 */ /* 0x000fe200078e0045 */
[----:B------:R-:W-:Y:S02]  /*3c40*/  @!P0 HADD2.F32 R34, -RZ, R34.H0_H0 ;  /* 0x20000022ff228230 */ /* 0x000fe40000004100 */
[--C-:B------:R-:W-:Y:S01]  /*3c50*/  @!P0 HADD2.F32 R42, -RZ, R32.reuse.H1_H1 ;  /* 0x30000020ff2a8230 */ /* 0x100fe20000004100 */
[-C--:B------:R-:W-:Y:S01]  /*3c60*/  @!P0 FMUL.FTZ R71, R38, R35.reuse ;  /* 0x0000002326478220 */ /* 0x080fe20000410000 */
[----:B------:R-:W-:Y:S01]  /*3c70*/  @!P0 HADD2.F32 R32, -RZ, R32.H0_H0 ;  /* 0x20000020ff208230 */ /* 0x000fe20000004100 */
[----:B------:R-:W-:Y:S01]  /*3c80*/  @!P0 FMUL.FTZ R4, R34, R35 ;  /* 0x0000002322048220 */ /* 0x000fe20000410000 */
[----:B------:R-:W-:Y:S01]  /*3c90*/  @!P0 F2FP.PACK_AB R68, R3, R68 ;  /* 0x000000440344823e */ /* 0x000fe200000000ff */
[-C--:B------:R-:W-:Y:S02]  /*3ca0*/  @!P0 FMUL.FTZ R70, R42, R33.reuse ;  /* 0x000000212a468220 */ /* 0x080fe40000410000 */
[----:B------:R-:W-:Y:S01]  /*3cb0*/  @!P0 FMUL.FTZ R5, R32, R33 ;  /* 0x0000002120058220 */ /* 0x000fe20000410000 */
[----:B------:R-:W-:Y:S01]  /*3cc0*/  @!P0 MOV R17, R68 ;  /* 0x0000004400118202 */ /* 0x000fe20000000f00 */
        /* <DEDUP_REMOVED lines=9> */
.L_x_1834:
[----:B------:R-:W-:Y:S05]  /*3d60*/  BSYNC B0 ;  /* 0x0000000000007941 */ /* 0x000fea0003800000 */
.L_x_1833:
        /* <DEDUP_REMOVED lines=43> */
[----:B------:R-:W-:Y:S01]  /*4020*/  @!P0 FMUL.FTZ R5, R29, R28 ;  /* 0x0000001c1d058220 */ /* 0x000fe20000410000 */
[----:B------:R-:W-:Y:S01]  /*4030*/  @!P0 HADD2.F32 R44, -RZ, R45.H0_H0 ;  /* 0x2000002dff2c8230 */ /* 0x000fe20000004100 */
        /* <DEDUP_REMOVED lines=9> */
.L_x_1836:
[----:B------:R-:W-:Y:S05]  /*40d0*/  BSYNC B0 ;  /* 0x0000000000007941 */ /* 0x000fea0003800000 */
.L_x_1835:
        /* <DEDUP_REMOVED lines=54> */
.L_x_1838:
[----:B------:R-:W-:Y:S05]  /*4440*/  BSYNC B0 ;  /* 0x0000000000007941 */ /* 0x000fea0003800000 */
.L_x_1837:
        /* <DEDUP_REMOVED lines=55> */
.L_x_1840:
[----:B------:R-:W-:Y:S05]  /*47c0*/  BSYNC B0 ;  /* 0x0000000000007941 */ /* 0x000fea0003800000 */
.L_x_1839:
        /* <DEDUP_REMOVED lines=55> */
.L_x_1842:
[----:B------:R-:W-:Y:S05]  /*4b40*/  BSYNC B0 ;  /* 0x0000000000007941 */ /* 0x000fea0003800000 */
.L_x_1841:
        /* <DEDUP_REMOVED lines=55> */
.L_x_1829:
        /* <DEDUP_REMOVED lines=44> */
.L_x_1844:
[----:B------:R-:W-:Y:S05]  /*5180*/  BSYNC B0 ;  /* 0x0000000000007941 */ /* 0x000fea0003800000 */
.L_x_1843:
        /* <DEDUP_REMOVED lines=34> */
[CC--:B------:R-:W-:Y:S01]  /*53b0*/  IADD3 R175, P1, P0, R154.reuse, R171.reuse, R129 ;  /* 0x000000ab9aaf7210 */ /* 0x0c0fe2000783e081 */
        /* <DEDUP_REMOVED lines=118> */
.L_x_1846:
[----:B------:R-:W-:Y:S05]  /*5b20*/  BSYNC B0 ;  /* 0x0000000000007941 */ /* 0x000fea0003800000 */
.L_x_1845:
[----:B------:R-:W-:Y:S01]  /*5b30*/  ISETP.GE.AND P0, PT, R139, c[0x0][0x1d4], PT ;  /* 0x000075008b007a0c */ /* 0x000fe20003f06270 */
[----:B------:R-:W-:-:S12]  /*5b40*/  BSSY B0, `(.L_x_1847) ;  /* 0x0000074000007945 */ /* 0x000fd80003800000 */
[----:B------:R-:W-:-:S05]  /*5b50*/  @P0 BRA `(.L_x_1848) ;  /* 0x0000072000000947 */ /* 0x000fca0003800000 */
[----:B------:R-:W-:Y:S02]  /*5b60*/  ISETP.GE.AND P2, PT, R116, c[0x0][0x1d4], PT ;  /* 0x0000750074007a0c */ /* 0x000fe40003f46270 */
[CC--:B------:R-:W-:Y:S02]  /*5b70*/  IADD3 R59, P1, P0, R154.reuse, R171.reuse, R127 ;  /* 0x000000ab9a3b7210 */ /* 0x0c0fe4000783e07f */
[----:B-1----:R-:W-:Y:S02]  /*5b80*/  IADD3 R74, R107, R170, RZ ;  /* 0x000000aa6b4a7210 */ /* 0x002fe40007ffe0ff */
[CC--:B------:R-:W-:Y:S07]  /*5b90*/  IADD3.X R48, R93.reuse, R90.reuse, R132, P1, P0 ;  /* 0x0000005a5d307210 */ /* 0x0c0fee0000fe0484 */
        /* <DEDUP_REMOVED lines=14> */
[--C-:B------:R-:W-:Y:S01]  /*5c80*/  @!P0 SHF.R.U64 R24, R26, 0x10, R27.reuse ;  /* 0x000000101a188819 */ /* 0x100fe2000000121b */
[--C-:B------:R-:W-:Y:S01]  /*5c90*/  @!P0 HADD2.F32 R36, -RZ, R71.reuse.H1_H1 ;  /* 0x30000047ff248230 */ /* 0x100fe20000004100 */
[----:B------:R-:W-:Y:S01]  /*5ca0*/  @!P0 SHF.R.U32.HI R26, RZ, 0x10, R27 ;  /* 0x00000010ff1a8819 */ /* 0x000fe2000001161b */
[----:B------:R-:W-:Y:S01]  /*5cb0*/  @!P0 HADD2.F32 R39, -RZ, R71.H0_H0 ;  /* 0x20000047ff278230 */ /* 0x000fe20000004100 */
[----:B------:R-:W-:Y:S01]  /*5cc0*/  @!P0 SHF.R.U32.HI R25, RZ, 0x10, R25 ;  /* 0x00000010ff198819 */ /* 0x000fe20000011619 */
[--C-:B------:R-:W-:Y:S01]  /*5cd0*/  @!P0 HADD2.F32 R45, -RZ, R70.reuse.H1_H1 ;  /* 0x30000046ff2d8230 */ /* 0x100fe20000004100 */
        /* <DEDUP_REMOVED lines=11> */
[----:B------:R-:W-:Y:S02]  /*5d90*/  @!P0 MOV R37, R52 ;  /* 0x0000003400258202 */ /* 0x000fe40000000f00 */
[----:B------:R-:W-:Y:S02]  /*5da0*/  @!P0 MOV R46, R55 ;  /* 0x00000037002e8202 */ /* 0x000fe40000000f00 */
[--C-:B------:R-:W-:Y:S02]  /*5db0*/  @!P0 HADD2.F32 R41, -RZ, R42.reuse.H0_H0 ;  /* 0x2000002aff298230 */ /* 0x100fe40000004100 */
[--C-:B------:R-:W-:Y:S01]  /*5dc0*/  @!P0 HADD2.F32 R35, -RZ, R37.reuse.H0_H0 ;  /* 0x20000025ff238230 */ /* 0x100fe20000004100 */
[----:B--2---:R-:W-:Y:S01]  /*5dd0*/  @!P0 IMAD.MOV.U32 R27, RZ, RZ, R20 ;  /* 0x000000ffff1b8224 */ /* 0x004fe200078e0014 */
[----:B------:R-:W-:Y:S02]  /*5de0*/  @!P0 HADD2.F32 R37, -RZ, R37.H1_H1 ;  /* 0x30000025ff258230 */ /* 0x000fe40000004100 */
[----:B------:R-:W-:Y:S01]  /*5df0*/  @!P0 HADD2.F32 R42, -RZ, R42.H1_H1 ;  /* 0x3000002aff2a8230 */ /* 0x000fe20000004100 */
[----:B------:R-:W-:Y:S01]  /*5e00*/  @!P0 FMUL.FTZ R48, R35, R34 ;  /* 0x0000002223308220 */ /* 0x000fe20000410000 */
[--C-:B------:R-:W-:Y:S01]  /*5e10*/  @!P0 HADD2.F32 R33, -RZ, R27.reuse.H0_H0 ;  /* 0x2000001bff218230 */ /* 0x100fe20000004100 */
[----:B------:R-:W-:Y:S01]  /*5e20*/  @!P0 FMUL.FTZ R59, R37, R32 ;  /* 0x00000020253b8220 */ /* 0x000fe20000410000 */
[----:B------:R-:W-:Y:S02]  /*5e30*/  @!P0 HADD2.F32 R27, -RZ, R27.H1_H1 ;  /* 0x3000001bff1b8230 */ /* 0x000fe40000004100 */
        /* <DEDUP_REMOVED lines=48> */
[----:B------:R-:W-:Y:S02]  /*6140*/  @!P0 FFMA.FTZ R172, R26, R49, -R172 ;  /* 0x000000311aac8223 */ /* 0x000fe400000108ac */
[----:B------:R-:W-:Y:S02]  /*6150*/  @!P0 FFMA.FTZ R175, R24, R51, -R175 ;  /* 0x0000003318af8223 */ /* 0x000fe400000108af */
        /* <DEDUP_REMOVED lines=18> */
.L_x_1848:
[----:B------:R-:W-:Y:S05]  /*6280*/  BSYNC B0 ;  /* 0x0000000000007941 */ /* 0x000fea0003800000 */
.L_x_1847:
[----:B------:R-:W-:-:S13]  /*6290*/  ISETP.GE.AND P0, PT, R138, c[0x0][0x1d4], PT ;  /* 0x000075008a007a0c */ /* 0x000fda0003f06270 */
[----:B------:R-:W-:-:S05]  /*62a0*/  @P0 BRA `(.L_x_1832) ;  /* 0x000008d000000947 */ /* 0x000fca0003800000 */
[----:B------:R-:W-:Y:S04]  /*62b0*/  IADD3 R47, P1, P0, R154, R171, R125 ;  /* 0x000000ab9a2f7210 */ /* 0x000fe8000783e07d */
[----:B------:R-:W-:Y:S02]  /*62c0*/  IADD3.X R44, R93, R90, R130, P1, P0 ;  /* 0x0000005a5d2c7210 */ /* 0x000fe40000fe0482 */
[C---:B------:R-:W-:Y:S04]  /*62d0*/  LEA R46, P0, R47.reuse, c[0x0][0x1c8], 0x1 ;  /* 0x000072002f2e7a11 */ /* 0x040fe800078008ff */
[----:B------:R-:W-:Y:S02]  /*62e0*/  LEA.HI.X R47, R47, c[0x0][0x1cc], R44, 0x1, P0 ;  /* 0x000073002f2f7a11 */ /* 0x000fe400000f0c2c */
[-C--:B------:R-:W-:Y:S02]  /*62f0*/  IADD3 R44, R105, R170.reuse, RZ ;  /* 0x000000aa692c7210 */ /* 0x080fe40007ffe0ff */
[----:B------:R-:W-:Y:S02]  /*6300*/  IADD3 R170, R111, R170, RZ ;  /* 0x000000aa6faa7210 */ /* 0x000fe40007ffe0ff */
[----:B-1----:R-:W-:Y:S02]  /*6310*/  SHF.L.U32 R52, R44, 0x1, RZ ;  /* 0x000000012c347819 */ /* 0x002fe400000006ff */
[----:B------:R-:W-:Y:S01]  /*6320*/  ISETP.GE.AND P0, PT, R138, c[0x0][0x27c], PT ;  /* 0x00009f008a007a0c */ /* 0x000fe20003f06270 */
[----:B------:R-:W-:Y:S02]  /*6330*/  IMAD.SHL.U32 R42, R170, 0x2, RZ ;  /* 0x00000002aa2a7824 */ /* 0x000fe400078e00ff */
[----:B------:R-:W-:Y:S08]  /*6340*/  LDS.128 R48, [R52+0xc100] ;  /* 0x00c1000034307984 */ /* 0x000ff00000000c00 */
[----:B------:R-:W1:Y:S02]  /*6350*/  LDS.128 R20, [R42+0xc100] ;  /* 0x00c100002a147984 */ /* 0x000e640000000c00 */
[----:B------:R-:W-:Y:S01]  /*6360*/  @!P0 SHF.R.U64 R18, R18, 0x10, R19 ;  /* 0x0000001012128819 */ /* 0x000fe20000001213 */
[----:B------:R-:W-:Y:S01]  /*6370*/  @!P0 HADD2.F32 R26, -RZ, R29.H1_H1 ;  /* 0x3000001dff1a8230 */ /* 0x000fe20000004100 */
[----:B------:R-:W-:Y:S01]  /*6380*/  @!P0 SHF.R.U64 R24, R16, 0x10, R17 ;  /* 0x0000001010188819 */ /* 0x000fe20000001211 */
        /* <DEDUP_REMOVED lines=15> */
[----:B-1----:R-:W-:Y:S02]  /*6480*/  @!P0 MOV R19, R20 ;  /* 0x0000001400138202 */ /* 0x002fe40000000f00 */
[----:B------:R-:W-:Y:S02]  /*6490*/  @!P0 MOV R31, R48 ;  /* 0x00000030001f8202 */ /* 0x000fe40000000f00 */
[----:B------:R-:W-:Y:S01]  /*64a0*/  @!P0 MOV R36, R51 ;  /* 0x0000003300248202 */ /* 0x000fe20000000f00 */
[----:B------:R-:W-:Y:S02]  /*64b0*/  @!P0 HADD2.F32 R25, -RZ, R19.H0_H0 ;  /* 0x20000013ff198230 */ /* 0x000fe40000004100 */
[----:B------:R-:W-:Y:S02]  /*64c0*/  @!P0 HADD2.F32 R27, -RZ, R31.H0_H0 ;  /* 0x2000001fff1b8230 */ /* 0x000fe40000004100 */
[----:B------:R-:W-:Y:S01]  /*64d0*/  @!P0 HADD2.F32 R19, -RZ, R19.H1_H1 ;  /* 0x30000013ff138230 */ /* 0x000fe20000004100 */
[-C--:B------:R-:W-:Y:S01]  /*64e0*/  @!P0 FMUL.FTZ R2, R25, R26.reuse ;  /* 0x0000001a19028220 */ /* 0x080fe20000410000 */
[----:B------:R-:W-:Y:S01]  /*64f0*/  @!P0 HADD2.F32 R31, -RZ, R31.H1_H1 ;  /* 0x3000001fff1f8230 */ /* 0x000fe20000004100 */
[C---:B------:R-:W-:Y:S01]  /*6500*/  @!P0 FMUL.FTZ R42, R27.reuse, R26 ;  /* 0x0000001a1b2a8220 */ /* 0x040fe20000410000 */
[--C-:B------:R-:W-:Y:S01]  /*6510*/  @!P0 HADD2.F32 R40, -RZ, R36.reuse.H1_H1 ;  /* 0x30000024ff288230 */ /* 0x100fe20000004100 */
[-C--:B------:R-:W-:Y:S01]  /*6520*/  @!P0 FFMA.FTZ R2, R27, R30.reuse, R2 ;  /* 0x0000001e1b028223 */ /* 0x080fe20000010002 */
[----:B------:R-:W-:Y:S01]  /*6530*/  @!P0 HADD2.F32 R38, -RZ, R36.H0_H0 ;  /* 0x20000024ff268230 */ /* 0x000fe20000004100 */
[----:B------:R-:W-:Y:S01]  /*6540*/  @!P0 FFMA.FTZ R42, R25, R30, -R42 ;  /* 0x0000001e192a8223 */ /* 0x000fe2000001082a */
[----:B------:R-:W-:Y:S01]  /*6550*/  @!P0 MOV R25, R21 ;  /* 0x0000001500198202 */ /* 0x000fe20000000f00 */
[----:B------:R-:W-:Y:S01]  /*6560*/  @!P0 IMAD.MOV.U32 R30, RZ, RZ, R49 ;  /* 0x000000ffff1e8224 */ /* 0x000fe200078e0031 */
[----:B------:R-:W-:Y:S01]  /*6570*/  @!P0 MOV R36, R50 ;  /* 0x0000003200248202 */ /* 0x000fe20000000f00 */
[-C--:B------:R-:W-:Y:S02]  /*6580*/  @!P0 FMUL.FTZ R53, R31, R24.reuse ;  /* 0x000000181f358220 */ /* 0x080fe40000410000 */
[C---:B------:R-:W-:Y:S01]  /*6590*/  @!P0 FMUL.FTZ R3, R19.reuse, R24 ;  /* 0x0000001813038220 */ /* 0x040fe20000410000 */
[----:B------:R-:W-:Y:S01]  /*65a0*/  @!P0 HADD2.F32 R24, -RZ, R17.H0_H0 ;  /* 0x20000011ff188230 */ /* 0x000fe20000004100 */
[-C--:B------:R-:W-:Y:S01]  /*65b0*/  @!P0 FFMA.FTZ R53, R19, R32.reuse, -R53 ;  /* 0x0000002013358223 */ /* 0x080fe20000010835 */
[--C-:B------:R-:W-:Y:S01]  /*65c0*/  @!P0 HADD2.F32 R27, -RZ, R30.reuse.H0_H0 ;  /* 0x2000001eff1b8230 */ /* 0x100fe20000004100 */
[----:B------:R-:W-:Y:S01]  /*65d0*/  @!P0 FFMA.FTZ R3, R31, R32, R3 ;  /* 0x000000201f038223 */ /* 0x000fe20000010003 */
[----:B------:R-:W-:Y:S02]  /*65e0*/  @!P0 HADD2.F32 R30, -RZ, R30.H1_H1 ;  /* 0x3000001eff1e8230 */ /* 0x000fe40000004100 */
[--C-:B------:R-:W-:Y:S01]  /*65f0*/  @!P0 HADD2.F32 R17, -RZ, R25.reuse.H1_H1 ;  /* 0x30000019ff118230 */ /* 0x100fe20000004100 */
[----:B------:R-:W-:Y:S01]  /*6600*/  @!P0 F2FP.PACK_AB R42, R53, R42 ;  /* 0x0000002a352a823e */ /* 0x000fe200000000ff */
[----:B------:R-:W-:Y:S01]  /*6610*/  @!P0 HADD2.F32 R26, -RZ, R25.H0_H0 ;  /* 0x20000019ff1a8230 */ /* 0x000fe20000004100 */
[-C--:B------:R-:W-:Y:S01]  /*6620*/  @!P0 FMUL.FTZ R55, R30, R24.reuse ;  /* 0x000000181e378220 */ /* 0x080fe20000410000 */
[----:B------:R-:W-:Y:S01]  /*6630*/  @!P0 HADD2.F32 R19, -RZ, R29.H0_H0 ;  /* 0x2000001dff138230 */ /* 0x000fe20000004100 */
[----:B------:R-:W-:Y:S01]  /*6640*/  @!P0 IMAD.MOV.U32 R25, RZ, RZ, R23 ;  /* 0x000000ffff198224 */ /* 0x000fe200078e0017 */
[--C-:B------:R-:W-:Y:S01]  /*6650*/  @!P0 HADD2.F32 R35, -RZ, R36.reuse.H0_H0 ;  /* 0x20000024ff238230 */ /* 0x100fe20000004100 */
[C---:B------:R-:W-:Y:S01]  /*6660*/  @!P0 FMUL.FTZ R5, R17.reuse, R24 ;  /* 0x0000001811058220 */ /* 0x040fe20000410000 */
[----:B------:R-:W-:Y:S01]  /*6670*/  @!P0 HADD2.F32 R36, -RZ, R36.H1_H1 ;  /* 0x30000024ff248230 */ /* 0x000fe20000004100 */
[----:B------:R-:W-:Y:S01]  /*6680*/  @!P0 FFMA.FTZ R55, R17, R34, -R55 ;  /* 0x0000002211378223 */ /* 0x000fe20000010837 */
[----:B------:R-:W-:Y:S01]  /*6690*/  @!P0 HADD2.F32 R17, -RZ, R16.H0_H0 ;  /* 0x20000010ff118230 */ /* 0x000fe20000004100 */
[-C--:B------:R-:W-:Y:S01]  /*66a0*/  @!P0 FMUL.FTZ R44, R27, R19.reuse ;  /* 0x000000131b2c8220 */ /* 0x080fe20000410000 */
[--C-:B------:R-:W-:Y:S01]  /*66b0*/  @!P0 HADD2.F32 R16, -RZ, R25.reuse.H1_H1 ;  /* 0x30000019ff108230 */ /* 0x100fe20000004100 */
[----:B------:R-:W-:Y:S01]  /*66c0*/  @!P0 FMUL.FTZ R4, R26, R19 ;  /* 0x000000131a048220 */ /* 0x000fe20000410000 */
[----:B------:R-:W-:Y:S01]  /*66d0*/  @!P0 HADD2.F32 R24, -RZ, R25.H0_H0 ;  /* 0x20000019ff188230 */ /* 0x000fe20000004100 */
[-C--:B------:R-:W-:Y:S01]  /*66e0*/  @!P0 FMUL.FTZ R57, R40, R17.reuse ;  /* 0x0000001128398220 */ /* 0x080fe20000410000 */
[----:B------:R-:W-:Y:S01]  /*66f0*/  @!P0 HADD2.F32 R19, -RZ, R28.H1_H1 ;  /* 0x3000001cff138230 */ /* 0x000fe20000004100 */
[C---:B------:R-:W-:Y:S01]  /*6700*/  @!P0 FMUL.FTZ R9, R16.reuse, R17 ;  /* 0x0000001110098220 */ /* 0x040fe20000410000 */
[----:B------:R-:W-:Y:S01]  /*6710*/  @!P0 HADD2.F32 R17, -RZ, R18.H0_H0 ;  /* 0x20000012ff118230 */ /* 0x000fe20000004100 */
[----:B------:R-:W-:Y:S01]  /*6720*/  @!P0 FFMA.FTZ R57, R16, R45, -R57 ;  /* 0x0000002d10398223 */ /* 0x000fe20000010839 */
[----:B------:R-:W-:Y:S01]  /*6730*/  @!P0 MOV R16, R22 ;  /* 0x0000001600108202 */ /* 0x000fe20000000f00 */
[-C--:B------:R-:W-:Y:S02]  /*6740*/  @!P0 FMUL.FTZ R52, R38, R19.reuse ;  /* 0x0000001326348220 */ /* 0x080fe40000410000 */
[----:B------:R-:W-:Y:S01]  /*6750*/  @!P0 FMUL.FTZ R8, R24, R19 ;  /* 0x0000001318088220 */ /* 0x000fe20000410000 */
[----:B------:R-:W-:Y:S01]  /*6760*/  @!P0 HADD2.F32 R19, -RZ, R28.H0_H0 ;  /* 0x2000001cff138230 */ /* 0x000fe20000004100 */
[----:B------:R-:W-:Y:S01]  /*6770*/  @!P0 FMUL.FTZ R59, R36, R17 ;  /* 0x00000011243b8220 */ /* 0x000fe20000410000 */
[--C-:B------:R-:W-:Y:S01]  /*6780*/  @!P0 HADD2.F32 R18, -RZ, R16.reuse.H0_H0 ;  /* 0x20000010ff128230 */ /* 0x100fe20000004100 */
[----:B------:R-:W-:Y:S01]  /*6790*/  @!P0 FFMA.FTZ R44, R26, R33, -R44 ;  /* 0x000000211a2c8223 */ /* 0x000fe2000001082c */
[----:B------:R-:W-:Y:S01]  /*67a0*/  @!P0 HADD2.F32 R16, -RZ, R16.H1_H1 ;  /* 0x30000010ff108230 */ /* 0x000fe20000004100 */
[----:B------:R-:W-:Y:S02]  /*67b0*/  @!P0 FMUL.FTZ R54, R35, R19 ;  /* 0x0000001323368220 */ /* 0x000fe40000410000 */
[----:B------:R-:W-:Y:S01]  /*67c0*/  @!P0 FFMA.FTZ R52, R24, R41, -R52 ;  /* 0x0000002918348223 */ /* 0x000fe20000010834 */
[----:B------:R-:W-:Y:S01]  /*67d0*/  @!P0 F2FP.PACK_AB R55, R55, R44 ;  /* 0x0000002c3737823e */ /* 0x000fe200000000ff */
[----:B------:R-:W-:Y:S01]  /*67e0*/  @!P0 FFMA.FTZ R54, R18, R37, -R54 ;  /* 0x0000002512368223 */ /* 0x000fe20000010836 */
[----:B------:R-:W-:Y:S01]  /*67f0*/  @!P0 F2FP.PACK_AB R44, R3, R2 ;  /* 0x00000002032c823e */ /* 0x000fe200000000ff */
[----:B------:R-:W-:Y:S01]  /*6800*/  @!P0 FFMA.FTZ R59, R16, R39, -R59 ;  /* 0x00000027103b8223 */ /* 0x000fe2000001083b */
[----:B------:R-:W-:Y:S01]  /*6810*/  @!P0 F2FP.PACK_AB R52, R57, R52 ;  /* 0x000000343934823e */ /* 0x000fe200000000ff */
[----:B------:R-:W-:Y:S01]  /*6820*/  @!P0 FMUL.FTZ R6, R18, R19 ;  /* 0x0000001312068220 */ /* 0x000fe20000410000 */
[----:B------:R-:W-:Y:S01]  /*6830*/  @!P0 MOV R21, R55 ;  /* 0x0000003700158202 */ /* 0x000fe20000000f00 */
[----:B------:R-:W-:Y:S01]  /*6840*/  @!P0 FFMA.FTZ R4, R27, R33, R4 ;  /* 0x000000211b048223 */ /* 0x000fe20000010004 */
[----:B------:R-:W-:Y:S01]  /*6850*/  @!P0 F2FP.PACK_AB R59, R59, R54 ;  /* 0x000000363b3b823e */ /* 0x000fe200000000ff */
[----:B------:R-:W-:Y:S01]  /*6860*/  @!P0 FMUL.FTZ R7, R16, R17 ;  /* 0x0000001110078220 */ /* 0x000fe20000410000 */
[----:B------:R-:W-:Y:S01]  /*6870*/  @!P0 MOV R23, R52 ;  /* 0x0000003400178202 */ /* 0x000fe20000000f00 */
[----:B------:R-:W-:Y:S01]  /*6880*/  @!P0 FFMA.FTZ R5, R30, R34, R5 ;  /* 0x000000221e058223 */ /* 0x000fe20000010005 */
[----:B------:R-:W-:Y:S01]  /*6890*/  @!P0 MOV R22, R59 ;  /* 0x0000003b00168202 */ /* 0x000fe20000000f00 */
[----:B------:R-:W-:Y:S02]  /*68a0*/  @!P0 FFMA.FTZ R6, R35, R37, R6 ;  /* 0x0000002523068223 */ /* 0x000fe40000010006 */
[----:B------:R-:W-:Y:S01]  /*68b0*/  @!P0 FFMA.FTZ R7, R36, R39, R7 ;  /* 0x0000002724078223 */ /* 0x000fe20000010007 */
[----:B------:R-:W-:Y:S01]  /*68c0*/  @!P0 F2FP.PACK_AB R53, R5, R4 ;  /* 0x000000040535823e */ /* 0x000fe200000000ff */
[----:B------:R-:W-:Y:S02]  /*68d0*/  @!P0 FFMA.FTZ R8, R38, R41, R8 ;  /* 0x0000002926088223 */ /* 0x000fe40000010008 */
[----:B------:R-:W-:Y:S01]  /*68e0*/  @!P0 IMAD.MOV.U32 R20, RZ, RZ, R42 ;  /* 0x000000ffff148224 */ /* 0x000fe200078e002a */
[----:B------:R-:W-:Y:S01]  /*68f0*/  @!P0 F2FP.PACK_AB R54, R7, R6 ;  /* 0x000000060736823e */ /* 0x000fe200000000ff */
[----:B------:R-:W-:Y:S01]  /*6900*/  @!P0 FFMA.FTZ R9, R40, R45, R9 ;  /* 0x0000002d28098223 */ /* 0x000fe20000010009 */
[----:B------:R-:W-:Y:S01]  /*6910*/  @!P0 MOV R49, R53 ;  /* 0x0000003500318202 */ /* 0x000fe20000000f00 */
[----:B------:R-:W-:Y:S01]  /*6920*/  @!P0 IMAD.MOV.U32 R48, RZ, RZ, R44 ;  /* 0x000000ffff308224 */ /* 0x000fe200078e002c */
[----:B------:R1:W-:Y:S01]  /*6930*/  STG.E.128 [R46.64], R20 ;  /* 0x000000142e007986 */ /* 0x0003e2000c101d08 */
[----:B------:R-:W-:Y:S02]  /*6940*/  @!P0 MOV R50, R54 ;  /* 0x0000003600328202 */ /* 0x000fe40000000f00 */
[----:B------:R-:W-:Y:S04]  /*6950*/  @!P0 F2FP.PACK_AB R57, R9, R8 ;  /* 0x000000080939823e */ /* 0x000fe800000000ff */
        /* <DEDUP_REMOVED lines=9> */
.L_x_1828:
        /* <DEDUP_REMOVED lines=25> */
.L_x_1832:
[----:B------:R-:W-:Y:S05]  /*6b80*/  BSYNC B1 ;  /* 0x0000000000017941 */ /* 0x000fea0003800000 */
.L_x_1827:
[----:B------:R-:W-:Y:S01]  /*6b90*/  ISETP.GT.AND P0, PT, R15, R14, PT ;  /* 0x0000000e0f00720c */ /* 0x000fe20003f04270 */
[----:B------:R-:W-:-:S12]  /*6ba0*/  BSSY B0, `(.L_x_1849) ;  /* 0x000003c000007945 */ /* 0x000fd80003800000 */
[----:B-1----:R-:W-:Y:S01]  /*6bb0*/  @P0 IADD3 R6, R15, -0x1, RZ ;  /* 0xffffffff0f060810 */ /* 0x002fe20007ffe0ff */
[----:B------:R-:W-:Y:S02]  /*6bc0*/  @P0 IMAD.MOV.U32 R90, RZ, RZ, R152 ;  /* 0x000000ffff5a0224 */ /* 0x000fe400078e0098 */
[----:B--2---:R-:W-:Y:S01]  /*6bd0*/  @P0 IMAD R2, R58, 0x6000, R10 ;  /* 0x000060003a020824 */ /* 0x004fe200078e020a */
[----:B------:R-:W-:Y:S01]  /*6be0*/  @P0 SHF.R.S32.HI R3, RZ, 0x1f, R6 ;  /* 0x0000001fff030819 */ /* 0x000fe20000011406 */
[----:B------:R-:W-:Y:S02]  /*6bf0*/  @P0 IMAD R4, R95, R6, RZ ;  /* 0x000000065f040224 */ /* 0x000fe400078e02ff */
[-C--:B------:R-:W-:Y:S04]  /*6c00*/  @P0 IMAD.WIDE.U32 R6, R6, R97.reuse, R90 ;  /* 0x0000006106060225 */ /* 0x080fe800078e005a */
[----:B------:R-:W-:Y:S01]  /*6c10*/  @P0 IMAD R4, R3, R97, R4 ;  /* 0x0000006103040224 */ /* 0x000fe200078e0204 */
[----:B------:R-:W-:Y:S02]  /*6c20*/  @P0 LEA R8, P1, R6, c[0x0][0x250], 0x1 ;  /* 0x0000940006080a11 */ /* 0x000fe400078208ff */
        /* <DEDUP_REMOVED lines=8> */
[----:B------:R-:W-:Y:S02]  /*6cb0*/  @P0 LEA.HI.X R5, R104, R9, R103, 0x1, P1 ;  /* 0x0000000968050211 */ /* 0x000fe400008f0c67 */
[----:B------:R-:W-:Y:S01]  /*6cc0*/  ISETP.GE.AND P1, PT, R58, 0x1, PT ;  /* 0x000000013a00780c */ /* 0x000fe20003f26270 */
[----:B------:R1:W-:Y:S03]  /*6cd0*/  @P0 LDGSTS.E.BYPASS.LTC128B.128 [R2+0x2000], [R8.64+0x80], !P4 ;  /* 0x0200008008020fae */ /* 0x0003e6000e101d48 */
[----:B------:R-:W-:Y:S01]  /*6ce0*/  SEL R58, R3, RZ, !P1 ;  /* 0x000000ff033a7207 */ /* 0x000fe20004800000 */
[----:B------:R1:W-:Y:S04]  /*6cf0*/  @P0 LDGSTS.E.BYPASS.LTC128B.128 [R2+0x4000], [R8.64+0x100], !P3 ;  /* 0x0400010008020fae */ /* 0x0003e8000d901d48 */
[----:B------:R1:W-:Y:S04]  /*6d00*/  @P0 LDGSTS.E.BYPASS.LTC128B.128 [R2+0x1000], [R4.64], !P5 ;  /* 0x0100000004020fae */ /* 0x0003e8000e901d48 */
[----:B------:R1:W-:Y:S04]  /*6d10*/  @P0 LDGSTS.E.BYPASS.LTC128B.128 [R2+0x3000], [R4.64+0x80], !P4 ;  /* 0x0300008004020fae */ /* 0x0003e8000e101d48 */
[----:B------:R1:W-:Y:S01]  /*6d20*/  @P0 LDGSTS.E.BYPASS.LTC128B.128 [R2+0x5000], [R4.64+0x100], !P3 ;  /* 0x0500010004020fae */ /* 0x0003e2000d901d48 */
[----:B------:R-:W-:Y:S03]  /*6d30*/  ISETP.GE.AND P0, PT, R221, R122, PT ;  /* 0x0000007add00720c */ /* 0x000fe60003f06270 */
[----:B------:R-:W0:Y:S01]  /*6d40*/  LDGDEPBAR ;  /* 0x00000000000079af */ /* 0x000e220000000000 */
[----:B------:R-:W-:Y:S04]  /*6d50*/  DEPBAR.LE SB0, 0x2 ;  /* 0x000080800000791a */ /* 0x000fe80000000000 */
[----:B------:R-:W-:Y:S06]  /*6d60*/  BAR.SYNC.DEFER_BLOCKING 0x0 ;  /* 0x0000000000007b1d */ /* 0x000fec0000010000 */
[----:B------:R-:W-:-:S05]  /*6d70*/  @P0 BRA `(.L_x_1850) ;  /* 0x000001e000000947 */ /* 0x000fca0003800000 */
[C---:B-1----:R-:W-:Y:S01]  /*6d80*/  LEA R4, P0, R15.reuse, R156, 0x6 ;  /* 0x0000009c0f047211 */ /* 0x042fe200078030ff */
[----:B------:R-:W-:Y:S03]  /*6d90*/  IMAD.MOV.U32 R122, RZ, RZ, R148 ;  /* 0x000000ffff7a7224 */ /* 0x000fe600078e0094 */
[----:B------:R-:W-:Y:S01]  /*6da0*/  LEA.HI.X.SX32 R5, R15, R157, 0x6, P0 ;  /* 0x0000009d0f057211 */ /* 0x000fe200000f36ff */
[----:B-----5:R-:W-:Y:S04]  /*6db0*/  IMAD.WIDE.U32 R20, R4, c[0x0][0x208], R122 ;  /* 0x0000820004147a25 */ /* 0x020fe800078e007a */
[----:B------:R-:W-:Y:S01]  /*6dc0*/  IMAD R2, R5, c[0x0][0x208], RZ ;  /* 0x0000820005027a24 */ /* 0x000fe200078e02ff */
[----:B------:R-:W-:Y:S03]  /*6dd0*/  LEA R8, P0, R20, c[0x0][0x1f8], 0x1 ;  /* 0x00007e0014087a11 */ /* 0x000fe600078008ff */
[----:B------:R-:W-:Y:S04]  /*6de0*/  IMAD R2, R4, c[0x0][0x20c], R2 ;  /* 0x0000830004027a24 */ /* 0x000fe800078e0202 */
[----:B------:R-:W-:Y:S05]  /*6df0*/  IMAD.IADD R2, R21, 0x1, R2 ;  /* 0x0000000115027824 */ /* 0x000fea00078e0202 */
[----:B------:R-:W-:Y:S02]  /*6e00*/  LEA.HI.X R9, R20, c[0x0][0x1fc], R2, 0x1, P0 ;  /* 0x00007f0014097a11 */ /* 0x000fe400000f0c02 */
[C---:B------:R-:W-:Y:S02]  /*6e10*/  ISETP.GE.AND P0, PT, R144.reuse, c[0x0][0x1d4], PT ;  /* 0x0000750090007a0c */ /* 0x040fe40003f06270 */
[----:B------:R-:W-:Y:S11]  /*6e20*/  IADD3 R2, R144, 0x80, RZ ;  /* 0x0000008090027810 */ /* 0x000ff60007ffe0ff */
[----:B------:R-:W1:Y:S04]  /*6e30*/  @!P0 LDS.128 R16, [R135] ;  /* 0x0000000087108984 */ /* 0x000e680000000c00 */
        /* <DEDUP_REMOVED lines=18> */
.L_x_1850:
[----:B-1----:R-:W-:Y:S05]  /*6f60*/  BSYNC B0 ;  /* 0x0000000000007941 */ /* 0x002fea0003800000 */
.L_x_1849:
[----:B------:R-:W-:Y:S02]  /*6f70*/  ISETP.GE.AND P0, PT, R43, 0x1, PT ;  /* 0x000000012b00780c */ /* 0x000fe40003f06270 */
[----:B------:R-:W-:Y:S02]  /*6f80*/  IADD3 R3, R15, -0x2, RZ ;  /* 0xfffffffe0f037810 */ /* 0x000fe40007ffe0ff */
[----:B------:R-:W-:Y:S04]  /*6f90*/  IADD3 R4, R43, 0x1, RZ ;  /* 0x000000012b047810 */ /* 0x000fe80007ffe0ff */
[----:B------:R-:W-:Y:S02]  /*6fa0*/  SEL R43, R4, RZ, !P0 ;  /* 0x000000ff042b7207 */ /* 0x000fe40004000000 */
        /* <DEDUP_REMOVED lines=8> */
[----:B------:R-:W-:Y:S02]  /*7030*/  @P0 IMAD R2, R58, 0x6000, R11 ;  /* 0x000060003a020824 */ /* 0x000fe400078e020b */
        /* <DEDUP_REMOVED lines=13> */
[C---:B------:R-:W-:Y:S02]  /*7110*/  ISETP.GT.AND P0, PT, R15.reuse, R14, PT ;  /* 0x0000000e0f00720c */ /* 0x040fe40003f04270 */
[----:B------:R-:W-:Y:S01]  /*7120*/  IADD3 R15, R15, -0x1, RZ ;  /* 0xffffffff0f0f7810 */ /* 0x000fe20007ffe0ff */
[----:B------:R-:W0:Y:S10]  /*7130*/  LDGDEPBAR ;  /* 0x00000000000079af */ /* 0x000e340000000000 */
[----:B------:R-:W-:-:S05]  /*7140*/  @P0 BRA `(.L_x_1851) ;  /* 0xffffc0f000000947 */ /* 0x000fca000383ffff */
[----:B------:R-:W-:Y:S01]  /*7150*/  WARPSYNC 0xffffffff ;  /* 0xffffffff00007948 */ /* 0x000fe20003800000 */
[----:B------:R-:W-:Y:S06]  /*7160*/  BAR.SYNC.DEFER_BLOCKING 0x0 ;  /* 0x0000000000007b1d */ /* 0x000fec0000010000 */
.L_x_1826:
[----:B------:R-:W-:Y:S02]  /*7170*/  ISETP.NE.AND P3, PT, R224, 0x1, PT ;  /* 0x00000001e000780c */ /* 0x000fe40003f65270 */
[----:B-1----:R-:W-:-:S02]  /*7180*/  IADD3 R2, R228, 0x7f, RZ ;  /* 0x0000007fe4027810 */ /* 0x002fc40007ffe0ff */
[----:B------:R-:W-:-:S09]  /*7190*/  ISETP.GE.AND P1, PT, R209, 0x1, PT ;  /* 0x00000001d100780c */ /* 0x000fd20003f26270 */
[----:B------:R-:W-:-:S05]  /*71a0*/  @P3 IMAD.HI.U32 R0, R2, c[0x0][0x2c8], RZ ;  /* 0x0000b20002003a27 */ /* 0x000fca00078e00ff */
[----:B------:R-:W-:Y:S01]  /*71b0*/  @P3 SHF.R.U32.HI R2, RZ, c[0x0][0x2cc], R0 ;  /* 0x0000b300ff023a19 */ /* 0x000fe20000011600 */
[----:B------:R-:W-:-:S04]  /*71c0*/  IMAD.IADD R0, R80, 0x1, R81 ;  /* 0x0000000150007824 */ /* 0x000fc800078e0251 */
[----:B------:R-:W-:-:S05]  /*71d0*/  IMAD.IADD R2, R83, 0x1, R2 ;  /* 0x0000000153027824 */ /* 0x000fca00078e0202 */
[----:B------:R-:W-:Y:S01]  /*71e0*/  IADD3 R5, R2, c[0x0][0x328], RZ ;  /* 0x0000ca0002057a10 */ /* 0x000fe20007ffe0ff */
[----:B------:R-:W-:Y:S05]  /*71f0*/  @!P1 BRA `(.L_x_1852) ;  /* 0x0000013000009947 */ /* 0x000fea0003800000 */
[C---:B------:R-:W-:Y:S01]  /*7200*/  ISETP.GT.AND P0, PT, R2.reuse, RZ, PT ;  /* 0x000000ff0200720c */ /* 0x040fe20003f04270 */
[----:B------:R-:W-:Y:S01]  /*7210*/  BSSY B0, `(.L_x_1853) ;  /* 0x000000e000007945 */ /* 0x000fe20003800000 */
[----:B------:R-:W-:-:S11]  /*7220*/  IADD3 R3, R2, -0x1, RZ ;  /* 0xffffffff02037810 */ /* 0x000fd60007ffe0ff */
[----:B------:R-:W-:Y:S05]  /*7230*/  @P0 BRA `(.L_x_1854) ;  /* 0x0000007000000947 */ /* 0x000fea0003800000 */
[----:B------:R-:W-:-:S05]  /*7240*/  IMAD.MOV.U32 R3, RZ, RZ, 0x1 ;  /* 0x00000001ff037424 */ /* 0x000fca00078e00ff */
[----:B------:R-:W-:Y:S01]  /*7250*/  ISETP.NE.AND P0, PT, R3, c[0x0][0x32c], PT ;  /* 0x0000cb0003007a0c */ /* 0x000fe20003f05270 */
[----:B------:R-:W-:-:S12]  /*7260*/  IMAD.MOV R3, RZ, RZ, -R2 ;  /* 0x000000ffff037224 */ /* 0x000fd800078e0a02 */
[----:B------:R-:W-:-:S05]  /*7270*/  @P0 IMAD.HI.U32 R2, R3, c[0x0][0x330], RZ ;  /* 0x0000cc0003020a27 */ /* 0x000fca00078e00ff */
[----:B------:R-:W-:-:S04]  /*7280*/  @P0 SHF.R.U32.HI R3, RZ, c[0x0][0x334], R2 ;  /* 0x0000cd00ff030a19 */ /* 0x000fc80000011602 */
[----:B------:R-:W-:Y:S01]  /*7290*/  LOP3.LUT R3, RZ, R3, RZ, 0x33, !PT ;  /* 0x00000003ff037212 */ /* 0x000fe200078e33ff */
[----:B------:R-:W-:Y:S05]  /*72a0*/  BRA `(.L_x_1855) ;  /* 0x0000004000007947 */ /* 0x000fea0003800000 */
.L_x_1854:
[----:B------:R-:W-:-:S04]  /*72b0*/  MOV R2, 0x1 ;  /* 0x0000000100027802 */ /* 0x000fc80000000f00 */
[----:B------:R-:W-:-:S13]  /*72c0*/  ISETP.NE.AND P0, PT, R2, c[0x0][0x32c], PT ;  /* 0x0000cb0002007a0c */ /* 0x000fda0003f05270 */
[----:B------:R-:W-:-:S05]  /*72d0*/  @P0 IMAD.HI.U32 R2, R3, c[0x0][0x330], RZ ;  /* 0x0000cc0003020a27 */ /* 0x000fca00078e00ff */
[----:B------:R-:W-:Y:S02]  /*72e0*/  @P0 SHF.R.U32.HI R3, RZ, c[0x0][0x334], R2 ;  /* 0x0000cd00ff030a19 */ /* 0x000fe40000011602 */
.L_x_1855:
[----:B------:R-:W-:Y:S05]  /*72f0*/  BSYNC B0 ;  /* 0x0000000000007941 */ /* 0x000fea0003800000 */
.L_x_1853:
[----:B------:R-:W-:-:S05]  /*7300*/  MOV R2, c[0x0][0x32c] ;  /* 0x0000cb0000027a02 */ /* 0x000fca0000000f00 */
[----:B------:R-:W-:-:S05]  /*7310*/  IMAD R2, R3, R2, c[0x0][0x32c] ;  /* 0x0000cb0003027624 */ /* 0x000fca00078e0202 */
[----:B------:R-:W-:-:S04]  /*7320*/  IMNMX R5, R5, R2, PT ;  /* 0x0000000205057217 */ /* 0x000fc80003800200 */
.L_x_1852:
        /* <DEDUP_REMOVED lines=21> */
.L_x_1858:
[----:B------:R-:W-:-:S04]  /*7480*/  MOV R3, c[0x0][0x32c] ;  /* 0x0000cb0000037a02 */ /* 0x000fc80000000f00 */
[----:B------:R-:W-:-:S13]  /*7490*/  ISETP.NE.AND P0, PT, R3, 0x1, PT ;  /* 0x000000010300780c */ /* 0x000fda0003f05270 */
[----:B------:R-:W-:-:S05]  /*74a0*/  @P0 IMAD.HI.U32 R3, R82, c[0x0][0x330], RZ ;  /* 0x0000cc0052030a27 */ /* 0x000fca00078e00ff */
[----:B------:R-:W-:Y:S02]  /*74b0*/  @P0 SHF.R.U32.HI R82, RZ, c[0x0][0x334], R3 ;  /* 0x0000cd00ff520a19 */ /* 0x000fe40000011603 */
.L_x_1859:
[----:B------:R-:W-:Y:S05]  /*74c0*/  BSYNC B0 ;  /* 0x0000000000007941 */ /* 0x000fea0003800000 */
.L_x_1857:
[----:B------:R-:W-:-:S05]  /*74d0*/  IMAD R3, R82, c[0x0][0x32c], RZ ;  /* 0x0000cb0052037a24 */ /* 0x000fca00078e02ff */
[----:B------:R-:W-:-:S04]  /*74e0*/  IMNMX R2, R2, R3, !PT ;  /* 0x0000000302027217 */ /* 0x000fc80007800200 */
.L_x_1856:
[----:B------:R-:W-:Y:S01]  /*74f0*/  SHF.R.S32.HI R3, RZ, 0x1f, R2 ;  /* 0x0000001fff037819 */ /* 0x000fe20000011402 */
[----:B------:R-:W-:Y:S03]  /*7500*/  BSSY B0, `(.L_x_1860) ;  /* 0x0000022000007945 */ /* 0x000fe60003800000 */
[----:B------:R-:W-:Y:S01]  /*7510*/  LEA.HI R3, R3, R2, RZ, 0x6 ;  /* 0x0000000203037211 */ /* 0x000fe200078f30ff */
[----:B------:R-:W-:-:S03]  /*7520*/  IMAD.MOV.U32 R2, RZ, RZ, RZ ;  /* 0x000000ffff027224 */ /* 0x000fc600078e00ff */
[----:B------:R-:W-:-:S04]  /*7530*/  SHF.R.S32.HI R235, RZ, 0x6, R3 ;  /* 0x00000006ffeb7819 */ /* 0x000fc80000011403 */
[----:B------:R-:W-:-:S04]  /*7540*/  IMNMX R235, RZ, R235, !PT ;  /* 0x000000ebffeb7217 */ /* 0x000fc80007800200 */
[----:B------:R-:W-:-:S13]  /*7550*/  ISETP.GT.AND P0, PT, R8, R235, PT ;  /* 0x000000eb0800720c */ /* 0x000fda0003f04270 */
[----:B------:R-:W-:Y:S05]  /*7560*/  @!P0 BRA `(.L_x_1861) ;  /* 0x000001b000008947 */ /* 0x000fea0003800000 */
[-C--:B------:R-:W-:Y:S02]  /*7570*/  IABS R5, R85.reuse ;  /* 0x0000005500057213 */ /* 0x080fe40000000000 */
[----:B------:R-:W-:Y:S02]  /*7580*/  IADD3 R6, R85, -0x1, R8 ;  /* 0xffffffff55067810 */ /* 0x000fe40007ffe008 */
[----:B------:R-:W1:Y:S01]  /*7590*/  I2F.RP R7, R5 ;  /* 0x0000000500077306 */ /* 0x000e620000209400 */
[----:B------:R-:W-:Y:S02]  /*75a0*/  IABS R2, R85 ;  /* 0x0000005500027213 */ /* 0x000fe40000000000 */
[----:B------:R-:W-:-:S03]  /*75b0*/  IMAD.IADD R6, R6, 0x1, -R235 ;  /* 0x0000000106067824 */ /* 0x000fc600078e0aeb */
[----:B------:R-:W-:Y:S02]  /*75c0*/  IMAD.MOV R2, RZ, RZ, -R2 ;  /* 0x000000ffff027224 */ /* 0x000fe400078e0a02 */
[----:B------:R-:W-:Y:S02]  /*75d0*/  IABS R3, R6 ;  /* 0x0000000600037213 */ /* 0x000fe40000000000 */
        /* <DEDUP_REMOVED lines=20> */
.L_x_1861:
[----:B------:R-:W-:Y:S05]  /*7720*/  BSYNC B0 ;  /* 0x0000000000007941 */ /* 0x000fea0003800000 */
.L_x_1860:
        /* <DEDUP_REMOVED lines=58> */
[----:B------:R-:W-:-:S05]  /*7ad0*/  @P1 MOV R2, 0x4 ;  /* 0x0000000400021802 */ /* 0x000fca0000000f00 */
[----:B------:R-:W-:-:S06]  /*7ae0*/  @P1 IMAD.WIDE R2, R211, R2, c[0x0][0x340] ;  /* 0x0000d000d3021625 */ /* 0x000fcc00078e0202 */
[----:B------:R1:W2:Y:S01]  /*7af0*/  @P1 LDG.E R2, [R2.64] ;  /* 0x0000000802021981 */ /* 0x0002a2000c1e1900 */
[-C--:B------:R-:W-:Y:S01]  /*7b00*/  LEA.HI R6, R88, R215.reuse, RZ, 0x3 ;  /* 0x000000d758067211 */ /* 0x080fe200078f18ff */
[C---:B------:R-:W-:Y:S01]  /*7b10*/  IMAD.WIDE.U32 R18, R79.reuse, c[0x0][0x178], RZ ;  /* 0x00005e004f127a25 */ /* 0x040fe200078e00ff */
[----:B------:R-:W-:Y:S02]  /*7b20*/  SHF.R.S32.HI R4, RZ, 0x1f, R79 ;  /* 0x0000001fff047819 */ /* 0x000fe4000001144f */
[----:B------:R-:W-:Y:S01]  /*7b30*/  SHF.R.S32.HI R7, RZ, 0x3, R6 ;  /* 0x00000003ff077819 */ /* 0x000fe20000011406 */
[----:B------:R-:W-:Y:S01]  /*7b40*/  IMAD.MOV.U32 R24, RZ, RZ, R232 ;  /* 0x000000ffff187224 */ /* 0x000fe200078e00e8 */
[----:B------:R-:W-:Y:S01]  /*7b50*/  LOP3.LUT R6, R6, 0xfffffff8, RZ, 0xc0, !PT ;  /* 0xfffffff806067812 */ /* 0x000fe200078ec0ff */
[----:B------:R-:W-:Y:S01]  /*7b60*/  IMAD R4, R4, c[0x0][0x178], RZ ;  /* 0x00005e0004047a24 */ /* 0x000fe200078e02ff */
[----:B------:R-:W-:Y:S02]  /*7b70*/  ISETP.NE.U32.AND P2, PT, RZ, c[0x0][0x348], PT ;  /* 0x0000d200ff007a0c */ /* 0x000fe40003f45070 */
[----:B------:R-:W-:Y:S01]  /*7b80*/  IADD3 R9, -R6, R215, RZ ;  /* 0x000000d706097210 */ /* 0x000fe20007ffe1ff */
[----:B------:R-:W-:Y:S01]  /*7b90*/  IMAD R4, R79, c[0x0][0x17c], R4 ;  /* 0x00005f004f047a24 */ /* 0x000fe200078e0204 */
[----:B------:R-:W-:-:S02]  /*7ba0*/  SHF.R.S32.HI R14, RZ, 0x1f, R0 ;  /* 0x0000001fff0e7819 */ /* 0x000fc40000011400 */
[----:B------:R-:W-:Y:S01]  /*7bb0*/  LEA R17, R9, R7, 0x5 ;  /* 0x0000000709117211 */ /* 0x000fe200078e28ff */
[----:B------:R-:W-:Y:S01]  /*7bc0*/  IMAD.IADD R19, R19, 0x1, R4 ;  /* 0x0000000113137824 */ /* 0x000fe200078e0204 */
[----:B------:R-:W-:Y:S02]  /*7bd0*/  IADD3 R15, P0, R7, R0, RZ ;  /* 0x00000000070f7210 */ /* 0x000fe40007f1e0ff */
[----:B------:R-:W-:Y:S01]  /*7be0*/  SHF.R.S32.HI R4, RZ, 0x1f, R211 ;  /* 0x0000001fff047819 */ /* 0x000fe200000114d3 */
[----:B------:R-:W-:Y:S01]  /*7bf0*/  IMAD.IADD R0, R228, 0x1, R17 ;  /* 0x00000001e4007824 */ /* 0x000fe200078e0211 */
[----:B------:R-:W-:Y:S01]  /*7c00*/  ISETP.NE.AND.EX P2, PT, RZ, c[0x0][0x34c], PT, P2 ;  /* 0x0000d300ff007a0c */ /* 0x000fe20003f45320 */
[----:B------:R-:W-:Y:S01]  /*7c10*/  IMAD.WIDE.U32 R18, R225, c[0x0][0x1b8], R18 ;  /* 0x00006e00e1127a25 */ /* 0x000fe200078e0012 */
[----:B------:R-:W-:Y:S02]  /*7c20*/  LEA.HI.X.SX32 R5, R7, R14, 0x1, P0 ;  /* 0x0000000e07057211 */ /* 0x000fe400000f0eff */
[----:B------:R-:W-:Y:S01]  /*7c30*/  SEL R6, R4, RZ, !P2 ;  /* 0x000000ff04067207 */ /* 0x000fe20005000000 */
[----:B------:R-:W-:Y:S01]  /*7c40*/  @P3 IMAD.HI.U32 R16, R0, c[0x0][0x2c8], RZ ;  /* 0x0000b20000103a27 */ /* 0x000fe200078e00ff */
[----:B------:R-:W-:-:S02]  /*7c50*/  SHF.R.S32.HI R25, RZ, 0x1f, R232 ;  /* 0x0000001fff197819 */ /* 0x000fc400000114e8 */
[----:B-1----:R-:W-:Y:S01]  /*7c60*/  SEL R3, R211, RZ, !P2 ;  /* 0x000000ffd3037207 */ /* 0x002fe20005000000 */
[C---:B------:R-:W-:Y:S01]  /*7c70*/  IMAD R14, R5.reuse, c[0x0][0x1e0], RZ ;  /* 0x00007800050e7a24 */ /* 0x040fe200078e02ff */
[----:B------:R-:W-:Y:S01]  /*7c80*/  MOV R17, R0 ;  /* 0x0000000000117202 */ /* 0x000fe20000000f00 */
[----:B------:R-:W-:Y:S01]  /*7c90*/  IMAD R5, R5, c[0x0][0x208], RZ ;  /* 0x0000820005057a24 */ /* 0x000fe200078e02ff */
[----:B------:R-:W-:Y:S01]  /*7ca0*/  @P3 SHF.R.U32.HI R17, RZ, c[0x0][0x2cc], R16 ;  /* 0x0000b300ff113a19 */ /* 0x000fe20000011610 */
[----:B------:R-:W-:Y:S01]  /*7cb0*/  IMAD R6, R6, c[0x0][0x1c0], RZ ;  /* 0x0000700006067a24 */ /* 0x000fe200078e02ff */
[----:B------:R-:W-:Y:S01]  /*7cc0*/  ISETP.NE.U32.AND P0, PT, RZ, c[0x0][0x350], PT ;  /* 0x0000d400ff007a0c */ /* 0x000fe20003f05070 */
[----:B------:R-:W-:Y:S01]  /*7cd0*/  IMAD R19, R225, c[0x0][0x1bc], R19 ;  /* 0x00006f00e1137a24 */ /* 0x000fe200078e0213 */
[----:B------:R-:W-:Y:S01]  /*7ce0*/  ISETP.GE.AND P6, PT, R78, c[0x0][0x1d4], PT ;  /* 0x000075004e007a0c */ /* 0x000fe20003fc6270 */
[----:B------:R-:W-:Y:S01]  /*7cf0*/  IMAD.WIDE.U32 R20, R15, c[0x0][0x208], R24 ;  /* 0x000082000f147a25 */ /* 0x000fe200078e0018 */
[----:B------:R-:W-:-:S02]  /*7d00*/  ISETP.NE.AND.EX P0, PT, RZ, c[0x0][0x354], PT, P0 ;  /* 0x0000d500ff007a0c */ /* 0x000fc40003f05300 */
[----:B------:R-:W-:Y:S01]  /*7d10*/  ISETP.GE.AND P4, PT, R232, c[0x0][0x198], PT ;  /* 0x00006600e8007a0c */ /* 0x000fe20003f86270 */
[----:B------:R-:W-:Y:S01]  /*7d20*/  IMAD R5, R15, c[0x0][0x20c], R5 ;  /* 0x000083000f057a24 */ /* 0x000fe200078e0205 */
[----:B------:R-:W-:Y:S01]  /*7d30*/  ISETP.GE.AND P3, PT, R216, c[0x0][0x198], PT ;  /* 0x00006600d8007a0c */ /* 0x000fe20003f66270 */
[C---:B------:R-:W-:Y:S01]  /*7d40*/  IMAD R6, R3.reuse, c[0x0][0x1c4], R6 ;  /* 0x0000710003067a24 */ /* 0x040fe200078e0206 */
[----:B------:R-:W-:Y:S01]  /*7d50*/  ISETP.GE.AND P2, PT, R78, c[0x0][0x198], PT ;  /* 0x000066004e007a0c */ /* 0x000fe20003f46270 */
[----:B------:R-:W-:Y:S01]  /*7d60*/  IMAD.WIDE.U32 R18, R3, c[0x0][0x1c0], R18 ;  /* 0x0000700003127a25 */ /* 0x000fe200078e0012 */
[----:B------:R-:W-:Y:S02]  /*7d70*/  SHF.R.S32.HI R3, RZ, 0x1f, R17 ;  /* 0x0000001fff037819 */ /* 0x000fe40000011411 */
[----:B------:R-:W-:Y:S01]  /*7d80*/  IADD3 R21, R21, R5, RZ ;  /* 0x0000000515157210 */ /* 0x000fe20007ffe0ff */
[----:B------:R-:W-:Y:S01]  /*7d90*/  IMAD.IADD R19, R19, 0x1, R6 ;  /* 0x0000000113137824 */ /* 0x000fe200078e0206 */
[----:B------:R-:W-:Y:S01]  /*7da0*/  IADD3 R5, -R17, RZ, RZ ;  /* 0x000000ff11057210 */ /* 0x000fe20007ffe1ff */
[----:B------:R-:W-:-:S02]  /*7db0*/  IMAD R6, R3, c[0x0][0x1b0], RZ ;  /* 0x00006c0003067a24 */ /* 0x000fc400078e02ff */
[----:B------:R-:W-:-:S04]  /*7dc0*/  IMAD.WIDE.U32 R18, R17, c[0x0][0x1b0], R18 ;  /* 0x00006c0011127a25 */ /* 0x000fc800078e0012 */
[----:B------:R-:W-:Y:S02]  /*7dd0*/  IMAD R3, R17, c[0x0][0x1b4], R6 ;  /* 0x00006d0011037a24 */ /* 0x000fe400078e0206 */
[----:B------:R-:W-:Y:S02]  /*7de0*/  IMAD R0, R5, c[0x0][0x2c4], R0 ;  /* 0x0000b10005007a24 */ /* 0x000fe400078e0200 */
[----:B------:R-:W-:-:S04]  /*7df0*/  IMAD.WIDE.U32 R22, R15, c[0x0][0x1e0], R24 ;  /* 0x000078000f167a25 */ /* 0x000fc800078e0018 */
[----:B------:R-:W-:Y:S02]  /*7e00*/  IMAD R14, R15, c[0x0][0x1e4], R14 ;  /* 0x000079000f0e7a24 */ /* 0x000fe400078e020e */
[----:B------:R-:W-:Y:S01]  /*7e10*/  IMAD.IADD R19, R19, 0x1, R3 ;  /* 0x0000000113137824 */ /* 0x000fe200078e0203 */
[----:B------:R-:W-:Y:S01]  /*7e20*/  SHF.R.S32.HI R3, RZ, 0x1f, R0 ;  /* 0x0000001fff037819 */ /* 0x000fe20000011400 */
[----:B------:R-:W-:Y:S02]  /*7e30*/  IMAD.IADD R23, R23, 0x1, R14 ;  /* 0x0000000117177824 */ /* 0x000fe400078e020e */
[----:B------:R-:W-:-:S04]  /*7e40*/  IMAD.WIDE.U32 R14, R225, c[0x0][0x210], R20 ;  /* 0x00008400e10e7a25 */ /* 0x000fc800078e0014 */
[----:B------:R-:W-:Y:S02]  /*7e50*/  IMAD R3, R3, c[0x0][0x1a8], RZ ;  /* 0x00006a0003037a24 */ /* 0x000fe400078e02ff */
[----:B------:R-:W-:-:S04]  /*7e60*/  IMAD.WIDE.U32 R240, R225, c[0x0][0x1e8], R22 ;  /* 0x00007a00e1f07a25 */ /* 0x000fc800078e0016 */
[C---:B------:R-:W-:Y:S02]  /*7e70*/  IMAD R6, R0.reuse, c[0x0][0x1ac], R3 ;  /* 0x00006b0000067a24 */ /* 0x040fe400078e0203 */
[C---:B------:R-:W-:Y:S02]  /*7e80*/  IMAD R241, R225.reuse, c[0x0][0x1ec], R241 ;  /* 0x00007b00e1f17a24 */ /* 0x040fe400078e02f1 */
[----:B------:R-:W-:Y:S01]  /*7e90*/  IMAD R15, R225, c[0x0][0x214], R15 ;  /* 0x00008500e10f7a24 */ /* 0x000fe200078e020f */
[----:B--2---:R-:W-:Y:S02]  /*7ea0*/  @P1 SHF.R.S32.HI R237, RZ, 0x1f, R2 ;  /* 0x0000001fffed1819 */ /* 0x004fe40000011402 */
[----:B------:R-:W-:Y:S01]  /*7eb0*/  @!P1 MOV R237, R4 ;  /* 0x0000000400ed9202 */ /* 0x000fe20000000f00 */
[----:B------:R-:W-:Y:S01]  /*7ec0*/  IMAD.WIDE.U32 R4, R0, c[0x0][0x1a8], R18 ;  /* 0x00006a0000047a25 */ /* 0x000fe200078e0012 */
[----:B------:R-:W-:Y:S02]  /*7ed0*/  @P1 MOV R236, R2 ;  /* 0x0000000200ec1202 */ /* 0x000fe40000000f00 */
[----:B------:R-:W-:Y:S01]  /*7ee0*/  SEL R231, R237, RZ, !P0 ;  /* 0x000000ffede77207 */ /* 0x000fe20004000000 */
[----:B------:R-:W-:Y:S01]  /*7ef0*/  @!P1 IMAD.MOV.U32 R236, RZ, RZ, R211 ;  /* 0x000000ffffec9224 */ /* 0x000fe200078e00d3 */
[----:B------:R-:W-:Y:S01]  /*7f00*/  IADD3 R6, R5, R6, RZ ;  /* 0x0000000605067210 */ /* 0x000fe20007ffe0ff */
[----:B------:R-:W-:-:S02]  /*7f10*/  IMAD.IADD R2, R7, 0x1, R228 ;  /* 0x0000000107027824 */ /* 0x000fc400078e02e4 */
[C---:B------:R-:W-:Y:S01]  /*7f20*/  IMAD R3, R231.reuse, c[0x0][0x1f0], RZ ;  /* 0x00007c00e7037a24 */ /* 0x040fe200078e02ff */
[----:B------:R-:W-:Y:S01]  /*7f30*/  SEL R236, R236, RZ, !P0 ;  /* 0x000000ffecec7207 */ /* 0x000fe20004000000 */
[----:B------:R-:W-:Y:S01]  /*7f40*/  IMAD R231, R231, c[0x0][0x218], RZ ;  /* 0x00008600e7e77a24 */ /* 0x000fe200078e02ff */
[----:B------:R-:W-:-:S03]  /*7f50*/  LEA R20, P0, R4, c[0x0][0x160], 0x1 ;  /* 0x0000580004147a11 */ /* 0x000fc600078008ff */
[----:B------:R-:W-:Y:S01]  /*7f60*/  IMAD R3, R236, c[0x0][0x1f4], R3 ;  /* 0x00007d00ec037a24 */ /* 0x000fe200078e0203 */
[----:B------:R-:W-:Y:S01]  /*7f70*/  LEA.HI.X R6, R4, c[0x0][0x164], R6, 0x1, P0 ;  /* 0x0000590004067a11 */ /* 0x000fe200000f0c06 */
[----:B------:R-:W-:Y:S01]  /*7f80*/  IMAD R231, R236, c[0x0][0x21c], R231 ;  /* 0x00008700ece77a24 */ /* 0x000fe200078e02e7 */
[----:B------:R-:W-:Y:S01]  /*7f90*/  IADD3 R4, R8, -0x1, RZ ;  /* 0xffffffff08047810 */ /* 0x000fe20007ffe0ff */
[----:B------:R-:W-:-:S04]  /*7fa0*/  IMAD.WIDE.U32 R240, R236, c[0x0][0x1f0], R240 ;  /* 0x00007c00ecf07a25 */ /* 0x000fc800078e00f0 */
[----:B------:R-:W-:Y:S01]  /*7fb0*/  IMAD.WIDE.U32 R236, R236, c[0x0][0x218], R14 ;  /* 0x00008600ecec7a25 */ /* 0x000fe200078e000e */
[----:B------:R-:W-:-:S04]  /*7fc0*/  IADD3 R234, R241, R3, RZ ;  /* 0x00000003f1ea7210 */ /* 0x000fc80007ffe0ff */
[----:B------:R-:W-:Y:S01]  /*7fd0*/  IADD3 R231, R237, R231, RZ ;  /* 0x000000e7ede77210 */ /* 0x000fe20007ffe0ff */
[----:B------:R-:W-:Y:S05]  /*7fe0*/  BRA.DIV ~URZ, `(.L_x_1863) ;  /* 0x000193927f007947 */ /* 0x000fea000b800000 */
[----:B------:R1:W2:Y:S02]  /*7ff0*/  SHFL.IDX PT, R23, R6, RZ, 0x181f ;  /* 0x00181fff06177589 */ /* 0x0002a400000e0000 */
.L_x_2030:
[----:B------:R-:W-:Y:S05]  /*8000*/  BRA.DIV ~URZ, `(.L_x_1864) ;  /* 0x000193e27f007947 */ /* 0x000fea000b800000 */
[----:B------:R3:W4:Y:S02]  /*8010*/  SHFL.IDX PT, R15, R20, RZ, 0x181f ;  /* 0x00181fff140f7589 */ /* 0x00072400000e0000 */
.L_x_2031:
[----:B------:R-:W-:Y:S01]  /*8020*/  IMAD R5, R227, c[0x0][0x2c4], RZ ;  /* 0x0000b100e3057a24 */ /* 0x000fe200078e02ff */
[----:B------:R-:W-:Y:S01]  /*8030*/  BSSY B0, `(.L_x_1865) ;  /* 0x0000011000007945 */ /* 0x000fe20003800000 */
[----:B------:R-:W-:Y:S02]  /*8040*/  SHF.R.S32.HI R21, RZ, 0x1f, R216 ;  /* 0x0000001fff157819 */ /* 0x000fe400000114d8 */
        /* <DEDUP_REMOVED lines=15> */
.L_x_1866:
[----:B------:R-:W-:Y:S05]  /*8140*/  BSYNC B0 ;  /* 0x0000000000007941 */ /* 0x000fea0003800000 */
.L_x_1865:
[----:B------:R-:W-:Y:S05]  /*8150*/  BRA.DIV ~URZ, `(.L_x_1867) ;  /* 0x000192f27f007947 */ /* 0x000fea000b800000 */
[----:B--2---:R2:W1:Y:S04]  /*8160*/  SHFL.IDX PT, R23, R6, 0x1, 0x181f ;  /* 0x00381f0006177f89 */ /* 0x00446800000e0000 */
[----:B----4-:R2:W4:Y:S02]  /*8170*/  SHFL.IDX PT, R15, R20, 0x1, 0x181f ;  /* 0x00381f00140f7f89 */ /* 0x01052400000e0000 */
.L_x_2032:
        /* <DEDUP_REMOVED lines=16> */
.L_x_1869:
[----:B------:R-:W-:Y:S05]  /*8280*/  BSYNC B0 ;  /* 0x0000000000007941 */ /* 0x000fea0003800000 */
.L_x_1868:
[----:B------:R-:W-:Y:S05]  /*8290*/  BRA.DIV ~URZ, `(.L_x_1870) ;  /* 0x000192727f007947 */ /* 0x000fea000b800000 */
[----:B-1----:R1:W2:Y:S02]  /*82a0*/  SHFL.IDX PT, R23, R6, 0x2, 0x181f ;  /* 0x00581f0006177f89 */ /* 0x0022a400000e0000 */
.L_x_2033:
[----:B------:R-:W-:Y:S05]  /*82b0*/  BRA.DIV ~URZ, `(.L_x_1871) ;  /* 0x000192c27f007947 */ /* 0x000fea000b800000 */
[----:B----4-:R4:W1:Y:S02]  /*82c0*/  SHFL.IDX PT, R15, R20, 0x2, 0x181f ;  /* 0x00581f00140f7f89 */ /* 0x01086400000e0000 */
.L_x_2034:
        /* <DEDUP_REMOVED lines=16> */
.L_x_1873:
[----:B------:R-:W-:Y:S05]  /*83d0*/  BSYNC B0 ;  /* 0x0000000000007941 */ /* 0x000fea0003800000 */
.L_x_1872:
[----:B------:R-:W-:Y:S05]  /*83e0*/  BRA.DIV ~URZ, `(.L_x_1874) ;  /* 0x000191f27f007947 */ /* 0x000fea000b800000 */
[----:B--2---:R2:W3:Y:S04]  /*83f0*/  SHFL.IDX PT, R23, R6, 0x3, 0x181f ;  /* 0x00781f0006177f89 */ /* 0x0044e800000e0000 */
[----:B-1----:R2:W1:Y:S02]  /*8400*/  SHFL.IDX PT, R15, R20, 0x3, 0x181f ;  /* 0x00781f00140f7f89 */ /* 0x00246400000e0000 */
.L_x_2035:
        /* <DEDUP_REMOVED lines=16> */
[C---:B-1----:R-:W-:Y:S01]  /*8510*/  IMAD.SHL.U32 R3, R4.reuse, 0x40, RZ ;  /* 0x0000004004037824 */ /* 0x042fe200078e00ff */
[----:B------:R-:W-:Y:S01]  /*8520*/  SHF.R.S32.HI R0, RZ, 0x1f, R4 ;  /* 0x0000001fff007819 */ /* 0x000fe20000011404 */
[----:B------:R-:W-:Y:S01]  /*8530*/  IMAD.WIDE.U32 R16, R4, c[0x0][0x1e0], RZ ;  /* 0x0000780004107a25 */ /* 0x000fe200078e00ff */
[----:B------:R-:W-:Y:S02]  /*8540*/  BAR.SYNC.DEFER_BLOCKING 0x0 ;  /* 0x0000000000007b1d */ /* 0x000fe40000010000 */
[----:B------:R-:W-:Y:S01]  /*8550*/  IADD3 R14, -R3, R230, -R7 ;  /* 0x000000e6030e7210 */ /* 0x000fe20007ffe907 */
[----:B------:R-:W-:-:S03]  /*8560*/  IMAD R7, R0, c[0x0][0x1e0], RZ ;  /* 0x0000780000077a24 */ /* 0x000fc600078e02ff */
[----:B------:R-:W-:Y:S01]  /*8570*/  ISETP.GE.AND P1, PT, R14, 0x1, PT ;  /* 0x000000010e00780c */ /* 0x000fe20003f26270 */
[----:B------:R-:W-:Y:S01]  /*8580*/  IMAD R2, R4, c[0x0][0x1e4], R7 ;  /* 0x0000790004027a24 */ /* 0x000fe200078e0207 */
[----:B------:R-:W-:Y:S01]  /*8590*/  LEA R7, P2, R16, R240, 0x6 ;  /* 0x000000f010077211 */ /* 0x000fe200078430ff */
[----:B------:R-:W-:Y:S01]  /*85a0*/  ULDC.64 UR4, c[0x0][0x208] ;  /* 0x0000820000047ab9 */ /* 0x000fe20000000a00 */
[----:B------:R-:W-:Y:S01]  /*85b0*/  ISETP.GE.AND P0, PT, R14, 0x21, PT ;  /* 0x000000210e00780c */ /* 0x000fe20003f06270 */
[----:B------:R-:W-:Y:S01]  /*85c0*/  IMAD.IADD R15, R17, 0x1, R2 ;  /* 0x00000001110f7824 */ /* 0x000fe200078e0202 */
[----:B------:R-:W-:Y:S01]  /*85d0*/  USHF.L.U32 UR7, UR4, 0x6, URZ ;  /* 0x0000000604077899 */ /* 0x000fe2000800063f */
[----:B------:R-:W-:Y:S01]  /*85e0*/  IMAD.MOV.U32 R2, RZ, RZ, 0x20 ;  /* 0x00000020ff027424 */ /* 0x000fe200078e00ff */
[----:B------:R-:W-:Y:S01]  /*85f0*/  UMOV UR6, 0x6 ;  /* 0x0000000600067882 */ /* 0x000fe20000000000 */
[----:B------:R-:W-:Y:S01]  /*8600*/  BSSY B0, `(.L_x_1875) ;  /* 0x000004c000007945 */ /* 0x000fe20003800000 */
[----:B--2---:R-:W-:Y:S01]  /*8610*/  LEA.HI.X R6, R16, R234, R15, 0x6, P2 ;  /* 0x000000ea10067211 */ /* 0x004fe200010f340f */
[----:B------:R-:W-:Y:S01]  /*8620*/  IMAD.WIDE.U32 R16, R2, c[0x0][0x1e0], RZ ;  /* 0x0000780002107a25 */ /* 0x000fe200078e00ff */
[----:B------:R-:W-:Y:S01]  /*8630*/  USHF.L.U64.HI UR5, UR4, UR6, UR5 ;  /* 0x0000000604057299 */ /* 0x000fe20008010205 */
[----:B----4-:R-:W-:-:S02]  /*8640*/  @P1 LEA R20, P2, R7, c[0x0][0x1c8], 0x1 ;  /* 0x0000720007141a11 */ /* 0x010fc400078408ff */
[----:B------:R-:W-:Y:S01]  /*8650*/  @P1 ISETP.GE.AND P3, PT, R232, c[0x0][0x1d4], PT ;  /* 0x00007500e8001a0c */ /* 0x000fe20003f66270 */
[----:B------:R-:W-:Y:S01]  /*8660*/  IMAD R15, R2, c[0x0][0x1e4], RZ ;  /* 0x00007900020f7a24 */ /* 0x000fe200078e02ff */
[----:B------:R-:W-:Y:S02]  /*8670*/  @P1 LEA.HI.X R21, R7, c[0x0][0x1cc], R6, 0x1, P2 ;  /* 0x0000730007151a11 */ /* 0x000fe400010f0c06 */
[C---:B------:R-:W-:Y:S02]  /*8680*/  @P1 ISETP.GE.AND P2, PT, R216.reuse, c[0x0][0x1d4], PT ;  /* 0x00007500d8001a0c */ /* 0x040fe40003f46270 */
[----:B------:R-:W-:-:S07]  /*8690*/  @P0 ISETP.GE.AND P4, PT, R216, c[0x0][0x1d4], PT ;  /* 0x00007500d8000a0c */ /* 0x000fce0003f86270 */
[----:B------:R-:W-:Y:S01]  /*86a0*/  @!PT LDS RZ, [RZ] ;  /* 0x00000000fffff984 */ /* 0x000fe20000000800 */
[----:B------:R-:W-:Y:S01]  /*86b0*/  @!PT LDS RZ, [RZ] ;  /* 0x00000000fffff984 */ /* 0x000fe20000000800 */
[----:B------:R-:W-:Y:S01]  /*86c0*/  @!PT LDS RZ, [RZ] ;  /* 0x00000000fffff984 */ /* 0x000fe20000000800 */
[----:B------:R1:W-:Y:S01]  /*86d0*/  @P1 LDGSTS.E.BYPASS.LTC128B.128 [R140+0xc100], [R20.64], !P3 ;  /* 0x0c100000148c1fae */ /* 0x0003e2000d901d48 */
[----:B------:R-:W-:-:S03]  /*86e0*/  @P0 IADD3 R7, P3, R7, R16, RZ ;  /* 0x0000001007070210 */ /* 0x000fc60007f7e0ff */
[----:B------:R1:W-:Y:S01]  /*86f0*/  @P1 LDGSTS.E.BYPASS.LTC128B.128 [R140+0xe100], [R20.64+0x80], !P2 ;  /* 0x0e100080148c1fae */ /* 0x0003e2000d101d48 */
[----:B------:R-:W-:Y:S02]  /*8700*/  @P0 ISETP.GE.AND P2, PT, R232, c[0x0][0x1d4], PT ;  /* 0x00007500e8000a0c */ /* 0x000fe40003f46270 */
[----:B------:R-:W-:Y:S01]  /*8710*/  @P0 IADD3.X R6, R6, R17, R15, P3, !PT ;  /* 0x0000001106060210 */ /* 0x000fe20001ffe40f */
[----:B------:R1:W-:Y:S01]  /*8720*/  @P1 LDGSTS.E.BYPASS.LTC128B.128 [R140+0x10100], [R20.64+0x100], !P6 ;  /* 0x10100100148c1fae */ /* 0x0003e2000f101d48 */
[C---:B------:R-:W-:Y:S01]  /*8730*/  @P0 LEA R18, P1, R7.reuse, c[0x0][0x1c8], 0x1 ;  /* 0x0000720007120a11 */ /* 0x040fe200078208ff */
[----:B------:R-:W-:Y:S01]  /*8740*/  IMAD R15, R0, c[0x0][0x208], RZ ;  /* 0x00008200000f7a24 */ /* 0x000fe200078e02ff */
[----:B------:R-:W-:Y:S01]  /*8750*/  ISETP.GE.AND P3, PT, R232, c[0x0][0x1d4], PT ;  /* 0x00007500e8007a0c */ /* 0x000fe20003f66270 */
[----:B------:R-:W-:Y:S01]  /*8760*/  IMAD.WIDE.U32 R16, R4, c[0x0][0x208], RZ ;  /* 0x0000820004107a25 */ /* 0x000fe200078e00ff */
[----:B------:R-:W-:-:S03]  /*8770*/  @P0 LEA.HI.X R19, R7, c[0x0][0x1cc], R6, 0x1, P1 ;  /* 0x0000730007130a11 */ /* 0x000fc600008f0c06 */
[----:B------:R-:W-:Y:S01]  /*8780*/  IMAD R0, R4, c[0x0][0x20c], R15 ;  /* 0x0000830004007a24 */ /* 0x000fe200078e020f */
[----:B------:R-:W-:Y:S01]  /*8790*/  LEA R6, P1, R16, R236, 0x6 ;  /* 0x000000ec10067211 */ /* 0x000fe200078230ff */
[----:B------:R1:W-:Y:S01]  /*87a0*/  @P0 LDGSTS.E.BYPASS.LTC128B.128 [R140+0xd100], [R18.64], !P2 ;  /* 0x0d100000128c0fae */ /* 0x0003e2000d101d48 */
[----:B------:R-:W-:Y:S01]  /*87b0*/  ISETP.GE.AND P2, PT, R216, c[0x0][0x1d4], PT ;  /* 0x00007500d8007a0c */ /* 0x000fe20003f46270 */
[----:B------:R-:W-:Y:S02]  /*87c0*/  IMAD.IADD R0, R17, 0x1, R0 ;  /* 0x0000000111007824 */ /* 0x000fe400078e0200 */
[----:B------:R1:W-:Y:S01]  /*87d0*/  @P0 LDGSTS.E.BYPASS.LTC128B.128 [R140+0xf100], [R18.64+0x80], !P4 ;  /* 0x0f100080128c0fae */ /* 0x0003e2000e101d48 */
[----:B------:R-:W-:Y:S02]  /*87e0*/  ISETP.LT.OR P4, PT, R14, 0x1, P3 ;  /* 0x000000010e00780c */ /* 0x000fe40001f81670 */
[----:B------:R-:W-:Y:S01]  /*87f0*/  LEA.HI.X R17, R16, R231, R0, 0x6, P1 ;  /* 0x000000e710117211 */ /* 0x000fe200008f3400 */
[----:B------:R1:W-:Y:S01]  /*8800*/  @P0 LDGSTS.E.BYPASS.LTC128B.128 [R140+0x11100], [R18.64+0x100], !P6 ;  /* 0x11100100128c0fae */ /* 0x0003e2000f101d48 */
[----:B------:R-:W-:Y:S01]  /*8810*/  LEA R16, P0, R6, c[0x0][0x1f8], 0x1 ;  /* 0x00007e0006107a11 */ /* 0x000fe200078008ff */
[----:B------:R-:W-:Y:S01]  /*8820*/  IMAD.MOV.U32 R0, RZ, RZ, 0x40 ;  /* 0x00000040ff007424 */ /* 0x000fe200078e00ff */
[----:B------:R-:W-:Y:S01]  /*8830*/  ISETP.LT.OR P1, PT, R14, 0x1, P2 ;  /* 0x000000010e00780c */ /* 0x000fe20001721670 */
[----:B------:R-:W0:Y:S01]  /*8840*/  LDGDEPBAR ;  /* 0x00000000000079af */ /* 0x000e220000000000 */
[----:B------:R-:W-:-:S02]  /*8850*/  LEA.HI.X R17, R6, c[0x0][0x1fc], R17, 0x1, P0 ;  /* 0x00007f0006117a11 */ /* 0x000fc400000f0c11 */
[----:B------:R-:W-:Y:S02]  /*8860*/  ISETP.GE.AND P0, PT, R78, c[0x0][0x1d4], PT ;  /* 0x000075004e007a0c */ /* 0x000fe40003f06270 */
[C---:B------:R-:W-:Y:S01]  /*8870*/  ISETP.LT.OR P3, PT, R14.reuse, 0x21, P3 ;  /* 0x000000210e00780c */ /* 0x040fe20001f61670 */
[----:B------:R1:W-:Y:S01]  /*8880*/  LDGSTS.E.BYPASS.LTC128B.128 [R140+0x100], [R16.64], !P4 ;  /* 0x00100000108c7fae */ /* 0x0003e2000e101d48 */
[C---:B------:R-:W-:Y:S02]  /*8890*/  ISETP.LT.OR P4, PT, R14.reuse, 0x1, P0 ;  /* 0x000000010e00780c */ /* 0x040fe40000781670 */
[----:B------:R-:W-:-:S03]  /*88a0*/  ISETP.LT.OR P2, PT, R14, 0x21, P2 ;  /* 0x000000210e00780c */ /* 0x000fc60001741670 */
[----:B------:R1:W-:Y:S01]  /*88b0*/  LDGSTS.E.BYPASS.LTC128B.128 [R140+0x2100], [R16.64+0x80], !P1 ;  /* 0x02100080108c7fae */ /* 0x0003e2000c901d48 */
[----:B------:R-:W-:Y:S02]  /*88c0*/  ISETP.LT.OR P1, PT, R14, 0x21, P0 ;  /* 0x000000210e00780c */ /* 0x000fe40000721670 */
[----:B------:R-:W-:-:S04]  /*88d0*/  IADD3 R6, P0, R16, UR7, RZ ;  /* 0x0000000710067c10 */ /* 0x000fc8000ff1e0ff */
[----:B------:R-:W-:Y:S01]  /*88e0*/  IADD3.X R7, R17, UR5, RZ, P0, !PT ;  /* 0x0000000511077c10 */ /* 0x000fe200087fe4ff */
[----:B------:R1:W-:Y:S01]  /*88f0*/  LDGSTS.E.BYPASS.LTC128B.128 [R140+0x4100], [R16.64+0x100], !P4 ;  /* 0x04100100108c7fae */ /* 0x0003e2000e101d48 */
[----:B------:R-:W-:-:S03]  /*8900*/  ISETP.GT.AND P4, PT, R4, R235, PT ;  /* 0x000000eb0400720c */ /* 0x000fc60003f84270 */
[----:B------:R1:W-:Y:S04]  /*8910*/  LDGSTS.E.BYPASS.LTC128B.128 [R140+0x1100], [R6.64], !P3 ;  /* 0x01100000068c7fae */ /* 0x0003e8000d901d48 */
[----:B------:R1:W-:Y:S04]  /*8920*/  LDGSTS.E.BYPASS.LTC128B.128 [R140+0x3100], [R6.64+0x80], !P2 ;  /* 0x03100080068c7fae */ /* 0x0003e8000d101d48 */
[----:B------:R1:W-:Y:S04]  /*8930*/  LDGSTS.E.BYPASS.LTC128B.128 [R140+0x5100], [R6.64+0x100], !P1 ;  /* 0x05100100068c7fae */ /* 0x0003e8000c901d48 */
[----:B------:R-:W0:Y:S01]  /*8940*/  LDGDEPBAR ;  /* 0x00000000000079af */ /* 0x000e220000000000 */
[----:B------:R-:W-:Y:S05]  /*8950*/  @!P4 BRA `(.L_x_1876) ;  /* 0x000001600000c947 */ /* 0x000fea0003800000 */
[----:B-1----:R-:W-:Y:S02]  /*8960*/  IADD3 R7, R8, -0x2, RZ ;  /* 0xfffffffe08077810 */ /* 0x002fe40007ffe0ff */
[----:B------:R-:W-:-:S02]  /*8970*/  ISETP.GE.AND P1, PT, R232, c[0x0][0x1d4], PT ;  /* 0x00007500e8007a0c */ /* 0x000fc40003f26270 */
[----:B------:R-:W-:Y:S01]  /*8980*/  SHF.R.S32.HI R4, RZ, 0x1f, R7 ;  /* 0x0000001fff047819 */ /* 0x000fe20000011407 */
[----:B------:R-:W-:-:S04]  /*8990*/  IMAD.WIDE.U32 R14, R7, c[0x0][0x1e0], RZ ;  /* 0x00007800070e7a25 */ /* 0x000fc800078e00ff */
[----:B------:R-:W-:Y:S01]  /*89a0*/  IMAD R4, R4, c[0x0][0x1e0], RZ ;  /* 0x0000780004047a24 */ /* 0x000fe200078e02ff */
[----:B------:R-:W-:-:S03]  /*89b0*/  LEA R6, P0, R14, R240, 0x6 ;  /* 0x000000f00e067211 */ /* 0x000fc600078030ff */
[----:B------:R-:W-:Y:S01]  /*89c0*/  IMAD R4, R7, c[0x0][0x1e4], R4 ;  /* 0x0000790007047a24 */ /* 0x000fe200078e0204 */
[----:B------:R-:W-:-:S03]  /*89d0*/  LEA R16, P2, R6, c[0x0][0x1c8], 0x1 ;  /* 0x0000720006107a11 */ /* 0x000fc600078408ff */
[----:B------:R-:W-:Y:S02]  /*89e0*/  IMAD.IADD R7, R15, 0x1, R4 ;  /* 0x000000010f077824 */ /* 0x000fe400078e0204 */
[----:B------:R-:W-:-:S03]  /*89f0*/  IMAD R4, R0, c[0x0][0x1e4], RZ ;  /* 0x0000790000047a24 */ /* 0x000fc600078e02ff */
[----:B------:R-:W-:Y:S01]  /*8a00*/  LEA.HI.X R7, R14, R234, R7, 0x6, P0 ;  /* 0x000000ea0e077211 */ /* 0x000fe200000f3407 */
[----:B------:R-:W-:Y:S01]  /*8a10*/  IMAD.WIDE.U32 R14, R0, c[0x0][0x1e0], RZ ;  /* 0x00007800000e7a25 */ /* 0x000fe200078e00ff */
[----:B------:R-:W-:Y:S02]  /*8a20*/  ISETP.GE.AND P0, PT, R216, c[0x0][0x1d4], PT ;  /* 0x00007500d8007a0c */ /* 0x000fe40003f06270 */
[----:B------:R-:W-:Y:S02]  /*8a30*/  LEA.HI.X R17, R6, c[0x0][0x1cc], R7, 0x1, P2 ;  /* 0x0000730006117a11 */ /* 0x000fe400010f0c07 */
        /* <DEDUP_REMOVED lines=8> */
.L_x_1876:
[----:B------:R-:W-:Y:S05]  /*8ac0*/  BSYNC B0 ;  /* 0x0000000000007941 */ /* 0x000fea0003800000 */
.L_x_1875:
[----:B------:R-:W-:Y:S01]  /*8ad0*/  ISETP.LT.AND P0, PT, RZ, c[0x0][0x27c], PT ;  /* 0x00009f00ff007a0c */ /* 0x000fe20003f01270 */
[----:B------:R-:W0:Y:S01]  /*8ae0*/  LDGDEPBAR ;  /* 0x00000000000079af */ /* 0x000e220000000000 */
[----:B------:R-:W-:-:S11]  /*8af0*/  ISETP.NE.AND P5, PT, R224, 0x1, PT ;  /* 0x00000001e000780c */ /* 0x000fd60003fa5270 */
[----:B------:R-:W-:Y:S05]  /*8b00*/  @P0 BRA `(.L_x_1877) ;  /* 0x0000002000000947 */ /* 0x000fea0003800000 */
[----:B------:R-:W-:-:S04]  /*8b10*/  DEPBAR.LE SB0, 0x3 ;  /* 0x000080c00000791a */ /* 0x000fc80000000000 */
[----:B------:R-:W-:Y:S05]  /*8b20*/  BRA `(.L_x_1878) ;  /* 0x00006a7000007947 */ /* 0x000fea0003800000 */
.L_x_1877:
[----:B------:R-:W-:Y:S01]  /*8b30*/  ULDC.U8 UR4, c[0x0][0x298] ;  /* 0x0000a60000047ab9 */ /* 0x000fe20000000000 */
[----:B-1---5:R-:W-:Y:S01]  /*8b40*/  SHF.R.S32.HI R7, RZ, 0x1f, R76 ;  /* 0x0000001fff077819 */ /* 0x022fe2000001144c */
[----:B------:R-:W-:Y:S01]  /*8b50*/  IMAD.WIDE.U32 R16, R76, c[0x0][0x280], RZ ;  /* 0x0000a0004c107a25 */ /* 0x000fe200078e00ff */
[----:B------:R-:W-:Y:S01]  /*8b60*/  ISETP.NE.AND P0, PT, RZ, UR4, PT ;  /* 0x00000004ff007c0c */ /* 0x000fe2000bf05270 */
[----:B------:R-:W-:Y:S01]  /*8b70*/  BSSY B2, `(.L_x_1878) ;  /* 0x00006a2000027945 */ /* 0x000fe20003800000 */
[----:B------:R-:W-:Y:S01]  /*8b80*/  IADD3 R14, R221, R228, RZ ;  /* 0x000000e4dd0e7210 */ /* 0x000fe20007ffe0ff */
[----:B------:R-:W-:Y:S01]  /*8b90*/  IMAD R15, R7, c[0x0][0x280], RZ ;  /* 0x0000a000070f7a24 */ /* 0x000fe200078e02ff */
[----:B------:R-:W-:Y:S01]  /*8ba0*/  IADD3 R60, R221, 0x40, RZ ;  /* 0x00000040dd3c7810 */ /* 0x000fe20007ffe0ff */
[----:B------:R-:W-:Y:S01]  /*8bb0*/  IMAD R7, R7, c[0x0][0x290], RZ ;  /* 0x0000a40007077a24 */ /* 0x000fe200078e02ff */
[----:B------:R-:W-:Y:S01]  /*8bc0*/  LEA R6, R218, R14, 0x6 ;  /* 0x0000000eda067211 */ /* 0x000fe200078e30ff */
[----:B------:R-:W-:-:S02]  /*8bd0*/  IMAD R15, R76, c[0x0][0x284], R15 ;  /* 0x0000a1004c0f7a24 */ /* 0x000fc400078e020f */
[C---:B------:R-:W-:Y:S02]  /*8be0*/  IMAD R7, R76.reuse, c[0x0][0x294], R7 ;  /* 0x0000a5004c077a24 */ /* 0x040fe400078e0207 */
[----:B------:R-:W-:Y:S01]  /*8bf0*/  IMAD.WIDE.U32 R18, R76, c[0x0][0x290], RZ ;  /* 0x0000a4004c127a25 */ /* 0x000fe200078e00ff */
[----:B------:R-:W-:-:S04]  /*8c00*/  IADD3 R15, R15, R17, RZ ;  /* 0x000000110f0f7210 */ /* 0x000fc80007ffe0ff */
[----:B------:R-:W-:Y:S01]  /*8c10*/  IADD3 R7, R7, R19, RZ ;  /* 0x0000001307077210 */ /* 0x000fe20007ffe0ff */
[----:B------:R-:W-:Y:S05]  /*8c20*/  @!P0 BRA `(.L_x_1879) ;  /* 0x0000344000008947 */ /* 0x000fea0003800000 */
[----:B------:R-:W-:Y:S01]  /*8c30*/  @P5 IMAD.HI.U32 R4, R6, c[0x0][0x2c8], RZ ;  /* 0x0000b20006045a27 */ /* 0x000fe200078e00ff */
[C---:B------:R-:W-:Y:S01]  /*8c40*/  IADD3 R22, R142.reuse, 0x40, RZ ;  /* 0x000000408e167810 */ /* 0x040fe20007ffe0ff */
[----:B------:R-:W-:Y:S01]  /*8c50*/  BSSY B0, `(.L_x_1880) ;  /* 0x000006b000007945 */ /* 0x000fe20003800000 */
[C---:B------:R-:W-:Y:S01]  /*8c60*/  IADD3 R33, R142.reuse, 0x20, RZ ;  /* 0x000000208e217810 */ /* 0x040fe20007ffe0ff */
[----:B------:R-:W-:Y:S01]  /*8c70*/  IMAD.MOV.U32 R21, RZ, RZ, R15 ;  /* 0x000000ffff157224 */ /* 0x000fe200078e000f */
[----:B------:R-:W-:Y:S01]  /*8c80*/  @P5 SHF.R.U32.HI R6, RZ, c[0x0][0x2cc], R4 ;  /* 0x0000b300ff065a19 */ /* 0x000fe20000011604 */
[----:B------:R-:W-:Y:S01]  /*8c90*/  IMAD.MOV.U32 R20, RZ, RZ, R16 ;  /* 0x000000ffff147224 */ /* 0x000fe200078e0010 */
[----:B------:R-:W-:Y:S01]  /*8ca0*/  IADD3 R38, R142, 0x10, RZ ;  /* 0x000000108e267810 */ /* 0x000fe20007ffe0ff */
[----:B------:R-:W-:Y:S01]  /*8cb0*/  IMAD.MOV.U32 R16, RZ, RZ, R18 ;  /* 0x000000ffff107224 */ /* 0x000fe200078e0012 */
[----:B------:R-:W-:Y:S01]  /*8cc0*/  SHF.R.S32.HI R4, RZ, 0x1f, R6 ;  /* 0x0000001fff047819 */ /* 0x000fe20000011406 */
[----:B------:R-:W-:Y:S01]  /*8cd0*/  IMAD.WIDE.U32 R18, R6, c[0x0][0x280], R20 ;  /* 0x0000a00006127a25 */ /* 0x000fe200078e0014 */
[----:B------:R-:W-:Y:S01]  /*8ce0*/  SHF.R.S32.HI R21, RZ, 0x1f, R136 ;  /* 0x0000001fff157819 */ /* 0x000fe20000011488 */
[----:B------:R-:W-:Y:S01]  /*8cf0*/  CS2R R64, SRZ ;  /* 0x0000000000407805 */ /* 0x000fe2000001ff00 */
[----:B------:R-:W-:Y:S01]  /*8d00*/  CS2R R70, SRZ ;  /* 0x0000000000467805 */ /* 0x000fe2000001ff00 */
[----:B------:R-:W-:Y:S01]  /*8d10*/  IMAD R15, R4, c[0x0][0x280], RZ ;  /* 0x0000a000040f7a24 */ /* 0x000fe200078e02ff */
[----:B------:R-:W-:Y:S01]  /*8d20*/  LEA R25, P0, R18, c[0x0][0x270], 0x1 ;  /* 0x00009c0012197a11 */ /* 0x000fe200078008ff */
[----:B------:R-:W-:Y:S01]  /*8d30*/  IMAD.MOV.U32 R17, RZ, RZ, R7 ;  /* 0x000000ffff117224 */ /* 0x000fe200078e0007 */
[----:B------:R-:W-:Y:S01]  /*8d40*/  CS2R R78, SRZ ;  /* 0x00000000004e7805 */ /* 0x000fe2000001ff00 */
[----:B------:R-:W-:Y:S01]  /*8d50*/  IMAD R15, R6, c[0x0][0x284], R15 ;  /* 0x0000a100060f7a24 */ /* 0x000fe200078e020f */
[----:B------:R-:W-:Y:S01]  /*8d60*/  CS2R R90, SRZ ;  /* 0x00000000005a7805 */ /* 0x000fe2000001ff00 */
[----:B------:R-:W-:Y:S01]  /*8d70*/  IMAD R7, R4, c[0x0][0x290], RZ ;  /* 0x0000a40004077a24 */ /* 0x000fe200078e02ff */
[----:B------:R1:W2:Y:S01]  /*8d80*/  SHFL.IDX PT, R30, R25, RZ, 0x1c1f ;  /* 0x001c1fff191e7589 */ /* 0x0002a200000e0000 */
[----:B------:R-:W-:Y:S01]  /*8d90*/  IMAD.IADD R26, R19, 0x1, R15 ;  /* 0x00000001131a7824 */ /* 0x000fe200078e020f */
[----:B------:R-:W-:Y:S01]  /*8da0*/  CS2R R100, SRZ ;  /* 0x0000000000647805 */ /* 0x000fe2000001ff00 */
[----:B------:R-:W-:Y:S01]  /*8db0*/  IMAD.WIDE.U32 R16, R6, c[0x0][0x290], R16 ;  /* 0x0000a40006107a25 */ /* 0x000fe200078e0010 */
[----:B------:R-:W-:Y:S01]  /*8dc0*/  CS2R R80, SRZ ;  /* 0x0000000000507805 */ /* 0x000fe2000001ff00 */
[----:B------:R-:W-:Y:S01]  /*8dd0*/  CS2R R62, SRZ ;  /* 0x00000000003e7805 */ /* 0x000fe2000001ff00 */
[----:B------:R-:W-:Y:S01]  /*8de0*/  LEA.HI.X R26, R18, c[0x0][0x274], R26, 0x1, P0 ;  /* 0x00009d00121a7a11 */ /* 0x000fe200000f0c1a */
[----:B------:R-:W-:Y:S01]  /*8df0*/  IMAD R24, R6, c[0x0][0x294], R7 ;  /* 0x0000a50006187a24 */ /* 0x000fe200078e0207 */
[----:B------:R-:W-:Y:S01]  /*8e00*/  ISETP.GE.AND P0, PT, R14, R5, PT ;  /* 0x000000050e00720c */ /* 0x000fe20003f06270 */
[----:B------:R-:W-:Y:S01]  /*8e10*/  CS2R R18, SRZ ;  /* 0x0000000000127805 */ /* 0x000fe2000001ff00 */
[C---:B------:R-:W-:Y:S01]  /*8e20*/  LEA R23, P1, R16.reuse, c[0x0][0x288], 0x1 ;  /* 0x0000a20010177a11 */ /* 0x040fe200078208ff */
[----:B------:R-:W-:Y:S01]  /*8e30*/  IMAD.IADD R24, R17, 0x1, R24 ;  /* 0x0000000111187824 */ /* 0x000fe200078e0218 */
[----:B------:R1:W3:Y:S01]  /*8e40*/  SHFL.IDX PT, R31, R26, RZ, 0x1c1f ;  /* 0x001c1fff1a1f7589 */ /* 0x0002e200000e0000 */
[----:B------:R-:W-:Y:S01]  /*8e50*/  SHF.R.S32.HI R6, RZ, 0x1f, R137 ;  /* 0x0000001fff067819 */ /* 0x000fe20000011489 */
[----:B------:R-:W-:Y:S01]  /*8e60*/  CS2R R68, SRZ ;  /* 0x0000000000447805 */ /* 0x000fe2000001ff00 */
[----:B------:R-:W-:Y:S01]  /*8e70*/  CS2R R74, SRZ ;  /* 0x00000000004a7805 */ /* 0x000fe2000001ff00 */
[----:B------:R-:W-:Y:S01]  /*8e80*/  LEA.HI.X R24, R16, c[0x0][0x28c], R24, 0x1, P1 ;  /* 0x0000a30010187a11 */ /* 0x000fe200008f0c18 */
[----:B------:R1:W4:Y:S01]  /*8e90*/  SHFL.IDX PT, R28, R23, RZ, 0x1c1f ;  /* 0x001c1fff171c7589 */ /* 0x00032200000e0000 */
[----:B------:R-:W-:Y:S01]  /*8ea0*/  CS2R R88, SRZ ;  /* 0x0000000000587805 */ /* 0x000fe2000001ff00 */
[----:B------:R-:W-:Y:S01]  /*8eb0*/  CS2R R98, SRZ ;  /* 0x0000000000627805 */ /* 0x000fe2000001ff00 */
[----:B------:R-:W-:Y:S01]  /*8ec0*/  CS2R R82, SRZ ;  /* 0x0000000000527805 */ /* 0x000fe2000001ff00 */
[----:B------:R1:W1:Y:S01]  /*8ed0*/  SHFL.IDX PT, R29, R24, RZ, 0x1c1f ;  /* 0x001c1fff181d7589 */ /* 0x00026200000e0000 */
[----:B------:R-:W-:-:S02]  /*8ee0*/  SHF.R.S32.HI R15, RZ, 0x1f, R22 ;  /* 0x0000001fff0f7819 */ /* 0x000fc40000011416 */
[----:B------:R-:W-:Y:S02]  /*8ef0*/  SHF.R.S32.HI R4, RZ, 0x1f, R33 ;  /* 0x0000001fff047819 */ /* 0x000fe40000011421 */
[----:B------:R-:W-:Y:S01]  /*8f00*/  SHF.R.S32.HI R7, RZ, 0x1f, R38 ;  /* 0x0000001fff077819 */ /* 0x000fe20000011426 */
[----:B------:R-:W-:Y:S05]  /*8f10*/  @P0 BRA `(.L_x_1881) ;  /* 0x000003e000000947 */ /* 0x000fea0003800000 */
[----:B--2---:R-:W-:Y:S01]  /*8f20*/  ISETP.GE.AND P0, PT, R38, c[0x0][0x27c], PT ;  /* 0x00009f0026007a0c */ /* 0x004fe20003f06270 */
[----:B------:R-:W-:Y:S01]  /*8f30*/  CS2R R100, SRZ ;  /* 0x0000000000647805 */ /* 0x000fe2000001ff00 */
[----:B------:R-:W-:Y:S01]  /*8f40*/  ISETP.GE.AND P1, PT, R33, c[0x0][0x27c], PT ;  /* 0x00009f0021007a0c */ /* 0x000fe20003f26270 */
[----:B------:R-:W-:-:S10]  /*8f50*/  CS2R R98, SRZ ;  /* 0x0000000000627805 */ /* 0x000fd4000001ff00 */
[C---:B------:R-:W-:Y:S01]  /*8f60*/  @!P0 IMAD.SHL.U32 R27, R38.reuse, 0x2, RZ ;  /* 0x00000002261b8824 */ /* 0x040fe200078e00ff */
[----:B------:R-:W-:-:S04]  /*8f70*/  @!P0 SHF.L.U64.HI R17, R38, 0x1, R7 ;  /* 0x0000000126118819 */ /* 0x000fc80000010207 */
[----:B------:R-:W-:-:S05]  /*8f80*/  @!P0 IADD3 R42, P2, R30, R27, RZ ;  /* 0x0000001b1e2a8210 */ /* 0x000fca0007f5e0ff */
[----:B---3--:R-:W-:Y:S01]  /*8f90*/  @!P0 IMAD.X R43, R31, 0x1, R17, P2 ;  /* 0x000000011f2b8824 */ /* 0x008fe200010e0611 */
[----:B----4-:R-:W-:Y:S01]  /*8fa0*/  @!P0 IADD3 R40, P2, R28, R27, RZ ;  /* 0x0000001b1c288210 */ /* 0x010fe20007f5e0ff */
[----:B------:R-:W-:-:S03]  /*8fb0*/  @!P1 IMAD.SHL.U32 R27, R33, 0x2, RZ ;  /* 0x00000002211b9824 */ /* 0x000fc600078e00ff */
[----:B------:R2:W5:Y:S01]  /*8fc0*/  @!P0 LD.E.64 R100, [R42.64] ;  /* 0x000000082a648980 */ /* 0x000562000c101b00 */
[----:B-1----:R-:W-:Y:S01]  /*8fd0*/  @!P0 IMAD.X R41, R29, 0x1, R17, P2 ;  /* 0x000000011d298824 */ /* 0x002fe200010e0611 */
[----:B------:R-:W-:Y:S02]  /*8fe0*/  @!P1 SHF.L.U64.HI R17, R33, 0x1, R4 ;  /* 0x0000000121119819 */ /* 0x000fe40000010204 */
[-C--:B------:R-:W-:Y:S02]  /*8ff0*/  @!P1 IADD3 R36, P2, R30, R27.reuse, RZ ;  /* 0x0000001b1e249210 */ /* 0x080fe40007f5e0ff */
[----:B------:R1:W5:Y:S01]  /*9000*/  @!P0 LD.E.64 R98, [R40.64] ;  /* 0x0000000828628980 */ /* 0x000362000c101b00 */
[----:B------:R-:W-:Y:S02]  /*9010*/  ISETP.GE.AND P0, PT, R137, c[0x0][0x27c], PT ;  /* 0x00009f0089007a0c */ /* 0x000fe40003f06270 */
[----:B------:R-:W-:Y:S01]  /*9020*/  @!P1 IMAD.X R37, R31, 0x1, R17, P2 ;  /* 0x000000011f259824 */ /* 0x000fe200010e0611 */
[----:B------:R-:W-:Y:S01]  /*9030*/  @!P1 IADD3 R34, P2, R28, R27, RZ ;  /* 0x0000001b1c229210 */ /* 0x000fe20007f5e0ff */
[----:B------:R-:W-:Y:S01]  /*9040*/  CS2R R90, SRZ ;  /* 0x00000000005a7805 */ /* 0x000fe2000001ff00 */
[----:B------:R-:W-:-:S03]  /*9050*/  CS2R R88, SRZ ;  /* 0x0000000000587805 */ /* 0x000fc6000001ff00 */
[----:B------:R-:W-:Y:S01]  /*9060*/  @!P1 IMAD.X R35, R29, 0x1, R17, P2 ;  /* 0x000000011d239824 */ /* 0x000fe200010e0611 */
[----:B------:R-:W-:Y:S01]  /*9070*/  ISETP.GE.AND P2, PT, R22, c[0x0][0x27c], PT ;  /* 0x00009f0016007a0c */ /* 0x000fe20003f46270 */
[----:B------:R3:W5:Y:S03]  /*9080*/  @!P1 LD.E.64 R90, [R36.64] ;  /* 0x00000008245a9980 */ /* 0x000766000c101b00 */
[C---:B------:R-:W-:Y:S01]  /*9090*/  @!P0 IMAD.SHL.U32 R17, R137.reuse, 0x2, RZ ;  /* 0x0000000289118824 */ /* 0x040fe200078e00ff */
[----:B------:R4:W5:Y:S01]  /*90a0*/  @!P1 LD.E.64 R88, [R34.64] ;  /* 0x0000000822589980 */ /* 0x000962000c101b00 */
[----:B------:R-:W-:-:S03]  /*90b0*/  @!P0 SHF.L.U64.HI R16, R137, 0x1, R6 ;  /* 0x0000000189108819 */ /* 0x000fc60000010206 */
[----:B-1----:R-:W-:-:S05]  /*90c0*/  @!P0 IADD3 R40, P1, R30, R17, RZ ;  /* 0x000000111e288210 */ /* 0x002fca0007f3e0ff */
[--C-:B------:R-:W-:Y:S01]  /*90d0*/  @!P0 IMAD.X R41, R31, 0x1, R16.reuse, P1 ;  /* 0x000000011f298824 */ /* 0x100fe200008e0610 */
[----:B------:R-:W-:Y:S01]  /*90e0*/  @!P0 IADD3 R44, P1, R28, R17, RZ ;  /* 0x000000111c2c8210 */ /* 0x000fe20007f3e0ff */
[----:B------:R-:W-:Y:S01]  /*90f0*/  CS2R R78, SRZ ;  /* 0x00000000004e7805 */ /* 0x000fe2000001ff00 */
[----:B------:R-:W-:Y:S01]  /*9100*/  CS2R R74, SRZ ;  /* 0x00000000004a7805 */ /* 0x000fe2000001ff00 */
[C---:B------:R-:W-:Y:S02]  /*9110*/  @!P2 IMAD.SHL.U32 R17, R22.reuse, 0x2, RZ ;  /* 0x000000021611a824 */ /* 0x040fe400078e00ff */
[----:B------:R-:W-:Y:S01]  /*9120*/  @!P0 IMAD.X R45, R29, 0x1, R16, P1 ;  /* 0x000000011d2d8824 */ /* 0x000fe200008e0610 */
[----:B------:R-:W-:Y:S01]  /*9130*/  @!P2 SHF.L.U64.HI R16, R22, 0x1, R15 ;  /* 0x000000011610a819 */ /* 0x000fe2000001020f */
[----:B------:R1:W5:Y:S04]  /*9140*/  @!P0 LD.E.64 R78, [R40.64] ;  /* 0x00000008284e8980 */ /* 0x000368000c101b00 */
[----:B------:R1:W5:Y:S01]  /*9150*/  @!P0 LD.E.64 R74, [R44.64] ;  /* 0x000000082c4a8980 */ /* 0x000362000c101b00 */
[----:B----4-:R-:W-:-:S02]  /*9160*/  @!P2 IADD3 R34, P0, R28, R17, RZ ;  /* 0x000000111c22a210 */ /* 0x010fc40007f1e0ff */
[----:B------:R-:W-:-:S03]  /*9170*/  ISETP.GE.AND P1, PT, R142, c[0x0][0x27c], PT ;  /* 0x00009f008e007a0c */ /* 0x000fc60003f26270 */
[----:B------:R-:W-:Y:S01]  /*9180*/  @!P2 IMAD.X R35, R29, 0x1, R16, P0 ;  /* 0x000000011d23a824 */ /* 0x000fe200000e0610 */
[----:B------:R-:W-:Y:S01]  /*9190*/  ISETP.GE.AND P0, PT, R136, c[0x0][0x27c], PT ;  /* 0x00009f0088007a0c */ /* 0x000fe20003f06270 */
[----:B------:R-:W-:Y:S01]  /*91a0*/  CS2R R80, SRZ ;  /* 0x0000000000507805 */ /* 0x000fe2000001ff00 */
[----:B------:R-:W-:Y:S01]  /*91b0*/  CS2R R82, SRZ ;  /* 0x0000000000527805 */ /* 0x000fe2000001ff00 */
[----:B---3--:R-:W-:-:S06]  /*91c0*/  @!P2 IADD3 R36, P3, R30, R17, RZ ;  /* 0x000000111e24a210 */ /* 0x008fcc0007f7e0ff */
[----:B--2---:R-:W-:-:S04]  /*91d0*/  @!P1 IMAD.WIDE R42, R142, 0x2, R30 ;  /* 0x000000028e2a9825 */ /* 0x004fc800078e021e */
[----:B------:R-:W-:Y:S01]  /*91e0*/  @!P0 IMAD.SHL.U32 R17, R136, 0x2, RZ ;  /* 0x0000000288118824 */ /* 0x000fe200078e00ff */
[----:B------:R2:W5:Y:S01]  /*91f0*/  @!P1 LD.E.64 R80, [R42.64] ;  /* 0x000000082a509980 */ /* 0x000562000c101b00 */
[----:B-1----:R-:W-:-:S04]  /*9200*/  @!P1 IMAD.WIDE R40, R142, 0x2, R28 ;  /* 0x000000028e289825 */ /* 0x002fc800078e021c */
[----:B------:R-:W-:Y:S01]  /*9210*/  @!P2 IMAD.X R37, R31, 0x1, R16, P3 ;  /* 0x000000011f25a824 */ /* 0x000fe200018e0610 */
[----:B------:R2:W5:Y:S01]  /*9220*/  @!P1 LD.E.64 R82, [R40.64] ;  /* 0x0000000828529980 */ /* 0x000562000c101b00 */
[----:B------:R-:W-:Y:S02]  /*9230*/  @!P0 SHF.L.U64.HI R16, R136, 0x1, R21 ;  /* 0x0000000188108819 */ /* 0x000fe40000010215 */
[----:B------:R-:W-:-:S05]  /*9240*/  @!P0 IADD3 R30, P1, R30, R17, RZ ;  /* 0x000000111e1e8210 */ /* 0x000fca0007f3e0ff */
[--C-:B------:R-:W-:Y:S01]  /*9250*/  @!P0 IMAD.X R31, R31, 0x1, R16.reuse, P1 ;  /* 0x000000011f1f8824 */ /* 0x100fe200008e0610 */
[----:B------:R-:W-:Y:S01]  /*9260*/  @!P0 IADD3 R28, P1, R28, R17, RZ ;  /* 0x000000111c1c8210 */ /* 0x000fe20007f3e0ff */
[----:B------:R-:W-:Y:S01]  /*9270*/  CS2R R70, SRZ ;  /* 0x0000000000467805 */ /* 0x000fe2000001ff00 */
[----:B------:R-:W-:Y:S01]  /*9280*/  CS2R R68, SRZ ;  /* 0x0000000000447805 */ /* 0x000fe2000001ff00 */
[----:B------:R-:W-:Y:S01]  /*9290*/  CS2R R64, SRZ ;  /* 0x0000000000407805 */ /* 0x000fe2000001ff00 */
[----:B------:R-:W-:Y:S01]  /*92a0*/  CS2R R62, SRZ ;  /* 0x00000000003e7805 */ /* 0x000fe2000001ff00 */
[----:B------:R-:W-:Y:S02]  /*92b0*/  @!P0 IMAD.X R29, R29, 0x1, R16, P1 ;  /* 0x000000011d1d8824 */ /* 0x000fe400008e0610 */
[----:B------:R2:W5:Y:S04]  /*92c0*/  @!P2 LD.E.64 R70, [R36.64] ;  /* 0x000000082446a980 */ /* 0x000568000c101b00 */
[----:B------:R2:W5:Y:S04]  /*92d0*/  @!P2 LD.E.64 R68, [R34.64] ;  /* 0x000000082244a980 */ /* 0x000568000c101b00 */
[----:B------:R2:W5:Y:S04]  /*92e0*/  @!P0 LD.E.64 R64, [R30.64] ;  /* 0x000000081e408980 */ /* 0x000568000c101b00 */
[----:B------:R2:W5:Y:S02]  /*92f0*/  @!P0 LD.E.64 R62, [R28.64] ;  /* 0x000000081c3e8980 */ /* 0x000564000c101b00 */
.L_x_1881:
[----:B--2---:R-:W-:Y:S05]  /*9300*/  BSYNC B0 ;  /* 0x0000000000007941 */ /* 0x004fea0003800000 */
.L_x_1880:
[----:B------:R-:W-:Y:S01]  /*9310*/  IADD3 R14, R14, 0x40, RZ ;  /* 0x000000400e0e7810 */ /* 0x000fe20007ffe0ff */
[----:B-----5:R-:W-:Y:S01]  /*9320*/  IMAD.MOV.U32 R20, RZ, RZ, R64 ;  /* 0x000000ffff147224 */ /* 0x020fe200078e0040 */
[----:B------:R2:W4:Y:S01]  /*9330*/  SHFL.IDX PT, R37, R26, 0x1, 0x1c1f ;  /* 0x003c1f001a257f89 */ /* 0x00052200000e0000 */
[----:B------:R-:W-:Y:S01]  /*9340*/  IMAD.MOV.U32 R17, RZ, RZ, R65 ;  /* 0x000000ffff117224 */ /* 0x000fe200078e0041 */
[----:B------:R-:W-:Y:S01]  /*9350*/  ISETP.GE.AND P0, PT, R14, R5, PT ;  /* 0x000000050e00720c */ /* 0x000fe20003f06270 */
[----:B------:R-:W-:Y:S01]  /*9360*/  IMAD.MOV.U32 R16, RZ, RZ, R70 ;  /* 0x000000ffff107224 */ /* 0x000fe200078e0046 */
[----:B------:R-:W3:Y:S01]  /*9370*/  SHFL.IDX PT, R36, R25, 0x1, 0x1c1f ;  /* 0x003c1f0019247f89 */ /* 0x000ee200000e0000 */
[----:B------:R-:W-:Y:S01]  /*9380*/  IMAD.MOV.U32 R14, RZ, RZ, R71 ;  /* 0x000000ffff0e7224 */ /* 0x000fe200078e0047 */
[----:B------:R-:W-:Y:S01]  /*9390*/  PRMT R50, R17, 0x5410, R20 ;  /* 0x0000541011327816 */ /* 0x000fe20000000014 */
[----:B------:R-:W-:Y:S01]  /*93a0*/  IMAD.MOV.U32 R17, RZ, RZ, R79 ;  /* 0x000000ffff117224 */ /* 0x000fe200078e004f */
[----:B------:R-:W-:Y:S01]  /*93b0*/  MOV R20, R78 ;  /* 0x0000004e00147202 */ /* 0x000fe20000000f00 */
[----:B-1----:R1:W1:Y:S01]  /*93c0*/  SHFL.IDX PT, R29, R24, 0x1, 0x1c1f ;  /* 0x003c1f00181d7f89 */ /* 0x00226200000e0000 */
[----:B------:R-:W-:Y:S01]  /*93d0*/  PRMT R53, R14, 0x5410, R16 ;  /* 0x000054100e357816 */ /* 0x000fe20000000010 */
[----:B------:R-:W-:Y:S01]  /*93e0*/  IMAD.MOV.U32 R16, RZ, RZ, R90 ;  /* 0x000000ffff107224 */ /* 0x000fe200078e005a */
[----:B------:R-:W-:Y:S01]  /*93f0*/  PRMT R59, R17, 0x5410, R20 ;  /* 0x00005410113b7816 */ /* 0x000fe20000000014 */
[----:B------:R-:W-:Y:S01]  /*9400*/  IMAD.MOV.U32 R14, RZ, RZ, R91 ;  /* 0x000000ffff0e7224 */ /* 0x000fe200078e005b */
[----:B------:R-:W-:Y:S01]  /*9410*/  MOV R20, R100 ;  /* 0x0000006400147202 */ /* 0x000fe20000000f00 */
[----:B------:R-:W-:Y:S01]  /*9420*/  IMAD.MOV.U32 R17, RZ, RZ, R101 ;  /* 0x000000ffff117224 */ /* 0x000fe200078e0065 */
[----:B----4-:R4:W1:Y:S01]  /*9430*/  SHFL.IDX PT, R28, R23, 0x1, 0x1c1f ;  /* 0x003c1f00171c7f89 */ /* 0x01086200000e0000 */
[----:B------:R-:W-:Y:S01]  /*9440*/  BSSY B0, `(.L_x_1882) ;  /* 0x0000062000007945 */ /* 0x000fe20003800000 */
[----:B------:R-:W-:Y:S01]  /*9450*/  PRMT R66, R14, 0x5410, R16 ;  /* 0x000054100e427816 */ /* 0x000fe20000000010 */
[----:B------:R-:W-:Y:S01]  /*9460*/  IMAD.MOV.U32 R16, RZ, RZ, R80 ;  /* 0x000000ffff107224 */ /* 0x000fe200078e0050 */
[----:B------:R-:W-:Y:S01]  /*9470*/  PRMT R72, R17, 0x5410, R20 ;  /* 0x0000541011487816 */ /* 0x000fe20000000014 */
[----:B------:R-:W-:Y:S01]  /*9480*/  IMAD.MOV.U32 R14, RZ, RZ, R81 ;  /* 0x000000ffff0e7224 */ /* 0x000fe200078e0051 */
[----:B------:R-:W-:Y:S01]  /*9490*/  MOV R20, R62 ;  /* 0x0000003e00147202 */ /* 0x000fe20000000f00 */
[----:B------:R-:W-:Y:S01]  /*94a0*/  IMAD.MOV.U32 R17, RZ, RZ, R63 ;  /* 0x000000ffff117224 */ /* 0x000fe200078e003f */
[----:B--2---:R-:W-:Y:S01]  /*94b0*/  CS2R R26, SRZ ;  /* 0x00000000001a7805 */ /* 0x004fe2000001ff00 */
        /* <DEDUP_REMOVED lines=11> */
[----:B------:R-:W-:Y:S01]  /*9570*/  MOV R14, R89 ;  /* 0x00000059000e7202 */ /* 0x000fe20000000f00 */
[----:B------:R-:W-:Y:S01]  /*9580*/  CS2R R56, SRZ ;  /* 0x0000000000387805 */ /* 0x000fe2000001ff00 */
[----:B------:R-:W-:Y:S01]  /*9590*/  PRMT R58, R17, 0x5410, R20 ;  /* 0x00005410113a7816 */ /* 0x000fe20000000014 */
[----:B------:R-:W-:Y:S01]  /*95a0*/  IMAD.MOV.U32 R20, RZ, RZ, R98 ;  /* 0x000000ffff147224 */ /* 0x000fe200078e0062 */
[----:B------:R-:W-:Y:S01]  /*95b0*/  PRMT R61, R14, 0x5410, R16 ;  /* 0x000054100e3d7816 */ /* 0x000fe20000000010 */
[----:B------:R-:W-:Y:S01]  /*95c0*/  IMAD.MOV.U32 R17, RZ, RZ, R99 ;  /* 0x000000ffff117224 */ /* 0x000fe200078e0063 */
[----:B------:R-:W-:Y:S01]  /*95d0*/  MOV R16, R82 ;  /* 0x0000005200107202 */ /* 0x000fe20000000f00 */
[----:B------:R-:W-:Y:S01]  /*95e0*/  IMAD.MOV.U32 R14, RZ, RZ, R83 ;  /* 0x000000ffff0e7224 */ /* 0x000fe200078e0053 */
[----:B-1----:R-:W-:Y:S01]  /*95f0*/  CS2R R24, SRZ ;  /* 0x0000000000187805 */ /* 0x002fe2000001ff00 */
[----:B---3--:R-:W-:Y:S01]  /*9600*/  CS2R R30, SRZ ;  /* 0x00000000001e7805 */ /* 0x008fe2000001ff00 */
[----:B------:R-:W-:Y:S01]  /*9610*/  PRMT R67, R17, 0x5410, R20 ;  /* 0x0000541011437816 */ /* 0x000fe20000000014 */
[----:B------:R-:W-:Y:S01]  /*9620*/  CS2R R40, SRZ ;  /* 0x0000000000287805 */ /* 0x000fe2000001ff00 */
[----:B------:R-:W-:Y:S01]  /*9630*/  PRMT R73, R14, 0x5410, R16 ;  /* 0x000054100e497816 */ /* 0x000fe20000000010 */
[----:B------:R-:W-:Y:S01]  /*9640*/  CS2R R46, SRZ ;  /* 0x00000000002e7805 */ /* 0x000fe2000001ff00 */
[----:B------:R-:W-:Y:S01]  /*9650*/  CS2R R16, SRZ ;  /* 0x0000000000107805 */ /* 0x000fe2000001ff00 */
[----:B------:R-:W-:Y:S01]  /*9660*/  CS2R R54, SRZ ;  /* 0x0000000000367805 */ /* 0x000fe2000001ff00 */
        /* <DEDUP_REMOVED lines=8> */
[--C-:B------:R-:W-:Y:S01]  /*96f0*/  @!P0 IMAD.X R19, R37, 0x1, R7.reuse, P2 ;  /* 0x0000000125138824 */ /* 0x100fe200010e0607 */
[----:B------:R-:W-:Y:S02]  /*9700*/  @!P0 IADD3 R16, P2, R28, R17, RZ ;  /* 0x000000111c108210 */ /* 0x000fe40007f5e0ff */
[----:B------:R-:W-:Y:S02]  /*9710*/  @!P1 SHF.L.U64.HI R4, R33, 0x1, R4 ;  /* 0x0000000121049819 */ /* 0x000fe40000010204 */
[----:B------:R1:W5:Y:S01]  /*9720*/  @!P0 LD.E.64 R48, [R18.64] ;  /* 0x0000000812308980 */ /* 0x000362000c101b00 */
[----:B------:R-:W-:Y:S02]  /*9730*/  @!P0 IMAD.X R17, R29, 0x1, R7, P2 ;  /* 0x000000011d118824 */ /* 0x000fe400010e0607 */
[----:B------:R-:W-:-:S03]  /*9740*/  @!P1 IMAD.SHL.U32 R7, R33, 0x2, RZ ;  /* 0x0000000221079824 */ /* 0x000fc600078e00ff */
[----:B------:R2:W5:Y:S01]  /*9750*/  @!P0 LD.E.64 R46, [R16.64] ;  /* 0x00000008102e8980 */ /* 0x000562000c101b00 */
[----:B------:R-:W-:Y:S02]  /*9760*/  ISETP.GE.AND P0, PT, R137, c[0x0][0x27c], PT ;  /* 0x00009f0089007a0c */ /* 0x000fe40003f06270 */
[----:B------:R-:W-:-:S05]  /*9770*/  @!P1 IADD3 R26, P2, R36, R7, RZ ;  /* 0x00000007241a9210 */ /* 0x000fca0007f5e0ff */
[----:B------:R-:W-:Y:S01]  /*9780*/  @!P1 IMAD.X R27, R37, 0x1, R4, P2 ;  /* 0x00000001251b9824 */ /* 0x000fe200010e0604 */
[----:B------:R-:W-:Y:S01]  /*9790*/  @!P1 IADD3 R24, P2, R28, R7, RZ ;  /* 0x000000071c189210 */ /* 0x000fe20007f5e0ff */
[----:B------:R-:W-:Y:S01]  /*97a0*/  CS2R R42, SRZ ;  /* 0x00000000002a7805 */ /* 0x000fe2000001ff00 */
[----:B------:R-:W-:-:S03]  /*97b0*/  CS2R R40, SRZ ;  /* 0x0000000000287805 */ /* 0x000fc6000001ff00 */
[----:B------:R-:W-:Y:S02]  /*97c0*/  @!P1 IMAD.X R25, R29, 0x1, R4, P2 ;  /* 0x000000011d199824 */ /* 0x000fe400010e0604 */
[C---:B------:R-:W-:Y:S01]  /*97d0*/  @!P0 IMAD.SHL.U32 R4, R137.reuse, 0x2, RZ ;  /* 0x0000000289048824 */ /* 0x040fe200078e00ff */
[----:B------:R3:W5:Y:S01]  /*97e0*/  @!P1 LD.E.64 R42, [R26.64] ;  /* 0x000000081a2a9980 */ /* 0x000762000c101b00 */
[----:B------:R-:W-:Y:S02]  /*97f0*/  ISETP.GE.AND P2, PT, R22, c[0x0][0x27c], PT ;  /* 0x00009f0016007a0c */ /* 0x000fe40003f46270 */
[----:B------:R-:W-:Y:S01]  /*9800*/  @!P0 SHF.L.U64.HI R6, R137, 0x1, R6 ;  /* 0x0000000189068819 */ /* 0x000fe20000010206 */
[----:B------:R4:W5:Y:S01]  /*9810*/  @!P1 LD.E.64 R40, [R24.64] ;  /* 0x0000000818289980 */ /* 0x000962000c101b00 */
[----:B--2---:R-:W-:-:S05]  /*9820*/  @!P0 IADD3 R16, P1, R36, R4, RZ ;  /* 0x0000000424108210 */ /* 0x004fca0007f3e0ff */
[--C-:B------:R-:W-:Y:S01]  /*9830*/  @!P0 IMAD.X R17, R37, 0x1, R6.reuse, P1 ;  /* 0x0000000125118824 */ /* 0x100fe200008e0606 */
[----:B-1----:R-:W-:Y:S01]  /*9840*/  @!P0 IADD3 R18, P1, R28, R4, RZ ;  /* 0x000000041c128210 */ /* 0x002fe20007f3e0ff */
[----:B------:R-:W-:Y:S01]  /*9850*/  CS2R R34, SRZ ;  /* 0x0000000000227805 */ /* 0x000fe2000001ff00 */
[----:B------:R-:W-:Y:S01]  /*9860*/  CS2R R30, SRZ ;  /* 0x00000000001e7805 */ /* 0x000fe2000001ff00 */
[C---:B------:R-:W-:Y:S02]  /*9870*/  @!P2 IMAD.SHL.U32 R4, R22.reuse, 0x2, RZ ;  /* 0x000000021604a824 */ /* 0x040fe400078e00ff */
[----:B------:R-:W-:Y:S01]  /*9880*/  @!P0 IMAD.X R19, R29, 0x1, R6, P1 ;  /* 0x000000011d138824 */ /* 0x000fe200008e0606 */
[----:B------:R-:W-:Y:S01]  /*9890*/  @!P2 SHF.L.U64.HI R15, R22, 0x1, R15 ;  /* 0x00000001160fa819 */ /* 0x000fe2000001020f */
[----:B------:R1:W5:Y:S04]  /*98a0*/  @!P0 LD.E.64 R34, [R16.64] ;  /* 0x0000000810228980 */ /* 0x000368000c101b00 */
[----:B------:R2:W5:Y:S01]  /*98b0*/  @!P0 LD.E.64 R30, [R18.64] ;  /* 0x00000008121e8980 */ /* 0x000562000c101b00 */
[----:B------:R-:W-:-:S02]  /*98c0*/  @!P2 IADD3 R6, P0, R28, R4, RZ ;  /* 0x000000041c06a210 */ /* 0x000fc40007f1e0ff */
[----:B------:R-:W-:-:S03]  /*98d0*/  ISETP.GE.AND P1, PT, R142, c[0x0][0x27c], PT ;  /* 0x00009f008e007a0c */ /* 0x000fc60003f26270 */
[----:B------:R-:W-:Y:S01]  /*98e0*/  @!P2 IMAD.X R7, R29, 0x1, R15, P0 ;  /* 0x000000011d07a824 */ /* 0x000fe200000e060f */
[----:B------:R-:W-:Y:S01]  /*98f0*/  ISETP.GE.AND P0, PT, R136, c[0x0][0x27c], PT ;  /* 0x00009f0088007a0c */ /* 0x000fe20003f06270 */
[----:B------:R-:W-:Y:S01]  /*9900*/  CS2R R56, SRZ ;  /* 0x0000000000387805 */ /* 0x000fe2000001ff00 */
[----:B------:R-:W-:Y:S01]  /*9910*/  CS2R R54, SRZ ;  /* 0x0000000000367805 */ /* 0x000fe2000001ff00 */
[----:B------:R-:W-:-:S06]  /*9920*/  @!P2 IADD3 R84, P3, R36, R4, RZ ;  /* 0x000000042454a210 */ /* 0x000fcc0007f7e0ff */
[----:B------:R-:W-:-:S04]  /*9930*/  @!P1 IMAD.WIDE R86, R142, 0x2, R28 ;  /* 0x000000028e569825 */ /* 0x000fc800078e021c */
[----:B------:R-:W-:Y:S01]  /*9940*/  @!P0 IMAD.SHL.U32 R4, R136, 0x2, RZ ;  /* 0x0000000288048824 */ /* 0x000fe200078e00ff */
[----:B------:R2:W5:Y:S01]  /*9950*/  @!P1 LD.E.64 R54, [R86.64] ;  /* 0x0000000856369980 */ /* 0x000562000c101b00 */
[----:B-1----:R-:W-:Y:S01]  /*9960*/  @!P1 IMAD.WIDE R16, R142, 0x2, R36 ;  /* 0x000000028e109825 */ /* 0x002fe200078e0224 */
[----:B------:R-:W-:-:S04]  /*9970*/  @!P0 SHF.L.U64.HI R21, R136, 0x1, R21 ;  /* 0x0000000188158819 */ /* 0x000fc80000010215 */
[----:B------:R1:W5:Y:S01]  /*9980*/  @!P1 LD.E.64 R56, [R16.64] ;  /* 0x0000000810389980 */ /* 0x000362000c101b00 */
[----:B------:R-:W-:Y:S01]  /*9990*/  @!P0 IADD3 R14, P1, R36, R4, RZ ;  /* 0x00000004240e8210 */ /* 0x000fe20007f3e0ff */
[----:B------:R-:W-:-:S04]  /*99a0*/  @!P2 IMAD.X R85, R37, 0x1, R15, P3 ;  /* 0x000000012555a824 */ /* 0x000fc800018e060f */
[--C-:B------:R-:W-:Y:S01]  /*99b0*/  @!P0 IMAD.X R15, R37, 0x1, R21.reuse, P1 ;  /* 0x00000001250f8824 */ /* 0x100fe200008e0615 */
[----:B------:R-:W-:Y:S01]  /*99c0*/  @!P0 IADD3 R20, P1, R28, R4, RZ ;  /* 0x000000041c148210 */ /* 0x000fe20007f3e0ff */
[----:B---3--:R-:W-:Y:S01]  /*99d0*/  CS2R R26, SRZ ;  /* 0x00000000001a7805 */ /* 0x008fe2000001ff00 */
[----:B----4-:R-:W-:Y:S01]  /*99e0*/  CS2R R24, SRZ ;  /* 0x0000000000187805 */ /* 0x010fe2000001ff00 */
[----:B--2---:R-:W-:Y:S02]  /*99f0*/  CS2R R18, SRZ ;  /* 0x0000000000127805 */ /* 0x004fe4000001ff00 */
[----:B------:R-:W-:Y:S02]  /*9a00*/  @!P0 IMAD.X R21, R29, 0x1, R21, P1 ;  /* 0x000000011d158824 */ /* 0x000fe400008e0615 */
[----:B------:R2:W5:Y:S04]  /*9a10*/  @!P2 LD.E.64 R26, [R84.64] ;  /* 0x00000008541aa980 */ /* 0x000568000c101b00 */
[----:B------:R2:W5:Y:S04]  /*9a20*/  @!P2 LD.E.64 R24, [R6.64] ;  /* 0x000000080618a980 */ /* 0x000568000c101b00 */
[----:B------:R2:W5:Y:S01]  /*9a30*/  @!P0 LD.E.64 R18, [R14.64] ;  /* 0x000000080e128980 */ /* 0x000562000c101b00 */
[----:B-1----:R-:W-:-:S06]  /*9a40*/  CS2R R16, SRZ ;  /* 0x0000000000107805 */ /* 0x002fcc000001ff00 */
[----:B------:R2:W5:Y:S02]  /*9a50*/  @!P0 LD.E.64 R16, [R20.64] ;  /* 0x0000000814108980 */ /* 0x000564000c101b00 */
.L_x_1883:
[----:B----4-:R-:W-:Y:S05]  /*9a60*/  BSYNC B0 ;  /* 0x0000000000007941 */ /* 0x010fea0003800000 */
.L_x_1882:
[----:B--2--5:R-:W-:Y:S01]  /*9a70*/  IMAD.MOV.U32 R7, RZ, RZ, R18 ;  /* 0x000000ffff077224 */ /* 0x024fe200078e0012 */
[----:B------:R-:W-:Y:S01]  /*9a80*/  LOP3.LUT R15, R77, 0x18, R144, 0xf8, !PT ;  /* 0x000000184d0f7812 */ /* 0x000fe200078ef890 */
[----:B------:R-:W-:Y:S01]  /*9a90*/  IMAD.MOV.U32 R6, RZ, RZ, R19 ;  /* 0x000000ffff067224 */ /* 0x000fe200078e0013 */
[----:B------:R-:W-:Y:S01]  /*9aa0*/  LOP3.LUT P0, RZ, R219, 0x4, RZ, 0xc0, !PT ;  /* 0x00000004dbff7812 */ /* 0x000fe2000780c0ff */
[----:B------:R-:W-:Y:S01]  /*9ab0*/  IMAD.MOV.U32 R4, RZ, RZ, R26 ;  /* 0x000000ffff047224 */ /* 0x000fe200078e001a */
[----:B------:R-:W-:Y:S01]  /*9ac0*/  LOP3.LUT R15, R12, R15, R13, 0xf6, !PT ;  /* 0x0000000f0c0f7212 */ /* 0x000fe200078ef60d */
[----:B------:R-:W-:Y:S01]  /*9ad0*/  IMAD.MOV.U32 R12, RZ, RZ, R27 ;  /* 0x000000ffff0c7224 */ /* 0x000fe200078e001b */
[----:B------:R-:W-:Y:S01]  /*9ae0*/  PRMT R14, R6, 0x5410, R7 ;  /* 0x00005410060e7816 */ /* 0x000fe20000000007 */
[----:B------:R-:W-:Y:S01]  /*9af0*/  IMAD.MOV.U32 R7, RZ, RZ, R34 ;  /* 0x000000ffff077224 */ /* 0x000fe200078e0022 */
[----:B------:R-:W-:Y:S01]  /*9b00*/  PRMT R21, R21, 0x5410, R4 ;  /* 0x0000541015157816 */ /* 0x000fe20000000004 */
[----:B------:R-:W-:Y:S01]  /*9b10*/  IMAD.MOV.U32 R6, RZ, RZ, R35 ;  /* 0x000000ffff067224 */ /* 0x000fe200078e0023 */
[----:B------:R-:W-:-:S04]  /*9b20*/  DEPBAR.LE SB0, 0x3 ;  /* 0x000080c00000791a */ /* 0x000fc80000000000 */
        /* <DEDUP_REMOVED lines=8> */
[----:B------:R-:W-:Y:S01]  /*9bb0*/  IMAD.IADD R51, R5, 0x1, -R228 ;  /* 0x0000000105337824 */ /* 0x000fe200078e0ae4 */
[----:B------:R-:W-:Y:S01]  /*9bc0*/  PRMT R36, R6, 0x5410, R7 ;  /* 0x0000541006247816 */ /* 0x000fe20000000007 */
[----:B------:R-:W-:Y:S01]  /*9bd0*/  IMAD.MOV.U32 R7, RZ, RZ, R16 ;  /* 0x000000ffff077224 */ /* 0x000fe200078e0010 */
[----:B------:R-:W-:Y:S01]  /*9be0*/  PRMT R39, R39, 0x5410, R4 ;  /* 0x0000541027277816 */ /* 0x000fe20000000004 */
[----:B------:R-:W-:Y:S01]  /*9bf0*/  IMAD.MOV.U32 R6, RZ, RZ, R17 ;  /* 0x000000ffff067224 */ /* 0x000fe200078e0011 */
[----:B------:R-:W-:Y:S01]  /*9c00*/  IMNMX R51, R51, 0x80, PT ;  /* 0x0000008033337817 */ /* 0x000fe20003800200 */
[----:B------:R-:W-:-:S02]  /*9c10*/  IMAD.MOV.U32 R4, RZ, RZ, R24 ;  /* 0x000000ffff047224 */ /* 0x000fc400078e0018 */
[----:B------:R-:W-:Y:S01]  /*9c20*/  IMAD.MOV.U32 R12, RZ, RZ, R43 ;  /* 0x000000ffff0c7224 */ /* 0x000fe200078e002b */
[----:B------:R-:W-:Y:S01]  /*9c30*/  PRMT R13, R6, 0x5410, R7 ;  /* 0x00005410060d7816 */ /* 0x000fe20000000007 */
[----:B------:R-:W-:Y:S01]  /*9c40*/  IMAD.MOV.U32 R7, RZ, RZ, R30 ;  /* 0x000000ffff077224 */ /* 0x000fe200078e001e */
[----:B------:R-:W-:Y:S01]  /*9c50*/  PRMT R20, R20, 0x5410, R4 ;  /* 0x0000541014147816 */ /* 0x000fe20000000004 */
[----:B------:R-:W-:Y:S01]  /*9c60*/  IMAD.MOV.U32 R6, RZ, RZ, R31 ;  /* 0x000000ffff067224 */ /* 0x000fe200078e001f */
[----:B------:R-:W-:Y:S01]  /*9c70*/  BAR.SYNC.DEFER_BLOCKING 0x0 ;  /* 0x0000000000007b1d */ /* 0x000fe20000010000 */
[----:B------:R-:W-:Y:S01]  /*9c80*/  IMAD.MOV.U32 R4, RZ, RZ, R40 ;  /* 0x000000ffff047224 */ /* 0x000fe200078e0028 */
[----:B------:R-:W-:Y:S01]  /*9c90*/  ISETP.GE.AND P1, PT, R221, R51, PT ;  /* 0x00000033dd00720c */ /* 0x000fe20003f26270 */
[----:B------:R-:W-:Y:S01]  /*9ca0*/  IMAD.SHL.U32 R15, R15, 0x2, RZ ;  /* 0x000000020f0f7824 */ /* 0x000fe200078e00ff */
        /* <DEDUP_REMOVED lines=12> */
[----:B------:R-:W-:Y:S01]  /*9d70*/  IADD3 R4, R15, 0x18100, RZ ;  /* 0x000181000f047810 */ /* 0x000fe20007ffe0ff */
[----:B------:R-:W-:Y:S01]  /*9d80*/  IMAD.MOV.U32 R5, RZ, RZ, R55 ;  /* 0x000000ffff057224 */ /* 0x000fe200078e0037 */
[----:B------:R-:W-:-:S02]  /*9d90*/  PRMT R20, R12, 0x7610, R20 ;  /* 0x000076100c147816 */ /* 0x000fc40000000014 */
[----:B------:R-:W-:Y:S02]  /*9da0*/  IADD3 R12, R15, 0x18140, RZ ;  /* 0x000181400f0c7810 */ /* 0x000fe40007ffe0ff */
[----:B------:R-:W-:Y:S02]  /*9db0*/  PRMT R37, R7, 0x7610, R37 ;  /* 0x0000761007257816 */ /* 0x000fe40000000025 */
[----:B------:R-:W-:Y:S02]  /*9dc0*/  PRMT R44, R5, 0x5410, R6 ;  /* 0x00005410052c7816 */ /* 0x000fe40000000006 */
[----:B------:R-:W-:Y:S01]  /*9dd0*/  @P0 IADD3 R12, R4, -0x40, RZ ;  /* 0xffffffc0040c0810 */ /* 0x000fe20007ffe0ff */
[----:B------:R-:W-:Y:S05]  /*9de0*/  @P1 BRA `(.L_x_1885) ;  /* 0x0000112000001947 */ /* 0x000fea0003800000 */
[----:B------:R-:W-:Y:S01]  /*9df0*/  ISETP.GE.AND P0, PT, R142, c[0x0][0x27c], PT ;  /* 0x00009f008e007a0c */ /* 0x000fe20003f06270 */
[----:B------:R-:W-:-:S12]  /*9e00*/  BSSY B0, `(.L_x_1886) ;  /* 0x000002c000007945 */ /* 0x000fd80003800000 */
[----:B------:R-:W-:Y:S05]  /*9e10*/  @P0 BRA `(.L_x_1887) ;  /* 0x000002a000000947 */ /* 0x000fea0003800000 */
[----:B------:R-:W1:Y:S01]  /*9e20*/  LDS.128 R4, [R15+0x18100] ;  /* 0x018100000f047984 */ /* 0x000e620000000c00 */
[--C-:B------:R-:W-:Y:S01]  /*9e30*/  SHF.R.U64 R77, R80, 0x10, R81.reuse ;  /* 0x00000010504d7819 */ /* 0x100fe20000001251 */
[--C-:B------:R-:W-:Y:S01]  /*9e40*/  HADD2.F32 R87, -RZ, R73.reuse.H1_H1 ;  /* 0x30000049ff577230 */ /* 0x100fe20000004100 */
[----:B------:R-:W-:Y:S01]  /*9e50*/  SHF.R.U32.HI R80, RZ, 0x10, R81 ;  /* 0x00000010ff507819 */ /* 0x000fe20000011651 */
[----:B------:R-:W-:Y:S01]  /*9e60*/  HADD2.F32 R93, -RZ, R76.H1_H1 ;  /* 0x3000004cff5d7230 */ /* 0x000fe20000004100 */
[--C-:B------:R-:W-:Y:S01]  /*9e70*/  SHF.R.U64 R81, R82, 0x10, R83.reuse ;  /* 0x0000001052517819 */ /* 0x100fe20000001253 */
[----:B------:R-:W-:Y:S01]  /*9e80*/  HADD2.F32 R73, -RZ, R73.H0_H0 ;  /* 0x20000049ff497230 */ /* 0x000fe20000004100 */
[----:B------:R-:W-:Y:S01]  /*9e90*/  SHF.R.U32.HI R82, RZ, 0x10, R83 ;  /* 0x00000010ff527819 */ /* 0x000fe20000011653 */
[----:B------:R-:W-:Y:S02]  /*9ea0*/  HADD2.F32 R92, -RZ, R80.H0_H0 ;  /* 0x20000050ff5c7230 */ /* 0x000fe40000004100 */
[----:B------:R-:W-:-:S02]  /*9eb0*/  HADD2.F32 R81, -RZ, R81.H0_H0 ;  /* 0x20000051ff517230 */ /* 0x000fc40000004100 */
[----:B------:R-:W-:Y:S02]  /*9ec0*/  HADD2.F32 R82, -RZ, R82.H0_H0 ;  /* 0x20000052ff527230 */ /* 0x000fe40000004100 */
[----:B------:R-:W-:Y:S02]  /*9ed0*/  HADD2.F32 R77, -RZ, R77.H0_H0 ;  /* 0x2000004dff4d7230 */ /* 0x000fe40000004100 */
[--C-:B-1----:R-:W-:Y:S02]  /*9ee0*/  HADD2.F32 R83, -RZ, R7.reuse.H0_H0 ;  /* 0x20000007ff537230 */ /* 0x102fe40000004100 */
[----:B------:R-:W-:Y:S02]  /*9ef0*/  HADD2.F32 R7, -RZ, R7.H1_H1 ;  /* 0x30000007ff077230 */ /* 0x000fe40000004100 */
[--C-:B------:R-:W-:Y:S02]  /*9f00*/  HADD2.F32 R85, -RZ, R4.reuse.H1_H1 ;  /* 0x30000004ff557230 */ /* 0x100fe40000004100 */
[----:B------:R-:W-:Y:S01]  /*9f10*/  HADD2.F32 R84, -RZ, R4.H0_H0 ;  /* 0x20000004ff547230 */ /* 0x000fe20000004100 */
[-C--:B------:R-:W-:Y:S01]  /*9f20*/  FMUL.FTZ R80, R7, R82.reuse ;  /* 0x0000005207507220 */ /* 0x080fe20000410000 */
[--C-:B------:R-:W-:Y:S01]  /*9f30*/  HADD2.F32 R4, -RZ, R6.reuse.H0_H0 ;  /* 0x20000006ff047230 */ /* 0x100fe20000004100 */
[----:B------:R-:W-:Y:S01]  /*9f40*/  FMUL.FTZ R82, R83, R82 ;  /* 0x0000005253527220 */ /* 0x000fe20000410000 */
[----:B------:R-:W-:Y:S01]  /*9f50*/  HADD2.F32 R6, -RZ, R6.H1_H1 ;  /* 0x30000006ff067230 */ /* 0x000fe20000004100 */
[-C--:B------:R-:W-:Y:S01]  /*9f60*/  FMUL.FTZ R94, R85, R87.reuse ;  /* 0x00000057555e7220 */ /* 0x080fe20000410000 */
[--C-:B------:R-:W-:Y:S01]  /*9f70*/  HADD2.F32 R86, -RZ, R5.reuse.H0_H0 ;  /* 0x20000005ff567230 */ /* 0x100fe20000004100 */
[-C--:B------:R-:W-:Y:S01]  /*9f80*/  FFMA.FTZ R80, R83, R92.reuse, -R80 ;  /* 0x0000005c53507223 */ /* 0x080fe20000010850 */
[----:B------:R-:W-:Y:S01]  /*9f90*/  HADD2.F32 R5, -RZ, R5.H1_H1 ;  /* 0x30000005ff057230 */ /* 0x000fe20000004100 */
[----:B------:R-:W-:Y:S01]  /*9fa0*/  FMUL.FTZ R96, R84, R87 ;  /* 0x0000005754607220 */ /* 0x000fe20000410000 */
[----:B------:R-:W-:Y:S01]  /*9fb0*/  HADD2.F32 R83, -RZ, R76.H0_H0 ;  /* 0x2000004cff537230 */ /* 0x000fe20000004100 */
[----:B------:R-:W-:-:S02]  /*9fc0*/  FFMA.FTZ R7, R7, R92, R82 ;  /* 0x0000005c07077223 */ /* 0x000fc40000010052 */
[----:B------:R-:W-:Y:S02]  /*9fd0*/  FFMA.FTZ R94, R84, R93, -R94 ;  /* 0x0000005d545e7223 */ /* 0x000fe4000001085e */
[-C--:B------:R-:W-:Y:S01]  /*9fe0*/  FMUL.FTZ R76, R6, R73.reuse ;  /* 0x00000049064c7220 */ /* 0x080fe20000410000 */
[----:B------:R-:W-:Y:S01]  /*9ff0*/  F2FP.PACK_AB R7, R7, R80 ;  /* 0x000000500707723e */ /* 0x000fe200000000ff */
[----:B------:R-:W-:Y:S02]  /*a000*/  FMUL.FTZ R73, R4, R73 ;  /* 0x0000004904497220 */ /* 0x000fe40000410000 */
[-C--:B------:R-:W-:Y:S02]  /*a010*/  FMUL.FTZ R82, R5, R81.reuse ;  /* 0x0000005105527220 */ /* 0x080fe40000410000 */
[----:B------:R-:W-:Y:S02]  /*a020*/  FMUL.FTZ R84, R86, R81 ;  /* 0x0000005156547220 */ /* 0x000fe40000410000 */
[----:B------:R-:W-:-:S02]  /*a030*/  FFMA.FTZ R85, R85, R93, R96 ;  /* 0x0000005d55557223 */ /* 0x000fc40000010060 */
[-C--:B------:R-:W-:Y:S02]  /*a040*/  FFMA.FTZ R76, R4, R83.reuse, -R76 ;  /* 0x00000053044c7223 */ /* 0x080fe4000001084c */
[----:B------:R-:W-:Y:S01]  /*a050*/  FFMA.FTZ R73, R6, R83, R73 ;  /* 0x0000005306497223 */ /* 0x000fe20000010049 */
[----:B------:R-:W-:Y:S01]  /*a060*/  F2FP.PACK_AB R4, R85, R94 ;  /* 0x0000005e5504723e */ /* 0x000fe200000000ff */
[-C--:B------:R-:W-:Y:S02]  /*a070*/  FFMA.FTZ R82, R86, R77.reuse, -R82 ;  /* 0x0000004d56527223 */ /* 0x080fe40000010852 */
[----:B------:R-:W-:Y:S01]  /*a080*/  FFMA.FTZ R5, R5, R77, R84 ;  /* 0x0000004d05057223 */ /* 0x000fe20000010054 */
[----:B------:R-:W-:-:S04]  /*a090*/  F2FP.PACK_AB R6, R73, R76 ;  /* 0x0000004c4906723e */ /* 0x000fc800000000ff */
[----:B------:R-:W-:-:S05]  /*a0a0*/  F2FP.PACK_AB R5, R5, R82 ;  /* 0x000000520505723e */ /* 0x000fca00000000ff */
[----:B------:R1:W-:Y:S02]  /*a0b0*/  STS.128 [R15+0x18100], R4 ;  /* 0x018100040f007388 */ /* 0x0003e40000000c00 */
.L_x_1887:
[----:B------:R-:W-:Y:S05]  /*a0c0*/  BSYNC B0 ;  /* 0x0000000000007941 */ /* 0x000fea0003800000 */
.L_x_1886:
[----:B------:R-:W-:Y:S01]  /*a0d0*/  ISETP.GE.AND P0, PT, R38, c[0x0][0x27c], PT ;  /* 0x00009f0026007a0c */ /* 0x000fe20003f06270 */
[----:B------:R-:W-:-:S12]  /*a0e0*/  BSSY B0, `(.L_x_1888) ;  /* 0x000002c000007945 */ /* 0x000fd80003800000 */
[----:B------:R-:W-:Y:S05]  /*a0f0*/  @P0 BRA `(.L_x_1889) ;  /* 0x000002a000000947 */ /* 0x000fea0003800000 */
[----:B-1----:R-:W1:Y:S01]  /*a100*/  LDS.128 R4, [R12] ;  /* 0x000000000c047984 */ /* 0x002e620000000c00 */
        /* <DEDUP_REMOVED lines=17> */
[-C--:B------:R-:W-:Y:S01]  /*a220*/  FMUL.FTZ R86, R81, R83.reuse ;  /* 0x0000005351567220 */ /* 0x080fe20000410000 */
[--C-:B------:R-:W-:Y:S01]  /*a230*/  HADD2.F32 R82, -RZ, R5.reuse.H0_H0 ;  /* 0x20000005ff527230 */ /* 0x100fe20000004100 */
[C---:B------:R-:W-:Y:S01]  /*a240*/  FMUL.FTZ R98, R77.reuse, R98 ;  /* 0x000000624d627220 */ /* 0x040fe20000410000 */
[----:B------:R-:W-:Y:S01]  /*a250*/  HADD2.F32 R6, -RZ, R6.H1_H1 ;  /* 0x30000006ff067230 */ /* 0x000fe20000004100 */
[----:B------:R-:W-:Y:S01]  /*a260*/  FFMA.FTZ R84, R77, R100, -R84 ;  /* 0x000000644d547223 */ /* 0x000fe20000010854 */
[----:B------:R-:W-:Y:S01]  /*a270*/  HADD2.F32 R5, -RZ, R5.H1_H1 ;  /* 0x30000005ff057230 */ /* 0x000fe20000004100 */
[C---:B------:R-:W-:Y:S01]  /*a280*/  FMUL.FTZ R92, R80.reuse, R83 ;  /* 0x00000053505c7220 */ /* 0x040fe20000410000 */
[----:B------:R-:W-:Y:S01]  /*a290*/  HADD2.F32 R77, -RZ, R72.H0_H0 ;  /* 0x20000048ff4d7230 */ /* 0x000fe20000004100 */
[----:B------:R-:W-:-:S02]  /*a2a0*/  FFMA.FTZ R86, R80, R85, -R86 ;  /* 0x0000005550567223 */ /* 0x000fc40000010856 */
[-C--:B------:R-:W-:Y:S02]  /*a2b0*/  FMUL.FTZ R72, R6, R67.reuse ;  /* 0x0000004306487220 */ /* 0x080fe40000410000 */
[-C--:B------:R-:W-:Y:S02]  /*a2c0*/  FMUL.FTZ R80, R5, R76.reuse ;  /* 0x0000004c05507220 */ /* 0x080fe40000410000 */
[----:B------:R-:W-:Y:S02]  /*a2d0*/  FMUL.FTZ R67, R4, R67 ;  /* 0x0000004304437220 */ /* 0x000fe40000410000 */
[----:B------:R-:W-:Y:S02]  /*a2e0*/  FMUL.FTZ R76, R82, R76 ;  /* 0x0000004c524c7220 */ /* 0x000fe40000410000 */
[----:B------:R-:W-:Y:S02]  /*a2f0*/  FFMA.FTZ R7, R7, R100, R98 ;  /* 0x0000006407077223 */ /* 0x000fe40000010062 */
[----:B------:R-:W-:-:S02]  /*a300*/  FFMA.FTZ R81, R81, R85, R92 ;  /* 0x0000005551517223 */ /* 0x000fc4000001005c */
[-C--:B------:R-:W-:Y:S01]  /*a310*/  FFMA.FTZ R72, R4, R77.reuse, -R72 ;  /* 0x0000004d04487223 */ /* 0x080fe20000010848 */
[----:B------:R-:W-:Y:S01]  /*a320*/  F2FP.PACK_AB R7, R7, R84 ;  /* 0x000000540707723e */ /* 0x000fe200000000ff */
[----:B------:R-:W-:Y:S01]  /*a330*/  FFMA.FTZ R67, R6, R77, R67 ;  /* 0x0000004d06437223 */ /* 0x000fe20000010043 */
[----:B------:R-:W-:Y:S01]  /*a340*/  F2FP.PACK_AB R4, R81, R86 ;  /* 0x000000565104723e */ /* 0x000fe200000000ff */
[-C--:B------:R-:W-:Y:S02]  /*a350*/  FFMA.FTZ R80, R82, R73.reuse, -R80 ;  /* 0x0000004952507223 */ /* 0x080fe40000010850 */
[----:B------:R-:W-:Y:S01]  /*a360*/  FFMA.FTZ R5, R5, R73, R76 ;  /* 0x0000004905057223 */ /* 0x000fe2000001004c */
[----:B------:R-:W-:-:S04]  /*a370*/  F2FP.PACK_AB R6, R67, R72 ;  /* 0x000000484306723e */ /* 0x000fc800000000ff */
[----:B------:R-:W-:-:S05]  /*a380*/  F2FP.PACK_AB R5, R5, R80 ;  /* 0x000000500505723e */ /* 0x000fca00000000ff */
[----:B------:R1:W-:Y:S02]  /*a390*/  STS.128 [R12], R4 ;  /* 0x000000040c007388 */ /* 0x0003e40000000c00 */
.L_x_1889:
[----:B------:R-:W-:Y:S05]  /*a3a0*/  BSYNC B0 ;  /* 0x0000000000007941 */ /* 0x000fea0003800000 */
.L_x_1888:
[----:B------:R-:W-:Y:S01]  /*a3b0*/  ISETP.GE.AND P0, PT, R33, c[0x0][0x27c], PT ;  /* 0x00009f0021007a0c */ /* 0x000fe20003f06270 */
[----:B------:R-:W-:-:S12]  /*a3c0*/  BSSY B0, `(.L_x_1890) ;  /* 0x000002c000007945 */ /* 0x000fd80003800000 */
[----:B------:R-:W-:Y:S05]  /*a3d0*/  @P0 BRA `(.L_x_1891) ;  /* 0x000002a000000947 */ /* 0x000fea0003800000 */
[----:B-1----:R-:W1:Y:S01]  /*a3e0*/  LDS.128 R4, [R15+0x1c100] ;  /* 0x01c100000f047984 */ /* 0x002e620000000c00 */
        /* <DEDUP_REMOVED lines=40> */
[----:B------:R1:W-:Y:S02]  /*a670*/  STS.128 [R15+0x1c100], R4 ;  /* 0x01c100040f007388 */ /* 0x0003e40000000c00 */
.L_x_1891:
[----:B------:R-:W-:Y:S05]  /*a680*/  BSYNC B0 ;  /* 0x0000000000007941 */ /* 0x000fea0003800000 */
.L_x_1890:
[----:B------:R-:W-:Y:S01]  /*a690*/  ISETP.GE.AND P0, PT, R137, c[0x0][0x27c], PT ;  /* 0x00009f0089007a0c */ /* 0x000fe20003f06270 */
[----:B------:R-:W-:-:S12]  /*a6a0*/  BSSY B0, `(.L_x_1892) ;  /* 0x000002c000007945 */ /* 0x000fd80003800000 */
[----:B------:R-:W-:Y:S05]  /*a6b0*/  @P0 BRA `(.L_x_1893) ;  /* 0x000002a000000947 */ /* 0x000fea0003800000 */
[----:B-1----:R-:W1:Y:S01]  /*a6c0*/  LDS.128 R4, [R12+0x4000] ;  /* 0x004000000c047984 */ /* 0x002e620000000c00 */
[--C-:B------:R-:W-:Y:S01]  /*a6d0*/  SHF.R.U64 R66, R74, 0x10, R75.reuse ;  /* 0x000000104a427819 */ /* 0x100fe2000000124b */
[----:B------:R-:W-:Y:S01]  /*a6e0*/  HADD2.F32 R76, -RZ, R58.H1_H1 ;  /* 0x3000003aff4c7230 */ /* 0x000fe20000004100 */
[----:B------:R-:W-:Y:S01]  /*a6f0*/  SHF.R.U32.HI R74, RZ, 0x10, R75 ;  /* 0x00000010ff4a7819 */ /* 0x000fe2000001164b */
[--C-:B------:R-:W-:Y:S01]  /*a700*/  HADD2.F32 R77, -RZ, R59.reuse.H1_H1 ;  /* 0x3000003bff4d7230 */ /* 0x100fe20000004100 */
[--C-:B------:R-:W-:Y:S01]  /*a710*/  SHF.R.U64 R61, R78, 0x10, R79.reuse ;  /* 0x000000104e3d7819 */ /* 0x100fe2000000124f */
[----:B------:R-:W-:Y:S01]  /*a720*/  HADD2.F32 R66, -RZ, R66.H0_H0 ;  /* 0x20000042ff427230 */ /* 0x000fe20000004100 */
[----:B------:R-:W-:Y:S01]  /*a730*/  SHF.R.U32.HI R78, RZ, 0x10, R79 ;  /* 0x00000010ff4e7819 */ /* 0x000fe2000001164f */
[----:B------:R-:W-:Y:S02]  /*a740*/  HADD2.F32 R74, -RZ, R74.H0_H0 ;  /* 0x2000004aff4a7230 */ /* 0x000fe40000004100 */
[----:B------:R-:W-:-:S02]  /*a750*/  HADD2.F32 R59, -RZ, R59.H0_H0 ;  /* 0x2000003bff3b7230 */ /* 0x000fc40000004100 */
        /* <DEDUP_REMOVED lines=8> */
[--C-:B------:R-:W-:Y:S01]  /*a7e0*/  HADD2.F32 R75, -RZ, R5.reuse.H0_H0 ;  /* 0x20000005ff4b7230 */ /* 0x100fe20000004100 */
[----:B------:R-:W-:Y:S01]  /*a7f0*/  FMUL.FTZ R79, R73, R76 ;  /* 0x0000004c494f7220 */ /* 0x000fe20000410000 */
[----:B------:R-:W-:Y:S01]  /*a800*/  HADD2.F32 R6, -RZ, R6.H1_H1 ;  /* 0x30000006ff067230 */ /* 0x000fe20000004100 */
[----:B------:R-:W-:Y:S01]  /*a810*/  FFMA.FTZ R78, R67, R80, -R78 ;  /* 0x00000050434e7223 */ /* 0x000fe2000001084e */
[----:B------:R-:W-:Y:S01]  /*a820*/  HADD2.F32 R5, -RZ, R5.H1_H1 ;  /* 0x30000005ff057230 */ /* 0x000fe20000004100 */
[C---:B------:R-:W-:Y:S01]  /*a830*/  FMUL.FTZ R76, R72.reuse, R76 ;  /* 0x0000004c484c7220 */ /* 0x040fe20000410000 */
[----:B------:R-:W-:Y:S01]  /*a840*/  HADD2.F32 R67, -RZ, R58.H0_H0 ;  /* 0x2000003aff437230 */ /* 0x000fe20000004100 */
[----:B------:R-:W-:Y:S01]  /*a850*/  FFMA.FTZ R79, R72, R77, -R79 ;  /* 0x0000004d484f7223 */ /* 0x000fe2000001084f */
[----:B------:R-:W-:Y:S01]  /*a860*/  HADD2.F32 R72, -RZ, R61.H0_H0 ;  /* 0x2000003dff487230 */ /* 0x000fe20000004100 */
[----:B------:R-:W-:-:S02]  /*a870*/  FMUL.FTZ R61, R5, R66 ;  /* 0x00000042053d7220 */ /* 0x000fc40000410000 */
[-C--:B------:R-:W-:Y:S02]  /*a880*/  FMUL.FTZ R58, R6, R67.reuse ;  /* 0x00000043063a7220 */ /* 0x080fe40000410000 */
[C---:B------:R-:W-:Y:S02]  /*a890*/  FMUL.FTZ R67, R4.reuse, R67 ;  /* 0x0000004304437220 */ /* 0x040fe40000410000 */
[----:B------:R-:W-:Y:S02]  /*a8a0*/  FMUL.FTZ R66, R75, R66 ;  /* 0x000000424b427220 */ /* 0x000fe40000410000 */
[----:B------:R-:W-:Y:S02]  /*a8b0*/  FFMA.FTZ R7, R7, R80, R74 ;  /* 0x0000005007077223 */ /* 0x000fe4000001004a */
[----:B------:R-:W-:Y:S02]  /*a8c0*/  FFMA.FTZ R76, R73, R77, R76 ;  /* 0x0000004d494c7223 */ /* 0x000fe4000001004c */
[-C--:B------:R-:W-:Y:S01]  /*a8d0*/  FFMA.FTZ R58, R4, R59.reuse, -R58 ;  /* 0x0000003b043a7223 */ /* 0x080fe2000001083a */
[----:B------:R-:W-:Y:S01]  /*a8e0*/  F2FP.PACK_AB R7, R7, R78 ;  /* 0x0000004e0707723e */ /* 0x000fe200000000ff */
[----:B------:R-:W-:Y:S01]  /*a8f0*/  FFMA.FTZ R67, R6, R59, R67 ;  /* 0x0000003b06437223 */ /* 0x000fe20000010043 */
[----:B------:R-:W-:Y:S01]  /*a900*/  F2FP.PACK_AB R4, R76, R79 ;  /* 0x0000004f4c04723e */ /* 0x000fe200000000ff */
[----:B------:R-:W-:-:S02]  /*a910*/  FFMA.FTZ R61, R75, R72, -R61 ;  /* 0x000000484b3d7223 */ /* 0x000fc4000001083d */
[----:B------:R-:W-:Y:S01]  /*a920*/  FFMA.FTZ R66, R5, R72, R66 ;  /* 0x0000004805427223 */ /* 0x000fe20000010042 */
[----:B------:R-:W-:-:S04]  /*a930*/  F2FP.PACK_AB R6, R67, R58 ;  /* 0x0000003a4306723e */ /* 0x000fc800000000ff */
[----:B------:R-:W-:-:S05]  /*a940*/  F2FP.PACK_AB R5, R66, R61 ;  /* 0x0000003d4205723e */ /* 0x000fca00000000ff */
[----:B------:R1:W-:Y:S02]  /*a950*/  STS.128 [R12+0x4000], R4 ;  /* 0x004000040c007388 */ /* 0x0003e40000000c00 */
.L_x_1893:
[----:B------:R-:W-:Y:S05]  /*a960*/  BSYNC B0 ;  /* 0x0000000000007941 */ /* 0x000fea0003800000 */
.L_x_1892:
[----:B------:R-:W-:Y:S01]  /*a970*/  ISETP.GE.AND P0, PT, R22, c[0x0][0x27c], PT ;  /* 0x00009f0016007a0c */ /* 0x000fe20003f06270 */
[----:B------:R-:W-:-:S12]  /*a980*/  BSSY B0, `(.L_x_1894) ;  /* 0x000002c000007945 */ /* 0x000fd80003800000 */
[----:B------:R-:W-:Y:S05]  /*a990*/  @P0 BRA `(.L_x_1895) ;  /* 0x000002a000000947 */ /* 0x000fea0003800000 */
[----:B-1----:R-:W1:Y:S01]  /*a9a0*/  LDS.128 R4, [R15+0x20100] ;  /* 0x020100000f047984 */ /* 0x002e620000000c00 */
[--C-:B------:R-:W-:Y:S01]  /*a9b0*/  SHF.R.U64 R59, R68, 0x10, R69.reuse ;  /* 0x00000010443b7819 */ /* 0x100fe20000001245 */
[--C-:B------:R-:W-:Y:S01]  /*a9c0*/  HADD2.F32 R73, -RZ, R53.reuse.H1_H1 ;  /* 0x30000035ff497230 */ /* 0x100fe20000004100 */
[----:B------:R-:W-:Y:S01]  /*a9d0*/  SHF.R.U32.HI R68, RZ, 0x10, R69 ;  /* 0x00000010ff447819 */ /* 0x000fe20000011645 */
[----:B------:R-:W-:Y:S01]  /*a9e0*/  HADD2.F32 R53, -RZ, R53.H0_H0 ;  /* 0x20000035ff357230 */ /* 0x000fe20000004100 */
[--C-:B------:R-:W-:Y:S02]  /*a9f0*/  SHF.R.U64 R58, R70, 0x10, R71.reuse ;  /* 0x00000010463a7819 */ /* 0x100fe40000001247 */
[----:B------:R-:W-:Y:S01]  /*aa00*/  SHF.R.U32.HI R70, RZ, 0x10, R71 ;  /* 0x00000010ff467819 */ /* 0x000fe20000011647 */
[----:B------:R-:W-:Y:S02]  /*aa10*/  HADD2.F32 R68, -RZ, R68.H0_H0 ;  /* 0x20000044ff447230 */ /* 0x000fe40000004100 */
[----:B------:R-:W-:-:S02]  /*aa20*/  HADD2.F32 R71, -RZ, R52.H1_H1 ;  /* 0x30000034ff477230 */ /* 0x000fc40000004100 */
[----:B------:R-:W-:Y:S02]  /*aa30*/  HADD2.F32 R72, -RZ, R70.H0_H0 ;  /* 0x20000046ff487230 */ /* 0x000fe40000004100 */
[--C-:B-1----:R-:W-:Y:S02]  /*aa40*/  HADD2.F32 R61, -RZ, R7.reuse.H0_H0 ;  /* 0x20000007ff3d7230 */ /* 0x102fe40000004100 */
[----:B------:R-:W-:Y:S02]  /*aa50*/  HADD2.F32 R7, -RZ, R7.H1_H1 ;  /* 0x30000007ff077230 */ /* 0x000fe40000004100 */
[--C-:B------:R-:W-:Y:S02]  /*aa60*/  HADD2.F32 R67, -RZ, R4.reuse.H1_H1 ;  /* 0x30000004ff437230 */ /* 0x100fe40000004100 */
[----:B------:R-:W-:Y:S01]  /*aa70*/  HADD2.F32 R66, -RZ, R4.H0_H0 ;  /* 0x20000004ff427230 */ /* 0x000fe20000004100 */
[-C--:B------:R-:W-:Y:S01]  /*aa80*/  FMUL.FTZ R70, R7, R68.reuse ;  /* 0x0000004407467220 */ /* 0x080fe20000410000 */
[----:B------:R-:W-:Y:S01]  /*aa90*/  HADD2.F32 R4, -RZ, R6.H0_H0 ;  /* 0x20000006ff047230 */ /* 0x000fe20000004100 */
[C---:B------:R-:W-:Y:S01]  /*aaa0*/  FMUL.FTZ R68, R61.reuse, R68 ;  /* 0x000000443d447220 */ /* 0x040fe20000410000 */
[--C-:B------:R-:W-:Y:S01]  /*aab0*/  HADD2.F32 R69, -RZ, R5.reuse.H0_H0 ;  /* 0x20000005ff457230 */ /* 0x100fe20000004100 */
[-C--:B------:R-:W-:Y:S01]  /*aac0*/  FFMA.FTZ R70, R61, R72.reuse, -R70 ;  /* 0x000000483d467223 */ /* 0x080fe20000010846 */
[----:B------:R-:W-:Y:S01]  /*aad0*/  HADD2.F32 R61, -RZ, R52.H0_H0 ;  /* 0x20000034ff3d7230 */ /* 0x000fe20000004100 */
[-C--:B------:R-:W-:Y:S01]  /*aae0*/  FMUL.FTZ R74, R67, R71.reuse ;  /* 0x00000047434a7220 */ /* 0x080fe20000410000 */
[----:B------:R-:W-:Y:S01]  /*aaf0*/  HADD2.F32 R6, -RZ, R6.H1_H1 ;  /* 0x30000006ff067230 */ /* 0x000fe20000004100 */
[C---:B------:R-:W-:Y:S01]  /*ab00*/  FMUL.FTZ R76, R66.reuse, R71 ;  /* 0x00000047424c7220 */ /* 0x040fe20000410000 */
[----:B------:R-:W-:Y:S01]  /*ab10*/  HADD2.F32 R5, -RZ, R5.H1_H1 ;  /* 0x30000005ff057230 */ /* 0x000fe20000004100 */
[----:B------:R-:W-:Y:S01]  /*ab20*/  FFMA.FTZ R74, R66, R73, -R74 ;  /* 0x00000049424a7223 */ /* 0x000fe2000001084a */
[----:B------:R-:W-:Y:S01]  /*ab30*/  HADD2.F32 R52, -RZ, R59.H0_H0 ;  /* 0x2000003bff347230 */ /* 0x000fe20000004100 */
[----:B------:R-:W-:Y:S01]  /*ab40*/  FFMA.FTZ R7, R7, R72, R68 ;  /* 0x0000004807077223 */ /* 0x000fe20000010044 */
[----:B------:R-:W-:Y:S01]  /*ab50*/  HADD2.F32 R66, -RZ, R58.H0_H0 ;  /* 0x2000003aff427230 */ /* 0x000fe20000004100 */
[----:B------:R-:W-:-:S02]  /*ab60*/  FMUL.FTZ R58, R6, R61 ;  /* 0x0000003d063a7220 */ /* 0x000fc40000410000 */
[----:B------:R-:W-:Y:S01]  /*ab70*/  FMUL.FTZ R59, R5, R52 ;  /* 0x00000034053b7220 */ /* 0x000fe20000410000 */
[----:B------:R-:W-:Y:S01]  /*ab80*/  F2FP.PACK_AB R7, R7, R70 ;  /* 0x000000460707723e */ /* 0x000fe200000000ff */
[C---:B------:R-:W-:Y:S02]  /*ab90*/  FMUL.FTZ R61, R4.reuse, R61 ;  /* 0x0000003d043d7220 */ /* 0x040fe40000410000 */
[----:B------:R-:W-:Y:S02]  /*aba0*/  FMUL.FTZ R52, R69, R52 ;  /* 0x0000003445347220 */ /* 0x000fe40000410000 */
[----:B------:R-:W-:Y:S02]  /*abb0*/  FFMA.FTZ R67, R67, R73, R76 ;  /* 0x0000004943437223 */ /* 0x000fe4000001004c */
[-C--:B------:R-:W-:Y:S02]  /*abc0*/  FFMA.FTZ R58, R4, R53.reuse, -R58 ;  /* 0x00000035043a7223 */ /* 0x080fe4000001083a */
[----:B------:R-:W-:Y:S01]  /*abd0*/  FFMA.FTZ R61, R6, R53, R61 ;  /* 0x00000035063d7223 */ /* 0x000fe2000001003d */
[----:B------:R-:W-:Y:S01]  /*abe0*/  F2FP.PACK_AB R4, R67, R74 ;  /* 0x0000004a4304723e */ /* 0x000fe200000000ff */
[----:B------:R-:W-:-:S02]  /*abf0*/  FFMA.FTZ R59, R69, R66, -R59 ;  /* 0x00000042453b7223 */ /* 0x000fc4000001083b */
[----:B------:R-:W-:Y:S01]  /*ac00*/  FFMA.FTZ R52, R5, R66, R52 ;  /* 0x0000004205347223 */ /* 0x000fe20000010034 */
[----:B------:R-:W-:-:S04]  /*ac10*/  F2FP.PACK_AB R6, R61, R58 ;  /* 0x0000003a3d06723e */ /* 0x000fc800000000ff */
[----:B------:R-:W-:-:S05]  /*ac20*/  F2FP.PACK_AB R5, R52, R59 ;  /* 0x0000003b3405723e */ /* 0x000fca00000000ff */
[----:B------:R1:W-:Y:S02]  /*ac30*/  STS.128 [R15+0x20100], R4 ;  /* 0x020100040f007388 */ /* 0x0003e40000000c00 */
.L_x_1895:
[----:B------:R-:W-:Y:S05]  /*ac40*/  BSYNC B0 ;  /* 0x0000000000007941 */ /* 0x000fea0003800000 */
.L_x_1894:
[----:B------:R-:W-:-:S13]  /*ac50*/  ISETP.GE.AND P0, PT, R136, c[0x0][0x27c], PT ;  /* 0x00009f0088007a0c */ /* 0x000fda0003f06270 */
[----:B------:R-:W-:Y:S05]  /*ac60*/  @P0 BRA `(.L_x_1885) ;  /* 0x000002a000000947 */ /* 0x000fea0003800000 */
[----:B-1----:R-:W1:Y:S01]  /*ac70*/  LDS.128 R4, [R12+0x8000] ;  /* 0x008000000c047984 */ /* 0x002e620000000c00 */
[--C-:B------:R-:W-:Y:S01]  /*ac80*/  SHF.R.U64 R53, R62, 0x10, R63.reuse ;  /* 0x000000103e357819 */ /* 0x100fe2000000123f */
[--C-:B------:R-:W-:Y:S01]  /*ac90*/  HADD2.F32 R66, -RZ, R45.reuse.H1_H1 ;  /* 0x3000002dff427230 */ /* 0x100fe20000004100 */
[----:B------:R-:W-:Y:S01]  /*aca0*/  SHF.R.U32.HI R62, RZ, 0x10, R63 ;  /* 0x00000010ff3e7819 */ /* 0x000fe2000001163f */
[----:B------:R-:W-:Y:S01]  /*acb0*/  HADD2.F32 R45, -RZ, R45.H0_H0 ;  /* 0x2000002dff2d7230 */ /* 0x000fe20000004100 */
[--C-:B------:R-:W-:Y:S01]  /*acc0*/  SHF.R.U64 R52, R64, 0x10, R65.reuse ;  /* 0x0000001040347819 */ /* 0x100fe20000001241 */
[----:B------:R-:W-:Y:S01]  /*acd0*/  HADD2.F32 R68, -RZ, R50.H1_H1 ;  /* 0x30000032ff447230 */ /* 0x000fe20000004100 */
[----:B------:R-:W-:Y:S01]  /*ace0*/  SHF.R.U32.HI R64, RZ, 0x10, R65 ;  /* 0x00000010ff407819 */ /* 0x000fe20000011641 */
[----:B------:R-:W-:Y:S02]  /*acf0*/  HADD2.F32 R62, -RZ, R62.H0_H0 ;  /* 0x2000003eff3e7230 */ /* 0x000fe40000004100 */
[----:B------:R-:W-:-:S02]  /*ad00*/  HADD2.F32 R52, -RZ, R52.H0_H0 ;  /* 0x20000034ff347230 */ /* 0x000fc40000004100 */
[----:B------:R-:W-:Y:S02]  /*ad10*/  HADD2.F32 R64, -RZ, R64.H0_H0 ;  /* 0x20000040ff407230 */ /* 0x000fe40000004100 */
[--C-:B-1----:R-:W-:Y:S02]  /*ad20*/  HADD2.F32 R58, -RZ, R7.reuse.H0_H0 ;  /* 0x20000007ff3a7230 */ /* 0x102fe40000004100 */
[----:B------:R-:W-:Y:S02]  /*ad30*/  HADD2.F32 R7, -RZ, R7.H1_H1 ;  /* 0x30000007ff077230 */ /* 0x000fe40000004100 */
[--C-:B------:R-:W-:Y:S02]  /*ad40*/  HADD2.F32 R59, -RZ, R4.reuse.H0_H0 ;  /* 0x20000004ff3b7230 */ /* 0x100fe40000004100 */
[----:B------:R-:W-:Y:S01]  /*ad50*/  HADD2.F32 R61, -RZ, R4.H1_H1 ;  /* 0x30000004ff3d7230 */ /* 0x000fe20000004100 */
[CC--:B------:R-:W-:Y:S01]  /*ad60*/  FMUL.FTZ R65, R7.reuse, R62.reuse ;  /* 0x0000003e07417220 */ /* 0x0c0fe20000410000 */
[--C-:B------:R-:W-:Y:S01]  /*ad70*/  HADD2.F32 R4, -RZ, R6.reuse.H0_H0 ;  /* 0x20000006ff047230 */ /* 0x100fe20000004100 */
[C---:B------:R-:W-:Y:S01]  /*ad80*/  FMUL.FTZ R62, R58.reuse, R62 ;  /* 0x0000003e3a3e7220 */ /* 0x040fe20000410000 */
[--C-:B------:R-:W-:Y:S01]  /*ad90*/  HADD2.F32 R63, -RZ, R5.reuse.H0_H0 ;  /* 0x20000005ff3f7230 */ /* 0x100fe20000004100 */
[-C--:B------:R-:W-:Y:S01]  /*ada0*/  FFMA.FTZ R65, R58, R64.reuse, -R65 ;  /* 0x000000403a417223 */ /* 0x080fe20000010841 */
[----:B------:R-:W-:Y:S01]  /*adb0*/  HADD2.F32 R6, -RZ, R6.H1_H1 ;  /* 0x30000006ff067230 */ /* 0x000fe20000004100 */
[----:B------:R-:W-:Y:S01]  /*adc0*/  FFMA.FTZ R62, R7, R64, R62 ;  /* 0x00000040073e7223 */ /* 0x000fe2000001003e */
[----:B------:R-:W-:Y:S01]  /*add0*/  HADD2.F32 R5, -RZ, R5.H1_H1 ;  /* 0x30000005ff057230 */ /* 0x000fe20000004100 */
[-C--:B------:R-:W-:Y:S01]  /*ade0*/  FMUL.FTZ R67, R61, R66.reuse ;  /* 0x000000423d437220 */ /* 0x080fe20000410000 */
[----:B------:R-:W-:Y:S01]  /*adf0*/  HADD2.F32 R58, -RZ, R53.H0_H0 ;  /* 0x20000035ff3a7230 */ /* 0x000fe20000004100 */
[----:B------:R-:W-:Y:S01]  /*ae00*/  FMUL.FTZ R66, R59, R66 ;  /* 0x000000423b427220 */ /* 0x000fe20000410000 */
[----:B------:R-:W-:Y:S01]  /*ae10*/  HADD2.F32 R7, -RZ, R50.H0_H0 ;  /* 0x20000032ff077230 */ /* 0x000fe20000004100 */
[----:B------:R-:W-:-:S02]  /*ae20*/  FMUL.FTZ R50, R6, R45 ;  /* 0x0000002d06327220 */ /* 0x000fc40000410000 */
[-C--:B------:R-:W-:Y:S02]  /*ae30*/  FMUL.FTZ R53, R5, R58.reuse ;  /* 0x0000003a05357220 */ /* 0x080fe40000410000 */
[C---:B------:R-:W-:Y:S02]  /*ae40*/  FMUL.FTZ R45, R4.reuse, R45 ;  /* 0x0000002d042d7220 */ /* 0x040fe40000410000 */
[----:B------:R-:W-:Y:S02]  /*ae50*/  FMUL.FTZ R58, R63, R58 ;  /* 0x0000003a3f3a7220 */ /* 0x000fe40000410000 */
[-C--:B------:R-:W-:Y:S02]  /*ae60*/  FFMA.FTZ R67, R59, R68.reuse, -R67 ;  /* 0x000000443b437223 */ /* 0x080fe40000010843 */
[----:B------:R-:W-:Y:S02]  /*ae70*/  FFMA.FTZ R66, R61, R68, R66 ;  /* 0x000000443d427223 */ /* 0x000fe40000010042 */
[----:B------:R-:W-:-:S02]  /*ae80*/  FFMA.FTZ R50, R4, R7, -R50 ;  /* 0x0000000704327223 */ /* 0x000fc40000010832 */
        /* <DEDUP_REMOVED lines=8> */
.L_x_1885:
[----:B------:R-:W-:Y:S05]  /*af10*/  BSYNC B1 ;  /* 0x0000000000017941 */ /* 0x000fea0003800000 */
.L_x_1884:
[----:B------:R-:W-:-:S13]  /*af20*/  ISETP.GE.AND P0, PT, R60, R51, PT ;  /* 0x000000333c00720c */ /* 0x000fda0003f06270 */
[----:B------:R-:W-:Y:S05]  /*af30*/  @P0 BRA `(.L_x_1896) ;  /* 0x0000465000000947 */ /* 0x000fea0003800000 */
        /* <DEDUP_REMOVED lines=8> */
[--C-:B------:R-:W-:Y:S01]  /*afc0*/  SHF.R.U64 R45, R56, 0x10, R57.reuse ;  /* 0x00000010382d7819 */ /* 0x100fe20000001239 */
[----:B------:R-:W-:Y:S01]  /*afd0*/  HADD2.F32 R50, -RZ, R50.H0_H0 ;  /* 0x20000032ff327230 */ /* 0x000fe20000004100 */
        /* <DEDUP_REMOVED lines=12> */
[-C--:B------:R-:W-:Y:S01]  /*b0a0*/  FMUL.FTZ R60, R53, R57.reuse ;  /* 0x00000039353c7220 */ /* 0x080fe20000410000 */
        /* <DEDUP_REMOVED lines=22> */
.L_x_1898:
[----:B------:R-:W-:Y:S05]  /*b210*/  BSYNC B0 ;  /* 0x0000000000007941 */ /* 0x000fea0003800000 */
.L_x_1897:
        /* <DEDUP_REMOVED lines=45> */
.L_x_1900:
[----:B------:R-:W-:Y:S05]  /*b4f0*/  BSYNC B0 ;  /* 0x0000000000007941 */ /* 0x000fea0003800000 */
.L_x_1899:
[----:B------:R-:W-:Y:S01]  /*b500*/  ISETP.GE.AND P0, PT, R33, c[0x0][0x27c], PT ;  /* 0x00009f0021007a0c */ /* 0x000fe20003f06270 */
[----:B------:R-:W-:-:S12]  /*b510*/  BSSY B0, `(.L_x_1901) ;  /* 0x000002c000007945 */ /* 0x000fd80003800000 */
[----:B------:R-:W-:Y:S05]  /*b520*/  @P0 BRA `(.L_x_1902) ;  /* 0x000002a000000947 */ /* 0x000fea0003800000 */
[----:B-1----:R-:W1:Y:S01]  /*b530*/  LDS.128 R4, [R15+0x1e100] ;  /* 0x01e100000f047984 */ /* 0x002e620000000c00 */
[--C-:B------:R-:W-:Y:S01]  /*b540*/  SHF.R.U64 R36, R40, 0x10, R41.reuse ;  /* 0x0000001028247819 */ /* 0x100fe20000001229 */
[----:B------:R-:W-:Y:S01]  /*b550*/  HADD2.F32 R45, -RZ, R32.H1_H1 ;  /* 0x30000020ff2d7230 */ /* 0x000fe20000004100 */
[----:B------:R-:W-:Y:S02]  /*b560*/  SHF.R.U32.HI R40, RZ, 0x10, R41 ;  /* 0x00000010ff287819 */ /* 0x000fe40000011629 */
[--C-:B------:R-:W-:Y:S01]  /*b570*/  SHF.R.U64 R33, R42, 0x10, R43.reuse ;  /* 0x000000102a217819 */ /* 0x100fe2000000122b */
[----:B------:R-:W-:Y:S01]  /*b580*/  HADD2.F32 R36, -RZ, R36.H0_H0 ;  /* 0x20000024ff247230 */ /* 0x000fe20000004100 */
[----:B------:R-:W-:Y:S01]  /*b590*/  SHF.R.U32.HI R42, RZ, 0x10, R43 ;  /* 0x00000010ff2a7819 */ /* 0x000fe2000001162b */
[----:B------:R-:W-:Y:S02]  /*b5a0*/  HADD2.F32 R40, -RZ, R40.H0_H0 ;  /* 0x20000028ff287230 */ /* 0x000fe40000004100 */
[----:B------:R-:W-:-:S02]  /*b5b0*/  HADD2.F32 R43, -RZ, R29.H1_H1 ;  /* 0x3000001dff2b7230 */ /* 0x000fc40000004100 */
        /* <DEDUP_REMOVED lines=33> */
.L_x_1902:
[----:B------:R-:W-:Y:S05]  /*b7d0*/  BSYNC B0 ;  /* 0x0000000000007941 */ /* 0x000fea0003800000 */
.L_x_1901:
        /* <DEDUP_REMOVED lines=27> */
[----:B------:R-:W-:Y:S01]  /*b990*/  FMUL.FTZ R39, R35, R38 ;  /* 0x0000002623277220 */ /* 0x000fe20000410000 */
[----:B------:R-:W-:Y:S01]  /*b9a0*/  HADD2.F32 R7, -RZ, R28.H0_H0 ;  /* 0x2000001cff077230 */ /* 0x000fe20000004100 */
[----:B------:R-:W-:-:S02]  /*b9b0*/  FMUL.FTZ R28, R6, R23 ;  /* 0x00000017061c7220 */ /* 0x000fc40000410000 */
[----:B------:R-:W-:Y:S02]  /*b9c0*/  FMUL.FTZ R31, R5, R30 ;  /* 0x0000001e051f7220 */ /* 0x000fe40000410000 */
[C---:B------:R-:W-:Y:S02]  /*b9d0*/  FMUL.FTZ R38, R33.reuse, R38 ;  /* 0x0000002621267220 */ /* 0x040fe40000410000 */
[----:B------:R-:W-:Y:S02]  /*b9e0*/  FMUL.FTZ R23, R4, R23 ;  /* 0x0000001704177220 */ /* 0x000fe40000410000 */
[----:B------:R-:W-:Y:S02]  /*b9f0*/  FMUL.FTZ R30, R36, R30 ;  /* 0x0000001e241e7220 */ /* 0x000fe40000410000 */
[-C--:B------:R-:W-:Y:S02]  /*ba00*/  FFMA.FTZ R39, R33, R40.reuse, -R39 ;  /* 0x0000002821277223 */ /* 0x080fe40000010827 */
[----:B------:R-:W-:-:S02]  /*ba10*/  FFMA.FTZ R38, R35, R40, R38 ;  /* 0x0000002823267223 */ /* 0x000fc40000010026 */
        /* <DEDUP_REMOVED lines=9> */
.L_x_1904:
[----:B------:R-:W-:Y:S05]  /*bab0*/  BSYNC B0 ;  /* 0x0000000000007941 */ /* 0x000fea0003800000 */
.L_x_1903:
        /* <DEDUP_REMOVED lines=11> */
[----:B------:R-:W-:-:S04]  /*bb70*/  HADD2.F32 R24, -RZ, R24.H0_H0 ;  /* 0x20000018ff187230 */ /* 0x000fc80000004100 */
[----:B------:R-:W-:Y:S02]  /*bb80*/  HADD2.F32 R32, -RZ, R26.H0_H0 ;  /* 0x2000001aff207230 */ /* 0x000fe40000004100 */
[--C-:B-1----:R-:W-:Y:S02]  /*bb90*/  HADD2.F32 R25, -RZ, R7.reuse.H0_H0 ;  /* 0x20000007ff197230 */ /* 0x102fe40000004100 */
[----:B------:R-:W-:Y:S02]  /*bba0*/  HADD2.F32 R7, -RZ, R7.H1_H1 ;  /* 0x30000007ff077230 */ /* 0x000fe40000004100 */
[--C-:B------:R-:W-:Y:S02]  /*bbb0*/  HADD2.F32 R27, -RZ, R4.reuse.H0_H0 ;  /* 0x20000004ff1b7230 */ /* 0x100fe40000004100 */
[----:B------:R-:W-:Y:S01]  /*bbc0*/  HADD2.F32 R28, -RZ, R4.H1_H1 ;  /* 0x30000004ff1c7230 */ /* 0x000fe20000004100 */
[-C--:B------:R-:W-:Y:S01]  /*bbd0*/  FMUL.FTZ R26, R7, R24.reuse ;  /* 0x00000018071a7220 */ /* 0x080fe20000410000 */
[----:B------:R-:W-:Y:S01]  /*bbe0*/  HADD2.F32 R4, -RZ, R6.H0_H0 ;  /* 0x20000006ff047230 */ /* 0x000fe20000004100 */
[C---:B------:R-:W-:Y:S01]  /*bbf0*/  FMUL.FTZ R24, R25.reuse, R24 ;  /* 0x0000001819187220 */ /* 0x040fe20000410000 */
[--C-:B------:R-:W-:Y:S01]  /*bc00*/  HADD2.F32 R29, -RZ, R5.reuse.H0_H0 ;  /* 0x20000005ff1d7230 */ /* 0x100fe20000004100 */
[-C--:B------:R-:W-:Y:S01]  /*bc10*/  FFMA.FTZ R26, R25, R32.reuse, -R26 ;  /* 0x00000020191a7223 */ /* 0x080fe2000001081a */
[----:B------:R-:W-:Y:S01]  /*bc20*/  HADD2.F32 R25, -RZ, R20.H0_H0 ;  /* 0x20000014ff197230 */ /* 0x000fe20000004100 */
[----:B------:R-:W-:Y:S01]  /*bc30*/  FFMA.FTZ R7, R7, R32, R24 ;  /* 0x0000002007077223 */ /* 0x000fe20000010018 */
[----:B------:R-:W-:Y:S01]  /*bc40*/  HADD2.F32 R6, -RZ, R6.H1_H1 ;  /* 0x30000006ff067230 */ /* 0x000fe20000004100 */
[-C--:B------:R-:W-:Y:S01]  /*bc50*/  FMUL.FTZ R34, R28, R30.reuse ;  /* 0x0000001e1c227220 */ /* 0x080fe20000410000 */
[----:B------:R-:W-:Y:S01]  /*bc60*/  HADD2.F32 R5, -RZ, R5.H1_H1 ;  /* 0x30000005ff057230 */ /* 0x000fe20000004100 */
[C---:B------:R-:W-:Y:S01]  /*bc70*/  FMUL.FTZ R30, R27.reuse, R30 ;  /* 0x0000001e1b1e7220 */ /* 0x040fe20000410000 */
[----:B------:R-:W-:Y:S01]  /*bc80*/  HADD2.F32 R20, -RZ, R23.H0_H0 ;  /* 0x20000017ff147230 */ /* 0x000fe20000004100 */
[----:B------:R-:W-:Y:S01]  /*bc90*/  FFMA.FTZ R34, R27, R31, -R34 ;  /* 0x0000001f1b227223 */ /* 0x000fe20000010822 */
[----:B------:R-:W-:Y:S01]  /*bca0*/  HADD2.F32 R24, -RZ, R22.H0_H0 ;  /* 0x20000016ff187230 */ /* 0x000fe20000004100 */
[----:B------:R-:W-:Y:S01]  /*bcb0*/  FMUL.FTZ R22, R6, R25 ;  /* 0x0000001906167220 */ /* 0x000fe20000410000 */
[----:B------:R-:W-:Y:S01]  /*bcc0*/  F2FP.PACK_AB R7, R7, R26 ;  /* 0x0000001a0707723e */ /* 0x000fe200000000ff */
[----:B------:R-:W-:-:S02]  /*bcd0*/  FMUL.FTZ R23, R5, R20 ;  /* 0x0000001405177220 */ /* 0x000fc40000410000 */
[----:B------:R-:W-:Y:S02]  /*bce0*/  FMUL.FTZ R25, R4, R25 ;  /* 0x0000001904197220 */ /* 0x000fe40000410000 */
        /* <DEDUP_REMOVED lines=10> */
.L_x_1906:
[----:B------:R-:W-:Y:S05]  /*bd90*/  BSYNC B0 ;  /* 0x0000000000007941 */ /* 0x000fea0003800000 */
.L_x_1905:
[----:B------:R-:W-:-:S13]  /*bda0*/  ISETP.GE.AND P0, PT, R136, c[0x0][0x27c], PT ;  /* 0x00009f0088007a0c */ /* 0x000fda0003f06270 */
        /* <DEDUP_REMOVED lines=42> */
[----:B------:R1:W-:Y:S01]  /*c050*/  STS.128 [R12+0xa000], R4 ;  /* 0x00a000040c007388 */ /* 0x0003e20000000c00 */
[----:B------:R-:W-:Y:S05]  /*c060*/  BRA `(.L_x_1896) ;  /* 0x0000352000007947 */ /* 0x000fea0003800000 */
.L_x_1879:
        /* <DEDUP_REMOVED lines=21> */
[----:B------:R-:W-:Y:S01]  /*c1c0*/  CS2R R56, SRZ ;  /* 0x0000000000387805 */ /* 0x000fe2000001ff00 */
        /* <DEDUP_REMOVED lines=8> */
[----:B------:R1:W2:Y:S01]  /*c250*/  SHFL.IDX PT, R24, R21, RZ, 0x1c1f ;  /* 0x001c1fff15187589 */ /* 0x0002a200000e0000 */
[C---:B------:R-:W-:Y:S01]  /*c260*/  LEA R18, P1, R16.reuse, c[0x0][0x288], 0x1 ;  /* 0x0000a20010127a11 */ /* 0x040fe200078208ff */
[----:B------:R-:W-:Y:S01]  /*c270*/  IMAD.IADD R20, R17, 0x1, R20 ;  /* 0x0000000111147824 */ /* 0x000fe200078e0214 */
[----:B------:R-:W-:Y:S01]  /*c280*/  SHF.R.S32.HI R7, RZ, 0x1f, R144 ;  /* 0x0000001fff077819 */ /* 0x000fe20000011490 */
[----:B------:R1:W3:Y:S01]  /*c290*/  SHFL.IDX PT, R25, R22, RZ, 0x1c1f ;  /* 0x001c1fff16197589 */ /* 0x0002e200000e0000 */
[----:B------:R-:W-:Y:S01]  /*c2a0*/  CS2R R44, SRZ ;  /* 0x00000000002c7805 */ /* 0x000fe2000001ff00 */
[----:B------:R-:W-:Y:S01]  /*c2b0*/  CS2R R54, SRZ ;  /* 0x0000000000367805 */ /* 0x000fe2000001ff00 */
[----:B------:R-:W-:Y:S01]  /*c2c0*/  LEA.HI.X R20, R16, c[0x0][0x28c], R20, 0x1, P1 ;  /* 0x0000a30010147a11 */ /* 0x000fe200008f0c14 */
        /* <DEDUP_REMOVED lines=20> */
[----:B----4-:R-:W-:Y:S01]  /*c410*/  @!P0 IADD3 R28, P3, R16, R29, RZ ;  /* 0x0000001d101c8210 */ /* 0x010fe20007f7e0ff */
[----:B---3--:R-:W-:Y:S01]  /*c420*/  @!P2 IMAD.WIDE R32, R6, 0x2, R24 ;  /* 0x000000020620a825 */ /* 0x008fe200078e0218 */
[----:B------:R-:W-:Y:S02]  /*c430*/  @!P0 IADD3.X R31, R25, R15, RZ, P1, !PT ;  /* 0x0000000f191f8210 */ /* 0x000fe40000ffe4ff */
[----:B------:R-:W-:Y:S01]  /*c440*/  ISETP.GE.AND P1, PT, R138, c[0x0][0x27c], PT ;  /* 0x00009f008a007a0c */ /* 0x000fe20003f26270 */
[----:B-1----:R-:W-:Y:S01]  /*c450*/  @!P0 IMAD.X R29, R17, 0x1, R15, P3 ;  /* 0x00000001111d8824 */ /* 0x002fe200018e060f */
        /* <DEDUP_REMOVED lines=16> */
.L_x_1908:
[----:B------:R-:W-:Y:S05]  /*c560*/  BSYNC B0 ;  /* 0x0000000000007941 */ /* 0x000fea0003800000 */
.L_x_1907:
[----:B------:R-:W-:Y:S01]  /*c570*/  IADD3 R4, R14, 0x40, RZ ;  /* 0x000000400e047810 */ /* 0x000fe20007ffe0ff */
[----:B-----5:R-:W-:Y:S01]  /*c580*/  IMAD.MOV.U32 R15, RZ, RZ, R50 ;  /* 0x000000ffff0f7224 */ /* 0x020fe200078e0032 */
[----:B------:R4:W3:Y:S01]  /*c590*/  SHFL.IDX PT, R63, R22, 0x1, 0x1c1f ;  /* 0x003c1f00163f7f89 */ /* 0x0008e200000e0000 */
[----:B------:R-:W-:Y:S01]  /*c5a0*/  IMAD.MOV.U32 R14, RZ, RZ, R51 ;  /* 0x000000ffff0e7224 */ /* 0x000fe200078e0033 */
[----:B------:R-:W-:Y:S01]  /*c5b0*/  ISETP.GE.AND P0, PT, R4, R5, PT ;  /* 0x000000050400720c */ /* 0x000fe20003f06270 */
[----:B------:R-:W-:Y:S01]  /*c5c0*/  IMAD.MOV.U32 R6, RZ, RZ, R48 ;  /* 0x000000ffff067224 */ /* 0x000fe200078e0030 */
[----:B------:R-:W2:Y:S01]  /*c5d0*/  SHFL.IDX PT, R62, R21, 0x1, 0x1c1f ;  /* 0x003c1f00153e7f89 */ /* 0x000ea200000e0000 */
[----:B------:R-:W-:Y:S01]  /*c5e0*/  IMAD.MOV.U32 R4, RZ, RZ, R49 ;  /* 0x000000ffff047224 */ /* 0x000fe200078e0031 */
[----:B------:R-:W-:Y:S01]  /*c5f0*/  PRMT R92, R14, 0x5410, R15 ;  /* 0x000054100e5c7816 */ /* 0x000fe2000000000f */
[----:B------:R-:W-:Y:S01]  /*c600*/  IMAD.MOV.U32 R14, RZ, RZ, R59 ;  /* 0x000000ffff0e7224 */ /* 0x000fe200078e003b */
[----:B------:R-:W-:Y:S01]  /*c610*/  MOV R15, R58 ;  /* 0x0000003a000f7202 */ /* 0x000fe20000000f00 */
[----:B-1----:R-:W-:Y:S01]  /*c620*/  IMAD.MOV.U32 R17, RZ, RZ, R70 ;  /* 0x000000ffff117224 */ /* 0x002fe200078e0046 */
[----:B------:R-:W-:Y:S01]  /*c630*/  PRMT R91, R4, 0x5410, R6 ;  /* 0x00005410045b7816 */ /* 0x000fe20000000006 */
[----:B------:R-:W-:Y:S01]  /*c640*/  IMAD.MOV.U32 R6, RZ, RZ, R56 ;  /* 0x000000ffff067224 */ /* 0x000fe200078e0038 */
[----:B------:R-:W-:Y:S01]  /*c650*/  PRMT R94, R14, 0x5410, R15 ;  /* 0x000054100e5e7816 */ /* 0x000fe2000000000f */
[----:B------:R-:W-:Y:S01]  /*c660*/  IMAD.MOV.U32 R4, RZ, RZ, R57 ;  /* 0x000000ffff047224 */ /* 0x000fe200078e0039 */
[----:B------:R-:W-:Y:S01]  /*c670*/  MOV R15, R74 ;  /* 0x0000004a000f7202 */ /* 0x000fe20000000f00 */
[----:B------:R-:W-:Y:S01]  /*c680*/  IMAD.MOV.U32 R14, RZ, RZ, R75 ;  /* 0x000000ffff0e7224 */ /* 0x000fe200078e004b */
[----:B------:R1:W1:Y:S01]  /*c690*/  SHFL.IDX PT, R19, R20, 0x1, 0x1c1f ;  /* 0x003c1f0014137f89 */ /* 0x00026200000e0000 */
[----:B----4-:R-:W-:Y:S01]  /*c6a0*/  IMAD.MOV.U32 R16, RZ, RZ, R71 ;  /* 0x000000ffff107224 */ /* 0x010fe200078e0047 */
[----:B------:R-:W-:Y:S01]  /*c6b0*/  PRMT R93, R4, 0x5410, R6 ;  /* 0x00005410045d7816 */ /* 0x000fe20000000006 */
[----:B------:R-:W-:Y:S01]  /*c6c0*/  IMAD.MOV.U32 R6, RZ, RZ, R72 ;  /* 0x000000ffff067224 */ /* 0x000fe200078e0048 */
[----:B------:R-:W-:Y:S01]  /*c6d0*/  PRMT R100, R14, 0x5410, R15 ;  /* 0x000054100e647816 */ /* 0x000fe2000000000f */
[----:B------:R-:W-:Y:S01]  /*c6e0*/  IMAD.MOV.U32 R4, RZ, RZ, R73 ;  /* 0x000000ffff047224 */ /* 0x000fe200078e0049 */
[----:B------:R-:W-:Y:S01]  /*c6f0*/  MOV R15, R46 ;  /* 0x0000002e000f7202 */ /* 0x000fe20000000f00 */
[----:B------:R-:W-:Y:S01]  /*c700*/  IMAD.MOV.U32 R14, RZ, RZ, R47 ;  /* 0x000000ffff0e7224 */ /* 0x000fe200078e002f */
[----:B------:R-:W4:Y:S01]  /*c710*/  SHFL.IDX PT, R18, R18, 0x1, 0x1c1f ;  /* 0x003c1f0012127f89 */ /* 0x000f2200000e0000 */
[----:B------:R-:W-:Y:S01]  /*c720*/  BSSY B0, `(.L_x_1909) ;  /* 0x000003d000007945 */ /* 0x000fe20003800000 */
[----:B------:R-:W-:Y:S01]  /*c730*/  PRMT R99, R4, 0x5410, R6 ;  /* 0x0000541004637816 */ /* 0x000fe20000000006 */
[----:B------:R-:W-:Y:S01]  /*c740*/  IMAD.MOV.U32 R6, RZ, RZ, R44 ;  /* 0x000000ffff067224 */ /* 0x000fe200078e002c */
[----:B------:R-:W-:Y:S01]  /*c750*/  PRMT R90, R14, 0x5410, R15 ;  /* 0x000054100e5a7816 */ /* 0x000fe2000000000f */
[----:B------:R-:W-:Y:S01]  /*c760*/  IMAD.MOV.U32 R4, RZ, RZ, R45 ;  /* 0x000000ffff047224 */ /* 0x000fe200078e002d */
[----:B------:R-:W-:Y:S01]  /*c770*/  MOV R15, R54 ;  /* 0x00000036000f7202 */ /* 0x000fe20000000f00 */
[----:B------:R-:W-:Y:S01]  /*c780*/  IMAD.MOV.U32 R14, RZ, RZ, R55 ;  /* 0x000000ffff0e7224 */ /* 0x000fe200078e0037 */
[----:B------:R-:W-:Y:S01]  /*c790*/  PRMT R98, R16, 0x5410, R17 ;  /* 0x0000541010627816 */ /* 0x000fe20000000011 */
[----:B--23--:R-:W-:Y:S01]  /*c7a0*/  CS2R R24, SRZ ;  /* 0x0000000000187805 */ /* 0x00cfe2000001ff00 */
[----:B------:R-:W-:Y:S01]  /*c7b0*/  PRMT R89, R4, 0x5410, R6 ;  /* 0x0000541004597816 */ /* 0x000fe20000000006 */
[----:B------:R-:W-:Y:S01]  /*c7c0*/  IMAD.MOV.U32 R6, RZ, RZ, R52 ;  /* 0x000000ffff067224 */ /* 0x000fe200078e0034 */
[----:B------:R-:W-:Y:S01]  /*c7d0*/  MOV R4, R53 ;  /* 0x0000003500047202 */ /* 0x000fe20000000f00 */
[----:B------:R-:W-:Y:S01]  /*c7e0*/  CS2R R34, SRZ ;  /* 0x0000000000227805 */ /* 0x000fe2000001ff00 */
[----:B------:R-:W-:Y:S01]  /*c7f0*/  PRMT R15, R14, 0x5410, R15 ;  /* 0x000054100e0f7816 */ /* 0x000fe2000000000f */
[----:B------:R-:W-:Y:S01]  /*c800*/  CS2R R32, SRZ ;  /* 0x0000000000207805 */ /* 0x000fe2000001ff00 */
[----:B------:R-:W-:Y:S01]  /*c810*/  PRMT R14, R4, 0x5410, R6 ;  /* 0x00005410040e7816 */ /* 0x000fe20000000006 */
[----:B------:R-:W-:Y:S01]  /*c820*/  IMAD.MOV.U32 R4, RZ, RZ, R69 ;  /* 0x000000ffff047224 */ /* 0x000fe200078e0045 */
[----:B------:R-:W-:Y:S01]  /*c830*/  MOV R6, R68 ;  /* 0x0000004400067202 */ /* 0x000fe20000000f00 */
[----:B------:R-:W-:Y:S01]  /*c840*/  CS2R R42, SRZ ;  /* 0x00000000002a7805 */ /* 0x000fe2000001ff00 */
[----:B------:R-:W-:Y:S01]  /*c850*/  CS2R R40, SRZ ;  /* 0x0000000000287805 */ /* 0x000fe2000001ff00 */
[----:B------:R-:W-:Y:S01]  /*c860*/  CS2R R22, SRZ ;  /* 0x0000000000167805 */ /* 0x000fe2000001ff00 */
[----:B------:R-:W-:Y:S01]  /*c870*/  PRMT R97, R4, 0x5410, R6 ;  /* 0x0000541004617816 */ /* 0x000fe20000000006 */
[----:B-1----:R-:W-:Y:S01]  /*c880*/  CS2R R20, SRZ ;  /* 0x0000000000147805 */ /* 0x002fe2000001ff00 */
[----:B------:R-:W-:Y:S01]  /*c890*/  CS2R R30, SRZ ;  /* 0x00000000001e7805 */ /* 0x000fe2000001ff00 */
[----:B------:R-:W-:Y:S01]  /*c8a0*/  CS2R R28, SRZ ;  /* 0x00000000001c7805 */ /* 0x000fe2000001ff00 */
[----:B------:R-:W-:Y:S01]  /*c8b0*/  CS2R R38, SRZ ;  /* 0x0000000000267805 */ /* 0x000fe2000001ff00 */
[----:B------:R-:W-:Y:S01]  /*c8c0*/  CS2R R36, SRZ ;  /* 0x0000000000247805 */ /* 0x000fe2000001ff00 */
[----:B------:R-:W-:Y:S05]  /*c8d0*/  @P0 BRA `(.L_x_1910) ;  /* 0x0000021000000947 */ /* 0x000fea0003800000 */
[----:B----4-:R-:W-:Y:S01]  /*c8e0*/  ISETP.GE.AND P0, PT, R144, c[0x0][0x27c], PT ;  /* 0x00009f0090007a0c */ /* 0x010fe20003f06270 */
        /* <DEDUP_REMOVED lines=10> */
[-C--:B------:R-:W-:Y:S02]  /*c990*/  @!P0 IADD3 R16, P1, R62, R4.reuse, RZ ;  /* 0x000000043e108210 */ /* 0x080fe40007f3e0ff */
[----:B------:R-:W-:Y:S01]  /*c9a0*/  @!P0 IADD3 R78, P3, R18, R4, RZ ;  /* 0x00000004124e8210 */ /* 0x000fe20007f7e0ff */
[----:B------:R-:W-:Y:S01]  /*c9b0*/  @!P2 IMAD.WIDE R86, R6, 0x2, R62 ;  /* 0x000000020656a825 */ /* 0x000fe200078e023e */
[----:B------:R-:W-:Y:S02]  /*c9c0*/  @!P0 IADD3.X R17, R63, R7, RZ, P1, !PT ;  /* 0x000000073f118210 */ /* 0x000fe40000ffe4ff */
[----:B------:R-:W-:Y:S01]  /*c9d0*/  ISETP.GE.AND P1, PT, R138, c[0x0][0x27c], PT ;  /* 0x00009f008a007a0c */ /* 0x000fe20003f26270 */
[----:B------:R-:W-:Y:S01]  /*c9e0*/  @!P0 IMAD.X R79, R19, 0x1, R7, P3 ;  /* 0x00000001134f8824 */ /* 0x000fe200018e0607 */
        /* <DEDUP_REMOVED lines=16> */
.L_x_1910:
[----:B----4-:R-:W-:Y:S05]  /*caf0*/  BSYNC B0 ;  /* 0x0000000000007941 */ /* 0x010fea0003800000 */
.L_x_1909:
        /* <DEDUP_REMOVED lines=8> */
[----:B------:R-:W-:Y:S01]  /*cb80*/  MOV R16, R35 ;  /* 0x0000002300107202 */ /* 0x000fe20000000f00 */
[----:B------:R-:W-:Y:S01]  /*cb90*/  IMAD.IADD R88, R5, 0x1, -R228 ;  /* 0x0000000105587824 */ /* 0x000fe200078e0ae4 */
[----:B------:R-:W-:Y:S01]  /*cba0*/  PRMT R63, R6, 0x5410, R7 ;  /* 0x00005410063f7816 */ /* 0x000fe20000000007 */
[----:B------:R-:W-:Y:S01]  /*cbb0*/  IMAD.MOV.U32 R7, RZ, RZ, R32 ;  /* 0x000000ffff077224 */ /* 0x000fe200078e0020 */
        /* <DEDUP_REMOVED lines=12> */
[----:B------:R-:W-:Y:S01]  /*cc80*/  BAR.SYNC.DEFER_BLOCKING 0x0 ;  /* 0x0000000000007b1d */ /* 0x000fe20000010000 */
[----:B------:R-:W-:-:S02]  /*cc90*/  ISETP.GE.AND P0, PT, R221, R88, PT ;  /* 0x00000058dd00720c */ /* 0x000fc40003f06270 */
[----:B------:R-:W-:Y:S01]  /*cca0*/  PRMT R86, R6, 0x5410, R7 ;  /* 0x0000541006567816 */ /* 0x000fe20000000007 */
[----:B------:R-:W-:Y:S01]  /*ccb0*/  IMAD.MOV.U32 R6, RZ, RZ, R21 ;  /* 0x000000ffff067224 */ /* 0x000fe200078e0015 */
[----:B------:R-:W-:Y:S01]  /*ccc0*/  PRMT R62, R62, 0x5410, R4 ;  /* 0x000054103e3e7816 */ /* 0x000fe20000000004 */
[----:B------:R-:W-:Y:S01]  /*ccd0*/  IMAD.MOV.U32 R4, RZ, RZ, R30 ;  /* 0x000000ffff047224 */ /* 0x000fe200078e001e */
[----:B------:R-:W-:Y:S02]  /*cce0*/  MOV R7, R20 ;  /* 0x0000001400077202 */ /* 0x000fe40000000f00 */
        /* <DEDUP_REMOVED lines=11> */
[----:B------:R-:W-:Y:S02]  /*cda0*/  MOV R6, R39 ;  /* 0x0000002700067202 */ /* 0x000fe40000000f00 */
[----:B------:R-:W-:Y:S02]  /*cdb0*/  PRMT R62, R16, 0x7610, R62 ;  /* 0x00007610103e7816 */ /* 0x000fe4000000003e */
[----:B------:R-:W-:Y:S02]  /*cdc0*/  PRMT R85, R6, 0x5410, R7 ;  /* 0x0000541006557816 */ /* 0x000fe40000000007 */
[----:B------:R-:W-:Y:S01]  /*cdd0*/  PRMT R83, R4, 0x5410, R5 ;  /* 0x0000541004537816 */ /* 0x000fe20000000005 */
[----:B------:R-:W-:Y:S05]  /*cde0*/  @P0 BRA `(.L_x_1912) ;  /* 0x0000138000000947 */ /* 0x000fea0003800000 */
[----:B------:R-:W-:Y:S01]  /*cdf0*/  ISETP.GE.AND P0, PT, R144, c[0x0][0x27c], PT ;  /* 0x00009f0090007a0c */ /* 0x000fe20003f06270 */
[----:B------:R-:W-:-:S12]  /*ce00*/  BSSY B0, `(.L_x_1913) ;  /* 0x0000064000007945 */ /* 0x000fd80003800000 */
[----:B------:R-:W-:Y:S05]  /*ce10*/  @P0 BRA `(.L_x_1914) ;  /* 0x0000062000000947 */ /* 0x000fea0003800000 */
[----:B------:R-:W-:Y:S01]  /*ce20*/  MOV R5, c[0x0][0x27c] ;  /* 0x00009f0000057a02 */ /* 0x000fe20000000f00 */
[--C-:B------:R-:W-:Y:S01]  /*ce30*/  HADD2.F32 R106, -RZ, R97.reuse.H0_H0 ;  /* 0x20000061ff6a7230 */ /* 0x100fe20000004100 */
[----:B------:R-:W-:Y:S01]  /*ce40*/  LOP3.LUT R96, R77, 0x38, R144, 0xf8, !PT ;  /* 0x000000384d607812 */ /* 0x000fe200078ef890 */
[----:B------:R-:W-:Y:S01]  /*ce50*/  HADD2.F32 R97, -RZ, R97.H1_H1 ;  /* 0x30000061ff617230 */ /* 0x000fe20000004100 */
[----:B------:R-:W-:Y:S01]  /*ce60*/  LEA.HI R5, R5, R218, RZ, 0x1d ;  /* 0x000000da05057211 */ /* 0x000fe200078fe8ff */
[--C-:B------:R-:W-:Y:S01]  /*ce70*/  HADD2.F32 R112, -RZ, R99.reuse.H0_H0 ;  /* 0x20000063ff707230 */ /* 0x100fe20000004100 */
[----:B------:R-:W-:Y:S01]  /*ce80*/  LOP3.LUT R96, R12, R96, R13, 0xf6, !PT ;  /* 0x000000600c607212 */ /* 0x000fe200078ef60d */
[----:B------:R-:W-:Y:S01]  /*ce90*/  HADD2.F32 R99, -RZ, R99.H1_H1 ;  /* 0x30000063ff637230 */ /* 0x000fe20000004100 */
[----:B------:R-:W-:Y:S02]  /*cea0*/  SHF.R.S32.HI R4, RZ, 0x1f, R5 ;  /* 0x0000001fff047819 */ /* 0x000fe40000011405 */
[----:B------:R-:W-:-:S02]  /*ceb0*/  SHF.L.U32 R6, R5, 0x3, RZ ;  /* 0x0000000305067819 */ /* 0x000fc400000006ff */
[----:B------:R-:W-:Y:S02]  /*cec0*/  LEA.HI R4, R4, R5, RZ, 0x3 ;  /* 0x0000000504047211 */ /* 0x000fe400078f18ff */
[----:B------:R-:W-:Y:S02]  /*ced0*/  LOP3.LUT R6, R77, 0x38, R6, 0xf8, !PT ;  /* 0x000000384d067812 */ /* 0x000fe400078ef806 */
[----:B------:R-:W-:Y:S02]  /*cee0*/  SHF.L.U32 R4, R4, 0xa, RZ ;  /* 0x0000000a04047819 */ /* 0x000fe400000006ff */
[----:B------:R-:W-:Y:S02]  /*cef0*/  LOP3.LUT R5, R6, R13, RZ, 0x3c, !PT ;  /* 0x0000000d06057212 */ /* 0x000fe400078e3cff */
[----:B------:R-:W-:Y:S02]  /*cf00*/  LOP3.LUT R4, R4, 0x7fffe000, RZ, 0xc0, !PT ;  /* 0x7fffe00004047812 */ /* 0x000fe400078ec0ff */
[----:B------:R-:W-:-:S02]  /*cf10*/  SHF.L.U32 R96, R96, 0x1, RZ ;  /* 0x0000000160607819 */ /* 0x000fc400000006ff */
[----:B------:R-:W-:Y:S02]  /*cf20*/  IADD3 R4, R5, R4, R12 ;  /* 0x0000000405047210 */ /* 0x000fe40007ffe00c */
[--C-:B------:R-:W-:Y:S01]  /*cf30*/  SHF.R.U32.HI R101, RZ, 0x10, R69.reuse ;  /* 0x00000010ff657819 */ /* 0x100fe20000011645 */
[----:B------:R-:W1:Y:S01]  /*cf40*/  LDS.128 R16, [R96+0x18100] ;  /* 0x0181000060107984 */ /* 0x000e620000000c00 */
[----:B------:R-:W-:Y:S02]  /*cf50*/  SHF.L.U32 R95, R4, 0x1, RZ ;  /* 0x00000001045f7819 */ /* 0x000fe400000006ff */
[----:B------:R-:W-:Y:S01]  /*cf60*/  SHF.R.U64 R68, R68, 0x10, R69 ;  /* 0x0000001044447819 */ /* 0x000fe20000001245 */
[----:B------:R-:W-:Y:S01]  /*cf70*/  HADD2.F32 R114, -RZ, R101.H0_H0 ;  /* 0x20000065ff727230 */ /* 0x000fe20000004100 */
[----:B------:R-:W-:Y:S01]  /*cf80*/  SHF.R.U64 R69, R74, 0x10, R75 ;  /* 0x000000104a457819 */ /* 0x000fe2000000124b */
[----:B------:R-:W2:Y:S01]  /*cf90*/  LDS.128 R4, [R95+0x18100] ;  /* 0x018100005f047984 */ /* 0x000ea20000000c00 */
[----:B------:R-:W-:Y:S01]  /*cfa0*/  SHF.R.U64 R72, R72, 0x10, R73 ;  /* 0x0000001048487819 */ /* 0x000fe20000001249 */
[----:B------:R-:W-:Y:S01]  /*cfb0*/  HADD2.F32 R68, -RZ, R68.H0_H0 ;  /* 0x20000044ff447230 */ /* 0x000fe20000004100 */
[----:B------:R-:W-:Y:S01]  /*cfc0*/  SHF.R.U32.HI R74, RZ, 0x10, R75 ;  /* 0x00000010ff4a7819 */ /* 0x000fe2000001164b */
[----:B------:R-:W-:Y:S01]  /*cfd0*/  HADD2.F32 R101, -RZ, R98.H0_H0 ;  /* 0x20000062ff657230 */ /* 0x000fe20000004100 */
[----:B------:R-:W-:Y:S01]  /*cfe0*/  SHF.R.U32.HI R73, RZ, 0x10, R73 ;  /* 0x00000010ff497819 */ /* 0x000fe20000011649 */
[----:B------:R-:W-:Y:S01]  /*cff0*/  HADD2.F32 R72, -RZ, R72.H0_H0 ;  /* 0x20000048ff487230 */ /* 0x000fe20000004100 */
[--C-:B------:R-:W-:Y:S01]  /*d000*/  SHF.R.U64 R70, R70, 0x10, R71.reuse ;  /* 0x0000001046467819 */ /* 0x100fe20000001247 */
[----:B------:R-:W-:Y:S01]  /*d010*/  HADD2.F32 R74, -RZ, R74.H0_H0 ;  /* 0x2000004aff4a7230 */ /* 0x000fe20000004100 */
[----:B------:R-:W-:Y:S01]  /*d020*/  SHF.R.U32.HI R71, RZ, 0x10, R71 ;  /* 0x00000010ff477819 */ /* 0x000fe20000011647 */
[----:B------:R-:W-:-:S02]  /*d030*/  HADD2.F32 R118, -RZ, R73.H0_H0 ;  /* 0x20000049ff767230 */ /* 0x000fc40000004100 */
[----:B------:R-:W-:Y:S02]  /*d040*/  HADD2.F32 R73, -RZ, R98.H1_H1 ;  /* 0x30000062ff497230 */ /* 0x000fe40000004100 */
[----:B------:R-:W-:Y:S02]  /*d050*/  HADD2.F32 R70, -RZ, R70.H0_H0 ;  /* 0x20000046ff467230 */ /* 0x000fe40000004100 */
[--C-:B-1----:R-:W-:Y:S02]  /*d060*/  HADD2.F32 R75, -RZ, R17.reuse.H0_H0 ;  /* 0x20000011ff4b7230 */ /* 0x102fe40000004100 */
[----:B------:R-:W-:Y:S02]  /*d070*/  HADD2.F32 R102, -RZ, R16.H0_H0 ;  /* 0x20000010ff667230 */ /* 0x000fe40000004100 */
[----:B------:R-:W-:Y:S01]  /*d080*/  HADD2.F32 R17, -RZ, R17.H1_H1 ;  /* 0x30000011ff117230 */ /* 0x000fe20000004100 */
[----:B------:R-:W-:Y:S01]  /*d090*/  FMUL.FTZ R110, R75, R106 ;  /* 0x0000006a4b6e7220 */ /* 0x000fe20000410000 */
[--C-:B--2---:R-:W-:Y:S01]  /*d0a0*/  HADD2.F32 R105, -RZ, R5.reuse.H0_H0 ;  /* 0x20000005ff697230 */ /* 0x104fe20000004100 */
[-C--:B------:R-:W-:Y:S01]  /*d0b0*/  FMUL.FTZ R120, R102, R97.reuse ;  /* 0x0000006166787220 */ /* 0x080fe20000410000 */
[----:B------:R-:W-:Y:S01]  /*d0c0*/  HADD2.F32 R5, -RZ, R5.H1_H1 ;  /* 0x30000005ff057230 */ /* 0x000fe20000004100 */
[----:B------:R-:W-:Y:S01]  /*d0d0*/  FMUL.FTZ R116, R17, R114 ;  /* 0x0000007211747220 */ /* 0x000fe20000410000 */
[----:B------:R-:W-:Y:S01]  /*d0e0*/  HADD2.F32 R107, -RZ, R4.H0_H0 ;  /* 0x20000004ff6b7230 */ /* 0x000fe20000004100 */
[C---:B------:R-:W-:Y:S01]  /*d0f0*/  FMUL.FTZ R106, R105.reuse, R106 ;  /* 0x0000006a696a7220 */ /* 0x040fe20000410000 */
[----:B------:R-:W-:Y:S01]  /*d100*/  HADD2.F32 R103, -RZ, R16.H1_H1 ;  /* 0x30000010ff677230 */ /* 0x000fe20000004100 */
[----:B------:R-:W-:Y:S01]  /*d110*/  FFMA.FTZ R110, R105, R112, R110 ;  /* 0x00000070696e7223 */ /* 0x000fe2000001006e */
[--C-:B------:R-:W-:Y:S01]  /*d120*/  HADD2.F32 R16, -RZ, R18.reuse.H0_H0 ;  /* 0x20000012ff107230 */ /* 0x100fe20000004100 */
[----:B------:R-:W-:Y:S01]  /*d130*/  FMUL.FTZ R114, R5, R114 ;  /* 0x0000007205727220 */ /* 0x000fe20000410000 */
[----:B------:R-:W-:Y:S01]  /*d140*/  HADD2.F32 R104, -RZ, R18.H1_H1 ;  /* 0x30000012ff687230 */ /* 0x000fe20000004100 */
[C---:B------:R-:W-:Y:S01]  /*d150*/  FMUL.FTZ R97, R107.reuse, R97 ;  /* 0x000000616b617220 */ /* 0x040fe20000410000 */
[----:B------:R-:W-:Y:S01]  /*d160*/  HADD2.F32 R108, -RZ, R4.H1_H1 ;  /* 0x30000004ff6c7230 */ /* 0x000fe20000004100 */
[----:B------:R-:W-:Y:S01]  /*d170*/  FFMA.FTZ R120, R107, R99, R120 ;  /* 0x000000636b787223 */ /* 0x000fe20000010078 */
[--C-:B------:R-:W-:Y:S01]  /*d180*/  HADD2.F32 R18, -RZ, R19.reuse.H0_H0 ;  /* 0x20000013ff127230 */ /* 0x100fe20000004100 */
[----:B------:R-:W-:Y:S01]  /*d190*/  FFMA.FTZ R5, R5, R118, R116 ;  /* 0x0000007605057223 */ /* 0x000fe20000010074 */
[----:B------:R-:W-:Y:S01]  /*d1a0*/  HADD2.F32 R4, -RZ, R6.H0_H0 ;  /* 0x20000006ff047230 */ /* 0x000fe20000004100 */
[-C--:B------:R-:W-:Y:S01]  /*d1b0*/  FMUL.FTZ R111, R103, R68.reuse ;  /* 0x00000044676f7220 */ /* 0x080fe20000410000 */
[--C-:B------:R-:W-:Y:S01]  /*d1c0*/  HADD2.F32 R105, -RZ, R100.reuse.H1_H1 ;  /* 0x30000064ff697230 */ /* 0x100fe20000004100 */
[----:B------:R-:W-:Y:S01]  /*d1d0*/  FMUL.FTZ R98, R18, R101 ;  /* 0x0000006512627220 */ /* 0x000fe20000410000 */
[----:B------:R-:W-:Y:S01]  /*d1e0*/  HADD2.F32 R107, -RZ, R100.H0_H0 ;  /* 0x20000064ff6b7230 */ /* 0x000fe20000004100 */
[-C--:B------:R-:W-:Y:S01]  /*d1f0*/  FMUL.FTZ R100, R16, R73.reuse ;  /* 0x0000004910647220 */ /* 0x080fe20000410000 */
[----:B------:R-:W-:Y:S01]  /*d200*/  HADD2.F32 R19, -RZ, R19.H1_H1 ;  /* 0x30000013ff137230 */ /* 0x000fe20000004100 */
[C---:B------:R-:W-:Y:S01]  /*d210*/  FMUL.FTZ R73, R4.reuse, R73 ;  /* 0x0000004904497220 */ /* 0x040fe20000410000 */
[----:B------:R-:W-:Y:S01]  /*d220*/  HADD2.F32 R116, -RZ, R71.H0_H0 ;  /* 0x20000047ff747230 */ /* 0x000fe20000004100 */
[-C--:B------:R-:W-:Y:S01]  /*d230*/  FFMA.FTZ R71, R4, R105.reuse, R100 ;  /* 0x0000006904477223 */ /* 0x080fe20000010064 */
[----:B------:R-:W-:Y:S01]  /*d240*/  HADD2.F32 R109, -RZ, R6.H1_H1 ;  /* 0x30000006ff6d7230 */ /* 0x000fe20000004100 */
[----:B------:R-:W-:Y:S01]  /*d250*/  FMUL.FTZ R68, R108, R68 ;  /* 0x000000446c447220 */ /* 0x000fe20000410000 */
[--C-:B------:R-:W-:Y:S01]  /*d260*/  HADD2.F32 R6, -RZ, R7.reuse.H0_H0 ;  /* 0x20000007ff067230 */ /* 0x100fe20000004100 */
[----:B------:R-:W-:Y:S01]  /*d270*/  FMUL.FTZ R4, R19, R116 ;  /* 0x0000007413047220 */ /* 0x000fe20000410000 */
[----:B------:R-:W-:Y:S01]  /*d280*/  HADD2.F32 R7, -RZ, R7.H1_H1 ;  /* 0x30000007ff077230 */ /* 0x000fe20000004100 */
[----:B------:R-:W-:Y:S01]  /*d290*/  FFMA.FTZ R73, R16, R105, -R73 ;  /* 0x0000006910497223 */ /* 0x000fe20000010849 */
[----:B------:R-:W-:Y:S01]  /*d2a0*/  F2FP.PACK_AB R5, R5, R110 ;  /* 0x0000006e0505723e */ /* 0x000fe200000000ff */
[----:B------:R-:W-:-:S02]  /*d2b0*/  FMUL.FTZ R101, R6, R101 ;  /* 0x0000006506657220 */ /* 0x000fc40000410000 */
[C---:B------:R-:W-:Y:S02]  /*d2c0*/  FMUL.FTZ R116, R7.reuse, R116 ;  /* 0x0000007407747220 */ /* 0x040fe40000410000 */
[----:B------:R-:W-:Y:S01]  /*d2d0*/  FFMA.FTZ R7, R7, R74, R4 ;  /* 0x0000004a07077223 */ /* 0x000fe20000010004 */
[----:B------:R-:W-:Y:S01]  /*d2e0*/  HADD2.F32 R4, -RZ, R69.H0_H0 ;  /* 0x20000045ff047230 */ /* 0x000fe20000004100 */
[----:B------:R-:W-:Y:S02]  /*d2f0*/  FFMA.FTZ R69, R108, R72, R111 ;  /* 0x000000486c457223 */ /* 0x000fe4000001006f */
[-C--:B------:R-:W-:Y:S02]  /*d300*/  FFMA.FTZ R98, R6, R107.reuse, R98 ;  /* 0x0000006b06627223 */ /* 0x080fe40000010062 */
[-C--:B------:R-:W-:Y:S02]  /*d310*/  FMUL.FTZ R111, R109, R70.reuse ;  /* 0x000000466d6f7220 */ /* 0x080fe40000410000 */
[----:B------:R-:W-:Y:S01]  /*d320*/  FMUL.FTZ R6, R104, R70 ;  /* 0x0000004668067220 */ /* 0x000fe20000410000 */
[----:B------:R-:W-:Y:S01]  /*d330*/  F2FP.PACK_AB R7, R7, R98 ;  /* 0x000000620707723e */ /* 0x000fe200000000ff */
[----:B------:R-:W-:-:S02]  /*d340*/  FFMA.FTZ R101, R18, R107, -R101 ;  /* 0x0000006b12657223 */ /* 0x000fc40000010865 */
[----:B------:R-:W-:Y:S02]  /*d350*/  FFMA.FTZ R106, R75, R112, -R106 ;  /* 0x000000704b6a7223 */ /* 0x000fe4000001086a */
[----:B------:R-:W-:Y:S02]  /*d360*/  FFMA.FTZ R17, R17, R118, -R114 ;  /* 0x0000007611117223 */ /* 0x000fe40000010872 */
[----:B------:R-:W-:Y:S02]  /*d370*/  FFMA.FTZ R97, R102, R99, -R97 ;  /* 0x0000006366617223 */ /* 0x000fe40000010861 */
[----:B------:R-:W-:Y:S01]  /*d380*/  FFMA.FTZ R116, R19, R74, -R116 ;  /* 0x0000004a13747223 */ /* 0x000fe20000010874 */
[----:B------:R-:W-:Y:S01]  /*d390*/  F2FP.PACK_AB R17, R17, R106 ;  /* 0x0000006a1111723e */ /* 0x000fe200000000ff */
[----:B------:R-:W-:Y:S02]  /*d3a0*/  FFMA.FTZ R16, R103, R72, -R68 ;  /* 0x0000004867107223 */ /* 0x000fe40000010844 */
[-C--:B------:R-:W-:Y:S01]  /*d3b0*/  FFMA.FTZ R18, R104, R4.reuse, -R111 ;  /* 0x0000000468127223 */ /* 0x080fe2000001086f */
[----:B------:R-:W-:Y:S01]  /*d3c0*/  F2FP.PACK_AB R19, R116, R101 ;  /* 0x000000657413723e */ /* 0x000fe200000000ff */
[----:B------:R-:W-:Y:S01]  /*d3d0*/  FFMA.FTZ R6, R109, R4, R6 ;  /* 0x000000046d067223 */ /* 0x000fe20000010006 */
[----:B------:R-:W-:-:S02]  /*d3e0*/  F2FP.PACK_AB R16, R16, R97 ;  /* 0x000000611010723e */ /* 0x000fc400000000ff */
[----:B------:R-:W-:Y:S02]  /*d3f0*/  F2FP.PACK_AB R18, R18, R73 ;  /* 0x000000491212723e */ /* 0x000fe400000000ff */
[----:B------:R-:W-:Y:S02]  /*d400*/  F2FP.PACK_AB R4, R69, R120 ;  /* 0x000000784504723e */ /* 0x000fe400000000ff */
[----:B------:R-:W-:Y:S01]  /*d410*/  F2FP.PACK_AB R6, R6, R71 ;  /* 0x000000470606723e */ /* 0x000fe200000000ff */
[----:B------:R1:W-:Y:S04]  /*d420*/  STS.128 [R96+0x18100], R16 ;  /* 0x0181001060007388 */ /* 0x0003e80000000c00 */
[----:B------:R1:W-:Y:S02]  /*d430*/  STS.128 [R95+0x18100], R4 ;  /* 0x018100045f007388 */ /* 0x0003e40000000c00 */
.L_x_1914:
[----:B------:R-:W-:Y:S05]  /*d440*/  BSYNC B0 ;  /* 0x0000000000007941 */ /* 0x000fea0003800000 */
.L_x_1913:
[----:B------:R-:W-:Y:S01]  /*d450*/  ISETP.GE.AND P0, PT, R139, c[0x0][0x27c], PT ;  /* 0x00009f008b007a0c */ /* 0x000fe20003f06270 */
[----:B------:R-:W-:-:S12]  /*d460*/  BSSY B0, `(.L_x_1915) ;  /* 0x0000068000007945 */ /* 0x000fd80003800000 */
[----:B------:R-:W-:Y:S05]  /*d470*/  @P0 BRA `(.L_x_1916) ;  /* 0x0000066000000947 */ /* 0x000fea0003800000 */
[----:B-1----:R-:W-:Y:S01]  /*d480*/  MOV R4, c[0x0][0x27c] ;  /* 0x00009f0000047a02 */ /* 0x002fe20000000f00 */
[--C-:B------:R-:W-:Y:S01]  /*d490*/  HADD2.F32 R74, -RZ, R14.reuse.H0_H0 ;  /* 0x2000000eff4a7230 */ /* 0x100fe20000004100 */
[----:B------:R-:W-:Y:S01]  /*d4a0*/  LEA.HI R68, R84, R139, RZ, 0x6 ;  /* 0x0000008b54447211 */ /* 0x000fe200078f30ff */
[----:B------:R-:W-:Y:S01]  /*d4b0*/  HADD2.F32 R14, -RZ, R14.H1_H1 ;  /* 0x3000000eff0e7230 */ /* 0x000fe20000004100 */
[----:B------:R-:W-:Y:S01]  /*d4c0*/  LEA.HI R7, R4, R81, RZ, 0x1d ;  /* 0x0000005104077211 */ /* 0x000fe200078fe8ff */
[--C-:B------:R-:W-:Y:S01]  /*d4d0*/  HADD2.F32 R100, -RZ, R93.reuse.H0_H0 ;  /* 0x2000005dff647230 */ /* 0x100fe20000004100 */
[----:B------:R-:W-:Y:S01]  /*d4e0*/  LOP3.LUT R6, R77, 0x38, R82, 0xf8, !PT ;  /* 0x000000384d067812 */ /* 0x000fe200078ef852 */
[----:B------:R-:W-:Y:S01]  /*d4f0*/  HADD2.F32 R108, -RZ, R93.H1_H1 ;  /* 0x3000005dff6c7230 */ /* 0x000fe20000004100 */
[----:B------:R-:W-:Y:S01]  /*d500*/  SHF.R.S32.HI R4, RZ, 0x1f, R7 ;  /* 0x0000001fff047819 */ /* 0x000fe20000011407 */
[----:B------:R-:W-:Y:S01]  /*d510*/  HADD2.F32 R93, -RZ, R94.H1_H1 ;  /* 0x3000005eff5d7230 */ /* 0x000fe20000004100 */
[----:B------:R-:W-:-:S02]  /*d520*/  SHF.L.U32 R68, R68, 0x7, RZ ;  /* 0x0000000744447819 */ /* 0x000fc400000006ff */
[----:B------:R-:W-:Y:S02]  /*d530*/  LOP3.LUT R5, R6, R13, RZ, 0x3c, !PT ;  /* 0x0000000d06057212 */ /* 0x000fe400078e3cff */
[----:B------:R-:W-:Y:S02]  /*d540*/  SHF.L.U32 R6, R7, 0x3, RZ ;  /* 0x0000000307067819 */ /* 0x000fe400000006ff */
[----:B------:R-:W-:Y:S02]  /*d550*/  LEA.HI R4, R4, R7, RZ, 0x3 ;  /* 0x0000000704047211 */ /* 0x000fe400078f18ff */
[----:B------:R-:W-:Y:S02]  /*d560*/  LOP3.LUT R68, R68, 0xffffe000, RZ, 0xc0, !PT ;  /* 0xffffe00044447812 */ /* 0x000fe400078ec0ff */
[----:B------:R-:W-:Y:S02]  /*d570*/  LOP3.LUT R6, R77, 0x38, R6, 0xf8, !PT ;  /* 0x000000384d067812 */ /* 0x000fe400078ef806 */
[----:B------:R-:W-:-:S02]  /*d580*/  SHF.L.U32 R4, R4, 0xa, RZ ;  /* 0x0000000a04047819 */ /* 0x000fc400000006ff */
[--C-:B------:R-:W-:Y:S02]  /*d590*/  IADD3 R68, R5, R68, R12.reuse ;  /* 0x0000004405447210 */ /* 0x100fe40007ffe00c */
[----:B------:R-:W-:Y:S02]  /*d5a0*/  LOP3.LUT R5, R6, R13, RZ, 0x3c, !PT ;  /* 0x0000000d06057212 */ /* 0x000fe400078e3cff */
[----:B------:R-:W-:Y:S02]  /*d5b0*/  LOP3.LUT R4, R4, 0x7fffe000, RZ, 0xc0, !PT ;  /* 0x7fffe00004047812 */ /* 0x000fe400078ec0ff */
[----:B------:R-:W-:Y:S02]  /*d5c0*/  LEA R68, R68, 0x18100, 0x1 ;  /* 0x0001810044447811 */ /* 0x000fe400078e08ff */
[----:B------:R-:W-:Y:S02]  /*d5d0*/  IADD3 R4, R5, R4, R12 ;  /* 0x0000000405047210 */ /* 0x000fe40007ffe00c */
[----:B------:R-:W-:Y:S01]  /*d5e0*/  SHF.R.U64 R52, R52, 0x10, R53 ;  /* 0x0000001034347819 */ /* 0x000fe20000001235 */
[----:B------:R-:W1:Y:S01]  /*d5f0*/  LDS.128 R16, [R68] ;  /* 0x0000000044107984 */ /* 0x000e620000000c00 */
[----:B------:R-:W-:-:S02]  /*d600*/  SHF.L.U32 R69, R4, 0x1, RZ ;  /* 0x0000000104457819 */ /* 0x000fc400000006ff */
[----:B------:R-:W-:Y:S01]  /*d610*/  SHF.R.U32.HI R70, RZ, 0x10, R53 ;  /* 0x00000010ff467819 */ /* 0x000fe20000011635 */
[----:B------:R-:W-:Y:S01]  /*d620*/  HADD2.F32 R99, -RZ, R52.H0_H0 ;  /* 0x20000034ff637230 */ /* 0x000fe20000004100 */
[----:B------:R-:W-:Y:S01]  /*d630*/  SHF.R.U64 R53, R58, 0x10, R59 ;  /* 0x000000103a357819 */ /* 0x000fe2000000123b */
[----:B------:R-:W2:Y:S01]  /*d640*/  LDS.128 R4, [R69+0x18100] ;  /* 0x0181000045047984 */ /* 0x000ea20000000c00 */
[----:B------:R-:W-:Y:S01]  /*d650*/  SHF.R.U64 R56, R56, 0x10, R57 ;  /* 0x0000001038387819 */ /* 0x000fe20000001239 */
[----:B------:R-:W-:Y:S01]  /*d660*/  HADD2.F32 R70, -RZ, R70.H0_H0 ;  /* 0x20000046ff467230 */ /* 0x000fe20000004100 */
[----:B------:R-:W-:Y:S01]  /*d670*/  SHF.R.U32.HI R58, RZ, 0x10, R59 ;  /* 0x00000010ff3a7819 */ /* 0x000fe2000001163b */
[----:B------:R-:W-:Y:S01]  /*d680*/  HADD2.F32 R52, -RZ, R53.H0_H0 ;  /* 0x20000035ff347230 */ /* 0x000fe20000004100 */
[----:B------:R-:W-:Y:S02]  /*d690*/  SHF.R.U32.HI R57, RZ, 0x10, R57 ;  /* 0x00000010ff397819 */ /* 0x000fe40000011639 */
[--C-:B------:R-:W-:Y:S01]  /*d6a0*/  SHF.R.U64 R54, R54, 0x10, R55.reuse ;  /* 0x0000001036367819 */ /* 0x100fe20000001237 */
[----:B------:R-:W-:Y:S01]  /*d6b0*/  HADD2.F32 R58, -RZ, R58.H0_H0 ;  /* 0x2000003aff3a7230 */ /* 0x000fe20000004100 */
[----:B------:R-:W-:Y:S01]  /*d6c0*/  SHF.R.U32.HI R55, RZ, 0x10, R55 ;  /* 0x00000010ff377819 */ /* 0x000fe20000011637 */
[----:B------:R-:W-:-:S02]  /*d6d0*/  HADD2.F32 R104, -RZ, R57.H0_H0 ;  /* 0x20000039ff687230 */ /* 0x000fc40000004100 */
[----:B------:R-:W-:Y:S02]  /*d6e0*/  HADD2.F32 R57, -RZ, R15.H1_H1 ;  /* 0x3000000fff397230 */ /* 0x000fe40000004100 */
[----:B------:R-:W-:Y:S02]  /*d6f0*/  HADD2.F32 R54, -RZ, R54.H0_H0 ;  /* 0x20000036ff367230 */ /* 0x000fe40000004100 */
[----:B-1----:R-:W-:Y:S02]  /*d700*/  HADD2.F32 R59, -RZ, R17.H0_H0 ;  /* 0x20000011ff3b7230 */ /* 0x002fe40000004100 */
[--C-:B------:R-:W-:Y:S02]  /*d710*/  HADD2.F32 R71, -RZ, R16.reuse.H0_H0 ;  /* 0x20000010ff477230 */ /* 0x100fe40000004100 */
[----:B------:R-:W-:Y:S01]  /*d720*/  HADD2.F32 R72, -RZ, R16.H1_H1 ;  /* 0x30000010ff487230 */ /* 0x000fe20000004100 */
[----:B------:R-:W-:Y:S01]  /*d730*/  FMUL.FTZ R98, R59, R74 ;  /* 0x0000004a3b627220 */ /* 0x000fe20000410000 */
[----:B--2---:R-:W-:Y:S01]  /*d740*/  HADD2.F32 R75, -RZ, R5.H0_H0 ;  /* 0x20000005ff4b7230 */ /* 0x004fe20000004100 */
[----:B------:R-:W-:Y:S01]  /*d750*/  FMUL.FTZ R106, R71, R14 ;  /* 0x0000000e476a7220 */ /* 0x000fe20000410000 */
[----:B------:R-:W-:-:S02]  /*d760*/  HADD2.F32 R95, -RZ, R4.H0_H0 ;  /* 0x20000004ff5f7230 */ /* 0x000fc40000004100 */
[--C-:B------:R-:W-:Y:S01]  /*d770*/  HADD2.F32 R16, -RZ, R18.reuse.H0_H0 ;  /* 0x20000012ff107230 */ /* 0x100fe20000004100 */
[C---:B------:R-:W-:Y:S01]  /*d780*/  FMUL.FTZ R74, R75.reuse, R74 ;  /* 0x0000004a4b4a7220 */ /* 0x040fe20000410000 */
[----:B------:R-:W-:Y:S01]  /*d790*/  HADD2.F32 R73, -RZ, R18.H1_H1 ;  /* 0x30000012ff497230 */ /* 0x000fe20000004100 */
[----:B------:R-:W-:Y:S01]  /*d7a0*/  FFMA.FTZ R98, R75, R100, R98 ;  /* 0x000000644b627223 */ /* 0x000fe20000010062 */
[----:B------:R-:W-:Y:S01]  /*d7b0*/  HADD2.F32 R96, -RZ, R4.H1_H1 ;  /* 0x30000004ff607230 */ /* 0x000fe20000004100 */
[C---:B------:R-:W-:Y:S01]  /*d7c0*/  FMUL.FTZ R14, R95.reuse, R14 ;  /* 0x0000000e5f0e7220 */ /* 0x040fe20000410000 */
[----:B------:R-:W-:Y:S01]  /*d7d0*/  HADD2.F32 R18, -RZ, R19.H0_H0 ;  /* 0x20000013ff127230 */ /* 0x000fe20000004100 */
[----:B------:R-:W-:Y:S01]  /*d7e0*/  FFMA.FTZ R106, R95, R108, R106 ;  /* 0x0000006c5f6a7223 */ /* 0x000fe2000001006a */
[----:B------:R-:W-:Y:S01]  /*d7f0*/  HADD2.F32 R4, -RZ, R6.H0_H0 ;  /* 0x20000006ff047230 */ /* 0x000fe20000004100 */
[----:B------:R-:W-:Y:S01]  /*d800*/  FFMA.FTZ R74, R59, R100, -R74 ;  /* 0x000000643b4a7223 */ /* 0x000fe2000001084a */
[----:B------:R-:W-:Y:S01]  /*d810*/  HADD2.F32 R75, -RZ, R15.H0_H0 ;  /* 0x2000000fff4b7230 */ /* 0x000fe20000004100 */
[-C--:B------:R-:W-:Y:S01]  /*d820*/  FMUL.FTZ R15, R16, R57.reuse ;  /* 0x00000039100f7220 */ /* 0x080fe20000410000 */
[----:B------:R-:W-:Y:S01]  /*d830*/  HADD2.F32 R95, -RZ, R94.H0_H0 ;  /* 0x2000005eff5f7230 */ /* 0x000fe20000004100 */
[C---:B------:R-:W-:Y:S01]  /*d840*/  FMUL.FTZ R57, R4.reuse, R57 ;  /* 0x0000003904397220 */ /* 0x040fe20000410000 */
[----:B------:R-:W-:Y:S01]  /*d850*/  HADD2.F32 R19, -RZ, R19.H1_H1 ;  /* 0x30000013ff137230 */ /* 0x000fe20000004100 */
[----:B------:R-:W-:Y:S01]  /*d860*/  FFMA.FTZ R15, R4, R93, R15 ;  /* 0x0000005d040f7223 */ /* 0x000fe2000001000f */
[----:B------:R-:W-:Y:S01]  /*d870*/  HADD2.F32 R94, -RZ, R55.H0_H0 ;  /* 0x20000037ff5e7230 */ /* 0x000fe20000004100 */
[----:B------:R-:W-:Y:S01]  /*d880*/  FMUL.FTZ R55, R18, R75 ;  /* 0x0000004b12377220 */ /* 0x000fe20000410000 */
[----:B------:R-:W-:Y:S01]  /*d890*/  HADD2.F32 R97, -RZ, R6.H1_H1 ;  /* 0x30000006ff617230 */ /* 0x000fe20000004100 */
[----:B------:R-:W-:Y:S01]  /*d8a0*/  FFMA.FTZ R14, R71, R108, -R14 ;  /* 0x0000006c470e7223 */ /* 0x000fe2000001080e */
[--C-:B------:R-:W-:Y:S01]  /*d8b0*/  HADD2.F32 R6, -RZ, R7.reuse.H0_H0 ;  /* 0x20000007ff067230 */ /* 0x100fe20000004100 */
[-C--:B------:R-:W-:Y:S01]  /*d8c0*/  FMUL.FTZ R4, R19, R94.reuse ;  /* 0x0000005e13047220 */ /* 0x080fe20000410000 */
[----:B------:R-:W-:Y:S01]  /*d8d0*/  HADD2.F32 R7, -RZ, R7.H1_H1 ;  /* 0x30000007ff077230 */ /* 0x000fe20000004100 */
[----:B------:R-:W-:Y:S01]  /*d8e0*/  FFMA.FTZ R57, R16, R93, -R57 ;  /* 0x0000005d10397223 */ /* 0x000fe20000010839 */
[----:B------:R-:W-:Y:S01]  /*d8f0*/  HADD2.F32 R17, -RZ, R17.H1_H1 ;  /* 0x30000011ff117230 */ /* 0x000fe20000004100 */
[----:B------:R-:W-:Y:S01]  /*d900*/  FMUL.FTZ R75, R6, R75 ;  /* 0x0000004b064b7220 */ /* 0x000fe20000410000 */
[----:B------:R-:W-:Y:S01]  /*d910*/  HADD2.F32 R5, -RZ, R5.H1_H1 ;  /* 0x30000005ff057230 */ /* 0x000fe20000004100 */
[----:B------:R-:W-:-:S02]  /*d920*/  FMUL.FTZ R94, R7, R94 ;  /* 0x0000005e075e7220 */ /* 0x000fc40000410000 */
[----:B------:R-:W-:Y:S01]  /*d930*/  FFMA.FTZ R4, R7, R58, R4 ;  /* 0x0000003a07047223 */ /* 0x000fe20000010004 */
[----:B------:R-:W-:Y:S01]  /*d940*/  HADD2.F32 R7, -RZ, R56.H0_H0 ;  /* 0x20000038ff077230 */ /* 0x000fe20000004100 */
[----:B------:R-:W-:Y:S02]  /*d950*/  FFMA.FTZ R55, R6, R95, R55 ;  /* 0x0000005f06377223 */ /* 0x000fe40000010037 */
[----:B------:R-:W-:Y:S02]  /*d960*/  FMUL.FTZ R102, R17, R70 ;  /* 0x0000004611667220 */ /* 0x000fe40000410000 */
[----:B------:R-:W-:Y:S02]  /*d970*/  FMUL.FTZ R56, R72, R99 ;  /* 0x0000006348387220 */ /* 0x000fe40000410000 */
[----:B------:R-:W-:Y:S02]  /*d980*/  FMUL.FTZ R6, R73, R54 ;  /* 0x0000003649067220 */ /* 0x000fe40000410000 */
[----:B------:R-:W-:-:S02]  /*d990*/  FMUL.FTZ R70, R5, R70 ;  /* 0x0000004605467220 */ /* 0x000fc40000410000 */
[----:B------:R-:W-:Y:S02]  /*d9a0*/  FMUL.FTZ R99, R96, R99 ;  /* 0x0000006360637220 */ /* 0x000fe40000410000 */
[----:B------:R-:W-:Y:S02]  /*d9b0*/  FMUL.FTZ R54, R97, R54 ;  /* 0x0000003661367220 */ /* 0x000fe40000410000 */
[----:B------:R-:W-:Y:S02]  /*d9c0*/  FFMA.FTZ R75, R18, R95, -R75 ;  /* 0x0000005f124b7223 */ /* 0x000fe4000001084b */
[----:B------:R-:W-:Y:S02]  /*d9d0*/  FFMA.FTZ R17, R17, R104, -R70 ;  /* 0x0000006811117223 */ /* 0x000fe40000010846 */
        /* <DEDUP_REMOVED lines=8> */
[----:B------:R-:W-:Y:S01]  /*da60*/  F2FP.PACK_AB R7, R4, R55 ;  /* 0x000000370407723e */ /* 0x000fe200000000ff */
[----:B------:R-:W-:Y:S01]  /*da70*/  FFMA.FTZ R6, R97, R52, R6 ;  /* 0x0000003461067223 */ /* 0x000fe20000010006 */
[----:B------:R-:W-:-:S02]  /*da80*/  F2FP.PACK_AB R18, R18, R57 ;  /* 0x000000391212723e */ /* 0x000fc400000000ff */
[----:B------:R-:W-:Y:S02]  /*da90*/  F2FP.PACK_AB R5, R5, R98 ;  /* 0x000000620505723e */ /* 0x000fe400000000ff */
[----:B------:R-:W-:Y:S01]  /*daa0*/  F2FP.PACK_AB R4, R53, R106 ;  /* 0x0000006a3504723e */ /* 0x000fe200000000ff */
[----:B------:R1:W-:Y:S01]  /*dab0*/  STS.128 [R68], R16 ;  /* 0x0000001044007388 */ /* 0x0003e20000000c00 */
[----:B------:R-:W-:-:S05]  /*dac0*/  F2FP.PACK_AB R6, R6, R15 ;  /* 0x0000000f0606723e */ /* 0x000fca00000000ff */
[----:B------:R1:W-:Y:S02]  /*dad0*/  STS.128 [R69+0x18100], R4 ;  /* 0x0181000445007388 */ /* 0x0003e40000000c00 */
.L_x_1916:
[----:B------:R-:W-:Y:S05]  /*dae0*/  BSYNC B0 ;  /* 0x0000000000007941 */ /* 0x000fea0003800000 */
.L_x_1915:
[----:B------:R-:W-:-:S13]  /*daf0*/  ISETP.GE.AND P0, PT, R138, c[0x0][0x27c], PT ;  /* 0x00009f008a007a0c */ /* 0x000fda0003f06270 */
[----:B------:R-:W-:Y:S05]  /*db00*/  @P0 BRA `(.L_x_1912) ;  /* 0x0000066000000947 */ /* 0x000fea0003800000 */
[----:B-1----:R-:W-:Y:S01]  /*db10*/  MOV R6, c[0x0][0x27c] ;  /* 0x00009f0000067a02 */ /* 0x002fe20000000f00 */
[----:B------:R-:W-:Y:S01]  /*db20*/  HADD2.F32 R54, -RZ, R89.H0_H0 ;  /* 0x20000059ff367230 */ /* 0x000fe20000004100 */
[----:B------:R-:W-:Y:S01]  /*db30*/  LOP3.LUT R14, R77, 0x38, R66, 0xf8, !PT ;  /* 0x000000384d0e7812 */ /* 0x000fe200078ef842 */
[----:B------:R-:W-:Y:S01]  /*db40*/  HADD2.F32 R70, -RZ, R91.H0_H0 ;  /* 0x2000005bff467230 */ /* 0x000fe20000004100 */
[----:B------:R-:W-:Y:S01]  /*db50*/  LEA.HI R7, R6, R65, RZ, 0x1d ;  /* 0x0000004106077211 */ /* 0x000fe200078fe8ff */
[----:B------:R-:W-:Y:S01]  /*db60*/  HADD2.F32 R72, -RZ, R90.H0_H0 ;  /* 0x2000005aff487230 */ /* 0x000fe20000004100 */
[----:B------:R-:W-:Y:S01]  /*db70*/  LEA.HI R4, R67, R138, RZ, 0x6 ;  /* 0x0000008a43047211 */ /* 0x000fe200078f30ff */
[----:B------:R-:W-:Y:S01]  /*db80*/  HADD2.F32 R94, -RZ, R92.H0_H0 ;  /* 0x2000005cff5e7230 */ /* 0x000fe20000004100 */
[----:B------:R-:W-:Y:S01]  /*db90*/  SHF.R.S32.HI R6, RZ, 0x1f, R7 ;  /* 0x0000001fff067819 */ /* 0x000fe20000011407 */
[----:B------:R-:W-:Y:S01]  /*dba0*/  HADD2.F32 R89, -RZ, R89.H1_H1 ;  /* 0x30000059ff597230 */ /* 0x000fe20000004100 */
[----:B------:R-:W-:Y:S01]  /*dbb0*/  LOP3.LUT R5, R14, R13, RZ, 0x3c, !PT ;  /* 0x0000000d0e057212 */ /* 0x000fe200078e3cff */
[----:B------:R-:W-:Y:S01]  /*dbc0*/  HADD2.F32 R91, -RZ, R91.H1_H1 ;  /* 0x3000005bff5b7230 */ /* 0x000fe20000004100 */
[----:B------:R-:W-:-:S02]  /*dbd0*/  SHF.L.U32 R14, R7, 0x3, RZ ;  /* 0x00000003070e7819 */ /* 0x000fc400000006ff */
[----:B------:R-:W-:Y:S02]  /*dbe0*/  SHF.L.U32 R4, R4, 0x7, RZ ;  /* 0x0000000704047819 */ /* 0x000fe400000006ff */
[----:B------:R-:W-:Y:S02]  /*dbf0*/  LEA.HI R6, R6, R7, RZ, 0x3 ;  /* 0x0000000706067211 */ /* 0x000fe400078f18ff */
[----:B------:R-:W-:Y:S02]  /*dc00*/  LOP3.LUT R14, R77, 0x38, R14, 0xf8, !PT ;  /* 0x000000384d0e7812 */ /* 0x000fe400078ef80e */
[----:B------:R-:W-:Y:S02]  /*dc10*/  LOP3.LUT R4, R4, 0xffffe000, RZ, 0xc0, !PT ;  /* 0xffffe00004047812 */ /* 0x000fe400078ec0ff */
[----:B------:R-:W-:Y:S02]  /*dc20*/  SHF.L.U32 R6, R6, 0xa, RZ ;  /* 0x0000000a06067819 */ /* 0x000fe400000006ff */
[----:B------:R-:W-:-:S02]  /*dc30*/  LOP3.LUT R13, R14, R13, RZ, 0x3c, !PT ;  /* 0x0000000d0e0d7212 */ /* 0x000fc400078e3cff */
[--C-:B------:R-:W-:Y:S02]  /*dc40*/  IADD3 R4, R5, R4, R12.reuse ;  /* 0x0000000405047210 */ /* 0x100fe40007ffe00c */
[----:B------:R-:W-:Y:S02]  /*dc50*/  LOP3.LUT R14, R6, 0x7fffe000, RZ, 0xc0, !PT ;  /* 0x7fffe000060e7812 */ /* 0x000fe400078ec0ff */
[----:B------:R-:W-:Y:S02]  /*dc60*/  LEA R16, R4, 0x18100, 0x1 ;  /* 0x0001810004107811 */ /* 0x000fe400078e08ff */
[----:B------:R-:W-:Y:S02]  /*dc70*/  IADD3 R13, R13, R14, R12 ;  /* 0x0000000e0d0d7210 */ /* 0x000fe40007ffe00c */
[----:B------:R-:W-:Y:S01]  /*dc80*/  SHF.R.U64 R18, R48, 0x10, R49 ;  /* 0x0000001030127819 */ /* 0x000fe20000001231 */
[----:B------:R-:W1:Y:S01]  /*dc90*/  LDS.128 R4, [R16] ;  /* 0x0000000010047984 */ /* 0x000e620000000c00 */
[----:B------:R-:W-:-:S02]  /*dca0*/  SHF.L.U32 R17, R13, 0x1, RZ ;  /* 0x000000010d117819 */ /* 0x000fc400000006ff */
[----:B------:R-:W-:Y:S02]  /*dcb0*/  SHF.R.U32.HI R48, RZ, 0x10, R49 ;  /* 0x00000010ff307819 */ /* 0x000fe40000011631 */
[--C-:B------:R-:W-:Y:S01]  /*dcc0*/  SHF.R.U64 R19, R44, 0x10, R45.reuse ;  /* 0x000000102c137819 */ /* 0x100fe2000000122d */
[----:B------:R-:W2:Y:S01]  /*dcd0*/  LDS.128 R12, [R17+0x18100] ;  /* 0x01810000110c7984 */ /* 0x000ea20000000c00 */
[----:B------:R-:W-:Y:S01]  /*dce0*/  SHF.R.U32.HI R45, RZ, 0x10, R45 ;  /* 0x00000010ff2d7819 */ /* 0x000fe2000001162d */
[----:B------:R-:W-:Y:S01]  /*dcf0*/  HADD2.F32 R48, -RZ, R48.H0_H0 ;  /* 0x20000030ff307230 */ /* 0x000fe20000004100 */
[--C-:B------:R-:W-:Y:S02]  /*dd00*/  SHF.R.U64 R44, R50, 0x10, R51.reuse ;  /* 0x00000010322c7819 */ /* 0x100fe40000001233 */
[----:B------:R-:W-:Y:S01]  /*dd10*/  SHF.R.U32.HI R50, RZ, 0x10, R51 ;  /* 0x00000010ff327819 */ /* 0x000fe20000011633 */
[----:B------:R-:W-:Y:S01]  /*dd20*/  HADD2.F32 R45, -RZ, R45.H0_H0 ;  /* 0x2000002dff2d7230 */ /* 0x000fe20000004100 */
[--C-:B------:R-:W-:Y:S01]  /*dd30*/  SHF.R.U64 R46, R46, 0x10, R47.reuse ;  /* 0x000000102e2e7819 */ /* 0x100fe2000000122f */
[----:B------:R-:W-:Y:S01]  /*dd40*/  HADD2.F32 R69, -RZ, R44.H0_H0 ;  /* 0x2000002cff457230 */ /* 0x000fe20000004100 */
[----:B------:R-:W-:Y:S01]  /*dd50*/  SHF.R.U32.HI R47, RZ, 0x10, R47 ;  /* 0x00000010ff2f7819 */ /* 0x000fe2000001162f */
[----:B------:R-:W-:-:S02]  /*dd60*/  HADD2.F32 R96, -RZ, R50.H0_H0 ;  /* 0x20000032ff607230 */ /* 0x000fc40000004100 */
[----:B------:R-:W-:Y:S02]  /*dd70*/  HADD2.F32 R59, -RZ, R46.H0_H0 ;  /* 0x2000002eff3b7230 */ /* 0x000fe40000004100 */
[--C-:B-1----:R-:W-:Y:S02]  /*dd80*/  HADD2.F32 R49, -RZ, R5.reuse.H0_H0 ;  /* 0x20000005ff317230 */ /* 0x102fe40000004100 */
[----:B------:R-:W-:Y:S02]  /*dd90*/  HADD2.F32 R51, -RZ, R5.H1_H1 ;  /* 0x30000005ff337230 */ /* 0x000fe40000004100 */
[----:B------:R-:W-:Y:S01]  /*dda0*/  HADD2.F32 R5, -RZ, R7.H0_H0 ;  /* 0x20000007ff057230 */ /* 0x000fe20000004100 */
[----:B------:R-:W-:Y:S01]  /*ddb0*/  FMUL.FTZ R68, R49, R54 ;  /* 0x0000003631447220 */ /* 0x000fe20000410000 */
[--C-:B--2---:R-:W-:Y:S02]  /*ddc0*/  HADD2.F32 R55, -RZ, R13.reuse.H0_H0 ;  /* 0x2000000dff377230 */ /* 0x104fe40000004100 */
[----:B------:R-:W-:Y:S01]  /*ddd0*/  HADD2.F32 R56, -RZ, R13.H1_H1 ;  /* 0x3000000dff387230 */ /* 0x000fe20000004100 */
[----:B------:R-:W-:Y:S01]  /*dde0*/  FMUL.FTZ R74, R5, R72 ;  /* 0x00000048054a7220 */ /* 0x000fe20000410000 */
[----:B------:R-:W-:Y:S01]  /*ddf0*/  HADD2.F32 R13, -RZ, R15.H0_H0 ;  /* 0x2000000fff0d7230 */ /* 0x000fe20000004100 */
[C---:B------:R-:W-:Y:S01]  /*de00*/  FMUL.FTZ R54, R55.reuse, R54 ;  /* 0x0000003637367220 */ /* 0x040fe20000410000 */
[----:B------:R-:W-:Y:S01]  /*de10*/  HADD2.F32 R7, -RZ, R7.H1_H1 ;  /* 0x30000007ff077230 */ /* 0x000fe20000004100 */
[----:B------:R-:W-:Y:S01]  /*de20*/  FFMA.FTZ R68, R55, R70, R68 ;  /* 0x0000004637447223 */ /* 0x000fe20000010044 */
[--C-:B------:R-:W-:Y:S01]  /*de30*/  HADD2.F32 R52, -RZ, R4.reuse.H0_H0 ;  /* 0x20000004ff347230 */ /* 0x100fe20000004100 */
[-C--:B------:R-:W-:Y:S01]  /*de40*/  FMUL.FTZ R55, R51, R45.reuse ;  /* 0x0000002d33377220 */ /* 0x080fe20000410000 */
[----:B------:R-:W-:Y:S01]  /*de50*/  HADD2.F32 R15, -RZ, R15.H1_H1 ;  /* 0x3000000fff0f7230 */ /* 0x000fe20000004100 */
[C---:B------:R-:W-:Y:S01]  /*de60*/  FMUL.FTZ R45, R56.reuse, R45 ;  /* 0x0000002d382d7220 */ /* 0x040fe20000410000 */
[----:B------:R-:W-:Y:S01]  /*de70*/  HADD2.F32 R53, -RZ, R4.H1_H1 ;  /* 0x30000004ff357230 */ /* 0x000fe20000004100 */
[----:B------:R-:W-:Y:S01]  /*de80*/  FFMA.FTZ R55, R56, R48, R55 ;  /* 0x0000003038377223 */ /* 0x000fe20000010037 */
[----:B------:R-:W-:Y:S01]  /*de90*/  HADD2.F32 R56, -RZ, R47.H0_H0 ;  /* 0x2000002fff387230 */ /* 0x000fe20000004100 */
[C---:B------:R-:W-:Y:S01]  /*dea0*/  FMUL.FTZ R72, R13.reuse, R72 ;  /* 0x000000480d487220 */ /* 0x040fe20000410000 */
[----:B------:R-:W-:Y:S01]  /*deb0*/  HADD2.F32 R4, -RZ, R6.H0_H0 ;  /* 0x20000006ff047230 */ /* 0x000fe20000004100 */
[----:B------:R-:W-:Y:S01]  /*dec0*/  FFMA.FTZ R74, R13, R94, R74 ;  /* 0x0000005e0d4a7223 */ /* 0x000fe2000001004a */
[----:B------:R-:W-:Y:S01]  /*ded0*/  HADD2.F32 R57, -RZ, R12.H0_H0 ;  /* 0x2000000cff397230 */ /* 0x000fe20000004100 */
[-C--:B------:R-:W-:Y:S01]  /*dee0*/  FMUL.FTZ R50, R7, R56.reuse ;  /* 0x0000003807327220 */ /* 0x080fe20000410000 */
[----:B------:R-:W-:Y:S01]  /*def0*/  HADD2.F32 R13, -RZ, R90.H1_H1 ;  /* 0x3000005aff0d7230 */ /* 0x000fe20000004100 */
[-C--:B------:R-:W-:Y:S01]  /*df00*/  FMUL.FTZ R90, R52, R89.reuse ;  /* 0x00000059345a7220 */ /* 0x080fe20000410000 */
[----:B------:R-:W-:Y:S01]  /*df10*/  HADD2.F32 R58, -RZ, R12.H1_H1 ;  /* 0x3000000cff3a7230 */ /* 0x000fe20000004100 */
[C---:B------:R-:W-:Y:S01]  /*df20*/  FMUL.FTZ R56, R15.reuse, R56 ;  /* 0x000000380f387220 */ /* 0x040fe20000410000 */
[----:B------:R-:W-:Y:S01]  /*df30*/  HADD2.F32 R12, -RZ, R14.H0_H0 ;  /* 0x2000000eff0c7230 */ /* 0x000fe20000004100 */
[----:B------:R-:W-:Y:S01]  /*df40*/  FFMA.FTZ R15, R15, R96, R50 ;  /* 0x000000600f0f7223 */ /* 0x000fe20000010032 */
[----:B------:R-:W-:Y:S01]  /*df50*/  HADD2.F32 R47, -RZ, R92.H1_H1 ;  /* 0x3000005cff2f7230 */ /* 0x000fe20000004100 */
[C---:B------:R-:W-:Y:S01]  /*df60*/  FMUL.FTZ R89, R57.reuse, R89 ;  /* 0x0000005939597220 */ /* 0x040fe20000410000 */
[----:B------:R-:W-:Y:S01]  /*df70*/  HADD2.F32 R6, -RZ, R6.H1_H1 ;  /* 0x30000006ff067230 */ /* 0x000fe20000004100 */
[----:B------:R-:W-:Y:S01]  /*df80*/  FFMA.FTZ R90, R57, R91, R90 ;  /* 0x0000005b395a7223 */ /* 0x000fe2000001005a */
[----:B------:R-:W-:Y:S01]  /*df90*/  HADD2.F32 R57, -RZ, R19.H0_H0 ;  /* 0x20000013ff397230 */ /* 0x000fe20000004100 */
[-C--:B------:R-:W-:Y:S01]  /*dfa0*/  FMUL.FTZ R50, R4, R13.reuse ;  /* 0x0000000d04327220 */ /* 0x080fe20000410000 */
[----:B------:R-:W-:Y:S01]  /*dfb0*/  HADD2.F32 R14, -RZ, R14.H1_H1 ;  /* 0x3000000eff0e7230 */ /* 0x000fe20000004100 */
[----:B------:R-:W-:-:S02]  /*dfc0*/  FMUL.FTZ R13, R12, R13 ;  /* 0x0000000d0c0d7220 */ /* 0x000fc40000410000 */
[----:B------:R-:W-:Y:S01]  /*dfd0*/  FFMA.FTZ R19, R12, R47, R50 ;  /* 0x0000002f0c137223 */ /* 0x000fe20000010032 */
[----:B------:R-:W-:Y:S01]  /*dfe0*/  HADD2.F32 R12, -RZ, R18.H0_H0 ;  /* 0x20000012ff0c7230 */ /* 0x000fe20000004100 */
[----:B------:R-:W-:Y:S02]  /*dff0*/  FMUL.FTZ R71, R53, R57 ;  /* 0x0000003935477220 */ /* 0x000fe40000410000 */
[----:B------:R-:W-:Y:S02]  /*e000*/  FMUL.FTZ R18, R6, R59 ;  /* 0x0000003b06127220 */ /* 0x000fe40000410000 */
[----:B------:R-:W-:Y:S02]  /*e010*/  FMUL.FTZ R44, R58, R57 ;  /* 0x000000393a2c7220 */ /* 0x000fe40000410000 */
[----:B------:R-:W-:Y:S02]  /*e020*/  FMUL.FTZ R59, R14, R59 ;  /* 0x0000003b0e3b7220 */ /* 0x000fe40000410000 */
[----:B------:R-:W-:-:S02]  /*e030*/  FFMA.FTZ R57, R58, R12, R71 ;  /* 0x0000000c3a397223 */ /* 0x000fc40000010047 */
[----:B------:R-:W-:Y:S02]  /*e040*/  FFMA.FTZ R18, R14, R69, R18 ;  /* 0x000000450e127223 */ /* 0x000fe40000010012 */
[----:B------:R-:W-:Y:S02]  /*e050*/  FFMA.FTZ R54, R49, R70, -R54 ;  /* 0x0000004631367223 */ /* 0x000fe40000010836 */
        /* <DEDUP_REMOVED lines=17> */
.L_x_1912:
[----:B------:R-:W-:Y:S05]  /*e170*/  BSYNC B1 ;  /* 0x0000000000017941 */ /* 0x000fea0003800000 */
.L_x_1911:
[----:B------:R-:W-:-:S13]  /*e180*/  ISETP.GE.AND P0, PT, R60, R88, PT ;  /* 0x000000583c00720c */ /* 0x000fda0003f06270 */
[----:B------:R-:W-:Y:S05]  /*e190*/  @P0 BRA `(.L_x_1896) ;  /* 0x000013f000000947 */ /* 0x000fea0003800000 */
[----:B------:R-:W-:Y:S01]  /*e1a0*/  ISETP.GE.AND P0, PT, R144, c[0x0][0x27c], PT ;  /* 0x00009f0090007a0c */ /* 0x000fe20003f06270 */
[----:B-1----:R-:W-:Y:S01]  /*e1b0*/  IMAD.SHL.U32 R19, R60, 0x40, RZ ;  /* 0x000000403c137824 */ /* 0x002fe200078e00ff */
        /* <DEDUP_REMOVED lines=9> */
[--C-:B------:R-:W-:Y:S01]  /*e250*/  HADD2.F32 R50, -RZ, R83.reuse.H0_H0 ;  /* 0x20000053ff327230 */ /* 0x100fe20000004100 */
[----:B------:R-:W-:Y:S01]  /*e260*/  LOP3.LUT R18, R19, 0x38, R144, 0xf8, !PT ;  /* 0x0000003813127812 */ /* 0x000fe200078ef890 */
[----:B------:R-:W-:Y:S01]  /*e270*/  HADD2.F32 R56, -RZ, R86.H0_H0 ;  /* 0x20000056ff387230 */ /* 0x000fe20000004100 */
[----:B------:R-:W-:Y:S01]  /*e280*/  LEA.HI R6, R5, R218, RZ, 0x1d ;  /* 0x000000da05067211 */ /* 0x000fe200078fe8ff */
[----:B------:R-:W-:Y:S01]  /*e290*/  HADD2.F32 R83, -RZ, R83.H1_H1 ;  /* 0x30000053ff537230 */ /* 0x000fe20000004100 */
[----:B------:R-:W-:Y:S02]  /*e2a0*/  LOP3.LUT R18, R16, R18, R17, 0xf6, !PT ;  /* 0x0000001210127212 */ /* 0x000fe400078ef611 */
[----:B------:R-:W-:Y:S02]  /*e2b0*/  SHF.R.S32.HI R5, RZ, 0x1f, R6 ;  /* 0x0000001fff057819 */ /* 0x000fe40000011406 */
[----:B------:R-:W-:-:S02]  /*e2c0*/  SHF.L.U32 R4, R6, 0x3, RZ ;  /* 0x0000000306047819 */ /* 0x000fc400000006ff */
[----:B------:R-:W-:Y:S02]  /*e2d0*/  LEA.HI R5, R5, R6, RZ, 0x3 ;  /* 0x0000000605057211 */ /* 0x000fe400078f18ff */
[----:B------:R-:W-:Y:S02]  /*e2e0*/  LOP3.LUT R4, R19, 0x38, R4, 0xf8, !PT ;  /* 0x0000003813047812 */ /* 0x000fe400078ef804 */
[----:B------:R-:W-:Y:S02]  /*e2f0*/  SHF.L.U32 R5, R5, 0xa, RZ ;  /* 0x0000000a05057819 */ /* 0x000fe400000006ff */
[----:B------:R-:W-:Y:S02]  /*e300*/  LOP3.LUT R4, R4, R17, RZ, 0x3c, !PT ;  /* 0x0000001104047212 */ /* 0x000fe400078e3cff */
[----:B------:R-:W-:Y:S02]  /*e310*/  LOP3.LUT R5, R5, 0x7fffe000, RZ, 0xc0, !PT ;  /* 0x7fffe00005057812 */ /* 0x000fe400078ec0ff */
[----:B------:R-:W-:-:S02]  /*e320*/  LEA R18, R18, 0x18100, 0x1 ;  /* 0x0001810012127811 */ /* 0x000fc400078e08ff */
[----:B------:R-:W-:Y:S02]  /*e330*/  IADD3 R4, R4, R5, R16 ;  /* 0x0000000504047210 */ /* 0x000fe40007ffe010 */
[--C-:B------:R-:W-:Y:S01]  /*e340*/  SHF.R.U32.HI R45, RZ, 0x10, R37.reuse ;  /* 0x00000010ff2d7819 */ /* 0x100fe20000011625 */
[----:B------:R-:W1:Y:S01]  /*e350*/  LDS.128 R12, [R18] ;  /* 0x00000000120c7984 */ /* 0x000e620000000c00 */
[----:B------:R-:W-:Y:S02]  /*e360*/  SHF.L.U32 R44, R4, 0x1, RZ ;  /* 0x00000001042c7819 */ /* 0x000fe400000006ff */
[----:B------:R-:W-:Y:S01]  /*e370*/  SHF.R.U64 R36, R36, 0x10, R37 ;  /* 0x0000001024247819 */ /* 0x000fe20000001225 */
[----:B------:R-:W-:Y:S01]  /*e380*/  HADD2.F32 R58, -RZ, R45.H0_H0 ;  /* 0x2000002dff3a7230 */ /* 0x000fe20000004100 */
[----:B------:R-:W-:Y:S01]  /*e390*/  SHF.R.U64 R37, R42, 0x10, R43 ;  /* 0x000000102a257819 */ /* 0x000fe2000000122b */
[----:B------:R-:W2:Y:S01]  /*e3a0*/  LDS.128 R4, [R44+0x18100] ;  /* 0x018100002c047984 */ /* 0x000ea20000000c00 */
[----:B------:R-:W-:Y:S01]  /*e3b0*/  SHF.R.U64 R40, R40, 0x10, R41 ;  /* 0x0000001028287819 */ /* 0x000fe20000001229 */
[--C-:B------:R-:W-:Y:S01]  /*e3c0*/  HADD2.F32 R45, -RZ, R85.reuse.H1_H1 ;  /* 0x30000055ff2d7230 */ /* 0x100fe20000004100 */
        /* <DEDUP_REMOVED lines=10> */
[----:B------:R-:W-:Y:S02]  /*e470*/  HADD2.F32 R40, -RZ, R40.H0_H0 ;  /* 0x20000028ff287230 */ /* 0x000fe40000004100 */
[--C-:B-1----:R-:W-:Y:S02]  /*e480*/  HADD2.F32 R43, -RZ, R13.reuse.H0_H0 ;  /* 0x2000000dff2b7230 */ /* 0x102fe40000004100 */
[----:B------:R-:W-:Y:S02]  /*e490*/  HADD2.F32 R13, -RZ, R13.H1_H1 ;  /* 0x3000000dff0d7230 */ /* 0x000fe40000004100 */
[--C-:B------:R-:W-:Y:S01]  /*e4a0*/  HADD2.F32 R46, -RZ, R12.reuse.H0_H0 ;  /* 0x2000000cff2e7230 */ /* 0x100fe20000004100 */
[----:B------:R-:W-:Y:S01]  /*e4b0*/  FMUL.FTZ R54, R43, R50 ;  /* 0x000000322b367220 */ /* 0x000fe20000410000 */
[--C-:B--2---:R-:W-:Y:S01]  /*e4c0*/  HADD2.F32 R49, -RZ, R5.reuse.H0_H0 ;  /* 0x20000005ff317230 */ /* 0x104fe20000004100 */
[----:B------:R-:W-:Y:S01]  /*e4d0*/  FMUL.FTZ R60, R13, R58 ;  /* 0x0000003a0d3c7220 */ /* 0x000fe20000410000 */
[----:B------:R-:W-:Y:S01]  /*e4e0*/  HADD2.F32 R5, -RZ, R5.H1_H1 ;  /* 0x30000005ff057230 */ /* 0x000fe20000004100 */
[----:B------:R-:W-:Y:S01]  /*e4f0*/  FMUL.FTZ R70, R46, R83 ;  /* 0x000000532e467220 */ /* 0x000fe20000410000 */
[----:B------:R-:W-:Y:S01]  /*e500*/  HADD2.F32 R47, -RZ, R12.H1_H1 ;  /* 0x3000000cff2f7230 */ /* 0x000fe20000004100 */
[C---:B------:R-:W-:Y:S01]  /*e510*/  FMUL.FTZ R50, R49.reuse, R50 ;  /* 0x0000003231327220 */ /* 0x040fe20000410000 */
[--C-:B------:R-:W-:Y:S01]  /*e520*/  HADD2.F32 R12, -RZ, R14.reuse.H0_H0 ;  /* 0x2000000eff0c7230 */ /* 0x100fe20000004100 */
[----:B------:R-:W-:Y:S01]  /*e530*/  FFMA.FTZ R54, R49, R56, R54 ;  /* 0x0000003831367223 */ /* 0x000fe20000010036 */
[----:B------:R-:W-:Y:S01]  /*e540*/  HADD2.F32 R48, -RZ, R14.H1_H1 ;  /* 0x3000000eff307230 */ /* 0x000fe20000004100 */
[C---:B------:R-:W-:Y:S01]  /*e550*/  FMUL.FTZ R58, R5.reuse, R58 ;  /* 0x0000003a053a7220 */ /* 0x040fe20000410000 */
[--C-:B------:R-:W-:Y:S01]  /*e560*/  HADD2.F32 R51, -RZ, R4.reuse.H0_H0 ;  /* 0x20000004ff337230 */ /* 0x100fe20000004100 */
[----:B------:R-:W-:Y:S01]  /*e570*/  FFMA.FTZ R5, R5, R68, R60 ;  /* 0x0000004405057223 */ /* 0x000fe2000001003c */
[----:B------:R-:W-:Y:S01]  /*e580*/  HADD2.F32 R52, -RZ, R4.H1_H1 ;  /* 0x30000004ff347230 */ /* 0x000fe20000004100 */
[----:B------:R-:W-:Y:S01]  /*e590*/  FMUL.FTZ R55, R12, R45 ;  /* 0x0000002d0c377220 */ /* 0x000fe20000410000 */
[----:B------:R-:W-:Y:S01]  /*e5a0*/  HADD2.F32 R14, -RZ, R15.H0_H0 ;  /* 0x2000000fff0e7230 */ /* 0x000fe20000004100 */
[C---:B------:R-:W-:Y:S01]  /*e5b0*/  FMUL.FTZ R83, R51.reuse, R83 ;  /* 0x0000005333537220 */ /* 0x040fe20000410000 */
[--C-:B------:R-:W-:Y:S01]  /*e5c0*/  HADD2.F32 R4, -RZ, R6.reuse.H0_H0 ;  /* 0x20000006ff047230 */ /* 0x100fe20000004100 */
[----:B------:R-:W-:Y:S01]  /*e5d0*/  FFMA.FTZ R70, R51, R41, R70 ;  /* 0x0000002933467223 */ /* 0x000fe20000010046 */
[----:B------:R-:W-:Y:S01]  /*e5e0*/  HADD2.F32 R49, -RZ, R87.H1_H1 ;  /* 0x30000057ff317230 */ /* 0x000fe20000004100 */
[----:B------:R-:W-:Y:S01]  /*e5f0*/  FMUL.FTZ R51, R14, R85 ;  /* 0x000000550e337220 */ /* 0x000fe20000410000 */
[----:B------:R-:W-:Y:S01]  /*e600*/  HADD2.F32 R15, -RZ, R15.H1_H1 ;  /* 0x3000000fff0f7230 */ /* 0x000fe20000004100 */
[C---:B------:R-:W-:Y:S01]  /*e610*/  FMUL.FTZ R45, R4.reuse, R45 ;  /* 0x0000002d042d7220 */ /* 0x040fe20000410000 */
[----:B------:R-:W-:Y:S01]  /*e620*/  HADD2.F32 R60, -RZ, R39.H0_H0 ;  /* 0x20000027ff3c7230 */ /* 0x000fe20000004100 */
[----:B------:R-:W-:Y:S01]  /*e630*/  FFMA.FTZ R39, R4, R49, R55 ;  /* 0x0000003104277223 */ /* 0x000fe20000010037 */
[----:B------:R-:W-:Y:S01]  /*e640*/  HADD2.F32 R53, -RZ, R6.H1_H1 ;  /* 0x30000006ff357230 */ /* 0x000fe20000004100 */
[----:B------:R-:W-:Y:S01]  /*e650*/  FMUL.FTZ R55, R47, R36 ;  /* 0x000000242f377220 */ /* 0x000fe20000410000 */
[--C-:B------:R-:W-:Y:S01]  /*e660*/  HADD2.F32 R6, -RZ, R7.reuse.H0_H0 ;  /* 0x20000007ff067230 */ /* 0x100fe20000004100 */
[----:B------:R-:W-:Y:S01]  /*e670*/  FMUL.FTZ R4, R15, R60 ;  /* 0x0000003c0f047220 */ /* 0x000fe20000410000 */
[----:B------:R-:W-:Y:S01]  /*e680*/  HADD2.F32 R7, -RZ, R7.H1_H1 ;  /* 0x30000007ff077230 */ /* 0x000fe20000004100 */
[----:B------:R-:W-:Y:S01]  /*e690*/  FMUL.FTZ R36, R52, R36 ;  /* 0x0000002434247220 */ /* 0x000fe20000410000 */
[----:B------:R-:W-:Y:S01]  /*e6a0*/  HADD2.F32 R87, -RZ, R87.H0_H0 ;  /* 0x20000057ff577230 */ /* 0x000fe20000004100 */
[----:B------:R-:W-:Y:S01]  /*e6b0*/  FMUL.FTZ R85, R6, R85 ;  /* 0x0000005506557220 */ /* 0x000fe20000410000 */
[----:B------:R-:W-:Y:S01]  /*e6c0*/  F2FP.PACK_AB R5, R5, R54 ;  /* 0x000000360505723e */ /* 0x000fe200000000ff */
[----:B------:R-:W-:-:S02]  /*e6d0*/  FMUL.FTZ R60, R7, R60 ;  /* 0x0000003c073c7220 */ /* 0x000fc40000410000 */
[----:B------:R-:W-:Y:S02]  /*e6e0*/  FFMA.FTZ R51, R6, R87, R51 ;  /* 0x0000005706337223 */ /* 0x000fe40000010033 */
[----:B------:R-:W-:Y:S01]  /*e6f0*/  FFMA.FTZ R4, R7, R42, R4 ;  /* 0x0000002a07047223 */ /* 0x000fe20000010004 */
[----:B------:R-:W-:Y:S01]  /*e700*/  HADD2.F32 R7, -RZ, R37.H0_H0 ;  /* 0x20000025ff077230 */ /* 0x000fe20000004100 */
[-C--:B------:R-:W-:Y:S02]  /*e710*/  FMUL.FTZ R6, R48, R38.reuse ;  /* 0x0000002630067220 */ /* 0x080fe40000410000 */
[----:B------:R-:W-:Y:S02]  /*e720*/  FMUL.FTZ R38, R53, R38 ;  /* 0x0000002635267220 */ /* 0x000fe40000410000 */
[----:B------:R-:W-:Y:S02]  /*e730*/  FFMA.FTZ R45, R12, R49, -R45 ;  /* 0x000000310c2d7223 */ /* 0x000fe4000001082d */
[----:B------:R-:W-:-:S02]  /*e740*/  FFMA.FTZ R85, R14, R87, -R85 ;  /* 0x000000570e557223 */ /* 0x000fc40000010855 */
[----:B------:R-:W-:Y:S02]  /*e750*/  FFMA.FTZ R50, R43, R56, -R50 ;  /* 0x000000382b327223 */ /* 0x000fe40000010832 */
[----:B------:R-:W-:Y:S02]  /*e760*/  FFMA.FTZ R13, R13, R68, -R58 ;  /* 0x000000440d0d7223 */ /* 0x000fe4000001083a */
[----:B------:R-:W-:Y:S02]  /*e770*/  FFMA.FTZ R83, R46, R41, -R83 ;  /* 0x000000292e537223 */ /* 0x000fe40000010853 */
[----:B------:R-:W-:Y:S01]  /*e780*/  FFMA.FTZ R60, R15, R42, -R60 ;  /* 0x0000002a0f3c7223 */ /* 0x000fe2000001083c */
[----:B------:R-:W-:Y:S01]  /*e790*/  F2FP.PACK_AB R13, R13, R50 ;  /* 0x000000320d0d723e */ /* 0x000fe200000000ff */
[-C--:B------:R-:W-:Y:S02]  /*e7a0*/  FFMA.FTZ R12, R47, R40.reuse, -R36 ;  /* 0x000000282f0c7223 */ /* 0x080fe40000010824 */
[----:B------:R-:W-:Y:S01]  /*e7b0*/  FFMA.FTZ R14, R48, R7, -R38 ;  /* 0x00000007300e7223 */ /* 0x000fe20000010826 */
[----:B------:R-:W-:Y:S01]  /*e7c0*/  F2FP.PACK_AB R15, R60, R85 ;  /* 0x000000553c0f723e */ /* 0x000fe200000000ff */
[----:B------:R-:W-:Y:S01]  /*e7d0*/  FFMA.FTZ R37, R52, R40, R55 ;  /* 0x0000002834257223 */ /* 0x000fe20000010037 */
[----:B------:R-:W-:Y:S01]  /*e7e0*/  F2FP.PACK_AB R12, R12, R83 ;  /* 0x000000530c0c723e */ /* 0x000fe200000000ff */
[----:B------:R-:W-:Y:S01]  /*e7f0*/  FFMA.FTZ R6, R53, R7, R6 ;  /* 0x0000000735067223 */ /* 0x000fe20000010006 */
[----:B------:R-:W-:-:S02]  /*e800*/  F2FP.PACK_AB R7, R4, R51 ;  /* 0x000000330407723e */ /* 0x000fc400000000ff */
[----:B------:R-:W-:Y:S02]  /*e810*/  F2FP.PACK_AB R14, R14, R45 ;  /* 0x0000002d0e0e723e */ /* 0x000fe400000000ff */
[----:B------:R-:W-:Y:S02]  /*e820*/  F2FP.PACK_AB R4, R37, R70 ;  /* 0x000000462504723e */ /* 0x000fe400000000ff */
[----:B------:R-:W-:Y:S01]  /*e830*/  F2FP.PACK_AB R6, R6, R39 ;  /* 0x000000270606723e */ /* 0x000fe200000000ff */
[----:B------:R1:W-:Y:S04]  /*e840*/  STS.128 [R18], R12 ;  /* 0x0000000c12007388 */ /* 0x0003e80000000c00 */
[----:B------:R1:W-:Y:S02]  /*e850*/  STS.128 [R44+0x18100], R4 ;  /* 0x018100042c007388 */ /* 0x0003e40000000c00 */
.L_x_1918:
[----:B------:R-:W-:Y:S05]  /*e860*/  BSYNC B0 ;  /* 0x0000000000007941 */ /* 0x000fea0003800000 */
.L_x_1917:
[----:B------:R-:W-:Y:S01]  /*e870*/  ISETP.GE.AND P0, PT, R139, c[0x0][0x27c], PT ;  /* 0x00009f008b007a0c */ /* 0x000fe20003f06270 */
[----:B------:R-:W-:-:S12]  /*e880*/  BSSY B0, `(.L_x_1919) ;  /* 0x0000068000007945 */ /* 0x000fd80003800000 */
[----:B------:R-:W-:Y:S05]  /*e890*/  @P0 BRA `(.L_x_1920) ;  /* 0x0000066000000947 */ /* 0x000fea0003800000 */
[----:B-1----:R-:W-:Y:S01]  /*e8a0*/  MOV R4, c[0x0][0x27c] ;  /* 0x00009f0000047a02 */ /* 0x002fe20000000f00 */
[--C-:B------:R-:W-:Y:S01]  /*e8b0*/  HADD2.F32 R42, -RZ, R76.reuse.H0_H0 ;  /* 0x2000004cff2a7230 */ /* 0x100fe20000004100 */
[----:B------:R-:W-:Y:S01]  /*e8c0*/  LEA.HI R84, R84, R139, RZ, 0x6 ;  /* 0x0000008b54547211 */ /* 0x000fe200078f30ff */
[--C-:B------:R-:W-:Y:S01]  /*e8d0*/  HADD2.F32 R48, -RZ, R79.reuse.H0_H0 ;  /* 0x2000004fff307230 */ /* 0x100fe20000004100 */
[----:B------:R-:W-:Y:S01]  /*e8e0*/  LEA.HI R81, R4, R81, RZ, 0x1d ;  /* 0x0000005104517211 */ /* 0x000fe200078fe8ff */
[----:B------:R-:W-:Y:S01]  /*e8f0*/  HADD2.F32 R76, -RZ, R76.H1_H1 ;  /* 0x3000004cff4c7230 */ /* 0x000fe20000004100 */
[----:B------:R-:W-:Y:S01]  /*e900*/  LOP3.LUT R82, R19, 0x38, R82, 0xf8, !PT ;  /* 0x0000003813527812 */ /* 0x000fe200078ef852 */
[----:B------:R-:W-:Y:S01]  /*e910*/  HADD2.F32 R79, -RZ, R79.H1_H1 ;  /* 0x3000004fff4f7230 */ /* 0x000fe20000004100 */
        /* <DEDUP_REMOVED lines=12> */
[----:B------:R-:W1:Y:S01]  /*e9e0*/  LDS.128 R12, [R18] ;  /* 0x00000000120c7984 */ /* 0x000e620000000c00 */
[----:B------:R-:W-:Y:S02]  /*e9f0*/  SHF.R.U32.HI R37, RZ, 0x10, R29 ;  /* 0x00000010ff257819 */ /* 0x000fe4000001161d */
[----:B------:R-:W-:-:S02]  /*ea00*/  IADD3 R4, R4, R5, R16 ;  /* 0x0000000504047210 */ /* 0x000fc40007ffe010 */
[----:B------:R-:W-:Y:S01]  /*ea10*/  SHF.R.U64 R28, R28, 0x10, R29 ;  /* 0x000000101c1c7819 */ /* 0x000fe2000000121d */
[----:B------:R-:W-:Y:S01]  /*ea20*/  HADD2.F32 R50, -RZ, R37.H0_H0 ;  /* 0x20000025ff327230 */ /* 0x000fe20000004100 */
[----:B------:R-:W-:Y:S01]  /*ea30*/  SHF.L.U32 R36, R4, 0x1, RZ ;  /* 0x0000000104247819 */ /* 0x000fe200000006ff */
[----:B------:R-:W-:Y:S01]  /*ea40*/  HADD2.F32 R37, -RZ, R78.H0_H0 ;  /* 0x2000004eff257230 */ /* 0x000fe20000004100 */
[----:B------:R-:W-:Y:S01]  /*ea50*/  SHF.R.U64 R29, R34, 0x10, R35 ;  /* 0x00000010221d7819 */ /* 0x000fe20000001223 */
[----:B------:R-:W-:Y:S01]  /*ea60*/  HADD2.F32 R28, -RZ, R28.H0_H0 ;  /* 0x2000001cff1c7230 */ /* 0x000fe20000004100 */
[----:B------:R-:W-:Y:S01]  /*ea70*/  SHF.R.U64 R32, R32, 0x10, R33 ;  /* 0x0000001020207819 */ /* 0x000fe20000001221 */
[----:B------:R-:W2:Y:S01]  /*ea80*/  LDS.128 R4, [R36+0x18100] ;  /* 0x0181000024047984 */ /* 0x000ea20000000c00 */
[----:B------:R-:W-:Y:S02]  /*ea90*/  SHF.R.U32.HI R34, RZ, 0x10, R35 ;  /* 0x00000010ff227819 */ /* 0x000fe40000011623 */
        /* <DEDUP_REMOVED lines=9> */
[----:B------:R-:W-:Y:S02]  /*eb30*/  HADD2.F32 R13, -RZ, R13.H1_H1 ;  /* 0x3000000dff0d7230 */ /* 0x000fe40000004100 */
[--C-:B------:R-:W-:Y:S01]  /*eb40*/  HADD2.F32 R38, -RZ, R12.reuse.H0_H0 ;  /* 0x2000000cff267230 */ /* 0x100fe20000004100 */
[----:B------:R-:W-:Y:S01]  /*eb50*/  FMUL.FTZ R46, R35, R42 ;  /* 0x0000002a232e7220 */ /* 0x000fe20000410000 */
[----:B------:R-:W-:Y:S01]  /*eb60*/  HADD2.F32 R39, -RZ, R12.H1_H1 ;  /* 0x3000000cff277230 */ /* 0x000fe20000004100 */
[----:B------:R-:W-:Y:S01]  /*eb70*/  FMUL.FTZ R52, R13, R50 ;  /* 0x000000320d347220 */ /* 0x000fe20000410000 */
[--C-:B------:R-:W-:Y:S01]  /*eb80*/  HADD2.F32 R12, -RZ, R14.reuse.H0_H0 ;  /* 0x2000000eff0c7230 */ /* 0x100fe20000004100 */
[----:B------:R-:W-:Y:S01]  /*eb90*/  FMUL.FTZ R56, R38, R76 ;  /* 0x0000004c26387220 */ /* 0x000fe20000410000 */
[----:B------:R-:W-:-:S02]  /*eba0*/  HADD2.F32 R40, -RZ, R14.H1_H1 ;  /* 0x3000000eff287230 */ /* 0x000fc40000004100 */
[--C-:B--2---:R-:W-:Y:S01]  /*ebb0*/  HADD2.F32 R41, -RZ, R5.reuse.H0_H0 ;  /* 0x20000005ff297230 */ /* 0x104fe20000004100 */
[----:B------:R-:W-:Y:S01]  /*ebc0*/  FMUL.FTZ R49, R12, R33 ;  /* 0x000000210c317220 */ /* 0x000fe20000410000 */
[----:B------:R-:W-:Y:S02]  /*ebd0*/  HADD2.F32 R5, -RZ, R5.H1_H1 ;  /* 0x30000005ff057230 */ /* 0x000fe40000004100 */
[--C-:B------:R-:W-:Y:S01]  /*ebe0*/  HADD2.F32 R43, -RZ, R4.reuse.H0_H0 ;  /* 0x20000004ff2b7230 */ /* 0x100fe20000004100 */
[C---:B------:R-:W-:Y:S01]  /*ebf0*/  FMUL.FTZ R42, R41.reuse, R42 ;  /* 0x0000002a292a7220 */ /* 0x040fe20000410000 */
[----:B------:R-:W-:Y:S01]  /*ec00*/  HADD2.F32 R44, -RZ, R4.H1_H1 ;  /* 0x30000004ff2c7230 */ /* 0x000fe20000004100 */
[----:B------:R-:W-:Y:S01]  /*ec10*/  FFMA.FTZ R46, R41, R48, R46 ;  /* 0x00000030292e7223 */ /* 0x000fe2000001002e */
[--C-:B------:R-:W-:Y:S01]  /*ec20*/  HADD2.F32 R14, -RZ, R15.reuse.H0_H0 ;  /* 0x2000000fff0e7230 */ /* 0x100fe20000004100 */
        /* <DEDUP_REMOVED lines=8> */
[C---:B------:R-:W-:Y:S01]  /*ecb0*/  FMUL.FTZ R33, R4.reuse, R33 ;  /* 0x0000002104217220 */ /* 0x040fe20000410000 */
[----:B------:R-:W-:Y:S01]  /*ecc0*/  HADD2.F32 R45, -RZ, R6.H1_H1 ;  /* 0x30000006ff2d7230 */ /* 0x000fe20000004100 */
[----:B------:R-:W-:Y:S01]  /*ecd0*/  FFMA.FTZ R31, R4, R41, R49 ;  /* 0x00000029041f7223 */ /* 0x000fe20000010031 */
[--C-:B------:R-:W-:Y:S01]  /*ece0*/  HADD2.F32 R6, -RZ, R7.reuse.H0_H0 ;  /* 0x20000007ff067230 */ /* 0x100fe20000004100 */
[-C--:B------:R-:W-:Y:S01]  /*ecf0*/  FMUL.FTZ R47, R14, R37.reuse ;  /* 0x000000250e2f7220 */ /* 0x080fe20000410000 */
        /* <DEDUP_REMOVED lines=9> */
[----:B------:R-:W-:Y:S02]  /*ed90*/  FMUL.FTZ R49, R39, R28 ;  /* 0x0000001c27317220 */ /* 0x000fe40000410000 */
[----:B------:R-:W-:Y:S02]  /*eda0*/  FMUL.FTZ R6, R40, R30 ;  /* 0x0000001e28067220 */ /* 0x000fe40000410000 */
[----:B------:R-:W-:Y:S02]  /*edb0*/  FMUL.FTZ R28, R44, R28 ;  /* 0x0000001c2c1c7220 */ /* 0x000fe40000410000 */
[----:B------:R-:W-:-:S02]  /*edc0*/  FMUL.FTZ R30, R45, R30 ;  /* 0x0000001e2d1e7220 */ /* 0x000fc40000410000 */
[----:B------:R-:W-:Y:S02]  /*edd0*/  FFMA.FTZ R37, R14, R43, -R37 ;  /* 0x0000002b0e257223 */ /* 0x000fe40000010825 */
[----:B------:R-:W-:Y:S02]  /*ede0*/  FFMA.FTZ R42, R35, R48, -R42 ;  /* 0x00000030232a7223 */ /* 0x000fe4000001082a */
[----:B------:R-:W-:Y:S02]  /*edf0*/  FFMA.FTZ R13, R13, R54, -R50 ;  /* 0x000000360d0d7223 */ /* 0x000fe40000010832 */
[----:B------:R-:W-:Y:S02]  /*ee00*/  FFMA.FTZ R76, R38, R79, -R76 ;  /* 0x0000004f264c7223 */ /* 0x000fe4000001084c */
[----:B------:R-:W-:Y:S01]  /*ee10*/  FFMA.FTZ R33, R12, R41, -R33 ;  /* 0x000000290c217223 */ /* 0x000fe20000010821 */
[----:B------:R-:W-:Y:S01]  /*ee20*/  F2FP.PACK_AB R13, R13, R42 ;  /* 0x0000002a0d0d723e */ /* 0x000fe200000000ff */
[----:B------:R-:W-:-:S02]  /*ee30*/  FFMA.FTZ R52, R15, R34, -R52 ;  /* 0x000000220f347223 */ /* 0x000fc40000010834 */
[-C--:B------:R-:W-:Y:S02]  /*ee40*/  FFMA.FTZ R39, R39, R32.reuse, -R28 ;  /* 0x0000002027277223 */ /* 0x080fe4000001081c */
[----:B------:R-:W-:Y:S01]  /*ee50*/  FFMA.FTZ R14, R40, R7, -R30 ;  /* 0x00000007280e7223 */ /* 0x000fe2000001081e */
[----:B------:R-:W-:Y:S01]  /*ee60*/  F2FP.PACK_AB R15, R52, R37 ;  /* 0x00000025340f723e */ /* 0x000fe200000000ff */
[----:B------:R-:W-:Y:S01]  /*ee70*/  FFMA.FTZ R29, R44, R32, R49 ;  /* 0x000000202c1d7223 */ /* 0x000fe20000010031 */
[----:B------:R-:W-:Y:S01]  /*ee80*/  F2FP.PACK_AB R12, R39, R76 ;  /* 0x0000004c270c723e */ /* 0x000fe200000000ff */
[----:B------:R-:W-:Y:S01]  /*ee90*/  FFMA.FTZ R6, R45, R7, R6 ;  /* 0x000000072d067223 */ /* 0x000fe20000010006 */
[----:B------:R-:W-:Y:S02]  /*eea0*/  F2FP.PACK_AB R7, R4, R47 ;  /* 0x0000002f0407723e */ /* 0x000fe400000000ff */
[----:B------:R-:W-:Y:S02]  /*eeb0*/  F2FP.PACK_AB R14, R14, R33 ;  /* 0x000000210e0e723e */ /* 0x000fe400000000ff */
[----:B------:R-:W-:-:S02]  /*eec0*/  F2FP.PACK_AB R4, R29, R56 ;  /* 0x000000381d04723e */ /* 0x000fc400000000ff */
[----:B------:R-:W-:Y:S01]  /*eed0*/  F2FP.PACK_AB R6, R6, R31 ;  /* 0x0000001f0606723e */ /* 0x000fe200000000ff */
[----:B------:R1:W-:Y:S04]  /*eee0*/  STS.128 [R18], R12 ;  /* 0x0000000c12007388 */ /* 0x0003e80000000c00 */
[----:B------:R1:W-:Y:S02]  /*eef0*/  STS.128 [R36+0x18100], R4 ;  /* 0x0181000424007388 */ /* 0x0003e40000000c00 */
.L_x_1920:
[----:B------:R-:W-:Y:S05]  /*ef00*/  BSYNC B0 ;  /* 0x0000000000007941 */ /* 0x000fea0003800000 */
.L_x_1919:
[----:B------:R-:W-:-:S13]  /*ef10*/  ISETP.GE.AND P0, PT, R138, c[0x0][0x27c], PT ;  /* 0x00009f008a007a0c */ /* 0x000fda0003f06270 */
[----:B------:R-:W-:Y:S05]  /*ef20*/  @P0 BRA `(.L_x_1896) ;  /* 0x0000066000000947 */ /* 0x000fea0003800000 */
[----:B-1----:R-:W-:Y:S01]  /*ef30*/  MOV R4, c[0x0][0x27c] ;  /* 0x00009f0000047a02 */ /* 0x002fe20000000f00 */
[----:B------:R-:W-:Y:S01]  /*ef40*/  HADD2.F32 R30, -RZ, R61.H0_H0 ;  /* 0x2000003dff1e7230 */ /* 0x000fe20000004100 */
[----:B------:R-:W-:Y:S01]  /*ef50*/  LEA.HI R67, R67, R138, RZ, 0x6 ;  /* 0x0000008a43437211 */ /* 0x000fe200078f30ff */
[----:B------:R-:W-:Y:S01]  /*ef60*/  HADD2.F32 R38, -RZ, R63.H0_H0 ;  /* 0x2000003fff267230 */ /* 0x000fe20000004100 */
[----:B------:R-:W-:Y:S01]  /*ef70*/  LEA.HI R65, R4, R65, RZ, 0x1d ;  /* 0x0000004104417211 */ /* 0x000fe200078fe8ff */
[----:B------:R-:W-:Y:S01]  /*ef80*/  HADD2.F32 R61, -RZ, R61.H1_H1 ;  /* 0x3000003dff3d7230 */ /* 0x000fe20000004100 */
[----:B------:R-:W-:Y:S01]  /*ef90*/  LOP3.LUT R66, R19, 0x38, R66, 0xf8, !PT ;  /* 0x0000003813427812 */ /* 0x000fe200078ef842 */
[----:B------:R-:W-:Y:S01]  /*efa0*/  HADD2.F32 R63, -RZ, R63.H1_H1 ;  /* 0x3000003fff3f7230 */ /* 0x000fe20000004100 */
[----:B------:R-:W-:Y:S01]  /*efb0*/  SHF.L.U32 R67, R67, 0x7, RZ ;  /* 0x0000000743437819 */ /* 0x000fe200000006ff */
[--C-:B------:R-:W-:Y:S01]  /*efc0*/  HADD2.F32 R35, -RZ, R64.reuse.H1_H1 ;  /* 0x30000040ff237230 */ /* 0x100fe20000004100 */
[----:B------:R-:W-:Y:S01]  /*efd0*/  SHF.R.S32.HI R4, RZ, 0x1f, R65 ;  /* 0x0000001fff047819 */ /* 0x000fe20000011441 */
[----:B------:R-:W-:Y:S01]  /*efe0*/  HADD2.F32 R39, -RZ, R64.H0_H0 ;  /* 0x20000040ff277230 */ /* 0x000fe20000004100 */
[----:B------:R-:W-:-:S02]  /*eff0*/  LOP3.LUT R5, R66, R17, RZ, 0x3c, !PT ;  /* 0x0000001142057212 */ /* 0x000fc400078e3cff */
[----:B------:R-:W-:Y:S02]  /*f000*/  LOP3.LUT R67, R67, 0xffffe000, RZ, 0xc0, !PT ;  /* 0xffffe00043437812 */ /* 0x000fe400078ec0ff */
[----:B------:R-:W-:Y:S02]  /*f010*/  SHF.L.U32 R6, R65, 0x3, RZ ;  /* 0x0000000341067819 */ /* 0x000fe400000006ff */
[----:B------:R-:W-:Y:S02]  /*f020*/  LEA.HI R4, R4, R65, RZ, 0x3 ;  /* 0x0000004104047211 */ /* 0x000fe400078f18ff */
[----:B------:R-:W-:Y:S02]  /*f030*/  IADD3 R5, R5, R67, R16 ;  /* 0x0000004305057210 */ /* 0x000fe40007ffe010 */
[----:B------:R-:W-:Y:S02]  /*f040*/  LOP3.LUT R6, R19, 0x38, R6, 0xf8, !PT ;  /* 0x0000003813067812 */ /* 0x000fe400078ef806 */
[----:B------:R-:W-:-:S02]  /*f050*/  SHF.L.U32 R4, R4, 0xa, RZ ;  /* 0x0000000a04047819 */ /* 0x000fc400000006ff */
[----:B------:R-:W-:Y:S02]  /*f060*/  LEA R18, R5, 0x18100, 0x1 ;  /* 0x0001810005127811 */ /* 0x000fe400078e08ff */
[----:B------:R-:W-:Y:S02]  /*f070*/  LOP3.LUT R17, R6, R17, RZ, 0x3c, !PT ;  /* 0x0000001106117212 */ /* 0x000fe400078e3cff */
[----:B------:R-:W-:Y:S01]  /*f080*/  LOP3.LUT R5, R4, 0x7fffe000, RZ, 0xc0, !PT ;  /* 0x7fffe00004057812 */ /* 0x000fe200078ec0ff */
[----:B------:R-:W1:Y:S01]  /*f090*/  LDS.128 R12, [R18] ;  /* 0x00000000120c7984 */ /* 0x000e620000000c00 */
[--C-:B------:R-:W-:Y:S02]  /*f0a0*/  SHF.R.U64 R19, R20, 0x10, R21.reuse ;  /* 0x0000001014137819 */ /* 0x100fe40000001215 */
[----:B------:R-:W-:Y:S02]  /*f0b0*/  IADD3 R16, R17, R5, R16 ;  /* 0x0000000511107210 */ /* 0x000fe40007ffe010 */
[----:B------:R-:W-:Y:S01]  /*f0c0*/  SHF.R.U32.HI R21, RZ, 0x10, R21 ;  /* 0x00000010ff157819 */ /* 0x000fe20000011615 */
[----:B------:R-:W-:Y:S01]  /*f0d0*/  HADD2.F32 R19, -RZ, R19.H0_H0 ;  /* 0x20000013ff137230 */ /* 0x000fe20000004100 */
[----:B------:R-:W-:-:S02]  /*f0e0*/  SHF.L.U32 R16, R16, 0x1, RZ ;  /* 0x0000000110107819 */ /* 0x000fc400000006ff */
[--C-:B------:R-:W-:Y:S01]  /*f0f0*/  SHF.R.U64 R17, R24, 0x10, R25.reuse ;  /* 0x0000001018117819 */ /* 0x100fe20000001219 */
[----:B------:R-:W-:Y:S01]  /*f100*/  HADD2.F32 R40, -RZ, R21.H0_H0 ;  /* 0x20000015ff287230 */ /* 0x000fe20000004100 */
[----:B------:R-:W-:Y:S01]  /*f110*/  SHF.R.U32.HI R24, RZ, 0x10, R25 ;  /* 0x00000010ff187819 */ /* 0x000fe20000011619 */
[----:B------:R-:W2:Y:S01]  /*f120*/  LDS.128 R4, [R16+0x18100] ;  /* 0x0181000010047984 */ /* 0x000ea20000000c00 */
[--C-:B------:R-:W-:Y:S01]  /*f130*/  SHF.R.U64 R20, R26, 0x10, R27.reuse ;  /* 0x000000101a147819 */ /* 0x100fe2000000121b */
[----:B------:R-:W-:Y:S01]  /*f140*/  HADD2.F32 R17, -RZ, R17.H0_H0 ;  /* 0x20000011ff117230 */ /* 0x000fe20000004100 */
[----:B------:R-:W-:Y:S01]  /*f150*/  SHF.R.U32.HI R26, RZ, 0x10, R27 ;  /* 0x00000010ff1a7819 */ /* 0x000fe2000001161b */
[----:B------:R-:W-:Y:S01]  /*f160*/  HADD2.F32 R24, -RZ, R24.H0_H0 ;  /* 0x20000018ff187230 */ /* 0x000fe20000004100 */
[--C-:B------:R-:W-:Y:S01]  /*f170*/  SHF.R.U64 R22, R22, 0x10, R23.reuse ;  /* 0x0000001016167819 */ /* 0x100fe20000001217 */
[----:B------:R-:W-:Y:S01]  /*f180*/  HADD2.F32 R20, -RZ, R20.H0_H0 ;  /* 0x20000014ff147230 */ /* 0x000fe20000004100 */
[----:B------:R-:W-:Y:S01]  /*f190*/  SHF.R.U32.HI R23, RZ, 0x10, R23 ;  /* 0x00000010ff177819 */ /* 0x000fe20000011617 */
[----:B------:R-:W-:-:S02]  /*f1a0*/  HADD2.F32 R26, -RZ, R26.H0_H0 ;  /* 0x2000001aff1a7230 */ /* 0x000fc40000004100 */
[----:B------:R-:W-:Y:S02]  /*f1b0*/  HADD2.F32 R22, -RZ, R22.H0_H0 ;  /* 0x20000016ff167230 */ /* 0x000fe40000004100 */
[----:B------:R-:W-:Y:S02]  /*f1c0*/  HADD2.F32 R44, -RZ, R23.H0_H0 ;  /* 0x20000017ff2c7230 */ /* 0x000fe40000004100 */
[--C-:B-1----:R-:W-:Y:S02]  /*f1d0*/  HADD2.F32 R25, -RZ, R13.reuse.H0_H0 ;  /* 0x2000000dff197230 */ /* 0x102fe40000004100 */
[----:B------:R-:W-:Y:S02]  /*f1e0*/  HADD2.F32 R13, -RZ, R13.H1_H1 ;  /* 0x3000000dff0d7230 */ /* 0x000fe40000004100 */
[--C-:B------:R-:W-:Y:S01]  /*f1f0*/  HADD2.F32 R27, -RZ, R12.reuse.H0_H0 ;  /* 0x2000000cff1b7230 */ /* 0x100fe20000004100 */
[----:B------:R-:W-:Y:S01]  /*f200*/  FMUL.FTZ R36, R25, R30 ;  /* 0x0000001e19247220 */ /* 0x000fe20000410000 */
[----:B------:R-:W-:Y:S01]  /*f210*/  HADD2.F32 R28, -RZ, R12.H1_H1 ;  /* 0x3000000cff1c7230 */ /* 0x000fe20000004100 */
[----:B------:R-:W-:Y:S01]  /*f220*/  FMUL.FTZ R21, R13, R40 ;  /* 0x000000280d157220 */ /* 0x000fe20000410000 */
[----:B------:R-:W-:-:S02]  /*f230*/  HADD2.F32 R12, -RZ, R14.H0_H0 ;  /* 0x2000000eff0c7230 */ /* 0x000fc40000004100 */
[----:B------:R-:W-:Y:S01]  /*f240*/  HADD2.F32 R29, -RZ, R14.H1_H1 ;  /* 0x3000000eff1d7230 */ /* 0x000fe20000004100 */
[----:B------:R-:W-:Y:S01]  /*f250*/  FMUL.FTZ R46, R28, R19 ;  /* 0x000000131c2e7220 */ /* 0x000fe20000410000 */
[--C-:B--2---:R-:W-:Y:S02]  /*f260*/  HADD2.F32 R31, -RZ, R5.reuse.H0_H0 ;  /* 0x20000005ff1f7230 */ /* 0x104fe40000004100 */
[----:B------:R-:W-:Y:S02]  /*f270*/  HADD2.F32 R5, -RZ, R5.H1_H1 ;  /* 0x30000005ff057230 */ /* 0x000fe40000004100 */
[--C-:B------:R-:W-:Y:S01]  /*f280*/  HADD2.F32 R32, -RZ, R4.reuse.H0_H0 ;  /* 0x20000004ff207230 */ /* 0x100fe20000004100 */
[----:B------:R-:W-:Y:S01]  /*f290*/  FMUL.FTZ R30, R31, R30 ;  /* 0x0000001e1f1e7220 */ /* 0x000fe20000410000 */
[----:B------:R-:W-:Y:S01]  /*f2a0*/  HADD2.F32 R33, -RZ, R4.H1_H1 ;  /* 0x30000004ff217230 */ /* 0x000fe20000004100 */
[C---:B------:R-:W-:Y:S01]  /*f2b0*/  FMUL.FTZ R40, R5.reuse, R40 ;  /* 0x0000002805287220 */ /* 0x040fe20000410000 */
[--C-:B------:R-:W-:Y:S01]  /*f2c0*/  HADD2.F32 R14, -RZ, R15.reuse.H0_H0 ;  /* 0x2000000fff0e7230 */ /* 0x100fe20000004100 */
[----:B------:R-:W-:Y:S01]  /*f2d0*/  FFMA.FTZ R5, R5, R24, R21 ;  /* 0x0000001805057223 */ /* 0x000fe20000010015 */
[----:B------:R-:W-:Y:S01]  /*f2e0*/  HADD2.F32 R21, -RZ, R62.H1_H1 ;  /* 0x3000003eff157230 */ /* 0x000fe20000004100 */
[----:B------:R-:W-:Y:S01]  /*f2f0*/  FFMA.FTZ R36, R31, R38, R36 ;  /* 0x000000261f247223 */ /* 0x000fe20000010024 */
[--C-:B------:R-:W-:Y:S01]  /*f300*/  HADD2.F32 R4, -RZ, R6.reuse.H0_H0 ;  /* 0x20000006ff047230 */ /* 0x100fe20000004100 */
        /* <DEDUP_REMOVED lines=9> */
[----:B------:R-:W-:Y:S01]  /*f3a0*/  HADD2.F32 R31, -RZ, R62.H0_H0 ;  /* 0x2000003eff1f7230 */ /* 0x000fe20000004100 */
[----:B------:R-:W-:Y:S01]  /*f3b0*/  FFMA.FTZ R37, R4, R35, R37 ;  /* 0x0000002304257223 */ /* 0x000fe20000010025 */
[----:B------:R-:W-:Y:S01]  /*f3c0*/  F2FP.PACK_AB R5, R5, R36 ;  /* 0x000000240505723e */ /* 0x000fe200000000ff */
[----:B------:R-:W-:-:S02]  /*f3d0*/  FMUL.FTZ R4, R15, R44 ;  /* 0x0000002c0f047220 */ /* 0x000fc40000410000 */
[-C--:B------:R-:W-:Y:S02]  /*f3e0*/  FMUL.FTZ R23, R14, R31.reuse ;  /* 0x0000001f0e177220 */ /* 0x080fe40000410000 */
[C---:B------:R-:W-:Y:S02]  /*f3f0*/  FMUL.FTZ R44, R7.reuse, R44 ;  /* 0x0000002c072c7220 */ /* 0x040fe40000410000 */
[----:B------:R-:W-:Y:S02]  /*f400*/  FFMA.FTZ R4, R7, R26, R4 ;  /* 0x0000001a07047223 */ /* 0x000fe40000010004 */
[----:B------:R-:W-:Y:S02]  /*f410*/  FMUL.FTZ R31, R6, R31 ;  /* 0x0000001f061f7220 */ /* 0x000fe40000410000 */
[-C--:B------:R-:W-:Y:S02]  /*f420*/  FMUL.FTZ R7, R29, R22.reuse ;  /* 0x000000161d077220 */ /* 0x080fe40000410000 */
[----:B------:R-:W-:-:S02]  /*f430*/  FMUL.FTZ R22, R34, R22 ;  /* 0x0000001622167220 */ /* 0x000fc40000410000 */
[----:B------:R-:W-:Y:S02]  /*f440*/  FMUL.FTZ R19, R33, R19 ;  /* 0x0000001321137220 */ /* 0x000fe40000410000 */
[-C--:B------:R-:W-:Y:S02]  /*f450*/  FFMA.FTZ R31, R14, R39.reuse, -R31 ;  /* 0x000000270e1f7223 */ /* 0x080fe4000001081f */
[----:B------:R-:W-:Y:S02]  /*f460*/  FFMA.FTZ R23, R6, R39, R23 ;  /* 0x0000002706177223 */ /* 0x000fe40000010017 */
[----:B------:R-:W-:Y:S02]  /*f470*/  FFMA.FTZ R30, R25, R38, -R30 ;  /* 0x00000026191e7223 */ /* 0x000fe4000001081e */
[----:B------:R-:W-:Y:S02]  /*f480*/  FFMA.FTZ R13, R13, R24, -R40 ;  /* 0x000000180d0d7223 */ /* 0x000fe40000010828 */
[----:B------:R-:W-:-:S02]  /*f490*/  FFMA.FTZ R42, R27, R63, -R42 ;  /* 0x0000003f1b2a7223 */ /* 0x000fc4000001082a */
[----:B------:R-:W-:Y:S01]  /*f4a0*/  FFMA.FTZ R21, R12, R35, -R21 ;  /* 0x000000230c157223 */ /* 0x000fe20000010815 */
[----:B------:R-:W-:Y:S01]  /*f4b0*/  F2FP.PACK_AB R13, R13, R30 ;  /* 0x0000001e0d0d723e */ /* 0x000fe200000000ff */
[----:B------:R-:W-:Y:S02]  /*f4c0*/  FFMA.FTZ R44, R15, R26, -R44 ;  /* 0x0000001a0f2c7223 */ /* 0x000fe4000001082c */
        /* <DEDUP_REMOVED lines=12> */
.L_x_1896:
[----:B------:R-:W-:Y:S05]  /*f590*/  BSYNC B2 ;  /* 0x0000000000027941 */ /* 0x000fea0003800000 */
.L_x_1878:
[----:B------:R-:W-:-:S04]  /*f5a0*/  DEPBAR.LE SB0, 0x2 ;  /* 0x000080800000791a */ /* 0x000fc80000000000 */
[----:B------:R-:W-:Y:S01]  /*f5b0*/  BAR.SYNC.DEFER_BLOCKING 0x0 ;  /* 0x0000000000007b1d */ /* 0x000fe20000010000 */
[----:B------:R-:W-:-:S04]  /*f5c0*/  LOP3.LUT P0, RZ, R9, 0x2, RZ, 0xc0, !PT ;  /* 0x0000000209ff7812 */ /* 0x000fc8000780c0ff */
[----:B------:R-:W-:Y:S01]  /*f5d0*/  SEL R202, R2, 0xffffffe0, !P0 ;  /* 0xffffffe002ca7807 */ /* 0x000fe20004000000 */
[----:B------:R-:W-:Y:S04]  /*f5e0*/  BSSY B0, `(.L_x_1921) ;  /* 0x0000024000007945 */ /* 0x000fe80003800000 */
[----:B------:R-:W-:Y:S01]  /*f5f0*/  IMAD.IADD R2, R198, 0x1, R202 ;  /* 0x00000001c6027824 */ /* 0x000fe200078e02ca */
        /* <DEDUP_REMOVED lines=34> */
.L_x_1922:
[----:B------:R-:W-:Y:S05]  /*f820*/  BSYNC B0 ;  /* 0x0000000000007941 */ /* 0x000fea0003800000 */
.L_x_1921:
[----:B------:R-:W-:Y:S01]  /*f830*/  LOP3.LUT P0, RZ, R9, 0x4, RZ, 0xc0, !PT ;  /* 0x0000000409ff7812 */ /* 0x000fe2000780c0ff */
[----:B--234-:R-:W-:Y:S01]  /*f840*/  HMMA.16816.F32 R20, R36, R16, RZ ;  /* 0x000000102414723c */ /* 0x01cfe200000018ff */
[----:B------:R-:W-:Y:S01]  /*f850*/  LDSM.16.M88.4 R4, [R196] ;  /* 0x00000000c404783b */ /* 0x000fe20000000200 */
[----:B------:R-:W-:Y:S01]  /*f860*/  ISETP.GE.AND P4, PT, R209, 0x1, PT ;  /* 0x00000001d100780c */ /* 0x000fe20003f86270 */
[----:B------:R-:W-:Y:S01]  /*f870*/  ULDC UR4, c[0x0][0x324] ;  /* 0x0000c90000047ab9 */ /* 0x000fe20000000800 */
[----:B------:R-:W-:Y:S01]  /*f880*/  SEL R203, R0, 0xffffffc0, !P0 ;  /* 0xffffffc000cb7807 */ /* 0x000fe20004000000 */
[----:B-----5:R-:W-:Y:S01]  /*f890*/  LDSM.16.M88.4 R76, [R2+0x2000] ;  /* 0x00200000024c783b */ /* 0x020fe20000000200 */
[----:B------:R-:W-:-:S02]  /*f8a0*/  ULOP3.LUT UR4, URZ, UR4, URZ, 0x33, !UPT ;  /* 0x000000043f047292 */ /* 0x000fc4000f8e333f */
[----:B------:R-:W-:Y:S01]  /*f8b0*/  HMMA.16816.F32 R16, R36, R18, RZ ;  /* 0x000000122410723c */ /* 0x000fe200000018ff */
[----:B------:R-:W-:Y:S01]  /*f8c0*/  IADD3 R9, R198, R203, RZ ;  /* 0x000000cbc6097210 */ /* 0x000fe20007ffe0ff */
[----:B------:R-:W-:Y:S01]  /*f8d0*/  LDSM.16.M88.4 R80, [R147+0x4000] ;  /* 0x004000009350783b */ /* 0x000fe20000000200 */
[----:B------:R-:W-:-:S03]  /*f8e0*/  IADD3 R0, R203, R198, R202 ;  /* 0x000000c6cb007210 */ /* 0x000fc60007ffe0ca */
[----:B------:R-:W2:Y:S02]  /*f8f0*/  LDSM.16.M88.4 R24, [R9] ;  /* 0x000000000918783b */ /* 0x000ea40000000200 */
[C---:B------:R-:W-:Y:S02]  /*f900*/  HMMA.16816.F32 R32, R36.reuse, R44, RZ ;  /* 0x0000002c2420723c */ /* 0x040fe400000018ff */
[----:B------:R-:W3:Y:S04]  /*f910*/  LDSM.16.M88.4 R28, [R9+0x800] ;  /* 0x00080000091c783b */ /* 0x000ee80000000200 */
[----:B------:R-:W-:Y:S02]  /*f920*/  LDSM.16.M88.4 R88, [R0+0x2800] ;  /* 0x002800000058783b */ /* 0x000fe40000000200 */
[C---:B------:R-:W-:Y:S02]  /*f930*/  HMMA.16816.F32 R44, R36.reuse, R46, RZ ;  /* 0x0000002e242c723c */ /* 0x040fe400000018ff */
[----:B------:R-:W-:Y:S04]  /*f940*/  LDSM.16.M88.4 R84, [R198+0x4800] ;  /* 0x00480000c654783b */ /* 0x000fe80000000200 */
[----:B------:R-:W0:Y:S02]  /*f950*/  LDGDEPBAR ;  /* 0x00000000000079af */ /* 0x000e240000000000 */
[C---:B-1----:R-:W-:Y:S08]  /*f960*/  HMMA.16816.F32 R68, R36.reuse, R64, RZ ;  /* 0x000000402444723c */ /* 0x042ff000000018ff */
[----:B------:R-:W-:Y:S08]  /*f970*/  HMMA.16816.F32 R64, R36, R66, RZ ;  /* 0x000000422440723c */ /* 0x000ff000000018ff */
[C---:B------:R-:W-:Y:S08]  /*f980*/  HMMA.16816.F32 R20, R56.reuse, R12, R20 ;  /* 0x0000000c3814723c */ /* 0x040ff00000001814 */
[----:B------:R-:W-:Y:S01]  /*f990*/  HMMA.16816.F32 R16, R56, R14, R16 ;  /* 0x0000000e3810723c */ /* 0x000fe20000001810 */
[----:B------:R-:W1:Y:S07]  /*f9a0*/  LDSM.16.M88.4 R12, [R9+0x1000] ;  /* 0x00100000090c783b */ /* 0x000e6e0000000200 */
[C---:B------:R-:W-:Y:S08]  /*f9b0*/  HMMA.16816.F32 R60, R36.reuse, R72, RZ ;  /* 0x00000048243c723c */ /* 0x040ff000000018ff */
[----:B------:R-:W-:Y:S01]  /*f9c0*/  HMMA.16816.F32 R36, R36, R74, RZ ;  /* 0x0000004a2424723c */ /* 0x000fe200000018ff */
[----:B------:R-:W-:Y:S07]  /*f9d0*/  LDSM.16.M88.4 R72, [R0] ;  /* 0x000000000048783b */ /* 0x000fee0000000200 */
[C---:B------:R-:W-:Y:S08]  /*f9e0*/  HMMA.16816.F32 R32, R56.reuse, R48, R32 ;  /* 0x000000303820723c */ /* 0x040ff00000001820 */
[C---:B------:R-:W-:Y:S01]  /*f9f0*/  HMMA.16816.F32 R44, R56.reuse, R50, R44 ;  /* 0x00000032382c723c */ /* 0x040fe2000000182c */
[----:B------:R-:W4:Y:S07]  /*fa00*/  LDSM.16.M88.4 R48, [R9+0x1800] ;  /* 0x001800000930783b */ /* 0x000f2e0000000200 */
[C---:B------:R-:W-:Y:S08]  /*fa10*/  HMMA.16816.F32 R68, R56.reuse, R52, R68 ;  /* 0x000000343844723c */ /* 0x040ff00000001844 */
[----:B------:R-:W-:Y:S01]  /*fa20*/  HMMA.16816.F32 R64, R56, R54, R64 ;  /* 0x000000363840723c */ /* 0x000fe20000001840 */
[----:B------:R-:W-:Y:S07]  /*fa30*/  LDSM.16.M88.4 R52, [R0+0x800] ;  /* 0x000800000034783b */ /* 0x000fee0000000200 */
[C---:B--2---:R-:W-:Y:S08]  /*fa40*/  HMMA.16816.F32 R20, R4.reuse, R24, R20 ;  /* 0x000000180414723c */ /* 0x044ff00000001814 */
[----:B------:R-:W-:Y:S01]  /*fa50*/  HMMA.16816.F32 R16, R4, R26, R16 ;  /* 0x0000001a0410723c */ /* 0x000fe20000001810 */
[----:B------:R-:W2:Y:S07]  /*fa60*/  LDSM.16.M88.4 R24, [R147] ;  /* 0x000000009318783b */ /* 0x000eae0000000200 */
[C---:B------:R-:W-:Y:S08]  /*fa70*/  HMMA.16816.F32 R60, R56.reuse, R40, R60 ;  /* 0x00000028383c723c */ /* 0x040ff0000000183c */
[----:B------:R-:W-:Y:S01]  /*fa80*/  HMMA.16816.F32 R56, R56, R42, R36 ;  /* 0x0000002a3838723c */ /* 0x000fe20000001824 */
[----:B------:R-:W2:Y:S04]  /*fa90*/  LDSM.16.M88.4 R40, [R0+0x1000] ;  /* 0x001000000028783b */ /* 0x000ea80000000200 */
[----:B------:R-:W-:Y:S03]  /*faa0*/  LDSM.16.M88.4 R36, [R200+0x4000] ;  /* 0x00400000c824783b */ /* 0x000fe60000000200 */
[C---:B---3--:R-:W-:Y:S08]  /*fab0*/  HMMA.16816.F32 R32, R4.reuse, R28, R32 ;  /* 0x0000001c0420723c */ /* 0x048ff00000001820 */
[C---:B------:R-:W-:Y:S01]  /*fac0*/  HMMA.16816.F32 R44, R4.reuse, R30, R44 ;  /* 0x0000001e042c723c */ /* 0x040fe2000000182c */
[----:B------:R-:W-:Y:S07]  /*fad0*/  LDSM.16.M88.4 R28, [R0+0x1800] ;  /* 0x00180000001c783b */ /* 0x000fee0000000200 */
[C---:B-1----:R-:W-:Y:S08]  /*fae0*/  HMMA.16816.F32 R68, R4.reuse, R12, R68 ;  /* 0x0000000c0444723c */ /* 0x042ff00000001844 */
[C---:B------:R-:W-:Y:S01]  /*faf0*/  HMMA.16816.F32 R64, R4.reuse, R14, R64 ;  /* 0x0000000e0440723c */ /* 0x040fe20000001840 */
[----:B------:R-:W1:Y:S07]  /*fb00*/  LDSM.16.M88.4 R12, [R198+0x2000] ;  /* 0x00200000c60c783b */ /* 0x000e6e0000000200 */
[C---:B----4-:R-:W-:Y:S08]  /*fb10*/  HMMA.16816.F32 R60, R4.reuse, R48, R60 ;  /* 0x00000030043c723c */ /* 0x050ff0000000183c */
[----:B------:R-:W-:Y:S01]  /*fb20*/  HMMA.16816.F32 R56, R4, R50, R56 ;  /* 0x000000320438723c */ /* 0x000fe20000001838 */
[----:B------:R-:W3:Y:S04]  /*fb30*/  LDSM.16.M88.4 R4, [R198+0x2800] ;  /* 0x00280000c604783b */ /* 0x000ee80000000200 */
[----:B------:R-:W-:Y:S03]  /*fb40*/  LDSM.16.M88.4 R48, [R198+0x3000] ;  /* 0x00300000c630783b */ /* 0x000fe60000000200 */
[C---:B--2---:R-:W-:Y:S08]  /*fb50*/  HMMA.16816.F32 R20, R24.reuse, R72, R20 ;  /* 0x000000481814723c */ /* 0x044ff00000001814 */
[C---:B------:R-:W-:Y:S01]  /*fb60*/  HMMA.16816.F32 R16, R24.reuse, R74, R16 ;  /* 0x0000004a1810723c */ /* 0x040fe20000001810 */
[----:B------:R-:W-:Y:S07]  /*fb70*/  LDSM.16.M88.4 R72, [R0+0x2000] ;  /* 0x002000000048783b */ /* 0x000fee0000000200 */
[C---:B------:R-:W-:Y:S08]  /*fb80*/  HMMA.16816.F32 R32, R24.reuse, R52, R32 ;  /* 0x000000341820723c */ /* 0x040ff00000001820 */
[C---:B------:R-:W-:Y:S01]  /*fb90*/  HMMA.16816.F32 R44, R24.reuse, R54, R44 ;  /* 0x00000036182c723c */ /* 0x040fe2000000182c */
[----:B------:R-:W-:Y:S07]  /*fba0*/  LDSM.16.M88.4 R52, [R198+0x3800] ;  /* 0x00380000c634783b */ /* 0x000fee0000000200 */
[C---:B------:R-:W-:Y:S08]  /*fbb0*/  HMMA.16816.F32 R68, R24.reuse, R40, R68 ;  /* 0x000000281844723c */ /* 0x040ff00000001844 */
[----:B------:R-:W-:Y:S01]  /*fbc0*/  HMMA.16816.F32 R64, R24, R42, R64 ;  /* 0x0000002a1840723c */ /* 0x000fe20000001840 */
[----:B------:R-:W2:Y:S07]  /*fbd0*/  LDSM.16.M88.4 R40, [R197+0x4000] ;  /* 0x00400000c528783b */ /* 0x000eae0000000200 */
[C---:B-1----:R-:W-:Y:S08]  /*fbe0*/  HMMA.16816.F32 R20, R36.reuse, R12, R20 ;  /* 0x0000000c2414723c */ /* 0x042ff00000001814 */
[C---:B------:R-:W-:Y:S01]  /*fbf0*/  HMMA.16816.F32 R16, R36.reuse, R14, R16 ;  /* 0x0000000e2410723c */ /* 0x040fe20000001810 */
[----:B------:R-:W-:Y:S07]  /*fc00*/  LDSM.16.M88.4 R12, [R9+0x2000] ;  /* 0x00200000090c783b */ /* 0x000fee0000000200 */
[C---:B---3--:R-:W-:Y:S08]  /*fc10*/  HMMA.16816.F32 R32, R36.reuse, R4, R32 ;  /* 0x000000042420723c */ /* 0x048ff00000001820 */
[----:B------:R-:W-:Y:S01]  /*fc20*/  HMMA.16816.F32 R44, R36, R6, R44 ;  /* 0x00000006242c723c */ /* 0x000fe2000000182c */
[----:B------:R-:W1:Y:S07]  /*fc30*/  LDSM.16.M88.4 R4, [R196+0x4000] ;  /* 0x00400000c404783b */ /* 0x000e6e0000000200 */
[C---:B------:R-:W-:Y:S08]  /*fc40*/  HMMA.16816.F32 R60, R24.reuse, R28, R60 ;  /* 0x0000001c183c723c */ /* 0x040ff0000000183c */
[----:B------:R-:W-:Y:S01]  /*fc50*/  HMMA.16816.F32 R56, R24, R30, R56 ;  /* 0x0000001e1838723c */ /* 0x000fe20000001838 */
[----:B------:R-:W3:Y:S04]  /*fc60*/  LDSM.16.M88.4 R28, [R2+0x2800] ;  /* 0x00280000021c783b */ /* 0x000ee80000000200 */
[----:B------:R-:W4:Y:S03]  /*fc70*/  LDSM.16.M88.4 R24, [R2+0x3000] ;  /* 0x003000000218783b */ /* 0x000f260000000200 */
[C---:B--2---:R-:W-:Y:S08]  /*fc80*/  HMMA.16816.F32 R20, R40.reuse, R76, R20 ;  /* 0x0000004c2814723c */ /* 0x044ff00000001814 */
[----:B------:R-:W-:Y:S01]  /*fc90*/  HMMA.16816.F32 R16, R40, R78, R16 ;  /* 0x0000004e2810723c */ /* 0x000fe20000001810 */
[----:B------:R-:W-:Y:S07]  /*fca0*/  LDSM.16.M88.4 R76, [R0+0x3000] ;  /* 0x00300000004c783b */ /* 0x000fee0000000200 */
[C---:B------:R-:W-:Y:S08]  /*fcb0*/  HMMA.16816.F32 R68, R36.reuse, R48, R68 ;  /* 0x000000302444723c */ /* 0x040ff00000001844 */
[----:B------:R-:W-:Y:S01]  /*fcc0*/  HMMA.16816.F32 R64, R36, R50, R64 ;  /* 0x000000322440723c */ /* 0x000fe20000001840 */
[----:B------:R-:W2:Y:S07]  /*fcd0*/  LDSM.16.M88.4 R48, [R2+0x3800] ;  /* 0x003800000230783b */ /* 0x000eae0000000200 */
[----:B-1----:R-:W-:Y:S08]  /*fce0*/  HMMA.16816.F32 R20, R4, R12, R20 ;  /* 0x0000000c0414723c */ /* 0x002ff00000001814 */
[C---:B---3--:R-:W-:Y:S08]  /*fcf0*/  HMMA.16816.F32 R32, R40.reuse, R28, R32 ;  /* 0x0000001c2820723c */ /* 0x048ff00000001820 */
[----:B------:R-:W-:Y:S01]  /*fd00*/  HMMA.16816.F32 R44, R40, R30, R44 ;  /* 0x0000001e282c723c */ /* 0x000fe2000000182c */
[----:B------:R-:W1:Y:S07]  /*fd10*/  LDSM.16.M88.4 R28, [R9+0x2800] ;  /* 0x00280000091c783b */ /* 0x000e6e0000000200 */
[----:B------:R-:W-:Y:S01]  /*fd20*/  HMMA.16816.F32 R16, R4, R14, R16 ;  /* 0x0000000e0410723c */ /* 0x000fe20000001810 */
[----:B------:R-:W-:Y:S07]  /*fd30*/  LDSM.16.M88.4 R12, [R9+0x3800] ;  /* 0x00380000090c783b */ /* 0x000fee0000000200 */
[C---:B------:R-:W-:Y:S08]  /*fd40*/  HMMA.16816.F32 R60, R36.reuse, R52, R60 ;  /* 0x00000034243c723c */ /* 0x040ff0000000183c */
[----:B------:R-:W-:Y:S01]  /*fd50*/  HMMA.16816.F32 R56, R36, R54, R56 ;  /* 0x000000362438723c */ /* 0x000fe20000001838 */
[----:B------:R-:W-:Y:S04]  /*fd60*/  LDSM.16.M88.4 R52, [R200+0x8000] ;  /* 0x00800000c834783b */ /* 0x000fe80000000200 */
[----:B------:R-:W3:Y:S03]  /*fd70*/  LDSM.16.M88.4 R36, [R198+0x4000] ;  /* 0x00400000c624783b */ /* 0x000ee60000000200 */
[C---:B----4-:R-:W-:Y:S08]  /*fd80*/  HMMA.16816.F32 R68, R40.reuse, R24, R68 ;  /* 0x000000182844723c */ /* 0x050ff00000001844 */
[----:B------:R-:W-:Y:S01]  /*fd90*/  HMMA.16816.F32 R64, R40, R26, R64 ;  /* 0x0000001a2840723c */ /* 0x000fe20000001840 */
[----:B------:R-:W4:Y:S07]  /*fda0*/  LDSM.16.M88.4 R24, [R9+0x3000] ;  /* 0x003000000918783b */ /* 0x000f2e0000000200 */
[C---:B------:R-:W-:Y:S08]  /*fdb0*/  HMMA.16816.F32 R20, R80.reuse, R72, R20 ;  /* 0x000000485014723c */ /* 0x040ff00000001814 */
[----:B------:R-:W-:Y:S01]  /*fdc0*/  HMMA.16816.F32 R16, R80, R74, R16 ;  /* 0x0000004a5010723c */ /* 0x000fe20000001810 */
[----:B------:R-:W-:Y:S07]  /*fdd0*/  LDSM.16.M88.4 R72, [R0+0x3800] ;  /* 0x003800000048783b */ /* 0x000fee0000000200 */
[C---:B--2---:R-:W-:Y:S08]  /*fde0*/  HMMA.16816.F32 R60, R40.reuse, R48, R60 ;  /* 0x00000030283c723c */ /* 0x044ff0000000183c */
[----:B------:R-:W-:Y:S01]  /*fdf0*/  HMMA.16816.F32 R56, R40, R50, R56 ;  /* 0x000000322838723c */ /* 0x000fe20000001838 */
[----:B------:R-:W-:Y:S04]  /*fe00*/  LDSM.16.M88.4 R40, [R197+0x8000] ;  /* 0x00800000c528783b */ /* 0x000fe80000000200 */
[----:B------:R-:W2:Y:S03]  /*fe10*/  LDSM.16.M88.4 R48, [R2+0x4000] ;  /* 0x004000000230783b */ /* 0x000ea60000000200 */
[----:B-1----:R-:W-:Y:S08]  /*fe20*/  HMMA.16816.F32 R32, R4, R28, R32 ;  /* 0x0000001c0420723c */ /* 0x002ff00000001820 */
[C---:B---3--:R-:W-:Y:S08]  /*fe30*/  HMMA.16816.F32 R20, R52.reuse, R36, R20 ;  /* 0x000000243414723c */ /* 0x048ff00000001814 */
[----:B------:R-:W-:Y:S01]  /*fe40*/  HMMA.16816.F32 R16, R52, R38, R16 ;  /* 0x000000263410723c */ /* 0x000fe20000001810 */
[----:B------:R-:W-:Y:S07]  /*fe50*/  LDSM.16.M88.4 R36, [R2+0x4800] ;  /* 0x004800000224783b */ /* 0x000fee0000000200 */
[C---:B------:R-:W-:Y:S01]  /*fe60*/  HMMA.16816.F32 R44, R4.reuse, R30, R44 ;  /* 0x0000001e042c723c */ /* 0x040fe2000000182c */
[----:B------:R-:W-:Y:S07]  /*fe70*/  LDSM.16.M88.4 R28, [R196+0x8000] ;  /* 0x00800000c41c783b */ /* 0x000fee0000000200 */
[C---:B----4-:R-:W-:Y:S08]  /*fe80*/  HMMA.16816.F32 R68, R4.reuse, R24, R68 ;  /* 0x000000180444723c */ /* 0x050ff00000001844 */
[----:B------:R-:W-:Y:S01]  /*fe90*/  HMMA.16816.F32 R64, R4, R26, R64 ;  /* 0x0000001a0440723c */ /* 0x000fe20000001840 */
[----:B------:R-:W1:Y:S07]  /*fea0*/  LDSM.16.M88.4 R24, [R9+0x4000] ;  /* 0x004000000918783b */ /* 0x000e6e0000000200 */
[----:B------:R-:W-:Y:S08]  /*feb0*/  HMMA.16816.F32 R32, R80, R88, R32 ;  /* 0x000000585020723c */ /* 0x000ff00000001820 */
[C---:B--2---:R-:W-:Y:S08]  /*fec0*/  HMMA.16816.F32 R20, R40.reuse, R48, R20 ;  /* 0x000000302814723c */ /* 0x044ff00000001814 */
[----:B------:R-:W-:Y:S01]  /*fed0*/  HMMA.16816.F32 R16, R40, R50, R16 ;  /* 0x000000322810723c */ /* 0x000fe20000001810 */
[----:B------:R-:W2:Y:S07]  /*fee0*/  LDSM.16.M88.4 R48, [R198+0x5000] ;  /* 0x00500000c630783b */ /* 0x000eae0000000200 */
[C---:B------:R-:W-:Y:S08]  /*fef0*/  HMMA.16816.F32 R60, R4.reuse, R12, R60 ;  /* 0x0000000c043c723c */ /* 0x040ff0000000183c */
[----:B------:R-:W-:Y:S01]  /*ff00*/  HMMA.16816.F32 R56, R4, R14, R56 ;  /* 0x0000000e0438723c */ /* 0x000fe20000001838 */
[----:B------:R-:W-:Y:S04]  /*ff10*/  LDSM.16.M88.4 R12, [R147+0x8000] ;  /* 0x00800000930c783b */ /* 0x000fe80000000200 */
[----:B------:R-:W3:Y:S03]  /*ff20*/  LDSM.16.M88.4 R4, [R0+0x4000] ;  /* 0x004000000004783b */ /* 0x000ee60000000200 */
[----:B------:R-:W-:Y:S08]  /*ff30*/  HMMA.16816.F32 R44, R80, R90, R44 ;  /* 0x0000005a502c723c */ /* 0x000ff0000000182c */
[----:B------:R-:W-:Y:S08]  /*ff40*/  HMMA.16816.F32 R32, R52, R84, R32 ;  /* 0x000000543420723c */ /* 0x000ff00000001820 */
[----:B------:R-:W-:Y:S01]  /*ff50*/  HMMA.16816.F32 R88, R80, R76, R68 ;  /* 0x0000004c5058723c */ /* 0x000fe20000001844 */
[----:B------:R-:W4:Y:S07]  /*ff60*/  LDSM.16.M88.4 R68, [R9+0x4800] ;  /* 0x004800000944783b */ /* 0x000f2e0000000200 */
[C---:B-1----:R-:W-:Y:S08]  /*ff70*/  HMMA.16816.F32 R20, R28.reuse, R24, R20 ;  /* 0x000000181c14723c */ /* 0x042ff00000001814 */
[----:B------:R-:W-:Y:S01]  /*ff80*/  HMMA.16816.F32 R16, R28, R26, R16 ;  /* 0x0000001a1c10723c */ /* 0x000fe20000001810 */
[----:B------:R-:W1:Y:S07]  /*ff90*/  LDSM.16.M88.4 R24, [R2+0x5000] ;  /* 0x005000000218783b */ /* 0x000e6e0000000200 */
[----:B------:R-:W-:Y:S01]  /*ffa0*/  HMMA.16816.F32 R64, R80, R78, R64 ;  /* 0x0000004e5040723c */ /* 0x000fe20000001840 */
[----:B------:R-:W1:Y:S07]  /*ffb0*/  LDSM.16.M88.4 R76, [R198+0x5800] ;  /* 0x00580000c64c783b */ /* 0x000e6e0000000200 */
[----:B------:R-:W-:Y:S08]  /*ffc0*/  HMMA.16816.F32 R32, R40, R36, R32 ;  /* 0x000000242820723c */ /* 0x000ff00000001820 */
[----:B--2---:R-:W-:Y:S08]  /*ffd0*/  HMMA.16816.F32 R88, R52, R48, R88 ;  /* 0x000000303458723c */ /* 0x004ff00000001858 */
[----:B---3--:R-:W-:Y:S08]  /*ffe0*/  HMMA.16816.F32 R20, R12, R4, R20 ;  /* 0x000000040c14723c */ /* 0x008ff00000001814 */
[C---:B------:R-:W-:Y:S08]  /*fff0*/  HMMA.16816.F32 R60, R80.reuse, R72, R60 ;  /* 0x00000048503c723c */ /* 0x040ff0000000183c */
[----:B------:R-:W-:Y:S01]  /*10000*/  HMMA.16816.F32 R72, R80, R74, R56 ;  /* 0x0000004a5048723c */ /* 0x000fe20000001838 */
[----:B------:R-:W2:Y:S07]  /*10010*/  LDSM.16.M88.4 R56, [R0+0x4800] ;  /* 0x004800000038783b */ /* 0x000eae0000000200 */
[----:B------:R-:W-:Y:S01]  /*10020*/  HMMA.16816.F32 R16, R12, R6, R16 ;  /* 0x000000060c10723c */ /* 0x000fe20000001810 */
[----:B------:R-:W-:Y:S01]  /*10030*/  FMUL.FTZ R48, R20, c[0x0][0x320] ;  /* 0x0000c80014307a20 */ /* 0x000fe20000410000 */
[----:B------:R-:W-:Y:S01]  /*10040*/  LDSM.16.M88.4 R4, [R9+0x5000] ;  /* 0x005000000904783b */ /* 0x000fe20000000200 */
[----:B------:R-:W-:-:S04]  /*10050*/  FMUL.FTZ R49, R21, c[0x0][0x320] ;  /* 0x0000c80015317a20 */ /* 0x000fc80000410000 */
[----:B------:R-:W3:Y:S01]  /*10060*/  MUFU.TANH R48, R48 ;  /* 0x0000003000307308 */ /* 0x000ee20000002400 */
[----:B----4-:R-:W-:Y:S07]  /*10070*/  HMMA.16816.F32 R32, R28, R68, R32 ;  /* 0x000000441c20723c */ /* 0x010fee0000001820 */
[----:B------:R-:W4:Y:S01]  /*10080*/  MUFU.TANH R49, R49 ;  /* 0x0000003100317308 */ /* 0x000f220000002400 */
[----:B------:R-:W-:Y:S08]  /*10090*/  HMMA.16816.F32 R64, R52, R50, R64 ;  /* 0x000000323440723c */ /* 0x000ff00000001840 */
[----:B-1----:R-:W-:Y:S01]  /*100a0*/  HMMA.16816.F32 R88, R40, R24, R88 ;  /* 0x000000182858723c */ /* 0x002fe20000001858 */
[----:B------:R-:W-:-:S02]  /*100b0*/  FMUL.FTZ R16, R16, c[0x0][0x320] ;  /* 0x0000c80010107a20 */ /* 0x000fc40000410000 */
[----:B------:R-:W-:Y:S02]  /*100c0*/  FMUL.FTZ R51, R17, c[0x0][0x320] ;  /* 0x0000c80011337a20 */ /* 0x000fe40000410000 */
[----:B------:R1:W1:Y:S02]  /*100d0*/  MUFU.TANH R50, R16 ;  /* 0x0000001000327308 */ /* 0x0002640000002400 */
[----:B------:R-:W-:Y:S01]  /*100e0*/  FMUL.FTZ R24, R22, c[0x0][0x320] ;  /* 0x0000c80016187a20 */ /* 0x000fe20000410000 */
[C---:B------:R-:W-:Y:S01]  /*100f0*/  HMMA.16816.F32 R60, R52.reuse, R76, R60 ;  /* 0x0000004c343c723c */ /* 0x040fe2000000183c */
[----:B------:R-:W-:Y:S02]  /*10100*/  FMUL.FTZ R25, R23, c[0x0][0x320] ;  /* 0x0000c80017197a20 */ /* 0x000fe40000410000 */
[----:B------:R1:W3:Y:S02]  /*10110*/  LDSM.16.M88.4 R20, [R2+0x5800] ;  /* 0x005800000214783b */ /* 0x0002e40000000200 */
[----:B------:R-:W1:Y:S03]  /*10120*/  MUFU.TANH R24, R24 ;  /* 0x0000001800187308 */ /* 0x000e660000002400 */
[C---:B------:R-:W-:Y:S05]  /*10130*/  HMMA.16816.F32 R44, R52.reuse, R86, R44 ;  /* 0x00000056342c723c */ /* 0x040fea000000182c */
[----:B------:R-:W1:Y:S03]  /*10140*/  MUFU.TANH R25, R25 ;  /* 0x0000001900197308 */ /* 0x000e660000002400 */
[----:B------:R-:W-:Y:S05]  /*10150*/  HMMA.16816.F32 R72, R52, R78, R72 ;  /* 0x0000004e3448723c */ /* 0x000fea0000001848 */
[----:B------:R-:W3:Y:S03]  /*10160*/  MUFU.TANH R51, R51 ;  /* 0x0000003300337308 */ /* 0x000ee60000002400 */
[----:B--2---:R-:W-:Y:S07]  /*10170*/  HMMA.16816.F32 R32, R12, R56, R32 ;  /* 0x000000380c20723c */ /* 0x004fee0000001820 */
[----:B------:R-:W-:Y:S01]  /*10180*/  FMUL.FTZ R56, R18, c[0x0][0x320] ;  /* 0x0000c80012387a20 */ /* 0x000fe20000410000 */
[C---:B------:R-:W-:Y:S03]  /*10190*/  HMMA.16816.F32 R64, R40.reuse, R26, R64 ;  /* 0x0000001a2840723c */ /* 0x040fe60000001840 */
[----:B-1----:R1:W2:Y:S04]  /*101a0*/  MUFU.TANH R2, R56 ;  /* 0x0000003800027308 */ /* 0x0022a80000002400 */
[----:B------:R-:W-:Y:S01]  /*101b0*/  FMUL.FTZ R26, R19, c[0x0][0x320] ;  /* 0x0000c800131a7a20 */ /* 0x000fe20000410000 */
[C---:B------:R-:W-:Y:S01]  /*101c0*/  HMMA.16816.F32 R44, R40.reuse, R38, R44 ;  /* 0x00000026282c723c */ /* 0x040fe2000000182c */
[----:B------:R-:W1:Y:S04]  /*101d0*/  LDSM.16.M88.4 R16, [R9+0x5800] ;  /* 0x005800000910783b */ /* 0x000e680000000200 */
[----:B------:R-:W1:Y:S01]  /*101e0*/  LDSM.16.M88.4 R36, [R0+0x5000] ;  /* 0x005000000024783b */ /* 0x000e620000000200 */
[----:B------:R-:W1:Y:S02]  /*101f0*/  MUFU.TANH R26, R26 ;  /* 0x0000001a001a7308 */ /* 0x000e640000002400 */
[----:B---3--:R-:W-:Y:S01]  /*10200*/  HMMA.16816.F32 R60, R40, R20, R60 ;  /* 0x00000014283c723c */ /* 0x008fe2000000183c */
[----:B------:R-:W-:-:S02]  /*10210*/  FMUL.FTZ R27, R32, c[0x0][0x320] ;  /* 0x0000c800201b7a20 */ /* 0x000fc40000410000 */
[----:B------:R-:W-:-:S04]  /*10220*/  FMUL.FTZ R32, R33, c[0x0][0x320] ;  /* 0x0000c80021207a20 */ /* 0x000fc80000410000 */
[----:B------:R-:W-:Y:S01]  /*10230*/  FMUL.FTZ R20, R34, c[0x0][0x320] ;  /* 0x0000c80022147a20 */ /* 0x000fe20000410000 */
[----:B------:R-:W-:Y:S01]  /*10240*/  HMMA.16816.F32 R72, R40, R22, R72 ;  /* 0x000000162848723c */ /* 0x000fe20000001848 */
[----:B------:R-:W-:Y:S01]  /*10250*/  FMUL.FTZ R21, R35, c[0x0][0x320] ;  /* 0x0000c80023157a20 */ /* 0x000fe20000410000 */
[----:B------:R-:W3:Y:S06]  /*10260*/  MUFU.TANH R27, R27 ;  /* 0x0000001b001b7308 */ /* 0x000eec0000002400 */
[C---:B------:R-:W-:Y:S02]  /*10270*/  HMMA.16816.F32 R88, R28.reuse, R4, R88 ;  /* 0x000000041c58723c */ /* 0x040fe40000001858 */
[----:B------:R-:W1:Y:S06]  /*10280*/  MUFU.TANH R32, R32 ;  /* 0x0000002000207308 */ /* 0x000e6c0000002400 */
[C---:B------:R-:W-:Y:S01]  /*10290*/  HMMA.16816.F32 R64, R28.reuse, R6, R64 ;  /* 0x000000061c40723c */ /* 0x040fe20000001840 */
[----:B------:R-:W2:Y:S01]  /*102a0*/  LDSM.16.M88.4 R4, [R0+0x5800] ;  /* 0x005800000004783b */ /* 0x000ea20000000200 */
[----:B------:R-:W2:Y:S06]  /*102b0*/  MUFU.TANH R20, R20 ;  /* 0x0000001400147308 */ /* 0x000eac0000002400 */
[C---:B------:R-:W-:Y:S02]  /*102c0*/  HMMA.16816.F32 R44, R28.reuse, R70, R44 ;  /* 0x000000461c2c723c */ /* 0x040fe4000000182c */
[----:B------:R-:W2:Y:S06]  /*102d0*/  MUFU.TANH R21, R21 ;  /* 0x0000001500157308 */ /* 0x000eac0000002400 */
[C---:B-1----:R-:W-:Y:S08]  /*102e0*/  HMMA.16816.F32 R60, R28.reuse, R16, R60 ;  /* 0x000000101c3c723c */ /* 0x042ff0000000183c */
[----:B------:R-:W-:Y:S07]  /*102f0*/  HMMA.16816.F32 R72, R28, R18, R72 ;  /* 0x000000121c48723c */ /* 0x000fee0000001848 */
[----:B------:R-:W-:Y:S01]  /*10300*/  IADD3 R19, R230, 0x1, -R3 ;  /* 0x00000001e6137810 */ /* 0x000fe20007ffe803 */
[----:B------:R-:W-:Y:S03]  /*10310*/  HMMA.16816.F32 R44, R12, R58, R44 ;  /* 0x0000003a0c2c723c */ /* 0x000fe6000000182c */
[----:B------:R-:W-:-:S04]  /*10320*/  IADD3 R19, -R227, R19, -R222 ;  /* 0x00000013e3137210 */ /* 0x000fc80007ffe9de */
[C---:B------:R-:W-:Y:S01]  /*10330*/  IADD3 R23, R19.reuse, c[0x0][0x328], RZ ;  /* 0x0000ca0013177a10 */ /* 0x040fe20007ffe0ff */
[----:B------:R-:W-:Y:S01]  /*10340*/  HMMA.16816.F32 R88, R12, R36, R88 ;  /* 0x000000240c58723c */ /* 0x000fe20000001858 */
[----:B------:R-:W-:-:S07]  /*10350*/  IADD3 R19, R19, UR4, RZ ;  /* 0x0000000413137c10 */ /* 0x000fce000fffe0ff */
[C---:B--2---:R-:W-:Y:S07]  /*10360*/  HMMA.16816.F32 R60, R12.reuse, R4, R60 ;  /* 0x000000040c3c723c */ /* 0x044fee000000183c */
[----:B------:R-:W-:Y:S01]  /*10370*/  IADD3 R4, R217, R228, RZ ;  /* 0x000000e4d9047210 */ /* 0x000fe20007ffe0ff */
[----:B------:R-:W-:Y:S01]  /*10380*/  HMMA.16816.F32 R64, R12, R38, R64 ;  /* 0x000000260c40723c */ /* 0x000fe20000001840 */
[----:B------:R-:W-:Y:S02]  /*10390*/  FMUL.FTZ R33, R44, c[0x0][0x320] ;  /* 0x0000c8002c217a20 */ /* 0x000fe40000410000 */
[----:B------:R-:W-:-:S02]  /*103a0*/  FMUL.FTZ R34, R45, c[0x0][0x320] ;  /* 0x0000c8002d227a20 */ /* 0x000fc40000410000 */
[----:B------:R-:W-:Y:S02]  /*103b0*/  @P5 IMAD.HI.U32 R0, R4, c[0x0][0x2c8], RZ ;  /* 0x0000b20004005a27 */ /* 0x000fe400078e00ff */
[----:B------:R-:W1:Y:S01]  /*103c0*/  MUFU.TANH R33, R33 ;  /* 0x0000002100217308 */ /* 0x000e620000002400 */
[----:B------:R-:W-:Y:S01]  /*103d0*/  HMMA.16816.F32 R72, R12, R6, R72 ;  /* 0x000000060c48723c */ /* 0x000fe20000001848 */
[----:B------:R-:W-:Y:S01]  /*103e0*/  FMUL.FTZ R22, R46, c[0x0][0x320] ;  /* 0x0000c8002e167a20 */ /* 0x000fe20000410000 */
[----:B------:R-:W-:Y:S01]  /*103f0*/  @P5 SHF.R.U32.HI R4, RZ, c[0x0][0x2cc], R0 ;  /* 0x0000b300ff045a19 */ /* 0x000fe20000011600 */
[----:B------:R-:W-:Y:S01]  /*10400*/  FMUL.FTZ R17, R47, c[0x0][0x320] ;  /* 0x0000c8002f117a20 */ /* 0x000fe20000410000 */
[----:B------:R-:W-:Y:S01]  /*10410*/  IADD3 R0, -R222, R230, -R3 ;  /* 0x000000e6de007210 */ /* 0x000fe20007ffe903 */
[----:B------:R-:W-:Y:S02]  /*10420*/  FMUL.FTZ R88, R88, c[0x0][0x320] ;  /* 0x0000c80058587a20 */ /* 0x000fe40000410000 */
[----:B------:R-:W2:Y:S01]  /*10430*/  SHFL.IDX PT, R14, R4, RZ, 0x1c1f ;  /* 0x001c1fff040e7589 */ /* 0x000ea200000e0000 */
[----:B------:R-:W-:Y:S01]  /*10440*/  FMUL.FTZ R89, R89, c[0x0][0x320] ;  /* 0x0000c80059597a20 */ /* 0x000fe20000410000 */
[----:B------:R-:W1:Y:S01]  /*10450*/  MUFU.TANH R34, R34 ;  /* 0x0000002200227308 */ /* 0x000e620000002400 */
[----:B------:R-:W-:-:S02]  /*10460*/  FMUL.FTZ R90, R90, c[0x0][0x320] ;  /* 0x0000c8005a5a7a20 */ /* 0x000fc40000410000 */
[----:B------:R-:W-:Y:S02]  /*10470*/  FMUL.FTZ R91, R91, c[0x0][0x320] ;  /* 0x0000c8005b5b7a20 */ /* 0x000fe40000410000 */
[----:B------:R-:W-:Y:S02]  /*10480*/  FMUL.FTZ R60, R60, c[0x0][0x320] ;  /* 0x0000c8003c3c7a20 */ /* 0x000fe40000410000 */
[----:B------:R-:W-:Y:S01]  /*10490*/  FMUL.FTZ R64, R64, c[0x0][0x320] ;  /* 0x0000c80040407a20 */ /* 0x000fe20000410000 */
[----:B------:R-:W1:Y:S01]  /*104a0*/  MUFU.TANH R22, R22 ;  /* 0x0000001600167308 */ /* 0x000e620000002400 */
[----:B------:R-:W-:Y:S02]  /*104b0*/  FMUL.FTZ R65, R65, c[0x0][0x320] ;  /* 0x0000c80041417a20 */ /* 0x000fe40000410000 */
[----:B------:R-:W-:Y:S02]  /*104c0*/  FMUL.FTZ R66, R66, c[0x0][0x320] ;  /* 0x0000c80042427a20 */ /* 0x000fe40000410000 */
[----:B------:R-:W-:-:S02]  /*104d0*/  FMUL.FTZ R67, R67, c[0x0][0x320] ;  /* 0x0000c80043437a20 */ /* 0x000fc40000410000 */
[----:B------:R-:W-:Y:S01]  /*104e0*/  FMUL.FTZ R61, R61, c[0x0][0x320] ;  /* 0x0000c8003d3d7a20 */ /* 0x000fe20000410000 */
[----:B------:R-:W1:Y:S01]  /*104f0*/  MUFU.TANH R17, R17 ;  /* 0x0000001100117308 */ /* 0x000e620000002400 */
[----:B------:R-:W-:Y:S02]  /*10500*/  FMUL.FTZ R62, R62, c[0x0][0x320] ;  /* 0x0000c8003e3e7a20 */ /* 0x000fe40000410000 */
[----:B------:R-:W-:Y:S02]  /*10510*/  FMUL.FTZ R63, R63, c[0x0][0x320] ;  /* 0x0000c8003f3f7a20 */ /* 0x000fe40000410000 */
[----:B------:R-:W-:Y:S01]  /*10520*/  FMUL.FTZ R72, R72, c[0x0][0x320] ;  /* 0x0000c80048487a20 */ /* 0x000fe20000410000 */
[-C--:B--2---:R-:W-:Y:S01]  /*10530*/  IADD3 R5, R23, R14.reuse, RZ ;  /* 0x0000000e17057210 */ /* 0x084fe20007ffe0ff */
[----:B------:R-:W-:Y:S01]  /*10540*/  FMUL.FTZ R73, R73, c[0x0][0x320] ;  /* 0x0000c80049497a20 */ /* 0x000fe20000410000 */
[----:B------:R2:W1:Y:S01]  /*10550*/  MUFU.TANH R171, R88 ;  /* 0x0000005800ab7308 */ /* 0x0004620000002400 */
[----:B------:R-:W-:Y:S01]  /*10560*/  FMUL.FTZ R74, R74, c[0x0][0x320] ;  /* 0x0000c8004a4a7a20 */ /* 0x000fe20000410000 */
[----:B------:R-:W-:Y:S01]  /*10570*/  IADD3 R6, R19, R14, RZ ;  /* 0x0000000e13067210 */ /* 0x000fe20007ffe0ff */
[----:B------:R-:W-:Y:S01]  /*10580*/  FMUL.FTZ R75, R75, c[0x0][0x320] ;  /* 0x0000c8004b4b7a20 */ /* 0x000fe20000410000 */
[----:B------:R-:W-:-:S04]  /*10590*/  IMNMX R12, R0, R5, PT ;  /* 0x00000005000c7217 */ /* 0x000fc80003800200 */
        /* <DEDUP_REMOVED lines=15> */
[----:B------:R-:W-:Y:S05]  /*10690*/  @!P4 BRA `(.L_x_1923) ;  /* 0x000001500000c947 */ /* 0x000fea0003800000 */
[----:B---34-:R-:W-:Y:S01]  /*106a0*/  IADD3 R14, -R227, R230, R14 ;  /* 0x000000e6e30e7210 */ /* 0x018fe20007ffe10e */
        /* <DEDUP_REMOVED lines=10> */
.L_x_1925:
[----:B------:R-:W-:-:S04]  /*10750*/  MOV R5, c[0x0][0x32c] ;  /* 0x0000cb0000057a02 */ /* 0x000fc80000000f00 */
[----:B------:R-:W-:-:S13]  /*10760*/  ISETP.NE.AND P0, PT, R5, 0x1, PT ;  /* 0x000000010500780c */ /* 0x000fda0003f05270 */
[----:B------:R-:W-:-:S05]  /*10770*/  @P0 IMAD.HI.U32 R5, R14, c[0x0][0x330], RZ ;  /* 0x0000cc000e050a27 */ /* 0x000fca00078e00ff */
[----:B------:R-:W-:Y:S02]  /*10780*/  @P0 SHF.R.U32.HI R14, RZ, c[0x0][0x334], R5 ;  /* 0x0000cd00ff0e0a19 */ /* 0x000fe40000011605 */
.L_x_1926:
[----:B------:R-:W-:Y:S05]  /*10790*/  BSYNC B0 ;  /* 0x0000000000007941 */ /* 0x000fea0003800000 */
.L_x_1924:
[----:B------:R-:W-:-:S04]  /*107a0*/  IMAD R7, R14, c[0x0][0x32c], -R3 ;  /* 0x0000cb000e077a24 */ /* 0x000fc800078e0a03 */
[----:B------:R-:W-:-:S05]  /*107b0*/  IMAD.IADD R7, R7, 0x1, -R222 ;  /* 0x0000000107077824 */ /* 0x000fca00078e0ade */
[----:B------:R-:W-:Y:S02]  /*107c0*/  IADD3 R5, R7, c[0x0][0x32c], RZ ;  /* 0x0000cb0007057a10 */ /* 0x000fe40007ffe0ff */
[----:B------:R-:W-:Y:S02]  /*107d0*/  IMNMX R6, R6, R7, !PT ;  /* 0x0000000706067217 */ /* 0x000fe40007800200 */
[----:B------:R-:W-:Y:S02]  /*107e0*/  IMNMX R12, R12, R5, PT ;  /* 0x000000050c0c7217 */ /* 0x000fe40003800200 */
.L_x_1923:
[----:B---34-:R-:W-:Y:S01]  /*107f0*/  ISETP.GT.AND P1, PT, R8, RZ, PT ;  /* 0x000000ff0800720c */ /* 0x018fe20003f24270 */
[----:B------:R-:W3:Y:S03]  /*10800*/  SHFL.IDX PT, R4, R4, 0x1, 0x1c1f ;  /* 0x003c1f0004047f89 */ /* 0x000ee600000e0000 */
[C---:B------:R-:W-:Y:S02]  /*10810*/  ISETP.GT.AND P0, PT, R6.reuse, RZ, P1 ;  /* 0x000000ff0600720c */ /* 0x040fe40000f04270 */
[----:B------:R-:W-:-:S02]  /*10820*/  ISETP.GT.AND P3, PT, R6, 0x1, P1 ;  /* 0x000000010600780c */ /* 0x000fc40000f64270 */
[----:B------:R-:W-:Y:S02]  /*10830*/  ISETP.LT.OR P0, PT, R12, 0x1, P0 ;  /* 0x000000010c00780c */ /* 0x000fe40000701670 */
[----:B------:R-:W-:Y:S02]  /*10840*/  ISETP.GT.AND P2, PT, R6, 0x8, P1 ;  /* 0x000000080600780c */ /* 0x000fe40000f44270 */
[----:B------:R-:W-:Y:S02]  /*10850*/  FSEL R48, R48, -INF , !P0 ;  /* 0xff80000030307808 */ /* 0x000fe40004000000 */
[----:B------:R-:W-:Y:S02]  /*10860*/  ISETP.GT.AND P0, PT, R6, 0x9, P1 ;  /* 0x000000090600780c */ /* 0x000fe40000f04270 */
[C---:B------:R-:W-:Y:S02]  /*10870*/  ISETP.LT.OR P3, PT, R12.reuse, 0x2, P3 ;  /* 0x000000020c00780c */ /* 0x040fe40001f61670 */
[----:B------:R-:W-:-:S02]  /*10880*/  ISETP.LT.OR P2, PT, R12, 0x9, P2 ;  /* 0x000000090c00780c */ /* 0x000fc40001741670 */
[----:B------:R-:W-:Y:S02]  /*10890*/  ISETP.LT.OR P0, PT, R12, 0xa, P0 ;  /* 0x0000000a0c00780c */ /* 0x000fe40000701670 */
[----:B------:R-:W-:Y:S02]  /*108a0*/  FSEL R49, R49, -INF , !P3 ;  /* 0xff80000031317808 */ /* 0x000fe40005800000 */
[----:B------:R-:W-:Y:S01]  /*108b0*/  FSEL R15, R50, -INF , !P2 ;  /* 0xff800000320f7808 */ /* 0x000fe20005000000 */
[--C-:B---3--:R-:W-:Y:S01]  /*108c0*/  IMAD.IADD R23, R23, 0x1, R4.reuse ;  /* 0x0000000117177824 */ /* 0x108fe200078e0204 */
[----:B------:R-:W-:Y:S01]  /*108d0*/  FSEL R51, R51, -INF , !P0 ;  /* 0xff80000033337808 */ /* 0x000fe20004000000 */
[----:B------:R-:W-:Y:S01]  /*108e0*/  IMAD.IADD R19, R19, 0x1, R4 ;  /* 0x0000000113137824 */ /* 0x000fe200078e0204 */
        /* <DEDUP_REMOVED lines=8> */
[----:B-1----:R-:W-:Y:S02]  /*10970*/  FSEL R7, R33, -INF , !P0 ;  /* 0xff80000021077808 */ /* 0x002fe40004000000 */
        /* <DEDUP_REMOVED lines=24> */
[----:B------:R-:W-:Y:S02]  /*10b00*/  IMNMX R0, R0, R23, PT ;  /* 0x0000001700007217 */ /* 0x000fe40003800200 */
        /* <DEDUP_REMOVED lines=15> */
.L_x_1929:
[----:B------:R-:W-:-:S04]  /*10c00*/  MOV R4, c[0x0][0x32c] ;  /* 0x0000cb0000047a02 */ /* 0x000fc80000000f00 */
[----:B------:R-:W-:-:S13]  /*10c10*/  ISETP.NE.AND P0, PT, R4, 0x1, PT ;  /* 0x000000010400780c */ /* 0x000fda0003f05270 */
[----:B------:R-:W-:-:S05]  /*10c20*/  @P0 IMAD.HI.U32 R4, R6, c[0x0][0x330], RZ ;  /* 0x0000cc0006040a27 */ /* 0x000fca00078e00ff */
[----:B------:R-:W-:Y:S02]  /*10c30*/  @P0 SHF.R.U32.HI R6, RZ, c[0x0][0x334], R4 ;  /* 0x0000cd00ff060a19 */ /* 0x000fe40000011604 */
.L_x_1930:
[----:B------:R-:W-:Y:S05]  /*10c40*/  BSYNC B0 ;  /* 0x0000000000007941 */ /* 0x000fea0003800000 */
.L_x_1928:
[----:B------:R-:W-:-:S04]  /*10c50*/  IMAD R3, R6, c[0x0][0x32c], -R3 ;  /* 0x0000cb0006037a24 */ /* 0x000fc800078e0a03 */
[----:B------:R-:W-:-:S05]  /*10c60*/  IMAD.IADD R4, R3, 0x1, -R222 ;  /* 0x0000000103047824 */ /* 0x000fca00078e0ade */
[----:B------:R-:W-:Y:S02]  /*10c70*/  IADD3 R3, R4, c[0x0][0x32c], RZ ;  /* 0x0000cb0004037a10 */ /* 0x000fe40007ffe0ff */
[----:B------:R-:W-:Y:S02]  /*10c80*/  IMNMX R19, R19, R4, !PT ;  /* 0x0000000413137217 */ /* 0x000fe40007800200 */
[----:B------:R-:W-:Y:S02]  /*10c90*/  IMNMX R0, R0, R3, PT ;  /* 0x0000000300007217 */ /* 0x000fe40003800200 */
.L_x_1927:
[----:B------:R-:W-:Y:S01]  /*10ca0*/  ISETP.GT.AND P0, PT, R19, RZ, P1 ;  /* 0x000000ff1300720c */ /* 0x000fe20000f04270 */
[----:B------:R-:W-:-:S04]  /*10cb0*/  DEPBAR.LE SB0, 0x2 ;  /* 0x000080800000791a */ /* 0x000fc80000000000 */
[----:B------:R-:W-:Y:S01]  /*10cc0*/  ISETP.GT.AND P3, PT, R19, 0x1, P1 ;  /* 0x000000011300780c */ /* 0x000fe20000f64270 */
[----:B------:R-:W-:Y:S01]  /*10cd0*/  BAR.SYNC.DEFER_BLOCKING 0x0 ;  /* 0x0000000000007b1d */ /* 0x000fe20000010000 */
[----:B------:R-:W-:Y:S01]  /*10ce0*/  FMNMX.FTZ R4, R48, R49, !PT ;  /* 0x0000003130047209 */ /* 0x000fe20007810000 */
[C---:B------:R-:W-:Y:S01]  /*10cf0*/  IMAD.IADD R177, R199.reuse, 0x1, R146 ;  /* 0x00000001c7b17824 */ /* 0x040fe200078e0292 */
[C---:B------:R-:W-:Y:S01]  /*10d00*/  ISETP.LT.OR P2, PT, R0.reuse, 0x1, P0 ;  /* 0x000000010000780c */ /* 0x040fe20000741670 */
[----:B------:R-:W-:Y:S01]  /*10d10*/  IMAD.IADD R169, R199, 0x1, R141 ;  /* 0x00000001c7a97824 */ /* 0x000fe200078e028d */
[----:B------:R-:W-:Y:S01]  /*10d20*/  ISETP.GT.AND P0, PT, R19, 0x8, P1 ;  /* 0x000000081300780c */ /* 0x000fe20000f04270 */
[----:B------:R-:W-:Y:S01]  /*10d30*/  BSSY B0, `(.L_x_1931) ;  /* 0x0000171000007945 */ /* 0x000fe20003800000 */
[----:B------:R-:W-:Y:S02]  /*10d40*/  ISETP.LT.OR P3, PT, R0, 0x2, P3 ;  /* 0x000000020000780c */ /* 0x000fe40001f61670 */
[----:B------:R-:W-:-:S02]  /*10d50*/  FMNMX.FTZ R4, R15, R4, !PT ;  /* 0x000000040f047209 */ /* 0x000fc40007810000 */
[----:B------:R-:W-:Y:S02]  /*10d60*/  FSEL R24, R24, -INF , !P2 ;  /* 0xff80000018187808 */ /* 0x000fe40005000000 */
[----:B------:R-:W-:Y:S02]  /*10d70*/  ISETP.GT.AND P2, PT, R19, 0x9, P1 ;  /* 0x000000091300780c */ /* 0x000fe40000f44270 */
[----:B------:R-:W-:Y:S02]  /*10d80*/  ISETP.LT.OR P0, PT, R0, 0x9, P0 ;  /* 0x000000090000780c */ /* 0x000fe40000701670 */
[----:B------:R-:W-:Y:S02]  /*10d90*/  FSEL R6, R25, -INF , !P3 ;  /* 0xff80000019067808 */ /* 0x000fe40005800000 */
[----:B------:R-:W-:Y:S02]  /*10da0*/  FMNMX.FTZ R12, R51, R4, !PT ;  /* 0x00000004330c7209 */ /* 0x000fe40007810000 */
[----:B------:R-:W-:-:S02]  /*10db0*/  ISETP.GT.AND P3, PT, R19, 0x10, P1 ;  /* 0x000000101300780c */ /* 0x000fc40000f64270 */
[----:B------:R-:W-:Y:S01]  /*10dc0*/  ISETP.LT.OR P2, PT, R0, 0xa, P2 ;  /* 0x0000000a0000780c */ /* 0x000fe20001741670 */
[----:B------:R-:W-:Y:S01]  /*10dd0*/  LDSM.16.MT88.4 R44, [R146+0x2000] ;  /* 0x00200000922c783b */ /* 0x000fe20000004200 */
[----:B------:R-:W-:Y:S02]  /*10de0*/  FSEL R4, R2, -INF , !P0 ;  /* 0xff80000002047808 */ /* 0x000fe40004000000 */
[----:B------:R-:W-:Y:S01]  /*10df0*/  FMNMX.FTZ R3, R24, R6, !PT ;  /* 0x0000000618037209 */ /* 0x000fe20007810000 */
[----:B--2---:R-:W-:Y:S01]  /*10e00*/  LDSM.16.MT88.4 R60, [R141+0x2000] ;  /* 0x002000008d3c783b */ /* 0x004fe20000004200 */
[----:B------:R-:W-:Y:S02]  /*10e10*/  ISETP.GT.AND P0, PT, R19, 0x11, P1 ;  /* 0x000000111300780c */ /* 0x000fe40000f04270 */
[----:B------:R-:W-:Y:S01]  /*10e20*/  ISETP.LT.OR P3, PT, R0, 0x11, P3 ;  /* 0x000000110000780c */ /* 0x000fe20001f61670 */
[----:B------:R-:W-:Y:S01]  /*10e30*/  LDSM.16.MT88.4 R128, [R146] ;  /* 0x000000009280783b */ /* 0x000fe20000004200 */
[----:B------:R-:W-:-:S02]  /*10e40*/  FSEL R26, R26, -INF , !P2 ;  /* 0xff8000001a1a7808 */ /* 0x000fc40005000000 */
[----:B------:R-:W-:Y:S01]  /*10e50*/  FMNMX.FTZ R3, R4, R3, !PT ;  /* 0x0000000304037209 */ /* 0x000fe20007810000 */
[----:B------:R-:W-:Y:S01]  /*10e60*/  LDSM.16.MT88.4 R120, [R177] ;  /* 0x00000000b178783b */ /* 0x000fe20000004200 */
[----:B------:R-:W-:Y:S02]  /*10e70*/  FMNMX.FTZ R2, R13, R12, !PT ;  /* 0x0000000c0d027209 */ /* 0x000fe40007810000 */
[----:B------:R-:W-:Y:S01]  /*10e80*/  ISETP.GT.AND P4, PT, R19, 0x18, P1 ;  /* 0x000000181300780c */ /* 0x000fe20000f84270 */
[----:B------:R-:W-:Y:S01]  /*10e90*/  LDSM.16.MT88.4 R112, [R141] ;  /* 0x000000008d70783b */ /* 0x000fe20000004200 */
[----:B------:R-:W-:Y:S02]  /*10ea0*/  ISETP.LT.OR P2, PT, R0, 0x12, P0 ;  /* 0x000000120000780c */ /* 0x000fe40000741670 */
[----:B------:R-:W-:Y:S01]  /*10eb0*/  FSEL R18, R20, -INF , !P3 ;  /* 0xff80000014127808 */ /* 0x000fe20005800000 */
[----:B------:R-:W-:Y:S01]  /*10ec0*/  LDSM.16.MT88.4 R104, [R223] ;  /* 0x00000000df68783b */ /* 0x000fe20000004200 */
[----:B------:R-:W-:-:S02]  /*10ed0*/  FMNMX.FTZ R3, R26, R3, !PT ;  /* 0x000000031a037209 */ /* 0x000fc40007810000 */
[----:B------:R-:W-:Y:S01]  /*10ee0*/  FMNMX.FTZ R2, R9, R2, !PT ;  /* 0x0000000209027209 */ /* 0x000fe20007810000 */
[----:B------:R-:W-:Y:S01]  /*10ef0*/  LDSM.16.MT88.4 R52, [R177+0x2000] ;  /* 0x00200000b134783b */ /* 0x000fe20000004200 */
[----:B------:R-:W-:Y:S02]  /*10f00*/  ISETP.GT.AND P0, PT, R19, 0x19, P1 ;  /* 0x000000191300780c */ /* 0x000fe40000f04270 */
[----:B------:R-:W-:Y:S01]  /*10f10*/  FSEL R16, R21, -INF , !P2 ;  /* 0xff80000015107808 */ /* 0x000fe20005000000 */
[----:B------:R-:W-:Y:S01]  /*10f20*/  LDSM.16.MT88.4 R68, [R169+0x2000] ;  /* 0x00200000a944783b */ /* 0x000fe20000004200 */
[----:B------:R-:W-:Y:S02]  /*10f30*/  ISETP.LT.OR P3, PT, R0, 0x19, P4 ;  /* 0x000000190000780c */ /* 0x000fe40002761670 */
[----:B------:R-:W-:Y:S01]  /*10f40*/  FMNMX.FTZ R3, R18, R3, !PT ;  /* 0x0000000312037209 */ /* 0x000fe20007810000 */
[----:B------:R-:W-:Y:S01]  /*10f50*/  LDSM.16.MT88.4 R76, [R146+0x4000] ;  /* 0x00400000924c783b */ /* 0x000fe20000004200 */
[----:B------:R-:W-:-:S02]  /*10f60*/  FMNMX.FTZ R2, R7, R2, !PT ;  /* 0x0000000207027209 */ /* 0x000fc40007810000 */
[----:B------:R-:W-:Y:S01]  /*10f70*/  ISETP.LT.OR P2, PT, R0, 0x1a, P0 ;  /* 0x0000001a0000780c */ /* 0x000fe20000741670 */
[----:B------:R-:W-:Y:S01]  /*10f80*/  LDSM.16.MT88.4 R84, [R177+0x4000] ;  /* 0x00400000b154783b */ /* 0x000fe20000004200 */
[----:B------:R-:W-:Y:S02]  /*10f90*/  ISETP.GT.AND P5, PT, R19, 0x20, P1 ;  /* 0x000000201300780c */ /* 0x000fe40000fa4270 */
[----:B------:R-:W-:Y:S01]  /*10fa0*/  FSEL R14, R22, -INF , !P3 ;  /* 0xff800000160e7808 */ /* 0x000fe20005800000 */
[----:B------:R-:W-:Y:S01]  /*10fb0*/  LDSM.16.MT88.4 R92, [R141+0x4000] ;  /* 0x004000008d5c783b */ /* 0x000fe20000004200 */
[----:B------:R-:W-:Y:S02]  /*10fc0*/  FMNMX.FTZ R3, R16, R3, !PT ;  /* 0x0000000310037209 */ /* 0x000fe40007810000 */
[----:B------:R-:W-:Y:S01]  /*10fd0*/  FMNMX.FTZ R2, R5, R2, !PT ;  /* 0x0000000205027209 */ /* 0x000fe20007810000 */
[----:B------:R-:W-:Y:S01]  /*10fe0*/  LDSM.16.MT88.4 R20, [R141+0x2800] ;  /* 0x002800008d14783b */ /* 0x000fe20000004200 */
[----:B------:R-:W-:-:S02]  /*10ff0*/  FSEL R12, R17, -INF , !P2 ;  /* 0xff800000110c7808 */ /* 0x000fc40005000000 */
[----:B------:R-:W-:Y:S01]  /*11000*/  ISETP.GT.AND P0, PT, R19, 0x21, P1 ;  /* 0x000000211300780c */ /* 0x000fe20000f04270 */
[----:B------:R-:W-:Y:S01]  /*11010*/  LDSM.16.MT88.4 R148, [R177+0x800] ;  /* 0x00080000b194783b */ /* 0x000fe20000004200 */
[----:B------:R-:W-:Y:S02]  /*11020*/  ISETP.LT.OR P2, PT, R0, 0x21, P5 ;  /* 0x000000210000780c */ /* 0x000fe40002f41670 */
[----:B------:R-:W-:Y:S01]  /*11030*/  FMNMX.FTZ R3, R14, R3, !PT ;  /* 0x000000030e037209 */ /* 0x000fe20007810000 */
[----:B------:R-:W-:Y:S01]  /*11040*/  LDSM.16.MT88.4 R36, [R141+0x800] ;  /* 0x000800008d24783b */ /* 0x000fe20000004200 */
[----:B------:R-:W-:Y:S02]  /*11050*/  FMNMX.FTZ R2, R171, R2, !PT ;  /* 0x00000002ab027209 */ /* 0x000fe40007810000 */
[----:B------:R-:W-:Y:S01]  /*11060*/  ISETP.GT.AND P4, PT, R19, 0x28, P1 ;  /* 0x000000281300780c */ /* 0x000fe20000f84270 */
[----:B------:R-:W-:Y:S01]  /*11070*/  LDSM.16.MT88.4 R32, [R169+0x800] ;  /* 0x00080000a920783b */ /* 0x000fe20000004200 */
[----:B------:R-:W-:-:S02]  /*11080*/  ISETP.LT.OR P0, PT, R0, 0x22, P0 ;  /* 0x000000220000780c */ /* 0x000fc40000701670 */
[----:B------:R-:W-:Y:S01]  /*11090*/  FSEL R178, R178, -INF , !P2 ;  /* 0xff800000b2b27808 */ /* 0x000fe20005000000 */
[----:B------:R-:W-:Y:S01]  /*110a0*/  LDSM.16.MT88.4 R28, [R177+0x2800] ;  /* 0x00280000b11c783b */ /* 0x000fe20000004200 */
[----:B------:R-:W-:Y:S02]  /*110b0*/  FMNMX.FTZ R3, R12, R3, !PT ;  /* 0x000000030c037209 */ /* 0x000fe40007810000 */
[----:B------:R-:W-:Y:S02]  /*110c0*/  FMNMX.FTZ R2, R181, R2, !PT ;  /* 0x00000002b5027209 */ /* 0x000fe40007810000 */
[----:B------:R-:W-:Y:S02]  /*110d0*/  ISETP.GT.AND P3, PT, R19, 0x29, P1 ;  /* 0x000000291300780c */ /* 0x000fe40000f64270 */
[----:B------:R-:W-:Y:S02]  /*110e0*/  FSEL R188, R188, -INF , !P0 ;  /* 0xff800000bcbc7808 */ /* 0x000fe40004000000 */
[----:B------:R-:W-:-:S02]  /*110f0*/  ISETP.LT.OR P2, PT, R0, 0x29, P4 ;  /* 0x000000290000780c */ /* 0x000fc40002741670 */
        /* <DEDUP_REMOVED lines=13> */
[----:B------:R-:W-:Y:S02]  /*111d0*/  ISETP.LT.OR P3, PT, R0, 0x32, P3 ;  /* 0x000000320000780c */ /* 0x000fe40001f61670 */
[----:B------:R-:W-:Y:S02]  /*111e0*/  FSEL R180, R180, -INF , !P0 ;  /* 0xff800000b4b47808 */ /* 0x000fe40004000000 */
[----:B------:R-:W-:Y:S02]  /*111f0*/  FMNMX.FTZ R17, R184, R17, !PT ;  /* 0x00000011b8117209 */ /* 0x000fe40007810000 */
[----:B------:R-:W-:Y:S02]  /*11200*/  FMNMX.FTZ R2, R183, R2, !PT ;  /* 0x00000002b7027209 */ /* 0x000fe40007810000 */
[----:B------:R-:W-:-:S02]  /*11210*/  ISETP.GT.AND P0, PT, R19, 0x39, P1 ;  /* 0x000000391300780c */ /* 0x000fc40000f04270 */
[----:B------:R-:W-:Y:S02]  /*11220*/  ISETP.LT.OR P1, PT, R0, 0x39, P2 ;  /* 0x000000390000780c */ /* 0x000fe40001721670 */
[----:B------:R-:W-:Y:S02]  /*11230*/  FSEL R154, R154, -INF , !P3 ;  /* 0xff8000009a9a7808 */ /* 0x000fe40005800000 */
[----:B------:R-:W-:Y:S02]  /*11240*/  FMNMX.FTZ R17, R180, R17, !PT ;  /* 0x00000011b4117209 */ /* 0x000fe40007810000 */
[----:B------:R-:W-:Y:S02]  /*11250*/  FMNMX.FTZ R2, R155, R2, !PT ;  /* 0x000000029b027209 */ /* 0x000fe40007810000 */
[----:B------:R-:W-:Y:S02]  /*11260*/  ISETP.LT.OR P0, PT, R0, 0x3a, P0 ;  /* 0x0000003a0000780c */ /* 0x000fe40000701670 */
[----:B------:R-:W-:-:S02]  /*11270*/  FSEL R152, R152, -INF , !P1 ;  /* 0xff80000098987808 */ /* 0x000fc40004800000 */
[----:B------:R-:W-:Y:S02]  /*11280*/  FMNMX.FTZ R17, R154, R17, !PT ;  /* 0x000000119a117209 */ /* 0x000fe40007810000 */
[----:B------:R-:W-:Y:S02]  /*11290*/  FMNMX.FTZ R2, R153, R2, !PT ;  /* 0x0000000299027209 */ /* 0x000fe40007810000 */
[----:B------:R-:W-:Y:S02]  /*112a0*/  FSEL R176, R176, -INF , !P0 ;  /* 0xff800000b0b07808 */ /* 0x000fe40004000000 */
[----:B------:R-:W-:Y:S01]  /*112b0*/  FMNMX.FTZ R17, R152, R17, !PT ;  /* 0x0000001198117209 */ /* 0x000fe20007810000 */
[----:B------:R-:W1:Y:S03]  /*112c0*/  SHFL.BFLY PT, R3, R2, 0x2, 0x1f ;  /* 0x0c401f0002037f89 */ /* 0x000e6600000e0000 */
        /* <DEDUP_REMOVED lines=8> */
[----:B------:R-:W-:Y:S01]  /*11350*/  FMUL.FTZ R182, R2, c[0x0][0x2d0] ;  /* 0x0000b40002b67a20 */ /* 0x000fe20000410000 */
[----:B--2---:R-:W-:-:S04]  /*11360*/  FMNMX.FTZ R0, R3, R0, !PT ;  /* 0x0000000003007209 */ /* 0x004fc80007810000 */
[----:B------:R-:W-:Y:S02]  /*11370*/  FSEL R182, R182, RZ, P0 ;  /* 0x000000ffb6b67208 */ /* 0x000fe40000000000 */
[C---:B------:R-:W-:Y:S01]  /*11380*/  FSETP.NEU.FTZ.AND P0, PT, R0.reuse, -INF , PT ;  /* 0xff8000000000780b */ /* 0x040fe20003f1d000 */
[----:B------:R-:W-:Y:S02]  /*11390*/  FMUL.FTZ R175, R0, c[0x0][0x2d0] ;  /* 0x0000b40000af7a20 */ /* 0x000fe40000410000 */
[--C-:B------:R-:W-:Y:S02]  /*113a0*/  FFMA.FTZ R170, R48, c[0x0][0x2d0], -R182.reuse ;  /* 0x0000b40030aa7a23 */ /* 0x100fe400000108b6 */
[--C-:B------:R-:W-:Y:S01]  /*113b0*/  FFMA.FTZ R167, R49, c[0x0][0x2d0], -R182.reuse ;  /* 0x0000b40031a77a23 */ /* 0x100fe200000108b6 */
[----:B------:R-:W-:Y:S01]  /*113c0*/  FSEL R175, R175, RZ, P0 ;  /* 0x000000ffafaf7208 */ /* 0x000fe20000000000 */
[--C-:B------:R-:W-:Y:S02]  /*113d0*/  FFMA.FTZ R168, R15, c[0x0][0x2d0], -R182.reuse ;  /* 0x0000b4000fa87a23 */ /* 0x100fe400000108b6 */
[----:B------:R-:W-:Y:S01]  /*113e0*/  FFMA.FTZ R163, R51, c[0x0][0x2d0], -R182 ;  /* 0x0000b40033a37a23 */ /* 0x000fe200000108b6 */
[----:B------:R-:W-:Y:S01]  /*113f0*/  MUFU.EX2 R170, R170 ;  /* 0x000000aa00aa7308 */ /* 0x000fe20000000800 */
[----:B------:R-:W-:-:S02]  /*11400*/  FFMA.FTZ R166, R24, c[0x0][0x2d0], -R175 ;  /* 0x0000b40018a67a23 */ /* 0x000fc400000108af */
[--C-:B------:R-:W-:Y:S02]  /*11410*/  FFMA.FTZ R165, R6, c[0x0][0x2d0], -R175.reuse ;  /* 0x0000b40006a57a23 */ /* 0x100fe400000108af */
[--C-:B------:R-:W-:Y:S02]  /*11420*/  FFMA.FTZ R164, R4, c[0x0][0x2d0], -R175.reuse ;  /* 0x0000b40004a47a23 */ /* 0x100fe400000108af */
[--C-:B------:R-:W-:Y:S01]  /*11430*/  FFMA.FTZ R161, R26, c[0x0][0x2d0], -R175.reuse ;  /* 0x0000b4001aa17a23 */ /* 0x100fe200000108af */
[----:B------:R-:W1:Y:S01]  /*11440*/  MUFU.EX2 R167, R167 ;  /* 0x000000a700a77308 */ /* 0x000e620000000800 */
[--C-:B------:R-:W-:Y:S01]  /*11450*/  FFMA.FTZ R158, R7, c[0x0][0x2d0], -R182.reuse ;  /* 0x0000b400079e7a23 */ /* 0x100fe200000108b6 */
[----:B------:R-:W-:Y:S01]  /*11460*/  LDSM.16.MT88.4 R24, [R146+0x800] ;  /* 0x000800009218783b */ /* 0x000fe20000004200 */
[--C-:B------:R-:W-:Y:S02]  /*11470*/  FFMA.FTZ R3, R5, c[0x0][0x2d0], -R182.reuse ;  /* 0x0000b40005037a23 */ /* 0x100fe400000108b6 */
[--C-:B------:R-:W-:Y:S01]  /*11480*/  FFMA.FTZ R157, R9, c[0x0][0x2d0], -R182.reuse ;  /* 0x0000b400099d7a23 */ /* 0x100fe200000108b6 */
[----:B------:R-:W2:Y:S01]  /*11490*/  LDSM.16.MT88.4 R4, [R223+0x4000] ;  /* 0x00400000df04783b */ /* 0x000ea20000004200 */
[----:B------:R-:W-:Y:S01]  /*114a0*/  FFMA.FTZ R162, R13, c[0x0][0x2d0], -R182 ;  /* 0x0000b4000da27a23 */ /* 0x000fe200000108b6 */
[----:B------:R-:W-:Y:S01]  /*114b0*/  MUFU.EX2 R168, R168 ;  /* 0x000000a800a87308 */ /* 0x000fe20000000800 */
[----:B------:R-:W-:-:S02]  /*114c0*/  FFMA.FTZ R160, R14, c[0x0][0x2d0], -R175 ;  /* 0x0000b4000ea07a23 */ /* 0x000fc400000108af */
[--C-:B------:R-:W-:Y:S02]  /*114d0*/  FFMA.FTZ R9, R12, c[0x0][0x2d0], -R175.reuse ;  /* 0x0000b4000c097a23 */ /* 0x100fe400000108af */
[----:B------:R-:W3:Y:S01]  /*114e0*/  LDSM.16.MT88.4 R12, [R146+0x2800] ;  /* 0x00280000920c783b */ /* 0x000ee20000004200 */
[--C-:B------:R-:W-:Y:S02]  /*114f0*/  FFMA.FTZ R159, R18, c[0x0][0x2d0], -R175.reuse ;  /* 0x0000b400129f7a23 */ /* 0x100fe400000108af */
[----:B------:R-:W4:Y:S01]  /*11500*/  MUFU.EX2 R163, R163 ;  /* 0x000000a300a37308 */ /* 0x000f220000000800 */
[----:B-1----:R-:W-:Y:S01]  /*11510*/  F2FP.PACK_AB R100, R167, R170 ;  /* 0x000000aaa764723e */ /* 0x002fe200000000ff */
[----:B------:R-:W-:Y:S02]  /*11520*/  FFMA.FTZ R156, R16, c[0x0][0x2d0], -R175 ;  /* 0x0000b400109c7a23 */ /* 0x000fe400000108af */
[----:B------:R-:W1:Y:S01]  /*11530*/  LDSM.16.MT88.4 R16, [R169+0x2800] ;  /* 0x00280000a910783b */ /* 0x000e620000004200 */
[----:B------:R-:W-:-:S02]  /*11540*/  FFMA.FTZ R174, R181, c[0x0][0x2d0], -R182 ;  /* 0x0000b400b5ae7a23 */ /* 0x000fc400000108b6 */
[--C-:B------:R-:W-:Y:S01]  /*11550*/  FFMA.FTZ R172, R179, c[0x0][0x2d0], -R182.reuse ;  /* 0x0000b400b3ac7a23 */ /* 0x100fe200000108b6 */
[----:B------:R-:W-:Y:S01]  /*11560*/  MUFU.EX2 R166, R166 ;  /* 0x000000a600a67308 */ /* 0x000fe20000000800 */
[--C-:B------:R-:W-:Y:S02]  /*11570*/  FFMA.FTZ R171, R171, c[0x0][0x2d0], -R182.reuse ;  /* 0x0000b400abab7a23 */ /* 0x100fe400000108b6 */
[----:B------:R-:W-:Y:S02]  /*11580*/  FFMA.FTZ R173, R173, c[0x0][0x2d0], -R182 ;  /* 0x0000b400adad7a23 */ /* 0x000fe400000108b6 */
[--C-:B------:R-:W-:Y:S02]  /*11590*/  FFMA.FTZ R178, R178, c[0x0][0x2d0], -R175.reuse ;  /* 0x0000b400b2b27a23 */ /* 0x100fe400000108af */
[--C-:B------:R-:W-:Y:S01]  /*115a0*/  FFMA.FTZ R179, R188, c[0x0][0x2d0], -R175.reuse ;  /* 0x0000b400bcb37a23 */ /* 0x100fe200000108af */
[----:B------:R-:W5:Y:S01]  /*115b0*/  MUFU.EX2 R165, R165 ;  /* 0x000000a500a57308 */ /* 0x000f620000000800 */
[----:B----4-:R-:W-:Y:S01]  /*115c0*/  F2FP.PACK_AB R102, R163, R168 ;  /* 0x000000a8a366723e */ /* 0x010fe200000000ff */
[----:B------:R-:W-:-:S02]  /*115d0*/  FFMA.FTZ R181, R186, c[0x0][0x2d0], -R175 ;  /* 0x0000b400bab57a23 */ /* 0x000fc400000108af */
[--C-:B------:R-:W-:Y:S02]  /*115e0*/  FFMA.FTZ R184, R184, c[0x0][0x2d0], -R175.reuse ;  /* 0x0000b400b8b87a23 */ /* 0x100fe400000108af */
[--C-:B------:R-:W-:Y:S02]  /*115f0*/  FFMA.FTZ R186, R183, c[0x0][0x2d0], -R182.reuse ;  /* 0x0000b400b7ba7a23 */ /* 0x100fe400000108b6 */
[----:B------:R-:W-:Y:S01]  /*11600*/  MUFU.EX2 R164, R164 ;  /* 0x000000a400a47308 */ /* 0x000fe20000000800 */
[--C-:B------:R-:W-:Y:S02]  /*11610*/  FFMA.FTZ R185, R185, c[0x0][0x2d0], -R182.reuse ;  /* 0x0000b400b9b97a23 */ /* 0x100fe400000108b6 */
[----:B------:R-:W-:Y:S02]  /*11620*/  FFMA.FTZ R183, R155, c[0x0][0x2d0], -R182 ;  /* 0x0000b4009bb77a23 */ /* 0x000fe400000108b6 */
[--C-:B------:R-:W-:Y:S02]  /*11630*/  FFMA.FTZ R180, R180, c[0x0][0x2d0], -R175.reuse ;  /* 0x0000b400b4b47a23 */ /* 0x100fe400000108af */
[--C-:B------:R-:W-:Y:S01]  /*11640*/  FFMA.FTZ R187, R154, c[0x0][0x2d0], -R175.reuse ;  /* 0x0000b4009abb7a23 */ /* 0x100fe200000108af */
[----:B------:R-:W4:Y:S01]  /*11650*/  MUFU.EX2 R161, R161 ;  /* 0x000000a100a17308 */ /* 0x000f220000000800 */
[----:B-----5:R-:W-:Y:S01]  /*11660*/  F2FP.PACK_AB R101, R165, R166 ;  /* 0x000000a6a565723e */ /* 0x020fe200000000ff */
        /* <DEDUP_REMOVED lines=8> */
[----:B----4-:R-:W-:-:S02]  /*116f0*/  F2FP.PACK_AB R103, R161, R164 ;  /* 0x000000a4a167723e */ /* 0x010fc400000000ff */
[----:B------:R-:W4:Y:S01]  /*11700*/  MUFU.EX2 R157, R157 ;  /* 0x0000009d009d7308 */ /* 0x000f220000000800 */
        /* <DEDUP_REMOVED lines=48> */
[----:B----4-:R-:W-:Y:S01]  /*11a10*/  F2FP.PACK_AB R4, R157, R162 ;  /* 0x000000a29d04723e */ /* 0x010fe200000000ff */
        /* <DEDUP_REMOVED lines=51> */
[C---:B------:R-:W-:Y:S01]  /*11d50*/  F2FP.PACK_AB R5, R179.reuse, R178 ;  /* 0x000000b2b305723e */ /* 0x040fe200000000ff */
        /* <DEDUP_REMOVED lines=88> */
[----:B------:R-:W-:-:S03]  /*122e0*/  ISETP.GE.AND P1, PT, R232, c[0x0][0x1d4], PT ;  /* 0x00007500e8007a0c */ /* 0x000fc60003f26270 */
[----:B------:R-:W-:Y:S01]  /*122f0*/  IMAD R3, R3, c[0x0][0x1e0], RZ ;  /* 0x0000780003037a24 */ /* 0x000fe200078e02ff */
[----:B------:R-:W-:-:S03]  /*12300*/  LEA R5, P0, R6, R240, 0x6 ;  /* 0x000000f006057211 */ /* 0x000fc600078030ff */
[----:B------:R-:W-:Y:S01]  /*12310*/  IMAD R4, R4, c[0x0][0x1e4], R3 ;  /* 0x0000790004047a24 */ /* 0x000fe200078e0203 */
[----:B------:R-:W-:-:S03]  /*12320*/  LEA R12, P2, R5, c[0x0][0x1c8], 0x1 ;  /* 0x00007200050c7a11 */ /* 0x000fc600078408ff */
[----:B------:R-:W-:-:S05]  /*12330*/  IMAD.IADD R3, R7, 0x1, R4 ;  /* 0x0000000107037824 */ /* 0x000fca00078e0204 */
        /* <DEDUP_REMOVED lines=16> */
.L_x_1932:
[----:B------:R-:W-:Y:S05]  /*12440*/  BSYNC B0 ;  /* 0x0000000000007941 */ /* 0x000fea0003800000 */
.L_x_1931:
[----:B------:R-:W-:Y:S01]  /*12450*/  ISETP.NE.AND P0, PT, R224, 0x1, PT ;  /* 0x00000001e000780c */ /* 0x000fe20003f05270 */
[----:B-1----:R-:W-:Y:S01]  /*12460*/  IMAD.MOV.U32 R6, RZ, RZ, R228 ;  /* 0x000000ffff067224 */ /* 0x002fe200078e00e4 */
[----:B------:R-:W0:Y:S01]  /*12470*/  LDGDEPBAR ;  /* 0x00000000000079af */ /* 0x000e220000000000 */
[----:B------:R-:W-:Y:S01]  /*12480*/  IMAD.IADD R3, R230, 0x1, -R227 ;  /* 0x00000001e6037824 */ /* 0x000fe200078e0ae3 */
[----:B------:R-:W-:-:S09]  /*12490*/  IADD3 R244, R8, -0x2, RZ ;  /* 0xfffffffe08f47810 */ /* 0x000fd20007ffe0ff */
[----:B------:R-:W-:-:S05]  /*124a0*/  @P0 IMAD.HI.U32 R4, R228, c[0x0][0x2c8], RZ ;  /* 0x0000b200e4040a27 */ /* 0x000fca00078e00ff */
[----:B------:R-:W-:Y:S02]  /*124b0*/  @P0 SHF.R.U32.HI R6, RZ, c[0x0][0x2cc], R4 ;  /* 0x0000b300ff060a19 */ /* 0x000fe40000011604 */
[----:B------:R-:W-:-:S03]  /*124c0*/  ISETP.GE.AND P0, PT, R209, 0x1, PT ;  /* 0x00000001d100780c */ /* 0x000fc60003f06270 */
[----:B------:R-:W-:-:S05]  /*124d0*/  IMAD.IADD R3, R3, 0x1, R6 ;  /* 0x0000000103037824 */ /* 0x000fca00078e0206 */
[----:B------:R-:W-:-:S05]  /*124e0*/  IADD3 R5, R3, c[0x0][0x328], RZ ;  /* 0x0000ca0003057a10 */ /* 0x000fca0007ffe0ff */
        /* <DEDUP_REMOVED lines=12> */
.L_x_1935:
[----:B------:R-:W-:-:S13]  /*125b0*/  ISETP.NE.AND P0, PT, R4, 0x1, PT ;  /* 0x000000010400780c */ /* 0x000fda0003f05270 */
[----:B------:R-:W-:-:S05]  /*125c0*/  @P0 IMAD.HI.U32 R3, R7, c[0x0][0x330], RZ ;  /* 0x0000cc0007030a27 */ /* 0x000fca00078e00ff */
[----:B------:R-:W-:Y:S02]  /*125d0*/  @P0 SHF.R.U32.HI R7, RZ, c[0x0][0x334], R3 ;  /* 0x0000cd00ff070a19 */ /* 0x000fe40000011603 */
.L_x_1936:
[----:B------:R-:W-:Y:S05]  /*125e0*/  BSYNC B0 ;  /* 0x0000000000007941 */ /* 0x000fea0003800000 */
.L_x_1934:
[----:B------:R-:W-:-:S05]  /*125f0*/  IMAD R4, R7, R4, c[0x0][0x32c] ;  /* 0x0000cb0007047624 */ /* 0x000fca00078e0204 */
[----:B------:R-:W-:-:S04]  /*12600*/  IMNMX R5, R5, R4, PT ;  /* 0x0000000405057217 */ /* 0x000fc80003800200 */
.L_x_1933:
        /* <DEDUP_REMOVED lines=12> */
.L_x_1946:
[----:B------:R-:W-:Y:S04]  /*126d0*/  DEPBAR.LE SB0, 0x2 ;  /* 0x000080800000791a */ /* 0x000fe80000000000 */
[----:B------:R-:W-:Y:S01]  /*126e0*/  WARPSYNC 0xffffffff ;  /* 0xffffffff00007948 */ /* 0x000fe20003800000 */
[----:B------:R-:W-:Y:S01]  /*126f0*/  BAR.SYNC.DEFER_BLOCKING 0x0 ;  /* 0x0000000000007b1d */ /* 0x000fe20000010000 */
[----:B------:R-:W-:Y:S01]  /*12700*/  IMAD R9, R201, 0x6000, RZ ;  /* 0x00006000c9097824 */ /* 0x000fe200078e02ff */
[----:B------:R-:W-:Y:S02]  /*12710*/  ISETP.GE.AND P0, PT, R235, R244, PT ;  /* 0x000000f4eb00720c */ /* 0x000fe40003f06270 */
[----:B------:R-:W-:Y:S02]  /*12720*/  ISETP.NE.AND P4, PT, R224, 0x1, PT ;  /* 0x00000001e000780c */ /* 0x000fe40003f85270 */
[----:B------:R-:W-:Y:S02]  /*12730*/  IADD3 R205, R198, R9, RZ ;  /* 0x00000009c6cd7210 */ /* 0x000fe40007ffe0ff */
[----:B------:R-:W-:Y:S02]  /*12740*/  IADD3 R245, R217, R228, RZ ;  /* 0x000000e4d9f57210 */ /* 0x000fe40007ffe0ff */
[CC--:B------:R-:W-:Y:S02]  /*12750*/  IADD3 R204, R202.reuse, R205.reuse, RZ ;  /* 0x000000cdcacc7210 */ /* 0x0c0fe40007ffe0ff */
[----:B------:R-:W-:Y:S03]  /*12760*/  IADD3 R206, R202, R205, R203 ;  /* 0x000000cdcace7210 */ /* 0x000fe60007ffe0cb */
[----:B------:R-:W-:Y:S02]  /*12770*/  @!P0 IADD3 R0, R244, -0x1, RZ ;  /* 0xfffffffff4008810 */ /* 0x000fe40007ffe0ff */
[----:B------:R-:W-:Y:S02]  /*12780*/  @!P0 MOV R33, c[0x0][0x20c] ;  /* 0x0000830000218a02 */ /* 0x000fe40000000f00 */
[----:B------:R-:W-:Y:S01]  /*12790*/  @!P0 SHF.R.S32.HI R2, RZ, 0x1f, R0 ;  /* 0x0000001fff028819 */ /* 0x000fe20000011400 */
[----:B------:R-:W-:Y:S01]  /*127a0*/  @!P0 IMAD.WIDE.U32 R28, R0, c[0x0][0x208], RZ ;  /* 0x00008200001c8a25 */ /* 0x000fe200078e00ff */
[----:B------:R-:W-:Y:S03]  /*127b0*/  LDSM.16.M88.4 R148, [R200] ;  /* 0x00000000c894783b */ /* 0x000fe60000000200 */
[----:B------:R-:W-:Y:S01]  /*127c0*/  @!P0 IMAD R2, R2, c[0x0][0x208], RZ ;  /* 0x0000820002028a24 */ /* 0x000fe200078e02ff */
[----:B------:R-:W-:Y:S01]  /*127d0*/  @!P0 SHF.L.U32 R37, R28, 0x6, RZ ;  /* 0x000000061c258819 */ /* 0x000fe200000006ff */
[----:B------:R-:W-:Y:S02]  /*127e0*/  ULDC UR4, c[0x0][0x324] ;  /* 0x0000c90000047ab9 */ /* 0x000fe40000000800 */
[----:B------:R-:W-:Y:S01]  /*127f0*/  @!P0 IMAD R2, R0, c[0x0][0x20c], R2 ;  /* 0x0000830000028a24 */ /* 0x000fe200078e0202 */
[----:B------:R-:W-:Y:S01]  /*12800*/  @!P0 IADD3 R35, P3, R37, R236, RZ ;  /* 0x000000ec25238210 */ /* 0x000fe20007f7e0ff */
[----:B------:R-:W1:Y:S01]  /*12810*/  LDSM.16.M88.4 R152, [R205] ;  /* 0x00000000cd98783b */ /* 0x000e620000000200 */
[----:B------:R-:W-:Y:S02]  /*12820*/  ULOP3.LUT UR4, URZ, UR4, URZ, 0x33, !UPT ;  /* 0x000000043f047292 */ /* 0x000fe4000f8e333f */
[----:B------:R-:W-:Y:S02]  /*12830*/  @!P0 LEA R176, P2, R35, c[0x0][0x1f8], 0x1 ;  /* 0x00007e0023b08a11 */ /* 0x000fe400078408ff */
[----:B------:R-:W-:Y:S02]  /*12840*/  @!P0 IADD3 R0, R29, R2, RZ ;  /* 0x000000021d008210 */ /* 0x000fe40007ffe0ff */
[----:B------:R-:W2:Y:S01]  /*12850*/  LDSM.16.M88.4 R156, [R205+0x800] ;  /* 0x00080000cd9c783b */ /* 0x000ea20000000200 */
[----:B------:R-:W-:Y:S02]  /*12860*/  @!P0 MOV R2, c[0x0][0x208] ;  /* 0x0000820000028a02 */ /* 0x000fe40000000f00 */
[----:B------:R-:W-:Y:S02]  /*12870*/  @!P0 SHF.L.U64.HI R0, R28, 0x6, R0 ;  /* 0x000000061c008819 */ /* 0x000fe40000010200 */
[----:B------:R-:W-:Y:S02]  /*12880*/  @!P0 LEA R37, P1, R2, R37, 0x5 ;  /* 0x0000002502258211 */ /* 0x000fe400078228ff */
[----:B------:R-:W3:Y:S01]  /*12890*/  LDSM.16.M88.4 R160, [R205+0x1000] ;  /* 0x00100000cda0783b */ /* 0x000ee20000000200 */
[-C--:B------:R-:W-:Y:S02]  /*128a0*/  @!P0 IADD3.X R32, R0, R231.reuse, RZ, P3, !PT ;  /* 0x000000e700208210 */ /* 0x080fe40001ffe4ff */
[----:B------:R-:W-:Y:S02]  /*128b0*/  @!P0 LEA.HI.X R2, R2, R0, R33, 0x5, P1 ;  /* 0x0000000002028211 */ /* 0x000fe400008f2c21 */
[----:B------:R-:W-:Y:S02]  /*128c0*/  @!P0 LEA.HI.X R177, R35, c[0x0][0x1fc], R32, 0x1, P2 ;  /* 0x00007f0023b18a11 */ /* 0x000fe400010f0c20 */
[----:B------:R-:W4:Y:S01]  /*128d0*/  LDSM.16.M88.4 R164, [R205+0x1800] ;  /* 0x00180000cda4783b */ /* 0x000f220000000200 */
[----:B------:R-:W-:Y:S02]  /*128e0*/  @!P0 ISETP.GE.AND P2, PT, R232, c[0x0][0x1d4], PT ;  /* 0x00007500e8008a0c */ /* 0x000fe40003f46270 */
[----:B------:R-:W-:Y:S02]  /*128f0*/  @!P0 ISETP.GE.AND P1, PT, R216, c[0x0][0x1d4], PT ;  /* 0x00007500d8008a0c */ /* 0x000fe40003f26270 */
[----:B------:R-:W-:Y:S02]  /*12900*/  @!P0 IADD3 R0, P3, R37, R236, RZ ;  /* 0x000000ec25008210 */ /* 0x000fe40007f7e0ff */
[----:B------:R-:W-:Y:S02]  /*12910*/  LDSM.16.M88.4 R168, [R204+0x800] ;  /* 0x00080000cca8783b */ /* 0x000fe40000000200 */
[----:B------:R-:W-:Y:S01]  /*12920*/  @!P0 IADD3.X R37, R2, R231, RZ, P3, !PT ;  /* 0x000000e702258210 */ /* 0x000fe20001ffe4ff */
[----:B------:R-:W-:Y:S01]  /*12930*/  @!P0 IMAD R2, R238, 0x6000, R10 ;  /* 0x00006000ee028824 */ /* 0x000fe200078e020a */
[C---:B------:R-:W-:Y:S04]  /*12940*/  @!P0 LEA R178, P3, R0.reuse, c[0x0][0x1f8], 0x1 ;  /* 0x00007e0000b28a11 */ /* 0x040fe800078608ff */
[----:B------:R-:W-:Y:S02]  /*12950*/  @!P0 LEA.HI.X R179, R0, c[0x0][0x1fc], R37, 0x1, P3 ;  /* 0x00007f0000b38a11 */ /* 0x000fe400018f0c25 */
[C---:B------:R-:W-:Y:S01]  /*12960*/  IADD3 R0, R203.reuse, R205, RZ ;  /* 0x000000cdcb007210 */ /* 0x040fe20007ffe0ff */
[C---:B-1----:R-:W-:Y:S08]  /*12970*/  HMMA.16816.F32 R4, R148.reuse, R152, RZ ;  /* 0x000000989404723c */ /* 0x042ff000000018ff */
[C---:B------:R-:W-:Y:S01]  /*12980*/  HMMA.16816.F32 R12, R148.reuse, R154, RZ ;  /* 0x0000009a940c723c */ /* 0x040fe200000018ff */
[----:B------:R-:W-:Y:S07]  /*12990*/  LDSM.16.M88.4 R152, [R197] ;  /* 0x00000000c598783b */ /* 0x000fee0000000200 */
[C---:B--2---:R-:W-:Y:S08]  /*129a0*/  HMMA.16816.F32 R16, R148.reuse, R156, RZ ;  /* 0x0000009c9410723c */ /* 0x044ff000000018ff */
[C---:B------:R-:W-:Y:S01]  /*129b0*/  HMMA.16816.F32 R20, R148.reuse, R158, RZ ;  /* 0x0000009e9414723c */ /* 0x040fe200000018ff */
[----:B------:R-:W1:Y:S07]  /*129c0*/  LDSM.16.M88.4 R156, [R204] ;  /* 0x00000000cc9c783b */ /* 0x000e6e0000000200 */
[C---:B---3--:R-:W-:Y:S08]  /*129d0*/  HMMA.16816.F32 R24, R148.reuse, R160, RZ ;  /* 0x000000a09418723c */ /* 0x048ff000000018ff */
[C---:B------:R-:W-:Y:S01]  /*129e0*/  HMMA.16816.F32 R28, R148.reuse, R162, RZ ;  /* 0x000000a2941c723c */ /* 0x040fe200000018ff */
[----:B------:R-:W2:Y:S07]  /*129f0*/  LDSM.16.M88.4 R160, [R204+0x1000] ;  /* 0x00100000cca0783b */ /* 0x000eae0000000200 */
[C---:B----4-:R-:W-:Y:S08]  /*12a00*/  HMMA.16816.F32 R32, R148.reuse, R164, RZ ;  /* 0x000000a49420723c */ /* 0x050ff000000018ff */
[----:B------:R-:W-:Y:S01]  /*12a10*/  HMMA.16816.F32 R36, R148, R166, RZ ;  /* 0x000000a69424723c */ /* 0x000fe200000018ff */
[----:B------:R-:W3:Y:S07]  /*12a20*/  LDSM.16.M88.4 R148, [R204+0x1800] ;  /* 0x00180000cc94783b */ /* 0x000eee0000000200 */
[----:B------:R-:W-:Y:S01]  /*12a30*/  @!PT LDS RZ, [RZ] ;  /* 0x00000000fffff984 */ /* 0x000fe20000000800 */
[----:B------:R-:W-:Y:S01]  /*12a40*/  @!PT LDS RZ, [RZ] ;  /* 0x00000000fffff984 */ /* 0x000fe20000000800 */
[----:B------:R-:W-:Y:S01]  /*12a50*/  @!PT LDS RZ, [RZ] ;  /* 0x00000000fffff984 */ /* 0x000fe20000000800 */
[----:B------:R4:W-:Y:S01]  /*12a60*/  @!P0 LDGSTS.E.BYPASS.LTC128B.128 [R2], [R176.64], !P2 ;  /* 0x00000000b0028fae */ /* 0x0009e2000d101d48 */
[C---:B-1----:R-:W-:Y:S06]  /*12a70*/  HMMA.16816.F32 R4, R152.reuse, R156, R4 ;  /* 0x0000009c9804723c */ /* 0x042fec0000001804 */
[----:B------:R4:W-:Y:S02]  /*12a80*/  @!P0 LDGSTS.E.BYPASS.LTC128B.128 [R2+0x2000], [R176.64+0x80], !P1 ;  /* 0x02000080b0028fae */ /* 0x0009e4000c901d48 */
[C---:B------:R-:W-:Y:S05]  /*12a90*/  HMMA.16816.F32 R12, R152.reuse, R158, R12 ;  /* 0x0000009e980c723c */ /* 0x040fea000000180c */
[----:B------:R4:W-:Y:S03]  /*12aa0*/  @!P0 LDGSTS.E.BYPASS.LTC128B.128 [R2+0x4000], [R176.64+0x100], !P6 ;  /* 0x04000100b0028fae */ /* 0x0009e6000f101d48 */
[C---:B------:R-:W-:Y:S04]  /*12ab0*/  HMMA.16816.F32 R16, R152.reuse, R168, R16 ;  /* 0x000000a89810723c */ /* 0x040fe80000001810 */
[----:B------:R4:W-:Y:S04]  /*12ac0*/  @!P0 LDGSTS.E.BYPASS.LTC128B.128 [R2+0x1000], [R178.64], !P2 ;  /* 0x01000000b2028fae */ /* 0x0009e8000d101d48 */
[C---:B------:R-:W-:Y:S03]  /*12ad0*/  HMMA.16816.F32 R20, R152.reuse, R170, R20 ;  /* 0x000000aa9814723c */ /* 0x040fe60000001814 */
[----:B------:R4:W-:Y:S05]  /*12ae0*/  @!P0 LDGSTS.E.BYPASS.LTC128B.128 [R2+0x3000], [R178.64+0x80], !P1 ;  /* 0x03000080b2028fae */ /* 0x0009ea000c901d48 */
[C---:B--2---:R-:W-:Y:S02]  /*12af0*/  HMMA.16816.F32 R24, R152.reuse, R160, R24 ;  /* 0x000000a09818723c */ /* 0x044fe40000001818 */
[----:B------:R4:W-:Y:S01]  /*12b00*/  @!P0 LDGSTS.E.BYPASS.LTC128B.128 [R2+0x5000], [R178.64+0x100], !P6 ;  /* 0x05000100b2028fae */ /* 0x0009e2000f101d48 */
[C---:B------:R-:W-:Y:S02]  /*12b10*/  ISETP.GE.AND P0, PT, R238.reuse, 0x1, PT ;  /* 0x00000001ee00780c */ /* 0x040fe40003f06270 */
[----:B------:R-:W-:Y:S03]  /*12b20*/  IADD3 R238, R238, 0x1, RZ ;  /* 0x00000001eeee7810 */ /* 0x000fe60007ffe0ff */
[C---:B------:R-:W-:Y:S01]  /*12b30*/  HMMA.16816.F32 R28, R152.reuse, R162, R28 ;  /* 0x000000a2981c723c */ /* 0x040fe2000000181c */
[----:B------:R-:W-:Y:S03]  /*12b40*/  LDSM.16.M88.4 R164, [R196] ;  /* 0x00000000c4a4783b */ /* 0x000fe60000000200 */
[----:B------:R-:W-:Y:S04]  /*12b50*/  SEL R238, R238, RZ, !P0 ;  /* 0x000000ffeeee7207 */ /* 0x000fe80004000000 */
[C---:B---3--:R-:W-:Y:S01]  /*12b60*/  HMMA.16816.F32 R32, R152.reuse, R148, R32 ;  /* 0x000000949820723c */ /* 0x048fe20000001820 */
[----:B------:R-:W1:Y:S07]  /*12b70*/  LDSM.16.M88.4 R172, [R0] ;  /* 0x0000000000ac783b */ /* 0x000e6e0000000200 */
[----:B------:R-:W-:Y:S01]  /*12b80*/  HMMA.16816.F32 R36, R152, R150, R36 ;  /* 0x000000969824723c */ /* 0x000fe20000001824 */
[----:B------:R-:W2:Y:S03]  /*12b90*/  LDSM.16.M88.4 R156, [R0+0x800] ;  /* 0x00080000009c783b */ /* 0x000ea60000000200 */
[----:B----4-:R-:W-:Y:S04]  /*12ba0*/  IADD3 R2, R203, R204, RZ ;  /* 0x000000cccb027210 */ /* 0x010fe80007ffe0ff */
[----:B------:R-:W3:Y:S07]  /*12bb0*/  LDSM.16.M88.4 R168, [R0+0x1000] ;  /* 0x0010000000a8783b */ /* 0x000eee0000000200 */
[----:B------:R-:W4:Y:S07]  /*12bc0*/  LDSM.16.M88.4 R160, [R0+0x1800] ;  /* 0x0018000000a0783b */ /* 0x000f2e0000000200 */
[----:B------:R-:W-:Y:S07]  /*12bd0*/  LDSM.16.M88.4 R176, [R147] ;  /* 0x0000000093b0783b */ /* 0x000fee0000000200 */
[----:B------:R-:W5:Y:S01]  /*12be0*/  LDSM.16.M88.4 R180, [R2] ;  /* 0x0000000002b4783b */ /* 0x000f620000000200 */
[C---:B-1----:R-:W-:Y:S06]  /*12bf0*/  HMMA.16816.F32 R4, R164.reuse, R172, R4 ;  /* 0x000000aca404723c */ /* 0x042fec0000001804 */
[----:B------:R-:W1:Y:S02]  /*12c00*/  LDSM.16.M88.4 R148, [R2+0x800] ;  /* 0x000800000294783b */ /* 0x000e640000000200 */
[C---:B------:R-:W-:Y:S05]  /*12c10*/  HMMA.16816.F32 R12, R164.reuse, R174, R12 ;  /* 0x000000aea40c723c */ /* 0x040fea000000180c */
[----:B------:R-:W1:Y:S03]  /*12c20*/  LDSM.16.M88.4 R152, [R2+0x1000] ;  /* 0x001000000298783b */ /* 0x000e660000000200 */
[C---:B--2---:R-:W-:Y:S04]  /*12c30*/  HMMA.16816.F32 R16, R164.reuse, R156, R16 ;  /* 0x0000009ca410723c */ /* 0x044fe80000001810 */
[----:B------:R-:W-:Y:S04]  /*12c40*/  LDSM.16.M88.4 R172, [R205+0x3800] ;  /* 0x00380000cdac783b */ /* 0x000fe80000000200 */
[C---:B------:R-:W-:Y:S03]  /*12c50*/  HMMA.16816.F32 R20, R164.reuse, R158, R20 ;  /* 0x0000009ea414723c */ /* 0x040fe60000001814 */
[----:B------:R-:W2:Y:S05]  /*12c60*/  LDSM.16.M88.4 R156, [R2+0x1800] ;  /* 0x00180000029c783b */ /* 0x000eaa0000000200 */
[C---:B---3--:R-:W-:Y:S02]  /*12c70*/  HMMA.16816.F32 R24, R164.reuse, R168, R24 ;  /* 0x000000a8a418723c */ /* 0x048fe40000001818 */
[----:B------:R-:W-:Y:S06]  /*12c80*/  LDSM.16.M88.4 R184, [R204+0x2800] ;  /* 0x00280000ccb8783b */ /* 0x000fec0000000200 */
[C---:B------:R-:W-:Y:S01]  /*12c90*/  HMMA.16816.F32 R28, R164.reuse, R170, R28 ;  /* 0x000000aaa41c723c */ /* 0x040fe2000000181c */
[----:B------:R-:W-:Y:S07]  /*12ca0*/  LDSM.16.M88.4 R168, [R205+0x2800] ;  /* 0x00280000cda8783b */ /* 0x000fee0000000200 */
[C---:B----4-:R-:W-:Y:S01]  /*12cb0*/  HMMA.16816.F32 R32, R164.reuse, R160, R32 ;  /* 0x000000a0a420723c */ /* 0x050fe20000001820 */
[----:B------:R-:W-:Y:S07]  /*12cc0*/  LDSM.16.M88.4 R188, [R0+0x2000] ;  /* 0x0020000000bc783b */ /* 0x000fee0000000200 */
[----:B------:R-:W-:Y:S01]  /*12cd0*/  HMMA.16816.F32 R36, R164, R162, R36 ;  /* 0x000000a2a424723c */ /* 0x000fe20000001824 */
[----:B------:R-:W-:Y:S07]  /*12ce0*/  LDSM.16.M88.4 R160, [R200+0x4000] ;  /* 0x00400000c8a0783b */ /* 0x000fee0000000200 */
[C---:B-----5:R-:W-:Y:S01]  /*12cf0*/  HMMA.16816.F32 R4, R176.reuse, R180, R4 ;  /* 0x000000b4b004723c */ /* 0x060fe20000001804 */
[----:B------:R-:W3:Y:S07]  /*12d00*/  LDSM.16.M88.4 R164, [R205+0x2000] ;  /* 0x00200000cda4783b */ /* 0x000eee0000000200 */
[C---:B------:R-:W-:Y:S01]  /*12d10*/  HMMA.16816.F32 R12, R176.reuse, R182, R12 ;  /* 0x000000b6b00c723c */ /* 0x040fe2000000180c */
[----:B------:R-:W-:Y:S07]  /*12d20*/  LDSM.16.M88.4 R180, [R204+0x2000] ;  /* 0x00200000ccb4783b */ /* 0x000fee0000000200 */
[C---:B-1----:R-:W-:Y:S01]  /*12d30*/  HMMA.16816.F32 R16, R176.reuse, R148, R16 ;  /* 0x00000094b010723c */ /* 0x042fe20000001810 */
[----:B------:R-:W-:Y:S07]  /*12d40*/  LDSM.16.M88.4 R192, [R205+0x4000] ;  /* 0x00400000cdc0783b */ /* 0x000fee0000000200 */
[C---:B------:R-:W-:Y:S01]  /*12d50*/  HMMA.16816.F32 R20, R176.reuse, R150, R20 ;  /* 0x00000096b014723c */ /* 0x040fe20000001814 */
[----:B------:R-:W1:Y:S07]  /*12d60*/  LDSM.16.M88.4 R148, [R205+0x3000] ;  /* 0x00300000cd94783b */ /* 0x000e6e0000000200 */
[C---:B------:R-:W-:Y:S01]  /*12d70*/  HMMA.16816.F32 R24, R176.reuse, R152, R24 ;  /* 0x00000098b018723c */ /* 0x040fe20000001818 */
[----:B------:R-:W0:Y:S07]  /*12d80*/  LDGDEPBAR ;  /* 0x00000000000079af */ /* 0x000e2e0000000000 */
[C---:B------:R-:W-:Y:S01]  /*12d90*/  HMMA.16816.F32 R28, R176.reuse, R154, R28 ;  /* 0x0000009ab01c723c */ /* 0x040fe2000000181c */
[----:B------:R-:W4:Y:S07]  /*12da0*/  LDSM.16.M88.4 R152, [R197+0x4000] ;  /* 0x00400000c598783b */ /* 0x000f2e0000000200 */
[C---:B--2---:R-:W-:Y:S08]  /*12db0*/  HMMA.16816.F32 R32, R176.reuse, R156, R32 ;  /* 0x0000009cb020723c */ /* 0x044ff00000001820 */
[----:B------:R-:W-:Y:S01]  /*12dc0*/  HMMA.16816.F32 R36, R176, R158, R36 ;  /* 0x0000009eb024723c */ /* 0x000fe20000001824 */
[----:B------:R-:W2:Y:S07]  /*12dd0*/  LDSM.16.M88.4 R156, [R204+0x3000] ;  /* 0x00300000cc9c783b */ /* 0x000eae0000000200 */
[C---:B---3--:R-:W-:Y:S01]  /*12de0*/  HMMA.16816.F32 R4, R160.reuse, R164, R4 ;  /* 0x000000a4a004723c */ /* 0x048fe20000001804 */
[----:B------:R-:W-:Y:S07]  /*12df0*/  LDSM.16.M88.4 R176, [R196+0x4000] ;  /* 0x00400000c4b0783b */ /* 0x000fee0000000200 */
        /* <DEDUP_REMOVED lines=10> */
[----:B------:R-:W5:Y:S07]  /*12ea0*/  LDSM.16.M88.4 R160, [R0+0x3000] ;  /* 0x0030000000a0783b */ /* 0x000f6e0000000200 */
[C---:B----4-:R-:W-:Y:S01]  /*12eb0*/  HMMA.16816.F32 R4, R152.reuse, R180, R4 ;  /* 0x000000b49804723c */ /* 0x050fe20000001804 */
[----:B------:R-:W-:Y:S07]  /*12ec0*/  LDSM.16.M88.4 R172, [R147+0x4000] ;  /* 0x0040000093ac783b */ /* 0x000fee0000000200 */
[C---:B------:R-:W-:Y:S01]  /*12ed0*/  HMMA.16816.F32 R12, R152.reuse, R182, R12 ;  /* 0x000000b6980c723c */ /* 0x040fe2000000180c */
[----:B------:R-:W4:Y:S07]  /*12ee0*/  LDSM.16.M88.4 R180, [R2+0x2000] ;  /* 0x0020000002b4783b */ /* 0x000f2e0000000200 */
[C---:B------:R-:W-:Y:S08]  /*12ef0*/  HMMA.16816.F32 R16, R152.reuse, R184, R16 ;  /* 0x000000b89810723c */ /* 0x040ff00000001810 */
[C---:B------:R-:W-:Y:S01]  /*12f00*/  HMMA.16816.F32 R20, R152.reuse, R186, R20 ;  /* 0x000000ba9814723c */ /* 0x040fe20000001814 */
[----:B------:R-:W-:Y:S07]  /*12f10*/  LDSM.16.M88.4 R184, [R200+0x8000] ;  /* 0x00800000c8b8783b */ /* 0x000fee0000000200 */
[C---:B--2---:R-:W-:Y:S08]  /*12f20*/  HMMA.16816.F32 R24, R152.reuse, R156, R24 ;  /* 0x0000009c9818723c */ /* 0x044ff00000001818 */
        /* <DEDUP_REMOVED lines=8> */
[----:B------:R-:W-:Y:S07]  /*12fb0*/  LDSM.16.M88.4 R188, [R204+0x4000] ;  /* 0x00400000ccbc783b */ /* 0x000fee0000000200 */
[C---:B-1----:R-:W-:Y:S08]  /*12fc0*/  HMMA.16816.F32 R16, R176.reuse, R148, R16 ;  /* 0x00000094b010723c */ /* 0x042ff00000001810 */
[C---:B------:R-:W-:Y:S01]  /*12fd0*/  HMMA.16816.F32 R20, R176.reuse, R150, R20 ;  /* 0x00000096b014723c */ /* 0x040fe20000001814 */
[----:B------:R-:W1:Y:S07]  /*12fe0*/  LDSM.16.M88.4 R148, [R205+0x4800] ;  /* 0x00480000cd94783b */ /* 0x000e6e0000000200 */
[C---:B-----5:R-:W-:Y:S08]  /*12ff0*/  HMMA.16816.F32 R24, R176.reuse, R160, R24 ;  /* 0x000000a0b018723c */ /* 0x060ff00000001818 */
[C---:B------:R-:W-:Y:S01]  /*13000*/  HMMA.16816.F32 R28, R176.reuse, R162, R28 ;  /* 0x000000a2b01c723c */ /* 0x040fe2000000181c */
[----:B------:R-:W5:Y:S07]  /*13010*/  LDSM.16.M88.4 R160, [R205+0x5000] ;  /* 0x00500000cda0783b */ /* 0x000f6e0000000200 */
        /* <DEDUP_REMOVED lines=15> */
[----:B------:R-:W3:Y:S07]  /*13110*/  LDSM.16.M88.4 R164, [R204+0x5800] ;  /* 0x00580000cca4783b */ /* 0x000eee0000000200 */
[C---:B------:R-:W-:Y:S01]  /*13120*/  HMMA.16816.F32 R4, R184.reuse, R192, R4 ;  /* 0x000000c0b804723c */ /* 0x040fe20000001804 */
[----:B------:R-:W2:Y:S07]  /*13130*/  LDSM.16.M88.4 R172, [R196+0x8000] ;  /* 0x00800000c4ac783b */ /* 0x000eae0000000200 */
        /* <DEDUP_REMOVED lines=11> */
[----:B------:R-:W1:Y:S01]  /*131f0*/  LDSM.16.M88.4 R184, [R147+0x8000] ;  /* 0x0080000093b8783b */ /* 0x000e620000000200 */
[C---:B----4-:R-:W-:Y:S08]  /*13200*/  HMMA.16816.F32 R4, R176.reuse, R188, R4 ;  /* 0x000000bcb004723c */ /* 0x050ff00000001804 */
[C---:B------:R-:W-:Y:S08]  /*13210*/  HMMA.16816.F32 R12, R176.reuse, R190, R12 ;  /* 0x000000beb00c723c */ /* 0x040ff0000000180c */
[C---:B--2---:R-:W-:Y:S08]  /*13220*/  HMMA.16816.F32 R16, R176.reuse, R152, R16 ;  /* 0x00000098b010723c */ /* 0x044ff00000001810 */
[C---:B------:R-:W-:Y:S01]  /*13230*/  HMMA.16816.F32 R20, R176.reuse, R154, R20 ;  /* 0x0000009ab014723c */ /* 0x040fe20000001814 */
[----:B------:R-:W-:Y:S07]  /*13240*/  LDSM.16.M88.4 R152, [R206+0x5000] ;  /* 0x00500000ce98783b */ /* 0x000fee0000000200 */
[C---:B------:R-:W-:Y:S08]  /*13250*/  HMMA.16816.F32 R24, R176.reuse, R156, R24 ;  /* 0x0000009cb018723c */ /* 0x040ff00000001818 */
[C---:B------:R-:W-:Y:S08]  /*13260*/  HMMA.16816.F32 R28, R176.reuse, R158, R28 ;  /* 0x0000009eb01c723c */ /* 0x040ff0000000181c */
[C---:B---3--:R-:W-:Y:S08]  /*13270*/  HMMA.16816.F32 R32, R176.reuse, R164, R32 ;  /* 0x000000a4b020723c */ /* 0x048ff00000001820 */
[----:B------:R-:W-:Y:S08]  /*13280*/  HMMA.16816.F32 R36, R176, R166, R36 ;  /* 0x000000a6b024723c */ /* 0x000ff00000001824 */
[C---:B------:R-:W-:Y:S08]  /*13290*/  HMMA.16816.F32 R4, R172.reuse, R180, R4 ;  /* 0x000000b4ac04723c */ /* 0x040ff00000001804 */
[C---:B------:R-:W-:Y:S08]  /*132a0*/  HMMA.16816.F32 R12, R172.reuse, R182, R12 ;  /* 0x000000b6ac0c723c */ /* 0x040ff0000000180c */
[C---:B-1----:R-:W-:Y:S08]  /*132b0*/  HMMA.16816.F32 R16, R172.reuse, R148, R16 ;  /* 0x00000094ac10723c */ /* 0x042ff00000001810 */
[C---:B------:R-:W-:Y:S01]  /*132c0*/  HMMA.16816.F32 R20, R172.reuse, R150, R20 ;  /* 0x00000096ac14723c */ /* 0x040fe20000001814 */
[----:B------:R-:W1:Y:S07]  /*132d0*/  LDSM.16.M88.4 R148, [R206+0x4800] ;  /* 0x00480000ce94783b */ /* 0x000e6e0000000200 */
[C---:B-----5:R-:W-:Y:S08]  /*132e0*/  HMMA.16816.F32 R24, R172.reuse, R160, R24 ;  /* 0x000000a0ac18723c */ /* 0x060ff00000001818 */
[C---:B------:R-:W-:Y:S08]  /*132f0*/  HMMA.16816.F32 R28, R172.reuse, R162, R28 ;  /* 0x000000a2ac1c723c */ /* 0x040ff0000000181c */
[C---:B------:R-:W-:Y:S08]  /*13300*/  HMMA.16816.F32 R32, R172.reuse, R168, R32 ;  /* 0x000000a8ac20723c */ /* 0x040ff00000001820 */
[----:B------:R-:W-:Y:S08]  /*13310*/  HMMA.16816.F32 R36, R172, R170, R36 ;  /* 0x000000aaac24723c */ /* 0x000ff00000001824 */
[C---:B------:R-:W-:Y:S08]  /*13320*/  HMMA.16816.F32 R4, R184.reuse, R192, R4 ;  /* 0x000000c0b804723c */ /* 0x040ff00000001804 */
[C---:B------:R-:W-:Y:S08]  /*13330*/  HMMA.16816.F32 R12, R184.reuse, R194, R12 ;  /* 0x000000c2b80c723c */ /* 0x040ff0000000180c */
[C---:B-1----:R-:W-:Y:S08]  /*13340*/  HMMA.16816.F32 R16, R184.reuse, R148, R16 ;  /* 0x00000094b810723c */ /* 0x042ff00000001810 */
[C---:B------:R-:W-:Y:S01]  /*13350*/  HMMA.16816.F32 R20, R184.reuse, R150, R20 ;  /* 0x00000096b814723c */ /* 0x040fe20000001814 */
[----:B------:R-:W1:Y:S03]  /*13360*/  LDSM.16.M88.4 R148, [R206+0x5800] ;  /* 0x00580000ce94783b */ /* 0x000e660000000200 */
[----:B------:R-:W-:Y:S02]  /*13370*/  FMUL.FTZ R173, R4, c[0x0][0x320] ;  /* 0x0000c80004ad7a20 */ /* 0x000fe40000410000 */
[----:B------:R-:W-:Y:S02]  /*13380*/  FMUL.FTZ R175, R5, c[0x0][0x320] ;  /* 0x0000c80005af7a20 */ /* 0x000fe40000410000 */
[C---:B------:R-:W-:Y:S02]  /*13390*/  HMMA.16816.F32 R24, R184.reuse, R152, R24 ;  /* 0x00000098b818723c */ /* 0x040fe40000001818 */
[----:B------:R-:W2:Y:S02]  /*133a0*/  MUFU.TANH R173, R173 ;  /* 0x000000ad00ad7308 */ /* 0x000ea40000002400 */
[----:B------:R-:W-:Y:S02]  /*133b0*/  FMUL.FTZ R0, R6, c[0x0][0x320] ;  /* 0x0000c80006007a20 */ /* 0x000fe40000410000 */
[----:B------:R-:W-:Y:S02]  /*133c0*/  FMUL.FTZ R2, R7, c[0x0][0x320] ;  /* 0x0000c80007027a20 */ /* 0x000fe40000410000 */
[C---:B------:R-:W-:Y:S04]  /*133d0*/  HMMA.16816.F32 R28, R184.reuse, R154, R28 ;  /* 0x0000009ab81c723c */ /* 0x040fe8000000181c */
[----:B------:R-:W3:Y:S01]  /*133e0*/  MUFU.TANH R175, R175 ;  /* 0x000000af00af7308 */ /* 0x000ee20000002400 */
[----:B------:R-:W-:Y:S02]  /*133f0*/  FMUL.FTZ R176, R12, c[0x0][0x320] ;  /* 0x0000c8000cb07a20 */ /* 0x000fe40000410000 */
[----:B------:R-:W-:Y:S02]  /*13400*/  FMUL.FTZ R177, R13, c[0x0][0x320] ;  /* 0x0000c8000db17a20 */ /* 0x000fe40000410000 */
[----:B------:R-:W-:Y:S03]  /*13410*/  FMUL.FTZ R172, R14, c[0x0][0x320] ;  /* 0x0000c8000eac7a20 */ /* 0x000fe60000410000 */
[----:B------:R-:W-:Y:S02]  /*13420*/  FMUL.FTZ R174, R15, c[0x0][0x320] ;  /* 0x0000c8000fae7a20 */ /* 0x000fe40000410000 */
[----:B------:R-:W4:Y:S01]  /*13430*/  MUFU.TANH R0, R0 ;  /* 0x0000000000007308 */ /* 0x000f220000002400 */
[----:B------:R-:W-:Y:S02]  /*13440*/  FMUL.FTZ R183, R16, c[0x0][0x320] ;  /* 0x0000c80010b77a20 */ /* 0x000fe40000410000 */
[----:B------:R-:W-:Y:S02]  /*13450*/  FMUL.FTZ R179, R17, c[0x0][0x320] ;  /* 0x0000c80011b37a20 */ /* 0x000fe40000410000 */
[----:B------:R-:W-:Y:S02]  /*13460*/  FMUL.FTZ R192, R18, c[0x0][0x320] ;  /* 0x0000c80012c07a20 */ /* 0x000fe40000410000 */
[----:B------:R-:W-:Y:S02]  /*13470*/  FMUL.FTZ R188, R19, c[0x0][0x320] ;  /* 0x0000c80013bc7a20 */ /* 0x000fe40000410000 */
[----:B------:R-:W-:Y:S01]  /*13480*/  FMUL.FTZ R180, R20, c[0x0][0x320] ;  /* 0x0000c80014b47a20 */ /* 0x000fe20000410000 */
[----:B------:R-:W2:Y:S01]  /*13490*/  MUFU.TANH R2, R2 ;  /* 0x0000000200027308 */ /* 0x000ea20000002400 */
[C---:B-1----:R-:W-:Y:S03]  /*134a0*/  HMMA.16816.F32 R32, R184.reuse, R148, R32 ;  /* 0x00000094b820723c */ /* 0x042fe60000001820 */
[----:B------:R-:W-:Y:S02]  /*134b0*/  FMUL.FTZ R189, R21, c[0x0][0x320] ;  /* 0x0000c80015bd7a20 */ /* 0x000fe40000410000 */
[----:B------:R-:W-:Y:S02]  /*134c0*/  FMUL.FTZ R190, R22, c[0x0][0x320] ;  /* 0x0000c80016be7a20 */ /* 0x000fe40000410000 */
[----:B------:R-:W-:Y:S01]  /*134d0*/  FMUL.FTZ R178, R23, c[0x0][0x320] ;  /* 0x0000c80017b27a20 */ /* 0x000fe20000410000 */
[----:B------:R-:W-:Y:S01]  /*134e0*/  HMMA.16816.F32 R36, R184, R150, R36 ;  /* 0x00000096b824723c */ /* 0x000fe20000001824 */
[----:B------:R-:W1:Y:S03]  /*134f0*/  MUFU.TANH R176, R176 ;  /* 0x000000b000b07308 */ /* 0x000e660000002400 */
        /* <DEDUP_REMOVED lines=8> */
[----:B------:R-:W-:Y:S01]  /*13580*/  @P4 IMAD.HI.U32 R32, R245, c[0x0][0x2c8], RZ ;  /* 0x0000b200f5204a27 */ /* 0x000fe200078e00ff */
[----:B------:R5:W1:Y:S03]  /*13590*/  MUFU.TANH R184, R33 ;  /* 0x0000002100b87308 */ /* 0x000a660000002400 */
[----:B------:R-:W-:Y:S01]  /*135a0*/  FMUL.FTZ R39, R39, c[0x0][0x320] ;  /* 0x0000c80027277a20 */ /* 0x000fe20000410000 */
[----:B------:R-:W-:Y:S01]  /*135b0*/  @P4 SHF.R.U32.HI R245, RZ, c[0x0][0x2cc], R32 ;  /* 0x0000b300fff54a19 */ /* 0x000fe20000011620 */
[----:B------:R-:W-:Y:S01]  /*135c0*/  FMUL.FTZ R195, R29, c[0x0][0x320] ;  /* 0x0000c8001dc37a20 */ /* 0x000fe20000410000 */
[----:B------:R-:W-:Y:S01]  /*135d0*/  ISETP.GE.AND P4, PT, R209, 0x1, PT ;  /* 0x00000001d100780c */ /* 0x000fe20003f86270 */
[----:B------:R-:W-:Y:S02]  /*135e0*/  FMUL.FTZ R29, R30, c[0x0][0x320] ;  /* 0x0000c8001e1d7a20 */ /* 0x000fe40000410000 */
[----:B------:R-:W1:Y:S01]  /*135f0*/  SHFL.IDX PT, R185, R245, RZ, 0x1c1f ;  /* 0x001c1ffff5b97589 */ /* 0x000e6200000e0000 */
[----:B------:R1:W1:Y:S01]  /*13600*/  MUFU.TANH R32, R39 ;  /* 0x0000002700207308 */ /* 0x0002620000002400 */
[----:B------:R-:W-:Y:S02]  /*13610*/  FMUL.FTZ R28, R31, c[0x0][0x320] ;  /* 0x0000c8001f1c7a20 */ /* 0x000fe40000410000 */
[----:B------:R-:W-:Y:S02]  /*13620*/  FMUL.FTZ R31, R34, c[0x0][0x320] ;  /* 0x0000c800221f7a20 */ /* 0x000fe40000410000 */
[----:B------:R-:W-:Y:S02]  /*13630*/  FMUL.FTZ R30, R35, c[0x0][0x320] ;  /* 0x0000c800231e7a20 */ /* 0x000fe40000410000 */
[----:B------:R-:W-:Y:S02]  /*13640*/  FMUL.FTZ R35, R36, c[0x0][0x320] ;  /* 0x0000c80024237a20 */ /* 0x000fe40000410000 */
[----:B------:R-:W-:Y:S01]  /*13650*/  FMUL.FTZ R34, R37, c[0x0][0x320] ;  /* 0x0000c80025227a20 */ /* 0x000fe20000410000 */
[----:B------:R-:W2:Y:S01]  /*13660*/  MUFU.TANH R172, R172 ;  /* 0x000000ac00ac7308 */ /* 0x000ea20000002400 */
[----:B------:R-:W-:Y:S01]  /*13670*/  SHF.L.U32 R37, R244, 0x6, RZ ;  /* 0x00000006f4257819 */ /* 0x000fe200000006ff */
[----:B-----5:R-:W-:Y:S03]  /*13680*/  FMUL.FTZ R33, R38, c[0x0][0x320] ;  /* 0x0000c80026217a20 */ /* 0x020fe60000410000 */
[----:B------:R-:W-:Y:S04]  /*13690*/  IADD3 R36, -R222, 0x1, -R37 ;  /* 0x00000001de247810 */ /* 0x000fe80007ffe925 */
[----:B------:R-:W-:Y:S01]  /*136a0*/  IADD3 R36, -R227, R36, R230 ;  /* 0x00000024e3247210 */ /* 0x000fe20007ffe1e6 */
[----:B------:R-:W2:Y:S03]  /*136b0*/  MUFU.TANH R174, R174 ;  /* 0x000000ae00ae7308 */ /* 0x000ea60000002400 */
[C---:B------:R-:W-:Y:S02]  /*136c0*/  IADD3 R38, R36.reuse, c[0x0][0x328], RZ ;  /* 0x0000ca0024267a10 */ /* 0x040fe40007ffe0ff */
[----:B------:R-:W-:Y:S02]  /*136d0*/  IADD3 R36, R36, UR4, RZ ;  /* 0x0000000424247c10 */ /* 0x000fe4000fffe0ff */
[-C--:B-1----:R-:W-:Y:S02]  /*136e0*/  IADD3 R206, R38, R185.reuse, RZ ;  /* 0x000000b926ce7210 */ /* 0x082fe40007ffe0ff */
[----:B------:R-:W-:Y:S01]  /*136f0*/  IADD3 R39, R36, R185, RZ ;  /* 0x000000b924277210 */ /* 0x000fe20007ffe0ff */
        /* <DEDUP_REMOVED lines=22> */
[----:B------:R-:W-:-:S05]  /*13860*/  @!P4 BRA `(.L_x_1938) ;  /* 0x000001500000c947 */ /* 0x000fca0003800000 */
[----:B--234-:R-:W-:Y:S01]  /*13870*/  IADD3 R6, -R227, R230, R185 ;  /* 0x000000e6e3067210 */ /* 0x01cfe20007ffe1b9 */
[----:B------:R-:W-:Y:S03]  /*13880*/  BSSY B0, `(.L_x_1939) ;  /* 0x000000e000007945 */ /* 0x000fe60003800000 */
[----:B------:R-:W-:-:S13]  /*13890*/  ISETP.GT.AND P0, PT, R6, -0x1, PT ;  /* 0xffffffff0600780c */ /* 0x000fda0003f04270 */
[----:B------:R-:W-:-:S05]  /*138a0*/  @P0 BRA `(.L_x_1940) ;  /* 0x0000007000000947 */ /* 0x000fca0003800000 */
[----:B------:R-:W-:Y:S01]  /*138b0*/  LOP3.LUT R6, RZ, R6, RZ, 0x33, !PT ;  /* 0x00000006ff067212 */ /* 0x000fe200078e33ff */
[----:B------:R-:W-:Y:S05]  /*138c0*/  IMAD.MOV.U32 R4, RZ, RZ, c[0x0][0x32c] ;  /* 0x0000cb00ff047624 */ /* 0x000fea00078e00ff */
[----:B------:R-:W-:-:S13]  /*138d0*/  ISETP.NE.AND P0, PT, R4, 0x1, PT ;  /* 0x000000010400780c */ /* 0x000fda0003f05270 */
[----:B------:R-:W-:Y:S05]  /*138e0*/  @P0 IMAD.HI.U32 R4, R6, c[0x0][0x330], RZ ;  /* 0x0000cc0006040a27 */ /* 0x000fea00078e00ff */
[----:B------:R-:W-:Y:S04]  /*138f0*/  @P0 SHF.R.U32.HI R6, RZ, c[0x0][0x334], R4 ;  /* 0x0000cd00ff060a19 */ /* 0x000fe80000011604 */
[----:B------:R-:W-:Y:S01]  /*13900*/  LOP3.LUT R6, RZ, R6, RZ, 0x33, !PT ;  /* 0x00000006ff067212 */ /* 0x000fe200078e33ff */
[----:B------:R-:W-:-:S05]  /*13910*/  BRA `(.L_x_1941) ;  /* 0x0000004000007947 */ /* 0x000fca0003800000 */
.L_x_1940:
[----:B------:R-:W-:Y:S04]  /*13920*/  MOV R4, c[0x0][0x32c] ;  /* 0x0000cb0000047a02 */ /* 0x000fe80000000f00 */
[----:B------:R-:W-:-:S13]  /*13930*/  ISETP.NE.AND P0, PT, R4, 0x1, PT ;  /* 0x000000010400780c */ /* 0x000fda0003f05270 */
[----:B------:R-:W-:Y:S05]  /*13940*/  @P0 IMAD.HI.U32 R4, R6, c[0x0][0x330], RZ ;  /* 0x0000cc0006040a27 */ /* 0x000fea00078e00ff */
[----:B------:R-:W-:Y:S02]  /*13950*/  @P0 SHF.R.U32.HI R6, RZ, c[0x0][0x334], R4 ;  /* 0x0000cd00ff060a19 */ /* 0x000fe40000011604 */
.L_x_1941:
[----:B------:R-:W-:Y:S05]  /*13960*/  BSYNC B0 ;  /* 0x0000000000007941 */ /* 0x000fea0003800000 */
.L_x_1939:
[----:B------:R-:W-:Y:S04]  /*13970*/  IMAD R5, R6, c[0x0][0x32c], -R37 ;  /* 0x0000cb0006057a24 */ /* 0x000fe800078e0a25 */
[----:B------:R-:W-:Y:S05]  /*13980*/  IMAD.IADD R4, R5, 0x1, -R222 ;  /* 0x0000000105047824 */ /* 0x000fea00078e0ade */
[----:B------:R-:W-:Y:S02]  /*13990*/  IADD3 R5, R4, c[0x0][0x32c], RZ ;  /* 0x0000cb0004057a10 */ /* 0x000fe40007ffe0ff */
[----:B------:R-:W-:Y:S02]  /*139a0*/  IMNMX R39, R39, R4, !PT ;  /* 0x0000000427277217 */ /* 0x000fe40007800200 */
[----:B------:R-:W-:Y:S02]  /*139b0*/  IMNMX R206, R206, R5, PT ;  /* 0x00000005cece7217 */ /* 0x000fe40003800200 */
.L_x_1938:
[----:B--234-:R-:W-:Y:S01]  /*139c0*/  ISETP.GT.AND P1, PT, R244, -0x1, PT ;  /* 0xfffffffff400780c */ /* 0x01cfe20003f24270 */
[----:B------:R-:W2:Y:S03]  /*139d0*/  SHFL.IDX PT, R13, R245, 0x1, 0x1c1f ;  /* 0x003c1f00f50d7f89 */ /* 0x000ea600000e0000 */
[C---:B------:R-:W-:Y:S02]  /*139e0*/  ISETP.GT.AND P0, PT, R39.reuse, RZ, P1 ;  /* 0x000000ff2700720c */ /* 0x040fe40000f04270 */
[C---:B------:R-:W-:Y:S02]  /*139f0*/  ISETP.GT.AND P3, PT, R39.reuse, 0x1, P1 ;  /* 0x000000012700780c */ /* 0x040fe40000f64270 */
[C---:B------:R-:W-:Y:S02]  /*13a00*/  ISETP.LT.OR P0, PT, R206.reuse, 0x1, P0 ;  /* 0x00000001ce00780c */ /* 0x040fe40000701670 */
[----:B------:R-:W-:Y:S02]  /*13a10*/  ISETP.GT.AND P2, PT, R39, 0x8, P1 ;  /* 0x000000082700780c */ /* 0x000fe40000f44270 */
[----:B------:R-:W-:Y:S02]  /*13a20*/  FSEL R173, R173, -INF , !P0 ;  /* 0xff800000adad7808 */ /* 0x000fe40004000000 */
[----:B------:R-:W-:Y:S02]  /*13a30*/  ISETP.GT.AND P0, PT, R39, 0x9, P1 ;  /* 0x000000092700780c */ /* 0x000fe40000f04270 */
[C---:B------:R-:W-:Y:S02]  /*13a40*/  ISETP.LT.OR P3, PT, R206.reuse, 0x2, P3 ;  /* 0x00000002ce00780c */ /* 0x040fe40001f61670 */
[C---:B------:R-:W-:Y:S02]  /*13a50*/  ISETP.LT.OR P2, PT, R206.reuse, 0x9, P2 ;  /* 0x00000009ce00780c */ /* 0x040fe40001741670 */
[----:B------:R-:W-:Y:S02]  /*13a60*/  ISETP.LT.OR P0, PT, R206, 0xa, P0 ;  /* 0x0000000ace00780c */ /* 0x000fe40000701670 */
[----:B------:R-:W-:Y:S02]  /*13a70*/  FSEL R175, R175, -INF , !P3 ;  /* 0xff800000afaf7808 */ /* 0x000fe40005800000 */
[C---:B------:R-:W-:Y:S01]  /*13a80*/  ISETP.GT.AND P3, PT, R39.reuse, 0x10, P1 ;  /* 0x000000102700780c */ /* 0x040fe20000f64270 */
[--C-:B--2---:R-:W-:Y:S01]  /*13a90*/  IMAD.IADD R4, R38, 0x1, R13.reuse ;  /* 0x0000000126047824 */ /* 0x104fe200078e020d */
[----:B------:R-:W-:Y:S01]  /*13aa0*/  FSEL R5, R176, -INF , !P2 ;  /* 0xff800000b0057808 */ /* 0x000fe20005000000 */
[----:B------:R-:W-:Y:S01]  /*13ab0*/  IMAD.IADD R7, R36, 0x1, R13 ;  /* 0x0000000124077824 */ /* 0x000fe200078e020d */
[----:B------:R-:W-:Y:S02]  /*13ac0*/  ISETP.GT.AND P2, PT, R39, 0x11, P1 ;  /* 0x000000112700780c */ /* 0x000fe40000f44270 */
[----:B------:R-:W-:Y:S02]  /*13ad0*/  FSEL R177, R177, -INF , !P0 ;  /* 0xff800000b1b17808 */ /* 0x000fe40004000000 */
[----:B------:R-:W-:Y:S02]  /*13ae0*/  ISETP.GT.AND P0, PT, R39, 0x18, P1 ;  /* 0x000000182700780c */ /* 0x000fe40000f04270 */
[C---:B------:R-:W-:Y:S02]  /*13af0*/  ISETP.LT.OR P3, PT, R206.reuse, 0x11, P3 ;  /* 0x00000011ce00780c */ /* 0x040fe40001f61670 */
[C---:B------:R-:W-:Y:S02]  /*13b00*/  ISETP.LT.OR P2, PT, R206.reuse, 0x12, P2 ;  /* 0x00000012ce00780c */ /* 0x040fe40001741670 */
[----:B------:R-:W-:Y:S02]  /*13b10*/  ISETP.LT.OR P0, PT, R206, 0x19, P0 ;  /* 0x00000019ce00780c */ /* 0x000fe40000701670 */
[----:B-1----:R-:W-:Y:S02]  /*13b20*/  FSEL R183, R183, -INF , !P3 ;  /* 0xff800000b7b77808 */ /* 0x002fe40005800000 */
[----:B------:R-:W-:Y:S02]  /*13b30*/  ISETP.GT.AND P3, PT, R39, 0x19, P1 ;  /* 0x000000192700780c */ /* 0x000fe40000f64270 */
[----:B------:R-:W-:Y:S02]  /*13b40*/  FSEL R187, R179, -INF , !P2 ;  /* 0xff800000b3bb7808 */ /* 0x000fe40005000000 */
[C---:B------:R-:W-:Y:S02]  /*13b50*/  ISETP.GT.AND P2, PT, R39.reuse, 0x20, P1 ;  /* 0x000000202700780c */ /* 0x040fe40000f44270 */
[----:B------:R-:W-:Y:S02]  /*13b60*/  FSEL R185, R180, -INF , !P0 ;  /* 0xff800000b4b97808 */ /* 0x000fe40004000000 */
[----:B------:R-:W-:Y:S02]  /*13b70*/  ISETP.GT.AND P0, PT, R39, 0x21, P1 ;  /* 0x000000212700780c */ /* 0x000fe40000f04270 */
[C---:B------:R-:W-:Y:S02]  /*13b80*/  ISETP.LT.OR P3, PT, R206.reuse, 0x1a, P3 ;  /* 0x0000001ace00780c */ /* 0x040fe40001f61670 */
[C---:B------:R-:W-:Y:S02]  /*13b90*/  ISETP.LT.OR P2, PT, R206.reuse, 0x21, P2 ;  /* 0x00000021ce00780c */ /* 0x040fe40001741670 */
[C---:B------:R-:W-:Y:S02]  /*13ba0*/  ISETP.LT.OR P0, PT, R206.reuse, 0x22, P0 ;  /* 0x00000022ce00780c */ /* 0x040fe40000701670 */
[----:B------:R-:W-:Y:S02]  /*13bb0*/  FSEL R171, R189, -INF , !P3 ;  /* 0xff800000bdab7808 */ /* 0x000fe40005800000 */
[----:B------:R-:W-:Y:S02]  /*13bc0*/  ISETP.GT.AND P3, PT, R39, 0x28, P1 ;  /* 0x000000282700780c */ /* 0x000fe40000f64270 */
        /* <DEDUP_REMOVED lines=17> */
[----:B------:R-:W-:Y:S02]  /*13ce0*/  FSEL R157, R35, -INF , !P2 ;  /* 0xff800000239d7808 */ /* 0x000fe40005000000 */
[----:B------:R-:W-:Y:S01]  /*13cf0*/  FSEL R155, R34, -INF , !P0 ;  /* 0xff800000229b7808 */ /* 0x000fe20004000000 */
[----:B------:R-:W-:-:S05]  /*13d00*/  @!P4 BRA `(.L_x_1942) ;  /* 0x000001500000c947 */ /* 0x000fca0003800000 */
[----:B------:R-:W-:Y:S01]  /*13d10*/  IADD3 R12, -R227, R230, R13 ;  /* 0x000000e6e30c7210 */ /* 0x000fe20007ffe10d */
        /* <DEDUP_REMOVED lines=10> */
.L_x_1944:
[----:B------:R-:W-:Y:S04]  /*13dc0*/  MOV R6, c[0x0][0x32c] ;  /* 0x0000cb0000067a02 */ /* 0x000fe80000000f00 */
[----:B------:R-:W-:-:S13]  /*13dd0*/  ISETP.NE.AND P0, PT, R6, 0x1, PT ;  /* 0x000000010600780c */ /* 0x000fda0003f05270 */
[----:B------:R-:W-:Y:S05]  /*13de0*/  @P0 IMAD.HI.U32 R6, R12, c[0x0][0x330], RZ ;  /* 0x0000cc000c060a27 */ /* 0x000fea00078e00ff */
[----:B------:R-:W-:Y:S02]  /*13df0*/  @P0 SHF.R.U32.HI R12, RZ, c[0x0][0x334], R6 ;  /* 0x0000cd00ff0c0a19 */ /* 0x000fe40000011606 */
.L_x_1945:
[----:B------:R-:W-:Y:S05]  /*13e00*/  BSYNC B0 ;  /* 0x0000000000007941 */ /* 0x000fea0003800000 */
.L_x_1943:
[----:B------:R-:W-:Y:S04]  /*13e10*/  IMAD R37, R12, c[0x0][0x32c], -R37 ;  /* 0x0000cb000c257a24 */ /* 0x000fe800078e0a25 */
[----:B------:R-:W-:Y:S05]  /*13e20*/  IMAD.IADD R6, R37, 0x1, -R222 ;  /* 0x0000000125067824 */ /* 0x000fea00078e0ade */
[----:B------:R-:W-:Y:S02]  /*13e30*/  IADD3 R13, R6, c[0x0][0x32c], RZ ;  /* 0x0000cb00060d7a10 */ /* 0x000fe40007ffe0ff */
[----:B------:R-:W-:Y:S02]  /*13e40*/  IMNMX R7, R7, R6, !PT ;  /* 0x0000000607077217 */ /* 0x000fe40007800200 */
[----:B------:R-:W-:Y:S02]  /*13e50*/  IMNMX R4, R4, R13, PT ;  /* 0x0000000d04047217 */ /* 0x000fe40003800200 */
.L_x_1942:
[----:B------:R-:W-:Y:S01]  /*13e60*/  FMNMX.FTZ R6, R173, R8, !PT ;  /* 0x00000008ad067209 */ /* 0x000fe20007810000 */
[----:B------:R-:W-:Y:S04]  /*13e70*/  DEPBAR.LE SB0, 0x2 ;  /* 0x000080800000791a */ /* 0x000fe80000000000 */
[----:B------:R-:W-:Y:S01]  /*13e80*/  FMNMX.FTZ R6, R175, R6, !PT ;  /* 0x00000006af067209 */ /* 0x000fe20007810000 */
[----:B------:R-:W-:Y:S01]  /*13e90*/  BAR.SYNC.DEFER_BLOCKING 0x0 ;  /* 0x0000000000007b1d */ /* 0x000fe20000010000 */
[----:B------:R-:W-:Y:S02]  /*13ea0*/  ISETP.GT.AND P0, PT, R7, RZ, P1 ;  /* 0x000000ff0700720c */ /* 0x000fe40000f04270 */
[----:B------:R-:W-:Y:S02]  /*13eb0*/  FMNMX.FTZ R6, R5, R6, !PT ;  /* 0x0000000605067209 */ /* 0x000fe40007810000 */
[----:B------:R-:W-:Y:S02]  /*13ec0*/  ISETP.GT.AND P2, PT, R7, 0x1, P1 ;  /* 0x000000010700780c */ /* 0x000fe40000f44270 */
[----:B------:R-:W-:Y:S02]  /*13ed0*/  FMNMX.FTZ R6, R177, R6, !PT ;  /* 0x00000006b1067209 */ /* 0x000fe40007810000 */
        /* <DEDUP_REMOVED lines=8> */
[----:B------:R-:W-:Y:S02]  /*13f60*/  FSEL R12, R2, -INF , !P2 ;  /* 0xff800000020c7808 */ /* 0x000fe40005000000 */
[----:B------:R-:W-:Y:S02]  /*13f70*/  FMNMX.FTZ R13, R14, R3, !PT ;  /* 0x000000030e0d7209 */ /* 0x000fe40007810000 */
        /* <DEDUP_REMOVED lines=18> */
[----:B------:R-:W-:Y:S02]  /*140a0*/  FMNMX.FTZ R15, R192, R15, !PT ;  /* 0x0000000fc00f7209 */ /* 0x000fe40007810000 */
[----:B------:R-:W-:Y:S02]  /*140b0*/  FSEL R188, R188, -INF , !P2 ;  /* 0xff800000bcbc7808 */ /* 0x000fe40005000000 */
[C---:B------:R-:W-:Y:S02]  /*140c0*/  ISETP.LT.OR P2, PT, R4.reuse, 0x19, P5 ;  /* 0x000000190400780c */ /* 0x040fe40002f41670 */
        /* <DEDUP_REMOVED lines=22> */
[----:B------:R-:W-:Y:S01]  /*14230*/  FMNMX.FTZ R15, R166, R15, !PT ;  /* 0x0000000fa60f7209 */ /* 0x000fe20007810000 */
[----:B------:R-:W1:Y:S01]  /*14240*/  SHFL.BFLY PT, R0, R13, 0x2, 0x1f ;  /* 0x0c401f000d007f89 */ /* 0x000e6200000e0000 */
[C---:B------:R-:W-:Y:S02]  /*14250*/  ISETP.GT.AND P0, PT, R7.reuse, 0x30, P1 ;  /* 0x000000300700780c */ /* 0x040fe40000f04270 */
[----:B------:R-:W-:Y:S02]  /*14260*/  ISETP.LT.OR P4, PT, R4, 0x2a, P3 ;  /* 0x0000002a0400780c */ /* 0x000fe40001f81670 */
[----:B------:R-:W-:Y:S02]  /*14270*/  FMNMX.FTZ R15, R164, R15, !PT ;  /* 0x0000000fa40f7209 */ /* 0x000fe40007810000 */
[----:B------:R-:W-:Y:S02]  /*14280*/  FSEL R162, R28, -INF , !P4 ;  /* 0xff8000001ca27808 */ /* 0x000fe40006000000 */
[----:B------:R-:W-:Y:S02]  /*14290*/  ISETP.GT.AND P3, PT, R7, 0x31, P1 ;  /* 0x000000310700780c */ /* 0x000fe40000f64270 */
[----:B------:R-:W-:Y:S02]  /*142a0*/  ISETP.LT.OR P0, PT, R4, 0x31, P0 ;  /* 0x000000310400780c */ /* 0x000fe40000701670 */
[----:B------:R-:W-:Y:S02]  /*142b0*/  FMNMX.FTZ R15, R162, R15, !PT ;  /* 0x0000000fa20f7209 */ /* 0x000fe40007810000 */
[----:B------:R-:W-:Y:S02]  /*142c0*/  FSEL R158, R31, -INF , !P0 ;  /* 0xff8000001f9e7808 */ /* 0x000fe40004000000 */
        /* <DEDUP_REMOVED lines=10> */
[----:B------:R-:W-:Y:S02]  /*14370*/  FSEL R152, R32, -INF , !P0 ;  /* 0xff80000020987808 */ /* 0x000fe40004000000 */
[----:B-1----:R-:W-:Y:S02]  /*14380*/  FMNMX.FTZ R4, R13, R0, !PT ;  /* 0x000000000d047209 */ /* 0x002fe40007810000 */
[----:B------:R-:W-:Y:S02]  /*14390*/  FMNMX.FTZ R7, R152, R17, !PT ;  /* 0x0000001198077209 */ /* 0x000fe40007810000 */
[----:B------:R-:W-:Y:S01]  /*143a0*/  IADD3 R174, R146, R9, RZ ;  /* 0x0000000992ae7210 */ /* 0x000fe20007ffe0ff */
[----:B------:R-:W1:Y:S08]  /*143b0*/  SHFL.BFLY PT, R15, R4, 0x1, 0x1f ;  /* 0x0c201f00040f7f89 */ /* 0x000e7000000e0000 */
[----:B------:R-:W2:Y:S08]  /*143c0*/  SHFL.BFLY PT, R0, R7, 0x2, 0x1f ;  /* 0x0c401f0007007f89 */ /* 0x000eb000000e0000 */
[----:B------:R-:W-:Y:S01]  /*143d0*/  LDSM.16.MT88.4 R16, [R174] ;  /* 0x00000000ae10783b */ /* 0x000fe20000004200 */
[----:B-1----:R-:W-:Y:S04]  /*143e0*/  FMNMX.FTZ R2, R4, R15, !PT ;  /* 0x0000000f04027209 */ /* 0x002fe80007810000 */
[C---:B------:R-:W-:Y:S01]  /*143f0*/  FSETP.NEU.FTZ.AND P0, PT, R2.reuse, -INF , PT ;  /* 0xff8000000200780b */ /* 0x040fe20003f1d000 */
[C---:B------:R-:W-:Y:S01]  /*14400*/  FMUL.FTZ R160, R2.reuse, c[0x0][0x2d0] ;  /* 0x0000b40002a07a20 */ /* 0x040fe20000410000 */
[----:B--2---:R-:W-:Y:S02]  /*14410*/  FMNMX.FTZ R13, R7, R0, !PT ;  /* 0x00000000070d7209 */ /* 0x004fe40007810000 */
[----:B------:R-:W-:Y:S02]  /*14420*/  FSEL R7, R2, RZ, P0 ;  /* 0x000000ff02077208 */ /* 0x000fe40000000000 */
[----:B------:R-:W-:Y:S01]  /*14430*/  FSEL R160, R160, RZ, P0 ;  /* 0x000000ffa0a07208 */ /* 0x000fe20000000000 */
[----:B------:R-:W1:Y:S02]  /*14440*/  SHFL.BFLY PT, R0, R13, 0x1, 0x1f ;  /* 0x0c201f000d007f89 */ /* 0x000e6400000e0000 */
[----:B------:R-:W-:Y:S02]  /*14450*/  FADD.FTZ R4, -R7, R8 ;  /* 0x0000000807047221 */ /* 0x000fe40000010100 */
[--C-:B------:R-:W-:Y:S02]  /*14460*/  FFMA.FTZ R176, R175, c[0x0][0x2d0], -R160.reuse ;  /* 0x0000b400afb07a23 */ /* 0x100fe400000108a0 */
[--C-:B------:R-:W-:Y:S02]  /*14470*/  FFMA.FTZ R175, R5, c[0x0][0x2d0], -R160.reuse ;  /* 0x0000b40005af7a23 */ /* 0x100fe400000108a0 */
[----:B------:R-:W-:Y:S02]  /*14480*/  FMUL.FTZ R5, R4, c[0x0][0x2d0] ;  /* 0x0000b40004057a20 */ /* 0x000fe40000410000 */
[--C-:B------:R-:W-:Y:S01]  /*14490*/  FFMA.FTZ R181, R173, c[0x0][0x2d0], -R160.reuse ;  /* 0x0000b400adb57a23 */ /* 0x100fe200000108a0 */
[----:B------:R-:W-:Y:S01]  /*144a0*/  MUFU.EX2 R176, R176 ;  /* 0x000000b000b07308 */ /* 0x000fe20000000800 */
[--C-:B------:R-:W-:Y:S01]  /*144b0*/  FFMA.FTZ R178, R177, c[0x0][0x2d0], -R160.reuse ;  /* 0x0000b400b1b27a23 */ /* 0x100fe200000108a0 */
[----:B------:R-:W-:Y:S01]  /*144c0*/  IADD3 R173, R199, R174, RZ ;  /* 0x000000aec7ad7210 */ /* 0x000fe20007ffe0ff */
[--C-:B------:R-:W-:Y:S02]  /*144d0*/  FFMA.FTZ R186, R171, c[0x0][0x2d0], -R160.reuse ;  /* 0x0000b400abba7a23 */ /* 0x100fe400000108a0 */
[--C-:B------:R-:W-:Y:S02]  /*144e0*/  FFMA.FTZ R191, R169, c[0x0][0x2d0], -R160.reuse ;  /* 0x0000b400a9bf7a23 */ /* 0x100fe400000108a0 */
[----:B------:R-:W2:Y:S01]  /*144f0*/  LDSM.16.MT88.4 R24, [R173] ;  /* 0x00000000ad18783b */ /* 0x000ea20000004200 */
[--C-:B------:R-:W-:Y:S02]  /*14500*/  FFMA.FTZ R193, R165, c[0x0][0x2d0], -R160.reuse ;  /* 0x0000b400a5c17a23 */ /* 0x100fe400000108a0 */
[----:B------:R-:W3:Y:S01]  /*14510*/  MUFU.EX2 R181, R181 ;  /* 0x000000b500b57308 */ /* 0x000ee20000000800 */
[--C-:B------:R-:W-:Y:S01]  /*14520*/  FFMA.FTZ R194, R163, c[0x0][0x2d0], -R160.reuse ;  /* 0x0000b400a3c27a23 */ /* 0x100fe200000108a0 */
[----:B-1----:R-:W-:Y:S01]  /*14530*/  FMNMX.FTZ R0, R13, R0, !PT ;  /* 0x000000000d007209 */ /* 0x002fe20007810000 */
[--C-:B------:R-:W-:Y:S02]  /*14540*/  FFMA.FTZ R245, R161, c[0x0][0x2d0], -R160.reuse ;  /* 0x0000b400a1f57a23 */ /* 0x100fe400000108a0 */
[--C-:B------:R-:W-:Y:S01]  /*14550*/  FFMA.FTZ R246, R159, c[0x0][0x2d0], -R160.reuse ;  /* 0x0000b4009ff67a23 */ /* 0x100fe200000108a0 */
[C---:B------:R-:W-:Y:S01]  /*14560*/  FSETP.NEU.FTZ.AND P0, PT, R0.reuse, -INF , PT ;  /* 0xff8000000000780b */ /* 0x040fe20003f1d000 */
[C---:B------:R-:W-:Y:S03]  /*14570*/  FMUL.FTZ R153, R0.reuse, c[0x0][0x2d0] ;  /* 0x0000b40000997a20 */ /* 0x040fe60000410000 */
[----:B------:R-:W-:Y:S01]  /*14580*/  MUFU.EX2 R175, R175 ;  /* 0x000000af00af7308 */ /* 0x000fe20000000800 */
[----:B------:R-:W-:Y:S01]  /*14590*/  FSEL R4, R0, RZ, P0 ;  /* 0x000000ff00047208 */ /* 0x000fe20000000000 */
[--C-:B------:R-:W-:Y:S01]  /*145a0*/  FFMA.FTZ R247, R157, c[0x0][0x2d0], -R160.reuse ;  /* 0x0000b4009df77a23 */ /* 0x100fe200000108a0 */
[----:B------:R-:W-:Y:S01]  /*145b0*/  FSEL R153, R153, RZ, P0 ;  /* 0x000000ff99997208 */ /* 0x000fe20000000000 */
[--C-:B------:R-:W-:Y:S02]  /*145c0*/  FFMA.FTZ R183, R183, c[0x0][0x2d0], -R160.reuse ;  /* 0x0000b400b7b77a23 */ /* 0x100fe400000108a0 */
[----:B------:R-:W-:Y:S02]  /*145d0*/  FADD.FTZ R4, -R4, R3 ;  /* 0x0000000304047221 */ /* 0x000fe40000010100 */
[--C-:B------:R-:W-:Y:S02]  /*145e0*/  FFMA.FTZ R180, R14, c[0x0][0x2d0], -R153.reuse ;  /* 0x0000b4000eb47a23 */ /* 0x100fe40000010899 */
[--C-:B------:R-:W-:Y:S01]  /*145f0*/  FFMA.FTZ R179, R12, c[0x0][0x2d0], -R153.reuse ;  /* 0x0000b4000cb37a23 */ /* 0x100fe20000010899 */
[----:B------:R-:W1:Y:S01]  /*14600*/  MUFU.EX2 R178, R178 ;  /* 0x000000b200b27308 */ /* 0x000e620000000800 */
[--C-:B------:R-:W-:Y:S01]  /*14610*/  FFMA.FTZ R177, R172, c[0x0][0x2d0], -R153.reuse ;  /* 0x0000b400acb17a23 */ /* 0x100fe20000010899 */
[----:B------:R-:W-:Y:S01]  /*14620*/  IADD3 R172, R141, R9, RZ ;  /* 0x000000098dac7210 */ /* 0x000fe20007ffe0ff */
[--C-:B------:R-:W-:Y:S01]  /*14630*/  FFMA.FTZ R182, R6, c[0x0][0x2d0], -R153.reuse ;  /* 0x0000b40006b67a23 */ /* 0x100fe20000010899 */
[----:B---3--:R-:W-:Y:S01]  /*14640*/  F2FP.PACK_AB R148, R176, R181 ;  /* 0x000000b5b094723e */ /* 0x008fe200000000ff */
[----:B------:R-:W-:Y:S01]  /*14650*/  FMUL.FTZ R3, R4, c[0x0][0x2d0] ;  /* 0x0000b40004037a20 */ /* 0x000fe20000410000 */
[----:B------:R-:W-:Y:S01]  /*14660*/  IADD3 R9, R199, R172, RZ ;  /* 0x000000acc7097210 */ /* 0x000fe20007ffe0ff */
[----:B------:R-:W3:Y:S01]  /*14670*/  LDSM.16.MT88.4 R32, [R172] ;  /* 0x00000000ac20783b */ /* 0x000ee20000004200 */
[--C-:B------:R-:W-:Y:S02]  /*14680*/  FFMA.FTZ R195, R168, c[0x0][0x2d0], -R153.reuse ;  /* 0x0000b400a8c37a23 */ /* 0x100fe40000010899 */
[----:B------:R-:W4:Y:S01]  /*14690*/  MUFU.EX2 R8, R5 ;  /* 0x0000000500087308 */ /* 0x000f220000000800 */
[--C-:B------:R-:W-:Y:S02]  /*146a0*/  FFMA.FTZ R204, R166, c[0x0][0x2d0], -R153.reuse ;  /* 0x0000b400a6cc7a23 */ /* 0x100fe40000010899 */
[--C-:B------:R-:W-:Y:S02]  /*146b0*/  FFMA.FTZ R205, R164, c[0x0][0x2d0], -R153.reuse ;  /* 0x0000b400a4cd7a23 */ /* 0x100fe40000010899 */
[--C-:B------:R-:W-:Y:S02]  /*146c0*/  FFMA.FTZ R206, R162, c[0x0][0x2d0], -R153.reuse ;  /* 0x0000b400a2ce7a23 */ /* 0x100fe40000010899 */
[--C-:B------:R-:W-:Y:S02]  /*146d0*/  FFMA.FTZ R249, R158, c[0x0][0x2d0], -R153.reuse ;  /* 0x0000b4009ef97a23 */ /* 0x100fe40000010899 */
[--C-:B------:R-:W-:Y:S01]  /*146e0*/  FFMA.FTZ R250, R156, c[0x0][0x2d0], -R153.reuse ;  /* 0x0000b4009cfa7a23 */ /* 0x100fe20000010899 */
[----:B------:R-:W-:Y:S01]  /*146f0*/  MUFU.EX2 R180, R180 ;  /* 0x000000b400b47308 */ /* 0x000fe20000000800 */
[----:B------:R-:W-:Y:S01]  /*14700*/  LDSM.16.MT88.4 R156, [R9+0x1800] ;  /* 0x00180000099c783b */ /* 0x000fe20000004200 */
[--C-:B------:R-:W-:Y:S01]  /*14710*/  FFMA.FTZ R251, R154, c[0x0][0x2d0], -R153.reuse ;  /* 0x0000b4009afb7a23 */ /* 0x100fe20000010899 */
[----:B-1----:R-:W-:Y:S01]  /*14720*/  F2FP.PACK_AB R150, R178, R175 ;  /* 0x000000afb296723e */ /* 0x002fe200000000ff */
[--C-:B------:R-:W-:Y:S02]  /*14730*/  FFMA.FTZ R184, R187, c[0x0][0x2d0], -R160.reuse ;  /* 0x0000b400bbb87a23 */ /* 0x100fe400000108a0 */
[--C-:B------:R-:W-:Y:S02]  /*14740*/  FFMA.FTZ R185, R185, c[0x0][0x2d0], -R160.reuse ;  /* 0x0000b400b9b97a23 */ /* 0x100fe400000108a0 */
[--C-:B------:R-:W-:Y:S02]  /*14750*/  FFMA.FTZ R187, R192, c[0x0][0x2d0], -R153.reuse ;  /* 0x0000b400c0bb7a23 */ /* 0x100fe40000010899 */
[----:B------:R-:W1:Y:S01]  /*14760*/  MUFU.EX2 R179, R179 ;  /* 0x000000b300b37308 */ /* 0x000e620000000800 */
[--C-:B------:R-:W-:Y:S02]  /*14770*/  FFMA.FTZ R192, R167, c[0x0][0x2d0], -R160.reuse ;  /* 0x0000b400a7c07a23 */ /* 0x100fe400000108a0 */
[----:B------:R-:W-:Y:S01]  /*14780*/  LDSM.16.MT88.4 R164, [R173+0x3800] ;  /* 0x00380000ada4783b */ /* 0x000fe20000004200 */
[C---:B----4-:R-:W-:Y:S02]  /*14790*/  FMUL.FTZ R4, R8.reuse, R132 ;  /* 0x0000008408047220 */ /* 0x050fe40000410000 */
[C---:B------:R-:W-:Y:S02]  /*147a0*/  FMUL.FTZ R5, R8.reuse, R133 ;  /* 0x0000008508057220 */ /* 0x040fe40000410000 */
[C---:B------:R-:W-:Y:S02]  /*147b0*/  FMUL.FTZ R12, R8.reuse, R128 ;  /* 0x00000080080c7220 */ /* 0x040fe40000410000 */
        /* <DEDUP_REMOVED lines=8> */
[C---:B------:R-:W-:Y:S01]  /*14840*/  FMUL.FTZ R37, R8.reuse, R105 ;  /* 0x0000006908257220 */ /* 0x040fe20000410000 */
[----:B-1----:R-:W-:Y:S01]  /*14850*/  F2FP.PACK_AB R149, R179, R180 ;  /* 0x000000b4b395723e */ /* 0x002fe200000000ff */
[C---:B------:R-:W-:Y:S02]  /*14860*/  FMUL.FTZ R40, R8.reuse, R40 ;  /* 0x0000002808287220 */ /* 0x040fe40000410000 */
[C---:B------:R-:W-:Y:S02]  /*14870*/  FMUL.FTZ R41, R8.reuse, R41 ;  /* 0x0000002908297220 */ /* 0x040fe40000410000 */
[----:B------:R-:W-:Y:S01]  /*14880*/  FFMA.FTZ R160, R155, c[0x0][0x2d0], -R160 ;  /* 0x0000b4009ba07a23 */ /* 0x000fe200000108a0 */
[----:B------:R-:W1:Y:S01]  /*14890*/  MUFU.EX2 R3, R3 ;  /* 0x0000000300037308 */ /* 0x000e620000000800 */
        /* <DEDUP_REMOVED lines=15> */
[C---:B-1----:R-:W-:Y:S02]  /*14990*/  FMUL.FTZ R6, R3.reuse, R134 ;  /* 0x0000008603067220 */ /* 0x042fe40000410000 */
[C---:B------:R-:W-:Y:S02]  /*149a0*/  FMUL.FTZ R7, R3.reuse, R135 ;  /* 0x0000008703077220 */ /* 0x040fe40000410000 */
[----:B------:R-:W-:Y:S01]  /*149b0*/  LDSM.16.MT88.4 R132, [R173+0x2800] ;  /* 0x00280000ad84783b */ /* 0x000fe20000004200 */
[C---:B------:R-:W-:Y:S01]  /*149c0*/  FMUL.FTZ R14, R3.reuse, R130 ;  /* 0x00000082030e7220 */ /* 0x040fe20000410000 */
[----:B------:R-:W1:Y:S01]  /*149d0*/  MUFU.EX2 R184, R184 ;  /* 0x000000b800b87308 */ /* 0x000e620000000800 */
[C---:B------:R-:W-:Y:S02]  /*149e0*/  FMUL.FTZ R15, R3.reuse, R131 ;  /* 0x00000083030f7220 */ /* 0x040fe40000410000 */
[C---:B------:R-:W-:Y:S03]  /*149f0*/  HMMA.16816.F32 R4, R148.reuse, R16, R4 ;  /* 0x000000109404723c */ /* 0x040fe60000001804 */
[----:B------:R-:W-:Y:S02]  /*14a00*/  LDSM.16.MT88.4 R128, [R174+0x2800] ;  /* 0x00280000ae80783b */ /* 0x000fe40000004200 */
[C---:B------:R-:W-:Y:S02]  /*14a10*/  FMUL.FTZ R22, R3.reuse, R122 ;  /* 0x0000007a03167220 */ /* 0x040fe40000410000 */
[C---:B------:R-:W-:Y:S01]  /*14a20*/  FMUL.FTZ R16, R8.reuse, R124 ;  /* 0x0000007c08107220 */ /* 0x040fe20000410000 */
[C---:B------:R-:W-:Y:S01]  /*14a30*/  HMMA.16816.F32 R12, R148.reuse, R18, R12 ;  /* 0x00000012940c723c */ /* 0x040fe2000000180c */
[----:B------:R-:W-:Y:S02]  /*14a40*/  MUFU.EX2 R185, R185 ;  /* 0x000000b900b97308 */ /* 0x000fe40000000800 */
[----:B-----5:R-:W-:Y:S01]  /*14a50*/  LDSM.16.MT88.4 R160, [R174+0x3800] ;  /* 0x00380000aea0783b */ /* 0x020fe20000004200 */
[C---:B------:R-:W-:Y:S02]  /*14a60*/  FMUL.FTZ R17, R8.reuse, R125 ;  /* 0x0000007d08117220 */ /* 0x040fe40000410000 */
[C---:B------:R-:W-:Y:S02]  /*14a70*/  FMUL.FTZ R23, R3.reuse, R123 ;  /* 0x0000007b03177220 */ /* 0x040fe40000410000 */
[C---:B------:R-:W-:Y:S03]  /*14a80*/  FMUL.FTZ R18, R3.reuse, R126 ;  /* 0x0000007e03127220 */ /* 0x040fe60000410000 */
[----:B------:R-:W-:Y:S01]  /*14a90*/  LDSM.16.MT88.4 R120, [R173+0x800] ;  /* 0x00080000ad78783b */ /* 0x000fe20000004200 */
[C---:B------:R-:W-:Y:S01]  /*14aa0*/  FMUL.FTZ R19, R3.reuse, R127 ;  /* 0x0000007f03137220 */ /* 0x040fe20000410000 */
[----:B------:R-:W4:Y:S01]  /*14ab0*/  MUFU.EX2 R186, R186 ;  /* 0x000000ba00ba7308 */ /* 0x000f220000000800 */
[C---:B------:R-:W-:Y:S02]  /*14ac0*/  FMUL.FTZ R30, R3.reuse, R114 ;  /* 0x00000072031e7220 */ /* 0x040fe40000410000 */
[C---:B------:R-:W-:Y:S02]  /*14ad0*/  FMUL.FTZ R31, R3.reuse, R115 ;  /* 0x00000073031f7220 */ /* 0x040fe40000410000 */
[C---:B------:R-:W-:Y:S01]  /*14ae0*/  FMUL.FTZ R38, R3.reuse, R106 ;  /* 0x0000006a03267220 */ /* 0x040fe20000410000 */
[C---:B--2---:R-:W-:Y:S01]  /*14af0*/  HMMA.16816.F32 R16, R148.reuse, R24, R16 ;  /* 0x000000189410723c */ /* 0x044fe20000001810 */
[----:B------:R-:W2:Y:S02]  /*14b00*/  LDSM.16.MT88.4 R124, [R9] ;  /* 0x00000000097c783b */ /* 0x000ea40000004200 */
        /* <DEDUP_REMOVED lines=14> */
[----:B------:R-:W5:Y:S01]  /*14bf0*/  LDSM.16.MT88.4 R116, [R174+0x2000] ;  /* 0x00200000ae74783b */ /* 0x000f620000004200 */
[C---:B------:R-:W-:Y:S01]  /*14c00*/  FMUL.FTZ R50, R3.reuse, R50 ;  /* 0x0000003203327220 */ /* 0x040fe20000410000 */
[C---:B---3--:R-:W-:Y:S01]  /*14c10*/  HMMA.16816.F32 R24, R148.reuse, R32, R24 ;  /* 0x000000209418723c */ /* 0x048fe20000001818 */
[----:B------:R-:W-:Y:S02]  /*14c20*/  MUFU.EX2 R192, R192 ;  /* 0x000000c000c07308 */ /* 0x000fe40000000800 */
[C---:B------:R-:W-:Y:S02]  /*14c30*/  FMUL.FTZ R51, R3.reuse, R51 ;  /* 0x0000003303337220 */ /* 0x040fe40000410000 */
        /* <DEDUP_REMOVED lines=9> */
[----:B------:R-:W3:Y:S01]  /*14cd0*/  LDSM.16.MT88.4 R108, [R173+0x2000] ;  /* 0x00200000ad6c783b */ /* 0x000ee20000004200 */
        /* <DEDUP_REMOVED lines=12> */
[C---:B-----5:R-:W-:Y:S04]  /*14da0*/  HMMA.16816.F32 R40, R148.reuse, R116, R40 ;  /* 0x000000749428723c */ /* 0x060fe80000001828 */
        /* <DEDUP_REMOVED lines=8> */
[C---:B---3--:R-:W-:Y:S03]  /*14e30*/  HMMA.16816.F32 R48, R148.reuse, R108, R48 ;  /* 0x0000006c9430723c */ /* 0x048fe60000001830 */
[----:B------:R-:W-:Y:S01]  /*14e40*/  MUFU.EX2 R206, R206 ;  /* 0x000000ce00ce7308 */ /* 0x000fe20000000800 */
[C---:B------:R-:W-:Y:S02]  /*14e50*/  FMUL.FTZ R74, R3.reuse, R74 ;  /* 0x0000004a034a7220 */ /* 0x040fe40000410000 */
[C---:B------:R-:W-:Y:S02]  /*14e60*/  FMUL.FTZ R75, R3.reuse, R75 ;  /* 0x0000004b034b7220 */ /* 0x040fe40000410000 */
[C---:B------:R-:W-:Y:S01]  /*14e70*/  FMUL.FTZ R76, R8.reuse, R76 ;  /* 0x0000004c084c7220 */ /* 0x040fe20000410000 */
[C---:B------:R-:W-:Y:S01]  /*14e80*/  HMMA.16816.F32 R52, R148.reuse, R110, R52 ;  /* 0x0000006e9434723c */ /* 0x040fe20000001834 */
[----:B------:R-:W2:Y:S03]  /*14e90*/  LDSM.16.MT88.4 R108, [R174+0x4000] ;  /* 0x00400000ae6c783b */ /* 0x000ea60000004200 */
        /* <DEDUP_REMOVED lines=8> */
[----:B------:R-:W3:Y:S03]  /*14f20*/  LDSM.16.MT88.4 R104, [R173+0x4000] ;  /* 0x00400000ad68783b */ /* 0x000ee60000004200 */
[C---:B------:R-:W-:Y:S02]  /*14f30*/  FMUL.FTZ R81, R8.reuse, R81 ;  /* 0x0000005108517220 */ /* 0x040fe40000410000 */
[C---:B------:R-:W-:Y:S02]  /*14f40*/  FMUL.FTZ R82, R3.reuse, R82 ;  /* 0x0000005203527220 */ /* 0x040fe40000410000 */
[----:B------:R-:W-:Y:S01]  /*14f50*/  MUFU.EX2 R247, R247 ;  /* 0x000000f700f77308 */ /* 0x000fe20000000800 */
[C---:B------:R-:W-:Y:S03]  /*14f60*/  HMMA.16816.F32 R64, R148.reuse, R112, R64 ;  /* 0x000000709440723c */ /* 0x040fe60000001840 */
[C---:B------:R-:W-:Y:S02]  /*14f70*/  FMUL.FTZ R83, R3.reuse, R83 ;  /* 0x0000005303537220 */ /* 0x040fe40000410000 */
[C---:B------:R-:W-:Y:S03]  /*14f80*/  FMUL.FTZ R84, R8.reuse, R84 ;  /* 0x0000005408547220 */ /* 0x040fe60000410000 */
[C---:B------:R-:W-:Y:S01]  /*14f90*/  HMMA.16816.F32 R68, R148.reuse, R114, R68 ;  /* 0x000000729444723c */ /* 0x040fe20000001844 */
[----:B------:R-:W5:Y:S01]  /*14fa0*/  LDSM.16.MT88.4 R112, [R172+0x4000] ;  /* 0x00400000ac70783b */ /* 0x000f620000004200 */
[----:B------:R-:W-:Y:S02]  /*14fb0*/  MUFU.EX2 R249, R249 ;  /* 0x000000f900f97308 */ /* 0x000fe40000000800 */
[C---:B------:R-:W-:Y:S02]  /*14fc0*/  FMUL.FTZ R85, R8.reuse, R85 ;  /* 0x0000005508557220 */ /* 0x040fe40000410000 */
[C---:B------:R-:W-:Y:S02]  /*14fd0*/  FMUL.FTZ R86, R3.reuse, R86 ;  /* 0x0000005603567220 */ /* 0x040fe40000410000 */
[C---:B------:R-:W-:Y:S01]  /*14fe0*/  FMUL.FTZ R87, R3.reuse, R87 ;  /* 0x0000005703577220 */ /* 0x040fe20000410000 */
[C---:B--2---:R-:W-:Y:S03]  /*14ff0*/  HMMA.16816.F32 R72, R148.reuse, R108, R72 ;  /* 0x0000006c9448723c */ /* 0x044fe60000001848 */
[C---:B------:R-:W-:Y:S01]  /*15000*/  FMUL.FTZ R88, R8.reuse, R88 ;  /* 0x0000005808587220 */ /* 0x040fe20000410000 */
[----:B------:R-:W-:Y:S01]  /*15010*/  MUFU.EX2 R250, R250 ;  /* 0x000000fa00fa7308 */ /* 0x000fe20000000800 */
[----:B------:R-:W-:Y:S02]  /*15020*/  FMUL.FTZ R89, R8, R89 ;  /* 0x0000005908597220 */ /* 0x000fe40000410000 */
[C---:B------:R-:W-:Y:S01]  /*15030*/  FMUL.FTZ R90, R3.reuse, R90 ;  /* 0x0000005a035a7220 */ /* 0x040fe20000410000 */
[C---:B------:R-:W-:Y:S01]  /*15040*/  HMMA.16816.F32 R76, R148.reuse, R110, R76 ;  /* 0x0000006e944c723c */ /* 0x040fe2000000184c */
[----:B------:R-:W2:Y:S03]  /*15050*/  LDSM.16.MT88.4 R108, [R9+0x4000] ;  /* 0x00400000096c783b */ /* 0x000ea60000004200 */
[C---:B------:R-:W-:Y:S02]  /*15060*/  FMUL.FTZ R91, R3.reuse, R91 ;  /* 0x0000005b035b7220 */ /* 0x040fe40000410000 */
[--C-:B------:R-:W-:Y:S01]  /*15070*/  FFMA.FTZ R188, R188, c[0x0][0x2d0], -R153.reuse ;  /* 0x0000b400bcbc7a23 */ /* 0x100fe20000010899 */
[----:B------:R-:W-:Y:S01]  /*15080*/  MUFU.EX2 R251, R251 ;  /* 0x000000fb00fb7308 */ /* 0x000fe20000000800 */
[C---:B---3--:R-:W-:Y:S04]  /*15090*/  HMMA.16816.F32 R80, R148.reuse, R104, R80 ;  /* 0x000000689450723c */ /* 0x048fe80000001850 */
[--C-:B------:R-:W-:Y:S02]  /*150a0*/  FFMA.FTZ R189, R190, c[0x0][0x2d0], -R153.reuse ;  /* 0x0000b400bebd7a23 */ /* 0x100fe40000010899 */
[--C-:B------:R-:W-:Y:S01]  /*150b0*/  FFMA.FTZ R190, R170, c[0x0][0x2d0], -R153.reuse ;  /* 0x0000b400aabe7a23 */ /* 0x100fe20000010899 */
[----:B-1----:R-:W-:Y:S01]  /*150c0*/  F2FP.PACK_AB R104, R184, R183 ;  /* 0x000000b7b868723e */ /* 0x002fe200000000ff */
[C---:B------:R-:W-:Y:S01]  /*150d0*/  HMMA.16816.F32 R84, R148.reuse, R106, R84 ;  /* 0x0000006a9454723c */ /* 0x040fe20000001854 */
[----:B------:R-:W-:Y:S01]  /*150e0*/  LDSM.16.MT88.4 R168, [R172+0x3800] ;  /* 0x00380000aca8783b */ /* 0x000fe20000004200 */
[----:B------:R-:W1:Y:S02]  /*150f0*/  MUFU.EX2 R188, R188 ;  /* 0x000000bc00bc7308 */ /* 0x000e640000000800 */
[----:B------:R-:W-:Y:S02]  /*15100*/  FFMA.FTZ R153, R152, c[0x0][0x2d0], -R153 ;  /* 0x0000b40098997a23 */ /* 0x000fe40000010899 */
[----:B------:R-:W-:Y:S01]  /*15110*/  FMUL.FTZ R92, R8, R92 ;  /* 0x0000005c085c7220 */ /* 0x000fe20000410000 */
[----:B----4-:R-:W-:Y:S01]  /*15120*/  F2FP.PACK_AB R106, R186, R185 ;  /* 0x000000b9ba6a723e */ /* 0x010fe200000000ff */
[C---:B-----5:R-:W-:Y:S04]  /*15130*/  HMMA.16816.F32 R88, R148.reuse, R112, R88 ;  /* 0x000000709458723c */ /* 0x060fe80000001858 */
[C---:B------:R-:W-:Y:S01]  /*15140*/  FMUL.FTZ R93, R8.reuse, R93 ;  /* 0x0000005d085d7220 */ /* 0x040fe20000410000 */
[----:B------:R-:W-:Y:S01]  /*15150*/  MUFU.EX2 R189, R189 ;  /* 0x000000bd00bd7308 */ /* 0x000fe20000000800 */
[C---:B------:R-:W-:Y:S02]  /*15160*/  FMUL.FTZ R94, R3.reuse, R94 ;  /* 0x0000005e035e7220 */ /* 0x040fe40000410000 */
[C---:B------:R-:W-:Y:S04]  /*15170*/  FMUL.FTZ R95, R3.reuse, R95 ;  /* 0x0000005f035f7220 */ /* 0x040fe80000410000 */
[C---:B------:R-:W-:Y:S02]  /*15180*/  FMUL.FTZ R96, R8.reuse, R96 ;  /* 0x0000006008607220 */ /* 0x040fe40000410000 */
[----:B------:R-:W-:Y:S01]  /*15190*/  FMUL.FTZ R97, R8, R97 ;  /* 0x0000006108617220 */ /* 0x000fe20000410000 */
[C---:B------:R-:W-:Y:S01]  /*151a0*/  HMMA.16816.F32 R92, R148.reuse, R114, R92 ;  /* 0x00000072945c723c */ /* 0x040fe2000000185c */
[----:B------:R-:W3:Y:S01]  /*151b0*/  MUFU.EX2 R190, R190 ;  /* 0x000000be00be7308 */ /* 0x000ee20000000800 */
[----:B------:R-:W4:Y:S01]  /*151c0*/  LDSM.16.MT88.4 R112, [R172+0x800] ;  /* 0x00080000ac70783b */ /* 0x000f220000004200 */
[C---:B------:R-:W-:Y:S01]  /*151d0*/  FMUL.FTZ R98, R3.reuse, R98 ;  /* 0x0000006203627220 */ /* 0x040fe20000410000 */
[----:B-1----:R-:W-:Y:S01]  /*151e0*/  F2FP.PACK_AB R105, R188, R187 ;  /* 0x000000bbbc69723e */ /* 0x002fe200000000ff */
[C---:B------:R-:W-:Y:S02]  /*151f0*/  FMUL.FTZ R99, R3.reuse, R99 ;  /* 0x0000006303637220 */ /* 0x040fe40000410000 */
[C---:B------:R-:W-:Y:S02]  /*15200*/  FMUL.FTZ R100, R8.reuse, R100 ;  /* 0x0000006408647220 */ /* 0x040fe40000410000 */
[C---:B------:R-:W-:Y:S02]  /*15210*/  FMUL.FTZ R101, R8.reuse, R101 ;  /* 0x0000006508657220 */ /* 0x040fe40000410000 */
[----:B------:R1:W5:Y:S01]  /*15220*/  MUFU.EX2 R252, R153 ;  /* 0x0000009900fc7308 */ /* 0x0003620000000800 */
[C---:B--2---:R-:W-:Y:S03]  /*15230*/  HMMA.16816.F32 R96, R148.reuse, R108, R96 ;  /* 0x0000006c9460723c */ /* 0x044fe60000001860 */
[C---:B------:R-:W-:Y:S02]  /*15240*/  FMUL.FTZ R102, R3.reuse, R102 ;  /* 0x0000006603667220 */ /* 0x040fe40000410000 */
[C---:B------:R-:W-:Y:S02]  /*15250*/  FMUL.FTZ R103, R3.reuse, R103 ;  /* 0x0000006703677220 */ /* 0x040fe40000410000 */
[----:B------:R-:W-:Y:S02]  /*15260*/  FFMA.FTZ R180, R3, R242, R180 ;  /* 0x000000f203b47223 */ /* 0x000fe400000100b4 */
[----:B------:R-:W-:Y:S03]  /*15270*/  FFMA.FTZ R181, R8, R239, R181 ;  /* 0x000000ef08b57223 */ /* 0x000fe600000100b5 */
[----:B------:R-:W-:Y:S01]  /*15280*/  HMMA.16816.F32 R100, R148, R110, R100 ;  /* 0x0000006e9464723c */ /* 0x000fe20000001864 */
[----:B------:R-:W2:Y:S02]  /*15290*/  LDSM.16.MT88.4 R108, [R172+0x2800] ;  /* 0x00280000ac6c783b */ /* 0x000ea40000004200 */
[----:B---3--:R-:W-:Y:S01]  /*152a0*/  F2FP.PACK_AB R107, R190, R189 ;  /* 0x000000bdbe6b723e */ /* 0x008fe200000000ff */
[----:B------:R-:W-:Y:S01]  /*152b0*/  FADD.FTZ R176, R176, R181 ;  /* 0x000000b5b0b07221 */ /* 0x000fe20000010000 */
[----:B------:R-:W-:Y:S01]  /*152c0*/  MOV R8, R2 ;  /* 0x0000000200087202 */ /* 0x000fe20000000f00 */
[----:B------:R-:W-:Y:S02]  /*152d0*/  FADD.FTZ R180, R179, R180 ;  /* 0x000000b4b3b47221 */ /* 0x000fe40000010000 */
[----:B------:R-:W-:Y:S01]  /*152e0*/  FADD.FTZ R175, R175, R176 ;  /* 0x000000b0afaf7221 */ /* 0x000fe20000010000 */
[----:B------:R-:W-:Y:S01]  /*152f0*/  LDSM.16.MT88.4 R148, [R173+0x3000] ;  /* 0x00300000ad94783b */ /* 0x000fe20000004200 */
[C---:B------:R-:W-:Y:S05]  /*15300*/  HMMA.16816.F32 R4, R104.reuse, R116, R4 ;  /* 0x000000746804723c */ /* 0x040fea0000001804 */
[----:B------:R-:W-:Y:S02]  /*15310*/  FADD.FTZ R177, R177, R180 ;  /* 0x000000b4b1b17221 */ /* 0x000fe40000010000 */
[----:B-1----:R-:W-:Y:S01]  /*15320*/  LDSM.16.MT88.4 R152, [R172+0x1800] ;  /* 0x00180000ac98783b */ /* 0x002fe20000004200 */
[C---:B------:R-:W-:Y:S04]  /*15330*/  HMMA.16816.F32 R12, R104.reuse, R118, R12 ;  /* 0x00000076680c723c */ /* 0x040fe8000000180c */
[----:B------:R-:W-:Y:S02]  /*15340*/  FADD.FTZ R178, R178, R175 ;  /* 0x000000afb2b27221 */ /* 0x000fe40000010000 */
[----:B------:R-:W-:Y:S01]  /*15350*/  FADD.FTZ R182, R182, R177 ;  /* 0x000000b1b6b67221 */ /* 0x000fe20000010000 */
[----:B------:R-:W1:Y:S01]  /*15360*/  LDSM.16.MT88.4 R116, [R9+0x2800] ;  /* 0x002800000974783b */ /* 0x000e620000004200 */
[C---:B------:R-:W-:Y:S04]  /*15370*/  HMMA.16816.F32 R16, R104.reuse, R120, R16 ;  /* 0x000000786810723c */ /* 0x040fe80000001810 */
[----:B------:R-:W-:Y:S02]  /*15380*/  FADD.FTZ R183, R183, R178 ;  /* 0x000000b2b7b77221 */ /* 0x000fe40000010000 */
[----:B------:R-:W-:Y:S02]  /*15390*/  FADD.FTZ R187, R187, R182 ;  /* 0x000000b6bbbb7221 */ /* 0x000fe40000010000 */
[C---:B------:R-:W-:Y:S01]  /*153a0*/  HMMA.16816.F32 R20, R104.reuse, R122, R20 ;  /* 0x0000007a6814723c */ /* 0x040fe20000001814 */
[----:B------:R-:W-:Y:S03]  /*153b0*/  LDSM.16.MT88.4 R120, [R173+0x4800] ;  /* 0x00480000ad78783b */ /* 0x000fe60000004200 */
[----:B------:R-:W-:Y:S02]  /*153c0*/  FADD.FTZ R184, R184, R183 ;  /* 0x000000b7b8b87221 */ /* 0x000fe40000010000 */
[----:B------:R-:W-:Y:S02]  /*153d0*/  FADD.FTZ R188, R188, R187 ;  /* 0x000000bbbcbc7221 */ /* 0x000fe40000010000 */
[C---:B----4-:R-:W-:Y:S04]  /*153e0*/  HMMA.16816.F32 R24, R104.reuse, R112, R24 ;  /* 0x000000706818723c */ /* 0x050fe80000001818 */
[----:B------:R-:W-:Y:S02]  /*153f0*/  FADD.FTZ R185, R185, R184 ;  /* 0x000000b8b9b97221 */ /* 0x000fe40000010000 */
[----:B------:R-:W-:Y:S02]  /*15400*/  FADD.FTZ R189, R189, R188 ;  /* 0x000000bcbdbd7221 */ /* 0x000fe40000010000 */
[C---:B------:R-:W-:Y:S01]  /*15410*/  HMMA.16816.F32 R28, R104.reuse, R114, R28 ;  /* 0x00000072681c723c */ /* 0x040fe2000000181c */
[----:B------:R-:W3:Y:S03]  /*15420*/  LDSM.16.MT88.4 R112, [R174+0x4800] ;  /* 0x00480000ae70783b */ /* 0x000ee60000004200 */
        /* <DEDUP_REMOVED lines=25> */
[----:B------:R-:W2:Y:S07]  /*155c0*/  LDSM.16.MT88.4 R108, [R172+0x3000] ;  /* 0x00300000ac6c783b */ /* 0x000eae0000004200 */
[C---:B-1----:R-:W-:Y:S08]  /*155d0*/  HMMA.16816.F32 R96, R104.reuse, R116, R96 ;  /* 0x000000746860723c */ /* 0x042ff00000001860 */
[----:B------:R-:W-:Y:S01]  /*155e0*/  HMMA.16816.F32 R100, R104, R118, R100 ;  /* 0x000000766864723c */ /* 0x000fe20000001864 */
[----:B------:R-:W-:Y:S06]  /*155f0*/  LDSM.16.MT88.4 R116, [R174+0x5000] ;  /* 0x00500000ae74783b */ /* 0x000fec0000004200 */
        /* <DEDUP_REMOVED lines=9> */
[C---:B---3--:R-:W-:Y:S03]  /*15690*/  HMMA.16816.F32 R4, R104.reuse, R112, R4 ;  /* 0x000000706804723c */ /* 0x048fe60000001804 */
        /* <DEDUP_REMOVED lines=9> */
[----:B------:R-:W-:Y:S07]  /*15730*/  LDSM.16.MT88.4 R128, [R174+0x1800] ;  /* 0x00180000ae80783b */ /* 0x000fee0000004200 */
[C---:B----4-:R-:W-:Y:S08]  /*15740*/  HMMA.16816.F32 R32, R104.reuse, R120, R32 ;  /* 0x000000786820723c */ /* 0x050ff00000001820 */
        /* <DEDUP_REMOVED lines=34> */
[----:B------:R-:W1:Y:S07]  /*15970*/  LDSM.16.MT88.4 R4, [R9+0x3800] ;  /* 0x003800000904783b */ /* 0x000e6e0000004200 */
[C---:B------:R-:W-:Y:S01]  /*15980*/  HMMA.16816.F32 R128, R148.reuse, R130, R12 ;  /* 0x000000829480723c */ /* 0x040fe2000000180c */
[----:B------:R-:W2:Y:S07]  /*15990*/  LDSM.16.MT88.4 R12, [R174+0x5800] ;  /* 0x00580000ae0c783b */ /* 0x000eae0000004200 */
[C---:B---3--:R-:W-:Y:S01]  /*159a0*/  HMMA.16816.F32 R124, R148.reuse, R120, R16 ;  /* 0x00000078947c723c */ /* 0x048fe20000001810 */
[----:B------:R-:W3:Y:S07]  /*159b0*/  LDSM.16.MT88.4 R16, [R173+0x5800] ;  /* 0x00580000ad10783b */ /* 0x000eee0000004200 */
[C---:B------:R-:W-:Y:S07]  /*159c0*/  HMMA.16816.F32 R120, R148.reuse, R122, R20 ;  /* 0x0000007a9478723c */ /* 0x040fee0000001814 */
[----:B------:R-:W-:Y:S01]  /*159d0*/  IADD3 R20, R244, -0x2, RZ ;  /* 0xfffffffef4147810 */ /* 0x000fe20007ffe0ff */
[C---:B------:R-:W-:Y:S03]  /*159e0*/  HMMA.16816.F32 R116, R148.reuse, R152, R24 ;  /* 0x000000989474723c */ /* 0x040fe60000001818 */
[C---:B------:R-:W-:Y:S05]  /*159f0*/  ISETP.GE.AND P0, PT, R20.reuse, R235, PT ;  /* 0x000000eb1400720c */ /* 0x040fea0003f06270 */
[C---:B------:R-:W-:Y:S08]  /*15a00*/  HMMA.16816.F32 R112, R148.reuse, R154, R28 ;  /* 0x0000009a9470723c */ /* 0x040ff0000000181c */
[C---:B------:R-:W-:Y:S04]  /*15a10*/  HMMA.16816.F32 R108, R148.reuse, R156, R32 ;  /* 0x0000009c946c723c */ /* 0x040fe80000001820 */
[----:B------:R-:W-:Y:S04]  /*15a20*/  @P0 SHF.R.S32.HI R3, RZ, 0x1f, R20 ;  /* 0x0000001fff030819 */ /* 0x000fe80000011414 */
[C---:B------:R-:W-:Y:S04]  /*15a30*/  HMMA.16816.F32 R104, R148.reuse, R158, R36 ;  /* 0x0000009e9468723c */ /* 0x040fe80000001824 */
[----:B------:R-:W-:Y:S04]  /*15a40*/  @P0 IMAD R3, R3, c[0x0][0x1e0], RZ ;  /* 0x0000780003030a24 */ /* 0x000fe800078e02ff */
[C---:B------:R-:W-:Y:S04]  /*15a50*/  HMMA.16816.F32 R40, R148.reuse, R160, R40 ;  /* 0x000000a09428723c */ /* 0x040fe80000001828 */
[C---:B------:R-:W-:Y:S02]  /*15a60*/  @P0 IMAD R3, R20.reuse, c[0x0][0x1e4], R3 ;  /* 0x0000790014030a24 */ /* 0x040fe400078e0203 */
[----:B------:R-:W-:Y:S02]  /*15a70*/  @P0 IMAD.WIDE.U32 R20, R20, c[0x0][0x1e0], RZ ;  /* 0x0000780014140a25 */ /* 0x000fe400078e00ff */
        /* <DEDUP_REMOVED lines=8> */
[C---:B--2---:R-:W-:Y:S08]  /*15b00*/  HMMA.16816.F32 R72, R148.reuse, R12, R72 ;  /* 0x0000000c9448723c */ /* 0x044ff00000001848 */
[C---:B------:R-:W-:Y:S01]  /*15b10*/  HMMA.16816.F32 R76, R148.reuse, R14, R76 ;  /* 0x0000000e944c723c */ /* 0x040fe2000000184c */
[----:B------:R-:W2:Y:S07]  /*15b20*/  LDSM.16.MT88.4 R12, [R9+0x5800] ;  /* 0x00580000090c783b */ /* 0x000eae0000004200 */
[C---:B---3--:R-:W-:Y:S07]  /*15b30*/  HMMA.16816.F32 R80, R148.reuse, R16, R80 ;  /* 0x000000109450723c */ /* 0x048fee0000001850 */
[----:B------:R-:W-:Y:S01]  /*15b40*/  @P0 IADD3 R17, R21, R3, RZ ;  /* 0x0000000315110210 */ /* 0x000fe20007ffe0ff */
[C---:B------:R-:W-:Y:S01]  /*15b50*/  HMMA.16816.F32 R84, R148.reuse, R18, R84 ;  /* 0x000000129454723c */ /* 0x040fe20000001854 */
[----:B------:R-:W-:Y:S03]  /*15b60*/  @P0 MOV R16, c[0x0][0x1e0] ;  /* 0x0000780000100a02 */ /* 0x000fe60000000f00 */
[C---:B------:R-:W-:Y:S02]  /*15b70*/  @P0 SHF.L.U32 R3, R20.reuse, 0x6, RZ ;  /* 0x0000000614030819 */ /* 0x040fe400000006ff */
[----:B------:R-:W-:Y:S02]  /*15b80*/  @P0 SHF.L.U64.HI R17, R20, 0x6, R17 ;  /* 0x0000000614110819 */ /* 0x000fe40000010211 */
[----:B------:R-:W-:Y:S01]  /*15b90*/  @P0 IADD3 R20, P3, R3, R240, RZ ;  /* 0x000000f003140210 */ /* 0x000fe20007f7e0ff */
[C---:B-1----:R-:W-:Y:S03]  /*15ba0*/  HMMA.16816.F32 R88, R148.reuse, R4, R88 ;  /* 0x000000049458723c */ /* 0x042fe60000001858 */
[----:B------:R-:W-:Y:S02]  /*15bb0*/  @P0 LEA R18, P2, R20, c[0x0][0x1c8], 0x1 ;  /* 0x0000720014120a11 */ /* 0x000fe400078408ff */
[----:B------:R-:W-:Y:S02]  /*15bc0*/  @P0 MOV R19, c[0x0][0x1e4] ;  /* 0x0000790000130a02 */ /* 0x000fe40000000f00 */
[C---:B------:R-:W-:Y:S01]  /*15bd0*/  @P0 LEA R21, P1, R16.reuse, R3, 0x5 ;  /* 0x0000000310150211 */ /* 0x040fe200078228ff */
[C---:B------:R-:W-:Y:S04]  /*15be0*/  HMMA.16816.F32 R92, R148.reuse, R6, R92 ;  /* 0x00000006945c723c */ /* 0x040fe8000000185c */
[----:B------:R-:W-:Y:S02]  /*15bf0*/  @P0 IADD3.X R3, R17, R234, RZ, P3, !PT ;  /* 0x000000ea11030210 */ /* 0x000fe40001ffe4ff */
[----:B------:R-:W-:Y:S02]  /*15c00*/  @P0 LEA.HI.X R17, R16, R17, R19, 0x5, P1 ;  /* 0x0000001110110211 */ /* 0x000fe400008f2c13 */
[----:B------:R-:W-:Y:S01]  /*15c10*/  @P0 LEA.HI.X R19, R20, c[0x0][0x1cc], R3, 0x1, P2 ;  /* 0x0000730014130a11 */ /* 0x000fe200010f0c03 */
[----:B------:R-:W-:Y:S01]  /*15c20*/  @P0 IMAD R3, R238, 0x6000, R11 ;  /* 0x00006000ee030824 */ /* 0x000fe200078e020b */
[----:B------:R-:W-:Y:S01]  /*15c30*/  @P0 ISETP.GE.AND P2, PT, R232, c[0x0][0x1d4], PT ;  /* 0x00007500e8000a0c */ /* 0x000fe20003f46270 */
[C---:B--2---:R-:W-:Y:S03]  /*15c40*/  HMMA.16816.F32 R96, R148.reuse, R12, R96 ;  /* 0x0000000c9460723c */ /* 0x044fe60000001860 */
[----:B------:R-:W-:Y:S02]  /*15c50*/  @P0 ISETP.GE.AND P1, PT, R216, c[0x0][0x1d4], PT ;  /* 0x00007500d8000a0c */ /* 0x000fe40003f26270 */
[----:B------:R-:W-:Y:S03]  /*15c60*/  @P0 IADD3 R21, P3, R21, R240, RZ ;  /* 0x000000f015150210 */ /* 0x000fe60007f7e0ff */
[----:B------:R-:W-:Y:S04]  /*15c70*/  HMMA.16816.F32 R100, R148, R14, R100 ;  /* 0x0000000e9464723c */ /* 0x000fe80000001864 */
[----:B------:R-:W-:Y:S01]  /*15c80*/  @!PT LDS RZ, [RZ] ;  /* 0x00000000fffff984 */ /* 0x000fe20000000800 */
[----:B------:R-:W-:Y:S01]  /*15c90*/  @!PT LDS RZ, [RZ] ;  /* 0x00000000fffff984 */ /* 0x000fe20000000800 */
[----:B------:R-:W-:Y:S01]  /*15ca0*/  @!PT LDS RZ, [RZ] ;  /* 0x00000000fffff984 */ /* 0x000fe20000000800 */
[----:B------:R1:W-:Y:S01]  /*15cb0*/  @P0 LDGSTS.E.BYPASS.LTC128B.128 [R3], [R18.64], !P2 ;  /* 0x0000000012030fae */ /* 0x0003e2000d101d48 */
[----:B------:R-:W-:Y:S02]  /*15cc0*/  @P0 IADD3.X R16, R17, R234, RZ, P3, !PT ;  /* 0x000000ea11100210 */ /* 0x000fe40001ffe4ff */
[C---:B------:R-:W-:Y:S05]  /*15cd0*/  @P0 LEA R4, P3, R21.reuse, c[0x0][0x1c8], 0x1 ;  /* 0x0000720015040a11 */ /* 0x040fea00078608ff */
[----:B------:R1:W-:Y:S01]  /*15ce0*/  @P0 LDGSTS.E.BYPASS.LTC128B.128 [R3+0x2000], [R18.64+0x80], !P1 ;  /* 0x0200008012030fae */ /* 0x0003e2000c901d48 */
[----:B------:R-:W-:Y:S07]  /*15cf0*/  @P0 LEA.HI.X R5, R21, c[0x0][0x1cc], R16, 0x1, P3 ;  /* 0x0000730015050a11 */ /* 0x000fee00018f0c10 */
[----:B------:R1:W-:Y:S08]  /*15d00*/  @P0 LDGSTS.E.BYPASS.LTC128B.128 [R3+0x4000], [R18.64+0x100], !P6 ;  /* 0x0400010012030fae */ /* 0x0003f0000f101d48 */
[----:B------:R1:W-:Y:S08]  /*15d10*/  @P0 LDGSTS.E.BYPASS.LTC128B.128 [R3+0x1000], [R4.64], !P2 ;  /* 0x0100000004030fae */ /* 0x0003f0000d101d48 */
[----:B------:R1:W-:Y:S01]  /*15d20*/  @P0 LDGSTS.E.BYPASS.LTC128B.128 [R3+0x3000], [R4.64+0x80], !P1 ;  /* 0x0300008004030fae */ /* 0x0003e2000c901d48 */
[C---:B------:R-:W-:Y:S02]  /*15d30*/  ISETP.GE.AND P1, PT, R201.reuse, 0x1, PT ;  /* 0x00000001c900780c */ /* 0x040fe40003f26270 */
[----:B------:R-:W-:Y:S04]  /*15d40*/  IADD3 R201, R201, 0x1, RZ ;  /* 0x00000001c9c97810 */ /* 0x000fe80007ffe0ff */
[----:B------:R-:W-:Y:S01]  /*15d50*/  SEL R201, R201, RZ, !P1 ;  /* 0x000000ffc9c97207 */ /* 0x000fe20004800000 */
[----:B------:R1:W-:Y:S01]  /*15d60*/  @P0 LDGSTS.E.BYPASS.LTC128B.128 [R3+0x5000], [R4.64+0x100], !P6 ;  /* 0x0500010004030fae */ /* 0x0003e2000f101d48 */
[C---:B------:R-:W-:Y:S02]  /*15d70*/  ISETP.GT.AND P0, PT, R244.reuse, R243, PT ;  /* 0x000000f3f400720c */ /* 0x040fe40003f04270 */
[----:B------:R-:W-:Y:S05]  /*15d80*/  IADD3 R244, R244, -0x1, RZ ;  /* 0xfffffffff4f47810 */ /* 0x000fea0007ffe0ff */
[----:B------:R-:W0:Y:S01]  /*15d90*/  LDGDEPBAR ;  /* 0x00000000000079af */ /* 0x000e220000000000 */
[----:B-1----:R-:W-:Y:S05]  /*15da0*/  MOV R3, R0 ;  /* 0x0000000000037202 */ /* 0x002fea0000000f00 */
[----:B------:R-:W-:-:S05]  /*15db0*/  @P0 BRA `(.L_x_1946) ;  /* 0xffffc91000000947 */ /* 0x000fca000383ffff */
.L_x_1937:
[----:B------:R-:W-:Y:S02]  /*15dc0*/  ISETP.NE.AND P1, PT, R224, 0x1, PT ;  /* 0x00000001e000780c */ /* 0x000fe40003f25270 */
[----:B------:R-:W-:-:S02]  /*15dd0*/  IADD3 R6, R228, 0x7f, RZ ;  /* 0x0000007fe4067810 */ /* 0x000fc40007ffe0ff */
[----:B------:R-:W-:Y:S02]  /*15de0*/  ISETP.GE.AND P0, PT, R209, 0x1, PT ;  /* 0x00000001d100780c */ /* 0x000fe40003f06270 */
[----:B------:R-:W-:-:S07]  /*15df0*/  IADD3 R3, R230, 0x1, -R227 ;  /* 0x00000001e6037810 */ /* 0x000fce0007ffe8e3 */
        /* <DEDUP_REMOVED lines=15> */
.L_x_1949:
[----:B------:R-:W-:-:S04]  /*15ef0*/  MOV R3, c[0x0][0x32c] ;  /* 0x0000cb0000037a02 */ /* 0x000fc80000000f00 */
[----:B------:R-:W-:-:S13]  /*15f00*/  ISETP.NE.AND P0, PT, R3, 0x1, PT ;  /* 0x000000010300780c */ /* 0x000fda0003f05270 */
[----:B------:R-:W-:-:S05]  /*15f10*/  @P0 IMAD.HI.U32 R3, R5, c[0x0][0x330], RZ ;  /* 0x0000cc0005030a27 */ /* 0x000fca00078e00ff */
[----:B------:R-:W-:Y:S02]  /*15f20*/  @P0 SHF.R.U32.HI R5, RZ, c[0x0][0x334], R3 ;  /* 0x0000cd00ff050a19 */ /* 0x000fe40000011603 */
.L_x_1950:
[----:B------:R-:W-:Y:S05]  /*15f30*/  BSYNC B0 ;  /* 0x0000000000007941 */ /* 0x000fea0003800000 */
.L_x_1948:
[----:B------:R-:W-:-:S05]  /*15f40*/  IMAD R5, R5, c[0x0][0x32c], RZ ;  /* 0x0000cb0005057a24 */ /* 0x000fca00078e02ff */
[----:B------:R-:W-:-:S04]  /*15f50*/  IMNMX R4, R4, R5, !PT ;  /* 0x0000000504047217 */ /* 0x000fc80007800200 */
.L_x_1947:
        /* <DEDUP_REMOVED lines=10> */
.L_x_1952:
        /* <DEDUP_REMOVED lines=8> */
[----:B------:R-:W-:Y:S03]  /*16080*/  IADD3 R206, R202, R204, R203 ;  /* 0x000000cccace7210 */ /* 0x000fe60007ffe0cb */
[----:B------:R-:W-:Y:S01]  /*16090*/  @!P0 SHF.R.S32.HI R0, RZ, 0x1f, R244 ;  /* 0x0000001fff008819 */ /* 0x000fe200000114f4 */
[----:B------:R-:W-:Y:S01]  /*160a0*/  @!P0 IMAD.WIDE.U32 R24, R244, c[0x0][0x208], RZ ;  /* 0x00008200f4188a25 */ /* 0x000fe200078e00ff */
[----:B------:R-:W-:Y:S03]  /*160b0*/  @!P0 MOV R33, c[0x0][0x20c] ;  /* 0x0000830000218a02 */ /* 0x000fe60000000f00 */
[----:B------:R-:W-:Y:S01]  /*160c0*/  @!P0 IMAD R0, R0, c[0x0][0x208], RZ ;  /* 0x0000820000008a24 */ /* 0x000fe200078e02ff */
[----:B------:R-:W-:Y:S01]  /*160d0*/  @!P0 SHF.L.U32 R169, R24, 0x6, RZ ;  /* 0x0000000618a98819 */ /* 0x000fe200000006ff */
[----:B------:R-:W-:Y:S02]  /*160e0*/  LDSM.16.M88.4 R36, [R200] ;  /* 0x00000000c824783b */ /* 0x000fe40000000200 */
[----:B------:R-:W-:Y:S01]  /*160f0*/  @!P0 IMAD R0, R244, c[0x0][0x20c], R0 ;  /* 0x00008300f4008a24 */ /* 0x000fe200078e0200 */
[----:B------:R-:W-:Y:S04]  /*16100*/  @!P0 IADD3 R32, P3, R169, R236, RZ ;  /* 0x000000eca9208210 */ /* 0x000fe80007f7e0ff */
[----:B------:R-:W-:Y:S01]  /*16110*/  @!P0 IADD3 R0, R25, R0, RZ ;  /* 0x0000000019008210 */ /* 0x000fe20007ffe0ff */
[----:B------:R-:W1:Y:S01]  /*16120*/  LDSM.16.M88.4 R12, [R204] ;  /* 0x00000000cc0c783b */ /* 0x000e620000000200 */
[----:B------:R-:W-:Y:S02]  /*16130*/  @!P0 LEA R176, P2, R32, c[0x0][0x1f8], 0x1 ;  /* 0x00007e0020b08a11 */ /* 0x000fe400078408ff */
[----:B------:R-:W-:Y:S02]  /*16140*/  @!P0 SHF.L.U64.HI R2, R24, 0x6, R0 ;  /* 0x0000000618028819 */ /* 0x000fe40000010200 */
[----:B------:R-:W-:Y:S03]  /*16150*/  @!P0 MOV R0, c[0x0][0x208] ;  /* 0x0000820000008a02 */ /* 0x000fe60000000f00 */
[----:B------:R-:W2:Y:S01]  /*16160*/  LDSM.16.M88.4 R20, [R204+0x800] ;  /* 0x00080000cc14783b */ /* 0x000ea20000000200 */
[C---:B------:R-:W-:Y:S04]  /*16170*/  @!P0 LEA R169, P1, R0.reuse, R169, 0x5 ;  /* 0x000000a900a98211 */ /* 0x040fe800078228ff */
[----:B------:R-:W-:Y:S02]  /*16180*/  @!P0 LEA.HI.X R0, R0, R2, R33, 0x5, P1 ;  /* 0x0000000200008211 */ /* 0x000fe400008f2c21 */
[----:B------:R-:W-:Y:S01]  /*16190*/  @!P0 ISETP.GE.AND P1, PT, R216, c[0x0][0x1d4], PT ;  /* 0x00007500d8008a0c */ /* 0x000fe20003f26270 */
        /* <DEDUP_REMOVED lines=11> */
[-C--:B------:R-:W-:Y:S01]  /*16250*/  @!P0 IADD3.X R29, R2, R231.reuse, RZ, P3, !PT ;  /* 0x000000e7021d8210 */ /* 0x080fe20001ffe4ff */
[----:B------:R-:W-:Y:S01]  /*16260*/  @!P0 IMAD R2, R238, 0x6000, R10 ;  /* 0x00006000ee028824 */ /* 0x000fe200078e020a */
[----:B------:R-:W-:Y:S03]  /*16270*/  @!P0 IADD3 R169, P3, R169, R236, RZ ;  /* 0x000000eca9a98210 */ /* 0x000fe60007f7e0ff */
[----:B------:R-:W-:Y:S02]  /*16280*/  @!P0 LEA.HI.X R177, R32, c[0x0][0x1fc], R29, 0x1, P2 ;  /* 0x00007f0020b18a11 */ /* 0x000fe400010f0c1d */
[C---:B------:R-:W-:Y:S01]  /*16290*/  HMMA.16816.F32 R28, R36.reuse, R30, RZ ;  /* 0x0000001e241c723c */ /* 0x040fe200000018ff */
[----:B------:R-:W-:Y:S02]  /*162a0*/  @!P0 IADD3.X R0, R0, R231, RZ, P3, !PT ;  /* 0x000000e700008210 */ /* 0x000fe40001ffe4ff */
[C---:B------:R-:W-:Y:S02]  /*162b0*/  @!P0 LEA R178, P3, R169.reuse, c[0x0][0x1f8], 0x1 ;  /* 0x00007e00a9b28a11 */ /* 0x040fe400078608ff */
[----:B------:R-:W-:Y:S02]  /*162c0*/  @!P0 ISETP.GE.AND P2, PT, R232, c[0x0][0x1d4], PT ;  /* 0x00007500e8008a0c */ /* 0x000fe40003f46270 */
[----:B------:R-:W-:Y:S01]  /*162d0*/  @!P0 LEA.HI.X R179, R169, c[0x0][0x1fc], R0, 0x1, P3 ;  /* 0x00007f00a9b38a11 */ /* 0x000fe200018f0c00 */
[C---:B----4-:R-:W-:Y:S01]  /*162e0*/  HMMA.16816.F32 R32, R36.reuse, R148, RZ ;  /* 0x000000942420723c */ /* 0x050fe200000018ff */
[----:B------:R-:W3:Y:S03]  /*162f0*/  LDSM.16.M88.4 R168, [R8+0x1800] ;  /* 0x0018000008a8783b */ /* 0x000ee60000000200 */
[C---:B------:R-:W-:Y:S04]  /*16300*/  IADD3 R0, R203.reuse, R204, RZ ;  /* 0x000000cccb007210 */ /* 0x040fe80007ffe0ff */
[----:B------:R-:W-:Y:S02]  /*16310*/  HMMA.16816.F32 R36, R36, R150, RZ ;  /* 0x000000962424723c */ /* 0x000fe400000018ff */
[----:B------:R-:W-:Y:S01]  /*16320*/  @!PT LDS RZ, [RZ] ;  /* 0x00000000fffff984 */ /* 0x000fe20000000800 */
[----:B------:R-:W-:Y:S01]  /*16330*/  @!PT LDS RZ, [RZ] ;  /* 0x00000000fffff984 */ /* 0x000fe20000000800 */
[----:B------:R-:W-:Y:S01]  /*16340*/  @!PT LDS RZ, [RZ] ;  /* 0x00000000fffff984 */ /* 0x000fe20000000800 */
[----:B------:R4:W-:Y:S06]  /*16350*/  @!P0 LDGSTS.E.BYPASS.LTC128B.128 [R2], [R176.64], !P2 ;  /* 0x00000000b0028fae */ /* 0x0009ec000d101d48 */
[C---:B-1----:R-:W-:Y:S02]  /*16360*/  HMMA.16816.F32 R4, R152.reuse, R156, R4 ;  /* 0x0000009c9804723c */ /* 0x042fe40000001804 */
[----:B------:R4:W-:Y:S06]  /*16370*/  @!P0 LDGSTS.E.BYPASS.LTC128B.128 [R2+0x2000], [R176.64+0x80], !P1 ;  /* 0x02000080b0028fae */ /* 0x0009ec000c901d48 */
[C---:B------:R-:W-:Y:S02]  /*16380*/  HMMA.16816.F32 R12, R152.reuse, R158, R12 ;  /* 0x0000009e980c723c */ /* 0x040fe4000000180c */
[----:B------:R4:W-:Y:S06]  /*16390*/  @!P0 LDGSTS.E.BYPASS.LTC128B.128 [R2+0x4000], [R176.64+0x100], !P6 ;  /* 0x04000100b0028fae */ /* 0x0009ec000f101d48 */
[C---:B-----5:R-:W-:Y:S02]  /*163a0*/  HMMA.16816.F32 R16, R152.reuse, R160, R16 ;  /* 0x000000a09810723c */ /* 0x060fe40000001810 */
[----:B------:R4:W-:Y:S06]  /*163b0*/  @!P0 LDGSTS.E.BYPASS.LTC128B.128 [R2+0x1000], [R178.64], !P2 ;  /* 0x01000000b2028fae */ /* 0x0009ec000d101d48 */
[C---:B------:R-:W-:Y:S02]  /*163c0*/  HMMA.16816.F32 R20, R152.reuse, R162, R20 ;  /* 0x000000a29814723c */ /* 0x040fe40000001814 */
[----:B------:R4:W-:Y:S06]  /*163d0*/  @!P0 LDGSTS.E.BYPASS.LTC128B.128 [R2+0x3000], [R178.64+0x80], !P1 ;  /* 0x03000080b2028fae */ /* 0x0009ec000c901d48 */
[C---:B--2---:R-:W-:Y:S02]  /*163e0*/  HMMA.16816.F32 R24, R152.reuse, R164, R24 ;  /* 0x000000a49818723c */ /* 0x044fe40000001818 */
[----:B------:R4:W-:Y:S06]  /*163f0*/  @!P0 LDGSTS.E.BYPASS.LTC128B.128 [R2+0x5000], [R178.64+0x100], !P6 ;  /* 0x05000100b2028fae */ /* 0x0009ec000f101d48 */
[C---:B------:R-:W-:Y:S02]  /*16400*/  HMMA.16816.F32 R28, R152.reuse, R166, R28 ;  /* 0x000000a6981c723c */ /* 0x040fe4000000181c */
[----:B------:R-:W-:Y:S06]  /*16410*/  LDSM.16.M88.4 R148, [R196] ;  /* 0x00000000c494783b */ /* 0x000fec0000000200 */
[C---:B---3--:R-:W-:Y:S02]  /*16420*/  HMMA.16816.F32 R32, R152.reuse, R168, R32 ;  /* 0x000000a89820723c */ /* 0x048fe40000001820 */
[----:B------:R-:W1:Y:S06]  /*16430*/  LDSM.16.M88.4 R172, [R0] ;  /* 0x0000000000ac783b */ /* 0x000e6c0000000200 */
[----:B------:R-:W-:Y:S02]  /*16440*/  HMMA.16816.F32 R36, R152, R170, R36 ;  /* 0x000000aa9824723c */ /* 0x000fe40000001824 */
[----:B------:R-:W2:Y:S02]  /*16450*/  LDSM.16.M88.4 R156, [R0+0x800] ;  /* 0x00080000009c783b */ /* 0x000ea40000000200 */
[----:B----4-:R-:W-:Y:S06]  /*16460*/  IADD3 R2, R203, R8, RZ ;  /* 0x00000008cb027210 */ /* 0x010fec0007ffe0ff */
[----:B------:R-:W3:Y:S08]  /*16470*/  LDSM.16.M88.4 R160, [R0+0x1000] ;  /* 0x0010000000a0783b */ /* 0x000ef00000000200 */
[----:B------:R-:W0:Y:S08]  /*16480*/  LDGDEPBAR ;  /* 0x00000000000079af */ /* 0x000e300000000000 */
[----:B------:R-:W4:Y:S01]  /*16490*/  LDSM.16.M88.4 R164, [R0+0x1800] ;  /* 0x0018000000a4783b */ /* 0x000f220000000200 */
[C---:B-1----:R-:W-:Y:S07]  /*164a0*/  HMMA.16816.F32 R4, R148.reuse, R172, R4 ;  /* 0x000000ac9404723c */ /* 0x042fee0000001804 */
[----:B------:R-:W-:Y:S01]  /*164b0*/  LDSM.16.M88.4 R176, [R147] ;  /* 0x0000000093b0783b */ /* 0x000fe20000000200 */
[C---:B------:R-:W-:Y:S07]  /*164c0*/  HMMA.16816.F32 R12, R148.reuse, R174, R12 ;  /* 0x000000ae940c723c */ /* 0x040fee000000180c */
[----:B------:R-:W1:Y:S01]  /*164d0*/  LDSM.16.M88.4 R180, [R2] ;  /* 0x0000000002b4783b */ /* 0x000e620000000200 */
[C---:B--2---:R-:W-:Y:S07]  /*164e0*/  HMMA.16816.F32 R16, R148.reuse, R156, R16 ;  /* 0x0000009c9410723c */ /* 0x044fee0000001810 */
[----:B------:R-:W2:Y:S01]  /*164f0*/  LDSM.16.M88.4 R152, [R2+0x800] ;  /* 0x000800000298783b */ /* 0x000ea20000000200 */
[C---:B------:R-:W-:Y:S07]  /*16500*/  HMMA.16816.F32 R20, R148.reuse, R158, R20 ;  /* 0x0000009e9414723c */ /* 0x040fee0000001814 */
[----:B------:R-:W5:Y:S01]  /*16510*/  LDSM.16.M88.4 R168, [R2+0x1000] ;  /* 0x0010000002a8783b */ /* 0x000f620000000200 */
[C---:B---3--:R-:W-:Y:S07]  /*16520*/  HMMA.16816.F32 R24, R148.reuse, R160, R24 ;  /* 0x000000a09418723c */ /* 0x048fee0000001818 */
[----:B------:R-:W3:Y:S01]  /*16530*/  LDSM.16.M88.4 R156, [R2+0x1800] ;  /* 0x00180000029c783b */ /* 0x000ee20000000200 */
[C---:B------:R-:W-:Y:S07]  /*16540*/  HMMA.16816.F32 R28, R148.reuse, R162, R28 ;  /* 0x000000a2941c723c */ /* 0x040fee000000181c */
[----:B------:R-:W-:Y:S01]  /*16550*/  LDSM.16.M88.4 R160, [R204+0x2000] ;  /* 0x00200000cca0783b */ /* 0x000fe20000000200 */
[C---:B----4-:R-:W-:Y:S07]  /*16560*/  HMMA.16816.F32 R32, R148.reuse, R164, R32 ;  /* 0x000000a49420723c */ /* 0x050fee0000001820 */
[----:B------:R-:W-:Y:S01]  /*16570*/  LDSM.16.M88.4 R172, [R204+0x3800] ;  /* 0x00380000ccac783b */ /* 0x000fe20000000200 */
[----:B------:R-:W-:Y:S07]  /*16580*/  HMMA.16816.F32 R36, R148, R166, R36 ;  /* 0x000000a69424723c */ /* 0x000fee0000001824 */
[----:B------:R-:W4:Y:S01]  /*16590*/  LDSM.16.M88.4 R148, [R200+0x4000] ;  /* 0x00400000c894783b */ /* 0x000f220000000200 */
[C---:B-1----:R-:W-:Y:S07]  /*165a0*/  HMMA.16816.F32 R4, R176.reuse, R180, R4 ;  /* 0x000000b4b004723c */ /* 0x042fee0000001804 */
[----:B------:R-:W1:Y:S01]  /*165b0*/  LDSM.16.M88.4 R164, [R204+0x2800] ;  /* 0x00280000cca4783b */ /* 0x000e620000000200 */
[C---:B------:R-:W-:Y:S07]  /*165c0*/  HMMA.16816.F32 R12, R176.reuse, R182, R12 ;  /* 0x000000b6b00c723c */ /* 0x040fee000000180c */
[----:B------:R-:W-:Y:S01]  /*165d0*/  LDSM.16.M88.4 R180, [R8+0x2000] ;  /* 0x0020000008b4783b */ /* 0x000fe20000000200 */
[C---:B--2---:R-:W-:Y:S07]  /*165e0*/  HMMA.16816.F32 R16, R176.reuse, R152, R16 ;  /* 0x00000098b010723c */ /* 0x044fee0000001810 */
[----:B------:R-:W-:Y:S01]  /*165f0*/  LDSM.16.M88.4 R184, [R8+0x2800] ;  /* 0x0028000008b8783b */ /* 0x000fe20000000200 */
[C---:B------:R-:W-:Y:S07]  /*16600*/  HMMA.16816.F32 R20, R176.reuse, R154, R20 ;  /* 0x0000009ab014723c */ /* 0x040fee0000001814 */
[----:B------:R-:W2:Y:S01]  /*16610*/  LDSM.16.M88.4 R152, [R204+0x3000] ;  /* 0x00300000cc98783b */ /* 0x000ea20000000200 */
[C---:B-----5:R-:W-:Y:S07]  /*16620*/  HMMA.16816.F32 R24, R176.reuse, R168, R24 ;  /* 0x000000a8b018723c */ /* 0x060fee0000001818 */
[----:B------:R-:W-:Y:S01]  /*16630*/  LDSM.16.M88.4 R188, [R0+0x2000] ;  /* 0x0020000000bc783b */ /* 0x000fe20000000200 */
[C---:B------:R-:W-:Y:S07]  /*16640*/  HMMA.16816.F32 R28, R176.reuse, R170, R28 ;  /* 0x000000aab01c723c */ /* 0x040fee000000181c */
[----:B------:R-:W5:Y:S01]  /*16650*/  LDSM.16.M88.4 R168, [R197+0x4000] ;  /* 0x00400000c5a8783b */ /* 0x000f620000000200 */
[C---:B---3--:R-:W-:Y:S07]  /*16660*/  HMMA.16816.F32 R32, R176.reuse, R156, R32 ;  /* 0x0000009cb020723c */ /* 0x048fee0000001820 */
[----:B------:R-:W-:Y:S01]  /*16670*/  LDSM.16.M88.4 R192, [R204+0x4000] ;  /* 0x00400000ccc0783b */ /* 0x000fe20000000200 */
[----:B------:R-:W-:Y:S07]  /*16680*/  HMMA.16816.F32 R36, R176, R158, R36 ;  /* 0x0000009eb024723c */ /* 0x000fee0000001824 */
[----:B------:R-:W3:Y:S01]  /*16690*/  LDSM.16.M88.4 R156, [R8+0x3000] ;  /* 0x00300000089c783b */ /* 0x000ee20000000200 */
[C---:B----4-:R-:W-:Y:S07]  /*166a0*/  HMMA.16816.F32 R4, R148.reuse, R160, R4 ;  /* 0x000000a09404723c */ /* 0x050fee0000001804 */
[----:B------:R-:W-:Y:S01]  /*166b0*/  LDSM.16.M88.4 R176, [R196+0x4000] ;  /* 0x00400000c4b0783b */ /* 0x000fe20000000200 */
[C---:B------:R-:W-:Y:S07]  /*166c0*/  HMMA.16816.F32 R12, R148.reuse, R162, R12 ;  /* 0x000000a2940c723c */ /* 0x040fee000000180c */
[----:B------:R-:W4:Y:S01]  /*166d0*/  LDSM.16.M88.4 R160, [R8+0x3800] ;  /* 0x0038000008a0783b */ /* 0x000f220000000200 */
        /* <DEDUP_REMOVED lines=9> */
[C---:B-----5:R-:W-:Y:S01]  /*16770*/  HMMA.16816.F32 R4, R168.reuse, R180, R4 ;  /* 0x000000b4a804723c */ /* 0x060fe20000001804 */
[----:B------:R-:W-:Y:S07]  /*16780*/  LDSM.16.M88.4 R172, [R147+0x4000] ;  /* 0x0040000093ac783b */ /* 0x000fee0000000200 */
[C---:B------:R-:W-:Y:S01]  /*16790*/  HMMA.16816.F32 R12, R168.reuse, R182, R12 ;  /* 0x000000b6a80c723c */ /* 0x040fe2000000180c */
[----:B------:R-:W2:Y:S07]  /*167a0*/  LDSM.16.M88.4 R180, [R2+0x2000] ;  /* 0x0020000002b4783b */ /* 0x000eae0000000200 */
        /* <DEDUP_REMOVED lines=97> */
[----:B------:R-:W-:Y:S01]  /*16dc0*/  HMMA.16816.F32 R28, R184, R6, R28 ;  /* 0x00000006b81c723c */ /* 0x000fe2000000181c */
[----:B------:R-:W2:Y:S01]  /*16dd0*/  MUFU.TANH R170, R170 ;  /* 0x000000aa00aa7308 */ /* 0x000ea20000002400 */
[----:B------:R-:W-:-:S14]  /*16de0*/  BAR.SYNC.DEFER_BLOCKING 0x0 ;  /* 0x0000000000007b1d */ /* 0x000fdc0000010000 */
        /* <DEDUP_REMOVED lines=27> */
[----:B------:R-:W-:Y:S01]  /*16fa0*/  FMUL.FTZ R38, R38, c[0x0][0x320] ;  /* 0x0000c80026267a20 */ /* 0x000fe20000410000 */
[----:B------:R-:W-:Y:S01]  /*16fb0*/  FMNMX.FTZ R5, R192, R5, !PT ;  /* 0x00000005c0057209 */ /* 0x000fe20007810000 */
[----:B------:R-:W-:Y:S01]  /*16fc0*/  FMUL.FTZ R39, R39, c[0x0][0x320] ;  /* 0x0000c80027277a20 */ /* 0x000fe20000410000 */
[----:B------:R-:W-:Y:S02]  /*16fd0*/  FMNMX.FTZ R0, R173, R0, !PT ;  /* 0x00000000ad007209 */ /* 0x000fe40007810000 */
[----:B------:R-:W3:Y:S01]  /*16fe0*/  MUFU.TANH R151, R20 ;  /* 0x0000001400977308 */ /* 0x000ee20000002400 */
[----:B------:R-:W-:Y:S02]  /*16ff0*/  FMNMX.FTZ R5, R150, R5, !PT ;  /* 0x0000000596057209 */ /* 0x000fe40007810000 */
[----:B--2---:R-:W-:Y:S07]  /*17000*/  FMNMX.FTZ R0, R179, R0, !PT ;  /* 0x00000000b3007209 */ /* 0x004fee0007810000 */
        /* <DEDUP_REMOVED lines=50> */
[----:B------:R-:W-:Y:S02]  /*17330*/  FMUL.FTZ R5, R4, c[0x0][0x2d0] ;  /* 0x0000b40004057a20 */ /* 0x000fe40000410000 */
[--C-:B------:R-:W-:Y:S02]  /*17340*/  FFMA.FTZ R178, R169, c[0x0][0x2d0], -R160.reuse ;  /* 0x0000b400a9b27a23 */ /* 0x100fe400000108a0 */
[--C-:B------:R-:W-:Y:S01]  /*17350*/  FFMA.FTZ R176, R171, c[0x0][0x2d0], -R160.reuse ;  /* 0x0000b400abb07a23 */ /* 0x100fe200000108a0 */
[----:B------:R-:W1:Y:S01]  /*17360*/  MUFU.EX2 R8, R5 ;  /* 0x0000000500087308 */ /* 0x000e620000000800 */
[--C-:B------:R-:W-:Y:S02]  /*17370*/  FFMA.FTZ R175, R173, c[0x0][0x2d0], -R160.reuse ;  /* 0x0000b400adaf7a23 */ /* 0x100fe400000108a0 */
[--C-:B------:R-:W-:Y:S01]  /*17380*/  FFMA.FTZ R182, R149, c[0x0][0x2d0], -R160.reuse ;  /* 0x0000b40095b67a23 */ /* 0x100fe200000108a0 */
[----:B--2---:R-:W-:Y:S01]  /*17390*/  FMNMX.FTZ R0, R7, R0, !PT ;  /* 0x0000000007007209 */ /* 0x004fe20007810000 */
[--C-:B------:R-:W-:Y:S02]  /*173a0*/  FFMA.FTZ R195, R161, c[0x0][0x2d0], -R160.reuse ;  /* 0x0000b400a1c37a23 */ /* 0x100fe400000108a0 */
[--C-:B------:R-:W-:Y:S02]  /*173b0*/  FFMA.FTZ R204, R159, c[0x0][0x2d0], -R160.reuse ;  /* 0x0000b4009fcc7a23 */ /* 0x100fe400000108a0 */
[C---:B------:R-:W-:Y:S01]  /*173c0*/  FMUL.FTZ R153, R0.reuse, c[0x0][0x2d0] ;  /* 0x0000b40000997a20 */ /* 0x040fe20000410000 */
[----:B------:R-:W-:Y:S01]  /*173d0*/  MUFU.EX2 R178, R178 ;  /* 0x000000b200b27308 */ /* 0x000fe20000000800 */
[----:B------:R-:W-:Y:S02]  /*173e0*/  FADD.FTZ R4, -R0, R3 ;  /* 0x0000000300047221 */ /* 0x000fe40000010100 */
[--C-:B------:R-:W-:Y:S01]  /*173f0*/  FFMA.FTZ R174, R170, c[0x0][0x2d0], -R153.reuse ;  /* 0x0000b400aaae7a23 */ /* 0x100fe20000010899 */
[-C--:B------:R-:W-:Y:S01]  /*17400*/  IADD3 R170, R146, R205.reuse, RZ ;  /* 0x000000cd92aa7210 */ /* 0x080fe20007ffe0ff */
[--C-:B------:R-:W-:Y:S01]  /*17410*/  FFMA.FTZ R173, R168, c[0x0][0x2d0], -R153.reuse ;  /* 0x0000b400a8ad7a23 */ /* 0x100fe20000010899 */
[----:B------:R-:W-:Y:S01]  /*17420*/  IADD3 R168, R141, R205, RZ ;  /* 0x000000cd8da87210 */ /* 0x000fe20007ffe0ff */
[--C-:B------:R-:W-:Y:S01]  /*17430*/  FFMA.FTZ R172, R172, c[0x0][0x2d0], -R153.reuse ;  /* 0x0000b400acac7a23 */ /* 0x100fe20000010899 */
[C---:B------:R-:W-:Y:S01]  /*17440*/  IADD3 R9, R199.reuse, R170, RZ ;  /* 0x000000aac7097210 */ /* 0x040fe20007ffe0ff */
[----:B------:R-:W2:Y:S01]  /*17450*/  LDSM.16.MT88.4 R16, [R170] ;  /* 0x00000000aa10783b */ /* 0x000ea20000004200 */
[--C-:B------:R-:W-:Y:S01]  /*17460*/  FFMA.FTZ R171, R180, c[0x0][0x2d0], -R153.reuse ;  /* 0x0000b400b4ab7a23 */ /* 0x100fe20000010899 */
[----:B------:R-:W3:Y:S01]  /*17470*/  MUFU.EX2 R177, R177 ;  /* 0x000000b100b17308 */ /* 0x000ee20000000800 */
[----:B------:R-:W-:Y:S01]  /*17480*/  FMUL.FTZ R3, R4, c[0x0][0x2d0] ;  /* 0x0000b40004037a20 */ /* 0x000fe20000410000 */
[----:B------:R-:W-:Y:S01]  /*17490*/  IADD3 R169, R199, R168, RZ ;  /* 0x000000a8c7a97210 */ /* 0x000fe20007ffe0ff */
[C---:B-1----:R-:W-:Y:S02]  /*174a0*/  FMUL.FTZ R4, R8.reuse, R132 ;  /* 0x0000008408047220 */ /* 0x042fe40000410000 */
[C---:B------:R-:W-:Y:S01]  /*174b0*/  FMUL.FTZ R5, R8.reuse, R133 ;  /* 0x0000008508057220 */ /* 0x040fe20000410000 */
[----:B------:R-:W1:Y:S01]  /*174c0*/  LDSM.16.MT88.4 R24, [R9] ;  /* 0x000000000918783b */ /* 0x000e620000004200 */
[C---:B------:R-:W-:Y:S02]  /*174d0*/  FMUL.FTZ R12, R8.reuse, R128 ;  /* 0x00000080080c7220 */ /* 0x040fe40000410000 */
[C---:B------:R-:W-:Y:S01]  /*174e0*/  FMUL.FTZ R13, R8.reuse, R129 ;  /* 0x00000081080d7220 */ /* 0x040fe20000410000 */
[----:B------:R-:W4:Y:S01]  /*174f0*/  MUFU.EX2 R3, R3 ;  /* 0x0000000300037308 */ /* 0x000f220000000800 */
[C---:B------:R-:W-:Y:S02]  /*17500*/  FMUL.FTZ R20, R8.reuse, R120 ;  /* 0x0000007808147220 */ /* 0x040fe40000410000 */
[C---:B------:R-:W-:Y:S01]  /*17510*/  FMUL.FTZ R21, R8.reuse, R121 ;  /* 0x0000007908157220 */ /* 0x040fe20000410000 */
[----:B------:R-:W5:Y:S01]  /*17520*/  LDSM.16.MT88.4 R32, [R168] ;  /* 0x00000000a820783b */ /* 0x000f620000004200 */
[C---:B------:R-:W-:Y:S02]  /*17530*/  FMUL.FTZ R28, R8.reuse, R112 ;  /* 0x00000070081c7220 */ /* 0x040fe40000410000 */
[C---:B------:R-:W-:Y:S02]  /*17540*/  FMUL.FTZ R29, R8.reuse, R113 ;  /* 0x00000071081d7220 */ /* 0x040fe40000410000 */
[C---:B------:R-:W-:Y:S01]  /*17550*/  FMUL.FTZ R36, R8.reuse, R104 ;  /* 0x0000006808247220 */ /* 0x040fe20000410000 */
[----:B------:R-:W-:Y:S01]  /*17560*/  MUFU.EX2 R176, R176 ;  /* 0x000000b000b07308 */ /* 0x000fe20000000800 */
[C---:B------:R-:W-:Y:S02]  /*17570*/  FMUL.FTZ R37, R8.reuse, R105 ;  /* 0x0000006908257220 */ /* 0x040fe40000410000 */
[C---:B------:R-:W-:Y:S01]  /*17580*/  FMUL.FTZ R40, R8.reuse, R40 ;  /* 0x0000002808287220 */ /* 0x040fe20000410000 */
[----:B---3--:R-:W-:Y:S01]  /*17590*/  F2FP.PACK_AB R132, R177, R178 ;  /* 0x000000b2b184723e */ /* 0x008fe200000000ff */
[----:B------:R-:W-:Y:S02]  /*175a0*/  FMUL.FTZ R41, R8, R41 ;  /* 0x0000002908297220 */ /* 0x000fe40000410000 */
[--C-:B------:R-:W-:Y:S02]  /*175b0*/  FFMA.FTZ R183, R150, c[0x0][0x2d0], -R153.reuse ;  /* 0x0000b40096b77a23 */ /* 0x100fe40000010899 */
[--C-:B------:R-:W-:Y:S01]  /*175c0*/  FFMA.FTZ R186, R148, c[0x0][0x2d0], -R153.reuse ;  /* 0x0000b40094ba7a23 */ /* 0x100fe20000010899 */
[----:B------:R-:W3:Y:S01]  /*175d0*/  MUFU.EX2 R175, R175 ;  /* 0x000000af00af7308 */ /* 0x000ee20000000800 */
[--C-:B------:R-:W-:Y:S02]  /*175e0*/  FFMA.FTZ R191, R164, c[0x0][0x2d0], -R153.reuse ;  /* 0x0000b400a4bf7a23 */ /* 0x100fe40000010899 */
[--C-:B------:R-:W-:Y:S02]  /*175f0*/  FFMA.FTZ R193, R166, c[0x0][0x2d0], -R153.reuse ;  /* 0x0000b400a6c17a23 */ /* 0x100fe40000010899 */
[C---:B----4-:R-:W-:Y:S02]  /*17600*/  FMUL.FTZ R6, R3.reuse, R134 ;  /* 0x0000008603067220 */ /* 0x050fe40000410000 */
        /* <DEDUP_REMOVED lines=9> */
[----:B------:R-:W4:Y:S01]  /*176a0*/  MUFU.EX2 R173, R173 ;  /* 0x000000ad00ad7308 */ /* 0x000f220000000800 */
[C---:B------:R-:W-:Y:S01]  /*176b0*/  FMUL.FTZ R38, R3.reuse, R106 ;  /* 0x0000006a03267220 */ /* 0x040fe20000410000 */
[----:B------:R-:W-:Y:S01]  /*176c0*/  LDSM.16.MT88.4 R112, [R169+0x2000] ;  /* 0x00200000a970783b */ /* 0x000fe20000004200 */
[----:B------:R-:W-:Y:S01]  /*176d0*/  FMUL.FTZ R39, R3, R107 ;  /* 0x0000006b03277220 */ /* 0x000fe20000410000 */
[----:B---3--:R-:W-:Y:S01]  /*176e0*/  F2FP.PACK_AB R134, R175, R176 ;  /* 0x000000b0af86723e */ /* 0x008fe200000000ff */
[C---:B------:R-:W-:Y:S02]  /*176f0*/  FMUL.FTZ R42, R3.reuse, R42 ;  /* 0x0000002a032a7220 */ /* 0x040fe40000410000 */
[----:B------:R-:W-:Y:S02]  /*17700*/  FMUL.FTZ R43, R3, R43 ;  /* 0x0000002b032b7220 */ /* 0x000fe40000410000 */
[--C-:B------:R-:W-:Y:S01]  /*17710*/  FFMA.FTZ R194, R162, c[0x0][0x2d0], -R153.reuse ;  /* 0x0000b400a2c27a23 */ /* 0x100fe20000010899 */
[----:B------:R-:W-:Y:S01]  /*17720*/  MUFU.EX2 R172, R172 ;  /* 0x000000ac00ac7308 */ /* 0x000fe20000000800 */
[----:B------:R-:W-:Y:S01]  /*17730*/  LDSM.16.MT88.4 R104, [R168+0x2000] ;  /* 0x00200000a868783b */ /* 0x000fe20000004200 */
[--C-:B------:R-:W-:Y:S02]  /*17740*/  FFMA.FTZ R206, R157, c[0x0][0x2d0], -R160.reuse ;  /* 0x0000b4009dce7a23 */ /* 0x100fe400000108a0 */
[--C-:B------:R-:W-:Y:S02]  /*17750*/  FFMA.FTZ R247, R158, c[0x0][0x2d0], -R153.reuse ;  /* 0x0000b4009ef77a23 */ /* 0x100fe40000010899 */
[--C-:B------:R-:W-:Y:S02]  /*17760*/  FFMA.FTZ R248, R156, c[0x0][0x2d0], -R153.reuse ;  /* 0x0000b4009cf87a23 */ /* 0x100fe40000010899 */
[--C-:B------:R-:W-:Y:S01]  /*17770*/  FFMA.FTZ R249, R154, c[0x0][0x2d0], -R153.reuse ;  /* 0x0000b4009af97a23 */ /* 0x100fe20000010899 */
[----:B------:R-:W-:Y:S01]  /*17780*/  LDSM.16.MT88.4 R120, [R9+0x800] ;  /* 0x000800000978783b */ /* 0x000fe20000004200 */
[----:B------:R-:W3:Y:S01]  /*17790*/  MUFU.EX2 R171, R171 ;  /* 0x000000ab00ab7308 */ /* 0x000ee20000000800 */
[C---:B------:R-:W-:Y:S02]  /*177a0*/  FMUL.FTZ R44, R8.reuse, R44 ;  /* 0x0000002c082c7220 */ /* 0x040fe40000410000 */
[C---:B------:R-:W-:Y:S01]  /*177b0*/  FMUL.FTZ R45, R8.reuse, R45 ;  /* 0x0000002d082d7220 */ /* 0x040fe20000410000 */
[----:B----4-:R-:W-:Y:S01]  /*177c0*/  F2FP.PACK_AB R133, R173, R174 ;  /* 0x000000aead85723e */ /* 0x010fe200000000ff */
[C---:B------:R-:W-:Y:S02]  /*177d0*/  FMUL.FTZ R46, R3.reuse, R46 ;  /* 0x0000002e032e7220 */ /* 0x040fe40000410000 */
[----:B------:R-:W-:Y:S01]  /*177e0*/  LDSM.16.MT88.4 R156, [R170+0x3800] ;  /* 0x00380000aa9c783b */ /* 0x000fe20000004200 */
        /* <DEDUP_REMOVED lines=8> */
[----:B------:R-:W-:Y:S01]  /*17870*/  MUFU.EX2 R182, R182 ;  /* 0x000000b600b67308 */ /* 0x000fe20000000800 */
[----:B------:R-:W-:Y:S01]  /*17880*/  FMUL.FTZ R54, R3, R54 ;  /* 0x0000003603367220 */ /* 0x000fe20000410000 */
[----:B---3--:R-:W-:Y:S01]  /*17890*/  F2FP.PACK_AB R135, R171, R172 ;  /* 0x000000acab87723e */ /* 0x008fe200000000ff */
[C---:B------:R-:W-:Y:S02]  /*178a0*/  FMUL.FTZ R55, R3.reuse, R55 ;  /* 0x0000003703377220 */ /* 0x040fe40000410000 */
[C---:B------:R-:W-:Y:S02]  /*178b0*/  FMUL.FTZ R56, R8.reuse, R56 ;  /* 0x0000003808387220 */ /* 0x040fe40000410000 */
[C---:B------:R-:W-:Y:S02]  /*178c0*/  FMUL.FTZ R57, R8.reuse, R57 ;  /* 0x0000003908397220 */ /* 0x040fe40000410000 */
[C---:B--2---:R-:W-:Y:S01]  /*178d0*/  HMMA.16816.F32 R4, R132.reuse, R16, R4 ;  /* 0x000000108404723c */ /* 0x044fe20000001804 */
        /* <DEDUP_REMOVED lines=10> */
[----:B------:R-:W2:Y:S01]  /*17980*/  LDSM.16.MT88.4 R124, [R169] ;  /* 0x00000000a97c783b */ /* 0x000ea20000004200 */
[C---:B------:R-:W-:Y:S02]  /*17990*/  FMUL.FTZ R60, R8.reuse, R60 ;  /* 0x0000003c083c7220 */ /* 0x040fe40000410000 */
[C---:B------:R-:W-:Y:S02]  /*179a0*/  FMUL.FTZ R61, R8.reuse, R61 ;  /* 0x0000003d083d7220 */ /* 0x040fe40000410000 */
[C---:B-1----:R-:W-:Y:S03]  /*179b0*/  HMMA.16816.F32 R16, R132.reuse, R24, R16 ;  /* 0x000000188410723c */ /* 0x042fe60000001810 */
[C---:B------:R-:W-:Y:S01]  /*179c0*/  FMUL.FTZ R62, R3.reuse, R62 ;  /* 0x0000003e033e7220 */ /* 0x040fe20000410000 */
[----:B------:R-:W-:Y:S01]  /*179d0*/  MUFU.EX2 R194, R194 ;  /* 0x000000c200c27308 */ /* 0x000fe20000000800 */
        /* <DEDUP_REMOVED lines=8> */
[----:B------:R-:W1:Y:S01]  /*17a60*/  LDSM.16.MT88.4 R116, [R170+0x2000] ;  /* 0x00200000aa74783b */ /* 0x000e620000004200 */
[C---:B------:R-:W-:Y:S02]  /*17a70*/  FMUL.FTZ R65, R8.reuse, R65 ;  /* 0x0000004108417220 */ /* 0x040fe40000410000 */
[C---:B------:R-:W-:Y:S01]  /*17a80*/  FMUL.FTZ R66, R3.reuse, R66 ;  /* 0x0000004203427220 */ /* 0x040fe20000410000 */
[----:B------:R-:W-:Y:S01]  /*17a90*/  MUFU.EX2 R204, R204 ;  /* 0x000000cc00cc7308 */ /* 0x000fe20000000800 */
[C---:B-----5:R-:W-:Y:S03]  /*17aa0*/  HMMA.16816.F32 R24, R132.reuse, R32, R24 ;  /* 0x000000208418723c */ /* 0x060fe60000001818 */
        /* <DEDUP_REMOVED lines=10> */
[----:B------:R-:W3:Y:S01]  /*17b50*/  LDSM.16.MT88.4 R108, [R9+0x2000] ;  /* 0x00200000096c783b */ /* 0x000ee20000004200 */
[C---:B------:R-:W-:Y:S02]  /*17b60*/  FMUL.FTZ R70, R3.reuse, R70 ;  /* 0x0000004603467220 */ /* 0x040fe40000410000 */
[C---:B------:R-:W-:Y:S02]  /*17b70*/  FMUL.FTZ R71, R3.reuse, R71 ;  /* 0x0000004703477220 */ /* 0x040fe40000410000 */
[C---:B--2---:R-:W-:Y:S02]  /*17b80*/  HMMA.16816.F32 R32, R132.reuse, R124, R32 ;  /* 0x0000007c8420723c */ /* 0x044fe40000001820 */
        /* <DEDUP_REMOVED lines=9> */
[C---:B-1----:R-:W-:Y:S04]  /*17c20*/  HMMA.16816.F32 R40, R132.reuse, R116, R40 ;  /* 0x000000748428723c */ /* 0x042fe80000001828 */
[C---:B------:R-:W-:Y:S02]  /*17c30*/  FMUL.FTZ R77, R8.reuse, R77 ;  /* 0x0000004d084d7220 */ /* 0x040fe40000410000 */
[C---:B------:R-:W-:Y:S02]  /*17c40*/  FMUL.FTZ R78, R3.reuse, R78 ;  /* 0x0000004e034e7220 */ /* 0x040fe40000410000 */
[C---:B------:R-:W-:Y:S01]  /*17c50*/  HMMA.16816.F32 R44, R132.reuse, R118, R44 ;  /* 0x00000076842c723c */ /* 0x040fe2000000182c */
[----:B------:R-:W-:Y:S03]  /*17c60*/  LDSM.16.MT88.4 R116, [R170+0x800] ;  /* 0x00080000aa74783b */ /* 0x000fe60000004200 */
[C---:B------:R-:W-:Y:S02]  /*17c70*/  FMUL.FTZ R79, R3.reuse, R79 ;  /* 0x0000004f034f7220 */ /* 0x040fe40000410000 */
[C---:B------:R-:W-:Y:S02]  /*17c80*/  FMUL.FTZ R80, R8.reuse, R80 ;  /* 0x0000005008507220 */ /* 0x040fe40000410000 */
[C---:B------:R-:W-:Y:S01]  /*17c90*/  FMUL.FTZ R81, R8.reuse, R81 ;  /* 0x0000005108517220 */ /* 0x040fe20000410000 */
[C---:B---3--:R-:W-:Y:S03]  /*17ca0*/  HMMA.16816.F32 R48, R132.reuse, R108, R48 ;  /* 0x0000006c8430723c */ /* 0x048fe60000001830 */
[C---:B------:R-:W-:Y:S02]  /*17cb0*/  FMUL.FTZ R82, R3.reuse, R82 ;  /* 0x0000005203527220 */ /* 0x040fe40000410000 */
[C---:B------:R-:W-:Y:S02]  /*17cc0*/  FMUL.FTZ R83, R3.reuse, R83 ;  /* 0x0000005303537220 */ /* 0x040fe40000410000 */
[C---:B------:R-:W-:Y:S01]  /*17cd0*/  FMUL.FTZ R84, R8.reuse, R84 ;  /* 0x0000005408547220 */ /* 0x040fe20000410000 */
[C---:B------:R-:W-:Y:S01]  /*17ce0*/  HMMA.16816.F32 R52, R132.reuse, R110, R52 ;  /* 0x0000006e8434723c */ /* 0x040fe20000001834 */
[----:B------:R-:W1:Y:S03]  /*17cf0*/  LDSM.16.MT88.4 R108, [R170+0x4000] ;  /* 0x00400000aa6c783b */ /* 0x000e660000004200 */
[C---:B------:R-:W-:Y:S02]  /*17d00*/  FMUL.FTZ R85, R8.reuse, R85 ;  /* 0x0000005508557220 */ /* 0x040fe40000410000 */
[C---:B------:R-:W-:Y:S02]  /*17d10*/  FMUL.FTZ R86, R3.reuse, R86 ;  /* 0x0000005603567220 */ /* 0x040fe40000410000 */
[C---:B------:R-:W-:Y:S04]  /*17d20*/  HMMA.16816.F32 R56, R132.reuse, R104, R56 ;  /* 0x000000688438723c */ /* 0x040fe80000001838 */
[C---:B------:R-:W-:Y:S02]  /*17d30*/  FMUL.FTZ R87, R3.reuse, R87 ;  /* 0x0000005703577220 */ /* 0x040fe40000410000 */
[C---:B------:R-:W-:Y:S02]  /*17d40*/  FMUL.FTZ R88, R8.reuse, R88 ;  /* 0x0000005808587220 */ /* 0x040fe40000410000 */
[C---:B------:R-:W-:Y:S01]  /*17d50*/  HMMA.16816.F32 R60, R132.reuse, R106, R60 ;  /* 0x0000006a843c723c */ /* 0x040fe2000000183c */
[----:B------:R-:W2:Y:S03]  /*17d60*/  LDSM.16.MT88.4 R104, [R9+0x4000] ;  /* 0x004000000968783b */ /* 0x000ea60000004200 */
[----:B------:R-:W-:Y:S02]  /*17d70*/  FMUL.FTZ R89, R8, R89 ;  /* 0x0000005908597220 */ /* 0x000fe40000410000 */
[C---:B------:R-:W-:Y:S02]  /*17d80*/  FMUL.FTZ R90, R3.reuse, R90 ;  /* 0x0000005a035a7220 */ /* 0x040fe40000410000 */
[C---:B------:R-:W-:Y:S04]  /*17d90*/  HMMA.16816.F32 R64, R132.reuse, R112, R64 ;  /* 0x000000708440723c */ /* 0x040fe80000001840 */
[----:B------:R-:W-:Y:S02]  /*17da0*/  FMUL.FTZ R91, R3, R91 ;  /* 0x0000005b035b7220 */ /* 0x000fe40000410000 */
[--C-:B------:R-:W-:Y:S02]  /*17db0*/  FFMA.FTZ R179, R179, c[0x0][0x2d0], -R160.reuse ;  /* 0x0000b400b3b37a23 */ /* 0x100fe400000108a0 */
[C---:B------:R-:W-:Y:S01]  /*17dc0*/  HMMA.16816.F32 R68, R132.reuse, R114, R68 ;  /* 0x000000728444723c */ /* 0x040fe20000001844 */
[----:B------:R-:W3:Y:S03]  /*17dd0*/  LDSM.16.MT88.4 R112, [R168+0x4000] ;  /* 0x00400000a870783b */ /* 0x000ee60000004200 */
[--C-:B------:R-:W-:Y:S01]  /*17de0*/  FFMA.FTZ R180, R181, c[0x0][0x2d0], -R160.reuse ;  /* 0x0000b400b5b47a23 */ /* 0x100fe200000108a0 */
[----:B------:R-:W-:Y:S01]  /*17df0*/  MUFU.EX2 R179, R179 ;  /* 0x000000b300b37308 */ /* 0x000fe20000000800 */
[--C-:B------:R-:W-:Y:S02]  /*17e00*/  FFMA.FTZ R181, R151, c[0x0][0x2d0], -R160.reuse ;  /* 0x0000b40097b57a23 */ /* 0x100fe400000108a0 */
[--C-:B------:R-:W-:Y:S01]  /*17e10*/  FFMA.FTZ R184, R192, c[0x0][0x2d0], -R153.reuse ;  /* 0x0000b400c0b87a23 */ /* 0x100fe20000010899 */
[C---:B-1----:R-:W-:Y:S01]  /*17e20*/  HMMA.16816.F32 R72, R132.reuse, R108, R72 ;  /* 0x0000006c8448723c */ /* 0x042fe20000001848 */
[----:B------:R-:W-:Y:S02]  /*17e30*/  LDSM.16.MT88.4 R148, [R9+0x2800] ;  /* 0x002800000994783b */ /* 0x000fe40000004200 */
[--C-:B------:R-:W-:Y:S02]  /*17e40*/  FFMA.FTZ R192, R165, c[0x0][0x2d0], -R160.reuse ;  /* 0x0000b400a5c07a23 */ /* 0x100fe400000108a0 */
[--C-:B------:R-:W-:Y:S01]  /*17e50*/  FFMA.FTZ R185, R190, c[0x0][0x2d0], -R153.reuse ;  /* 0x0000b400beb97a23 */ /* 0x100fe20000010899 */
[----:B------:R-:W1:Y:S01]  /*17e60*/  MUFU.EX2 R180, R180 ;  /* 0x000000b400b47308 */ /* 0x000e620000000800 */
[--C-:B------:R-:W-:Y:S01]  /*17e70*/  FFMA.FTZ R190, R163, c[0x0][0x2d0], -R160.reuse ;  /* 0x0000b400a3be7a23 */ /* 0x100fe200000108a0 */
[C---:B------:R-:W-:Y:S01]  /*17e80*/  HMMA.16816.F32 R76, R132.reuse, R110, R76 ;  /* 0x0000006e844c723c */ /* 0x040fe2000000184c */
[----:B------:R-:W4:Y:S03]  /*17e90*/  LDSM.16.MT88.4 R108, [R169+0x4000] ;  /* 0x00400000a96c783b */ /* 0x000f260000004200 */
[C---:B------:R-:W-:Y:S02]  /*17ea0*/  FMUL.FTZ R92, R8.reuse, R92 ;  /* 0x0000005c085c7220 */ /* 0x040fe40000410000 */
[C---:B------:R-:W-:Y:S02]  /*17eb0*/  FMUL.FTZ R93, R8.reuse, R93 ;  /* 0x0000005d085d7220 */ /* 0x040fe40000410000 */
[C---:B--2---:R-:W-:Y:S01]  /*17ec0*/  HMMA.16816.F32 R80, R132.reuse, R104, R80 ;  /* 0x000000688450723c */ /* 0x044fe20000001850 */
[----:B------:R-:W2:Y:S03]  /*17ed0*/  MUFU.EX2 R181, R181 ;  /* 0x000000b500b57308 */ /* 0x000ea60000000800 */
[C---:B------:R-:W-:Y:S02]  /*17ee0*/  FMUL.FTZ R94, R3.reuse, R94 ;  /* 0x0000005e035e7220 */ /* 0x040fe40000410000 */
[C---:B------:R-:W-:Y:S02]  /*17ef0*/  FMUL.FTZ R95, R3.reuse, R95 ;  /* 0x0000005f035f7220 */ /* 0x040fe40000410000 */
[C---:B------:R-:W-:Y:S03]  /*17f00*/  HMMA.16816.F32 R84, R132.reuse, R106, R84 ;  /* 0x0000006a8454723c */ /* 0x040fe60000001854 */
[----:B------:R-:W5:Y:S01]  /*17f10*/  MUFU.EX2 R184, R184 ;  /* 0x000000b800b87308 */ /* 0x000f620000000800 */
[C---:B------:R-:W-:Y:S02]  /*17f20*/  FMUL.FTZ R96, R8.reuse, R96 ;  /* 0x0000006008607220 */ /* 0x040fe40000410000 */
[----:B------:R-:W-:Y:S01]  /*17f30*/  FMUL.FTZ R97, R8, R97 ;  /* 0x0000006108617220 */ /* 0x000fe20000410000 */
[----:B-1----:R-:W-:Y:S01]  /*17f40*/  F2FP.PACK_AB R104, R180, R179 ;  /* 0x000000b3b468723e */ /* 0x002fe200000000ff */
[C---:B---3--:R-:W-:Y:S04]  /*17f50*/  HMMA.16816.F32 R88, R132.reuse, R112, R88 ;  /* 0x000000708458723c */ /* 0x048fe80000001858 */
[C---:B------:R-:W-:Y:S01]  /*17f60*/  FMUL.FTZ R98, R3.reuse, R98 ;  /* 0x0000006203627220 */ /* 0x040fe20000410000 */
[----:B------:R-:W1:Y:S01]  /*17f70*/  MUFU.EX2 R185, R185 ;  /* 0x000000b900b97308 */ /* 0x000e620000000800 */
[C---:B------:R-:W-:Y:S02]  /*17f80*/  FMUL.FTZ R99, R3.reuse, R99 ;  /* 0x0000006303637220 */ /* 0x040fe40000410000 */
[C---:B------:R-:W-:Y:S01]  /*17f90*/  HMMA.16816.F32 R92, R132.reuse, R114, R92 ;  /* 0x00000072845c723c */ /* 0x040fe2000000185c */
[----:B------:R-:W3:Y:S03]  /*17fa0*/  LDSM.16.MT88.4 R112, [R168+0x800] ;  /* 0x00080000a870783b */ /* 0x000ee60000004200 */
[----:B------:R-:W-:Y:S01]  /*17fb0*/  FMUL.FTZ R100, R8, R100 ;  /* 0x0000006408647220 */ /* 0x000fe20000410000 */
[----:B--2---:R-:W-:Y:S01]  /*17fc0*/  F2FP.PACK_AB R106, R182, R181 ;  /* 0x000000b5b66a723e */ /* 0x004fe200000000ff */
[----:B------:R-:W-:Y:S01]  /*17fd0*/  FMUL.FTZ R101, R8, R101 ;  /* 0x0000006508657220 */ /* 0x000fe20000410000 */
[----:B------:R-:W-:Y:S01]  /*17fe0*/  MUFU.EX2 R190, R190 ;  /* 0x000000be00be7308 */ /* 0x000fe20000000800 */
[C---:B------:R-:W-:Y:S01]  /*17ff0*/  FMUL.FTZ R102, R3.reuse, R102 ;  /* 0x0000006603667220 */ /* 0x040fe20000410000 */
[C---:B----4-:R-:W-:Y:S03]  /*18000*/  HMMA.16816.F32 R96, R132.reuse, R108, R96 ;  /* 0x0000006c8460723c */ /* 0x050fe60000001860 */
[----:B------:R-:W-:Y:S01]  /*18010*/  FMUL.FTZ R103, R3, R103 ;  /* 0x0000006703677220 */ /* 0x000fe20000410000 */
[----:B-----5:R-:W-:Y:S01]  /*18020*/  F2FP.PACK_AB R105, R183, R184 ;  /* 0x000000b8b769723e */ /* 0x020fe200000000ff */
[--C-:B------:R-:W-:Y:S02]  /*18030*/  FFMA.FTZ R187, R189, c[0x0][0x2d0], -R160.reuse ;  /* 0x0000b400bdbb7a23 */ /* 0x100fe400000108a0 */
[--C-:B------:R-:W-:Y:S01]  /*18040*/  FFMA.FTZ R189, R167, c[0x0][0x2d0], -R160.reuse ;  /* 0x0000b400a7bd7a23 */ /* 0x100fe200000108a0 */
[----:B------:R-:W-:Y:S01]  /*18050*/  MUFU.EX2 R192, R192 ;  /* 0x000000c000c07308 */ /* 0x000fe20000000800 */
[----:B------:R-:W-:Y:S01]  /*18060*/  LDSM.16.MT88.4 R164, [R168+0x3800] ;  /* 0x00380000a8a4783b */ /* 0x000fe20000004200 */
[----:B------:R-:W-:Y:S03]  /*18070*/  HMMA.16816.F32 R100, R132, R110, R100 ;  /* 0x0000006e8464723c */ /* 0x000fe60000001864 */
[----:B-1----:R-:W-:Y:S01]  /*18080*/  F2FP.PACK_AB R107, R186, R185 ;  /* 0x000000b9ba6b723e */ /* 0x002fe200000000ff */
[----:B------:R-:W-:Y:S02]  /*18090*/  FFMA.FTZ R160, R155, c[0x0][0x2d0], -R160 ;  /* 0x0000b4009ba07a23 */ /* 0x000fe400000108a0 */
[--C-:B------:R-:W-:Y:S01]  /*180a0*/  FFMA.FTZ R188, R188, c[0x0][0x2d0], -R153.reuse ;  /* 0x0000b400bcbc7a23 */ /* 0x100fe20000010899 */
[----:B------:R-:W1:Y:S01]  /*180b0*/  LDSM.16.MT88.4 R108, [R168+0x2800] ;  /* 0x00280000a86c783b */ /* 0x000e620000004200 */
[----:B------:R-:W-:Y:S01]  /*180c0*/  FFMA.FTZ R153, R152, c[0x0][0x2d0], -R153 ;  /* 0x0000b40098997a23 */ /* 0x000fe20000010899 */
[----:B------:R2:W-:Y:S01]  /*180d0*/  MUFU.EX2 R245, R160 ;  /* 0x000000a000f57308 */ /* 0x0005e20000000800 */
[C---:B------:R-:W-:Y:S05]  /*180e0*/  HMMA.16816.F32 R4, R104.reuse, R116, R4 ;  /* 0x000000746804723c */ /* 0x040fea0000001804 */
[----:B------:R-:W-:Y:S01]  /*180f0*/  LDSM.16.MT88.4 R132, [R170+0x3000] ;  /* 0x00300000aa84783b */ /* 0x000fe20000004200 */
[----:B------:R-:W-:Y:S02]  /*18100*/  FFMA.FTZ R178, R8, R239, R178 ;  /* 0x000000ef08b27223 */ /* 0x000fe400000100b2 */
[C---:B------:R-:W-:Y:S01]  /*18110*/  HMMA.16816.F32 R12, R104.reuse, R118, R12 ;  /* 0x00000076680c723c */ /* 0x040fe2000000180c */
[----:B------:R4:W-:Y:S03]  /*18120*/  MUFU.EX2 R250, R153 ;  /* 0x0000009900fa7308 */ /* 0x0009e60000000800 */
[----:B------:R-:W-:Y:S01]  /*18130*/  FFMA.FTZ R174, R3, R242, R174 ;  /* 0x000000f203ae7223 */ /* 0x000fe200000100ae */
[----:B------:R-:W5:Y:S01]  /*18140*/  LDSM.16.MT88.4 R116, [R169+0x2800] ;  /* 0x00280000a974783b */ /* 0x000f620000004200 */
[----:B------:R-:W-:Y:S02]  /*18150*/  FADD.FTZ R177, R177, R178 ;  /* 0x000000b2b1b17221 */ /* 0x000fe40000010000 */
[C---:B------:R-:W-:Y:S03]  /*18160*/  HMMA.16816.F32 R16, R104.reuse, R120, R16 ;  /* 0x000000786810723c */ /* 0x040fe60000001810 */
[----:B------:R-:W-:Y:S01]  /*18170*/  MUFU.EX2 R188, R188 ;  /* 0x000000bc00bc7308 */ /* 0x000fe20000000800 */
[----:B------:R-:W-:Y:S02]  /*18180*/  FADD.FTZ R173, R173, R174 ;  /* 0x000000aeadad7221 */ /* 0x000fe40000010000 */
[----:B------:R-:W-:Y:S01]  /*18190*/  FADD.FTZ R176, R176, R177 ;  /* 0x000000b1b0b07221 */ /* 0x000fe20000010000 */
[----:B--2---:R-:W-:Y:S01]  /*181a0*/  LDSM.16.MT88.4 R160, [R9+0x3800] ;  /* 0x0038000009a0783b */ /* 0x004fe20000004200 */
[C---:B------:R-:W-:Y:S04]  /*181b0*/  HMMA.16816.F32 R20, R104.reuse, R122, R20 ;  /* 0x0000007a6814723c */ /* 0x040fe80000001814 */
[----:B------:R-:W-:Y:S01]  /*181c0*/  FADD.FTZ R172, R172, R173 ;  /* 0x000000adacac7221 */ /* 0x000fe20000010000 */
[----:B------:R-:W2:Y:S01]  /*181d0*/  MUFU.EX2 R187, R187 ;  /* 0x000000bb00bb7308 */ /* 0x000ea20000000800 */
[----:B------:R-:W-:Y:S01]  /*181e0*/  FADD.FTZ R176, R175, R176 ;  /* 0x000000b0afb07221 */ /* 0x000fe20000010000 */
[----:B------:R-:W-:Y:S01]  /*181f0*/  LDSM.16.MT88.4 R120, [R9+0x4800] ;  /* 0x004800000978783b */ /* 0x000fe20000004200 */
[C---:B---3--:R-:W-:Y:S04]  /*18200*/  HMMA.16816.F32 R24, R104.reuse, R112, R24 ;  /* 0x000000706818723c */ /* 0x048fe80000001818 */
[----:B------:R-:W-:Y:S02]  /*18210*/  FADD.FTZ R171, R171, R172 ;  /* 0x000000acabab7221 */ /* 0x000fe40000010000 */
[----:B------:R-:W-:Y:S01]  /*18220*/  FADD.FTZ R179, R179, R176 ;  /* 0x000000b0b3b37221 */ /* 0x000fe20000010000 */
[----:B----4-:R-:W-:Y:S01]  /*18230*/  LDSM.16.MT88.4 R152, [R169+0x1800] ;  /* 0x00180000a998783b */ /* 0x010fe20000004200 */
[C---:B------:R-:W-:Y:S01]  /*18240*/  HMMA.16816.F32 R28, R104.reuse, R114, R28 ;  /* 0x00000072681c723c */ /* 0x040fe2000000181c */
[----:B------:R-:W3:Y:S03]  /*18250*/  MUFU.EX2 R189, R189 ;  /* 0x000000bd00bd7308 */ /* 0x000ee60000000800 */
[----:B------:R-:W-:Y:S02]  /*18260*/  FADD.FTZ R184, R184, R171 ;  /* 0x000000abb8b87221 */ /* 0x000fe40000010000 */
[----:B------:R-:W-:Y:S01]  /*18270*/  FADD.FTZ R180, R180, R179 ;  /* 0x000000b3b4b47221 */ /* 0x000fe20000010000 */
[----:B------:R-:W4:Y:S01]  /*18280*/  LDSM.16.MT88.4 R112, [R170+0x4800] ;  /* 0x00480000aa70783b */ /* 0x000f220000004200 */
[C---:B------:R-:W-:Y:S04]  /*18290*/  HMMA.16816.F32 R32, R104.reuse, R124, R32 ;  /* 0x0000007c6820723c */ /* 0x040fe80000001820 */
[----:B------:R-:W-:Y:S02]  /*182a0*/  FADD.FTZ R184, R183, R184 ;  /* 0x000000b8b7b87221 */ /* 0x000fe40000010000 */
[----:B------:R-:W-:Y:S02]  /*182b0*/  FADD.FTZ R181, R181, R180 ;  /* 0x000000b4b5b57221 */ /* 0x000fe40000010000 */
[C---:B------:R-:W-:Y:S01]  /*182c0*/  HMMA.16816.F32 R36, R104.reuse, R126, R36 ;  /* 0x0000007e6824723c */ /* 0x040fe20000001824 */
[----:B------:R-:W-:Y:S03]  /*182d0*/  LDSM.16.MT88.4 R124, [R9+0x1000] ;  /* 0x00100000097c783b */ /* 0x000fe60000004200 */
[----:B------:R-:W-:Y:S04]  /*182e0*/  FADD.FTZ R182, R182, R181 ;  /* 0x000000b5b6b67221 */ /* 0x000fe80000010000 */
[C---:B------:R-:W-:Y:S08]  /*182f0*/  HMMA.16816.F32 R40, R104.reuse, R128, R40 ;  /* 0x000000806828723c */ /* 0x040ff00000001828 */
[C---:B------:R-:W-:Y:S01]  /*18300*/  HMMA.16816.F32 R44, R104.reuse, R130, R44 ;  /* 0x00000082682c723c */ /* 0x040fe2000000182c */
[----:B------:R-:W-:Y:S07]  /*18310*/  LDSM.16.MT88.4 R128, [R169+0x1000] ;  /* 0x00100000a980783b */ /* 0x000fee0000004200 */
[C---:B------:R-:W-:Y:S08]  /*18320*/  HMMA.16816.F32 R48, R104.reuse, R148, R48 ;  /* 0x000000946830723c */ /* 0x040ff00000001830 */
[C---:B------:R-:W-:Y:S01]  /*18330*/  HMMA.16816.F32 R52, R104.reuse, R150, R52 ;  /* 0x000000966834723c */ /* 0x040fe20000001834 */
[----:B------:R-:W-:Y:S07]  /*18340*/  LDSM.16.MT88.4 R148, [R9+0x3000] ;  /* 0x003000000994783b */ /* 0x000fee0000004200 */
[C---:B-1----:R-:W-:Y:S08]  /*18350*/  HMMA.16816.F32 R56, R104.reuse, R108, R56 ;  /* 0x0000006c6838723c */ /* 0x042ff00000001838 */
[C---:B------:R-:W-:Y:S01]  /*18360*/  HMMA.16816.F32 R60, R104.reuse, R110, R60 ;  /* 0x0000006e683c723c */ /* 0x040fe2000000183c */
[----:B------:R-:W1:Y:S07]  /*18370*/  LDSM.16.MT88.4 R108, [R168+0x4800] ;  /* 0x00480000a86c783b */ /* 0x000e6e0000004200 */
[C---:B-----5:R-:W-:Y:S08]  /*18380*/  HMMA.16816.F32 R64, R104.reuse, R116, R64 ;  /* 0x000000746840723c */ /* 0x060ff00000001840 */
[C---:B------:R-:W-:Y:S01]  /*18390*/  HMMA.16816.F32 R68, R104.reuse, R118, R68 ;  /* 0x000000766844723c */ /* 0x040fe20000001844 */
[----:B------:R-:W5:Y:S07]  /*183a0*/  LDSM.16.MT88.4 R116, [R169+0x4800] ;  /* 0x00480000a974783b */ /* 0x000f6e0000004200 */
[C---:B----4-:R-:W-:Y:S08]  /*183b0*/  HMMA.16816.F32 R72, R104.reuse, R112, R72 ;  /* 0x000000706848723c */ /* 0x050ff00000001848 */
[C---:B------:R-:W-:Y:S01]  /*183c0*/  HMMA.16816.F32 R76, R104.reuse, R114, R76 ;  /* 0x00000072684c723c */ /* 0x040fe2000000184c */
[----:B------:R-:W4:Y:S07]  /*183d0*/  LDSM.16.MT88.4 R112, [R170+0x1000] ;  /* 0x00100000aa70783b */ /* 0x000f2e0000004200 */
[C---:B------:R-:W-:Y:S08]  /*183e0*/  HMMA.16816.F32 R80, R104.reuse, R120, R80 ;  /* 0x000000786850723c */ /* 0x040ff00000001850 */
[C---:B------:R-:W-:Y:S01]  /*183f0*/  HMMA.16816.F32 R84, R104.reuse, R122, R84 ;  /* 0x0000007a6854723c */ /* 0x040fe20000001854 */
[----:B------:R-:W3:Y:S07]  /*18400*/  LDSM.16.MT88.4 R120, [R168+0x1000] ;  /* 0x00100000a878783b */ /* 0x000eee0000004200 */
[C---:B-1----:R-:W-:Y:S08]  /*18410*/  HMMA.16816.F32 R88, R104.reuse, R108, R88 ;  /* 0x0000006c6858723c */ /* 0x042ff00000001858 */
[C---:B------:R-:W-:Y:S01]  /*18420*/  HMMA.16816.F32 R92, R104.reuse, R110, R92 ;  /* 0x0000006e685c723c */ /* 0x040fe2000000185c */
[----:B------:R-:W1:Y:S07]  /*18430*/  LDSM.16.MT88.4 R108, [R168+0x3000] ;  /* 0x00300000a86c783b */ /* 0x000e6e0000004200 */
[C---:B-----5:R-:W-:Y:S08]  /*18440*/  HMMA.16816.F32 R96, R104.reuse, R116, R96 ;  /* 0x000000746860723c */ /* 0x060ff00000001860 */
[----:B------:R-:W-:Y:S01]  /*18450*/  HMMA.16816.F32 R100, R104, R118, R100 ;  /* 0x000000766864723c */ /* 0x000fe20000001864 */
[----:B------:R-:W-:Y:S06]  /*18460*/  LDSM.16.MT88.4 R116, [R170+0x5000] ;  /* 0x00500000aa74783b */ /* 0x000fec0000004200 */
[----:B--2---:R-:W-:Y:S01]  /*18470*/  F2FP.PACK_AB R104, R190, R187 ;  /* 0x000000bbbe68723e */ /* 0x004fe200000000ff */
[----:B------:R-:W-:Y:S01]  /*18480*/  FADD.FTZ R187, R187, R182 ;  /* 0x000000b6bbbb7221 */ /* 0x000fe20000010000 */
[----:B---3--:R-:W-:Y:S03]  /*18490*/  F2FP.PACK_AB R106, R192, R189 ;  /* 0x000000bdc06a723e */ /* 0x008fe600000000ff */
[----:B------:R-:W-:Y:S01]  /*184a0*/  F2FP.PACK_AB R105, R191, R188 ;  /* 0x000000bcbf69723e */ /* 0x000fe200000000ff */
[----:B------:R-:W-:Y:S01]  /*184b0*/  FADD.FTZ R190, R190, R187 ;  /* 0x000000bbbebe7221 */ /* 0x000fe20000010000 */
[----:B------:R-:W-:Y:S03]  /*184c0*/  F2FP.PACK_AB R107, R194, R193 ;  /* 0x000000c1c26b723e */ /* 0x000fe600000000ff */
[----:B------:R-:W-:Y:S04]  /*184d0*/  FADD.FTZ R189, R189, R190 ;  /* 0x000000bebdbd7221 */ /* 0x000fe80000010000 */
[C---:B----4-:R-:W-:Y:S03]  /*184e0*/  HMMA.16816.F32 R4, R104.reuse, R112, R4 ;  /* 0x000000706804723c */ /* 0x050fe60000001804 */
[----:B------:R-:W-:Y:S05]  /*184f0*/  FADD.FTZ R192, R192, R189 ;  /* 0x000000bdc0c07221 */ /* 0x000fea0000010000 */
[C---:B------:R-:W-:Y:S01]  /*18500*/  HMMA.16816.F32 R12, R104.reuse, R114, R12 ;  /* 0x00000072680c723c */ /* 0x040fe2000000180c */
[----:B------:R-:W2:Y:S07]  /*18510*/  LDSM.16.MT88.4 R112, [R169+0x3000] ;  /* 0x00300000a970783b */ /* 0x000eae0000004200 */
[C---:B------:R-:W-:Y:S08]  /*18520*/  HMMA.16816.F32 R16, R104.reuse, R124, R16 ;  /* 0x0000007c6810723c */ /* 0x040ff00000001810 */
[C---:B------:R-:W-:Y:S08]  /*18530*/  HMMA.16816.F32 R20, R104.reuse, R126, R20 ;  /* 0x0000007e6814723c */ /* 0x040ff00000001814 */
[C---:B------:R-:W-:Y:S08]  /*18540*/  HMMA.16816.F32 R24, R104.reuse, R120, R24 ;  /* 0x000000786818723c */ /* 0x040ff00000001818 */
[C---:B------:R-:W-:Y:S01]  /*18550*/  HMMA.16816.F32 R28, R104.reuse, R122, R28 ;  /* 0x0000007a681c723c */ /* 0x040fe2000000181c */
[----:B------:R-:W3:Y:S07]  /*18560*/  LDSM.16.MT88.4 R120, [R9+0x5000] ;  /* 0x005000000978783b */ /* 0x000eee0000004200 */
[C---:B------:R-:W-:Y:S08]  /*18570*/  HMMA.16816.F32 R32, R104.reuse, R128, R32 ;  /* 0x000000806820723c */ /* 0x040ff00000001820 */
[C---:B------:R-:W-:Y:S01]  /*18580*/  HMMA.16816.F32 R36, R104.reuse, R130, R36 ;  /* 0x000000826824723c */ /* 0x040fe20000001824 */
[----:B------:R-:W-:Y:S07]  /*18590*/  LDSM.16.MT88.4 R128, [R170+0x1800] ;  /* 0x00180000aa80783b */ /* 0x000fee0000004200 */
[C---:B------:R-:W-:Y:S08]  /*185a0*/  HMMA.16816.F32 R40, R104.reuse, R132, R40 ;  /* 0x000000846828723c */ /* 0x040ff00000001828 */
[C---:B------:R-:W-:Y:S08]  /*185b0*/  HMMA.16816.F32 R44, R104.reuse, R134, R44 ;  /* 0x00000086682c723c */ /* 0x040ff0000000182c */
[C---:B------:R-:W-:Y:S07]  /*185c0*/  HMMA.16816.F32 R48, R104.reuse, R148, R48 ;  /* 0x000000946830723c */ /* 0x040fee0000001830 */
[----:B------:R-:W-:Y:S01]  /*185d0*/  F2FP.PACK_AB R148, R204, R195 ;  /* 0x000000c3cc94723e */ /* 0x000fe200000000ff */
[C---:B------:R-:W-:Y:S04]  /*185e0*/  HMMA.16816.F32 R52, R104.reuse, R150, R52 ;  /* 0x000000966834723c */ /* 0x040fe80000001834 */
[----:B------:R-:W-:Y:S01]  /*185f0*/  F2FP.PACK_AB R149, R248, R247 ;  /* 0x000000f7f895723e */ /* 0x000fe200000000ff */
[----:B------:R-:W-:Y:S02]  /*18600*/  FADD.FTZ R195, R195, R192 ;  /* 0x000000c0c3c37221 */ /* 0x000fe40000010000 */
[C---:B------:R-:W-:Y:S01]  /*18610*/  F2FP.PACK_AB R150, R245.reuse, R206 ;  /* 0x000000cef596723e */ /* 0x040fe200000000ff */
[C---:B-1----:R-:W-:Y:S04]  /*18620*/  HMMA.16816.F32 R56, R104.reuse, R108, R56 ;  /* 0x0000006c6838723c */ /* 0x042fe80000001838 */
[----:B------:R-:W-:Y:S01]  /*18630*/  F2FP.PACK_AB R151, R250, R249 ;  /* 0x000000f9fa97723e */ /* 0x000fe200000000ff */
[----:B------:R-:W-:Y:S03]  /*18640*/  FADD.FTZ R195, R204, R195 ;  /* 0x000000c3ccc37221 */ /* 0x000fe60000010000 */
[C---:B------:R-:W-:Y:S01]  /*18650*/  HMMA.16816.F32 R60, R104.reuse, R110, R60 ;  /* 0x0000006e683c723c */ /* 0x040fe2000000183c */
[----:B------:R-:W1:Y:S03]  /*18660*/  LDSM.16.MT88.4 R108, [R168+0x5000] ;  /* 0x00500000a86c783b */ /* 0x000e660000004200 */
[----:B------:R-:W-:Y:S04]  /*18670*/  FADD.FTZ R206, R206, R195 ;  /* 0x000000c3cece7221 */ /* 0x000fe80000010000 */
[C---:B--2---:R-:W-:Y:S04]  /*18680*/  HMMA.16816.F32 R64, R104.reuse, R112, R64 ;  /* 0x000000706840723c */ /* 0x044fe80000001840 */
[----:B------:R-:W-:Y:S04]  /*18690*/  FADD.FTZ R239, R245, R206 ;  /* 0x000000cef5ef7221 */ /* 0x000fe80000010000 */
[C---:B------:R-:W-:Y:S01]  /*186a0*/  HMMA.16816.F32 R68, R104.reuse, R114, R68 ;  /* 0x000000726844723c */ /* 0x040fe20000001844 */
[----:B------:R-:W2:Y:S07]  /*186b0*/  LDSM.16.MT88.4 R112, [R169+0x5000] ;  /* 0x00500000a970783b */ /* 0x000eae0000004200 */
[C---:B------:R-:W-:Y:S08]  /*186c0*/  HMMA.16816.F32 R72, R104.reuse, R116, R72 ;  /* 0x000000746848723c */ /* 0x040ff00000001848 */
[C---:B------:R-:W-:Y:S08]  /*186d0*/  HMMA.16816.F32 R76, R104.reuse, R118, R76 ;  /* 0x00000076684c723c */ /* 0x040ff0000000184c */
[C---:B---3--:R-:W-:Y:S08]  /*186e0*/  HMMA.16816.F32 R80, R104.reuse, R120, R80 ;  /* 0x000000786850723c */ /* 0x048ff00000001850 */
[C---:B------:R-:W-:Y:S01]  /*186f0*/  HMMA.16816.F32 R84, R104.reuse, R122, R84 ;  /* 0x0000007a6854723c */ /* 0x040fe20000001854 */
[----:B------:R-:W3:Y:S07]  /*18700*/  LDSM.16.MT88.4 R120, [R9+0x1800] ;  /* 0x001800000978783b */ /* 0x000eee0000004200 */
[C---:B-1----:R-:W-:Y:S08]  /*18710*/  HMMA.16816.F32 R88, R104.reuse, R108, R88 ;  /* 0x0000006c6858723c */ /* 0x042ff00000001858 */
[C---:B------:R-:W-:Y:S01]  /*18720*/  HMMA.16816.F32 R92, R104.reuse, R110, R92 ;  /* 0x0000006e685c723c */ /* 0x040fe2000000185c */
[----:B------:R-:W1:Y:S07]  /*18730*/  LDSM.16.MT88.4 R108, [R168+0x1800] ;  /* 0x00180000a86c783b */ /* 0x000e6e0000004200 */
[C---:B--2---:R-:W-:Y:S08]  /*18740*/  HMMA.16816.F32 R96, R104.reuse, R112, R96 ;  /* 0x000000706860723c */ /* 0x044ff00000001860 */
[----:B------:R-:W-:Y:S08]  /*18750*/  HMMA.16816.F32 R100, R104, R114, R100 ;  /* 0x000000726864723c */ /* 0x000ff00000001864 */
[C---:B------:R-:W-:Y:S01]  /*18760*/  HMMA.16816.F32 R132, R148.reuse, R128, R4 ;  /* 0x000000809484723c */ /* 0x040fe20000001804 */
[----:B------:R-:W2:Y:S07]  /*18770*/  LDSM.16.MT88.4 R4, [R169+0x3800] ;  /* 0x00380000a904783b */ /* 0x000eae0000004200 */
[C---:B------:R-:W-:Y:S01]  /*18780*/  HMMA.16816.F32 R128, R148.reuse, R130, R12 ;  /* 0x000000829480723c */ /* 0x040fe2000000180c */
[----:B------:R-:W4:Y:S07]  /*18790*/  LDSM.16.MT88.4 R12, [R170+0x5800] ;  /* 0x00580000aa0c783b */ /* 0x000f2e0000004200 */
[C---:B---3--:R-:W-:Y:S01]  /*187a0*/  HMMA.16816.F32 R124, R148.reuse, R120, R16 ;  /* 0x00000078947c723c */ /* 0x048fe20000001810 */
[----:B------:R3:W5:Y:S07]  /*187b0*/  LDSM.16.MT88.4 R16, [R9+0x5800] ;  /* 0x005800000910783b */ /* 0x00076e0000004200 */
[C---:B------:R-:W-:Y:S07]  /*187c0*/  HMMA.16816.F32 R120, R148.reuse, R122, R20 ;  /* 0x0000007a9478723c */ /* 0x040fee0000001814 */
[----:B------:R-:W-:Y:S01]  /*187d0*/  IADD3 R20, R246, -0x2, RZ ;  /* 0xfffffffef6147810 */ /* 0x000fe20007ffe0ff */
[C---:B-1----:R-:W-:Y:S03]  /*187e0*/  HMMA.16816.F32 R116, R148.reuse, R108, R24 ;  /* 0x0000006c9474723c */ /* 0x042fe60000001818 */
[----:B------:R-:W-:Y:S05]  /*187f0*/  ISETP.GE.AND P0, PT, R20, R235, PT ;  /* 0x000000eb1400720c */ /* 0x000fea0003f06270 */
[C---:B------:R-:W-:Y:S08]  /*18800*/  HMMA.16816.F32 R112, R148.reuse, R110, R28 ;  /* 0x0000006e9470723c */ /* 0x040ff0000000181c */
[C---:B------:R-:W-:Y:S04]  /*18810*/  HMMA.16816.F32 R108, R148.reuse, R152, R32 ;  /* 0x00000098946c723c */ /* 0x040fe80000001820 */
[----:B------:R-:W-:Y:S04]  /*18820*/  @P0 SHF.R.S32.HI R8, RZ, 0x1f, R20 ;  /* 0x0000001fff080819 */ /* 0x000fe80000011414 */
[C---:B------:R-:W-:Y:S04]  /*18830*/  HMMA.16816.F32 R104, R148.reuse, R154, R36 ;  /* 0x0000009a9468723c */ /* 0x040fe80000001824 */
[----:B------:R-:W-:Y:S01]  /*18840*/  @P0 IMAD R3, R8, c[0x0][0x1e0], RZ ;  /* 0x0000780008030a24 */ /* 0x000fe200078e02ff */
[----:B------:R-:W-:Y:S03]  /*18850*/  @P0 MOV R8, c[0x0][0x1e0] ;  /* 0x0000780000080a02 */ /* 0x000fe60000000f00 */
[C---:B------:R-:W-:Y:S04]  /*18860*/  HMMA.16816.F32 R40, R148.reuse, R156, R40 ;  /* 0x0000009c9428723c */ /* 0x040fe80000001828 */
[C---:B------:R-:W-:Y:S02]  /*18870*/  @P0 IMAD R3, R20.reuse, c[0x0][0x1e4], R3 ;  /* 0x0000790014030a24 */ /* 0x040fe400078e0203 */
[----:B------:R-:W-:Y:S02]  /*18880*/  @P0 IMAD.WIDE.U32 R20, R20, c[0x0][0x1e0], RZ ;  /* 0x0000780014140a25 */ /* 0x000fe400078e00ff */
[C---:B------:R-:W-:Y:S04]  /*18890*/  HMMA.16816.F32 R44, R148.reuse, R158, R44 ;  /* 0x0000009e942c723c */ /* 0x040fe8000000182c */
[C---:B---3--:R-:W-:Y:S02]  /*188a0*/  @P0 SHF.L.U32 R9, R20.reuse, 0x6, RZ ;  /* 0x0000000614090819 */ /* 0x048fe400000006ff */
[----:B------:R-:W-:Y:S02]  /*188b0*/  @P0 IADD3 R3, R21, R3, RZ ;  /* 0x0000000315030210 */ /* 0x000fe40007ffe0ff */
[C---:B------:R-:W-:Y:S04]  /*188c0*/  HMMA.16816.F32 R48, R148.reuse, R160, R48 ;  /* 0x000000a09430723c */ /* 0x040fe80000001830 */
[----:B------:R-:W-:Y:S04]  /*188d0*/  @P0 SHF.L.U64.HI R3, R20, 0x6, R3 ;  /* 0x0000000614030819 */ /* 0x000fe80000010203 */
[C---:B------:R-:W-:Y:S08]  /*188e0*/  HMMA.16816.F32 R52, R148.reuse, R162, R52 ;  /* 0x000000a29434723c */ /* 0x040ff00000001834 */
[C---:B------:R-:W-:Y:S08]  /*188f0*/  HMMA.16816.F32 R56, R148.reuse, R164, R56 ;  /* 0x000000a49438723c */ /* 0x040ff00000001838 */
[C---:B------:R-:W-:Y:S08]  /*18900*/  HMMA.16816.F32 R60, R148.reuse, R166, R60 ;  /* 0x000000a6943c723c */ /* 0x040ff0000000183c */
[C---:B--2---:R-:W-:Y:S08]  /*18910*/  HMMA.16816.F32 R64, R148.reuse, R4, R64 ;  /* 0x000000049440723c */ /* 0x044ff00000001840 */
[C---:B------:R-:W-:Y:S01]  /*18920*/  HMMA.16816.F32 R68, R148.reuse, R6, R68 ;  /* 0x000000069444723c */ /* 0x040fe20000001844 */
[----:B------:R-:W1:Y:S07]  /*18930*/  LDSM.16.MT88.4 R4, [R168+0x5800] ;  /* 0x00580000a804783b */ /* 0x000e6e0000004200 */
[C---:B----4-:R-:W-:Y:S08]  /*18940*/  HMMA.16816.F32 R72, R148.reuse, R12, R72 ;  /* 0x0000000c9448723c */ /* 0x050ff00000001848 */
[C---:B------:R-:W-:Y:S01]  /*18950*/  HMMA.16816.F32 R76, R148.reuse, R14, R76 ;  /* 0x0000000e944c723c */ /* 0x040fe2000000184c */
[----:B------:R-:W2:Y:S07]  /*18960*/  LDSM.16.MT88.4 R12, [R169+0x5800] ;  /* 0x00580000a90c783b */ /* 0x000eae0000004200 */
[C---:B-----5:R-:W-:Y:S07]  /*18970*/  HMMA.16816.F32 R80, R148.reuse, R16, R80 ;  /* 0x000000109450723c */ /* 0x060fee0000001850 */
[----:B------:R-:W-:Y:S01]  /*18980*/  @P0 IADD3 R16, P3, R9, R240, RZ ;  /* 0x000000f009100210 */ /* 0x000fe20007f7e0ff */
[C---:B------:R-:W-:Y:S01]  /*18990*/  HMMA.16816.F32 R84, R148.reuse, R18, R84 ;  /* 0x000000129454723c */ /* 0x040fe20000001854 */
[----:B------:R-:W-:Y:S03]  /*189a0*/  @P0 MOV R17, c[0x0][0x1e4] ;  /* 0x0000790000110a02 */ /* 0x000fe60000000f00 */
[----:B------:R-:W-:Y:S02]  /*189b0*/  @P0 LEA R9, P1, R8, R9, 0x5 ;  /* 0x0000000908090211 */ /* 0x000fe400078228ff */
[----:B------:R-:W-:Y:S02]  /*189c0*/  @P0 LEA R20, P2, R16, c[0x0][0x1c8], 0x1 ;  /* 0x0000720010140a11 */ /* 0x000fe400078408ff */
[----:B------:R-:W-:Y:S01]  /*189d0*/  @P0 IADD3.X R21, R3, R234, RZ, P3, !PT ;  /* 0x000000ea03150210 */ /* 0x000fe20001ffe4ff */
[C---:B-1----:R-:W-:Y:S03]  /*189e0*/  HMMA.16816.F32 R88, R148.reuse, R4, R88 ;  /* 0x000000049458723c */ /* 0x042fe60000001858 */
[----:B------:R-:W-:Y:S01]  /*189f0*/  @P0 LEA.HI.X R17, R8, R3, R17, 0x5, P1 ;  /* 0x0000000308110211 */ /* 0x000fe200008f2c11 */
[----:B------:R-:W-:Y:S01]  /*18a00*/  FADD.FTZ R3, R185, R184 ;  /* 0x000000b8b9037221 */ /* 0x000fe20000010000 */
[C---:B------:R-:W-:Y:S02]  /*18a10*/  ISETP.GE.AND P1, PT, R238.reuse, 0x1, PT ;  /* 0x00000001ee00780c */ /* 0x040fe40003f26270 */
[----:B------:R-:W-:Y:S01]  /*18a20*/  IADD3 R238, R238, 0x1, RZ ;  /* 0x00000001eeee7810 */ /* 0x000fe20007ffe0ff */
[----:B------:R-:W-:Y:S01]  /*18a30*/  FADD.FTZ R3, R186, R3 ;  /* 0x00000003ba037221 */ /* 0x000fe20000010000 */
[----:B------:R-:W-:Y:S01]  /*18a40*/  @P0 LEA.HI.X R21, R16, c[0x0][0x1cc], R21, 0x1, P2 ;  /* 0x0000730010150a11 */ /* 0x000fe200010f0c15 */
[C---:B------:R-:W-:Y:S03]  /*18a50*/  HMMA.16816.F32 R92, R148.reuse, R6, R92 ;  /* 0x00000006945c723c */ /* 0x040fe6000000185c */
[----:B------:R-:W-:Y:S01]  /*18a60*/  @P0 ISETP.GE.AND P2, PT, R232, c[0x0][0x1d4], PT ;  /* 0x00007500e8000a0c */ /* 0x000fe20003f46270 */
[----:B------:R-:W-:Y:S01]  /*18a70*/  FADD.FTZ R188, R188, R3 ;  /* 0x00000003bcbc7221 */ /* 0x000fe20000010000 */
[----:B------:R-:W-:Y:S02]  /*18a80*/  SEL R238, R238, RZ, !P1 ;  /* 0x000000ffeeee7207 */ /* 0x000fe40004800000 */
[----:B------:R-:W-:Y:S01]  /*18a90*/  @P0 ISETP.GE.AND P1, PT, R216, c[0x0][0x1d4], PT ;  /* 0x00007500d8000a0c */ /* 0x000fe20003f26270 */
[C---:B--2---:R-:W-:Y:S04]  /*18aa0*/  HMMA.16816.F32 R96, R148.reuse, R12, R96 ;  /* 0x0000000c9460723c */ /* 0x044fe80000001860 */
[----:B------:R-:W-:Y:S01]  /*18ab0*/  @P0 IMAD R3, R238, 0x6000, R11 ;  /* 0x00006000ee030824 */ /* 0x000fe200078e020b */
[----:B------:R-:W-:Y:S02]  /*18ac0*/  @P0 IADD3 R9, P3, R9, R240, RZ ;  /* 0x000000f009090210 */ /* 0x000fe40007f7e0ff */
[----:B------:R-:W-:Y:S01]  /*18ad0*/  IADD3 R6, R201, 0x1, RZ ;  /* 0x00000001c9067810 */ /* 0x000fe20007ffe0ff */
[----:B------:R-:W-:Y:S01]  /*18ae0*/  HMMA.16816.F32 R100, R148, R14, R100 ;  /* 0x0000000e9464723c */ /* 0x000fe20000001864 */
[----:B------:R-:W-:Y:S01]  /*18af0*/  @!PT LDS RZ, [RZ] ;  /* 0x00000000fffff984 */ /* 0x000fe20000000800 */
[----:B------:R-:W-:Y:S01]  /*18b00*/  @!PT LDS RZ, [RZ] ;  /* 0x00000000fffff984 */ /* 0x000fe20000000800 */
[----:B------:R-:W-:Y:S01]  /*18b10*/  @!PT LDS RZ, [RZ] ;  /* 0x00000000fffff984 */ /* 0x000fe20000000800 */
[----:B------:R1:W-:Y:S03]  /*18b20*/  @P0 LDGSTS.E.BYPASS.LTC128B.128 [R3], [R20.64], !P2 ;  /* 0x0000000014030fae */ /* 0x0003e6000d101d48 */
[----:B------:R-:W-:Y:S02]  /*18b30*/  @P0 IADD3.X R8, R17, R234, RZ, P3, !PT ;  /* 0x000000ea11080210 */ /* 0x000fe40001ffe4ff */
[C---:B------:R-:W-:Y:S03]  /*18b40*/  @P0 LEA R4, P3, R9.reuse, c[0x0][0x1c8], 0x1 ;  /* 0x0000720009040a11 */ /* 0x040fe600078608ff */
[----:B------:R1:W-:Y:S03]  /*18b50*/  @P0 LDGSTS.E.BYPASS.LTC128B.128 [R3+0x2000], [R20.64+0x80], !P1 ;  /* 0x0200008014030fae */ /* 0x0003e6000c901d48 */
[----:B------:R-:W-:Y:S01]  /*18b60*/  @P0 LEA.HI.X R5, R9, c[0x0][0x1cc], R8, 0x1, P3 ;  /* 0x0000730009050a11 */ /* 0x000fe200018f0c08 */
[----:B------:R-:W-:Y:S01]  /*18b70*/  FADD.FTZ R8, R191, R188 ;  /* 0x000000bcbf087221 */ /* 0x000fe20000010000 */
[----:B------:R-:W-:Y:S03]  /*18b80*/  MOV R9, R2 ;  /* 0x0000000200097202 */ /* 0x000fe60000000f00 */
[----:B------:R1:W-:Y:S01]  /*18b90*/  @P0 LDGSTS.E.BYPASS.LTC128B.128 [R3+0x4000], [R20.64+0x100], !P6 ;  /* 0x0400010014030fae */ /* 0x0003e2000f101d48 */
[----:B------:R-:W-:Y:S04]  /*18ba0*/  FADD.FTZ R193, R193, R8 ;  /* 0x00000008c1c17221 */ /* 0x000fe80000010000 */
[----:B------:R-:W-:Y:S03]  /*18bb0*/  FADD.FTZ R194, R194, R193 ;  /* 0x000000c1c2c27221 */ /* 0x000fe60000010000 */
[----:B------:R1:W-:Y:S01]  /*18bc0*/  @P0 LDGSTS.E.BYPASS.LTC128B.128 [R3+0x1000], [R4.64], !P2 ;  /* 0x0100000004030fae */ /* 0x0003e2000d101d48 */
[----:B------:R-:W-:Y:S04]  /*18bd0*/  FADD.FTZ R247, R247, R194 ;  /* 0x000000c2f7f77221 */ /* 0x000fe80000010000 */
[----:B------:R-:W-:Y:S03]  /*18be0*/  FADD.FTZ R248, R248, R247 ;  /* 0x000000f7f8f87221 */ /* 0x000fe60000010000 */
[----:B------:R1:W-:Y:S01]  /*18bf0*/  @P0 LDGSTS.E.BYPASS.LTC128B.128 [R3+0x3000], [R4.64+0x80], !P1 ;  /* 0x0300008004030fae */ /* 0x0003e2000c901d48 */
[----:B------:R-:W-:Y:S01]  /*18c00*/  FADD.FTZ R249, R249, R248 ;  /* 0x000000f8f9f97221 */ /* 0x000fe20000010000 */
[----:B------:R-:W-:Y:S03]  /*18c10*/  ISETP.GE.AND P1, PT, R201, 0x1, PT ;  /* 0x00000001c900780c */ /* 0x000fe60003f26270 */
[----:B------:R-:W-:Y:S01]  /*18c20*/  FADD.FTZ R242, R250, R249 ;  /* 0x000000f9faf27221 */ /* 0x000fe20000010000 */
[----:B------:R-:W-:Y:S02]  /*18c30*/  SEL R201, R6, RZ, !P1 ;  /* 0x000000ff06c97207 */ /* 0x000fe40004800000 */
[----:B------:R1:W-:Y:S01]  /*18c40*/  @P0 LDGSTS.E.BYPASS.LTC128B.128 [R3+0x5000], [R4.64+0x100], !P6 ;  /* 0x0500010004030fae */ /* 0x0003e2000f101d48 */
[----:B------:R-:W-:Y:S02]  /*18c50*/  ISETP.GT.AND P0, PT, R246, R243, PT ;  /* 0x000000f3f600720c */ /* 0x000fe40003f04270 */
[----:B------:R-:W-:Y:S05]  /*18c60*/  MOV R246, R244 ;  /* 0x000000f400f67202 */ /* 0x000fea0000000f00 */
[----:B------:R-:W0:Y:S01]  /*18c70*/  LDGDEPBAR ;  /* 0x00000000000079af */ /* 0x000e220000000000 */
[----:B-1----:R-:W-:Y:S05]  /*18c80*/  MOV R3, R0 ;  /* 0x0000000000037202 */ /* 0x002fea0000000f00 */
[----:B------:R-:W-:-:S05]  /*18c90*/  @P0 BRA `(.L_x_1952) ;  /* 0xffffd36000000947 */ /* 0x000fca000383ffff */
.L_x_1951:
[----:B------:R-:W-:-:S13]  /*18ca0*/  ISETP.GE.AND P0, PT, R244, R235, PT ;  /* 0x000000ebf400720c */ /* 0x000fda0003f06270 */
[----:B------:R-:W-:Y:S05]  /*18cb0*/  @!P0 BRA `(.L_x_1953) ;  /* 0x0000371000008947 */ /* 0x000fea0003800000 */
[----:B------:R-:W-:Y:S02]  /*18cc0*/  MOV R3, R0 ;  /* 0x0000000000037202 */ /* 0x000fe40000000f00 */
[----:B------:R-:W-:Y:S02]  /*18cd0*/  MOV R8, R2 ;  /* 0x0000000200087202 */ /* 0x000fe40000000f00 */
.L_x_1962:
[----:B------:R-:W-:Y:S04]  /*18ce0*/  DEPBAR.LE SB0, 0x2 ;  /* 0x000080800000791a */ /* 0x000fe80000000000 */
[----:B------:R-:W-:Y:S01]  /*18cf0*/  WARPSYNC 0xffffffff ;  /* 0xffffffff00007948 */ /* 0x000fe20003800000 */
[----:B------:R-:W-:Y:S01]  /*18d00*/  BAR.SYNC.DEFER_BLOCKING 0x0 ;  /* 0x0000000000007b1d */ /* 0x000fe20000010000 */
[----:B------:R-:W-:Y:S01]  /*18d10*/  IMAD R9, R201, 0x6000, RZ ;  /* 0x00006000c9097824 */ /* 0x000fe200078e02ff */
[----:B------:R-:W-:Y:S02]  /*18d20*/  ISETP.GE.AND P0, PT, R235, R244, PT ;  /* 0x000000f4eb00720c */ /* 0x000fe40003f06270 */
[----:B------:R-:W-:Y:S02]  /*18d30*/  ISETP.NE.AND P4, PT, R224, 0x1, PT ;  /* 0x00000001e000780c */ /* 0x000fe40003f85270 */
[----:B------:R-:W-:Y:S04]  /*18d40*/  IADD3 R205, R198, R9, RZ ;  /* 0x00000009c6cd7210 */ /* 0x000fe80007ffe0ff */
        /* <DEDUP_REMOVED lines=13> */
[----:B------:R-:W-:Y:S01]  /*18e20*/  @!P0 LEA R165, P1, R33, R165, 0x5 ;  /* 0x000000a521a58211 */ /* 0x000fe200078228ff */
[----:B------:R-:W-:Y:S01]  /*18e30*/  ULOP3.LUT UR4, URZ, UR4, URZ, 0x33, !UPT ;  /* 0x000000043f047292 */ /* 0x000fe2000f8e333f */
[----:B------:R-:W-:Y:S02]  /*18e40*/  @!P0 LEA R176, P2, R35, c[0x0][0x1f8], 0x1 ;  /* 0x00007e0023b08a11 */ /* 0x000fe400078408ff */
[----:B------:R-:W-:Y:S02]  /*18e50*/  @!P0 IADD3 R0, R25, R2, RZ ;  /* 0x0000000219008210 */ /* 0x000fe40007ffe0ff */
[----:B------:R-:W2:Y:S01]  /*18e60*/  LDSM.16.M88.4 R20, [R205+0x800] ;  /* 0x00080000cd14783b */ /* 0x000ea20000000200 */
[----:B------:R-:W-:Y:S02]  /*18e70*/  @!P0 MOV R2, c[0x0][0x20c] ;  /* 0x0000830000028a02 */ /* 0x000fe40000000f00 */
[----:B------:R-:W-:Y:S04]  /*18e80*/  @!P0 SHF.L.U64.HI R0, R24, 0x6, R0 ;  /* 0x0000000618008819 */ /* 0x000fe80000010200 */
[----:B------:R-:W3:Y:S01]  /*18e90*/  LDSM.16.M88.4 R28, [R205+0x1000] ;  /* 0x00100000cd1c783b */ /* 0x000ee20000000200 */
[-C--:B------:R-:W-:Y:S02]  /*18ea0*/  @!P0 IADD3.X R32, R0, R231.reuse, RZ, P3, !PT ;  /* 0x000000e700208210 */ /* 0x080fe40001ffe4ff */
[----:B------:R-:W-:Y:S02]  /*18eb0*/  @!P0 LEA.HI.X R2, R33, R0, R2, 0x5, P1 ;  /* 0x0000000021028211 */ /* 0x000fe400008f2c02 */
[----:B------:R-:W-:Y:S02]  /*18ec0*/  @!P0 IADD3 R0, P3, R165, R236, RZ ;  /* 0x000000eca5008210 */ /* 0x000fe40007f7e0ff */
[----:B------:R-:W4:Y:S01]  /*18ed0*/  LDSM.16.M88.4 R148, [R205+0x1800] ;  /* 0x00180000cd94783b */ /* 0x000f220000000200 */
[----:B------:R-:W-:Y:S02]  /*18ee0*/  @!P0 LEA.HI.X R177, R35, c[0x0][0x1fc], R32, 0x1, P2 ;  /* 0x00007f0023b18a11 */ /* 0x000fe400010f0c20 */
[----:B------:R-:W-:Y:S02]  /*18ef0*/  @!P0 ISETP.GE.AND P2, PT, R232, c[0x0][0x1d4], PT ;  /* 0x00007500e8008a0c */ /* 0x000fe40003f46270 */
[----:B------:R-:W-:Y:S02]  /*18f00*/  @!P0 ISETP.GE.AND P1, PT, R216, c[0x0][0x1d4], PT ;  /* 0x00007500d8008a0c */ /* 0x000fe40003f26270 */
[----:B------:R-:W-:Y:S07]  /*18f10*/  LDSM.16.M88.4 R152, [R197] ;  /* 0x00000000c598783b */ /* 0x000fee0000000200 */
        /* <DEDUP_REMOVED lines=12> */
[----:B------:R-:W-:Y:S03]  /*18fe0*/  @!P0 LEA R178, P3, R0, c[0x0][0x1f8], 0x1 ;  /* 0x00007e0000b28a11 */ /* 0x000fe600078608ff */
[----:B------:R-:W-:Y:S01]  /*18ff0*/  @!P0 IMAD R2, R238, 0x6000, R10 ;  /* 0x00006000ee028824 */ /* 0x000fe200078e020a */
[----:B------:R-:W-:Y:S02]  /*19000*/  @!P0 LEA.HI.X R179, R0, c[0x0][0x1fc], R149, 0x1, P3 ;  /* 0x00007f0000b38a11 */ /* 0x000fe400018f0c95 */
[----:B------:R-:W2:Y:S01]  /*19010*/  LDSM.16.M88.4 R148, [R204+0x1800] ;  /* 0x00180000cc94783b */ /* 0x000ea20000000200 */
[C---:B-----5:R-:W-:Y:S05]  /*19020*/  HMMA.16816.F32 R4, R152.reuse, R156, R4 ;  /* 0x0000009c9804723c */ /* 0x060fea0000001804 */
[C---:B------:R-:W-:Y:S01]  /*19030*/  IADD3 R0, R203.reuse, R205, RZ ;  /* 0x000000cdcb007210 */ /* 0x040fe20007ffe0ff */
        /* <DEDUP_REMOVED lines=11> */
[----:B------:R3:W-:Y:S06]  /*190f0*/  @!P0 LDGSTS.E.BYPASS.LTC128B.128 [R2+0x3000], [R178.64+0x80], !P1 ;  /* 0x03000080b2028fae */ /* 0x0007ec000c901d48 */
[C---:B------:R-:W-:Y:S01]  /*19100*/  HMMA.16816.F32 R28, R152.reuse, R166, R28 ;  /* 0x000000a6981c723c */ /* 0x040fe2000000181c */
[----:B------:R3:W-:Y:S02]  /*19110*/  @!P0 LDGSTS.E.BYPASS.LTC128B.128 [R2+0x5000], [R178.64+0x100], !P6 ;  /* 0x05000100b2028fae */ /* 0x0007e4000f101d48 */
[C---:B------:R-:W-:Y:S02]  /*19120*/  ISETP.GE.AND P0, PT, R238.reuse, 0x1, PT ;  /* 0x00000001ee00780c */ /* 0x040fe40003f06270 */
[----:B------:R-:W-:Y:S03]  /*19130*/  IADD3 R238, R238, 0x1, RZ ;  /* 0x00000001eeee7810 */ /* 0x000fe60007ffe0ff */
[C---:B--2---:R-:W-:Y:S01]  /*19140*/  HMMA.16816.F32 R32, R152.reuse, R148, R32 ;  /* 0x000000949820723c */ /* 0x044fe20000001820 */
[----:B------:R-:W-:Y:S03]  /*19150*/  LDSM.16.M88.4 R168, [R196] ;  /* 0x00000000c4a8783b */ /* 0x000fe60000000200 */
[----:B------:R-:W-:Y:S04]  /*19160*/  SEL R238, R238, RZ, !P0 ;  /* 0x000000ffeeee7207 */ /* 0x000fe80004000000 */
[----:B------:R-:W-:Y:S01]  /*19170*/  HMMA.16816.F32 R36, R152, R150, R36 ;  /* 0x000000969824723c */ /* 0x000fe20000001824 */
[----:B------:R-:W1:Y:S07]  /*19180*/  LDSM.16.M88.4 R172, [R0] ;  /* 0x0000000000ac783b */ /* 0x000e6e0000000200 */
[----:B------:R-:W2:Y:S01]  /*19190*/  LDSM.16.M88.4 R156, [R0+0x800] ;  /* 0x00080000009c783b */ /* 0x000ea20000000200 */
[----:B---3--:R-:W-:Y:S06]  /*191a0*/  IADD3 R2, R203, R204, RZ ;  /* 0x000000cccb027210 */ /* 0x008fec0007ffe0ff */
        /* <DEDUP_REMOVED lines=19> */
[----:B------:R-:W3:Y:S07]  /*192e0*/  LDSM.16.M88.4 R164, [R205+0x2000] ;  /* 0x00200000cda4783b */ /* 0x000eee0000000200 */
[C---:B-----5:R-:W-:Y:S01]  /*192f0*/  HMMA.16816.F32 R4, R176.reuse, R180, R4 ;  /* 0x000000b4b004723c */ /* 0x060fe20000001804 */
[----:B------:R-:W4:Y:S07]  /*19300*/  LDSM.16.M88.4 R168, [R205+0x2800] ;  /* 0x00280000cda8783b */ /* 0x000f2e0000000200 */
        /* <DEDUP_REMOVED lines=9> */
[----:B------:R-:W5:Y:S07]  /*193a0*/  LDSM.16.M88.4 R152, [R197+0x4000] ;  /* 0x00400000c598783b */ /* 0x000f6e0000000200 */
[C---:B--2---:R-:W-:Y:S08]  /*193b0*/  HMMA.16816.F32 R32, R176.reuse, R156, R32 ;  /* 0x0000009cb020723c */ /* 0x044ff00000001820 */
[----:B------:R-:W-:Y:S01]  /*193c0*/  HMMA.16816.F32 R36, R176, R158, R36 ;  /* 0x0000009eb024723c */ /* 0x000fe20000001824 */
[----:B------:R-:W2:Y:S07]  /*193d0*/  LDSM.16.M88.4 R156, [R204+0x3000] ;  /* 0x00300000cc9c783b */ /* 0x000eae0000000200 */
[C---:B---3--:R-:W-:Y:S01]  /*193e0*/  HMMA.16816.F32 R4, R160.reuse, R164, R4 ;  /* 0x000000a4a004723c */ /* 0x048fe20000001804 */
[----:B------:R-:W-:Y:S07]  /*193f0*/  LDSM.16.M88.4 R176, [R196+0x4000] ;  /* 0x00400000c4b0783b */ /* 0x000fee0000000200 */
[C---:B------:R-:W-:Y:S01]  /*19400*/  HMMA.16816.F32 R12, R160.reuse, R166, R12 ;  /* 0x000000a6a00c723c */ /* 0x040fe2000000180c */
[----:B------:R-:W3:Y:S07]  /*19410*/  LDSM.16.M88.4 R164, [R204+0x3800] ;  /* 0x00380000cca4783b */ /* 0x000eee0000000200 */
[C---:B----4-:R-:W-:Y:S08]  /*19420*/  HMMA.16816.F32 R16, R160.reuse, R168, R16 ;  /* 0x000000a8a010723c */ /* 0x050ff00000001810 */
[C---:B------:R-:W-:Y:S01]  /*19430*/  HMMA.16816.F32 R20, R160.reuse, R170, R20 ;  /* 0x000000aaa014723c */ /* 0x040fe20000001814 */
[----:B------:R-:W-:Y:S07]  /*19440*/  LDSM.16.M88.4 R168, [R0+0x3800] ;  /* 0x0038000000a8783b */ /* 0x000fee0000000200 */
[C---:B-1----:R-:W-:Y:S08]  /*19450*/  HMMA.16816.F32 R24, R160.reuse, R148, R24 ;  /* 0x00000094a018723c */ /* 0x042ff00000001818 */
[C---:B------:R-:W-:Y:S01]  /*19460*/  HMMA.16816.F32 R28, R160.reuse, R150, R28 ;  /* 0x00000096a01c723c */ /* 0x040fe2000000181c */
[----:B------:R-:W1:Y:S07]  /*19470*/  LDSM.16.M88.4 R148, [R0+0x2800] ;  /* 0x002800000094783b */ /* 0x000e6e0000000200 */
        /* <DEDUP_REMOVED lines=96> */
[----:B------:R5:W1:Y:S01]  /*19a80*/  MUFU.TANH R149, R15 ;  /* 0x0000000f00957308 */ /* 0x000a620000002400 */
[----:B------:R-:W-:Y:S09]  /*19a90*/  FMUL.FTZ R23, R23, c[0x0][0x320] ;  /* 0x0000c80017177a20 */ /* 0x000ff20000410000 */
[----:B------:R1:W1:Y:S10]  /*19aa0*/  MUFU.TANH R171, R21 ;  /* 0x0000001500ab7308 */ /* 0x0002740000002400 */
[----:B------:R2:W2:Y:S01]  /*19ab0*/  MUFU.TANH R190, R22 ;  /* 0x0000001600be7308 */ /* 0x0004a20000002400 */
[C---:B---3--:R-:W-:Y:S01]  /*19ac0*/  HMMA.16816.F32 R24, R184.reuse, R4, R24 ;  /* 0x00000004b818723c */ /* 0x048fe20000001818 */
[----:B-----5:R-:W3:Y:S08]  /*19ad0*/  LDSM.16.M88.4 R12, [R206+0x5800] ;  /* 0x00580000ce0c783b */ /* 0x020ef00000000200 */
[----:B------:R5:W3:Y:S01]  /*19ae0*/  MUFU.TANH R188, R19 ;  /* 0x0000001300bc7308 */ /* 0x000ae20000002400 */
[C---:B------:R-:W-:Y:S03]  /*19af0*/  HMMA.16816.F32 R28, R184.reuse, R6, R28 ;  /* 0x00000006b81c723c */ /* 0x040fe6000000181c */
[----:B-1----:R-:W-:Y:S06]  /*19b00*/  IADD3 R21, R217, R228, RZ ;  /* 0x000000e4d9157210 */ /* 0x002fec0007ffe0ff */
[----:B------:R1:W1:Y:S03]  /*19b10*/  MUFU.TANH R192, R18 ;  /* 0x0000001200c07308 */ /* 0x0002660000002400 */
[----:B------:R-:W-:Y:S04]  /*19b20*/  @P4 IMAD.HI.U32 R4, R21, c[0x0][0x2c8], RZ ;  /* 0x0000b20015044a27 */ /* 0x000fe800078e00ff */
[----:B------:R-:W-:Y:S01]  /*19b30*/  FMUL.FTZ R169, R24, c[0x0][0x320] ;  /* 0x0000c80018a97a20 */ /* 0x000fe20000410000 */
[----:B------:R-:W-:Y:S01]  /*19b40*/  @P4 SHF.R.U32.HI R21, RZ, c[0x0][0x2cc], R4 ;  /* 0x0000b300ff154a19 */ /* 0x000fe20000011604 */
[----:B------:R-:W-:Y:S01]  /*19b50*/  FMUL.FTZ R25, R25, c[0x0][0x320] ;  /* 0x0000c80019197a20 */ /* 0x000fe20000410000 */
[----:B------:R-:W1:Y:S01]  /*19b60*/  MUFU.TANH R153, R153 ;  /* 0x0000009900997308 */ /* 0x000e620000002400 */
[----:B------:R-:W-:Y:S01]  /*19b70*/  FMUL.FTZ R26, R26, c[0x0][0x320] ;  /* 0x0000c8001a1a7a20 */ /* 0x000fe20000410000 */
[----:B------:R-:W-:Y:S01]  /*19b80*/  ISETP.GE.AND P4, PT, R209, 0x1, PT ;  /* 0x00000001d100780c */ /* 0x000fe20003f86270 */
[----:B--2---:R-:W2:Y:S01]  /*19b90*/  SHFL.IDX PT, R22, R21, RZ, 0x1c1f ;  /* 0x001c1fff15167589 */ /* 0x004ea200000e0000 */
[----:B------:R-:W-:Y:S01]  /*19ba0*/  FMUL.FTZ R27, R27, c[0x0][0x320] ;  /* 0x0000c8001b1b7a20 */ /* 0x000fe20000410000 */
[----:B-----5:R-:W-:Y:S01]  /*19bb0*/  SHF.L.U32 R19, R244, 0x6, RZ ;  /* 0x00000006f4137819 */ /* 0x020fe200000006ff */
[----:B------:R-:W-:Y:S02]  /*19bc0*/  FMUL.FTZ R165, R28, c[0x0][0x320] ;  /* 0x0000c8001ca57a20 */ /* 0x000fe40000410000 */
[----:B------:R-:W-:Y:S02]  /*19bd0*/  FMUL.FTZ R29, R29, c[0x0][0x320] ;  /* 0x0000c8001d1d7a20 */ /* 0x000fe40000410000 */
[----:B------:R-:W1:Y:S01]  /*19be0*/  MUFU.TANH R0, R0 ;  /* 0x0000000000007308 */ /* 0x000e620000002400 */
[----:B------:R-:W-:Y:S02]  /*19bf0*/  FMUL.FTZ R30, R30, c[0x0][0x320] ;  /* 0x0000c8001e1e7a20 */ /* 0x000fe40000410000 */
[----:B------:R-:W-:Y:S01]  /*19c00*/  FMUL.FTZ R31, R31, c[0x0][0x320] ;  /* 0x0000c8001f1f7a20 */ /* 0x000fe20000410000 */
[C---:B---3--:R-:W-:Y:S06]  /*19c10*/  HMMA.16816.F32 R32, R184.reuse, R12, R32 ;  /* 0x0000000cb820723c */ /* 0x048fec0000001820 */
[----:B------:R-:W3:Y:S02]  /*19c20*/  MUFU.TANH R2, R2 ;  /* 0x0000000200027308 */ /* 0x000ee40000002400 */
[----:B------:R-:W-:Y:S07]  /*19c30*/  HMMA.16816.F32 R36, R184, R14, R36 ;  /* 0x0000000eb824723c */ /* 0x000fee0000001824 */
[----:B------:R-:W-:Y:S01]  /*19c40*/  IADD3 R14, -R222, 0x1, -R19 ;  /* 0x00000001de0e7810 */ /* 0x000fe20007ffe913 */
[----:B------:R-:W3:Y:S04]  /*19c50*/  MUFU.TANH R154, R154 ;  /* 0x0000009a009a7308 */ /* 0x000ee80000002400 */
[----:B------:R-:W-:Y:S04]  /*19c60*/  IADD3 R14, -R227, R14, R230 ;  /* 0x0000000ee30e7210 */ /* 0x000fe80007ffe1e6 */
[----:B------:R-:W-:Y:S01]  /*19c70*/  FMUL.FTZ R161, R32, c[0x0][0x320] ;  /* 0x0000c80020a17a20 */ /* 0x000fe20000410000 */
[C---:B------:R-:W-:Y:S01]  /*19c80*/  IADD3 R15, R14.reuse, c[0x0][0x328], RZ ;  /* 0x0000ca000e0f7a10 */ /* 0x040fe20007ffe0ff */
[----:B------:R-:W3:Y:S01]  /*19c90*/  MUFU.TANH R183, R183 ;  /* 0x000000b700b77308 */ /* 0x000ee20000002400 */
[----:B------:R-:W-:Y:S01]  /*19ca0*/  FMUL.FTZ R33, R33, c[0x0][0x320] ;  /* 0x0000c80021217a20 */ /* 0x000fe20000410000 */
[----:B------:R-:W-:Y:S01]  /*19cb0*/  IADD3 R14, R14, UR4, RZ ;  /* 0x000000040e0e7c10 */ /* 0x000fe2000fffe0ff */
[----:B------:R-:W-:Y:S01]  /*19cc0*/  FMUL.FTZ R34, R34, c[0x0][0x320] ;  /* 0x0000c80022227a20 */ /* 0x000fe20000410000 */
[-C--:B--2---:R-:W-:Y:S01]  /*19cd0*/  IADD3 R20, R15, R22.reuse, RZ ;  /* 0x000000160f147210 */ /* 0x084fe20007ffe0ff */
[----:B------:R-:W-:Y:S01]  /*19ce0*/  FMUL.FTZ R35, R35, c[0x0][0x320] ;  /* 0x0000c80023237a20 */ /* 0x000fe20000410000 */
[----:B-1----:R-:W-:Y:S01]  /*19cf0*/  IADD3 R18, R14, R22, RZ ;  /* 0x000000160e127210 */ /* 0x002fe20007ffe0ff */
[----:B------:R-:W-:Y:S02]  /*19d00*/  FMUL.FTZ R157, R36, c[0x0][0x320] ;  /* 0x0000c800249d7a20 */ /* 0x000fe40000410000 */
[----:B------:R-:W-:Y:S01]  /*19d10*/  FMUL.FTZ R6, R37, c[0x0][0x320] ;  /* 0x0000c80025067a20 */ /* 0x000fe20000410000 */
[----:B------:R-:W1:Y:S01]  /*19d20*/  MUFU.TANH R16, R16 ;  /* 0x0000001000107308 */ /* 0x000e620000002400 */
[----:B------:R-:W-:Y:S02]  /*19d30*/  FMUL.FTZ R12, R38, c[0x0][0x320] ;  /* 0x0000c800260c7a20 */ /* 0x000fe40000410000 */
[----:B------:R-:W-:Y:S07]  /*19d40*/  FMUL.FTZ R39, R39, c[0x0][0x320] ;  /* 0x0000c80027277a20 */ /* 0x000fee0000410000 */
[----:B------:R-:W2:Y:S10]  /*19d50*/  MUFU.TANH R17, R17 ;  /* 0x0000001100117308 */ /* 0x000eb40000002400 */
        /* <DEDUP_REMOVED lines=16> */
[----:B------:R1:W1:Y:S01]  /*19e60*/  MUFU.TANH R4, R39 ;  /* 0x0000002700047308 */ /* 0x0002620000002400 */
        /* <DEDUP_REMOVED lines=12> */
.L_x_1956:
[----:B------:R-:W-:Y:S04]  /*19f30*/  MOV R5, c[0x0][0x32c] ;  /* 0x0000cb0000057a02 */ /* 0x000fe80000000f00 */
[----:B------:R-:W-:-:S13]  /*19f40*/  ISETP.NE.AND P0, PT, R5, 0x1, PT ;  /* 0x000000010500780c */ /* 0x000fda0003f05270 */
[----:B------:R-:W-:Y:S05]  /*19f50*/  @P0 IMAD.HI.U32 R5, R22, c[0x0][0x330], RZ ;  /* 0x0000cc0016050a27 */ /* 0x000fea00078e00ff */
[----:B------:R-:W-:Y:S02]  /*19f60*/  @P0 SHF.R.U32.HI R22, RZ, c[0x0][0x334], R5 ;  /* 0x0000cd00ff160a19 */ /* 0x000fe40000011605 */
.L_x_1957:
[----:B------:R-:W-:Y:S05]  /*19f70*/  BSYNC B0 ;  /* 0x0000000000007941 */ /* 0x000fea0003800000 */
.L_x_1955:
[----:B------:R-:W-:Y:S04]  /*19f80*/  IMAD R7, R22, c[0x0][0x32c], -R19 ;  /* 0x0000cb0016077a24 */ /* 0x000fe800078e0a13 */
[----:B------:R-:W-:Y:S05]  /*19f90*/  IMAD.IADD R7, R7, 0x1, -R222 ;  /* 0x0000000107077824 */ /* 0x000fea00078e0ade */
[----:B------:R-:W-:Y:S02]  /*19fa0*/  IADD3 R5, R7, c[0x0][0x32c], RZ ;  /* 0x0000cb0007057a10 */ /* 0x000fe40007ffe0ff */
[----:B------:R-:W-:Y:S02]  /*19fb0*/  IMNMX R18, R18, R7, !PT ;  /* 0x0000000712127217 */ /* 0x000fe40007800200 */
[----:B------:R-:W-:Y:S02]  /*19fc0*/  IMNMX R20, R20, R5, PT ;  /* 0x0000000514147217 */ /* 0x000fe40003800200 */
.L_x_1954:
[----:B--234-:R-:W-:Y:S04]  /*19fd0*/  ISETP.GT.AND P1, PT, R244, -0x1, PT ;  /* 0xfffffffff400780c */ /* 0x01cfe80003f24270 */
        /* <DEDUP_REMOVED lines=18> */
[----:B-1----:R-:W-:Y:S02]  /*1a100*/  FSEL R187, R16, -INF , !P2 ;  /* 0xff80000010bb7808 */ /* 0x002fe40005000000 */
[----:B------:R-:W-:Y:S01]  /*1a110*/  FSEL R183, R183, -INF , !P3 ;  /* 0xff800000b7b77808 */ /* 0x000fe20005800000 */
[----:B------:R-:W1:Y:S01]  /*1a120*/  SHFL.IDX PT, R16, R21, 0x1, 0x1c1f ;  /* 0x003c1f0015107f89 */ /* 0x000e6200000e0000 */
[C---:B------:R-:W-:Y:S02]  /*1a130*/  ISETP.GT.AND P3, PT, R18.reuse, 0x19, P1 ;  /* 0x000000191200780c */ /* 0x040fe40000f64270 */
        /* <DEDUP_REMOVED lines=10> */
[----:B------:R-:W-:Y:S01]  /*1a1e0*/  FSEL R167, R167, -INF , !P0 ;  /* 0xff800000a7a77808 */ /* 0x000fe20004000000 */
[--C-:B-1----:R-:W-:Y:S01]  /*1a1f0*/  IMAD.IADD R15, R15, 0x1, R16.reuse ;  /* 0x000000010f0f7824 */ /* 0x102fe200078e0210 */
        /* <DEDUP_REMOVED lines=29> */
.L_x_1960:
[----:B------:R-:W-:Y:S04]  /*1a3d0*/  MOV R6, c[0x0][0x32c] ;  /* 0x0000cb0000067a02 */ /* 0x000fe80000000f00 */
[----:B------:R-:W-:-:S13]  /*1a3e0*/  ISETP.NE.AND P0, PT, R6, 0x1, PT ;  /* 0x000000010600780c */ /* 0x000fda0003f05270 */
[----:B------:R-:W-:Y:S05]  /*1a3f0*/  @P0 IMAD.HI.U32 R6, R16, c[0x0][0x330], RZ ;  /* 0x0000cc0010060a27 */ /* 0x000fea00078e00ff */
[----:B------:R-:W-:Y:S02]  /*1a400*/  @P0 SHF.R.U32.HI R16, RZ, c[0x0][0x334], R6 ;  /* 0x0000cd00ff100a19 */ /* 0x000fe40000011606 */
.L_x_1961:
[----:B------:R-:W-:Y:S05]  /*1a410*/  BSYNC B0 ;  /* 0x0000000000007941 */ /* 0x000fea0003800000 */
.L_x_1959:
[----:B------:R-:W-:Y:S04]  /*1a420*/  IMAD R19, R16, c[0x0][0x32c], -R19 ;  /* 0x0000cb0010137a24 */ /* 0x000fe800078e0a13 */
[----:B------:R-:W-:Y:S05]  /*1a430*/  IMAD.IADD R14, R19, 0x1, -R222 ;  /* 0x00000001130e7824 */ /* 0x000fea00078e0ade */
[----:B------:R-:W-:Y:S02]  /*1a440*/  IADD3 R6, R14, c[0x0][0x32c], RZ ;  /* 0x0000cb000e067a10 */ /* 0x000fe40007ffe0ff */
[----:B------:R-:W-:Y:S02]  /*1a450*/  IMNMX R17, R17, R14, !PT ;  /* 0x0000000e11117217 */ /* 0x000fe40007800200 */
[----:B------:R-:W-:Y:S02]  /*1a460*/  IMNMX R15, R15, R6, PT ;  /* 0x000000060f0f7217 */ /* 0x000fe40003800200 */
.L_x_1958:
        /* <DEDUP_REMOVED lines=15> */
[----:B------:R-:W-:Y:S02]  /*1a560*/  FMNMX.FTZ R19, R16, R3, !PT ;  /* 0x0000000310137209 */ /* 0x000fe40007810000 */
[----:B------:R-:W-:Y:S02]  /*1a570*/  ISETP.GT.AND P0, PT, R17, 0x9, P1 ;  /* 0x000000091100780c */ /* 0x000fe40000f04270 */
[----:B------:R-:W-:Y:S02]  /*1a580*/  ISETP.LT.OR P3, PT, R15, 0x9, P3 ;  /* 0x000000090f00780c */ /* 0x000fe40001f61670 */
[----:B------:R-:W-:Y:S02]  /*1a590*/  FSEL R14, R2, -INF , !P2 ;  /* 0xff800000020e7808 */ /* 0x000fe40005000000 */
[----:B------:R-:W-:Y:S02]  /*1a5a0*/  FMNMX.FTZ R0, R171, R6, !PT ;  /* 0x00000006ab007209 */ /* 0x000fe40007810000 */
[----:B------:R-:W-:Y:S02]  /*1a5b0*/  ISETP.GT.AND P4, PT, R17, 0x10, P1 ;  /* 0x000000101100780c */ /* 0x000fe40000f84270 */
[----:B------:R-:W-:Y:S02]  /*1a5c0*/  ISETP.LT.OR P2, PT, R15, 0xa, P0 ;  /* 0x0000000a0f00780c */ /* 0x000fe40000741670 */
[----:B------:R-:W-:Y:S02]  /*1a5d0*/  FSEL R148, R148, -INF , !P3 ;  /* 0xff80000094947808 */ /* 0x000fe40005800000 */
[----:B------:R-:W-:Y:S02]  /*1a5e0*/  FMNMX.FTZ R19, R14, R19, !PT ;  /* 0x000000130e137209 */ /* 0x000fe40007810000 */
        /* <DEDUP_REMOVED lines=8> */
[----:B------:R-:W-:Y:S02]  /*1a670*/  FSEL R192, R192, -INF , !P3 ;  /* 0xff800000c0c07808 */ /* 0x000fe40005800000 */
[----:B------:R-:W-:Y:S02]  /*1a680*/  FMNMX.FTZ R21, R6, R19, !PT ;  /* 0x0000001306157209 */ /* 0x000fe40007810000 */
[----:B------:R-:W-:Y:S02]  /*1a690*/  FMNMX.FTZ R0, R165, R0, !PT ;  /* 0x00000000a5007209 */ /* 0x000fe40007810000 */
[----:B------:R-:W-:Y:S02]  /*1a6a0*/  ISETP.GT.AND P0, PT, R17, 0x19, P1 ;  /* 0x000000191100780c */ /* 0x000fe40000f04270 */
[----:B------:R-:W-:Y:S02]  /*1a6b0*/  FMNMX.FTZ R21, R192, R21, !PT ;  /* 0x00000015c0157209 */ /* 0x000fe40007810000 */
        /* <DEDUP_REMOVED lines=26> */
[----:B------:R-:W-:Y:S02]  /*1a860*/  ISETP.GT.AND P0, PT, R17, 0x30, P1 ;  /* 0x000000301100780c */ /* 0x000fe40000f04270 */
[----:B------:R-:W-:Y:S02]  /*1a870*/  ISETP.LT.OR P4, PT, R15, 0x2a, P3 ;  /* 0x0000002a0f00780c */ /* 0x000fe40001f81670 */
[----:B------:R-:W-:Y:S02]  /*1a880*/  FMNMX.FTZ R21, R164, R21, !PT ;  /* 0x00000015a4157209 */ /* 0x000fe40007810000 */
[----:B------:R-:W-:Y:S02]  /*1a890*/  FSEL R162, R162, -INF , !P4 ;  /* 0xff800000a2a27808 */ /* 0x000fe40006000000 */
        /* <DEDUP_REMOVED lines=16> */
[----:B------:R-:W-:Y:S02]  /*1a9a0*/  FMNMX.FTZ R17, R152, R21, !PT ;  /* 0x0000001598117209 */ /* 0x000fe40007810000 */
[-C--:B------:R-:W-:Y:S01]  /*1a9b0*/  IADD3 R174, R146, R9.reuse, RZ ;  /* 0x0000000992ae7210 */ /* 0x080fe20007ffe0ff */
[----:B------:R-:W1:Y:S01]  /*1a9c0*/  SHFL.BFLY PT, R2, R19, 0x1, 0x1f ;  /* 0x0c201f0013027f89 */ /* 0x000e6200000e0000 */
[----:B------:R-:W-:Y:S02]  /*1a9d0*/  IADD3 R172, R141, R9, RZ ;  /* 0x000000098dac7210 */ /* 0x000fe40007ffe0ff */
[C---:B------:R-:W-:Y:S02]  /*1a9e0*/  IADD3 R173, R199.reuse, R174, RZ ;  /* 0x000000aec7ad7210 */ /* 0x040fe40007ffe0ff */
[----:B------:R-:W-:Y:S03]  /*1a9f0*/  IADD3 R9, R199, R172, RZ ;  /* 0x000000acc7097210 */ /* 0x000fe60007ffe0ff */
[----:B------:R-:W2:Y:S08]  /*1aa00*/  SHFL.BFLY PT, R0, R17, 0x2, 0x1f ;  /* 0x0c401f0011007f89 */ /* 0x000eb000000e0000 */
[----:B------:R-:W-:Y:S01]  /*1aa10*/  LDSM.16.MT88.4 R24, [R173] ;  /* 0x00000000ad18783b */ /* 0x000fe20000004200 */
[----:B-1----:R-:W-:Y:S07]  /*1aa20*/  FMNMX.FTZ R2, R19, R2, !PT ;  /* 0x0000000213027209 */ /* 0x002fee0007810000 */
[----:B------:R-:W-:Y:S01]  /*1aa30*/  LDSM.16.MT88.4 R32, [R172] ;  /* 0x00000000ac20783b */ /* 0x000fe20000004200 */
        /* <DEDUP_REMOVED lines=28> */
[----:B------:R-:W-:Y:S01]  /*1ac00*/  FSEL R153, R153, RZ, P0 ;  /* 0x000000ff99997208 */ /* 0x000fe20000000000 */
[--C-:B------:R-:W-:Y:S02]  /*1ac10*/  FFMA.FTZ R185, R185, c[0x0][0x2d0], -R160.reuse ;  /* 0x0000b400b9b97a23 */ /* 0x100fe400000108a0 */
[----:B------:R-:W-:Y:S02]  /*1ac20*/  FADD.FTZ R4, -R4, R3 ;  /* 0x0000000304047221 */ /* 0x000fe40000010100 */
[--C-:B------:R-:W-:Y:S01]  /*1ac30*/  FFMA.FTZ R180, R16, c[0x0][0x2d0], -R153.reuse ;  /* 0x0000b40010b47a23 */ /* 0x100fe20000010899 */
[----:B------:R-:W2:Y:S01]  /*1ac40*/  MUFU.EX2 R178, R178 ;  /* 0x000000b200b27308 */ /* 0x000ea20000000800 */
[----:B------:R-:W3:Y:S01]  /*1ac50*/  LDSM.16.MT88.4 R16, [R174] ;  /* 0x00000000ae10783b */ /* 0x000ee20000004200 */
[--C-:B------:R-:W-:Y:S02]  /*1ac60*/  FFMA.FTZ R179, R14, c[0x0][0x2d0], -R153.reuse ;  /* 0x0000b4000eb37a23 */ /* 0x100fe40000010899 */
[--C-:B------:R-:W-:Y:S02]  /*1ac70*/  FFMA.FTZ R177, R148, c[0x0][0x2d0], -R153.reuse ;  /* 0x0000b40094b17a23 */ /* 0x100fe40000010899 */
[--C-:B------:R-:W-:Y:S02]  /*1ac80*/  FFMA.FTZ R182, R6, c[0x0][0x2d0], -R153.reuse ;  /* 0x0000b40006b67a23 */ /* 0x100fe40000010899 */
[----:B------:R-:W-:Y:S02]  /*1ac90*/  FMUL.FTZ R3, R4, c[0x0][0x2d0] ;  /* 0x0000b40004037a20 */ /* 0x000fe40000410000 */
[----:B------:R-:W4:Y:S01]  /*1aca0*/  MUFU.EX2 R8, R5 ;  /* 0x0000000500087308 */ /* 0x000f220000000800 */
[--C-:B------:R-:W-:Y:S02]  /*1acb0*/  FFMA.FTZ R195, R168, c[0x0][0x2d0], -R153.reuse ;  /* 0x0000b400a8c37a23 */ /* 0x100fe40000010899 */
[--C-:B------:R-:W-:Y:S01]  /*1acc0*/  FFMA.FTZ R204, R166, c[0x0][0x2d0], -R153.reuse ;  /* 0x0000b400a6cc7a23 */ /* 0x100fe20000010899 */
[----:B-1----:R-:W-:Y:S01]  /*1acd0*/  F2FP.PACK_AB R148, R176, R181 ;  /* 0x000000b5b094723e */ /* 0x002fe200000000ff */
[--C-:B------:R-:W-:Y:S02]  /*1ace0*/  FFMA.FTZ R205, R164, c[0x0][0x2d0], -R153.reuse ;  /* 0x0000b400a4cd7a23 */ /* 0x100fe40000010899 */
[--C-:B------:R-:W-:Y:S02]  /*1acf0*/  FFMA.FTZ R206, R162, c[0x0][0x2d0], -R153.reuse ;  /* 0x0000b400a2ce7a23 */ /* 0x100fe40000010899 */
[--C-:B------:R-:W-:Y:S01]  /*1ad00*/  FFMA.FTZ R247, R158, c[0x0][0x2d0], -R153.reuse ;  /* 0x0000b4009ef77a23 */ /* 0x100fe20000010899 */
[----:B------:R-:W-:Y:S01]  /*1ad10*/  MUFU.EX2 R180, R180 ;  /* 0x000000b400b47308 */ /* 0x000fe20000000800 */
[--C-:B------:R-:W-:Y:S02]  /*1ad20*/  FFMA.FTZ R250, R156, c[0x0][0x2d0], -R153.reuse ;  /* 0x0000b4009cfa7a23 */ /* 0x100fe40000010899 */
[----:B------:R-:W-:Y:S01]  /*1ad30*/  LDSM.16.MT88.4 R156, [R9+0x1800] ;  /* 0x00180000099c783b */ /* 0x000fe20000004200 */
[----:B--2---:R-:W-:Y:S01]  /*1ad40*/  F2FP.PACK_AB R150, R178, R175 ;  /* 0x000000afb296723e */ /* 0x004fe200000000ff */
[--C-:B------:R-:W-:Y:S02]  /*1ad50*/  FFMA.FTZ R249, R154, c[0x0][0x2d0], -R153.reuse ;  /* 0x0000b4009af97a23 */ /* 0x100fe40000010899 */
[--C-:B------:R-:W-:Y:S02]  /*1ad60*/  FFMA.FTZ R187, R192, c[0x0][0x2d0], -R153.reuse ;  /* 0x0000b400c0bb7a23 */ /* 0x100fe40000010899 */
[--C-:B------:R-:W-:Y:S01]  /*1ad70*/  FFMA.FTZ R192, R167, c[0x0][0x2d0], -R160.reuse ;  /* 0x0000b400a7c07a23 */ /* 0x100fe200000108a0 */
[----:B------:R-:W1:Y:S01]  /*1ad80*/  MUFU.EX2 R179, R179 ;  /* 0x000000b300b37308 */ /* 0x000e620000000800 */
[----:B------:R-:W-:Y:S01]  /*1ad90*/  LDSM.16.MT88.4 R164, [R173+0x3800] ;  /* 0x00380000ada4783b */ /* 0x000fe20000004200 */
[----:B------:R-:W-:Y:S02]  /*1ada0*/  FFMA.FTZ R160, R155, c[0x0][0x2d0], -R160 ;  /* 0x0000b4009ba07a23 */ /* 0x000fe400000108a0 */
        /* <DEDUP_REMOVED lines=11> */
[C---:B------:R-:W-:Y:S01]  /*1ae60*/  FMUL.FTZ R37, R8.reuse, R105 ;  /* 0x0000006908257220 */ /* 0x040fe20000410000 */
[----:B-1----:R-:W-:Y:S01]  /*1ae70*/  F2FP.PACK_AB R149, R179, R180 ;  /* 0x000000b4b395723e */ /* 0x002fe200000000ff */
[C---:B------:R-:W-:Y:S02]  /*1ae80*/  FMUL.FTZ R40, R8.reuse, R40 ;  /* 0x0000002808287220 */ /* 0x040fe40000410000 */
[C---:B------:R-:W-:Y:S02]  /*1ae90*/  FMUL.FTZ R41, R8.reuse, R41 ;  /* 0x0000002908297220 */ /* 0x040fe40000410000 */
[C---:B------:R-:W-:Y:S01]  /*1aea0*/  FMUL.FTZ R44, R8.reuse, R44 ;  /* 0x0000002c082c7220 */ /* 0x040fe20000410000 */
        /* <DEDUP_REMOVED lines=9> */
[----:B--2---:R-:W-:Y:S01]  /*1af40*/  F2FP.PACK_AB R151, R182, R177 ;  /* 0x000000b1b697723e */ /* 0x004fe200000000ff */
        /* <DEDUP_REMOVED lines=12> */
[C---:B---3--:R-:W-:Y:S03]  /*1b010*/  HMMA.16816.F32 R4, R148.reuse, R16, R4 ;  /* 0x000000109404723c */ /* 0x048fe60000001804 */
[----:B------:R-:W-:Y:S02]  /*1b020*/  LDSM.16.MT88.4 R128, [R174+0x2800] ;  /* 0x00280000ae80783b */ /* 0x000fe40000004200 */
[C---:B------:R-:W-:Y:S02]  /*1b030*/  FMUL.FTZ R22, R3.reuse, R122 ;  /* 0x0000007a03167220 */ /* 0x040fe40000410000 */
[C---:B------:R-:W-:Y:S01]  /*1b040*/  FMUL.FTZ R16, R8.reuse, R124 ;  /* 0x0000007c08107220 */ /* 0x040fe20000410000 */
[C---:B------:R-:W-:Y:S01]  /*1b050*/  HMMA.16816.F32 R12, R148.reuse, R18, R12 ;  /* 0x00000012940c723c */ /* 0x040fe2000000180c */
[----:B------:R-:W-:Y:S02]  /*1b060*/  MUFU.EX2 R185, R185 ;  /* 0x000000b900b97308 */ /* 0x000fe40000000800 */
[----:B----4-:R-:W-:Y:S01]  /*1b070*/  LDSM.16.MT88.4 R160, [R174+0x3800] ;  /* 0x00380000aea0783b */ /* 0x010fe20000004200 */
[C---:B------:R-:W-:Y:S02]  /*1b080*/  FMUL.FTZ R17, R8.reuse, R125 ;  /* 0x0000007d08117220 */ /* 0x040fe40000410000 */
[C---:B------:R-:W-:Y:S02]  /*1b090*/  FMUL.FTZ R23, R3.reuse, R123 ;  /* 0x0000007b03177220 */ /* 0x040fe40000410000 */
[C---:B------:R-:W-:Y:S03]  /*1b0a0*/  FMUL.FTZ R18, R3.reuse, R126 ;  /* 0x0000007e03127220 */ /* 0x040fe60000410000 */
[----:B------:R-:W-:Y:S01]  /*1b0b0*/  LDSM.16.MT88.4 R120, [R173+0x800] ;  /* 0x00080000ad78783b */ /* 0x000fe20000004200 */
[C---:B------:R-:W-:Y:S01]  /*1b0c0*/  FMUL.FTZ R19, R3.reuse, R127 ;  /* 0x0000007f03137220 */ /* 0x040fe20000410000 */
[----:B------:R-:W2:Y:S01]  /*1b0d0*/  MUFU.EX2 R186, R186 ;  /* 0x000000ba00ba7308 */ /* 0x000ea20000000800 */
[C---:B------:R-:W-:Y:S02]  /*1b0e0*/  FMUL.FTZ R30, R3.reuse, R114 ;  /* 0x00000072031e7220 */ /* 0x040fe40000410000 */
[C---:B------:R-:W-:Y:S02]  /*1b0f0*/  FMUL.FTZ R31, R3.reuse, R115 ;  /* 0x00000073031f7220 */ /* 0x040fe40000410000 */
[C---:B------:R-:W-:Y:S01]  /*1b100*/  FMUL.FTZ R38, R3.reuse, R106 ;  /* 0x0000006a03267220 */ /* 0x040fe20000410000 */
[C---:B------:R-:W-:Y:S01]  /*1b110*/  HMMA.16816.F32 R16, R148.reuse, R24, R16 ;  /* 0x000000189410723c */ /* 0x040fe20000001810 */
[----:B------:R-:W3:Y:S02]  /*1b120*/  LDSM.16.MT88.4 R124, [R9] ;  /* 0x00000000097c783b */ /* 0x000ee40000004200 */
        /* <DEDUP_REMOVED lines=14> */
[----:B------:R-:W4:Y:S01]  /*1b210*/  LDSM.16.MT88.4 R116, [R174+0x2000] ;  /* 0x00200000ae74783b */ /* 0x000f220000004200 */
[C---:B------:R-:W-:Y:S01]  /*1b220*/  FMUL.FTZ R50, R3.reuse, R50 ;  /* 0x0000003203327220 */ /* 0x040fe20000410000 */
[C---:B------:R-:W-:Y:S01]  /*1b230*/  HMMA.16816.F32 R24, R148.reuse, R32, R24 ;  /* 0x000000209418723c */ /* 0x040fe20000001818 */
        /* <DEDUP_REMOVED lines=11> */
[----:B------:R-:W5:Y:S01]  /*1b2f0*/  LDSM.16.MT88.4 R108, [R173+0x2000] ;  /* 0x00200000ad6c783b */ /* 0x000f620000004200 */
[C---:B------:R-:W-:Y:S02]  /*1b300*/  FMUL.FTZ R58, R3.reuse, R58 ;  /* 0x0000003a033a7220 */ /* 0x040fe40000410000 */
[C---:B------:R-:W-:Y:S02]  /*1b310*/  FMUL.FTZ R59, R3.reuse, R59 ;  /* 0x0000003b033b7220 */ /* 0x040fe40000410000 */
[C---:B---3--:R-:W-:Y:S03]  /*1b320*/  HMMA.16816.F32 R32, R148.reuse, R124, R32 ;  /* 0x0000007c9420723c */ /* 0x048fe60000001820 */
        /* <DEDUP_REMOVED lines=18> */
[C---:B-----5:R-:W-:Y:S03]  /*1b450*/  HMMA.16816.F32 R48, R148.reuse, R108, R48 ;  /* 0x0000006c9430723c */ /* 0x060fe60000001830 */
[----:B------:R-:W-:Y:S01]  /*1b460*/  MUFU.EX2 R206, R206 ;  /* 0x000000ce00ce7308 */ /* 0x000fe20000000800 */
        /* <DEDUP_REMOVED lines=13> */
[----:B------:R-:W4:Y:S03]  /*1b540*/  LDSM.16.MT88.4 R104, [R173+0x4000] ;  /* 0x00400000ad68783b */ /* 0x000f260000004200 */
        /* <DEDUP_REMOVED lines=12> */
[C---:B---3--:R-:W-:Y:S03]  /*1b610*/  HMMA.16816.F32 R72, R148.reuse, R108, R72 ;  /* 0x0000006c9448723c */ /* 0x048fe60000001848 */
[----:B------:R-:W-:Y:S01]  /*1b620*/  FMUL.FTZ R89, R8, R89 ;  /* 0x0000005908597220 */ /* 0x000fe20000410000 */
[----:B------:R-:W-:Y:S01]  /*1b630*/  MUFU.EX2 R250, R250 ;  /* 0x000000fa00fa7308 */ /* 0x000fe20000000800 */
[C---:B------:R-:W-:Y:S02]  /*1b640*/  FMUL.FTZ R90, R3.reuse, R90 ;  /* 0x0000005a035a7220 */ /* 0x040fe40000410000 */
[C---:B------:R-:W-:Y:S01]  /*1b650*/  FMUL.FTZ R91, R3.reuse, R91 ;  /* 0x0000005b035b7220 */ /* 0x040fe20000410000 */
[C---:B------:R-:W-:Y:S01]  /*1b660*/  HMMA.16816.F32 R76, R148.reuse, R110, R76 ;  /* 0x0000006e944c723c */ /* 0x040fe2000000184c */
[----:B------:R-:W3:Y:S03]  /*1b670*/  LDSM.16.MT88.4 R108, [R9+0x4000] ;  /* 0x00400000096c783b */ /* 0x000ee60000004200 */
[--C-:B------:R-:W-:Y:S02]  /*1b680*/  FFMA.FTZ R188, R188, c[0x0][0x2d0], -R153.reuse ;  /* 0x0000b400bcbc7a23 */ /* 0x100fe40000010899 */
[--C-:B------:R-:W-:Y:S01]  /*1b690*/  FFMA.FTZ R189, R190, c[0x0][0x2d0], -R153.reuse ;  /* 0x0000b400bebd7a23 */ /* 0x100fe20000010899 */
[----:B------:R-:W-:Y:S01]  /*1b6a0*/  MUFU.EX2 R249, R249 ;  /* 0x000000f900f97308 */ /* 0x000fe20000000800 */
[C---:B----4-:R-:W-:Y:S04]  /*1b6b0*/  HMMA.16816.F32 R80, R148.reuse, R104, R80 ;  /* 0x000000689450723c */ /* 0x050fe80000001850 */
[--C-:B------:R-:W-:Y:S02]  /*1b6c0*/  FFMA.FTZ R190, R170, c[0x0][0x2d0], -R153.reuse ;  /* 0x0000b400aabe7a23 */ /* 0x100fe40000010899 */
[----:B------:R-:W-:Y:S01]  /*1b6d0*/  LDSM.16.MT88.4 R168, [R172+0x3800] ;  /* 0x00380000aca8783b */ /* 0x000fe20000004200 */
[----:B------:R-:W-:Y:S01]  /*1b6e0*/  FFMA.FTZ R153, R152, c[0x0][0x2d0], -R153 ;  /* 0x0000b40098997a23 */ /* 0x000fe20000010899 */
[C---:B------:R-:W-:Y:S01]  /*1b6f0*/  HMMA.16816.F32 R84, R148.reuse, R106, R84 ;  /* 0x0000006a9454723c */ /* 0x040fe20000001854 */
[----:B------:R-:W4:Y:S03]  /*1b700*/  MUFU.EX2 R188, R188 ;  /* 0x000000bc00bc7308 */ /* 0x000f260000000800 */
[----:B------:R-:W-:Y:S01]  /*1b710*/  FMUL.FTZ R92, R8, R92 ;  /* 0x0000005c085c7220 */ /* 0x000fe20000410000 */
[----:B-1----:R-:W-:Y:S01]  /*1b720*/  F2FP.PACK_AB R104, R184, R183 ;  /* 0x000000b7b868723e */ /* 0x002fe200000000ff */
[----:B------:R-:W-:Y:S01]  /*1b730*/  FMUL.FTZ R93, R8, R93 ;  /* 0x0000005d085d7220 */ /* 0x000fe20000410000 */
[----:B--2---:R-:W-:Y:S01]  /*1b740*/  F2FP.PACK_AB R106, R186, R185 ;  /* 0x000000b9ba6a723e */ /* 0x004fe200000000ff */
[C---:B-----5:R-:W-:Y:S03]  /*1b750*/  HMMA.16816.F32 R88, R148.reuse, R112, R88 ;  /* 0x000000709458723c */ /* 0x060fe60000001858 */
[----:B------:R-:W-:Y:S01]  /*1b760*/  MUFU.EX2 R189, R189 ;  /* 0x000000bd00bd7308 */ /* 0x000fe20000000800 */
[C---:B------:R-:W-:Y:S02]  /*1b770*/  FMUL.FTZ R94, R3.reuse, R94 ;  /* 0x0000005e035e7220 */ /* 0x040fe40000410000 */
[C---:B------:R-:W-:Y:S02]  /*1b780*/  FMUL.FTZ R95, R3.reuse, R95 ;  /* 0x0000005f035f7220 */ /* 0x040fe40000410000 */
[C---:B------:R-:W-:Y:S04]  /*1b790*/  FMUL.FTZ R96, R8.reuse, R96 ;  /* 0x0000006008607220 */ /* 0x040fe80000410000 */
[----:B------:R-:W-:Y:S01]  /*1b7a0*/  FMUL.FTZ R97, R8, R97 ;  /* 0x0000006108617220 */ /* 0x000fe20000410000 */
[C---:B------:R-:W-:Y:S01]  /*1b7b0*/  HMMA.16816.F32 R92, R148.reuse, R114, R92 ;  /* 0x00000072945c723c */ /* 0x040fe2000000185c */
[----:B------:R-:W1:Y:S01]  /*1b7c0*/  MUFU.EX2 R190, R190 ;  /* 0x000000be00be7308 */ /* 0x000e620000000800 */
[----:B------:R-:W2:Y:S01]  /*1b7d0*/  LDSM.16.MT88.4 R112, [R172+0x800] ;  /* 0x00080000ac70783b */ /* 0x000ea20000004200 */
[C---:B------:R-:W-:Y:S01]  /*1b7e0*/  FMUL.FTZ R98, R3.reuse, R98 ;  /* 0x0000006203627220 */ /* 0x040fe20000410000 */
[----:B----4-:R-:W-:Y:S01]  /*1b7f0*/  F2FP.PACK_AB R105, R188, R187 ;  /* 0x000000bbbc69723e */ /* 0x010fe200000000ff */
[C---:B------:R-:W-:Y:S02]  /*1b800*/  FMUL.FTZ R99, R3.reuse, R99 ;  /* 0x0000006303637220 */ /* 0x040fe40000410000 */
[C---:B------:R-:W-:Y:S02]  /*1b810*/  FMUL.FTZ R100, R8.reuse, R100 ;  /* 0x0000006408647220 */ /* 0x040fe40000410000 */
[C---:B------:R-:W-:Y:S02]  /*1b820*/  FMUL.FTZ R101, R8.reuse, R101 ;  /* 0x0000006508657220 */ /* 0x040fe40000410000 */
[----:B------:R4:W5:Y:S01]  /*1b830*/  MUFU.EX2 R252, R153 ;  /* 0x0000009900fc7308 */ /* 0x0009620000000800 */
[C---:B---3--:R-:W-:Y:S03]  /*1b840*/  HMMA.16816.F32 R96, R148.reuse, R108, R96 ;  /* 0x0000006c9460723c */ /* 0x048fe60000001860 */
[C---:B------:R-:W-:Y:S02]  /*1b850*/  FMUL.FTZ R102, R3.reuse, R102 ;  /* 0x0000006603667220 */ /* 0x040fe40000410000 */
[C---:B------:R-:W-:Y:S02]  /*1b860*/  FMUL.FTZ R103, R3.reuse, R103 ;  /* 0x0000006703677220 */ /* 0x040fe40000410000 */
[----:B------:R-:W-:Y:S02]  /*1b870*/  FFMA.FTZ R180, R3, R242, R180 ;  /* 0x000000f203b47223 */ /* 0x000fe400000100b4 */
[----:B------:R-:W-:Y:S03]  /*1b880*/  FFMA.FTZ R181, R8, R239, R181 ;  /* 0x000000ef08b57223 */ /* 0x000fe600000100b5 */
[----:B------:R-:W-:Y:S01]  /*1b890*/  HMMA.16816.F32 R100, R148, R110, R100 ;  /* 0x0000006e9464723c */ /* 0x000fe20000001864 */
[----:B------:R-:W3:Y:S02]  /*1b8a0*/  LDSM.16.MT88.4 R108, [R172+0x2800] ;  /* 0x00280000ac6c783b */ /* 0x000ee40000004200 */
[----:B-1----:R-:W-:Y:S01]  /*1b8b0*/  F2FP.PACK_AB R107, R190, R189 ;  /* 0x000000bdbe6b723e */ /* 0x002fe200000000ff */
[----:B------:R-:W-:Y:S01]  /*1b8c0*/  FADD.FTZ R176, R176, R181 ;  /* 0x000000b5b0b07221 */ /* 0x000fe20000010000 */
[----:B------:R-:W-:Y:S01]  /*1b8d0*/  MOV R8, R2 ;  /* 0x0000000200087202 */ /* 0x000fe20000000f00 */
[----:B------:R-:W-:Y:S02]  /*1b8e0*/  FADD.FTZ R180, R179, R180 ;  /* 0x000000b4b3b47221 */ /* 0x000fe40000010000 */
[----:B------:R-:W-:Y:S01]  /*1b8f0*/  FADD.FTZ R175, R175, R176 ;  /* 0x000000b0afaf7221 */ /* 0x000fe20000010000 */
[----:B------:R-:W-:Y:S01]  /*1b900*/  LDSM.16.MT88.4 R148, [R173+0x3000] ;  /* 0x00300000ad94783b */ /* 0x000fe20000004200 */
[C---:B------:R-:W-:Y:S05]  /*1b910*/  HMMA.16816.F32 R4, R104.reuse, R116, R4 ;  /* 0x000000746804723c */ /* 0x040fea0000001804 */
[----:B------:R-:W-:Y:S02]  /*1b920*/  FADD.FTZ R177, R177, R180 ;  /* 0x000000b4b1b17221 */ /* 0x000fe40000010000 */
[----:B----4-:R-:W-:Y:S01]  /*1b930*/  LDSM.16.MT88.4 R152, [R172+0x1800] ;  /* 0x00180000ac98783b */ /* 0x010fe20000004200 */
        /* <DEDUP_REMOVED lines=67> */
[----:B------:R-:W2:Y:S07]  /*1bd70*/  LDSM.16.MT88.4 R120, [R173+0x5000] ;  /* 0x00500000ad78783b */ /* 0x000eae0000004200 */
        /* <DEDUP_REMOVED lines=9> */
[----:B-----5:R-:W-:Y:S01]  /*1be10*/  F2FP.PACK_AB R151, R252, R249 ;  /* 0x000000f9fc97723e */ /* 0x020fe200000000ff */
[----:B------:R-:W-:Y:S02]  /*1be20*/  FADD.FTZ R247, R247, R206 ;  /* 0x000000cef7f77221 */ /* 0x000fe40000010000 */
[----:B------:R-:W-:Y:S01]  /*1be30*/  FADD.FTZ R246, R246, R243 ;  /* 0x000000f3f6f67221 */ /* 0x000fe20000010000 */
[C---:B------:R-:W-:Y:S01]  /*1be40*/  HMMA.16816.F32 R60, R104.reuse, R110, R60 ;  /* 0x0000006e683c723c */ /* 0x040fe2000000183c */
[----:B------:R-:W3:Y:S03]  /*1be50*/  LDSM.16.MT88.4 R108, [R172+0x5000] ;  /* 0x00500000ac6c783b */ /* 0x000ee60000004200 */
        /* <DEDUP_REMOVED lines=10> */
[C---:B--2---:R-:W-:Y:S08]  /*1bf00*/  HMMA.16816.F32 R80, R104.reuse, R120, R80 ;  /* 0x000000786850723c */ /* 0x044ff00000001850 */
[C---:B------:R-:W-:Y:S01]  /*1bf10*/  HMMA.16816.F32 R84, R104.reuse, R122, R84 ;  /* 0x0000007a6854723c */ /* 0x040fe20000001854 */
[----:B------:R-:W2:Y:S07]  /*1bf20*/  LDSM.16.MT88.4 R120, [R173+0x1800] ;  /* 0x00180000ad78783b */ /* 0x000eae0000004200 */
[C---:B---3--:R-:W-:Y:S08]  /*1bf30*/  HMMA.16816.F32 R88, R104.reuse, R108, R88 ;  /* 0x0000006c6858723c */ /* 0x048ff00000001858 */
[C---:B------:R-:W-:Y:S08]  /*1bf40*/  HMMA.16816.F32 R92, R104.reuse, R110, R92 ;  /* 0x0000006e685c723c */ /* 0x040ff0000000185c */
[C---:B-1----:R-:W-:Y:S08]  /*1bf50*/  HMMA.16816.F32 R96, R104.reuse, R112, R96 ;  /* 0x000000706860723c */ /* 0x042ff00000001860 */
[----:B------:R-:W-:Y:S08]  /*1bf60*/  HMMA.16816.F32 R100, R104, R114, R100 ;  /* 0x000000726864723c */ /* 0x000ff00000001864 */
[C---:B------:R-:W-:Y:S01]  /*1bf70*/  HMMA.16816.F32 R132, R148.reuse, R128, R4 ;  /* 0x000000809484723c */ /* 0x040fe20000001804 */
[----:B------:R-:W1:Y:S07]  /*1bf80*/  LDSM.16.MT88.4 R4, [R9+0x3800] ;  /* 0x003800000904783b */ /* 0x000e6e0000004200 */
[C---:B------:R-:W-:Y:S01]  /*1bf90*/  HMMA.16816.F32 R128, R148.reuse, R130, R12 ;  /* 0x000000829480723c */ /* 0x040fe2000000180c */
[----:B------:R-:W3:Y:S07]  /*1bfa0*/  LDSM.16.MT88.4 R12, [R174+0x5800] ;  /* 0x00580000ae0c783b */ /* 0x000eee0000004200 */
[C---:B--2---:R-:W-:Y:S01]  /*1bfb0*/  HMMA.16816.F32 R124, R148.reuse, R120, R16 ;  /* 0x00000078947c723c */ /* 0x044fe20000001810 */
[----:B------:R-:W2:Y:S07]  /*1bfc0*/  LDSM.16.MT88.4 R16, [R173+0x5800] ;  /* 0x00580000ad10783b */ /* 0x000eae0000004200 */
        /* <DEDUP_REMOVED lines=23> */
[C---:B--2---:R-:W-:Y:S07]  /*1c140*/  HMMA.16816.F32 R80, R148.reuse, R16, R80 ;  /* 0x000000109450723c */ /* 0x044fee0000001850 */
        /* <DEDUP_REMOVED lines=16> */
[C---:B---3--:R-:W-:Y:S03]  /*1c250*/  HMMA.16816.F32 R96, R148.reuse, R12, R96 ;  /* 0x0000000c9460723c */ /* 0x048fe60000001860 */
        /* <DEDUP_REMOVED lines=18> */
[----:B------:R-:W-:Y:S02]  /*1c380*/  ISETP.GE.AND P0, PT, R235, R244, PT ;  /* 0x000000f4eb00720c */ /* 0x000fe40003f06270 */
[----:B------:R-:W-:Y:S05]  /*1c390*/  IADD3 R244, R244, -0x1, RZ ;  /* 0xfffffffff4f47810 */ /* 0x000fea0007ffe0ff */
[----:B------:R-:W0:Y:S01]  /*1c3a0*/  LDGDEPBAR ;  /* 0x00000000000079af */ /* 0x000e220000000000 */
[----:B-1----:R-:W-:Y:S05]  /*1c3b0*/  MOV R3, R0 ;  /* 0x0000000000037202 */ /* 0x002fea0000000f00 */
[----:B------:R-:W-:-:S05]  /*1c3c0*/  @!P0 BRA `(.L_x_1962) ;  /* 0xffffc91000008947 */ /* 0x000fca000383ffff */
.L_x_1953:
[----:B------:R-:W-:Y:S02]  /*1c3d0*/  MOV R5, 0x1f ;  /* 0x0000001f00057802 */ /* 0x000fe40000000f00 */
[----:B------:R-:W-:Y:S01]  /*1c3e0*/  MOV R4, 0xffffffff ;  /* 0xffffffff00047802 */ /* 0x000fe20000000f00 */
[----:B------:R-:W-:Y:S05]  /*1c3f0*/  BRA.DIV ~URZ, `(.L_x_1963) ;  /* 0x000052a27f007947 */ /* 0x000fea000b800000 */
[----:B------:R1:W2:Y:S02]  /*1c400*/  SHFL.BFLY PT, R7, R239, 0x2, 0x1f ;  /* 0x0c401f00ef077f89 */ /* 0x0002a400000e0000 */
.L_x_2036:
[----:B--2---:R-:W-:Y:S01]  /*1c410*/  FADD.FTZ R8, R7, R239 ;  /* 0x000000ef07087221 */ /* 0x004fe20000010000 */
[----:B------:R-:W-:Y:S05]  /*1c420*/  BRA.DIV ~URZ, `(.L_x_1964) ;  /* 0x000052c27f007947 */ /* 0x000fea000b800000 */
[----:B------:R-:W2:Y:S04]  /*1c430*/  SHFL.BFLY PT, R5, R242, 0x2, 0x1f ;  /* 0x0c401f00f2057f89 */ /* 0x000ea800000e0000 */
[----:B------:R-:W3:Y:S01]  /*1c440*/  SHFL.BFLY PT, R3, R8, 0x1, 0x1f ;  /* 0x0c201f0008037f89 */ /* 0x000ee200000e0000 */
[----:B--2---:R-:W-:-:S02]  /*1c450*/  FADD.FTZ R12, R5, R242 ;  /* 0x000000f2050c7221 */ /* 0x004fc40000010000 */
[----:B---3--:R-:W-:-:S03]  /*1c460*/  FADD.FTZ R3, R8, R3 ;  /* 0x0000000308037221 */ /* 0x008fc60000010000 */
[----:B------:R2:W3:Y:S04]  /*1c470*/  SHFL.BFLY PT, R7, R12, 0x1, 0x1f ;  /* 0x0c201f000c077f89 */ /* 0x0004e800000e0000 */
.L_x_2037:
[----:B--23--:R-:W-:Y:S01]  /*1c480*/  FADD.FTZ R12, R7, R12 ;  /* 0x0000000c070c7221 */ /* 0x00cfe20000010000 */
[----:B------:R-:W-:Y:S02]  /*1c490*/  FSETP.NE.FTZ.AND P1, PT, R3, RZ, PT ;  /* 0x000000ff0300720b */ /* 0x000fe40003f35000 */
[----:B------:R-:W-:Y:S02]  /*1c4a0*/  MOV R8, RZ ;  /* 0x000000ff00087202 */ /* 0x000fe40000000f00 */
[----:B------:R-:W-:Y:S02]  /*1c4b0*/  FSETP.NE.FTZ.AND P0, PT, R12, RZ, PT ;  /* 0x000000ff0c00720b */ /* 0x000fe40003f15000 */
[----:B------:R-:W-:Y:S02]  /*1c4c0*/  MOV R6, RZ ;  /* 0x000000ff00067202 */ /* 0x000fe40000000f00 */
[----:B------:R-:W-:Y:S02]  /*1c4d0*/  MOV R9, 0xff800000 ;  /* 0xff80000000097802 */ /* 0x000fe40000000f00 */
[----:B------:R-:W-:-:S02]  /*1c4e0*/  MOV R14, 0xff800000 ;  /* 0xff800000000e7802 */ /* 0x000fc40000000f00 */
[----:B------:R-:W-:Y:S01]  /*1c4f0*/  MOV R15, 0x1 ;  /* 0x00000001000f7802 */ /* 0x000fe20000000f00 */
[----:B------:R-:W2:Y:S01]  /*1c500*/  @P1 MUFU.LG2 R4, R3 ;  /* 0x0000000300041308 */ /* 0x000ea20000000c00 */
[----:B------:R-:W-:-:S03]  /*1c510*/  @P1 MOV R5, 0x3f317218 ;  /* 0x3f31721800051802 */ /* 0x000fc60000000f00 */
[----:B------:R-:W-:Y:S02]  /*1c520*/  @P0 MOV R13, 0x3f317218 ;  /* 0x3f317218000d0802 */ /* 0x000fe40000000f00 */
[----:B------:R-:W-:Y:S02]  /*1c530*/  @P1 FMUL.FTZ R5, R5, c[0x0][0x2d0] ;  /* 0x0000b40005051a20 */ /* 0x000fe40000410000 */
[----:B------:R-:W3:Y:S01]  /*1c540*/  @P0 MUFU.RCP R8, R12 ;  /* 0x0000000c00080308 */ /* 0x000ee20000001000 */
[----:B------:R-:W-:-:S07]  /*1c550*/  @P0 FMUL.FTZ R13, R13, c[0x0][0x2d0] ;  /* 0x0000b4000d0d0a20 */ /* 0x000fce0000410000 */
[----:B------:R-:W4:Y:S01]  /*1c560*/  @P0 MUFU.LG2 R12, R12 ;  /* 0x0000000c000c0308 */ /* 0x000f220000000c00 */
[----:B--2---:R-:W-:-:S04]  /*1c570*/  @P1 FMUL.FTZ R7, R4, 0.69314718246459960938 ;  /* 0x3f31721804071820 */ /* 0x004fc80000410000 */
[----:B------:R-:W-:-:S03]  /*1c580*/  @P1 FFMA.FTZ R9, R5, R2, R7 ;  /* 0x0000000205091223 */ /* 0x000fc60000010007 */
[----:B------:R-:W2:Y:S01]  /*1c590*/  @P1 MUFU.RCP R6, R3 ;  /* 0x0000000300061308 */ /* 0x000ea20000001000 */
[C---:B---3--:R-:W-:Y:S02]  /*1c5a0*/  FMUL.FTZ R134, R8.reuse, R134 ;  /* 0x0000008608867220 */ /* 0x048fe40000410000 */
[C---:B------:R-:W-:Y:S02]  /*1c5b0*/  FMUL.FTZ R135, R8.reuse, R135 ;  /* 0x0000008708877220 */ /* 0x040fe40000410000 */
[C---:B------:R-:W-:Y:S02]  /*1c5c0*/  FMUL.FTZ R130, R8.reuse, R130 ;  /* 0x0000008208827220 */ /* 0x040fe40000410000 */
[----:B------:R-:W-:Y:S02]  /*1c5d0*/  FMUL.FTZ R131, R8, R131 ;  /* 0x0000008308837220 */ /* 0x000fe40000410000 */
[----:B----4-:R-:W-:Y:S02]  /*1c5e0*/  @P0 FMUL.FTZ R12, R12, 0.69314718246459960938 ;  /* 0x3f3172180c0c0820 */ /* 0x010fe40000410000 */
[----:B------:R-:W-:-:S02]  /*1c5f0*/  FMUL.FTZ R126, R8, R126 ;  /* 0x0000007e087e7220 */ /* 0x000fc40000410000 */
[C---:B------:R-:W-:Y:S02]  /*1c600*/  FMUL.FTZ R127, R8.reuse, R127 ;  /* 0x0000007f087f7220 */ /* 0x040fe40000410000 */
[----:B------:R-:W-:Y:S02]  /*1c610*/  FMUL.FTZ R122, R8, R122 ;  /* 0x0000007a087a7220 */ /* 0x000fe40000410000 */
[C---:B--2---:R-:W-:Y:S02]  /*1c620*/  FMUL.FTZ R132, R6.reuse, R132 ;  /* 0x0000008406847220 */ /* 0x044fe40000410000 */
        /* <DEDUP_REMOVED lines=89> */
.L_x_1862:
[----:B------:R-:W-:Y:S01]  /*1cbc0*/  LOP3.LUT P0, RZ, R215, 0xff, RZ, 0xc0, !PT ;  /* 0x000000ffd7ff7812 */ /* 0x000fe2000780c0ff */
[----:B------:R-:W-:-:S12]  /*1cbd0*/  BSSY B0, `(.L_x_1965) ;  /* 0x000000f000007945 */ /* 0x000fd80003800000 */
[----:B------:R-:W-:Y:S05]  /*1cbe0*/  @P0 BRA `(.L_x_1966) ;  /* 0x000000d000000947 */ /* 0x000fea0003800000 */
[----:B------:R-:W2:Y:S01]  /*1cbf0*/  S2R R0, SR_LANEID ;  /* 0x0000000000007919 */ /* 0x000ea20000000000 */
[----:B------:R-:W-:Y:S01]  /*1cc00*/  VOTEU.ANY UR4, UPT, PT ;  /* 0x0000000000047886 */ /* 0x000fe200038e0100 */
[----:B------:R-:W-:Y:S01]  /*1cc10*/  IMAD.MOV.U32 R16, RZ, RZ, c[0x0][0x560] ;  /* 0x00015800ff107624 */ /* 0x000fe200078e00ff */
[----:B------:R-:W2:Y:S01]  /*1cc20*/  FLO.U32 R13, UR4 ;  /* 0x00000004000d7d00 */ /* 0x000ea200080e0000 */
[----:B------:R-:W-:-:S07]  /*1cc30*/  IMAD.MOV.U32 R17, RZ, RZ, c[0x0][0x564] ;  /* 0x00015900ff117624 */ /* 0x000fce00078e00ff */
[----:B------:R-:W3:Y:S01]  /*1cc40*/  POPC R8, UR4 ;  /* 0x0000000400087d09 */ /* 0x000ee20008000000 */
[----:B--2---:R-:W-:-:S13]  /*1cc50*/  ISETP.EQ.U32.AND P0, PT, R13, R0, PT ;  /* 0x000000000d00720c */ /* 0x004fda0003f02070 */
[----:B---3--:R-:W2:Y:S04]  /*1cc60*/  @P0 ATOMG.E.ADD.STRONG.GPU PT, R8, [R16.64], R8 ;  /* 0x00000008100809a8 */ /* 0x008ea800081ee1c8 */
[----:B------:R-:W3:Y:S02]  /*1cc70*/  S2R R0, SR_LTMASK ;  /* 0x0000000000007919 */ /* 0x000ee40000003900 */
[----:B---3--:R-:W-:-:S04]  /*1cc80*/  LOP3.LUT R0, R0, UR4, RZ, 0xc0, !PT ;  /* 0x0000000400007c12 */ /* 0x008fc8000f8ec0ff */
[----:B------:R-:W3:Y:S01]  /*1cc90*/  POPC R208, R0 ;  /* 0x0000000000d07309 */ /* 0x000ee20000000000 */
[----:B--2---:R-:W3:Y:S02]  /*1cca0*/  SHFL.IDX PT, R13, R8, R13, 0x1f ;  /* 0x00001f0d080d7589 */ /* 0x004ee400000e0000 */
[----:B---3--:R-:W-:-:S05]  /*1ccb0*/  IADD3 R208, R13, c[0x0][0xc], R208 ;  /* 0x000003000dd07a10 */ /* 0x008fca0007ffe0d0 */
.L_x_1966:
[----:B------:R-:W-:Y:S05]  /*1ccc0*/  BSYNC B0 ;  /* 0x0000000000007941 */ /* 0x000fea0003800000 */
.L_x_1965:
[----:B------:R-:W-:Y:S01]  /*1ccd0*/  PRMT R15, R15, 0x9910, RZ ;  /* 0x000099100f0f7816 */ /* 0x000fe200000000ff */
[----:B------:R-:W-:Y:S01]  /*1cce0*/  BSSY B1, `(.L_x_1967) ;  /* 0x0000342000017945 */ /* 0x000fe20003800000 */
[----:B------:R-:W-:Y:S01]  /*1ccf0*/  IMAD.MOV.U32 R8, RZ, RZ, R208 ;  /* 0x000000ffff087224 */ /* 0x000fe200078e00d0 */
[----:B------:R-:W-:Y:S02]  /*1cd00*/  IADD3 R12, R232, 0x80, RZ ;  /* 0x00000080e80c7810 */ /* 0x000fe40007ffe0ff */
[----:B------:R-:W-:-:S13]  /*1cd10*/  ISETP.NE.AND P0, PT, R15, RZ, PT ;  /* 0x000000ff0f00720c */ /* 0x000fda0003f05270 */
[----:B------:R-:W-:Y:S05]  /*1cd20*/  @!P0 BRA `(.L_x_1968) ;  /* 0x000027a000008947 */ /* 0x000fea0003800000 */
[----:B------:R-:W-:Y:S01]  /*1cd30*/  SHF.R.S32.HI R0, RZ, 0x1f, R215 ;  /* 0x0000001fff007819 */ /* 0x000fe200000114d7 */
[----:B------:R-:W-:Y:S01]  /*1cd40*/  IMAD.SHL.U32 R16, R219, 0x40, RZ ;  /* 0x00000040db107824 */ /* 0x000fe200078e00ff */
[----:B------:R-:W-:Y:S01]  /*1cd50*/  WARPSYNC 0xffffffff ;  /* 0xffffffff00007948 */ /* 0x000fe20003800000 */
[----:B------:R-:W-:Y:S01]  /*1cd60*/  BAR.SYNC.DEFER_BLOCKING 0x1, 0x100 ;  /* 0x0044000000007b1d */ /* 0x000fe20000010000 */
[----:B------:R-:W-:Y:S01]  /*1cd70*/  LEA.HI R19, R0, R215, RZ, 0x5 ;  /* 0x000000d700137211 */ /* 0x000fe200078f28ff */
[----:B------:R-:W-:Y:S01]  /*1cd80*/  IMAD.MOV.U32 R20, RZ, RZ, 0x20 ;  /* 0x00000020ff147424 */ /* 0x000fe200078e00ff */
[----:B------:R-:W-:Y:S01]  /*1cd90*/  LOP3.LUT R16, R16, 0x1c0, RZ, 0xc0, !PT ;  /* 0x000001c010107812 */ /* 0x000fe200078ec0ff */
[----:B------:R-:W-:Y:S01]  /*1cda0*/  IMAD.MOV.U32 R27, RZ, RZ, 0x40 ;  /* 0x00000040ff1b7424 */ /* 0x000fe200078e00ff */
[----:B------:R-:W-:Y:S02]  /*1cdb0*/  SHF.R.S32.HI R13, RZ, 0x5, R19 ;  /* 0x00000005ff0d7819 */ /* 0x000fe40000011413 */
[----:B------:R-:W-:-:S02]  /*1cdc0*/  SHF.R.U32.HI R15, RZ, 0x3, R16 ;  /* 0x00000003ff0f7819 */ /* 0x000fc40000011610 */
[----:B------:R-:W-:Y:S01]  /*1cdd0*/  LOP3.LUT R18, R219, 0x1, RZ, 0xc0, !PT ;  /* 0x00000001db127812 */ /* 0x000fe200078ec0ff */
[----:B------:R-:W-:Y:S01]  /*1cde0*/  IMAD.SHL.U32 R17, R13, 0x400, RZ ;  /* 0x000004000d117824 */ /* 0x000fe200078e00ff */
[----:B------:R-:W-:Y:S02]  /*1cdf0*/  LOP3.LUT R15, R15, R16, RZ, 0xfc, !PT ;  /* 0x000000100f0f7212 */ /* 0x000fe400078efcff */
[----:B------:R-:W-:Y:S01]  /*1ce00*/  ISETP.NE.U32.AND P0, PT, R18, 0x1, PT ;  /* 0x000000011200780c */ /* 0x000fe20003f05070 */
[----:B------:R-:W-:Y:S01]  /*1ce10*/  IMAD R16, R218, 0x2, R17 ;  /* 0x00000002da107824 */ /* 0x000fe200078e0211 */
[----:B------:R-:W-:Y:S02]  /*1ce20*/  F2FP.PACK_AB R24, R133, R132 ;  /* 0x000000848518723e */ /* 0x000fe400000000ff */
[----:B------:R-:W-:Y:S01]  /*1ce30*/  R2P PR, R219, 0x6 ;  /* 0x00000006db007804 */ /* 0x000fe20000000000 */
[----:B------:R-:W-:Y:S01]  /*1ce40*/  IMAD.IADD R15, R16, 0x1, R15 ;  /* 0x00000001100f7824 */ /* 0x000fe200078e020f */
[----:B------:R-:W-:-:S02]  /*1ce50*/  F2FP.PACK_AB R16, R135, R134 ;  /* 0x000000868710723e */ /* 0x000fc400000000ff */
[----:B------:R-:W-:Y:S01]  /*1ce60*/  F2FP.PACK_AB R21, R129, R128 ;  /* 0x000000808115723e */ /* 0x000fe200000000ff */
[----:B------:R-:W-:Y:S01]  /*1ce70*/  IMAD.SHL.U32 R25, R15, 0x2, RZ ;  /* 0x000000020f197824 */ /* 0x000fe200078e00ff */
[----:B------:R-:W-:Y:S02]  /*1ce80*/  SEL R20, R20, 0xffffffe0, !P1 ;  /* 0xffffffe014147807 */ /* 0x000fe40004800000 */
[----:B------:R-:W-:Y:S02]  /*1ce90*/  SEL R27, R27, 0xffffffc0, !P2 ;  /* 0xffffffc01b1b7807 */ /* 0x000fe40005000000 */
[C---:B------:R-:W-:Y:S01]  /*1cea0*/  IADD3 R15, R25.reuse, 0x80, RZ ;  /* 0x00000080190f7810 */ /* 0x040fe20007ffe0ff */
[C---:B------:R-:W-:Y:S01]  /*1ceb0*/  IMAD.IADD R18, R25.reuse, 0x1, R20 ;  /* 0x0000000119127824 */ /* 0x040fe200078e0214 */
[----:B------:R-:W-:Y:S01]  /*1cec0*/  IADD3 R22, R25, 0x70, RZ ;  /* 0x0000007019167810 */ /* 0x000fe20007ffe0ff */
[----:B------:R2:W-:Y:S01]  /*1ced0*/  STS [R25+0x80], R24 ;  /* 0x0000801819007388 */ /* 0x0005e20000000800 */
[----:B------:R-:W-:-:S02]  /*1cee0*/  @P0 IADD3 R22, R15, 0x10, RZ ;  /* 0x000000100f160810 */ /* 0x000fc40007ffe0ff */
[----:B------:R-:W-:Y:S01]  /*1cef0*/  F2FP.PACK_AB R15, R131, R130 ;  /* 0x00000082830f723e */ /* 0x000fe200000000ff */
[----:B------:R3:W-:Y:S01]  /*1cf00*/  STS [R25+0x480], R16 ;  /* 0x0004801019007388 */ /* 0x0007e20000000800 */
[----:B------:R-:W-:Y:S01]  /*1cf10*/  F2FP.PACK_AB R31, R125, R124 ;  /* 0x0000007c7d1f723e */ /* 0x000fe200000000ff */
[----:B------:R-:W-:Y:S01]  /*1cf20*/  IMAD.IADD R20, R20, 0x1, R22 ;  /* 0x0000000114147824 */ /* 0x000fe200078e0216 */
[----:B------:R-:W-:Y:S01]  /*1cf30*/  F2FP.PACK_AB R29, R127, R126 ;  /* 0x0000007e7f1d723e */ /* 0x000fe200000000ff */
[----:B------:R4:W-:Y:S01]  /*1cf40*/  STS [R22+0x400], R15 ;  /* 0x0004000f16007388 */ /* 0x0009e20000000800 */
[----:B------:R-:W-:Y:S02]  /*1cf50*/  F2FP.PACK_AB R17, R121, R120 ;  /* 0x000000787911723e */ /* 0x000fe400000000ff */
[----:B------:R-:W-:Y:S01]  /*1cf60*/  F2FP.PACK_AB R23, R123, R122 ;  /* 0x0000007a7b17723e */ /* 0x000fe200000000ff */
[----:B------:R1:W-:Y:S01]  /*1cf70*/  STS [R22], R21 ;  /* 0x0000001516007388 */ /* 0x0003e20000000800 */
[----:B------:R-:W-:-:S02]  /*1cf80*/  F2FP.PACK_AB R34, R117, R116 ;  /* 0x000000747522723e */ /* 0x000fc400000000ff */
[----:B------:R-:W-:Y:S01]  /*1cf90*/  F2FP.PACK_AB R28, R119, R118 ;  /* 0x00000076771c723e */ /* 0x000fe200000000ff */
[----:B------:R1:W-:Y:S01]  /*1cfa0*/  STS [R18+0x80], R31 ;  /* 0x0000801f12007388 */ /* 0x0003e20000000800 */
[----:B------:R-:W-:Y:S02]  /*1cfb0*/  F2FP.PACK_AB R30, R113, R112 ;  /* 0x00000070711e723e */ /* 0x000fe400000000ff */
[----:B------:R-:W-:Y:S01]  /*1cfc0*/  F2FP.PACK_AB R32, R115, R114 ;  /* 0x000000727320723e */ /* 0x000fe200000000ff */
[----:B------:R1:W-:Y:S01]  /*1cfd0*/  STS [R18+0x480], R29 ;  /* 0x0004801d12007388 */ /* 0x0003e20000000800 */
[----:B------:R-:W-:Y:S02]  /*1cfe0*/  F2FP.PACK_AB R26, R109, R108 ;  /* 0x0000006c6d1a723e */ /* 0x000fe400000000ff */
[----:B------:R-:W-:Y:S01]  /*1cff0*/  F2FP.PACK_AB R33, R49, R48 ;  /* 0x000000303121723e */ /* 0x000fe200000000ff */
[----:B------:R1:W-:Y:S01]  /*1d000*/  STS [R20], R17 ;  /* 0x0000001114007388 */ /* 0x0003e20000000800 */
[----:B--2---:R-:W-:-:S02]  /*1d010*/  F2FP.PACK_AB R24, R111, R110 ;  /* 0x0000006e6f18723e */ /* 0x004fc400000000ff */
[----:B------:R-:W-:Y:S01]  /*1d020*/  F2FP.PACK_AB R35, R51, R50 ;  /* 0x000000323323723e */ /* 0x000fe200000000ff */
[----:B------:R2:W-:Y:S01]  /*1d030*/  STS [R20+0x400], R23 ;  /* 0x0004001714007388 */ /* 0x0005e20000000800 */
[--C-:B---3--:R-:W-:Y:S01]  /*1d040*/  IMAD.IADD R16, R20, 0x1, R27.reuse ;  /* 0x0000000114107824 */ /* 0x108fe200078e021b */
[----:B------:R-:W-:Y:S02]  /*1d050*/  ISETP.NE.U32.AND P0, PT, RZ, c[0x0][0x508], PT ;  /* 0x00014200ff007a0c */ /* 0x000fe40003f05070 */
[----:B------:R-:W-:Y:S01]  /*1d060*/  ISETP.NE.U32.AND P2, PT, RZ, c[0x0][0x500], PT ;  /* 0x00014000ff007a0c */ /* 0x000fe20003f45070 */
[----:B----4-:R-:W-:Y:S01]  /*1d070*/  IMAD.IADD R15, R25, 0x1, R27 ;  /* 0x00000001190f7824 */ /* 0x010fe200078e021b */
[----:B------:R-:W-:Y:S02]  /*1d080*/  ISETP.NE.AND.EX P1, PT, RZ, c[0x0][0x50c], PT, P0 ;  /* 0x00014300ff007a0c */ /* 0x000fe40003f25300 */
[----:B------:R-:W-:Y:S01]  /*1d090*/  ISETP.NE.AND.EX P2, PT, RZ, c[0x0][0x504], PT, P2 ;  /* 0x00014100ff007a0c */ /* 0x000fe20003f45320 */
[----:B-1----:R-:W-:Y:S01]  /*1d0a0*/  IMAD.IADD R21, R27, 0x1, R22 ;  /* 0x000000011b157824 */ /* 0x002fe200078e0216 */
[----:B------:R1:W-:Y:S01]  /*1d0b0*/  STS [R15+0x80], R34 ;  /* 0x000080220f007388 */ /* 0x0003e20000000800 */
[----:B------:R-:W-:-:S03]  /*1d0c0*/  F2FP.PACK_AB R31, R47, R46 ;  /* 0x0000002e2f1f723e */ /* 0x000fc600000000ff */
[----:B------:R3:W-:Y:S01]  /*1d0d0*/  STS [R15+0x480], R28 ;  /* 0x0004801c0f007388 */ /* 0x0007e20000000800 */
[----:B------:R-:W-:-:S03]  /*1d0e0*/  F2FP.PACK_AB R29, R45, R44 ;  /* 0x0000002c2d1d723e */ /* 0x000fc600000000ff */
[----:B------:R4:W-:Y:S01]  /*1d0f0*/  STS [R21], R30 ;  /* 0x0000001e15007388 */ /* 0x0009e20000000800 */
[----:B------:R-:W-:Y:S01]  /*1d100*/  IMAD.IADD R17, R27, 0x1, R18 ;  /* 0x000000011b117824 */ /* 0x000fe200078e0212 */
[----:B------:R-:W-:Y:S02]  /*1d110*/  F2FP.PACK_AB R27, R107, R106 ;  /* 0x0000006a6b1b723e */ /* 0x000fe400000000ff */
[----:B------:R4:W-:Y:S01]  /*1d120*/  STS [R21+0x400], R32 ;  /* 0x0004002015007388 */ /* 0x0009e20000000800 */
[----:B--2---:R-:W-:-:S03]  /*1d130*/  F2FP.PACK_AB R23, R105, R104 ;  /* 0x000000686917723e */ /* 0x004fc600000000ff */
[----:B------:R2:W-:Y:S04]  /*1d140*/  STS [R17+0x80], R26 ;  /* 0x0000801a11007388 */ /* 0x0005e80000000800 */
[----:B------:R2:W-:Y:S04]  /*1d150*/  STS [R17+0x480], R24 ;  /* 0x0004801811007388 */ /* 0x0005e80000000800 */
[----:B------:R2:W-:Y:S01]  /*1d160*/  STS [R16], R23 ;  /* 0x0000001710007388 */ /* 0x0005e20000000800 */
[----:B-1----:R-:W-:Y:S02]  /*1d170*/  F2FP.PACK_AB R34, R67, R66 ;  /* 0x000000424322723e */ /* 0x002fe400000000ff */
[----:B---3--:R-:W-:Y:S01]  /*1d180*/  F2FP.PACK_AB R28, R41, R40 ;  /* 0x00000028291c723e */ /* 0x008fe200000000ff */
[----:B------:R1:W-:Y:S01]  /*1d190*/  STS [R16+0x400], R27 ;  /* 0x0004001b10007388 */ /* 0x0003e20000000800 */
[----:B----4-:R-:W-:-:S03]  /*1d1a0*/  F2FP.PACK_AB R30, R43, R42 ;  /* 0x0000002a2b1e723e */ /* 0x010fc600000000ff */
[----:B------:R3:W-:Y:S04]  /*1d1b0*/  STS [R25+0x4080], R28 ;  /* 0x0040801c19007388 */ /* 0x0007e80000000800 */
[----:B------:R4:W-:Y:S01]  /*1d1c0*/  STS [R25+0x4480], R30 ;  /* 0x0044801e19007388 */ /* 0x0009e20000000800 */
[----:B------:R-:W-:-:S03]  /*1d1d0*/  F2FP.PACK_AB R32, R65, R64 ;  /* 0x000000404120723e */ /* 0x000fc600000000ff */
[----:B------:R4:W-:Y:S01]  /*1d1e0*/  STS [R22+0x4000], R29 ;  /* 0x0040001d16007388 */ /* 0x0009e20000000800 */
[----:B--2---:R-:W-:-:S03]  /*1d1f0*/  F2FP.PACK_AB R26, R59, R58 ;  /* 0x0000003a3b1a723e */ /* 0x004fc600000000ff */
[----:B------:R2:W-:Y:S01]  /*1d200*/  STS [R22+0x4400], R31 ;  /* 0x0044001f16007388 */ /* 0x0005e20000000800 */
[----:B------:R-:W-:Y:S02]  /*1d210*/  F2FP.PACK_AB R24, R57, R56 ;  /* 0x000000383918723e */ /* 0x000fe400000000ff */
[----:B------:R-:W-:Y:S01]  /*1d220*/  F2FP.PACK_AB R23, R53, R52 ;  /* 0x000000343517723e */ /* 0x000fe200000000ff */
[----:B------:R2:W-:Y:S01]  /*1d230*/  STS [R18+0x4080], R33 ;  /* 0x0040802112007388 */ /* 0x0005e20000000800 */
[----:B-1----:R-:W-:-:S03]  /*1d240*/  F2FP.PACK_AB R27, R55, R54 ;  /* 0x00000036371b723e */ /* 0x002fc600000000ff */
[----:B------:R1:W-:Y:S01]  /*1d250*/  STS [R18+0x4480], R35 ;  /* 0x0044802312007388 */ /* 0x0003e20000000800 */
[----:B---3--:R-:W-:-:S03]  /*1d260*/  F2FP.PACK_AB R28, R61, R60 ;  /* 0x0000003c3d1c723e */ /* 0x008fc600000000ff */
[----:B------:R3:W-:Y:S01]  /*1d270*/  STS [R20+0x4000], R23 ;  /* 0x0040001714007388 */ /* 0x0007e20000000800 */
[----:B----4-:R-:W-:-:S03]  /*1d280*/  F2FP.PACK_AB R30, R63, R62 ;  /* 0x0000003e3f1e723e */ /* 0x010fc600000000ff */
[----:B------:R4:W-:Y:S01]  /*1d290*/  STS [R20+0x4400], R27 ;  /* 0x0044001b14007388 */ /* 0x0009e20000000800 */
[----:B------:R-:W-:-:S03]  /*1d2a0*/  F2FP.PACK_AB R29, R3, R2 ;  /* 0x00000002031d723e */ /* 0x000fc600000000ff */
[----:B------:R4:W-:Y:S01]  /*1d2b0*/  STS [R15+0x4080], R24 ;  /* 0x004080180f007388 */ /* 0x0009e20000000800 */
[----:B--2---:R-:W-:-:S03]  /*1d2c0*/  F2FP.PACK_AB R31, R7, R6 ;  /* 0x00000006071f723e */ /* 0x004fc600000000ff */
[----:B------:R2:W-:Y:S04]  /*1d2d0*/  STS [R15+0x4480], R26 ;  /* 0x0044801a0f007388 */ /* 0x0005e80000000800 */
[----:B------:R2:W-:Y:S01]  /*1d2e0*/  STS [R21+0x4000], R28 ;  /* 0x0040001c15007388 */ /* 0x0005e20000000800 */
[----:B------:R-:W-:-:S03]  /*1d2f0*/  F2FP.PACK_AB R33, R81, R80 ;  /* 0x000000505121723e */ /* 0x000fc600000000ff */
[----:B------:R2:W-:Y:S01]  /*1d300*/  STS [R21+0x4400], R30 ;  /* 0x0044001e15007388 */ /* 0x0005e20000000800 */
[----:B-1----:R-:W-:-:S03]  /*1d310*/  F2FP.PACK_AB R35, R83, R82 ;  /* 0x000000525323723e */ /* 0x002fc600000000ff */
[----:B------:R-:W-:Y:S01]  /*1d320*/  STS [R17+0x4080], R32 ;  /* 0x0040802011007388 */ /* 0x000fe20000000800 */
[----:B---3--:R-:W-:-:S03]  /*1d330*/  F2FP.PACK_AB R23, R69, R68 ;  /* 0x000000444517723e */ /* 0x008fc600000000ff */
[----:B------:R-:W-:Y:S01]  /*1d340*/  STS [R17+0x4480], R34 ;  /* 0x0044802211007388 */ /* 0x000fe20000000800 */
[----:B----4-:R-:W-:-:S03]  /*1d350*/  F2FP.PACK_AB R27, R71, R70 ;  /* 0x00000046471b723e */ /* 0x010fc600000000ff */
[----:B------:R1:W-:Y:S01]  /*1d360*/  STS [R16+0x4000], R23 ;  /* 0x0040001710007388 */ /* 0x0003e20000000800 */
[----:B------:R-:W-:-:S03]  /*1d370*/  F2FP.PACK_AB R24, R73, R72 ;  /* 0x000000484918723e */ /* 0x000fc600000000ff */
[----:B------:R3:W-:Y:S01]  /*1d380*/  STS [R16+0x4400], R27 ;  /* 0x0044001b10007388 */ /* 0x0007e20000000800 */
[----:B--2---:R-:W-:-:S03]  /*1d390*/  F2FP.PACK_AB R26, R75, R74 ;  /* 0x0000004a4b1a723e */ /* 0x004fc600000000ff */
[----:B------:R2:W-:Y:S01]  /*1d3a0*/  STS [R25+0x8080], R24 ;  /* 0x0080801819007388 */ /* 0x0005e20000000800 */
[----:B------:R-:W-:-:S03]  /*1d3b0*/  F2FP.PACK_AB R28, R5, R4 ;  /* 0x00000004051c723e */ /* 0x000fc600000000ff */
[----:B------:R4:W-:Y:S01]  /*1d3c0*/  STS [R25+0x8480], R26 ;  /* 0x0084801a19007388 */ /* 0x0009e20000000800 */
[----:B------:R-:W-:-:S03]  /*1d3d0*/  F2FP.PACK_AB R30, R93, R92 ;  /* 0x0000005c5d1e723e */ /* 0x000fc600000000ff */
[----:B------:R-:W-:Y:S04]  /*1d3e0*/  STS [R22+0x8000], R29 ;  /* 0x0080001d16007388 */ /* 0x000fe80000000800 */
[----:B------:R4:W-:Y:S04]  /*1d3f0*/  STS [R22+0x8400], R31 ;  /* 0x0084001f16007388 */ /* 0x0009e80000000800 */
[----:B------:R-:W-:Y:S01]  /*1d400*/  STS [R18+0x8080], R33 ;  /* 0x0080802112007388 */ /* 0x000fe20000000800 */
[----:B-1----:R-:W-:-:S03]  /*1d410*/  F2FP.PACK_AB R23, R85, R84 ;  /* 0x000000545517723e */ /* 0x002fc600000000ff */
[----:B------:R1:W-:Y:S01]  /*1d420*/  STS [R18+0x8480], R35 ;  /* 0x0084802312007388 */ /* 0x0003e20000000800 */
[----:B---3--:R-:W-:-:S03]  /*1d430*/  F2FP.PACK_AB R27, R87, R86 ;  /* 0x00000056571b723e */ /* 0x008fc600000000ff */
[----:B------:R3:W-:Y:S01]  /*1d440*/  STS [R20+0x8000], R23 ;  /* 0x0080001714007388 */ /* 0x0007e20000000800 */
[----:B--2---:R-:W-:-:S03]  /*1d450*/  F2FP.PACK_AB R24, R91, R90 ;  /* 0x0000005a5b18723e */ /* 0x004fc600000000ff */
[----:B------:R2:W-:Y:S01]  /*1d460*/  STS [R20+0x8400], R27 ;  /* 0x0084001b14007388 */ /* 0x0005e20000000800 */
[----:B----4-:R-:W-:Y:S02]  /*1d470*/  F2FP.PACK_AB R26, R95, R94 ;  /* 0x0000005e5f1a723e */ /* 0x010fe400000000ff */
[----:B------:R-:W-:Y:S01]  /*1d480*/  F2FP.PACK_AB R25, R101, R100 ;  /* 0x000000646519723e */ /* 0x000fe200000000ff */
[----:B------:R-:W-:Y:S04]  /*1d490*/  STS [R15+0x8080], R28 ;  /* 0x0080801c0f007388 */ /* 0x000fe80000000800 */
[----:B------:R4:W-:Y:S01]  /*1d4a0*/  STS [R15+0x8480], R24 ;  /* 0x008480180f007388 */ /* 0x0009e20000000800 */
[----:B------:R-:W-:-:S03]  /*1d4b0*/  F2FP.PACK_AB R22, R97, R96 ;  /* 0x000000606116723e */ /* 0x000fc600000000ff */
[----:B------:R4:W-:Y:S04]  /*1d4c0*/  STS [R21+0x8000], R30 ;  /* 0x0080001e15007388 */ /* 0x0009e80000000800 */
[----:B------:R4:W-:Y:S01]  /*1d4d0*/  STS [R21+0x8400], R26 ;  /* 0x0084001a15007388 */ /* 0x0009e20000000800 */
[----:B-1----:R-:W-:-:S03]  /*1d4e0*/  F2FP.PACK_AB R18, R99, R98 ;  /* 0x000000626312723e */ /* 0x002fc600000000ff */
[----:B------:R1:W-:Y:S01]  /*1d4f0*/  STS [R17+0x8080], R22 ;  /* 0x0080801611007388 */ /* 0x0003e20000000800 */
[----:B---3--:R-:W-:-:S03]  /*1d500*/  F2FP.PACK_AB R23, R103, R102 ;  /* 0x000000666717723e */ /* 0x008fc600000000ff */
[----:B------:R1:W-:Y:S01]  /*1d510*/  STS [R17+0x8480], R18 ;  /* 0x0084801211007388 */ /* 0x0003e20000000800 */
[----:B--2---:R-:W-:-:S03]  /*1d520*/  IMAD.MOV.U32 R20, RZ, RZ, c[0x0][0x388] ;  /* 0x0000e200ff147624 */ /* 0x004fc600078e00ff */
[----:B------:R1:W-:Y:S04]  /*1d530*/  STS [R16+0x8000], R25 ;  /* 0x0080001910007388 */ /* 0x0003e80000000800 */
[----:B------:R1:W-:Y:S01]  /*1d540*/  STS [R16+0x8400], R23 ;  /* 0x0084001710007388 */ /* 0x0003e20000000800 */
[----:B----4-:R-:W-:Y:S02]  /*1d550*/  IMAD.MOV.U32 R24, RZ, RZ, 0x4 ;  /* 0x00000004ff187424 */ /* 0x010fe400078e00ff */
[----:B------:R-:W-:Y:S02]  /*1d560*/  IMAD.MOV.U32 R15, RZ, RZ, RZ ;  /* 0x000000ffff0f7224 */ /* 0x000fe400078e00ff */
[CC--:B------:R-:W-:Y:S01]  /*1d570*/  @P1 IMAD.WIDE R28, R211.reuse, R24.reuse, c[0x0][0x508] ;  /* 0x00014200d31c1625 */ /* 0x0c0fe200078e0218 */
[----:B------:R-:W-:Y:S03]  /*1d580*/  BAR.SYNC.DEFER_BLOCKING 0x1, 0x100 ;  /* 0x0044000000007b1d */ /* 0x000fe60000010000 */
[----:B------:R-:W-:-:S03]  /*1d590*/  IMAD.WIDE R30, R211, R24, c[0x0][0x500] ;  /* 0x00014000d31e7625 */ /* 0x000fc600078e0218 */
[----:B------:R1:W5:Y:S04]  /*1d5a0*/  @P1 LDG.E R20, [R28.64] ;  /* 0x000000081c141981 */ /* 0x000368000c1e1900 */
        /* <DEDUP_REMOVED lines=8> */
.L_x_1969:
[----:B-1----:R-:W-:Y:S01]  /*1d630*/  IMAD.MOV.U32 R23, RZ, RZ, 0x368 ;  /* 0x00000368ff177424 */ /* 0x002fe200078e00ff */
[----:B------:R-:W-:Y:S01]  /*1d640*/  ISETP.GT.AND P2, PT, R210, 0x1, PT ;  /* 0x00000001d200780c */ /* 0x000fe20003f44270 */
[----:B------:R-:W-:Y:S01]  /*1d650*/  IMAD.MOV.U32 R16, RZ, RZ, c[0x0][0x4e8] ;  /* 0x00013a00ff107624 */ /* 0x000fe200078e00ff */
[----:B------:R-:W-:-:S02]  /*1d660*/  ISETP.NE.U32.AND P0, PT, RZ, c[0x0][0x500], PT ;  /* 0x00014000ff007a0c */ /* 0x000fc40003f05070 */
[----:B------:R-:W-:Y:S02]  /*1d670*/  SEL R23, R23, 0x328, P2 ;  /* 0x0000032817177807 */ /* 0x000fe40001000000 */
[----:B------:R-:W-:Y:S02]  /*1d680*/  ISETP.NE.AND.EX P0, PT, RZ, c[0x0][0x504], PT, P0 ;  /* 0x00014100ff007a0c */ /* 0x000fe40003f05300 */
[----:B------:R-:W1:Y:S01]  /*1d690*/  LDC.64 R24, c[0x0][R23+0x170] ;  /* 0x00005c0017187b82 */ /* 0x000e620000000a00 */
[----:B------:R-:W-:Y:S01]  /*1d6a0*/  ISETP.NE.AND P3, PT, R16, 0x1, PT ;  /* 0x000000011000780c */ /* 0x000fe20003f65270 */
[----:B------:R-:W-:Y:S01]  /*1d6b0*/  IMAD.IADD R16, R217, 0x1, R228 ;  /* 0x00000001d9107824 */ /* 0x000fe200078e02e4 */
[----:B------:R-:W-:Y:S02]  /*1d6c0*/  SHF.R.S32.HI R17, RZ, 0x1f, R211 ;  /* 0x0000001fff117819 */ /* 0x000fe400000114d3 */
[----:B------:R-:W-:Y:S01]  /*1d6d0*/  SEL R18, R211, RZ, !P0 ;  /* 0x000000ffd3127207 */ /* 0x000fe20004000000 */
[----:B------:R-:W-:Y:S01]  /*1d6e0*/  IMAD.MOV.U32 R26, RZ, RZ, R16 ;  /* 0x000000ffff1a7224 */ /* 0x000fe200078e0010 */
[----:B------:R-:W-:Y:S01]  /*1d6f0*/  SEL R17, R17, RZ, !P0 ;  /* 0x000000ff11117207 */ /* 0x000fe20004000000 */
[----:B------:R-:W2:Y:S01]  /*1d700*/  LDC.64 R34, c[0x0][R23+0x168] ;  /* 0x00005a0017227b82 */ /* 0x000ea20000000a00 */
[----:B------:R-:W-:-:S07]  /*1d710*/  SEL R27, R229, RZ, P2 ;  /* 0x000000ffe51b7207 */ /* 0x000fce0001000000 */
[----:B------:R-:W3:Y:S08]  /*1d720*/  LDC.64 R30, c[0x0][R23+0x178] ;  /* 0x00005e00171e7b82 */ /* 0x000ef00000000a00 */
[----:B------:R4:W3:Y:S01]  /*1d730*/  LDC.64 R28, c[0x0][R23+0x160] ;  /* 0x00005800171c7b82 */ /* 0x0008e20000000a00 */
[----:B-1----:R-:W-:-:S04]  /*1d740*/  IMAD R22, R25, R18, RZ ;  /* 0x0000001219167224 */ /* 0x002fc800078e02ff */
[C---:B------:R-:W-:Y:S02]  /*1d750*/  IMAD R22, R24.reuse, R17, R22 ;  /* 0x0000001118167224 */ /* 0x040fe400078e0216 */
[----:B------:R-:W-:-:S04]  /*1d760*/  IMAD.WIDE.U32 R24, R24, R18, RZ ;  /* 0x0000001218187225 */ /* 0x000fc800078e00ff */
[----:B--2---:R-:W-:-:S04]  /*1d770*/  IMAD.WIDE.U32 R32, R34, R225, RZ ;  /* 0x000000e122207225 */ /* 0x004fc800078e00ff */
[----:B------:R-:W-:-:S04]  /*1d780*/  @P3 IMAD.HI.U32 R17, R16, c[0x0][0x4ec], RZ ;  /* 0x00013b0010113a27 */ /* 0x000fc800078e00ff */
[----:B------:R-:W-:Y:S01]  /*1d790*/  IMAD R21, R35, R225, RZ ;  /* 0x000000e123157224 */ /* 0x000fe200078e02ff */
[----:B------:R-:W-:Y:S01]  /*1d7a0*/  @P3 SHF.R.U32.HI R26, RZ, c[0x0][0x4f0], R17 ;  /* 0x00013c00ff1a3a19 */ /* 0x000fe20000011611 */
[----:B------:R-:W-:Y:S01]  /*1d7b0*/  IMAD.IADD R22, R25, 0x1, R22 ;  /* 0x0000000119167824 */ /* 0x000fe200078e0216 */
[----:B-----5:R-:W-:Y:S01]  /*1d7c0*/  IADD3 R25, P1, P0, R24, R32, R15 ;  /* 0x0000002018197210 */ /* 0x020fe2000783e00f */
[----:B------:R-:W-:Y:S01]  /*1d7d0*/  IMAD.IADD R21, R33, 0x1, R21 ;  /* 0x0000000121157824 */ /* 0x000fe200078e0215 */
[----:B------:R-:W-:Y:S01]  /*1d7e0*/  SHF.R.S32.HI R17, RZ, 0x1f, R15 ;  /* 0x0000001fff117819 */ /* 0x000fe2000001140f */
[-C--:B---3--:R-:W-:Y:S02]  /*1d7f0*/  IMAD R24, R31, R27.reuse, RZ ;  /* 0x0000001b1f187224 */ /* 0x088fe400078e02ff */
[----:B------:R-:W-:Y:S01]  /*1d800*/  IMAD.WIDE.U32 R30, R30, R27, RZ ;  /* 0x0000001b1e1e7225 */ /* 0x000fe200078e00ff */
[----:B------:R-:W-:Y:S02]  /*1d810*/  IADD3.X R21, R22, R21, R17, P1, P0 ;  /* 0x0000001516157210 */ /* 0x000fe40000fe0411 */
[----:B------:R-:W-:Y:S01]  /*1d820*/  SHF.R.S32.HI R22, RZ, 0x1f, R26 ;  /* 0x0000001fff167819 */ /* 0x000fe2000001141a */
[----:B------:R-:W-:Y:S01]  /*1d830*/  IMAD.IADD R24, R31, 0x1, R24 ;  /* 0x000000011f187824 */ /* 0x000fe200078e0218 */
[----:B------:R-:W-:Y:S01]  /*1d840*/  IADD3 R30, P1, P0, R26, R25, R30 ;  /* 0x000000191a1e7210 */ /* 0x000fe2000783e01e */
[----:B----4-:R-:W-:-:S03]  /*1d850*/  IMAD.MOV R23, RZ, RZ, -R26 ;  /* 0x000000ffff177224 */ /* 0x010fc600078e0a1a */
[----:B------:R-:W-:Y:S01]  /*1d860*/  IADD3.X R31, R22, R21, R24, P1, P0 ;  /* 0x00000015161f7210 */ /* 0x000fe20000fe0418 */
[----:B------:R-:W-:Y:S01]  /*1d870*/  IMAD R23, R23, c[0x0][0x4e8], R16 ;  /* 0x00013a0017177a24 */ /* 0x000fe200078e0210 */
[----:B------:R-:W-:Y:S01]  /*1d880*/  LOP3.LUT R22, R19, 0xffffffe0, RZ, 0xc0, !PT ;  /* 0xffffffe013167812 */ /* 0x000fe200078ec0ff */
[----:B------:R-:W-:Y:S01]  /*1d890*/  IMAD.MOV.U32 R21, RZ, RZ, c[0x0][0x4ac] ;  /* 0x00012b00ff157624 */ /* 0x000fe200078e00ff */
[----:B------:R-:W-:Y:S01]  /*1d8a0*/  SHF.R.S32.HI R24, RZ, 0x1f, R19 ;  /* 0x0000001fff187819 */ /* 0x000fe20000011413 */
[-C--:B------:R-:W-:Y:S01]  /*1d8b0*/  IMAD R25, R29, R23.reuse, RZ ;  /* 0x000000171d197224 */ /* 0x080fe200078e02ff */
[----:B------:R-:W-:Y:S01]  /*1d8c0*/  SHF.R.S32.HI R26, RZ, 0x1f, R23 ;  /* 0x0000001fff1a7819 */ /* 0x000fe20000011417 */
[----:B------:R-:W-:Y:S01]  /*1d8d0*/  IMAD.WIDE.U32 R30, R28, R23, R30 ;  /* 0x000000171c1e7225 */ /* 0x000fe200078e001e */
[----:B------:R-:W-:Y:S02]  /*1d8e0*/  LEA.HI R24, R24, R13, RZ, 0x3 ;  /* 0x0000000d18187211 */ /* 0x000fe400078f18ff */
[----:B------:R-:W-:Y:S01]  /*1d8f0*/  SEL R21, R21, c[0x0][0x454], P2 ;  /* 0x0001150015157a07 */ /* 0x000fe20001000000 */
[----:B------:R-:W-:Y:S01]  /*1d900*/  IMAD.MOV.U32 R23, RZ, RZ, c[0x0][0x4a8] ;  /* 0x00012a00ff177624 */ /* 0x000fe200078e00ff */
[----:B------:R-:W-:Y:S01]  /*1d910*/  LOP3.LUT R24, R24, 0xffffff8, RZ, 0xc0, !PT ;  /* 0x0ffffff818187812 */ /* 0x000fe200078ec0ff */
[----:B------:R-:W-:-:S02]  /*1d920*/  IMAD.IADD R22, R215, 0x1, -R22 ;  /* 0x00000001d7167824 */ /* 0x000fc400078e0a16 */
[----:B------:R-:W-:Y:S01]  /*1d930*/  IMAD R25, R28, R26, R25 ;  /* 0x0000001a1c197224 */ /* 0x000fe200078e0219 */
[----:B------:R-:W-:Y:S01]  /*1d940*/  SEL R23, R23, c[0x0][0x450], P2 ;  /* 0x0001140017177a07 */ /* 0x000fe20001000000 */
[----:B------:R-:W-:Y:S01]  /*1d950*/  IMAD.IADD R24, R13, 0x1, -R24 ;  /* 0x000000010d187824 */ /* 0x000fe200078e0a18 */
[----:B------:R-:W-:Y:S01]  /*1d960*/  SHF.R.S32.HI R19, RZ, 0x1f, R22 ;  /* 0x0000001fff137819 */ /* 0x000fe20000011416 */
[----:B------:R-:W-:Y:S01]  /*1d970*/  IMAD.IADD R25, R31, 0x1, R25 ;  /* 0x000000011f197824 */ /* 0x000fe200078e0219 */
[----:B------:R-:W-:Y:S01]  /*1d980*/  LEA R23, P0, R30, R23, 0x2 ;  /* 0x000000171e177211 */ /* 0x000fe200078010ff */
[----:B------:R-:W-:Y:S01]  /*1d990*/  IMAD R13, R20, c[0x0][0x4e8], RZ ;  /* 0x00013a00140d7a24 */ /* 0x000fe200078e02ff */
[----:B------:R-:W-:Y:S02]  /*1d9a0*/  LEA.HI R19, R19, R22, RZ, 0x2 ;  /* 0x0000001613137211 */ /* 0x000fe400078f10ff */
[----:B------:R-:W-:Y:S01]  /*1d9b0*/  LEA.HI.X R21, R30, R21, R25, 0x2, P0 ;  /* 0x000000151e157211 */ /* 0x000fe200000f1419 */
[----:B------:R-:W-:Y:S01]  /*1d9c0*/  SHFL.IDX PT, R26, R23, RZ, 0x1c1f ;  /* 0x001c1fff171a7589 */ /* 0x000fe200000e0000 */
[----:B------:R-:W-:-:S02]  /*1d9d0*/  SHF.R.S32.HI R19, RZ, 0x2, R19 ;  /* 0x00000002ff137819 */ /* 0x000fc40000011413 */
[----:B------:R-:W-:Y:S01]  /*1d9e0*/  LOP3.LUT P0, RZ, R22, 0x3, RZ, 0xc0, !PT ;  /* 0x0000000316ff7812 */ /* 0x000fe2000780c0ff */
[----:B------:R-:W1:Y:S02]  /*1d9f0*/  SHFL.IDX PT, R27, R21, RZ, 0x1c1f ;  /* 0x001c1fff151b7589 */ /* 0x000e6400000e0000 */
[----:B------:R-:W-:Y:S02]  /*1da00*/  IMAD R19, R24, 0x10, R19 ;  /* 0x0000001018137824 */ /* 0x000fe400078e0213 */
[----:B------:R-:W-:Y:S02]  /*1da10*/  SHFL.IDX PT, R28, R23, 0x1, 0x1c1f ;  /* 0x003c1f00171c7f89 */ /* 0x000fe400000e0000 */
[----:B------:R-:W-:Y:S02]  /*1da20*/  IMAD.IADD R24, R19, 0x1, R228 ;  /* 0x0000000113187824 */ /* 0x000fe400078e02e4 */
[----:B------:R-:W2:Y:S03]  /*1da30*/  SHFL.IDX PT, R29, R21, 0x1, 0x1c1f ;  /* 0x003c1f00151d7f89 */ /* 0x000ea600000e0000 */
[----:B------:R-:W-:-:S02]  /*1da40*/  IADD3 R20, R24, 0x8, RZ ;  /* 0x0000000818147810 */ /* 0x000fc40007ffe0ff */
[-C--:B------:R-:W-:Y:S02]  /*1da50*/  ISETP.GE.OR P1, PT, R24, R13.reuse, P0 ;  /* 0x0000000d1800720c */ /* 0x080fe40000726670 */
[----:B------:R-:W-:-:S11]  /*1da60*/  ISETP.GE.OR P0, PT, R20, R13, P0 ;  /* 0x0000000d1400720c */ /* 0x000fd60000706670 */
[----:B-1----:R1:W-:Y:S01]  /*1da70*/  @!P1 ST.E [R26.64], R9 ;  /* 0x000000091a009985 */ /* 0x0023e2000c101908 */
[----:B------:R-:W-:-:S03]  /*1da80*/  ISETP.GE.AND P1, PT, R20, R13, PT ;  /* 0x0000000d1400720c */ /* 0x000fc60003f26270 */
[----:B--2---:R2:W-:Y:S01]  /*1da90*/  @!P0 ST.E [R28.64], R14 ;  /* 0x0000000e1c008985 */ /* 0x0045e2000c101908 */
[----:B------:R-:W-:Y:S02]  /*1daa0*/  ISETP.GE.AND P0, PT, R24, R13, PT ;  /* 0x0000000d1800720c */ /* 0x000fe40003f06270 */
[----:B-1----:R-:W-:Y:S01]  /*1dab0*/  P2R R9, PR, RZ, 0x2 ;  /* 0x00000002ff097803 */ /* 0x002fe20000000000 */
[----:B------:R-:W-:Y:S05]  /*1dac0*/  @P2 BRA `(.L_x_1970) ;  /* 0x0000084000002947 */ /* 0x000fea0003800000 */
[-C--:B------:R-:W-:Y:S01]  /*1dad0*/  LEA.HI R3, R0, R215.reuse, RZ, 0x3 ;  /* 0x000000d700037211 */ /* 0x080fe200078f18ff */
[----:B------:R-:W-:Y:S01]  /*1dae0*/  IMAD R2, R17, c[0x0][0x3a0], RZ ;  /* 0x0000e80011027a24 */ /* 0x000fe200078e02ff */
[----:B------:R1:W3:Y:S01]  /*1daf0*/  LDS.128 R60, [R140+0x80] ;  /* 0x000080008c3c7984 */ /* 0x0002e20000000c00 */
[----:B------:R-:W-:Y:S01]  /*1db00*/  IMAD.WIDE.U32 R4, R15, c[0x0][0x3a0], RZ ;  /* 0x0000e8000f047a25 */ /* 0x000fe200078e00ff */
[----:B------:R-:W-:Y:S02]  /*1db10*/  LOP3.LUT R0, R3, 0xfffffff8, RZ, 0xc0, !PT ;  /* 0xfffffff803007812 */ /* 0x000fe400078ec0ff */
[----:B------:R-:W-:Y:S01]  /*1db20*/  SHF.R.S32.HI R3, RZ, 0x3, R3 ;  /* 0x00000003ff037819 */ /* 0x000fe20000011403 */
[----:B------:R-:W-:Y:S01]  /*1db30*/  IMAD R15, R15, c[0x0][0x3a4], R2 ;  /* 0x0000e9000f0f7a24 */ /* 0x000fe200078e0202 */
[----:B------:R-:W-:Y:S01]  /*1db40*/  IADD3 R0, -R0, R215, RZ ;  /* 0x000000d700007210 */ /* 0x000fe20007ffe1ff */
[----:B------:R1:W4:Y:S01]  /*1db50*/  LDS.128 R56, [R140+0x1080] ;  /* 0x001080008c387984 */ /* 0x0003220000000c00 */
[----:B------:R-:W-:-:S02]  /*1db60*/  MOV R6, R4 ;  /* 0x0000000400067202 */ /* 0x000fc40000000f00 */
[----:B------:R-:W-:Y:S01]  /*1db70*/  IADD3 R7, R5, R15, RZ ;  /* 0x0000000f05077210 */ /* 0x000fe20007ffe0ff */
[----:B------:R1:W2:Y:S01]  /*1db80*/  LDS.128 R52, [R140+0x2080] ;  /* 0x002080008c347984 */ /* 0x0002a20000000c00 */
[----:B------:R-:W-:Y:S02]  /*1db90*/  LEA R5, R0, R3, 0x5 ;  /* 0x0000000300057211 */ /* 0x000fe400078e28ff */
[----:B------:R-:W-:Y:S01]  /*1dba0*/  SHF.R.S32.HI R2, RZ, 0x1f, R18 ;  /* 0x0000001fff027819 */ /* 0x000fe20000011412 */
[C---:B------:R-:W-:Y:S01]  /*1dbb0*/  IMAD.WIDE.U32 R6, R225.reuse, c[0x0][0x3e8], R6 ;  /* 0x0000fa00e1067a25 */ /* 0x040fe200078e0006 */
[----:B------:R1:W1:Y:S03]  /*1dbc0*/  LDS.128 R48, [R140+0x3080] ;  /* 0x003080008c307984 */ /* 0x0002660000000c00 */
[----:B------:R-:W-:Y:S01]  /*1dbd0*/  IMAD.IADD R0, R228, 0x1, R5 ;  /* 0x00000001e4007824 */ /* 0x000fe200078e0205 */
[----:B------:R1:W1:Y:S01]  /*1dbe0*/  LDS.128 R44, [R140+0x4080] ;  /* 0x004080008c2c7984 */ /* 0x0002620000000c00 */
[----:B------:R-:W-:Y:S01]  /*1dbf0*/  IMAD R7, R225, c[0x0][0x3ec], R7 ;  /* 0x0000fb00e1077a24 */ /* 0x000fe200078e0207 */
[----:B------:R-:W-:Y:S01]  /*1dc00*/  IADD3 R228, R3, R228, RZ ;  /* 0x000000e403e47210 */ /* 0x000fe20007ffe0ff */
[----:B------:R-:W-:Y:S01]  /*1dc10*/  IMAD R5, R2, c[0x0][0x3f0], RZ ;  /* 0x0000fc0002057a24 */ /* 0x000fe200078e02ff */
[----:B------:R-:W-:Y:S01]  /*1dc20*/  MOV R9, R0 ;  /* 0x0000000000097202 */ /* 0x000fe20000000f00 */
[----:B------:R-:W-:Y:S01]  /*1dc30*/  @P3 IMAD.HI.U32 R4, R0, c[0x0][0x4ec], RZ ;  /* 0x00013b0000043a27 */ /* 0x000fe200078e00ff */
[----:B------:R1:W1:Y:S03]  /*1dc40*/  LDS.128 R40, [R140+0x5080] ;  /* 0x005080008c287984 */ /* 0x0002660000000c00 */
[C---:B------:R-:W-:Y:S01]  /*1dc50*/  IMAD R2, R18.reuse, c[0x0][0x3f4], R5 ;  /* 0x0000fd0012027a24 */ /* 0x040fe200078e0205 */
[----:B------:R-:W-:Y:S01]  /*1dc60*/  @P3 SHF.R.U32.HI R9, RZ, c[0x0][0x4f0], R4 ;  /* 0x00013c00ff093a19 */ /* 0x000fe20000011604 */
[----:B------:R-:W-:Y:S01]  /*1dc70*/  IMAD.WIDE.U32 R16, R18, c[0x0][0x3f0], R6 ;  /* 0x0000fc0012107a25 */ /* 0x000fe200078e0006 */
[----:B------:R1:W1:Y:S02]  /*1dc80*/  LDS.128 R36, [R140+0x6080] ;  /* 0x006080008c247984 */ /* 0x0002640000000c00 */
[----:B--2---:R-:W-:Y:S01]  /*1dc90*/  SHF.R.S32.HI R14, RZ, 0x1f, R9 ;  /* 0x0000001fff0e7819 */ /* 0x004fe20000011409 */
[----:B------:R-:W-:Y:S01]  /*1dca0*/  IMAD.IADD R17, R17, 0x1, R2 ;  /* 0x0000000111117824 */ /* 0x000fe200078e0202 */
[----:B------:R2:W1:Y:S01]  /*1dcb0*/  LDS.128 R32, [R140+0x7080] ;  /* 0x007080008c207984 */ /* 0x0004620000000c00 */
[----:B------:R-:W-:-:S02]  /*1dcc0*/  IADD3 R15, -R9, RZ, RZ ;  /* 0x000000ff090f7210 */ /* 0x000fc40007ffe1ff */
[----:B------:R-:W-:Y:S01]  /*1dcd0*/  IMAD R14, R14, c[0x0][0x3e0], RZ ;  /* 0x0000f8000e0e7a24 */ /* 0x000fe200078e02ff */
[----:B------:R2:W1:Y:S01]  /*1dce0*/  LDS.128 R28, [R140+0x8080] ;  /* 0x008080008c1c7984 */ /* 0x0004620000000c00 */
[----:B------:R-:W-:-:S03]  /*1dcf0*/  IMAD.WIDE.U32 R16, R9, c[0x0][0x3e0], R16 ;  /* 0x0000f80009107a25 */ /* 0x000fc600078e0010 */
[----:B------:R2:W1:Y:S01]  /*1dd00*/  LDS.128 R24, [R140+0x9080] ;  /* 0x009080008c187984 */ /* 0x0004620000000c00 */
[----:B------:R-:W-:Y:S02]  /*1dd10*/  IMAD R15, R15, c[0x0][0x4e8], R0 ;  /* 0x00013a000f0f7a24 */ /* 0x000fe400078e0200 */
[----:B------:R-:W-:Y:S01]  /*1dd20*/  IMAD R14, R9, c[0x0][0x3e4], R14 ;  /* 0x0000f900090e7a24 */ /* 0x000fe200078e020e */
[----:B------:R2:W1:Y:S02]  /*1dd30*/  LDS.128 R20, [R140+0xa080] ;  /* 0x00a080008c147984 */ /* 0x0004640000000c00 */
[----:B------:R-:W-:Y:S02]  /*1dd40*/  SHF.R.S32.HI R0, RZ, 0x1f, R15 ;  /* 0x0000001fff007819 */ /* 0x000fe4000001140f */
[----:B------:R2:W1:Y:S01]  /*1dd50*/  LDS.128 R4, [R140+0xb080] ;  /* 0x00b080008c047984 */ /* 0x0004620000000c00 */
[----:B------:R-:W-:Y:S02]  /*1dd60*/  IADD3 R17, R17, R14, RZ ;  /* 0x0000000e11117210 */ /* 0x000fe40007ffe0ff */
[----:B------:R-:W-:-:S03]  /*1dd70*/  IMAD R0, R0, c[0x0][0x3d8], RZ ;  /* 0x0000f60000007a24 */ /* 0x000fc600078e02ff */
[----:B------:R-:W-:-:S04]  /*1dd80*/  IMAD.WIDE.U32 R16, R15, c[0x0][0x3d8], R16 ;  /* 0x0000f6000f107a25 */ /* 0x000fc800078e0010 */
[----:B------:R-:W-:Y:S01]  /*1dd90*/  IMAD R64, R15, c[0x0][0x3dc], R0 ;  /* 0x0000f7000f407a24 */ /* 0x000fe200078e0200 */
[----:B------:R-:W-:-:S04]  /*1dda0*/  LEA R2, P0, R16, c[0x0][0x380], 0x1 ;  /* 0x0000e00010027a11 */ /* 0x000fc800078008ff */
[----:B------:R-:W-:-:S04]  /*1ddb0*/  IADD3 R64, R17, R64, RZ ;  /* 0x0000004011407210 */ /* 0x000fc80007ffe0ff */
[----:B------:R-:W-:Y:S01]  /*1ddc0*/  LEA.HI.X R64, R16, c[0x0][0x384], R64, 0x1, P0 ;  /* 0x0000e10010407a11 */ /* 0x000fe200000f0c40 */
[----:B------:R-:W-:Y:S05]  /*1ddd0*/  BRA.DIV ~URZ, `(.L_x_1971) ;  /* 0x000039f27f007947 */ /* 0x000fea000b800000 */
[----:B---34-:R3:W4:Y:S02]  /*1dde0*/  SHFL.IDX PT, R66, R64, RZ, 0x181f ;  /* 0x00181fff40427589 */ /* 0x01872400000e0000 */
.L_x_2038:
[----:B------:R-:W-:Y:S05]  /*1ddf0*/  BRA.DIV ~URZ, `(.L_x_1972) ;  /* 0x00003a427f007947 */ /* 0x000fea000b800000 */
[----:B------:R2:W3:Y:S02]  /*1de00*/  SHFL.IDX PT, R15, R2, RZ, 0x181f ;  /* 0x00181fff020f7589 */ /* 0x0004e400000e0000 */
.L_x_2039:
        /* <DEDUP_REMOVED lines=11> */
[----:B------:R-:W-:Y:S02]  /*1dec0*/  @!P0 LEA R18, P3, R12, R15, 0x1 ;  /* 0x0000000f0c128211 */ /* 0x000fe400078608ff */
[-C--:B----4-:R-:W-:Y:S02]  /*1ded0*/  @!P2 LEA.HI.X R17, R232, R66.reuse, R9, 0x1, P5 ;  /* 0x00000042e811a211 */ /* 0x090fe400028f0c09 */
[-C--:B------:R-:W-:Y:S02]  /*1dee0*/  @!P1 LEA.HI.X R15, R216, R66.reuse, R3, 0x1, P4 ;  /* 0x00000042d80f9211 */ /* 0x080fe400020f0c03 */
[----:B------:R-:W-:Y:S01]  /*1def0*/  @!P0 LEA.HI.X R19, R12, R66, R65, 0x1, P3 ;  /* 0x000000420c138211 */ /* 0x000fe200018f0c41 */
[----:B------:R3:W-:Y:S04]  /*1df00*/  @!P2 ST.E.128 [R16.64], R60 ;  /* 0x0000003c1000a985 */ /* 0x0007e8000c101d08 */
[----:B-1----:R3:W-:Y:S04]  /*1df10*/  @!P1 ST.E.128 [R14.64], R44 ;  /* 0x0000002c0e009985 */ /* 0x0027e8000c101d08 */
[----:B------:R3:W-:Y:S02]  /*1df20*/  @!P0 ST.E.128 [R18.64], R28 ;  /* 0x0000001c12008985 */ /* 0x0007e4000c101d08 */
.L_x_1974:
[----:B------:R-:W-:Y:S05]  /*1df30*/  BSYNC B0 ;  /* 0x0000000000007941 */ /* 0x000fea0003800000 */
.L_x_1973:
[----:B------:R-:W-:Y:S05]  /*1df40*/  BRA.DIV ~URZ, `(.L_x_1975) ;  /* 0x000039527f007947 */ /* 0x000fea000b800000 */
[----:B-1-3--:R1:W3:Y:S04]  /*1df50*/  SHFL.IDX PT, R28, R64, 0x1, 0x181f ;  /* 0x00381f00401c7f89 */ /* 0x00a2e800000e0000 */
[----:B------:R1:W2:Y:S02]  /*1df60*/  SHFL.IDX PT, R15, R2, 0x1, 0x181f ;  /* 0x00381f00020f7f89 */ /* 0x0002a400000e0000 */
.L_x_2040:
        /* <DEDUP_REMOVED lines=9> */
[----:B------:R-:W-:Y:S02]  /*1e000*/  @!P0 LEA R18, P3, R12, R15, 0x1 ;  /* 0x0000000f0c128211 */ /* 0x000fe400078608ff */
[-C--:B---3--:R-:W-:Y:S02]  /*1e010*/  @!P2 LEA.HI.X R17, R232, R28.reuse, R9, 0x1, P5 ;  /* 0x0000001ce811a211 */ /* 0x088fe400028f0c09 */
[-C--:B------:R-:W-:Y:S02]  /*1e020*/  @!P1 LEA.HI.X R15, R216, R28.reuse, R3, 0x1, P4 ;  /* 0x0000001cd80f9211 */ /* 0x080fe400020f0c03 */
[----:B------:R-:W-:Y:S01]  /*1e030*/  @!P0 LEA.HI.X R19, R12, R28, R65, 0x1, P3 ;  /* 0x0000001c0c138211 */ /* 0x000fe200018f0c41 */
[----:B------:R2:W-:Y:S04]  /*1e040*/  @!P2 ST.E.128 [R16.64], R56 ;  /* 0x000000381000a985 */ /* 0x0005e8000c101d08 */
[----:B------:R2:W-:Y:S04]  /*1e050*/  @!P1 ST.E.128 [R14.64], R40 ;  /* 0x000000280e009985 */ /* 0x0005e8000c101d08 */
[----:B------:R2:W-:Y:S02]  /*1e060*/  @!P0 ST.E.128 [R18.64], R24 ;  /* 0x0000001812008985 */ /* 0x0005e4000c101d08 */
.L_x_1977:
[----:B------:R-:W-:Y:S05]  /*1e070*/  BSYNC B0 ;  /* 0x0000000000007941 */ /* 0x000fea0003800000 */
.L_x_1976:
[----:B------:R-:W-:Y:S05]  /*1e080*/  BRA.DIV ~URZ, `(.L_x_1978) ;  /* 0x000038d27f007947 */ /* 0x000fea000b800000 */
[----:B--2---:R2:W1:Y:S02]  /*1e090*/  SHFL.IDX PT, R24, R64, 0x2, 0x181f ;  /* 0x00581f0040187f89 */ /* 0x00446400000e0000 */
.L_x_2041:
[----:B------:R-:W-:Y:S05]  /*1e0a0*/  BRA.DIV ~URZ, `(.L_x_1979) ;  /* 0x000039227f007947 */ /* 0x000fea000b800000 */
[----:B------:R2:W4:Y:S02]  /*1e0b0*/  SHFL.IDX PT, R15, R2, 0x2, 0x181f ;  /* 0x00581f00020f7f89 */ /* 0x00052400000e0000 */
.L_x_2042:
        /* <DEDUP_REMOVED lines=16> */
.L_x_1981:
[----:B------:R-:W-:Y:S05]  /*1e1c0*/  BSYNC B0 ;  /* 0x0000000000007941 */ /* 0x000fea0003800000 */
.L_x_1980:
[----:B------:R-:W-:Y:S05]  /*1e1d0*/  BRA.DIV ~URZ, `(.L_x_1982) ;  /* 0x000038527f007947 */ /* 0x000fea000b800000 */
[----:B-12---:R-:W1:Y:S04]  /*1e1e0*/  SHFL.IDX PT, R64, R64, 0x3, 0x181f ;  /* 0x00781f0040407f89 */ /* 0x006e6800000e0000 */
[----:B----4-:R2:W4:Y:S02]  /*1e1f0*/  SHFL.IDX PT, R15, R2, 0x3, 0x181f ;  /* 0x00781f00020f7f89 */ /* 0x01052400000e0000 */
.L_x_2043:
[----:B------:R-:W-:-:S04]  /*1e200*/  IADD3 R228, R228, 0x60, RZ ;  /* 0x00000060e4e47810 */ /* 0x000fc80007ffe0ff */
[----:B------:R-:W-:-:S13]  /*1e210*/  ISETP.GE.AND P0, PT, R228, R13, PT ;  /* 0x0000000de400720c */ /* 0x000fda0003f06270 */
[----:B------:R-:W-:Y:S05]  /*1e220*/  @P0 BRA `(.L_x_1983) ;  /* 0x00001ed000000947 */ /* 0x000fea0003800000 */
[----:B------:R-:W-:Y:S02]  /*1e230*/  ISETP.GE.AND P1, PT, R232, c[0x0][0x3c8], PT ;  /* 0x0000f200e8007a0c */ /* 0x000fe40003f26270 */
[----:B------:R-:W-:-:S11]  /*1e240*/  ISETP.GE.AND P0, PT, R216, c[0x0][0x3c8], PT ;  /* 0x0000f200d8007a0c */ /* 0x000fd60003f06270 */
[-C--:B----4-:R-:W-:Y:S02]  /*1e250*/  @!P1 LEA R16, P3, R232, R15.reuse, 0x1 ;  /* 0x0000000fe8109211 */ /* 0x090fe400078608ff */
[----:B--2---:R-:W-:Y:S02]  /*1e260*/  @!P0 LEA R2, P2, R216, R15, 0x1 ;  /* 0x0000000fd8028211 */ /* 0x004fe400078408ff */
[-C--:B-1----:R-:W-:Y:S02]  /*1e270*/  @!P1 LEA.HI.X R17, R232, R64.reuse, R9, 0x1, P3 ;  /* 0x00000040e8119211 */ /* 0x082fe400018f0c09 */
[----:B------:R-:W-:-:S03]  /*1e280*/  @!P0 LEA.HI.X R3, R216, R64, R3, 0x1, P2 ;  /* 0x00000040d8038211 */ /* 0x000fc600010f0c03 */
        /* <DEDUP_REMOVED lines=8> */
.L_x_1970:
[----:B------:R-:W-:Y:S02]  /*1e310*/  IMAD R0, R17, c[0x0][0x408], RZ ;  /* 0x0001020011007a24 */ /* 0x000fe400078e02ff */
[----:B------:R-:W-:-:S04]  /*1e320*/  IMAD.WIDE.U32 R12, R15, c[0x0][0x408], RZ ;  /* 0x000102000f0c7a25 */ /* 0x000fc800078e00ff */
[----:B------:R-:W-:-:S05]  /*1e330*/  IMAD R0, R15, c[0x0][0x40c], R0 ;  /* 0x000103000f007a24 */ /* 0x000fca00078e0200 */
[----:B------:R-:W-:Y:S02]  /*1e340*/  IADD3 R13, R13, R0, RZ ;  /* 0x000000000d0d7210 */ /* 0x000fe40007ffe0ff */
[----:B------:R-:W-:-:S03]  /*1e350*/  SHF.R.S32.HI R0, RZ, 0x1f, R18 ;  /* 0x0000001fff007819 */ /* 0x000fc60000011412 */
[----:B--2---:R-:W-:Y:S01]  /*1e360*/  IMAD.WIDE.U32 R14, R225, c[0x0][0x438], R12 ;  /* 0x00010e00e10e7a25 */ /* 0x004fe200078e000c */
[----:B------:R-:W-:-:S03]  /*1e370*/  MOV R12, R16 ;  /* 0x00000010000c7202 */ /* 0x000fc60000000f00 */
[----:B------:R-:W-:Y:S02]  /*1e380*/  IMAD R13, R0, c[0x0][0x440], RZ ;  /* 0x00011000000d7a24 */ /* 0x000fe400078e02ff */
[----:B------:R-:W-:Y:S02]  /*1e390*/  IMAD R15, R225, c[0x0][0x43c], R15 ;  /* 0x00010f00e10f7a24 */ /* 0x000fe400078e020f */
[----:B------:R-:W-:-:S04]  /*1e3a0*/  @P3 IMAD.HI.U32 R0, R16, c[0x0][0x4ec], RZ ;  /* 0x00013b0010003a27 */ /* 0x000fc800078e00ff */
[C---:B------:R-:W-:Y:S01]  /*1e3b0*/  IMAD R13, R18.reuse, c[0x0][0x444], R13 ;  /* 0x00011100120d7a24 */ /* 0x040fe200078e020d */
[----:B------:R-:W-:Y:S01]  /*1e3c0*/  @P3 SHF.R.U32.HI R12, RZ, c[0x0][0x4f0], R0 ;  /* 0x00013c00ff0c3a19 */ /* 0x000fe20000011600 */
[----:B------:R-:W-:-:S05]  /*1e3d0*/  IMAD.WIDE.U32 R14, R18, c[0x0][0x440], R14 ;  /* 0x00011000120e7a25 */ /* 0x000fca00078e000e */
[----:B------:R-:W-:Y:S02]  /*1e3e0*/  IADD3 R19, R15, R13, RZ ;  /* 0x0000000d0f137210 */ /* 0x000fe40007ffe0ff */
[----:B------:R-:W-:Y:S02]  /*1e3f0*/  MOV R18, R14 ;  /* 0x0000000e00127202 */ /* 0x000fe40000000f00 */
[----:B------:R-:W-:Y:S02]  /*1e400*/  SHF.R.S32.HI R15, RZ, 0x1f, R12 ;  /* 0x0000001fff0f7819 */ /* 0x000fe4000001140c */
[----:B------:R-:W-:Y:S01]  /*1e410*/  IADD3 R13, -R12, RZ, RZ ;  /* 0x000000ff0c0d7210 */ /* 0x000fe20007ffe1ff */
[----:B------:R-:W-:-:S04]  /*1e420*/  IMAD.WIDE.U32 R18, R229, c[0x0][0x448], R18 ;  /* 0x00011200e5127a25 */ /* 0x000fc800078e0012 */
        /* <DEDUP_REMOVED lines=15> */
.L_x_2044:
[----:B------:R-:W-:Y:S05]  /*1e520*/  BRA.DIV ~URZ, `(.L_x_1985) ;  /* 0x000036327f007947 */ /* 0x000fea000b800000 */
[----:B------:R3:W4:Y:S02]  /*1e530*/  SHFL.IDX PT, R0, R168, RZ, 0x1c1f ;  /* 0x001c1fffa8007589 */ /* 0x00072400000e0000 */
.L_x_2045:
        /* <DEDUP_REMOVED lines=54> */
[CC--:B----4-:R-:W-:Y:S02]  /*1e8a0*/  @!P1 LEA R16, P5, R222.reuse, R0.reuse, 0x2 ;  /* 0x00000000de109211 */ /* 0x0d0fe400078a10ff */
[C---:B------:R-:W-:Y:S02]  /*1e8b0*/  @!P0 LEA R14, P2, R155.reuse, R0, 0x2 ;  /* 0x000000009b0e8211 */ /* 0x040fe400078410ff */
[-C--:B--2---:R-:W-:Y:S02]  /*1e8c0*/  @!P1 LEA.HI.X R17, R222, R169.reuse, R157, 0x2, P5 ;  /* 0x000000a9de119211 */ /* 0x084fe400028f149d */
[----:B------:R-:W-:Y:S02]  /*1e8d0*/  @!P0 LEA.HI.X R15, R155, R169, R154, 0x2, P2 ;  /* 0x000000a99b0f8211 */ /* 0x000fe400010f149a */
[----:B------:R-:W-:Y:S01]  /*1e8e0*/  ISETP.GE.AND P2, PT, R39, c[0x0][0x3c8], PT ;  /* 0x0000f20027007a0c */ /* 0x000fe20003f46270 */
[----:B------:R2:W-:Y:S01]  /*1e8f0*/  @!P1 ST.E.64 [R16.64], R132 ;  /* 0x0000008410009985 */ /* 0x0005e2000c101b08 */
[----:B------:R-:W-:-:S02]  /*1e900*/  ISETP.GE.AND P1, PT, R37, c[0x0][0x3c8], PT ;  /* 0x0000f20025007a0c */ /* 0x000fc40003f26270 */
[-C--:B------:R-:W-:Y:S01]  /*1e910*/  @!P3 LEA R18, P5, R149, R0.reuse, 0x2 ;  /* 0x000000009512b211 */ /* 0x080fe200078a10ff */
[----:B------:R4:W-:Y:S01]  /*1e920*/  @!P0 ST.E.64 [R14.64], R128 ;  /* 0x000000800e008985 */ /* 0x0009e2000c101b08 */
[----:B------:R-:W-:Y:S02]  /*1e930*/  @!P4 LEA R170, P0, R79, R0, 0x2 ;  /* 0x000000004faac211 */ /* 0x000fe400078010ff */
[-C--:B------:R-:W-:Y:S02]  /*1e940*/  @!P3 LEA.HI.X R19, R149, R169.reuse, R148, 0x2, P5 ;  /* 0x000000a99513b211 */ /* 0x080fe400028f1494 */
[----:B------:R-:W-:-:S03]  /*1e950*/  @!P4 LEA.HI.X R171, R79, R169, R78, 0x2, P0 ;  /* 0x000000a94fabc211 */ /* 0x000fc600000f144e */
[----:B------:R-:W-:Y:S01]  /*1e960*/  @!P2 LEA R172, P5, R39, R0, 0x2 ;  /* 0x0000000027aca211 */ /* 0x000fe200078a10ff */
[----:B------:R5:W-:Y:S01]  /*1e970*/  @!P3 ST.E.64 [R18.64], R124 ;  /* 0x0000007c1200b985 */ /* 0x000be2000c101b08 */
[----:B------:R-:W-:Y:S02]  /*1e980*/  ISETP.GE.AND P3, PT, R29, c[0x0][0x3c8], PT ;  /* 0x0000f2001d007a0c */ /* 0x000fe40003f66270 */
[----:B------:R-:W-:Y:S01]  /*1e990*/  @!P2 LEA.HI.X R173, R39, R169, R38, 0x2, P5 ;  /* 0x000000a927ada211 */ /* 0x000fe200028f1426 */
[----:B------:R1:W-:Y:S01]  /*1e9a0*/  @!P4 ST.E.64 [R170.64], R120 ;  /* 0x00000078aa00c985 */ /* 0x0003e2000c101b08 */
[----:B------:R-:W-:-:S03]  /*1e9b0*/  ISETP.GE.AND P4, PT, R25, c[0x0][0x3c8], PT ;  /* 0x0000f20019007a0c */ /* 0x000fc60003f86270 */
[----:B------:R3:W-:Y:S01]  /*1e9c0*/  @!P2 ST.E.64 [R172.64], R116 ;  /* 0x00000074ac00a985 */ /* 0x0007e2000c101b08 */
[----:B------:R-:W-:Y:S02]  /*1e9d0*/  ISETP.GE.AND P2, PT, R23, c[0x0][0x3c8], PT ;  /* 0x0000f20017007a0c */ /* 0x000fe40003f46270 */
[----:B--2---:R-:W-:-:S04]  /*1e9e0*/  @!P1 LEA R16, P0, R37, R0, 0x2 ;  /* 0x0000000025109211 */ /* 0x004fc800078010ff */
[----:B------:R-:W-:Y:S02]  /*1e9f0*/  @!P1 LEA.HI.X R17, R37, R169, R36, 0x2, P0 ;  /* 0x000000a925119211 */ /* 0x000fe400000f1424 */
[----:B----4-:R-:W-:-:S03]  /*1ea00*/  @!P3 LEA R14, P5, R29, R0, 0x2 ;  /* 0x000000001d0eb211 */ /* 0x010fc600078a10ff */
[----:B------:R2:W-:Y:S01]  /*1ea10*/  @!P1 ST.E.64 [R16.64], R112 ;  /* 0x0000007010009985 */ /* 0x0005e2000c101b08 */
[----:B------:R-:W-:Y:S02]  /*1ea20*/  ISETP.GE.AND P1, PT, R21, c[0x0][0x3c8], PT ;  /* 0x0000f20015007a0c */ /* 0x000fe40003f26270 */
[-C--:B------:R-:W-:Y:S02]  /*1ea30*/  @!P3 LEA.HI.X R15, R29, R169.reuse, R28, 0x2, P5 ;  /* 0x000000a91d0fb211 */ /* 0x080fe400028f141c */
[-C--:B-----5:R-:W-:Y:S02]  /*1ea40*/  @!P4 LEA R18, P0, R25, R0.reuse, 0x2 ;  /* 0x000000001912c211 */ /* 0x0a0fe400078010ff */
[----:B-1----:R-:W-:Y:S01]  /*1ea50*/  @!P2 LEA R120, P5, R23, R0, 0x2 ;  /* 0x000000001778a211 */ /* 0x002fe200078a10ff */
[----:B------:R1:W-:Y:S01]  /*1ea60*/  @!P3 ST.E.64 [R14.64], R108 ;  /* 0x0000006c0e00b985 */ /* 0x0003e2000c101b08 */
[----:B------:R-:W-:Y:S02]  /*1ea70*/  @!P4 LEA.HI.X R19, R25, R169, R24, 0x2, P0 ;  /* 0x000000a91913c211 */ /* 0x000fe400000f1418 */
[----:B------:R-:W-:-:S03]  /*1ea80*/  ISETP.GE.AND P3, PT, R13, c[0x0][0x3c8], PT ;  /* 0x0000f2000d007a0c */ /* 0x000fc60003f66270 */
[----:B---3--:R-:W-:Y:S01]  /*1ea90*/  @!P1 LEA R116, P0, R21, R0, 0x2 ;  /* 0x0000000015749211 */ /* 0x008fe200078010ff */
[----:B------:R3:W-:Y:S01]  /*1eaa0*/  @!P4 ST.E.64 [R18.64], R104 ;  /* 0x000000681200c985 */ /* 0x0007e2000c101b08 */
[-C--:B------:R-:W-:Y:S02]  /*1eab0*/  @!P2 LEA.HI.X R121, R23, R169.reuse, R22, 0x2, P5 ;  /* 0x000000a91779a211 */ /* 0x080fe400028f1416 */
        /* <DEDUP_REMOVED lines=8> */
[----:B-1----:R-:W-:-:S03]  /*1eb40*/  @!P4 LEA R14, P0, R161, R0, 0x2 ;  /* 0x00000000a10ec211 */ /* 0x002fc600078010ff */
[----:B------:R1:W-:Y:S01]  /*1eb50*/  @!P3 ST.E.64 [R16.64], R48 ;  /* 0x000000301000b985 */ /* 0x0003e2000c101b08 */
[----:B------:R-:W-:Y:S02]  /*1eb60*/  ISETP.GE.AND P3, PT, R163, c[0x0][0x3c8], PT ;  /* 0x0000f200a3007a0c */ /* 0x000fe40003f66270 */
[----:B------:R-:W-:Y:S02]  /*1eb70*/  @!P4 LEA.HI.X R15, R161, R169, R158, 0x2, P0 ;  /* 0x000000a9a10fc211 */ /* 0x000fe400000f149e */
[----:B---3--:R-:W-:-:S03]  /*1eb80*/  @!P2 LEA R18, P5, R167, R0, 0x2 ;  /* 0x00000000a712a211 */ /* 0x008fc600078a10ff */
[----:B------:R2:W-:Y:S01]  /*1eb90*/  @!P4 ST.E.64 [R14.64], R52 ;  /* 0x000000340e00c985 */ /* 0x0005e2000c101b08 */
[-C--:B------:R-:W-:Y:S02]  /*1eba0*/  @!P2 LEA.HI.X R19, R167, R169.reuse, R164, 0x2, P5 ;  /* 0x000000a9a713a211 */ /* 0x080fe400028f14a4 */
[-C--:B----4-:R-:W-:Y:S02]  /*1ebb0*/  @!P1 LEA R40, P0, R165, R0.reuse, 0x2 ;  /* 0x00000000a5289211 */ /* 0x090fe400078010ff */
[----:B------:R-:W-:Y:S01]  /*1ebc0*/  ISETP.GE.AND P4, PT, R159, c[0x0][0x3c8], PT ;  /* 0x0000f2009f007a0c */ /* 0x000fe20003f86270 */
[----:B------:R3:W-:Y:S01]  /*1ebd0*/  @!P2 ST.E.64 [R18.64], R56 ;  /* 0x000000381200a985 */ /* 0x0007e2000c101b08 */
[----:B------:R-:W-:Y:S02]  /*1ebe0*/  @!P1 LEA.HI.X R41, R165, R169, R162, 0x2, P0 ;  /* 0x000000a9a5299211 */ /* 0x000fe400000f14a2 */
[----:B------:R-:W-:Y:S02]  /*1ebf0*/  ISETP.GE.AND P2, PT, R153, c[0x0][0x3c8], PT ;  /* 0x0000f20099007a0c */ /* 0x000fe40003f46270 */
[----:B-----5:R-:W-:Y:S01]  /*1ec00*/  @!P3 LEA R44, P5, R163, R0, 0x2 ;  /* 0x00000000a32cb211 */ /* 0x020fe200078a10ff */
[----:B------:R4:W-:Y:S01]  /*1ec10*/  @!P1 ST.E.64 [R40.64], R60 ;  /* 0x0000003c28009985 */ /* 0x0009e2000c101b08 */
[----:B------:R-:W-:-:S02]  /*1ec20*/  ISETP.GE.AND P1, PT, R151, c[0x0][0x3c8], PT ;  /* 0x0000f20097007a0c */ /* 0x000fc40003f26270 */
[----:B------:R-:W-:Y:S02]  /*1ec30*/  @!P3 LEA.HI.X R45, R163, R169, R160, 0x2, P5 ;  /* 0x000000a9a32db211 */ /* 0x000fe400028f14a0 */
[----:B------:R-:W-:-:S03]  /*1ec40*/  ISETP.GE.AND P5, PT, R77, c[0x0][0x3c8], PT ;  /* 0x0000f2004d007a0c */ /* 0x000fc60003fa6270 */
[----:B------:R-:W-:Y:S01]  /*1ec50*/  @!P3 ST.E.64 [R44.64], R64 ;  /* 0x000000402c00b985 */ /* 0x000fe2000c101b08 */
[----:B-1----:R-:W-:-:S04]  /*1ec60*/  @!P4 LEA R16, P0, R159, R0, 0x2 ;  /* 0x000000009f10c211 */ /* 0x002fc800078010ff */
[-C--:B------:R-:W-:Y:S02]  /*1ec70*/  @!P4 LEA.HI.X R17, R159, R169.reuse, R156, 0x2, P0 ;  /* 0x000000a99f11c211 */ /* 0x080fe400000f149c */
[-C--:B------:R-:W-:Y:S02]  /*1ec80*/  @!P1 LEA R48, P3, R151, R0.reuse, 0x2 ;  /* 0x0000000097309211 */ /* 0x080fe400078610ff */
[-C--:B--2---:R-:W-:Y:S01]  /*1ec90*/  @!P2 LEA R14, P0, R153, R0.reuse, 0x2 ;  /* 0x00000000990ea211 */ /* 0x084fe200078010ff */
[----:B------:R1:W-:Y:S01]  /*1eca0*/  @!P4 ST.E.64 [R16.64], R68 ;  /* 0x000000441000c985 */ /* 0x0003e2000c101b08 */
[-C--:B------:R-:W-:Y:S02]  /*1ecb0*/  @!P1 LEA.HI.X R49, R151, R169.reuse, R150, 0x2, P3 ;  /* 0x000000a997319211 */ /* 0x080fe400018f1496 */
[----:B------:R-:W-:Y:S02]  /*1ecc0*/  @!P2 LEA.HI.X R15, R153, R169, R152, 0x2, P0 ;  /* 0x000000a9990fa211 */ /* 0x000fe400000f1498 */
[----:B---3--:R-:W-:-:S02]  /*1ecd0*/  @!P6 LEA R18, P0, R89, R0, 0x2 ;  /* 0x000000005912e211 */ /* 0x008fc400078010ff */
[----:B------:R-:W-:Y:S01]  /*1ece0*/  ISETP.GE.AND P4, PT, R35, c[0x0][0x3c8], PT ;  /* 0x0000f20023007a0c */ /* 0x000fe20003f86270 */
[----:B------:R2:W-:Y:S01]  /*1ecf0*/  @!P2 ST.E.64 [R14.64], R72 ;  /* 0x000000480e00a985 */ /* 0x0005e2000c101b08 */
[----:B------:R-:W-:Y:S02]  /*1ed00*/  ISETP.GE.AND P2, PT, R33, c[0x0][0x3c8], PT ;  /* 0x0000f20021007a0c */ /* 0x000fe40003f46270 */
[----:B------:R-:W-:Y:S01]  /*1ed10*/  @!P6 LEA.HI.X R19, R89, R169, R88, 0x2, P0 ;  /* 0x000000a95913e211 */ /* 0x000fe200000f1458 */
[----:B------:R3:W-:Y:S01]  /*1ed20*/  @!P1 ST.E.64 [R48.64], R2 ;  /* 0x0000000230009985 */ /* 0x0007e2000c101b08 */
[----:B------:R-:W-:Y:S02]  /*1ed30*/  ISETP.GE.AND P1, PT, R31, c[0x0][0x3c8], PT ;  /* 0x0000f2001f007a0c */ /* 0x000fe40003f26270 */
[----:B------:R-:W-:Y:S01]  /*1ed40*/  ISETP.GE.AND P0, PT, R27, c[0x0][0x3c8], PT ;  /* 0x0000f2001b007a0c */ /* 0x000fe20003f06270 */
[----:B------:R3:W-:Y:S04]  /*1ed50*/  @!P6 ST.E.64 [R18.64], R80 ;  /* 0x000000501200e985 */ /* 0x0007e8000c101b08 */
        /* <DEDUP_REMOVED lines=15> */
.L_x_1987:
[----:B------:R-:W-:Y:S05]  /*1ee50*/  BSYNC B0 ;  /* 0x0000000000007941 */ /* 0x000fea0003800000 */
.L_x_1986:
[----:B------:R-:W-:Y:S05]  /*1ee60*/  BRA.DIV ~URZ, `(.L_x_1988) ;  /* 0x00002d627f007947 */ /* 0x000fea000b800000 */
[----:B-1----:R-:W1:Y:S04]  /*1ee70*/  SHFL.IDX PT, R166, R166, 0x1, 0x1c1f ;  /* 0x003c1f00a6a67f89 */ /* 0x002e6800000e0000 */
[----:B---3--:R-:W3:Y:S02]  /*1ee80*/  SHFL.IDX PT, R168, R168, 0x1, 0x1c1f ;  /* 0x003c1f00a8a87f89 */ /* 0x008ee400000e0000 */
.L_x_2046:
[----:B------:R-:W-:-:S13]  /*1ee90*/  ISETP.NE.AND P0, PT, R9, RZ, PT ;  /* 0x000000ff0900720c */ /* 0x000fda0003f05270 */
[----:B------:R-:W-:Y:S05]  /*1eea0*/  @P0 BRA `(.L_x_1983) ;  /* 0x0000125000000947 */ /* 0x000fea0003800000 */
[----:B------:R-:W-:Y:S02]  /*1eeb0*/  ISETP.GE.AND P3, PT, R155, c[0x0][0x3c8], PT ;  /* 0x0000f2009b007a0c */ /* 0x000fe40003f66270 */
[----:B------:R-:W-:Y:S02]  /*1eec0*/  ISETP.GE.AND P4, PT, R222, c[0x0][0x3c8], PT ;  /* 0x0000f200de007a0c */ /* 0x000fe40003f86270 */
[----:B------:R-:W-:Y:S02]  /*1eed0*/  ISETP.GE.AND P2, PT, R149, c[0x0][0x3c8], PT ;  /* 0x0000f20095007a0c */ /* 0x000fe40003f46270 */
[----:B------:R-:W-:Y:S02]  /*1eee0*/  ISETP.GE.AND P1, PT, R79, c[0x0][0x3c8], PT ;  /* 0x0000f2004f007a0c */ /* 0x000fe40003f26270 */
[----:B------:R-:W-:-:S05]  /*1eef0*/  ISETP.GE.AND P0, PT, R39, c[0x0][0x3c8], PT ;  /* 0x0000f20027007a0c */ /* 0x000fca0003f06270 */
[CC--:B---3--:R-:W-:Y:S02]  /*1ef00*/  @!P3 LEA R2, P5, R155.reuse, R168.reuse, 0x2 ;  /* 0x000000a89b02b211 */ /* 0x0c8fe400078a10ff */
[C---:B------:R-:W-:Y:S02]  /*1ef10*/  @!P4 LEA R14, P6, R222.reuse, R168, 0x2 ;  /* 0x000000a8de0ec211 */ /* 0x040fe400078c10ff */
[----:B-1----:R-:W-:Y:S02]  /*1ef20*/  @!P3 LEA.HI.X R3, R155, R166, R154, 0x2, P5 ;  /* 0x000000a69b03b211 */ /* 0x002fe400028f149a */
[----:B------:R-:W-:Y:S02]  /*1ef30*/  @!P2 LEA R4, P5, R149, R168, 0x2 ;  /* 0x000000a89504a211 */ /* 0x000fe400078a10ff */
[----:B------:R-:W-:Y:S02]  /*1ef40*/  @!P4 LEA.HI.X R15, R222, R166, R157, 0x2, P6 ;  /* 0x000000a6de0fc211 */ /* 0x000fe400030f149d */
[----:B------:R-:W-:-:S02]  /*1ef50*/  @!P1 LEA R18, P6, R79, R168, 0x2 ;  /* 0x000000a84f129211 */ /* 0x000fc400078c10ff */
[----:B------:R-:W-:Y:S01]  /*1ef60*/  @!P2 LEA.HI.X R5, R149, R166, R148, 0x2, P5 ;  /* 0x000000a69505a211 */ /* 0x000fe200028f1494 */
[----:B------:R1:W-:Y:S01]  /*1ef70*/  @!P4 ST.E.64 [R14.64], R134 ;  /* 0x000000860e00c985 */ /* 0x0003e2000c101b08 */
[----:B------:R-:W-:Y:S02]  /*1ef80*/  @!P0 LEA R16, P5, R39, R168, 0x2 ;  /* 0x000000a827108211 */ /* 0x000fe400078a10ff */
[-C--:B------:R-:W-:Y:S01]  /*1ef90*/  @!P1 LEA.HI.X R19, R79, R166.reuse, R78, 0x2, P6 ;  /* 0x000000a64f139211 */ /* 0x080fe200030f144e */
[----:B------:R3:W-:Y:S01]  /*1efa0*/  @!P3 ST.E.64 [R2.64], R130 ;  /* 0x000000820200b985 */ /* 0x0007e2000c101b08 */
[----:B------:R-:W-:Y:S02]  /*1efb0*/  ISETP.GE.AND P6, PT, R37, c[0x0][0x3c8], PT ;  /* 0x0000f20025007a0c */ /* 0x000fe40003fc6270 */
[----:B------:R-:W-:Y:S01]  /*1efc0*/  @!P0 LEA.HI.X R17, R39, R166, R38, 0x2, P5 ;  /* 0x000000a627118211 */ /* 0x000fe200028f1426 */
[----:B------:R5:W-:Y:S01]  /*1efd0*/  @!P2 ST.E.64 [R4.64], R126 ;  /* 0x0000007e0400a985 */ /* 0x000be2000c101b08 */
[----:B------:R-:W-:-:S02]  /*1efe0*/  ISETP.GE.AND P5, PT, R29, c[0x0][0x3c8], PT ;  /* 0x0000f2001d007a0c */ /* 0x000fc40003fa6270 */
[----:B------:R-:W-:Y:S01]  /*1eff0*/  ISETP.GE.AND P4, PT, R25, c[0x0][0x3c8], PT ;  /* 0x0000f20019007a0c */ /* 0x000fe20003f86270 */
[----:B------:R-:W-:Y:S01]  /*1f000*/  @!P1 ST.E.64 [R18.64], R122 ;  /* 0x0000007a12009985 */ /* 0x000fe2000c101b08 */
[----:B------:R-:W-:Y:S02]  /*1f010*/  ISETP.GE.AND P3, PT, R23, c[0x0][0x3c8], PT ;  /* 0x0000f20017007a0c */ /* 0x000fe40003f66270 */
[----:B------:R-:W-:Y:S01]  /*1f020*/  ISETP.GE.AND P2, PT, R21, c[0x0][0x3c8], PT ;  /* 0x0000f20015007a0c */ /* 0x000fe20003f46270 */
[----:B------:R4:W-:Y:S02]  /*1f030*/  @!P0 ST.E.64 [R16.64], R118 ;  /* 0x0000007610008985 */ /* 0x0009e4000c101b08 */
[----:B------:R-:W-:-:S04]  /*1f040*/  @!P6 LEA R40, P0, R37, R168, 0x2 ;  /* 0x000000a82528e211 */ /* 0x000fc800078010ff */
[----:B------:R-:W-:Y:S02]  /*1f050*/  @!P5 LEA R38, P1, R29, R168, 0x2 ;  /* 0x000000a81d26d211 */ /* 0x000fe400078210ff */
[-C--:B------:R-:W-:Y:S02]  /*1f060*/  @!P6 LEA.HI.X R41, R37, R166.reuse, R36, 0x2, P0 ;  /* 0x000000a62529e211 */ /* 0x080fe400000f1424 */
[----:B------:R-:W-:Y:S02]  /*1f070*/  @!P5 LEA.HI.X R39, R29, R166, R28, 0x2, P1 ;  /* 0x000000a61d27d211 */ /* 0x000fe400008f141c */
[----:B------:R-:W-:Y:S01]  /*1f080*/  ISETP.GE.AND P1, PT, R13, c[0x0][0x3c8], PT ;  /* 0x0000f2000d007a0c */ /* 0x000fe20003f26270 */
[----:B------:R-:W-:Y:S01]  /*1f090*/  @!P6 ST.E.64 [R40.64], R114 ;  /* 0x000000722800e985 */ /* 0x000fe2000c101b08 */
[----:B-1----:R-:W-:Y:S02]  /*1f0a0*/  @!P4 LEA R14, P0, R25, R168, 0x2 ;  /* 0x000000a8190ec211 */ /* 0x002fe400078010ff */
[----:B------:R-:W-:Y:S01]  /*1f0b0*/  ISETP.GE.AND P6, PT, R161, c[0x0][0x3c8], PT ;  /* 0x0000f200a1007a0c */ /* 0x000fe20003fc6270 */
[----:B------:R-:W-:Y:S01]  /*1f0c0*/  @!P5 ST.E.64 [R38.64], R110 ;  /* 0x0000006e2600d985 */ /* 0x000fe2000c101b08 */
[----:B------:R-:W-:-:S02]  /*1f0d0*/  @!P4 LEA.HI.X R15, R25, R166, R24, 0x2, P0 ;  /* 0x000000a6190fc211 */ /* 0x000fc400000f1418 */
[----:B---3--:R-:W-:Y:S02]  /*1f0e0*/  @!P3 LEA R2, P0, R23, R168, 0x2 ;  /* 0x000000a81702b211 */ /* 0x008fe400078010ff */
[----:B------:R-:W-:Y:S01]  /*1f0f0*/  ISETP.GE.AND P5, PT, R167, c[0x0][0x3c8], PT ;  /* 0x0000f200a7007a0c */ /* 0x000fe20003fa6270 */
[----:B------:R-:W-:Y:S01]  /*1f100*/  @!P4 ST.E.64 [R14.64], R106 ;  /* 0x0000006a0e00c985 */ /* 0x000fe2000c101b08 */
[----:B------:R-:W-:Y:S02]  /*1f110*/  @!P3 LEA.HI.X R3, R23, R166, R22, 0x2, P0 ;  /* 0x000000a61703b211 */ /* 0x000fe400000f1416 */
[----:B-----5:R-:W-:Y:S02]  /*1f120*/  @!P2 LEA R4, P0, R21, R168, 0x2 ;  /* 0x000000a81504a211 */ /* 0x020fe400078010ff */
[----:B------:R-:W-:Y:S01]  /*1f130*/  ISETP.GE.AND P4, PT, R165, c[0x0][0x3c8], PT ;  /* 0x0000f200a5007a0c */ /* 0x000fe20003f86270 */
[----:B------:R1:W-:Y:S01]  /*1f140*/  @!P3 ST.E.64 [R2.64], R42 ;  /* 0x0000002a0200b985 */ /* 0x0003e2000c101b08 */
[----:B------:R-:W-:-:S02]  /*1f150*/  @!P2 LEA.HI.X R5, R21, R166, R20, 0x2, P0 ;  /* 0x000000a61505a211 */ /* 0x000fc400000f1414 */
[----:B----4-:R-:W-:Y:S02]  /*1f160*/  @!P1 LEA R16, P0, R13, R168, 0x2 ;  /* 0x000000a80d109211 */ /* 0x010fe400078010ff */
[----:B------:R-:W-:Y:S01]  /*1f170*/  ISETP.GE.AND P3, PT, R163, c[0x0][0x3c8], PT ;  /* 0x0000f200a3007a0c */ /* 0x000fe20003f66270 */
[----:B------:R3:W-:Y:S01]  /*1f180*/  @!P2 ST.E.64 [R4.64], R46 ;  /* 0x0000002e0400a985 */ /* 0x0007e2000c101b08 */
[----:B------:R-:W-:Y:S02]  /*1f190*/  @!P1 LEA.HI.X R17, R13, R166, R12, 0x2, P0 ;  /* 0x000000a60d119211 */ /* 0x000fe400000f140c */
[-C--:B------:R-:W-:Y:S02]  /*1f1a0*/  @!P6 LEA R18, P0, R161, R168.reuse, 0x2 ;  /* 0x000000a8a112e211 */ /* 0x080fe400078010ff */
[----:B------:R-:W-:Y:S01]  /*1f1b0*/  ISETP.GE.AND P2, PT, R159, c[0x0][0x3c8], PT ;  /* 0x0000f2009f007a0c */ /* 0x000fe20003f46270 */
[----:B------:R4:W-:Y:S01]  /*1f1c0*/  @!P1 ST.E.64 [R16.64], R50 ;  /* 0x0000003210009985 */ /* 0x0009e2000c101b08 */
[----:B------:R-:W-:-:S02]  /*1f1d0*/  @!P5 LEA R12, P1, R167, R168, 0x2 ;  /* 0x000000a8a70cd211 */ /* 0x000fc400078210ff */
[----:B------:R-:W-:Y:S02]  /*1f1e0*/  @!P6 LEA.HI.X R19, R161, R166, R158, 0x2, P0 ;  /* 0x000000a6a113e211 */ /* 0x000fe400000f149e */
[----:B------:R-:W-:Y:S02]  /*1f1f0*/  @!P4 LEA R20, P0, R165, R168, 0x2 ;  /* 0x000000a8a514c211 */ /* 0x000fe400078010ff */
        /* <DEDUP_REMOVED lines=8> */
[----:B-1----:R-:W-:Y:S02]  /*1f280*/  @!P3 LEA R2, P0, R163, R168, 0x2 ;  /* 0x000000a8a302b211 */ /* 0x002fe400078010ff */
[----:B------:R-:W-:Y:S02]  /*1f290*/  ISETP.GE.AND P4, PT, R77, c[0x0][0x3c8], PT ;  /* 0x0000f2004d007a0c */ /* 0x000fe40003f86270 */
[----:B------:R-:W-:Y:S02]  /*1f2a0*/  @!P3 LEA.HI.X R3, R163, R166, R160, 0x2, P0 ;  /* 0x000000a6a303b211 */ /* 0x000fe400000f14a0 */
[----:B---3--:R-:W-:-:S03]  /*1f2b0*/  @!P2 LEA R4, P0, R159, R168, 0x2 ;  /* 0x000000a89f04a211 */ /* 0x008fc600078010ff */
[----:B------:R1:W-:Y:S01]  /*1f2c0*/  @!P3 ST.E.64 [R2.64], R66 ;  /* 0x000000420200b985 */ /* 0x0003e2000c101b08 */
[----:B------:R-:W-:Y:S02]  /*1f2d0*/  @!P2 LEA.HI.X R5, R159, R166, R156, 0x2, P0 ;  /* 0x000000a69f05a211 */ /* 0x000fe400000f149c */
[----:B------:R-:W-:Y:S02]  /*1f2e0*/  @!P1 LEA R14, P0, R153, R168, 0x2 ;  /* 0x000000a8990e9211 */ /* 0x000fe400078010ff */
[----:B------:R-:W-:Y:S01]  /*1f2f0*/  ISETP.GE.AND P3, PT, R35, c[0x0][0x3c8], PT ;  /* 0x0000f20023007a0c */ /* 0x000fe20003f66270 */
[----:B------:R3:W-:Y:S01]  /*1f300*/  @!P2 ST.E.64 [R4.64], R70 ;  /* 0x000000460400a985 */ /* 0x0007e2000c101b08 */
[----:B------:R-:W-:Y:S02]  /*1f310*/  @!P1 LEA.HI.X R15, R153, R166, R152, 0x2, P0 ;  /* 0x000000a6990f9211 */ /* 0x000fe400000f1498 */
[-C--:B------:R-:W-:Y:S02]  /*1f320*/  @!P6 LEA R22, P0, R151, R168.reuse, 0x2 ;  /* 0x000000a89716e211 */ /* 0x080fe400078010ff */
[----:B------:R-:W-:Y:S01]  /*1f330*/  ISETP.GE.AND P2, PT, R33, c[0x0][0x3c8], PT ;  /* 0x0000f20021007a0c */ /* 0x000fe20003f46270 */
[----:B------:R2:W-:Y:S01]  /*1f340*/  @!P1 ST.E.64 [R14.64], R74 ;  /* 0x0000004a0e009985 */ /* 0x0005e2000c101b08 */
[----:B----4-:R-:W-:-:S02]  /*1f350*/  @!P5 LEA R16, P1, R89, R168, 0x2 ;  /* 0x000000a85910d211 */ /* 0x010fc400078210ff */
[----:B------:R-:W-:Y:S02]  /*1f360*/  @!P6 LEA.HI.X R23, R151, R166, R150, 0x2, P0 ;  /* 0x000000a69717e211 */ /* 0x000fe400000f1496 */
[----:B-----5:R-:W-:Y:S02]  /*1f370*/  @!P4 LEA R12, P0, R77, R168, 0x2 ;  /* 0x000000a84d0cc211 */ /* 0x020fe400078010ff */
[-C--:B------:R-:W-:Y:S01]  /*1f380*/  @!P5 LEA.HI.X R17, R89, R166.reuse, R88, 0x2, P1 ;  /* 0x000000a65911d211 */ /* 0x080fe200008f1458 */
[----:B------:R4:W-:Y:S01]  /*1f390*/  @!P6 ST.E.64 [R22.64], R6 ;  /* 0x000000061600e985 */ /* 0x0009e2000c101b08 */
[----:B------:R-:W-:Y:S02]  /*1f3a0*/  ISETP.GE.AND P1, PT, R31, c[0x0][0x3c8], PT ;  /* 0x0000f2001f007a0c */ /* 0x000fe40003f26270 */
[----:B------:R-:W-:Y:S01]  /*1f3b0*/  @!P4 LEA.HI.X R13, R77, R166, R76, 0x2, P0 ;  /* 0x000000a64d0dc211 */ /* 0x000fe200000f144c */
[----:B------:R4:W-:Y:S04]  /*1f3c0*/  @!P5 ST.E.64 [R16.64], R82 ;  /* 0x000000521000d985 */ /* 0x0009e8000c101b08 */
[----:B------:R4:W-:Y:S01]  /*1f3d0*/  @!P4 ST.E.64 [R12.64], R86 ;  /* 0x000000560c00c985 */ /* 0x0009e2000c101b08 */
[----:B-1----:R-:W-:-:S04]  /*1f3e0*/  @!P3 LEA R2, P0, R35, R168, 0x2 ;  /* 0x000000a82302b211 */ /* 0x002fc800078010ff */
[----:B------:R-:W-:Y:S02]  /*1f3f0*/  @!P3 LEA.HI.X R3, R35, R166, R34, 0x2, P0 ;  /* 0x000000a62303b211 */ /* 0x000fe400000f1422 */
[----:B---3--:R-:W-:-:S03]  /*1f400*/  @!P2 LEA R4, P0, R33, R168, 0x2 ;  /* 0x000000a82104a211 */ /* 0x008fc600078010ff */
[----:B------:R4:W-:Y:S01]  /*1f410*/  @!P3 ST.E.64 [R2.64], R90 ;  /* 0x0000005a0200b985 */ /* 0x0009e2000c101b08 */
[----:B------:R-:W-:Y:S02]  /*1f420*/  @!P2 LEA.HI.X R5, R33, R166, R32, 0x2, P0 ;  /* 0x000000a62105a211 */ /* 0x000fe400000f1420 */
[----:B--2---:R-:W-:-:S03]  /*1f430*/  @!P1 LEA R14, P0, R31, R168, 0x2 ;  /* 0x000000a81f0e9211 */ /* 0x004fc600078010ff */
[----:B------:R4:W-:Y:S01]  /*1f440*/  @!P2 ST.E.64 [R4.64], R94 ;  /* 0x0000005e0400a985 */ /* 0x0009e2000c101b08 */
[----:B------:R-:W-:Y:S02]  /*1f450*/  @!P1 LEA.HI.X R15, R31, R166, R30, 0x2, P0 ;  /* 0x000000a61f0f9211 */ /* 0x000fe400000f141e */
[----:B------:R-:W-:-:S03]  /*1f460*/  ISETP.GE.AND P0, PT, R27, c[0x0][0x3c8], PT ;  /* 0x0000f2001b007a0c */ /* 0x000fc60003f06270 */
[----:B------:R4:W-:Y:S10]  /*1f470*/  @!P1 ST.E.64 [R14.64], R98 ;  /* 0x000000620e009985 */ /* 0x0009f4000c101b08 */
[----:B------:R-:W-:Y:S05]  /*1f480*/  @P0 BRA `(.L_x_1983) ;  /* 0x00000c7000000947 */ /* 0x000fea0003800000 */
[----:B------:R-:W-:-:S04]  /*1f490*/  LEA R168, P0, R27, R168, 0x2 ;  /* 0x000000a81ba87211 */ /* 0x000fc800078010ff */
[----:B------:R-:W-:-:S05]  /*1f4a0*/  LEA.HI.X R169, R27, R166, R26, 0x2, P0 ;  /* 0x000000a61ba97211 */ /* 0x000fca00000f141a */
[----:B------:R1:W-:Y:S01]  /*1f4b0*/  ST.E.64 [R168.64], R102 ;  /* 0x00000066a8007985 */ /* 0x0003e2000c101b08 */
[----:B------:R-:W-:Y:S05]  /*1f4c0*/  BRA `(.L_x_1983) ;  /* 0x00000c3000007947 */ /* 0x000fea0003800000 */
.L_x_1968:
        /* <DEDUP_REMOVED lines=15> */
[----:B-----5:R-:W3:Y:S04]  /*1f5c0*/  LDG.E R2, [R6.64] ;  /* 0x0000000806027981 */ /* 0x020ee8000c1e1900 */
[----:B------:R-:W3:Y:S02]  /*1f5d0*/  LDG.E R3, [R6.64+0x4] ;  /* 0x0000040806037981 */ /* 0x000ee4000c1e1900 */
[----:B---3--:R-:W-:Y:S02]  /*1f5e0*/  IADD3 R2, -R2, R3, RZ ;  /* 0x0000000302027210 */ /* 0x008fe40007ffe1ff */
.L_x_1989:
[----:B------:R-:W-:Y:S01]  /*1f5f0*/  ISETP.GT.AND P0, PT, R215, 0x7f, PT ;  /* 0x0000007fd700780c */ /* 0x000fe20003f04270 */
[----:B------:R-:W-:Y:S01]  /*1f600*/  BSSY B0, `(.L_x_1990) ;  /* 0x0000035000007945 */ /* 0x000fe20003800000 */
[----:B--2---:R-:W-:Y:S02]  /*1f610*/  SHF.R.S32.HI R4, RZ, 0x1f, R211 ;  /* 0x0000001fff047819 */ /* 0x004fe400000114d3 */
[----:B-----5:R-:W-:-:S02]  /*1f620*/  SHF.R.S32.HI R6, RZ, 0x1f, R0 ;  /* 0x0000001fff067819 */ /* 0x020fc40000011400 */
[----:B------:R-:W-:Y:S02]  /*1f630*/  SEL R5, R211, RZ, !P2 ;  /* 0x000000ffd3057207 */ /* 0x000fe40005000000 */
[----:B------:R-:W-:-:S05]  /*1f640*/  SEL R4, R4, RZ, !P2 ;  /* 0x000000ff04047207 */ /* 0x000fca0005000000 */
[----:B------:R-:W-:Y:S05]  /*1f650*/  @P0 BRA `(.L_x_1991) ;  /* 0x000002f000000947 */ /* 0x000fea0003800000 */
[----:B------:R-:W-:Y:S01]  /*1f660*/  IMAD R14, R2, c[0x0][0x4e8], RZ ;  /* 0x00013a00020e7a24 */ /* 0x000fe200078e02ff */
[----:B------:R-:W-:-:S04]  /*1f670*/  IADD3 R3, R228, R215, RZ ;  /* 0x000000d7e4037210 */ /* 0x000fc80007ffe0ff */
[----:B------:R-:W-:-:S13]  /*1f680*/  ISETP.GE.AND P0, PT, R3, R14, PT ;  /* 0x0000000e0300720c */ /* 0x000fda0003f06270 */
[----:B------:R-:W-:Y:S05]  /*1f690*/  @P0 BRA `(.L_x_1991) ;  /* 0x000002b000000947 */ /* 0x000fea0003800000 */
[----:B------:R-:W-:Y:S01]  /*1f6a0*/  IMAD.MOV.U32 R26, RZ, RZ, 0x368 ;  /* 0x00000368ff1a7424 */ /* 0x000fe200078e00ff */
[----:B------:R-:W-:Y:S01]  /*1f6b0*/  ISETP.GT.AND P2, PT, R210, 0x1, PT ;  /* 0x00000001d200780c */ /* 0x000fe20003f44270 */
[----:B------:R-:W-:-:S03]  /*1f6c0*/  IMAD.MOV.U32 R7, RZ, RZ, c[0x0][0x4e8] ;  /* 0x00013a00ff077624 */ /* 0x000fc600078e00ff */
[----:B------:R-:W-:Y:S02]  /*1f6d0*/  SEL R26, R26, 0x328, P2 ;  /* 0x000003281a1a7807 */ /* 0x000fe40001000000 */
[----:B------:R-:W-:Y:S02]  /*1f6e0*/  ISETP.NE.AND P0, PT, R7, 0x1, PT ;  /* 0x000000010700780c */ /* 0x000fe40003f05270 */
[----:B------:R-:W2:Y:S01]  /*1f6f0*/  LDC.64 R24, c[0x0][R26+0x170] ;  /* 0x00005c001a187b82 */ /* 0x000ea20000000a00 */
[----:B------:R-:W-:Y:S02]  /*1f700*/  MOV R7, R3 ;  /* 0x0000000300077202 */ /* 0x000fe40000000f00 */
[----:B------:R-:W-:-:S05]  /*1f710*/  SEL R229, R229, RZ, P2 ;  /* 0x000000ffe5e57207 */ /* 0x000fca0001000000 */
[----:B------:R-:W3:Y:S03]  /*1f720*/  LDC.64 R22, c[0x0][R26+0x168] ;  /* 0x00005a001a167b82 */ /* 0x000ee60000000a00 */
[----:B------:R-:W-:-:S05]  /*1f730*/  @P0 IMAD.HI.U32 R14, R3, c[0x0][0x4ec], RZ ;  /* 0x00013b00030e0a27 */ /* 0x000fca00078e00ff */
[----:B------:R-:W4:Y:S01]  /*1f740*/  LDC.64 R20, c[0x0][R26+0x178] ;  /* 0x00005e001a147b82 */ /* 0x000f220000000a00 */
[----:B------:R-:W-:-:S05]  /*1f750*/  @P0 SHF.R.U32.HI R7, RZ, c[0x0][0x4f0], R14 ;  /* 0x00013c00ff070a19 */ /* 0x000fca000001160e */
[----:B------:R-:W-:Y:S02]  /*1f760*/  IMAD.MOV R14, RZ, RZ, -R7 ;  /* 0x000000ffff0e7224 */ /* 0x000fe400078e0a07 */
[----:B------:R-:W5:Y:S02]  /*1f770*/  LDC.64 R18, c[0x0][R26+0x160] ;  /* 0x000058001a127b82 */ /* 0x000f640000000a00 */
[----:B------:R-:W-:Y:S02]  /*1f780*/  IMAD R3, R14, c[0x0][0x4e8], R3 ;  /* 0x00013a000e037a24 */ /* 0x000fe400078e0203 */
[-C--:B--2---:R-:W-:Y:S02]  /*1f790*/  IMAD R9, R25, R5.reuse, RZ ;  /* 0x0000000519097224 */ /* 0x084fe400078e02ff */
[----:B------:R-:W-:-:S04]  /*1f7a0*/  IMAD.WIDE.U32 R16, R24, R5, RZ ;  /* 0x0000000518107225 */ /* 0x000fc800078e00ff */
[----:B------:R-:W-:Y:S02]  /*1f7b0*/  IMAD R9, R24, R4, R9 ;  /* 0x0000000418097224 */ /* 0x000fe400078e0209 */
[-C--:B---3--:R-:W-:Y:S02]  /*1f7c0*/  IMAD R13, R23, R225.reuse, RZ ;  /* 0x000000e1170d7224 */ /* 0x088fe400078e02ff */
[----:B------:R-:W-:Y:S01]  /*1f7d0*/  IMAD.WIDE.U32 R22, R22, R225, RZ ;  /* 0x000000e116167225 */ /* 0x000fe200078e00ff */
[----:B------:R-:W-:-:S03]  /*1f7e0*/  IADD3 R9, R17, R9, RZ ;  /* 0x0000000911097210 */ /* 0x000fc60007ffe0ff */
[----:B------:R-:W-:Y:S01]  /*1f7f0*/  IMAD.IADD R13, R23, 0x1, R13 ;  /* 0x00000001170d7824 */ /* 0x000fe200078e020d */
[----:B------:R-:W-:Y:S01]  /*1f800*/  IADD3 R16, P1, P0, R16, R22, R0 ;  /* 0x0000001610107210 */ /* 0x000fe2000783e000 */
[-C--:B----4-:R-:W-:Y:S02]  /*1f810*/  IMAD R15, R21, R229.reuse, RZ ;  /* 0x000000e5150f7224 */ /* 0x090fe400078e02ff */
[----:B------:R-:W-:Y:S01]  /*1f820*/  IMAD.WIDE.U32 R20, R20, R229, RZ ;  /* 0x000000e514147225 */ /* 0x000fe200078e00ff */
[----:B------:R-:W-:Y:S02]  /*1f830*/  IADD3.X R9, R9, R13, R6, P1, P0 ;  /* 0x0000000d09097210 */ /* 0x000fe40000fe0406 */
[----:B------:R-:W-:Y:S02]  /*1f840*/  SHF.R.S32.HI R13, RZ, 0x1f, R7 ;  /* 0x0000001fff0d7819 */ /* 0x000fe40000011407 */
[----:B------:R-:W-:Y:S02]  /*1f850*/  IADD3 R14, R21, R15, RZ ;  /* 0x0000000f150e7210 */ /* 0x000fe40007ffe0ff */
[----:B------:R-:W-:Y:S01]  /*1f860*/  IADD3 R16, P1, P0, R7, R16, R20 ;  /* 0x0000001007107210 */ /* 0x000fe2000783e014 */
[----:B-----5:R-:W-:Y:S01]  /*1f870*/  IMAD R7, R19, R3, RZ ;  /* 0x0000000313077224 */ /* 0x020fe200078e02ff */
[----:B------:R-:W-:-:S02]  /*1f880*/  SHF.R.S32.HI R15, RZ, 0x1f, R3 ;  /* 0x0000001fff0f7819 */ /* 0x000fc40000011403 */
[----:B------:R-:W-:Y:S01]  /*1f890*/  IADD3.X R17, R13, R9, R14, P1, P0 ;  /* 0x000000090d117210 */ /* 0x000fe20000fe040e */
[----:B------:R-:W-:Y:S02]  /*1f8a0*/  IMAD.MOV.U32 R9, RZ, RZ, c[0x0][0x4a8] ;  /* 0x00012a00ff097624 */ /* 0x000fe400078e00ff */
[C---:B------:R-:W-:Y:S02]  /*1f8b0*/  IMAD R7, R18.reuse, R15, R7 ;  /* 0x0000000f12077224 */ /* 0x040fe400078e0207 */
[----:B------:R-:W-:Y:S01]  /*1f8c0*/  IMAD.WIDE.U32 R16, R18, R3, R16 ;  /* 0x0000000312107225 */ /* 0x000fe200078e0010 */
[----:B------:R-:W-:Y:S02]  /*1f8d0*/  MOV R3, c[0x0][0x4ac] ;  /* 0x00012b0000037a02 */ /* 0x000fe40000000f00 */
[----:B------:R-:W-:Y:S01]  /*1f8e0*/  SEL R9, R9, c[0x0][0x450], P2 ;  /* 0x0001140009097a07 */ /* 0x000fe20001000000 */
[----:B------:R-:W-:Y:S01]  /*1f8f0*/  IMAD.IADD R14, R17, 0x1, R7 ;  /* 0x00000001110e7824 */ /* 0x000fe200078e0207 */
[----:B------:R-:W-:-:S02]  /*1f900*/  SEL R3, R3, c[0x0][0x454], P2 ;  /* 0x0001150003037a07 */ /* 0x000fc40001000000 */
[----:B------:R-:W-:-:S04]  /*1f910*/  LEA R18, P0, R16, R9, 0x2 ;  /* 0x0000000910127211 */ /* 0x000fc800078010ff */
[----:B------:R-:W-:Y:S02]  /*1f920*/  LEA.HI.X R19, R16, R3, R14, 0x2, P0 ;  /* 0x0000000310137211 */ /* 0x000fe400000f140e */
[----:B------:R-:W-:-:S05]  /*1f930*/  MOV R3, 0xff800000 ;  /* 0xff80000000037802 */ /* 0x000fca0000000f00 */
[----:B------:R2:W-:Y:S02]  /*1f940*/  STG.E [R18.64], R3 ;  /* 0x0000000312007986 */ /* 0x0005e4000c101908 */
.L_x_1991:
[----:B------:R-:W-:Y:S05]  /*1f950*/  BSYNC B0 ;  /* 0x0000000000007941 */ /* 0x000fea0003800000 */
.L_x_1990:
[----:B------:R-:W-:-:S13]  /*1f960*/  ISETP.GT.AND P0, PT, R210, 0x1, PT ;  /* 0x00000001d200780c */ /* 0x000fda0003f04270 */
[----:B------:R-:W-:Y:S05]  /*1f970*/  @P0 BRA `(.L_x_1983) ;  /* 0x0000078000000947 */ /* 0x000fea0003800000 */
[----:B------:R-:W-:Y:S01]  /*1f980*/  IMAD R7, R6, c[0x0][0x3a0], RZ ;  /* 0x0000e80006077a24 */ /* 0x000fe200078e02ff */
[----:B------:R-:W-:Y:S01]  /*1f990*/  SHF.R.S32.HI R6, RZ, 0x1f, R215 ;  /* 0x0000001fff067819 */ /* 0x000fe200000114d7 */
[----:B------:R-:W-:-:S03]  /*1f9a0*/  IMAD.WIDE.U32 R14, R0, c[0x0][0x3a0], RZ ;  /* 0x0000e800000e7a25 */ /* 0x000fc600078e00ff */
[----:B--2---:R-:W-:Y:S01]  /*1f9b0*/  LEA.HI R3, R6, R215, RZ, 0x3 ;  /* 0x000000d706037211 */ /* 0x004fe200078f18ff */
[----:B------:R-:W-:Y:S01]  /*1f9c0*/  IMAD R7, R0, c[0x0][0x3a4], R7 ;  /* 0x0000e90000077a24 */ /* 0x000fe200078e0207 */
[----:B------:R-:W-:Y:S01]  /*1f9d0*/  MOV R6, c[0x0][0x4e8] ;  /* 0x00013a0000067a02 */ /* 0x000fe20000000f00 */
[----:B------:R-:W-:Y:S01]  /*1f9e0*/  IMAD R4, R4, c[0x0][0x3f0], RZ ;  /* 0x0000fc0004047a24 */ /* 0x000fe200078e02ff */
[----:B------:R-:W-:Y:S02]  /*1f9f0*/  LOP3.LUT R0, R3, 0xfffffff8, RZ, 0xc0, !PT ;  /* 0xfffffff803007812 */ /* 0x000fe400078ec0ff */
[----:B------:R-:W-:Y:S01]  /*1fa00*/  IADD3 R15, R15, R7, RZ ;  /* 0x000000070f0f7210 */ /* 0x000fe20007ffe0ff */
[----:B------:R-:W-:Y:S01]  /*1fa10*/  IMAD R4, R5, c[0x0][0x3f4], R4 ;  /* 0x0000fd0005047a24 */ /* 0x000fe200078e0204 */
[----:B------:R-:W-:Y:S02]  /*1fa20*/  ISETP.NE.AND P0, PT, R6, 0x1, PT ;  /* 0x000000010600780c */ /* 0x000fe40003f05270 */
[----:B------:R-:W-:Y:S01]  /*1fa30*/  SHF.R.S32.HI R7, RZ, 0x3, R3 ;  /* 0x00000003ff077819 */ /* 0x000fe20000011403 */
[----:B------:R-:W-:Y:S01]  /*1fa40*/  IMAD.WIDE.U32 R14, R225, c[0x0][0x3e8], R14 ;  /* 0x0000fa00e10e7a25 */ /* 0x000fe200078e000e */
[----:B------:R-:W-:-:S03]  /*1fa50*/  IADD3 R0, -R0, R215, RZ ;  /* 0x000000d700007210 */ /* 0x000fc60007ffe1ff */
[----:B------:R-:W-:Y:S01]  /*1fa60*/  IMAD R15, R225, c[0x0][0x3ec], R15 ;  /* 0x0000fb00e10f7a24 */ /* 0x000fe200078e020f */
[----:B------:R-:W-:-:S03]  /*1fa70*/  LEA R3, R0, R7, 0x5 ;  /* 0x0000000700037211 */ /* 0x000fc600078e28ff */
[----:B------:R-:W-:-:S04]  /*1fa80*/  IMAD.WIDE.U32 R14, R5, c[0x0][0x3f0], R14 ;  /* 0x0000fc00050e7a25 */ /* 0x000fc800078e000e */
[----:B------:R-:W-:Y:S01]  /*1fa90*/  IMAD.IADD R3, R228, 0x1, R3 ;  /* 0x00000001e4037824 */ /* 0x000fe200078e0203 */
[----:B------:R-:W-:Y:S02]  /*1faa0*/  IADD3 R15, R15, R4, RZ ;  /* 0x000000040f0f7210 */ /* 0x000fe40007ffe0ff */
[----:B------:R-:W-:Y:S01]  /*1fab0*/  IADD3 R228, R7, R228, RZ ;  /* 0x000000e407e47210 */ /* 0x000fe20007ffe0ff */
[----:B------:R-:W-:Y:S01]  /*1fac0*/  @P0 IMAD.HI.U32 R0, R3, c[0x0][0x4ec], RZ ;  /* 0x00013b0003000a27 */ /* 0x000fe200078e00ff */
[----:B------:R-:W-:-:S04]  /*1fad0*/  MOV R6, R3 ;  /* 0x0000000300067202 */ /* 0x000fc80000000f00 */
[----:B------:R-:W-:-:S04]  /*1fae0*/  @P0 SHF.R.U32.HI R6, RZ, c[0x0][0x4f0], R0 ;  /* 0x00013c00ff060a19 */ /* 0x000fc80000011600 */
[--C-:B------:R-:W-:Y:S01]  /*1faf0*/  SHF.R.S32.HI R0, RZ, 0x1f, R6.reuse ;  /* 0x0000001fff007819 */ /* 0x100fe20000011406 */
[----:B------:R-:W-:Y:S02]  /*1fb00*/  IMAD.MOV R4, RZ, RZ, -R6 ;  /* 0x000000ffff047224 */ /* 0x000fe400078e0a06 */
[----:B------:R-:W-:-:S04]  /*1fb10*/  IMAD.WIDE.U32 R14, R6, c[0x0][0x3e0], R14 ;  /* 0x0000f800060e7a25 */ /* 0x000fc800078e000e */
        /* <DEDUP_REMOVED lines=12> */
[----:B------:R2:W3:Y:S02]  /*1fbe0*/  SHFL.IDX PT, R5, R4, RZ, 0x181f ;  /* 0x00181fff04057589 */ /* 0x0004e400000e0000 */
.L_x_2047:
[----:B------:R-:W-:Y:S05]  /*1fbf0*/  BRA.DIV ~URZ, `(.L_x_1993) ;  /* 0x000021127f007947 */ /* 0x000fea000b800000 */
[----:B------:R4:W1:Y:S02]  /*1fc00*/  SHFL.IDX PT, R15, R3, RZ, 0x181f ;  /* 0x00181fff030f7589 */ /* 0x00086400000e0000 */
.L_x_2048:
        /* <DEDUP_REMOVED lines=19> */
.L_x_1995:
[----:B------:R-:W-:Y:S05]  /*1fd40*/  BSYNC B0 ;  /* 0x0000000000007941 */ /* 0x000fea0003800000 */
.L_x_1994:
[----:B------:R-:W-:Y:S05]  /*1fd50*/  BRA.DIV ~URZ, `(.L_x_1996) ;  /* 0x000020127f007947 */ /* 0x000fea000b800000 */
[----:B------:R2:W4:Y:S04]  /*1fd60*/  SHFL.IDX PT, R2, R4, 0x1, 0x181f ;  /* 0x00381f0004027f89 */ /* 0x00052800000e0000 */
[----:B-1----:R2:W1:Y:S02]  /*1fd70*/  SHFL.IDX PT, R15, R3, 0x1, 0x181f ;  /* 0x00381f00030f7f89 */ /* 0x00246400000e0000 */
.L_x_2049:
        /* <DEDUP_REMOVED lines=10> */
[-C--:B----4-:R-:W-:Y:S02]  /*1fe20*/  @!P2 LEA.HI.X R17, R232, R2.reuse, R7, 0x1, P5 ;  /* 0x00000002e811a211 */ /* 0x090fe400028f0c07 */
[-C--:B------:R-:W-:Y:S02]  /*1fe30*/  @!P1 LEA.HI.X R15, R216, R2.reuse, R13, 0x1, P4 ;  /* 0x00000002d80f9211 */ /* 0x080fe400020f0c0d */
[----:B------:R-:W-:Y:S01]  /*1fe40*/  @!P0 LEA.HI.X R19, R12, R2, R9, 0x1, P3 ;  /* 0x000000020c138211 */ /* 0x000fe200018f0c09 */
[----:B------:R1:W-:Y:S04]  /*1fe50*/  @!P2 ST.E.128 [R16.64], RZ ;  /* 0x000000ff1000a985 */ /* 0x0003e8000c101d08 */
[----:B------:R1:W-:Y:S04]  /*1fe60*/  @!P1 ST.E.128 [R14.64], RZ ;  /* 0x000000ff0e009985 */ /* 0x0003e8000c101d08 */
[----:B------:R1:W-:Y:S02]  /*1fe70*/  @!P0 ST.E.128 [R18.64], RZ ;  /* 0x000000ff12008985 */ /* 0x0003e4000c101d08 */
.L_x_1998:
[----:B------:R-:W-:Y:S05]  /*1fe80*/  BSYNC B0 ;  /* 0x0000000000007941 */ /* 0x000fea0003800000 */
.L_x_1997:
[----:B------:R-:W-:Y:S05]  /*1fe90*/  BRA.DIV ~URZ, `(.L_x_1999) ;  /* 0x00001f927f007947 */ /* 0x000fea000b800000 */
[----:B----4-:R4:W2:Y:S02]  /*1fea0*/  SHFL.IDX PT, R2, R4, 0x2, 0x181f ;  /* 0x00581f0004027f89 */ /* 0x0108a400000e0000 */
.L_x_2050:
[----:B------:R-:W-:Y:S05]  /*1feb0*/  BRA.DIV ~URZ, `(.L_x_2000) ;  /* 0x00001fe27f007947 */ /* 0x000fea000b800000 */
[----:B-1----:R1:W4:Y:S02]  /*1fec0*/  SHFL.IDX PT, R15, R3, 0x2, 0x181f ;  /* 0x00581f00030f7f89 */ /* 0x00232400000e0000 */
.L_x_2051:
        /* <DEDUP_REMOVED lines=16> */
.L_x_2002:
[----:B------:R-:W-:Y:S05]  /*1ffd0*/  BSYNC B0 ;  /* 0x0000000000007941 */ /* 0x000fea0003800000 */
.L_x_2001:
[----:B------:R-:W-:Y:S05]  /*1ffe0*/  BRA.DIV ~URZ, `(.L_x_2003) ;  /* 0x00001f127f007947 */ /* 0x000fea000b800000 */
[----:B--2-4-:R-:W2:Y:S04]  /*1fff0*/  SHFL.IDX PT, R4, R4, 0x3, 0x181f ;  /* 0x00781f0004047f89 */ /* 0x014ea800000e0000 */
[----:B------:R4:W1:Y:S02]  /*20000*/  SHFL.IDX PT, R15, R3, 0x3, 0x181f ;  /* 0x00781f00030f7f89 */ /* 0x00086400000e0000 */
.L_x_2052:
        /* <DEDUP_REMOVED lines=10> */
[-C--:B----4-:R-:W-:Y:S02]  /*200b0*/  @!P1 LEA.HI.X R3, R216, R4.reuse, R13, 0x1, P4 ;  /* 0x00000004d8039211 */ /* 0x090fe400020f0c0d */
[----:B------:R-:W-:Y:S01]  /*200c0*/  @!P0 LEA.HI.X R15, R12, R4, R9, 0x1, P3 ;  /* 0x000000040c0f8211 */ /* 0x000fe200018f0c09 */
[----:B------:R1:W-:Y:S04]  /*200d0*/  @!P2 ST.E.128 [R6.64], RZ ;  /* 0x000000ff0600a985 */ /* 0x0003e8000c101d08 */
[----:B------:R1:W-:Y:S04]  /*200e0*/  @!P1 ST.E.128 [R2.64], RZ ;  /* 0x000000ff02009985 */ /* 0x0003e8000c101d08 */
[----:B------:R1:W-:Y:S02]  /*200f0*/  @!P0 ST.E.128 [R14.64], RZ ;  /* 0x000000ff0e008985 */ /* 0x0003e4000c101d08 */
.L_x_1983:
[----:B------:R-:W-:Y:S05]  /*20100*/  BSYNC B1 ;  /* 0x0000000000017941 */ /* 0x000fea0003800000 */
.L_x_1967:
[----:B------:R-:W-:-:S13]  /*20110*/  ISETP.NE.AND P0, PT, R220, RZ, PT ;  /* 0x000000ffdc00720c */ /* 0x000fda0003f05270 */
[----:B------:R-:W-:Y:S01]  /*20120*/  @P0 WARPSYNC 0xffffffff ;  /* 0xffffffff00000948 */ /* 0x000fe20003800000 */
[----:B------:R-:W-:Y:S06]  /*20130*/  @P0 BAR.SYNC.DEFER_BLOCKING 0x5, 0x100 ;  /* 0x0144000000000b1d */ /* 0x000fec0000010000 */
[----:B------:R-:W4:Y:S04]  /*20140*/  @P0 LDS.128 R208, [0x24100] ;  /* 0x02410000ffd00984 */ /* 0x000f280000000c00 */
[----:B------:R-:W-:Y:S06]  /*20150*/  @P0 BAR.ARV 0x4, 0x100 ;  /* 0x0104000000000b1d */ /* 0x000fec0000002000 */
[----:B------:R-:W-:Y:S05]  /*20160*/  @P0 BRA `(.L_x_2004) ;  /* 0x00000e9000000947 */ /* 0x000fea0003800000 */
[----:B-12-4-:R-:W-:Y:S01]  /*20170*/  LOP3.LUT R2, R215, 0x1f, RZ, 0xc0, !PT ;  /* 0x0000001fd7027812 */ /* 0x016fe200078ec0ff */
[----:B------:R-:W-:-:S03]  /*20180*/  IMAD.MOV.U32 R4, RZ, RZ, RZ ;  /* 0x000000ffff047224 */ /* 0x000fc600078e00ff */
[----:B------:R-:W-:Y:S01]  /*20190*/  ISETP.NE.AND P6, PT, R2, 0x1f, PT ;  /* 0x0000001f0200780c */ /* 0x000fe20003fc5270 */
[----:B------:R-:W-:Y:S10]  /*201a0*/  BRA.DIV ~URZ, `(.L_x_2005) ;  /* 0x00001e127f007947 */ /* 0x000ff4000b800000 */
[----:B------:R1:W2:Y:S02]  /*201b0*/  SHFL.IDX PT, R3, R8, RZ, 0x1f ;  /* 0x00001fff08037589 */ /* 0x0002a400000e0000 */
.L_x_2053:
[----:B------:R-:W-:Y:S05]  /*201c0*/  BRA.DIV ~URZ, `(.L_x_2006) ;  /* 0x00001e627f007947 */ /* 0x000fea000b800000 */
[----:B-1----:R-:W1:Y:S02]  /*201d0*/  SHFL.IDX PT, R8, R8, 0x1, 0x1f ;  /* 0x00201f0008087f89 */ /* 0x002e6400000e0000 */
.L_x_2054:
[----:B------:R-:W-:Y:S02]  /*201e0*/  IMAD.IADD R6, R211, 0x1, R2 ;  /* 0x00000001d3067824 */ /* 0x000fe400078e0202 */
[----:B------:R-:W-:-:S03]  /*201f0*/  IMAD.MOV.U32 R209, RZ, RZ, RZ ;  /* 0x000000ffffd17224 */ /* 0x000fc600078e00ff */
[----:B------:R-:W-:-:S13]  /*20200*/  ISETP.GE.OR P0, PT, R6, c[0x0][0x53c], !P6 ;  /* 0x00014f0006007a0c */ /* 0x000fda0007706670 */
[----:B------:R-:W-:Y:S01]  /*20210*/  @!P0 MOV R0, 0x4 ;  /* 0x0000000400008802 */ /* 0x000fe20000000f00 */
[----:B---3--:R-:W-:-:S04]  /*20220*/  @!P0 IMAD.MOV.U32 R5, RZ, RZ, 0x4 ;  /* 0x00000004ff058424 */ /* 0x008fc800078e00ff */
        /* <DEDUP_REMOVED lines=13> */
.L_x_2055:
        /* <DEDUP_REMOVED lines=16> */
.L_x_2056:
[----:B----4-:R-:W-:Y:S01]  /*20400*/  IMAD R5, R15, c[0x0][0x538], RZ ;  /* 0x00014e000f057a24 */ /* 0x010fe200078e02ff */
[----:B------:R-:W-:Y:S04]  /*20410*/  BSSY B1, `(.L_x_2009) ;  /* 0x00000b9000017945 */ /* 0x000fe80003800000 */
[----:B-1----:R-:W-:-:S04]  /*20420*/  IADD3 R208, R5, R8, RZ ;  /* 0x0000000805d07210 */ /* 0x002fc80007ffe0ff */
[----:B--2---:R-:W-:-:S13]  /*20430*/  ISETP.GT.AND P0, PT, R208, R3, PT ;  /* 0x00000003d000720c */ /* 0x004fda0003f04270 */
[----:B------:R-:W-:Y:S05]  /*20440*/  @P0 BRA `(.L_x_2010) ;  /* 0x0000024000000947 */ /* 0x000fea0003800000 */
.L_x_2014:
        /* <DEDUP_REMOVED lines=16> */
.L_x_2057:
        /* <DEDUP_REMOVED lines=16> */
.L_x_2058:
[----:B--2---:R-:W-:-:S05]  /*20650*/  IMAD R5, R15, c[0x0][0x538], RZ ;  /* 0x00014e000f057a24 */ /* 0x004fca00078e02ff */
[----:B------:R-:W-:-:S04]  /*20660*/  IADD3 R208, R5, R208, RZ ;  /* 0x000000d005d07210 */ /* 0x000fc80007ffe0ff */
[----:B------:R-:W-:-:S13]  /*20670*/  ISETP.GT.AND P0, PT, R208, R3, PT ;  /* 0x00000003d000720c */ /* 0x000fda0003f04270 */
[----:B-1----:R-:W-:Y:S05]  /*20680*/  @!P0 BRA `(.L_x_2014) ;  /* 0xfffffdc000008947 */ /* 0x002fea000383ffff */
.L_x_2010:
[----:B------:R-:W-:-:S05]  /*20690*/  IADD3 R208, -R5, R208, RZ ;  /* 0x000000d005d07210 */ /* 0x000fca0007ffe1ff */
[----:B------:R-:W-:-:S05]  /*206a0*/  IMAD R0, R7, c[0x0][0x538], R208 ;  /* 0x00014e0007007a24 */ /* 0x000fca00078e02d0 */
[----:B------:R-:W-:Y:S01]  /*206b0*/  ISETP.GT.AND P0, PT, R0, R3, PT ;  /* 0x000000030000720c */ /* 0x000fe20003f04270 */
[----:B------:R-:W-:-:S12]  /*206c0*/  BRA.DIV ~URZ, `(.L_x_2015) ;  /* 0x00001db27f007947 */ /* 0x000fd8000b800000 */
[----:B------:R-:W-:-:S04]  /*206d0*/  VOTE.ANY R5, PT, !P0 ;  /* 0x0000000000057806 */ /* 0x000fc800040e0100 */
.L_x_2059:
[----:B------:R-:W1:Y:S02]  /*206e0*/  POPC R14, R5 ;  /* 0x00000005000e7309 */ /* 0x000e640000000000 */
[----:B-1----:R-:W-:Y:S01]  /*206f0*/  IADD3 R211, R14, R211, RZ ;  /* 0x000000d30ed37210 */ /* 0x002fe20007ffe0ff */
[----:B------:R-:W-:Y:S05]  /*20700*/  BRA.DIV ~URZ, `(.L_x_2016) ;  /* 0x00001db27f007947 */ /* 0x000fea000b800000 */
[----:B------:R1:W2:Y:S04]  /*20710*/  SHFL.IDX PT, R209, R209, R14, 0x1f ;  /* 0x00001f0ed1d17589 */ /* 0x0002a800000e0000 */
[----:B------:R1:W4:Y:S02]  /*20720*/  SHFL.IDX PT, R4, R4, R14, 0x1f ;  /* 0x00001f0e04047589 */ /* 0x00032400000e0000 */
.L_x_2060:
[----:B------:R-:W-:Y:S01]  /*20730*/  ISETP.NE.AND P0, PT, R5, RZ, PT ;  /* 0x000000ff0500720c */ /* 0x000fe20003f05270 */
[----:B------:R-:W-:-:S12]  /*20740*/  BSSY B0, `(.L_x_2017) ;  /* 0x0000005000007945 */ /* 0x000fd80003800000 */
[----:B------:R-:W-:Y:S05]  /*20750*/  @!P0 BRA `(.L_x_2018) ;  /* 0x0000003000008947 */ /* 0x000fea0003800000 */
[----:B-1----:R-:W-:Y:S01]  /*20760*/  IADD3 R14, R14, -0x1, RZ ;  /* 0xffffffff0e0e7810 */ /* 0x002fe20007ffe0ff */
[----:B------:R-:W-:Y:S05]  /*20770*/  BRA.DIV ~URZ, `(.L_x_2019) ;  /* 0x00001df27f007947 */ /* 0x000fea000b800000 */
[----:B------:R1:W3:Y:S02]  /*20780*/  SHFL.IDX PT, R9, R7, R14, 0x1f ;  /* 0x00001f0e07097589 */ /* 0x0002e400000e0000 */
.L_x_2018:
[----:B------:R-:W-:Y:S05]  /*20790*/  BSYNC B0 ;  /* 0x0000000000007941 */ /* 0x000fea0003800000 */
.L_x_2017:
[----:B----4-:R-:W-:Y:S01]  /*207a0*/  ISETP.NE.AND P0, PT, R4, 0x1, PT ;  /* 0x000000010400780c */ /* 0x010fe20003f05270 */
[----:B---3--:R-:W-:Y:S01]  /*207b0*/  IMAD R208, R9, c[0x0][0x538], R208 ;  /* 0x00014e0009d07a24 */ /* 0x008fe200078e02d0 */
[----:B------:R-:W-:Y:S04]  /*207c0*/  BSSY B0, `(.L_x_2020) ;  /* 0x0000076000007945 */ /* 0x000fe80003800000 */
[----:B------:R-:W-:-:S07]  /*207d0*/  IADD3 R6, -R208, R3, RZ ;  /* 0x00000003d0067210 */ /* 0x000fce0007ffe1ff */
[----:B------:R-:W-:Y:S05]  /*207e0*/  @!P0 BRA `(.L_x_2021) ;  /* 0x0000037000008947 */ /* 0x000fea0003800000 */
[-C--:B-12---:R-:W-:Y:S02]  /*207f0*/  IABS R7, R209.reuse ;  /* 0x000000d100077213 */ /* 0x086fe40000000000 */
[----:B------:R-:W-:Y:S02]  /*20800*/  IABS R3, R4 ;  /* 0x0000000400037213 */ /* 0x000fe40000000000 */
[----:B------:R-:W1:Y:S01]  /*20810*/  I2F.RP R9, R7 ;  /* 0x0000000700097306 */ /* 0x000e620000209400 */
[----:B------:R-:W-:Y:S02]  /*20820*/  IABS R5, R6 ;  /* 0x0000000600057213 */ /* 0x000fe40000000000 */
[----:B------:R-:W-:-:S05]  /*20830*/  IABS R0, R209 ;  /* 0x000000d100007213 */ /* 0x000fca0000000000 */
[----:B------:R-:W2:Y:S01]  /*20840*/  I2F.RP R8, R3 ;  /* 0x0000000300087306 */ /* 0x000ea20000209400 */
[----:B------:R-:W-:-:S07]  /*20850*/  IMAD.MOV R0, RZ, RZ, -R0 ;  /* 0x000000ffff007224 */ /* 0x000fce00078e0a00 */
[----:B-1----:R-:W1:Y:S08]  /*20860*/  MUFU.RCP R14, R9 ;  /* 0x00000009000e7308 */ /* 0x002e700000001000 */
[----:B--2---:R-:W-:Y:S01]  /*20870*/  MUFU.RCP R8, R8 ;  /* 0x0000000800087308 */ /* 0x004fe20000001000 */
[----:B-1----:R-:W-:-:S07]  /*20880*/  IADD3 R14, R14, 0xffffffe, RZ ;  /* 0x0ffffffe0e0e7810 */ /* 0x002fce0007ffe0ff */
[----:B------:R-:W1:Y:S02]  /*20890*/  F2I.FTZ.U32.TRUNC.NTZ R15, R14 ;  /* 0x0000000e000f7305 */ /* 0x000e64000021f000 */
[----:B-1----:R-:W-:Y:S02]  /*208a0*/  IMAD.MOV R12, RZ, RZ, -R15 ;  /* 0x000000ffff0c7224 */ /* 0x002fe400078e0a0f */
[----:B------:R-:W-:Y:S02]  /*208b0*/  IMAD.MOV.U32 R14, RZ, RZ, RZ ;  /* 0x000000ffff0e7224 */ /* 0x000fe400078e00ff */
[----:B------:R-:W-:-:S04]  /*208c0*/  IMAD R12, R12, R7, RZ ;  /* 0x000000070c0c7224 */ /* 0x000fc800078e02ff */
[----:B------:R-:W-:Y:S01]  /*208d0*/  IMAD.HI.U32 R12, R15, R12, R14 ;  /* 0x0000000c0f0c7227 */ /* 0x000fe200078e000e */
[----:B------:R-:W-:-:S04]  /*208e0*/  IADD3 R14, R8, 0xffffffe, RZ ;  /* 0x0ffffffe080e7810 */ /* 0x000fc80007ffe0ff */
[----:B------:R-:W1:Y:S01]  /*208f0*/  F2I.FTZ.U32.TRUNC.NTZ R15, R14 ;  /* 0x0000000e000f7305 */ /* 0x000e62000021f000 */
[----:B------:R-:W-:-:S04]  /*20900*/  IMAD.HI.U32 R12, R12, R5, RZ ;  /* 0x000000050c0c7227 */ /* 0x000fc800078e00ff */
[----:B------:R-:W-:-:S05]  /*20910*/  IMAD R0, R12, R0, R5 ;  /* 0x000000000c007224 */ /* 0x000fca00078e0205 */
[----:B------:R-:W-:Y:S01]  /*20920*/  ISETP.GT.U32.AND P0, PT, R7, R0, PT ;  /* 0x000000000700720c */ /* 0x000fe20003f04070 */
[----:B-1----:R-:W-:Y:S02]  /*20930*/  IMAD.MOV R8, RZ, RZ, -R15 ;  /* 0x000000ffff087224 */ /* 0x002fe400078e0a0f */
[----:B------:R-:W-:-:S10]  /*20940*/  IMAD.MOV.U32 R14, RZ, RZ, RZ ;  /* 0x000000ffff0e7224 */ /* 0x000fd400078e00ff */
        /* <DEDUP_REMOVED lines=13> */
[----:B------:R-:W-:-:S05]  /*20a20*/  IABS R5, R12 ;  /* 0x0000000c00057213 */ /* 0x000fca0000000000 */
        /* <DEDUP_REMOVED lines=19> */
.L_x_2021:
[----:B------:R-:W-:-:S04]  /*20b60*/  IMAD.MOV.U32 R0, RZ, RZ, 0x4 ;  /* 0x00000004ff007424 */ /* 0x000fc800078e00ff */
[----:B-1----:R-:W-:-:S05]  /*20b70*/  IMAD.WIDE R14, R211, R0, c[0x0][0x590] ;  /* 0x00016400d30e7625 */ /* 0x002fca00078e0200 */
        /* <DEDUP_REMOVED lines=23> */
[----:B------:R-:W-:-:S05]  /*20cf0*/  @P2 IADD3 R8, R8, 0x1, RZ ;  /* 0x0000000108082810 */ /* 0x000fca0007ffe0ff */
[----:B------:R-:W-:-:S04]  /*20d00*/  IMAD.MOV.U32 R7, RZ, RZ, R8 ;  /* 0x000000ffff077224 */ /* 0x000fc800078e0008 */
        /* <DEDUP_REMOVED lines=20> */
[----:B------:R-:W-:Y:S01]  /*20e50*/  IMAD R3, R12, R0, R3 ;  /* 0x000000000c037224 */ /* 0x000fe200078e0203 */
[----:B------:R-:W-:-:S04]  /*20e60*/  LOP3.LUT R0, R6, R4, RZ, 0x3c, !PT ;  /* 0x0000000406007212 */ /* 0x000fc800078e3cff */
[----:B------:R-:W-:Y:S02]  /*20e70*/  ISETP.GT.U32.AND P0, PT, R8, R3, PT ;  /* 0x000000030800720c */ /* 0x000fe40003f04070 */
[----:B------:R-:W-:-:S11]  /*20e80*/  ISETP.GE.AND P1, PT, R0, RZ, PT ;  /* 0x000000ff0000720c */ /* 0x000fd60003f26270 */
[----:B------:R-:W-:Y:S01]  /*20e90*/  @!P0 IMAD.IADD R3, R3, 0x1, -R8 ;  /* 0x0000000103038824 */ /* 0x000fe200078e0a08 */
[----:B------:R-:W-:Y:S02]  /*20ea0*/  @!P0 IADD3 R12, R12, 0x1, RZ ;  /* 0x000000010c0c8810 */ /* 0x000fe40007ffe0ff */
[----:B------:R-:W-:Y:S02]  /*20eb0*/  ISETP.NE.AND P0, PT, R4, RZ, PT ;  /* 0x000000ff0400720c */ /* 0x000fe40003f05270 */
[----:B------:R-:W-:Y:S01]  /*20ec0*/  ISETP.GE.U32.AND P2, PT, R3, R8, PT ;  /* 0x000000080300720c */ /* 0x000fe20003f46070 */
[----:B------:R-:W-:-:S12]  /*20ed0*/  IMAD.MOV R3, RZ, RZ, -R4 ;  /* 0x000000ffff037224 */ /* 0x000fd800078e0a04 */
[----:B------:R-:W-:-:S05]  /*20ee0*/  @P2 IADD3 R12, R12, 0x1, RZ ;  /* 0x000000010c0c2810 */ /* 0x000fca0007ffe0ff */
[----:B------:R-:W-:Y:S01]  /*20ef0*/  @!P1 IMAD.MOV R12, RZ, RZ, -R12 ;  /* 0x000000ffff0c9224 */ /* 0x000fe200078e0a0c */
[----:B------:R-:W-:-:S05]  /*20f00*/  @!P0 LOP3.LUT R12, RZ, R4, RZ, 0x33, !PT ;  /* 0x00000004ff0c8212 */ /* 0x000fca00078e33ff */
[----:B------:R-:W-:Y:S02]  /*20f10*/  IMAD R210, R12, R3, R5 ;  /* 0x000000030cd27224 */ /* 0x000fe400078e0205 */
.L_x_2022:
[----:B------:R-:W-:Y:S05]  /*20f20*/  BSYNC B0 ;  /* 0x0000000000007941 */ /* 0x000fea0003800000 */
.L_x_2020:
[----:B------:R-:W-:-:S04]  /*20f30*/  LOP3.LUT R12, RZ, R12, RZ, 0x33, !PT ;  /* 0x0000000cff0c7212 */ /* 0x000fc800078e33ff */
[----:B------:R-:W-:Y:S01]  /*20f40*/  IADD3 R209, R12, R209, RZ ;  /* 0x000000d10cd17210 */ /* 0x000fe20007ffe0ff */
[----:B------:R-:W-:Y:S05]  /*20f50*/  BRA `(.L_x_2023) ;  /* 0x0000004000007947 */ /* 0x000fea0003800000 */
.L_x_2011:
[----:B------:R-:W-:Y:S01]  /*20f60*/  IMAD.MOV.U32 R208, RZ, RZ, R3 ;  /* 0x000000ffffd07224 */ /* 0x000fe200078e0003 */
[----:B------:R-:W-:Y:S01]  /*20f70*/  MOV R210, RZ ;  /* 0x000000ff00d27202 */ /* 0x000fe20000000f00 */
[----:B------:R-:W-:Y:S01]  /*20f80*/  IMAD.MOV.U32 R209, RZ, RZ, RZ ;  /* 0x000000ffffd17224 */ /* 0x000fe200078e00ff */
[----:B------:R-:W-:Y:S02]  /*20f90*/  MOV R211, c[0x0][0x53c] ;  /* 0x00014f0000d37a02 */ /* 0x000fe40000000f00 */
.L_x_2023:
[----:B------:R-:W-:Y:S05]  /*20fa0*/  BSYNC B1 ;  /* 0x0000000000017941 */ /* 0x000fea0003800000 */
.L_x_2009:
[----:B------:R-:W-:Y:S01]  /*20fb0*/  WARPSYNC 0xffffffff ;  /* 0xffffffff00007948 */ /* 0x000fe20003800000 */
[----:B------:R-:W-:Y:S01]  /*20fc0*/  BAR.SYNC.DEFER_BLOCKING 0x4, 0x100 ;  /* 0x0104000000007b1d */ /* 0x000fe20000010000 */
[----:B------:R-:W-:-:S13]  /*20fd0*/  ISETP.NE.AND P0, PT, R2, RZ, PT ;  /* 0x000000ff0200720c */ /* 0x000fda0003f05270 */
[----:B------:R1:W-:Y:S04]  /*20fe0*/  @!P0 STS.128 [0x24100], R208 ;  /* 0x024100d0ff008388 */ /* 0x0003e80000000c00 */
[----:B------:R-:W-:Y:S06]  /*20ff0*/  BAR.ARV 0x5, 0x100 ;  /* 0x0144000000007b1d */ /* 0x000fec0000002000 */
.L_x_2004:
[----:B----4-:R-:W-:-:S13]  /*21000*/  ISETP.GE.AND P0, PT, R211, c[0x0][0x53c], PT ;  /* 0x00014f00d3007a0c */ /* 0x010fda0003f06270 */
[----:B-123--:R-:W-:Y:S01]  /*21010*/  @P0 CALL.REL.NOINC `(.L_x_2024) ;  /* 0x0000001000000944 */ /* 0x00efe20003c00000 */
[----:B------:R-:W-:Y:S05]  /*21020*/  BRA `(.L_x_2025) ;  /* 0xfffe04f000007947 */ /* 0x000fea000383ffff */
.L_x_2024:
[----:B------:R-:W-:Y:S05]  /*21030*/  EXIT ;  /* 0x000000000000794d */ /* 0x000fea0003800000 */
.L_x_1801:
[----:B------:R-:W-:Y:S02]  /*21040*/  MOV R5, 0x1 ;  /* 0x0000000100057802 */ /* 0x000fe40000000f00 */
[----:B------:R-:W-:Y:S02]  /*21050*/  MOV R0, 0x21070 ;  /* 0x0002107000007802 */ /* 0x000fe40000000f00 */
[----:B------:R-:W-:Y:S05]  /*21060*/  CALL.REL.NOINC `($__internal_40_$__cuda_sm70_shflsync_up_p) ;  /* 0x0000160000007944 */ /* 0x000fea0003c00000 */
[----:B-12---:R-:W-:Y:S05]  /*21070*/  BRA `(.L_x_2026) ;  /* 0xfffdf3f000007947 */ /* 0x006fea000383ffff */
.L_x_1802:
[----:B------:R-:W-:Y:S02]  /*21080*/  MOV R5, 0x2 ;  /* 0x0000000200057802 */ /* 0x000fe40000000f00 */
[----:B------:R-:W-:Y:S02]  /*21090*/  MOV R0, 0x210b0 ;  /* 0x000210b000007802 */ /* 0x000fe40000000f00 */
[----:B------:R-:W-:Y:S05]  /*210a0*/  CALL.REL.NOINC `($__internal_40_$__cuda_sm70_shflsync_up_p) ;  /* 0x000015c000007944 */ /* 0x000fea0003c00000 */
[----:B--2---:R-:W-:Y:S01]  /*210b0*/  SEL R0, R5, RZ, P4 ;  /* 0x000000ff05007207 */ /* 0x004fe20002000000 */
[----:B------:R-:W-:-:S04]  /*210c0*/  IMAD.MOV.U32 R5, RZ, RZ, 0x4 ;  /* 0x00000004ff057424 */ /* 0x000fc800078e00ff */
[----:B-1----:R-:W-:Y:S01]  /*210d0*/  IMAD.IADD R7, R7, 0x1, R0 ;  /* 0x0000000107077824 */ /* 0x002fe200078e0200 */
        /* <DEDUP_REMOVED lines=13> */
[----:B------:R-:W-:Y:S01]  /*211b0*/  IMAD.MOV.U32 R14, RZ, RZ, 0x1f ;  /* 0x0000001fff0e7424 */ /* 0x000fe200078e00ff */
[----:B------:R-:W-:-:S03]  /*211c0*/  MOV R15, 0x1f ;  /* 0x0000001f000f7802 */ /* 0x000fc60000000f00 */
[----:B-1----:R-:W-:Y:S01]  /*211d0*/  IMAD.IADD R7, R7, 0x1, R0 ;  /* 0x0000000107077824 */ /* 0x002fe200078e0200 */
[----:B------:R-:W-:-:S03]  /*211e0*/  MOV R0, 0x21210 ;  /* 0x0002121000007802 */ /* 0x000fc60000000f00 */
[----:B------:R-:W-:Y:S02]  /*211f0*/  IMAD.MOV.U32 R17, RZ, RZ, R7 ;  /* 0x000000ffff117224 */ /* 0x000fe400078e0007 */
[----:B------:R-:W-:Y:S05]  /*21200*/  CALL.REL.NOINC `($__internal_39_$__cuda_sm70_shflsync_idx_p) ;  /* 0x0000141000007944 */ /* 0x000fea0003c00000 */
[----:B-12---:R-:W-:Y:S05]  /*21210*/  BRA `(.L_x_2027) ;  /* 0xfffdf35000007947 */ /* 0x006fea000383ffff */
.L_x_1804:
[----:B------:R-:W-:Y:S02]  /*21220*/  SEL R5, RZ, 0x1, P0 ;  /* 0x00000001ff057807 */ /* 0x000fe40000000000 */
[----:B------:R-:W-:Y:S02]  /*21230*/  MOV R0, 0x21250 ;  /* 0x0002125000007802 */ /* 0x000fe40000000f00 */
[----:B------:R-:W-:Y:S05]  /*21240*/  CALL.REL.NOINC `($__internal_41_$__cuda_sm70_votesync_ballot) ;  /* 0x0000147000007944 */ /* 0x000fea0003c00000 */
[----:B------:R-:W-:Y:S05]  /*21250*/  BRA `(.L_x_2028) ;  /* 0xfffdf3a000007947 */ /* 0x000fea000383ffff */
.L_x_1805:
[----:B------:R-:W-:Y:S01]  /*21260*/  IMAD.MOV.U32 R17, RZ, RZ, R4 ;  /* 0x000000ffff117224 */ /* 0x000fe200078e0004 */
[----:B------:R-:W-:Y:S02]  /*21270*/  MOV R15, 0x1f ;  /* 0x0000001f000f7802 */ /* 0x000fe40000000f00 */
[----:B------:R-:W-:Y:S02]  /*21280*/  MOV R0, 0x212a0 ;  /* 0x000212a000007802 */ /* 0x000fe40000000f00 */
[----:B------:R-:W-:Y:S05]  /*21290*/  CALL.REL.NOINC `($__internal_39_$__cuda_sm70_shflsync_idx_p) ;  /* 0x0000138000007944 */ /* 0x000fea0003c00000 */
[----:B--2---:R-:W-:Y:S01]  /*212a0*/  IMAD.MOV.U32 R4, RZ, RZ, R15 ;  /* 0x000000ffff047224 */ /* 0x004fe200078e000f */
[----:B------:R-:W-:Y:S01]  /*212b0*/  MOV R9, RZ ;  /* 0x000000ff00097202 */ /* 0x000fe20000000f00 */
[----:B-1----:R-:W-:Y:S01]  /*212c0*/  IMAD.MOV.U32 R17, RZ, RZ, R3 ;  /* 0x000000ffff117224 */ /* 0x002fe200078e0003 */
[----:B------:R-:W-:Y:S02]  /*212d0*/  MOV R15, 0x1f ;  /* 0x0000001f000f7802 */ /* 0x000fe40000000f00 */
[----:B------:R-:W-:-:S02]  /*212e0*/  MOV R0, 0x21300 ;  /* 0x0002130000007802 */ /* 0x000fc40000000f00 */
[----:B------:R-:W-:Y:S05]  /*212f0*/  CALL.REL.NOINC `($__internal_39_$__cuda_sm70_shflsync_idx_p) ;  /* 0x0000132000007944 */ /* 0x000fea0003c00000 */
[----:B--2---:R-:W-:Y:S01]  /*21300*/  MOV R3, R15 ;  /* 0x0000000f00037202 */ /* 0x004fe20000000f00 */
[----:B-1----:R-:W-:Y:S05]  /*21310*/  BRA `(.L_x_2029) ;  /* 0xfffdf34000007947 */ /* 0x002fea000383ffff */
.L_x_1808:
[----:B------:R-:W-:Y:S01]  /*21320*/  IMAD.MOV.U32 R17, RZ, RZ, R7 ;  /* 0x000000ffff117224 */ /* 0x000fe200078e0007 */
[----:B------:R-:W-:-:S02]  /*21330*/  MOV R15, 0x1f ;  /* 0x0000001f000f7802 */ /* 0x000fc40000000f00 */
[----:B------:R-:W-:Y:S02]  /*21340*/  MOV R0, 0x21360 ;  /* 0x0002136000007802 */ /* 0x000fe40000000f00 */
[----:B--23--:R-:W-:Y:S05]  /*21350*/  CALL.REL.NOINC `($__internal_39_$__cuda_sm70_shflsync_idx_p) ;  /* 0x000012c000007944 */ /* 0x00cfea0003c00000 */
[----:B--2---:R-:W-:Y:S01]  /*21360*/  MOV R9, R15 ;  /* 0x0000000f00097202 */ /* 0x004fe20000000f00 */
[----:B-1----:R-:W-:Y:S05]  /*21370*/  BRA `(.L_x_1807) ;  /* 0xfffdf34000007947 */ /* 0x002fea000383ffff */
.L_x_1863:
[----:B------:R-:W-:Y:S01]  /*21380*/  IMAD.MOV.U32 R17, RZ, RZ, R6 ;  /* 0x000000ffff117224 */ /* 0x000fe200078e0006 */
[----:B------:R-:W-:Y:S01]  /*21390*/  MOV R14, RZ ;  /* 0x000000ff000e7202 */ /* 0x000fe20000000f00 */
[----:B------:R-:W-:Y:S01]  /*213a0*/  IMAD.MOV.U32 R15, RZ, RZ, 0x181f ;  /* 0x0000181fff0f7424 */ /* 0x000fe200078e00ff */
[----:B------:R-:W-:Y:S02]  /*213b0*/  MOV R0, 0x213d0 ;  /* 0x000213d000007802 */ /* 0x000fe40000000f00 */
[----:B-----5:R-:W-:Y:S05]  /*213c0*/  CALL.REL.NOINC `($__internal_39_$__cuda_sm70_shflsync_idx_p) ;  /* 0x0000125000007944 */ /* 0x020fea0003c00000 */
[----:B--2---:R-:W-:Y:S01]  /*213d0*/  MOV R23, R15 ;  /* 0x0000000f00177202 */ /* 0x004fe20000000f00 */
[----:B-1----:R-:W-:Y:S05]  /*213e0*/  BRA `(.L_x_2030) ;  /* 0xfffe6c1000007947 */ /* 0x002fea000383ffff */
.L_x_1864:
[----:B------:R-:W-:Y:S01]  /*213f0*/  IMAD.MOV.U32 R17, RZ, RZ, R20 ;  /* 0x000000ffff117224 */ /* 0x000fe200078e0014 */
[----:B------:R-:W-:Y:S01]  /*21400*/  MOV R14, RZ ;  /* 0x000000ff000e7202 */ /* 0x000fe20000000f00 */
[----:B------:R-:W-:Y:S01]  /*21410*/  IMAD.MOV.U32 R15, RZ, RZ, 0x181f ;  /* 0x0000181fff0f7424 */ /* 0x000fe200078e00ff */
[----:B------:R-:W-:Y:S02]  /*21420*/  MOV R0, 0x21440 ;  /* 0x0002144000007802 */ /* 0x000fe40000000f00 */
[----:B-12--5:R-:W-:Y:S05]  /*21430*/  CALL.REL.NOINC `($__internal_39_$__cuda_sm70_shflsync_idx_p) ;  /* 0x000011e000007944 */ /* 0x026fea0003c00000 */
[----:B-12---:R-:W-:Y:S05]  /*21440*/  BRA `(.L_x_2031) ;  /* 0xfffe6bd000007947 */ /* 0x006fea000383ffff */
.L_x_1867:
[----:B--2---:R-:W-:Y:S01]  /*21450*/  IMAD.MOV.U32 R17, RZ, RZ, R6 ;  /* 0x000000ffff117224 */ /* 0x004fe200078e0006 */
[----:B------:R-:W-:Y:S01]  /*21460*/  MOV R14, 0x1 ;  /* 0x00000001000e7802 */ /* 0x000fe20000000f00 */
[----:B----4-:R-:W-:Y:S01]  /*21470*/  IMAD.MOV.U32 R15, RZ, RZ, 0x181f ;  /* 0x0000181fff0f7424 */ /* 0x010fe200078e00ff */
[----:B------:R-:W-:-:S02]  /*21480*/  MOV R0, 0x214a0 ;  /* 0x000214a000007802 */ /* 0x000fc40000000f00 */
[----:B-1-3-5:R-:W-:Y:S05]  /*21490*/  CALL.REL.NOINC `($__internal_39_$__cuda_sm70_shflsync_idx_p) ;  /* 0x0000118000007944 */ /* 0x02afea0003c00000 */
[----:B--2---:R-:W-:Y:S01]  /*214a0*/  IMAD.MOV.U32 R23, RZ, RZ, R15 ;  /* 0x000000ffff177224 */ /* 0x004fe200078e000f */
[----:B-1----:R-:W-:Y:S01]  /*214b0*/  MOV R14, 0x1 ;  /* 0x00000001000e7802 */ /* 0x002fe20000000f00 */
[----:B------:R-:W-:Y:S01]  /*214c0*/  IMAD.MOV.U32 R17, RZ, RZ, R20 ;  /* 0x000000ffff117224 */ /* 0x000fe200078e0014 */
[----:B------:R-:W-:-:S02]  /*214d0*/  MOV R15, 0x181f ;  /* 0x0000181f000f7802 */ /* 0x000fc40000000f00 */
[----:B------:R-:W-:Y:S02]  /*214e0*/  MOV R0, 0x21500 ;  /* 0x0002150000007802 */ /* 0x000fe40000000f00 */
[----:B------:R-:W-:Y:S05]  /*214f0*/  CALL.REL.NOINC `($__internal_39_$__cuda_sm70_shflsync_idx_p) ;  /* 0x0000112000007944 */ /* 0x000fea0003c00000 */
[----:B-12---:R-:W-:Y:S05]  /*21500*/  BRA `(.L_x_2032) ;  /* 0xfffe6c7000007947 */ /* 0x006fea000383ffff */
.L_x_1870:
[----:B-1----:R-:W-:Y:S01]  /*21510*/  IMAD.MOV.U32 R17, RZ, RZ, R6 ;  /* 0x000000ffff117224 */ /* 0x002fe200078e0006 */
[----:B------:R-:W-:Y:S01]  /*21520*/  MOV R14, 0x2 ;  /* 0x00000002000e7802 */ /* 0x000fe20000000f00 */
[----:B----4-:R-:W-:Y:S01]  /*21530*/  IMAD.MOV.U32 R15, RZ, RZ, 0x181f ;  /* 0x0000181fff0f7424 */ /* 0x010fe200078e00ff */
[----:B------:R-:W-:Y:S02]  /*21540*/  MOV R0, 0x21560 ;  /* 0x0002156000007802 */ /* 0x000fe40000000f00 */
[----:B--23-5:R-:W-:Y:S05]  /*21550*/  CALL.REL.NOINC `($__internal_39_$__cuda_sm70_shflsync_idx_p) ;  /* 0x000010c000007944 */ /* 0x02cfea0003c00000 */
[----:B--2---:R-:W-:Y:S01]  /*21560*/  MOV R23, R15 ;  /* 0x0000000f00177202 */ /* 0x004fe20000000f00 */
[----:B-1----:R-:W-:Y:S05]  /*21570*/  BRA `(.L_x_2033) ;  /* 0xfffe6d3000007947 */ /* 0x002fea000383ffff */
.L_x_1871:
[----:B------:R-:W-:Y:S01]  /*21580*/  IMAD.MOV.U32 R17, RZ, RZ, R20 ;  /* 0x000000ffff117224 */ /* 0x000fe200078e0014 */
[----:B------:R-:W-:Y:S01]  /*21590*/  MOV R14, 0x2 ;  /* 0x00000002000e7802 */ /* 0x000fe20000000f00 */
[----:B----4-:R-:W-:Y:S01]  /*215a0*/  IMAD.MOV.U32 R15, RZ, RZ, 0x181f ;  /* 0x0000181fff0f7424 */ /* 0x010fe200078e00ff */
[----:B------:R-:W-:Y:S02]  /*215b0*/  MOV R0, 0x215d0 ;  /* 0x000215d000007802 */ /* 0x000fe40000000f00 */
[----:B-123-5:R-:W-:Y:S05]  /*215c0*/  CALL.REL.NOINC `($__internal_39_$__cuda_sm70_shflsync_idx_p) ;  /* 0x0000105000007944 */ /* 0x02efea0003c00000 */
[----:B-12---:R-:W-:Y:S05]  /*215d0*/  BRA `(.L_x_2034) ;  /* 0xfffe6cf000007947 */ /* 0x006fea000383ffff */
.L_x_1874:
[----:B-1----:R-:W-:Y:S01]  /*215e0*/  IMAD.MOV.U32 R17, RZ, RZ, R6 ;  /* 0x000000ffff117224 */ /* 0x002fe200078e0006 */
[----:B------:R-:W-:Y:S01]  /*215f0*/  MOV R14, 0x3 ;  /* 0x00000003000e7802 */ /* 0x000fe20000000f00 */
[----:B------:R-:W-:Y:S01]  /*21600*/  IMAD.MOV.U32 R15, RZ, RZ, 0x181f ;  /* 0x0000181fff0f7424 */ /* 0x000fe200078e00ff */
[----:B------:R-:W-:-:S02]  /*21610*/  MOV R0, 0x21630 ;  /* 0x0002163000007802 */ /* 0x000fc40000000f00 */
[----:B--2345:R-:W-:Y:S05]  /*21620*/  CALL.REL.NOINC `($__internal_39_$__cuda_sm70_shflsync_idx_p) ;  /* 0x00000ff000007944 */ /* 0x03cfea0003c00000 */
[----:B--2---:R-:W-:Y:S01]  /*21630*/  IMAD.MOV.U32 R23, RZ, RZ, R15 ;  /* 0x000000ffff177224 */ /* 0x004fe200078e000f */
[----:B-1----:R-:W-:Y:S01]  /*21640*/  MOV R14, 0x3 ;  /* 0x00000003000e7802 */ /* 0x002fe20000000f00 */
[----:B------:R-:W-:Y:S01]  /*21650*/  IMAD.MOV.U32 R17, RZ, RZ, R20 ;  /* 0x000000ffff117224 */ /* 0x000fe200078e0014 */
[----:B------:R-:W-:-:S02]  /*21660*/  MOV R15, 0x181f ;  /* 0x0000181f000f7802 */ /* 0x000fc40000000f00 */
[----:B------:R-:W-:Y:S02]  /*21670*/  MOV R0, 0x21690 ;  /* 0x0002169000007802 */ /* 0x000fe40000000f00 */
[----:B------:R-:W-:Y:S05]  /*21680*/  CALL.REL.NOINC `($__internal_39_$__cuda_sm70_shflsync_idx_p) ;  /* 0x00000f9000007944 */ /* 0x000fea0003c00000 */
[----:B-12---:R-:W-:Y:S05]  /*21690*/  BRA `(.L_x_2035) ;  /* 0xfffe6d7000007947 */ /* 0x006fea000383ffff */
.L_x_1963:
[----:B------:R-:W-:Y:S01]  /*216a0*/  IMAD.MOV.U32 R8, RZ, RZ, R239 ;  /* 0x000000ffff087224 */ /* 0x000fe200078e00ef */
[----:B------:R-:W-:Y:S02]  /*216b0*/  MOV R7, 0x2 ;  /* 0x0000000200077802 */ /* 0x000fe40000000f00 */
[----:B------:R-:W-:Y:S02]  /*216c0*/  MOV R6, 0x216e0 ;  /* 0x000216e000067802 */ /* 0x000fe40000000f00 */
[----:B------:R-:W-:Y:S05]  /*216d0*/  CALL.REL.NOINC `($__internal_38_$__cuda_sm70_shflsync_bfly_p) ;  /* 0x00000ef000007944 */ /* 0x000fea0003c00000 */
[----:B-12---:R-:W-:Y:S05]  /*216e0*/  BRA `(.L_x_2036) ;  /* 0xffffad2000007947 */ /* 0x006fea000383ffff */
.L_x_1964:
[----:B------:R-:W-:Y:S02]  /*216f0*/  MOV R7, 0x1 ;  /* 0x0000000100077802 */ /* 0x000fe40000000f00 */
[----:B------:R-:W-:Y:S02]  /*21700*/  MOV R6, 0x21720 ;  /* 0x0002172000067802 */ /* 0x000fe40000000f00 */
[----:B-1----:R-:W-:Y:S05]  /*21710*/  CALL.REL.NOINC `($__internal_38_$__cuda_sm70_shflsync_bfly_p) ;  /* 0x00000eb000007944 */ /* 0x002fea0003c00000 */
[----:B--2---:R-:W-:Y:S01]  /*21720*/  FADD.FTZ R3, R8, R7 ;  /* 0x0000000708037221 */ /* 0x004fe20000010000 */
[----:B-1----:R-:W-:Y:S02]  /*21730*/  MOV R8, R242 ;  /* 0x000000f200087202 */ /* 0x002fe40000000f00 */
[----:B------:R-:W-:Y:S02]  /*21740*/  MOV R7, 0x2 ;  /* 0x0000000200077802 */ /* 0x000fe40000000f00 */
[----:B------:R-:W-:-:S02]  /*21750*/  MOV R6, 0x21770 ;  /* 0x0002177000067802 */ /* 0x000fc40000000f00 */
[----:B------:R-:W-:Y:S05]  /*21760*/  CALL.REL.NOINC `($__internal_38_$__cuda_sm70_shflsync_bfly_p) ;  /* 0x00000e6000007944 */ /* 0x000fea0003c00000 */
[----:B--2---:R-:W-:Y:S01]  /*21770*/  FADD.FTZ R12, R242, R7 ;  /* 0x00000007f20c7221 */ /* 0x004fe20000010000 */
[----:B------:R-:W-:-:S02]  /*21780*/  MOV R7, 0x1 ;  /* 0x0000000100077802 */ /* 0x000fc40000000f00 */
[----:B------:R-:W-:Y:S02]  /*21790*/  MOV R6, 0x217c0 ;  /* 0x000217c000067802 */ /* 0x000fe40000000f00 */
[----:B-1----:R-:W-:Y:S02]  /*217a0*/  MOV R8, R12 ;  /* 0x0000000c00087202 */ /* 0x002fe40000000f00 */
[----:B------:R-:W-:Y:S05]  /*217b0*/  CALL.REL.NOINC `($__internal_38_$__cuda_sm70_shflsync_bfly_p) ;  /* 0x00000e1000007944 */ /* 0x000fea0003c00000 */
[----:B-12---:R-:W-:Y:S05]  /*217c0*/  BRA `(.L_x_2037) ;  /* 0xffffacb000007947 */ /* 0x006fea000383ffff */
.L_x_1971:
[----:B---34-:R-:W-:Y:S01]  /*217d0*/  IMAD.MOV.U32 R17, RZ, RZ, R64 ;  /* 0x000000ffff117224 */ /* 0x018fe200078e0040 */
[----:B------:R-:W-:Y:S01]  /*217e0*/  MOV R14, RZ ;  /* 0x000000ff000e7202 */ /* 0x000fe20000000f00 */
[----:B------:R-:W-:Y:S01]  /*217f0*/  IMAD.MOV.U32 R15, RZ, RZ, 0x181f ;  /* 0x0000181fff0f7424 */ /* 0x000fe200078e00ff */
[----:B------:R-:W-:Y:S02]  /*21800*/  MOV R0, 0x21820 ;  /* 0x0002182000007802 */ /* 0x000fe40000000f00 */
[----:B-12---:R-:W-:Y:S05]  /*21810*/  CALL.REL.NOINC `($__internal_39_$__cuda_sm70_shflsync_idx_p) ;  /* 0x00000e0000007944 */ /* 0x006fea0003c00000 */
[----:B--2---:R-:W-:Y:S01]  /*21820*/  MOV R66, R15 ;  /* 0x0000000f00427202 */ /* 0x004fe20000000f00 */
[----:B-1----:R-:W-:Y:S05]  /*21830*/  BRA `(.L_x_2038) ;  /* 0xffffc5b000007947 */ /* 0x002fea000383ffff */
.L_x_1972:
[----:B------:R-:W-:Y:S01]  /*21840*/  IMAD.MOV.U32 R17, RZ, RZ, R2 ;  /* 0x000000ffff117224 */ /* 0x000fe200078e0002 */
[----:B------:R-:W-:Y:S01]  /*21850*/  MOV R14, RZ ;  /* 0x000000ff000e7202 */ /* 0x000fe20000000f00 */
[----:B------:R-:W-:Y:S01]  /*21860*/  IMAD.MOV.U32 R15, RZ, RZ, 0x181f ;  /* 0x0000181fff0f7424 */ /* 0x000fe200078e00ff */
[----:B------:R-:W-:Y:S02]  /*21870*/  MOV R0, 0x21890 ;  /* 0x0002189000007802 */ /* 0x000fe40000000f00 */
[----:B-1234-:R-:W-:Y:S05]  /*21880*/  CALL.REL.NOINC `($__internal_39_$__cuda_sm70_shflsync_idx_p) ;  /* 0x00000d9000007944 */ /* 0x01efea0003c00000 */
[----:B-12---:R-:W-:Y:S05]  /*21890*/  BRA `(.L_x_2039) ;  /* 0xffffc57000007947 */ /* 0x006fea000383ffff */
.L_x_1975:
[----:B---3--:R-:W-:Y:S01]  /*218a0*/  IMAD.MOV.U32 R17, RZ, RZ, R64 ;  /* 0x000000ffff117224 */ /* 0x008fe200078e0040 */
[----:B------:R-:W-:Y:S01]  /*218b0*/  MOV R14, 0x1 ;  /* 0x00000001000e7802 */ /* 0x000fe20000000f00 */
[----:B------:R-:W-:Y:S01]  /*218c0*/  IMAD.MOV.U32 R15, RZ, RZ, 0x181f ;  /* 0x0000181fff0f7424 */ /* 0x000fe200078e00ff */
[----:B------:R-:W-:-:S02]  /*218d0*/  MOV R0, 0x218f0 ;  /* 0x000218f000007802 */ /* 0x000fc40000000f00 */
[----:B-12-4-:R-:W-:Y:S05]  /*218e0*/  CALL.REL.NOINC `($__internal_39_$__cuda_sm70_shflsync_idx_p) ;  /* 0x00000d3000007944 */ /* 0x016fea0003c00000 */
[----:B--2---:R-:W-:Y:S01]  /*218f0*/  IMAD.MOV.U32 R28, RZ, RZ, R15 ;  /* 0x000000ffff1c7224 */ /* 0x004fe200078e000f */
[----:B-1----:R-:W-:Y:S01]  /*21900*/  MOV R14, 0x1 ;  /* 0x00000001000e7802 */ /* 0x002fe20000000f00 */
[----:B------:R-:W-:Y:S01]  /*21910*/  IMAD.MOV.U32 R17, RZ, RZ, R2 ;  /* 0x000000ffff117224 */ /* 0x000fe200078e0002 */
[----:B------:R-:W-:-:S02]  /*21920*/  MOV R15, 0x181f ;  /* 0x0000181f000f7802 */ /* 0x000fc40000000f00 */
[----:B------:R-:W-:Y:S02]  /*21930*/  MOV R0, 0x21950 ;  /* 0x0002195000007802 */ /* 0x000fe40000000f00 */
[----:B------:R-:W-:Y:S05]  /*21940*/  CALL.REL.NOINC `($__internal_39_$__cuda_sm70_shflsync_idx_p) ;  /* 0x00000cd000007944 */ /* 0x000fea0003c00000 */
[----:B-12---:R-:W-:Y:S05]  /*21950*/  BRA `(.L_x_2040) ;  /* 0xffffc61000007947 */ /* 0x006fea000383ffff */
.L_x_1978:
[----:B--2---:R-:W-:Y:S01]  /*21960*/  IMAD.MOV.U32 R17, RZ, RZ, R64 ;  /* 0x000000ffff117224 */ /* 0x004fe200078e0040 */
[----:B------:R-:W-:Y:S01]  /*21970*/  MOV R14, 0x2 ;  /* 0x00000002000e7802 */ /* 0x000fe20000000f00 */
[----:B------:R-:W-:Y:S01]  /*21980*/  IMAD.MOV.U32 R15, RZ, RZ, 0x181f ;  /* 0x0000181fff0f7424 */ /* 0x000fe200078e00ff */
[----:B------:R-:W-:Y:S02]  /*21990*/  MOV R0, 0x219b0 ;  /* 0x000219b000007802 */ /* 0x000fe40000000f00 */
[----:B-1-34-:R-:W-:Y:S05]  /*219a0*/  CALL.REL.NOINC `($__internal_39_$__cuda_sm70_shflsync_idx_p) ;  /* 0x00000c7000007944 */ /* 0x01afea0003c00000 */
[----:B--2---:R-:W-:Y:S01]  /*219b0*/  MOV R24, R15 ;  /* 0x0000000f00187202 */ /* 0x004fe20000000f00 */
[----:B-1----:R-:W-:Y:S05]  /*219c0*/  BRA `(.L_x_2041) ;  /* 0xffffc6d000007947 */ /* 0x002fea000383ffff */
.L_x_1979:
[----:B------:R-:W-:Y:S01]  /*219d0*/  IMAD.MOV.U32 R17, RZ, RZ, R2 ;  /* 0x000000ffff117224 */ /* 0x000fe200078e0002 */
[----:B------:R-:W-:Y:S01]  /*219e0*/  MOV R14, 0x2 ;  /* 0x00000002000e7802 */ /* 0x000fe20000000f00 */
[----:B------:R-:W-:Y:S01]  /*219f0*/  IMAD.MOV.U32 R15, RZ, RZ, 0x181f ;  /* 0x0000181fff0f7424 */ /* 0x000fe200078e00ff */
[----:B------:R-:W-:Y:S02]  /*21a00*/  MOV R0, 0x21a20 ;  /* 0x00021a2000007802 */ /* 0x000fe40000000f00 */
[----:B-1234-:R-:W-:Y:S05]  /*21a10*/  CALL.REL.NOINC `($__internal_39_$__cuda_sm70_shflsync_idx_p) ;  /* 0x00000c0000007944 */ /* 0x01efea0003c00000 */
[----:B-12---:R-:W-:Y:S05]  /*21a20*/  BRA `(.L_x_2042) ;  /* 0xffffc69000007947 */ /* 0x006fea000383ffff */
.L_x_1982:
[----:B-1----:R-:W-:Y:S01]  /*21a30*/  IMAD.MOV.U32 R17, RZ, RZ, R64 ;  /* 0x000000ffff117224 */ /* 0x002fe200078e0040 */
[----:B------:R-:W-:Y:S01]  /*21a40*/  MOV R14, 0x3 ;  /* 0x00000003000e7802 */ /* 0x000fe20000000f00 */
[----:B----4-:R-:W-:Y:S01]  /*21a50*/  IMAD.MOV.U32 R15, RZ, RZ, 0x181f ;  /* 0x0000181fff0f7424 */ /* 0x010fe200078e00ff */
[----:B------:R-:W-:-:S02]  /*21a60*/  MOV R0, 0x21a80 ;  /* 0x00021a8000007802 */ /* 0x000fc40000000f00 */
[----:B--23--:R-:W-:Y:S05]  /*21a70*/  CALL.REL.NOINC `($__internal_39_$__cuda_sm70_shflsync_idx_p) ;  /* 0x00000ba000007944 */ /* 0x00cfea0003c00000 */
[----:B--2---:R-:W-:Y:S01]  /*21a80*/  IMAD.MOV.U32 R64, RZ, RZ, R15 ;  /* 0x000000ffff407224 */ /* 0x004fe200078e000f */
[----:B-1----:R-:W-:Y:S01]  /*21a90*/  MOV R14, 0x3 ;  /* 0x00000003000e7802 */ /* 0x002fe20000000f00 */
[----:B------:R-:W-:Y:S01]  /*21aa0*/  IMAD.MOV.U32 R17, RZ, RZ, R2 ;  /* 0x000000ffff117224 */ /* 0x000fe200078e0002 */
[----:B------:R-:W-:-:S02]  /*21ab0*/  MOV R15, 0x181f ;  /* 0x0000181f000f7802 */ /* 0x000fc40000000f00 */
[----:B------:R-:W-:Y:S02]  /*21ac0*/  MOV R0, 0x21ae0 ;  /* 0x00021ae000007802 */ /* 0x000fe40000000f00 */
[----:B------:R-:W-:Y:S05]  /*21ad0*/  CALL.REL.NOINC `($__internal_39_$__cuda_sm70_shflsync_idx_p) ;  /* 0x00000b4000007944 */ /* 0x000fea0003c00000 */
[----:B-12---:R-:W-:Y:S05]  /*21ae0*/  BRA `(.L_x_2043) ;  /* 0xffffc71000007947 */ /* 0x006fea000383ffff */
.L_x_1984:
[----:B------:R-:W-:Y:S01]  /*21af0*/  IMAD.MOV.U32 R17, RZ, RZ, R166 ;  /* 0x000000ffff117224 */ /* 0x000fe200078e00a6 */
[----:B------:R-:W-:Y:S01]  /*21b00*/  MOV R14, RZ ;  /* 0x000000ff000e7202 */ /* 0x000fe20000000f00 */
[----:B------:R-:W-:Y:S01]  /*21b10*/  IMAD.MOV.U32 R15, RZ, RZ, 0x1c1f ;  /* 0x00001c1fff0f7424 */ /* 0x000fe200078e00ff */
[----:B------:R-:W-:Y:S02]  /*21b20*/  MOV R0, 0x21b40 ;  /* 0x00021b4000007802 */ /* 0x000fe40000000f00 */
[----:B------:R-:W-:Y:S05]  /*21b30*/  CALL.REL.NOINC `($__internal_39_$__cuda_sm70_shflsync_idx_p) ;  /* 0x00000ae000007944 */ /* 0x000fea0003c00000 */
[----:B--2---:R-:W-:Y:S01]  /*21b40*/  MOV R169, R15 ;  /* 0x0000000f00a97202 */ /* 0x004fe20000000f00 */
[----:B-1----:R-:W-:Y:S05]  /*21b50*/  BRA `(.L_x_2044) ;  /* 0xffffc9c000007947 */ /* 0x002fea000383ffff */
.L_x_1985:
[----:B------:R-:W-:Y:S01]  /*21b60*/  IMAD.MOV.U32 R17, RZ, RZ, R168 ;  /* 0x000000ffff117224 */ /* 0x000fe200078e00a8 */
[----:B------:R-:W-:Y:S01]  /*21b70*/  MOV R14, RZ ;  /* 0x000000ff000e7202 */ /* 0x000fe20000000f00 */
[----:B------:R-:W-:Y:S01]  /*21b80*/  IMAD.MOV.U32 R15, RZ, RZ, 0x1c1f ;  /* 0x00001c1fff0f7424 */ /* 0x000fe200078e00ff */
[----:B------:R-:W-:Y:S02]  /*21b90*/  MOV R0, 0x21bb0 ;  /* 0x00021bb000007802 */ /* 0x000fe40000000f00 */
[----:B-12---:R-:W-:Y:S05]  /*21ba0*/  CALL.REL.NOINC `($__internal_39_$__cuda_sm70_shflsync_idx_p) ;  /* 0x00000a7000007944 */ /* 0x006fea0003c00000 */
[----:B--2---:R-:W-:Y:S01]  /*21bb0*/  MOV R0, R15 ;  /* 0x0000000f00007202 */ /* 0x004fe20000000f00 */
[----:B-1----:R-:W-:Y:S05]  /*21bc0*/  BRA `(.L_x_2045) ;  /* 0xffffc97000007947 */ /* 0x002fea000383ffff */
.L_x_1988:
[----:B-1----:R-:W-:Y:S01]  /*21bd0*/  IMAD.MOV.U32 R17, RZ, RZ, R166 ;  /* 0x000000ffff117224 */ /* 0x002fe200078e00a6 */
[----:B------:R-:W-:Y:S01]  /*21be0*/  MOV R14, 0x1 ;  /* 0x00000001000e7802 */ /* 0x000fe20000000f00 */
[----:B------:R-:W-:Y:S01]  /*21bf0*/  IMAD.MOV.U32 R15, RZ, RZ, 0x1c1f ;  /* 0x00001c1fff0f7424 */ /* 0x000fe200078e00ff */
[----:B----4-:R-:W-:-:S02]  /*21c00*/  MOV R0, 0x21c20 ;  /* 0x00021c2000007802 */ /* 0x010fc40000000f00 */
[----:B--23--:R-:W-:Y:S05]  /*21c10*/  CALL.REL.NOINC `($__internal_39_$__cuda_sm70_shflsync_idx_p) ;  /* 0x00000a0000007944 */ /* 0x00cfea0003c00000 */
[----:B--2---:R-:W-:Y:S01]  /*21c20*/  IMAD.MOV.U32 R166, RZ, RZ, R15 ;  /* 0x000000ffffa67224 */ /* 0x004fe200078e000f */
[----:B-1----:R-:W-:Y:S01]  /*21c30*/  MOV R14, 0x1 ;  /* 0x00000001000e7802 */ /* 0x002fe20000000f00 */
[----:B------:R-:W-:Y:S01]  /*21c40*/  IMAD.MOV.U32 R17, RZ, RZ, R168 ;  /* 0x000000ffff117224 */ /* 0x000fe200078e00a8 */
[----:B------:R-:W-:-:S02]  /*21c50*/  MOV R15, 0x1c1f ;  /* 0x00001c1f000f7802 */ /* 0x000fc40000000f00 */
[----:B------:R-:W-:Y:S02]  /*21c60*/  MOV R0, 0x21c80 ;  /* 0x00021c8000007802 */ /* 0x000fe40000000f00 */
[----:B------:R-:W-:Y:S05]  /*21c70*/  CALL.REL.NOINC `($__internal_39_$__cuda_sm70_shflsync_idx_p) ;  /* 0x000009a000007944 */ /* 0x000fea0003c00000 */
[----:B--2---:R-:W-:Y:S01]  /*21c80*/  MOV R168, R15 ;  /* 0x0000000f00a87202 */ /* 0x004fe20000000f00 */
[----:B-1----:R-:W-:Y:S05]  /*21c90*/  BRA `(.L_x_2046) ;  /* 0xffffd1f000007947 */ /* 0x002fea000383ffff */
.L_x_1992:
[----:B------:R-:W-:Y:S01]  /*21ca0*/  IMAD.MOV.U32 R17, RZ, RZ, R4 ;  /* 0x000000ffff117224 */ /* 0x000fe200078e0004 */
[----:B------:R-:W-:Y:S01]  /*21cb0*/  MOV R14, RZ ;  /* 0x000000ff000e7202 */ /* 0x000fe20000000f00 */
[----:B------:R-:W-:Y:S01]  /*21cc0*/  IMAD.MOV.U32 R15, RZ, RZ, 0x181f ;  /* 0x0000181fff0f7424 */ /* 0x000fe200078e00ff */
[----:B------:R-:W-:Y:S02]  /*21cd0*/  MOV R0, 0x21cf0 ;  /* 0x00021cf000007802 */ /* 0x000fe40000000f00 */
[----:B-1----:R-:W-:Y:S05]  /*21ce0*/  CALL.REL.NOINC `($__internal_39_$__cuda_sm70_shflsync_idx_p) ;  /* 0x0000093000007944 */ /* 0x002fea0003c00000 */
[----:B--2---:R-:W-:Y:S01]  /*21cf0*/  MOV R5, R15 ;  /* 0x0000000f00057202 */ /* 0x004fe20000000f00 */
[----:B-1----:R-:W-:Y:S05]  /*21d00*/  BRA `(.L_x_2047) ;  /* 0xffffdee000007947 */ /* 0x002fea000383ffff */
.L_x_1993:
[----:B------:R-:W-:Y:S01]  /*21d10*/  IMAD.MOV.U32 R17, RZ, RZ, R3 ;  /* 0x000000ffff117224 */ /* 0x000fe200078e0003 */
[----:B------:R-:W-:Y:S01]  /*21d20*/  MOV R14, RZ ;  /* 0x000000ff000e7202 */ /* 0x000fe20000000f00 */
[----:B------:R-:W-:Y:S01]  /*21d30*/  IMAD.MOV.U32 R15, RZ, RZ, 0x181f ;  /* 0x0000181fff0f7424 */ /* 0x000fe200078e00ff */
[----:B------:R-:W-:Y:S02]  /*21d40*/  MOV R0, 0x21d60 ;  /* 0x00021d6000007802 */ /* 0x000fe40000000f00 */
[----:B-123--:R-:W-:Y:S05]  /*21d50*/  CALL.REL.NOINC `($__internal_39_$__cuda_sm70_shflsync_idx_p) ;  /* 0x000008c000007944 */ /* 0x00efea0003c00000 */
[----:B-12---:R-:W-:Y:S05]  /*21d60*/  BRA `(.L_x_2048) ;  /* 0xffffdea000007947 */ /* 0x006fea000383ffff */
.L_x_1996:
[----:B-1----:R-:W-:Y:S01]  /*21d70*/  IMAD.MOV.U32 R17, RZ, RZ, R4 ;  /* 0x000000ffff117224 */ /* 0x002fe200078e0004 */
[----:B------:R-:W-:Y:S01]  /*21d80*/  MOV R14, 0x1 ;  /* 0x00000001000e7802 */ /* 0x000fe20000000f00 */
[----:B------:R-:W-:Y:S01]  /*21d90*/  IMAD.MOV.U32 R15, RZ, RZ, 0x181f ;  /* 0x0000181fff0f7424 */ /* 0x000fe200078e00ff */
[----:B------:R-:W-:-:S02]  /*21da0*/  MOV R0, 0x21dc0 ;  /* 0x00021dc000007802 */ /* 0x000fc40000000f00 */
[----:B--234-:R-:W-:Y:S05]  /*21db0*/  CALL.REL.NOINC `($__internal_39_$__cuda_sm70_shflsync_idx_p) ;  /* 0x0000086000007944 */ /* 0x01cfea0003c00000 */
[----:B--2---:R-:W-:Y:S01]  /*21dc0*/  IMAD.MOV.U32 R2, RZ, RZ, R15 ;  /* 0x000000ffff027224 */ /* 0x004fe200078e000f */
[----:B-1----:R-:W-:Y:S01]  /*21dd0*/  MOV R14, 0x1 ;  /* 0x00000001000e7802 */ /* 0x002fe20000000f00 */
[----:B------:R-:W-:Y:S01]  /*21de0*/  IMAD.MOV.U32 R17, RZ, RZ, R3 ;  /* 0x000000ffff117224 */ /* 0x000fe200078e0003 */
[----:B------:R-:W-:-:S02]  /*21df0*/  MOV R15, 0x181f ;  /* 0x0000181f000f7802 */ /* 0x000fc40000000f00 */
[----:B------:R-:W-:Y:S02]  /*21e00*/  MOV R0, 0x21e20 ;  /* 0x00021e2000007802 */ /* 0x000fe40000000f00 */
[----:B------:R-:W-:Y:S05]  /*21e10*/  CALL.REL.NOINC `($__internal_39_$__cuda_sm70_shflsync_idx_p) ;  /* 0x0000080000007944 */ /* 0x000fea0003c00000 */
[----:B-12---:R-:W-:Y:S05]  /*21e20*/  BRA `(.L_x_2049) ;  /* 0xffffdf5000007947 */ /* 0x006fea000383ffff */
.L_x_1999:
[----:B-1----:R-:W-:Y:S01]  /*21e30*/  IMAD.MOV.U32 R17, RZ, RZ, R4 ;  /* 0x000000ffff117224 */ /* 0x002fe200078e0004 */
[----:B------:R-:W-:Y:S01]  /*21e40*/  MOV R14, 0x2 ;  /* 0x00000002000e7802 */ /* 0x000fe20000000f00 */
[----:B------:R-:W-:Y:S01]  /*21e50*/  IMAD.MOV.U32 R15, RZ, RZ, 0x181f ;  /* 0x0000181fff0f7424 */ /* 0x000fe200078e00ff */
[----:B------:R-:W-:Y:S02]  /*21e60*/  MOV R0, 0x21e80 ;  /* 0x00021e8000007802 */ /* 0x000fe40000000f00 */
[----:B--234-:R-:W-:Y:S05]  /*21e70*/  CALL.REL.NOINC `($__internal_39_$__cuda_sm70_shflsync_idx_p) ;  /* 0x000007a000007944 */ /* 0x01cfea0003c00000 */
[----:B--2---:R-:W-:Y:S01]  /*21e80*/  MOV R2, R15 ;  /* 0x0000000f00027202 */ /* 0x004fe20000000f00 */
[----:B-1----:R-:W-:Y:S05]  /*21e90*/  BRA `(.L_x_2050) ;  /* 0xffffe01000007947 */ /* 0x002fea000383ffff */
.L_x_2000:
[----:B-1----:R-:W-:Y:S01]  /*21ea0*/  IMAD.MOV.U32 R17, RZ, RZ, R3 ;  /* 0x000000ffff117224 */ /* 0x002fe200078e0003 */
[----:B------:R-:W-:Y:S01]  /*21eb0*/  MOV R14, 0x2 ;  /* 0x00000002000e7802 */ /* 0x000fe20000000f00 */
[----:B------:R-:W-:Y:S01]  /*21ec0*/  IMAD.MOV.U32 R15, RZ, RZ, 0x181f ;  /* 0x0000181fff0f7424 */ /* 0x000fe200078e00ff */
[----:B------:R-:W-:Y:S02]  /*21ed0*/  MOV R0, 0x21ef0 ;  /* 0x00021ef000007802 */ /* 0x000fe40000000f00 */
[----:B--234-:R-:W-:Y:S05]  /*21ee0*/  CALL.REL.NOINC `($__internal_39_$__cuda_sm70_shflsync_idx_p) ;  /* 0x0000073000007944 */ /* 0x01cfea0003c00000 */
[----:B-12---:R-:W-:Y:S05]  /*21ef0*/  BRA `(.L_x_2051) ;  /* 0xffffdfd000007947 */ /* 0x006fea000383ffff */
.L_x_2003:
[----:B--2---:R-:W-:Y:S01]  /*21f00*/  IMAD.MOV.U32 R17, RZ, RZ, R4 ;  /* 0x000000ffff117224 */ /* 0x004fe200078e0004 */
[----:B------:R-:W-:Y:S01]  /*21f10*/  MOV R14, 0x3 ;  /* 0x00000003000e7802 */ /* 0x000fe20000000f00 */
[----:B----4-:R-:W-:Y:S01]  /*21f20*/  IMAD.MOV.U32 R15, RZ, RZ, 0x181f ;  /* 0x0000181fff0f7424 */ /* 0x010fe200078e00ff */
[----:B------:R-:W-:-:S02]  /*21f30*/  MOV R0, 0x21f50 ;  /* 0x00021f5000007802 */ /* 0x000fc40000000f00 */
[----:B-1-3--:R-:W-:Y:S05]  /*21f40*/  CALL.REL.NOINC `($__internal_39_$__cuda_sm70_shflsync_idx_p) ;  /* 0x000006d000007944 */ /* 0x00afea0003c00000 */
[----:B--2---:R-:W-:Y:S01]  /*21f50*/  IMAD.MOV.U32 R4, RZ, RZ, R15 ;  /* 0x000000ffff047224 */ /* 0x004fe200078e000f */
[----:B-1----:R-:W-:Y:S01]  /*21f60*/  MOV R14, 0x3 ;  /* 0x00000003000e7802 */ /* 0x002fe20000000f00 */
[----:B------:R-:W-:Y:S01]  /*21f70*/  IMAD.MOV.U32 R17, RZ, RZ, R3 ;  /* 0x000000ffff117224 */ /* 0x000fe200078e0003 */
[----:B------:R-:W-:-:S02]  /*21f80*/  MOV R15, 0x181f ;  /* 0x0000181f000f7802 */ /* 0x000fc40000000f00 */
[----:B------:R-:W-:Y:S02]  /*21f90*/  MOV R0, 0x21fb0 ;  /* 0x00021fb000007802 */ /* 0x000fe40000000f00 */
[----:B------:R-:W-:Y:S05]  /*21fa0*/  CALL.REL.NOINC `($__internal_39_$__cuda_sm70_shflsync_idx_p) ;  /* 0x0000067000007944 */ /* 0x000fea0003c00000 */
[----:B-12---:R-:W-:Y:S05]  /*21fb0*/  BRA `(.L_x_2052) ;  /* 0xffffe05000007947 */ /* 0x006fea000383ffff */
.L_x_2005:
[----:B------:R-:W-:Y:S01]  /*21fc0*/  IMAD.MOV.U32 R17, RZ, RZ, R8 ;  /* 0x000000ffff117224 */ /* 0x000fe200078e0008 */
[----:B------:R-:W-:Y:S01]  /*21fd0*/  MOV R14, RZ ;  /* 0x000000ff000e7202 */ /* 0x000fe20000000f00 */
[----:B------:R-:W-:Y:S01]  /*21fe0*/  IMAD.MOV.U32 R15, RZ, RZ, 0x1f ;  /* 0x0000001fff0f7424 */ /* 0x000fe200078e00ff */
[----:B------:R-:W-:Y:S02]  /*21ff0*/  MOV R0, 0x22010 ;  /* 0x0002201000007802 */ /* 0x000fe40000000f00 */
[----:B---3--:R-:W-:Y:S05]  /*22000*/  CALL.REL.NOINC `($__internal_39_$__cuda_sm70_shflsync_idx_p) ;  /* 0x0000061000007944 */ /* 0x008fea0003c00000 */
[----:B--2---:R-:W-:Y:S01]  /*22010*/  MOV R3, R15 ;  /* 0x0000000f00037202 */ /* 0x004fe20000000f00 */
[----:B-1----:R-:W-:Y:S05]  /*22020*/  BRA `(.L_x_2053) ;  /* 0xffffe19000007947 */ /* 0x002fea000383ffff */
.L_x_2006:
[----:B------:R-:W-:Y:S01]  /*22030*/  IMAD.MOV.U32 R17, RZ, RZ, R8 ;  /* 0x000000ffff117224 */ /* 0x000fe200078e0008 */
[----:B------:R-:W-:Y:S01]  /*22040*/  MOV R14, 0x1 ;  /* 0x00000001000e7802 */ /* 0x000fe20000000f00 */
[----:B------:R-:W-:Y:S01]  /*22050*/  IMAD.MOV.U32 R15, RZ, RZ, 0x1f ;  /* 0x0000001fff0f7424 */ /* 0x000fe200078e00ff */
[----:B------:R-:W-:Y:S02]  /*22060*/  MOV R0, 0x22080 ;  /* 0x0002208000007802 */ /* 0x000fe40000000f00 */
[----:B-123--:R-:W-:Y:S05]  /*22070*/  CALL.REL.NOINC `($__internal_39_$__cuda_sm70_shflsync_idx_p) ;  /* 0x000005a000007944 */ /* 0x00efea0003c00000 */
[----:B--2---:R-:W-:Y:S01]  /*22080*/  MOV R8, R15 ;  /* 0x0000000f00087202 */ /* 0x004fe20000000f00 */
[----:B-1----:R-:W-:Y:S05]  /*22090*/  BRA `(.L_x_2054) ;  /* 0xffffe14000007947 */ /* 0x002fea000383ffff */
.L_x_2007:
[----:B------:R-:W-:Y:S02]  /*220a0*/  MOV R5, 0x1 ;  /* 0x0000000100057802 */ /* 0x000fe40000000f00 */
[----:B------:R-:W-:-:S02]  /*220b0*/  MOV R0, 0x220d0 ;  /* 0x000220d000007802 */ /* 0x000fc40000000f00 */
[----:B-12---:R-:W-:Y:S05]  /*220c0*/  CALL.REL.NOINC `($__internal_40_$__cuda_sm70_shflsync_up_p) ;  /* 0x000005a000007944 */ /* 0x006fea0003c00000 */
[----:B-12---:R-:W-:Y:S05]  /*220d0*/  BRA `(.L_x_2055) ;  /* 0xffffe22000007947 */ /* 0x006fea000383ffff */
.L_x_2008:
[----:B------:R-:W-:Y:S02]  /*220e0*/  MOV R5, 0x2 ;  /* 0x0000000200057802 */ /* 0x000fe40000000f00 */
[----:B------:R-:W-:-:S02]  /*220f0*/  MOV R0, 0x22110 ;  /* 0x0002211000007802 */ /* 0x000fc40000000f00 */
[----:B-12---:R-:W-:Y:S05]  /*22100*/  CALL.REL.NOINC `($__internal_40_$__cuda_sm70_shflsync_up_p) ;  /* 0x0000056000007944 */ /* 0x006fea0003c00000 */
        /* <DEDUP_REMOVED lines=23> */
.L_x_2012:
[----:B---3--:R-:W-:Y:S01]  /*22280*/  IMAD.MOV.U32 R7, RZ, RZ, R6 ;  /* 0x000000ffff077224 */ /* 0x008fe200078e0006 */
[----:B------:R-:W-:Y:S02]  /*22290*/  MOV R5, 0x1 ;  /* 0x0000000100057802 */ /* 0x000fe40000000f00 */
[----:B------:R-:W-:Y:S02]  /*222a0*/  MOV R0, 0x222c0 ;  /* 0x000222c000007802 */ /* 0x000fe40000000f00 */
[----:B------:R-:W-:Y:S05]  /*222b0*/  CALL.REL.NOINC `($__internal_40_$__cuda_sm70_shflsync_up_p) ;  /* 0x000003b000007944 */ /* 0x000fea0003c00000 */
[----:B-12---:R-:W-:Y:S05]  /*222c0*/  BRA `(.L_x_2057) ;  /* 0xffffe28000007947 */ /* 0x006fea000383ffff */
.L_x_2013:
[----:B---3--:R-:W-:Y:S01]  /*222d0*/  IMAD.MOV.U32 R7, RZ, RZ, R6 ;  /* 0x000000ffff077224 */ /* 0x008fe200078e0006 */
[----:B------:R-:W-:Y:S02]  /*222e0*/  MOV R5, 0x2 ;  /* 0x0000000200057802 */ /* 0x000fe40000000f00 */
[----:B------:R-:W-:Y:S02]  /*222f0*/  MOV R0, 0x22310 ;  /* 0x0002231000007802 */ /* 0x000fe40000000f00 */
[----:B------:R-:W-:Y:S05]  /*22300*/  CALL.REL.NOINC `($__internal_40_$__cuda_sm70_shflsync_up_p) ;  /* 0x0000036000007944 */ /* 0x000fea0003c00000 */
[----:B-12---:R-:W-:Y:S01]  /*22310*/  SEL R7, R5, RZ, P1 ;  /* 0x000000ff05077207 */ /* 0x006fe20000800000 */
[----:B------:R-:W-:Y:S01]  /*22320*/  IMAD.MOV.U32 R5, RZ, RZ, 0x4 ;  /* 0x00000004ff057424 */ /* 0x000fe200078e00ff */
[----:B------:R-:W-:-:S03]  /*22330*/  MOV R0, 0x22360 ;  /* 0x0002236000007802 */ /* 0x000fc60000000f00 */
[----:B------:R-:W-:Y:S02]  /*22340*/  IMAD.IADD R7, R6, 0x1, R7 ;  /* 0x0000000106077824 */ /* 0x000fe400078e0207 */
        /* <DEDUP_REMOVED lines=19> */
.L_x_2015:
[----:B------:R-:W-:Y:S02]  /*22480*/  SEL R5, RZ, 0x1, P0 ;  /* 0x00000001ff057807 */ /* 0x000fe40000000000 */
[----:B------:R-:W-:Y:S02]  /*22490*/  MOV R0, 0x224b0 ;  /* 0x000224b000007802 */ /* 0x000fe40000000f00 */
[----:B---3--:R-:W-:Y:S05]  /*224a0*/  CALL.REL.NOINC `($__internal_41_$__cuda_sm70_votesync_ballot) ;  /* 0x0000021000007944 */ /* 0x008fea0003c00000 */
[----:B------:R-:W-:Y:S05]  /*224b0*/  BRA `(.L_x_2059) ;  /* 0xffffe22000007947 */ /* 0x000fea000383ffff */
.L_x_2016:
[----:B------:R-:W-:Y:S01]  /*224c0*/  IMAD.MOV.U32 R17, RZ, RZ, R209 ;  /* 0x000000ffff117224 */ /* 0x000fe200078e00d1 */
[----:B------:R-:W-:Y:S02]  /*224d0*/  MOV R15, 0x1f ;  /* 0x0000001f000f7802 */ /* 0x000fe40000000f00 */
[----:B------:R-:W-:Y:S02]  /*224e0*/  MOV R0, 0x22500 ;  /* 0x0002250000007802 */ /* 0x000fe40000000f00 */
[----:B---3--:R-:W-:Y:S05]  /*224f0*/  CALL.REL.NOINC `($__internal_39_$__cuda_sm70_shflsync_idx_p) ;  /* 0x0000012000007944 */ /* 0x008fea0003c00000 */
[----:B--2---:R-:W-:Y:S01]  /*22500*/  IMAD.MOV.U32 R209, RZ, RZ, R15 ;  /* 0x000000ffffd17224 */ /* 0x004fe200078e000f */
[----:B-1----:R-:W-:Y:S01]  /*22510*/  MOV R17, R4 ;  /* 0x0000000400117202 */ /* 0x002fe20000000f00 */
[----:B------:R-:W-:Y:S01]  /*22520*/  IMAD.MOV.U32 R15, RZ, RZ, 0x1f ;  /* 0x0000001fff0f7424 */ /* 0x000fe200078e00ff */
[----:B------:R-:W-:Y:S02]  /*22530*/  MOV R0, 0x22550 ;  /* 0x0002255000007802 */ /* 0x000fe40000000f00 */
[----:B------:R-:W-:Y:S05]  /*22540*/  CALL.REL.NOINC `($__internal_39_$__cuda_sm70_shflsync_idx_p) ;  /* 0x000000d000007944 */ /* 0x000fea0003c00000 */
[----:B--2---:R-:W-:Y:S01]  /*22550*/  MOV R4, R15 ;  /* 0x0000000f00047202 */ /* 0x004fe20000000f00 */
[----:B-1----:R-:W-:Y:S05]  /*22560*/  BRA `(.L_x_2060) ;  /* 0xffffe1c000007947 */ /* 0x002fea000383ffff */
.L_x_2019:
[----:B------:R-:W-:Y:S01]  /*22570*/  IMAD.MOV.U32 R17, RZ, RZ, R7 ;  /* 0x000000ffff117224 */ /* 0x000fe200078e0007 */
[----:B------:R-:W-:-:S02]  /*22580*/  MOV R15, 0x1f ;  /* 0x0000001f000f7802 */ /* 0x000fc40000000f00 */
[----:B------:R-:W-:Y:S02]  /*22590*/  MOV R0, 0x225b0 ;  /* 0x000225b000007802 */ /* 0x000fe40000000f00 */
[----:B--234-:R-:W-:Y:S05]  /*225a0*/  CALL.REL.NOINC `($__internal_39_$__cuda_sm70_shflsync_idx_p) ;  /* 0x0000007000007944 */ /* 0x01cfea0003c00000 */
[----:B--2---:R-:W-:Y:S01]  /*225b0*/  MOV R9, R15 ;  /* 0x0000000f00097202 */ /* 0x004fe20000000f00 */
[----:B-1----:R-:W-:Y:S05]  /*225c0*/  BRA `(.L_x_2018) ;  /* 0xffffe1c000007947 */ /* 0x002fea000383ffff */
        .weak           $__internal_38_$__cuda_sm70_shflsync_bfly_p
        .type           $__internal_38_$__cuda_sm70_shflsync_bfly_p,@function
        .size           $__internal_38_$__cuda_sm70_shflsync_bfly_p,($__internal_39_$__cuda_sm70_shflsync_idx_p - $__internal_38_$__cuda_sm70_shflsync_bfly_p)
$__internal_38_$__cuda_sm70_shflsync_bfly_p:
[----:B------:R-:W-:Y:S01]  /*225d0*/  MOV R14, R6 ;  /* 0x00000006000e7202 */ /* 0x000fe20000000f00 */
[----:B------:R-:W-:Y:S04]  /*225e0*/  WARPSYNC R4 ;  /* 0x0000000400007348 */ /* 0x000fe80003800000 */
[----:B------:R-:W-:Y:S01]  /*225f0*/  MOV R15, 0x0 ;  /* 0x00000000000f7802 */ /* 0x000fe20000000f00 */
[----:B------:R1:W2:Y:S03]  /*22600*/  SHFL.BFLY PT, R7, R8, R7, R5 ;  /* 0x0c00000708077389 */ /* 0x0002a600000e0005 */
[----:B------:R-:W-:Y:S05]  /*22610*/  RET.REL.NODEC R14 `(_ZN7cutlass13device_kernelIN5flash19enable_sm80_to_sm89INS1_16FlashAttnFwdSm80INS1_25CollectiveMainloopFwdSm80ILi8ELi2ELb0EN4cute5tupleIJNS5_1CILi128EEENS7_ILi64EEENS7_ILi192EEEEEELi192ENS_6half_tEfNS_4arch4Sm80ELb0ELb1ELb1ELb1ELb0ELb1ELb1ELb1EEENS1_21CollectiveEpilogueFwdINS6_IJS8_SA_S9_EEENS6_IJNS7_ILi1EEESI_SI_EEESC_SE_Li256ELb1ELb1ELb1ELb0EEENS1_36VarlenDynamicPersistentTileSchedulerILi128ELi64ELi256ELi256ELb1ELb1ELb0ELb1ELb0ELb1EEEEEEEEEvNT_6ParamsE) ;  /* 0xfffdd9e00e007950 */ /* 0x000fea0003c3ffff */
        .weak           $__internal_39_$__cuda_sm70_shflsync_idx_p
        .type           $__internal_39_$__cuda_sm70_shflsync_idx_p,@function
        .size           $__internal_39_$__cuda_sm70_shflsync_idx_p,($__internal_40_$__cuda_sm70_shflsync_up_p - $__internal_39_$__cuda_sm70_shflsync_idx_p)
$__internal_39_$__cuda_sm70_shflsync_idx_p:
[----:B------:R-:W-:Y:S01]  /*22620*/  MOV R18, R0 ;  /* 0x0000000000127202 */ /* 0x000fe20000000f00 */
[----:B------:R-:W-:Y:S04]  /*22630*/  WARPSYNC R212 ;  /* 0x000000d400007348 */ /* 0x000fe80003800000 */
[----:B------:R-:W-:Y:S01]  /*22640*/  MOV R19, 0x0 ;  /* 0x0000000000137802 */ /* 0x000fe20000000f00 */
[----:B------:R1:W2:Y:S03]  /*22650*/  SHFL.IDX PT, R15, R17, R14, R15 ;  /* 0x0000000e110f7389 */ /* 0x0002a600000e000f */
[----:B------:R-:W-:Y:S05]  /*22660*/  RET.REL.NODEC R18 `(_ZN7cutlass13device_kernelIN5flash19enable_sm80_to_sm89INS1_16FlashAttnFwdSm80INS1_25CollectiveMainloopFwdSm80ILi8ELi2ELb0EN4cute5tupleIJNS5_1CILi128EEENS7_ILi64EEENS7_ILi192EEEEEELi192ENS_6half_tEfNS_4arch4Sm80ELb0ELb1ELb1ELb1ELb0ELb1ELb1ELb1EEENS1_21CollectiveEpilogueFwdINS6_IJS8_SA_S9_EEENS6_IJNS7_ILi1EEESI_SI_EEESC_SE_Li256ELb1ELb1ELb1ELb0EEENS1_36VarlenDynamicPersistentTileSchedulerILi128ELi64ELi256ELi256ELb1ELb1ELb0ELb1ELb0ELb1EEEEEEEEEvNT_6ParamsE) ;  /* 0xfffdd99012007950 */ /* 0x000fea0003c3ffff */
        .weak           $__internal_40_$__cuda_sm70_shflsync_up_p
        .type           $__internal_40_$__cuda_sm70_shflsync_up_p,@function
        .size           $__internal_40_$__cuda_sm70_shflsync_up_p,($__internal_41_$__cuda_sm70_votesync_ballot - $__internal_40_$__cuda_sm70_shflsync_up_p)
$__internal_40_$__cuda_sm70_shflsync_up_p:
[----:B------:R-:W-:Y:S01]  /*22670*/  MOV R12, R0 ;  /* 0x00000000000c7202 */ /* 0x000fe20000000f00 */
[----:B------:R-:W-:Y:S04]  /*22680*/  WARPSYNC R213 ;  /* 0x000000d500007348 */ /* 0x000fe80003800000 */
[----:B------:R-:W-:Y:S01]  /*22690*/  MOV R13, 0x0 ;  /* 0x00000000000d7802 */ /* 0x000fe20000000f00 */
[----:B------:R1:W2:Y:S03]  /*226a0*/  SHFL.UP PT, R5, R7, R5, R214 ;  /* 0x0400000507057389 */ /* 0x0002a600000e00d6 */
[----:B------:R-:W-:Y:S05]  /*226b0*/  RET.REL.NODEC R12 `(_ZN7cutlass13device_kernelIN5flash19enable_sm80_to_sm89INS1_16FlashAttnFwdSm80INS1_25CollectiveMainloopFwdSm80ILi8ELi2ELb0EN4cute5tupleIJNS5_1CILi128EEENS7_ILi64EEENS7_ILi192EEEEEELi192ENS_6half_tEfNS_4arch4Sm80ELb0ELb1ELb1ELb1ELb0ELb1ELb1ELb1EEENS1_21CollectiveEpilogueFwdINS6_IJS8_SA_S9_EEENS6_IJNS7_ILi1EEESI_SI_EEESC_SE_Li256ELb1ELb1ELb1ELb0EEENS1_36VarlenDynamicPersistentTileSchedulerILi128ELi64ELi256ELi256ELb1ELb1ELb0ELb1ELb0ELb1EEEEEEEEEvNT_6ParamsE) ;  /* 0xfffdd9400c007950 */ /* 0x000fea0003c3ffff */
        .weak           $__internal_41_$__cuda_sm70_votesync_ballot
        .type           $__internal_41_$__cuda_sm70_votesync_ballot,@function
        .size           $__internal_41_$__cuda_sm70_votesync_ballot,(.L_x_2504 - $__internal_41_$__cuda_sm70_votesync_ballot)
$__internal_41_$__cuda_sm70_votesync_ballot:
[----:B------:R-:W-:Y:S01]  /*226c0*/  ISETP.NE.U32.AND P0, PT, R5, 0x1, PT ;  /* 0x000000010500780c */ /* 0x000fe20003f05070 */
[----:B------:R-:W-:Y:S01]  /*226d0*/  IMAD.MOV.U32 R12, RZ, RZ, R0 ;  /* 0x000000ffff0c7224 */ /* 0x000fe200078e0000 */
[----:B------:R-:W-:Y:S04]  /*226e0*/  WARPSYNC R207 ;  /* 0x000000cf00007348 */ /* 0x000fe80003800000 */
[----:B------:R-:W-:-:S07]  /*226f0*/  IMAD.MOV.U32 R13, RZ, RZ, 0x0 ;  /* 0x00000000ff0d7424 */ /* 0x000fce00078e00ff */
[----:B------:R-:W-:-:S04]  /*22700*/  VOTE.ANY R6, PT, !P0 ;  /* 0x0000000000067806 */ /* 0x000fc800040e0100 */
[----:B------:R-:W-:Y:S01]  /*22710*/  LOP3.LUT R5, R6, R207, RZ, 0xc0, !PT ;  /* 0x000000cf06057212 */ /* 0x000fe200078ec0ff */
[----:B------:R-:W-:Y:S06]  /*22720*/  RET.REL.NODEC R12 `(_ZN7cutlass13device_kernelIN5flash19enable_sm80_to_sm89INS1_16FlashAttnFwdSm80INS1_25CollectiveMainloopFwdSm80ILi8ELi2ELb0EN4cute5tupleIJNS5_1CILi128EEENS7_ILi64EEENS7_ILi192EEEEEELi192ENS_6half_tEfNS_4arch4Sm80ELb0ELb1ELb1ELb1ELb0ELb1ELb1ELb1EEENS1_21CollectiveEpilogueFwdINS6_IJS8_SA_S9_EEENS6_IJNS7_ILi1EEESI_SI_EEESC_SE_Li256ELb1ELb1ELb1ELb0EEENS1_36VarlenDynamicPersistentTileSchedulerILi128ELi64ELi256ELi256ELb1ELb1ELb0ELb1ELb0ELb1EEEEEEEEEvNT_6ParamsE) ;  /* 0xfffdd8d00c007950 */ /* 0x000fec0003c3ffff */
.L_x_2061:
        /* <DEDUP_REMOVED lines=13> */
.L_x_2504:


//--------------------- .text._ZN7cutlass13device_kernelIN5flash19enable_sm80_to_sm89INS1_16FlashAttnFwdSm80INS1_25CollectiveMainloopFwdSm80ILi8ELi2ELb1EN4cute5tupleIJNS5_1CILi128EEENS7_ILi96EEENS7_ILi192EEEEEELi192ENS_6half_tEfNS_4arch4Sm80ELb1ELb0ELb1ELb0ELb0ELb0ELb1ELb1EEENS1_21CollectiveEpilogueFwdINS6_IJS8_SA_S9_EEENS6_IJNS7_ILi1EEESI_SI_EEESC_SE_Li256ELb0ELb1ELb1ELb0EEENS1_30DynamicPersistentTileSchedulerILi256ELi256ELb1ELb1ELb0EEEEEEEEEvNT_6ParamsE --------------------------
	.section	.text._ZN7cutlass13device_kernelIN5flash19enable_sm80_to_sm89INS1_16FlashAttnFwdSm80INS1_25CollectiveMainloopFwdSm80ILi8ELi2ELb1EN4cute5tupleIJNS5_1CILi128EEENS7_ILi96EEENS7_ILi192EEEEEELi192ENS_6half_tEfNS_4arch4Sm80ELb1ELb0ELb1ELb0ELb0ELb0ELb1ELb1EEENS1_21CollectiveEpilogueFwdINS6_IJS8_SA_S9_EEENS6_IJNS7_ILi1EEESI_SI_EEESC_SE_Li256ELb0ELb1ELb1ELb0EEENS1_30DynamicPersistentTileSchedulerILi256ELi256ELb1ELb1ELb0EEEEEEEEEvNT_6ParamsE,"ax",@progbits
	.sectioninfo	@"SHI_REGISTERS=255"
	.align	128
.text._ZN7cutlass13device_kernelIN5flash19enable_sm80_to_sm89INS1_16FlashAttnFwdSm80INS1_25CollectiveMainloopFwdSm80ILi8ELi2ELb1EN4cute5tupleIJNS5_1CILi128EEENS7_ILi96EEENS7_ILi192EEEEEELi192ENS_6half_tEfNS_4arch4Sm80ELb1ELb0ELb1ELb0ELb0ELb0ELb1ELb1EEENS1_21CollectiveEpilogueFwdINS6_IJS8_SA_S9_EEENS6_IJNS7_ILi1EEESI_SI_EEESC_SE_Li256ELb0ELb1ELb1ELb0EEENS1_30DynamicPersistentTileSchedulerILi256ELi256ELb1ELb1ELb0EEEEEEEEEvNT_6ParamsE:
        .type           _ZN7cutlass13device_kernelIN5flash19enable_sm80_to_sm89INS1_16FlashAttnFwdSm80INS1_25CollectiveMainloopFwdSm80ILi8ELi2ELb1EN4cute5tupleIJNS5_1CILi128EEENS7_ILi96EEENS7_ILi192EEEEEELi192ENS_6half_tEfNS_4arch4Sm80ELb1ELb0ELb1ELb0ELb0ELb0ELb1ELb1EEENS1_21CollectiveEpilogueFwdINS6_IJS8_SA_S9_EEENS6_IJNS7_ILi1EEESI_SI_EEESC_SE_Li256ELb0ELb1ELb1ELb0EEENS1_30DynamicPersistentTileSchedulerILi256ELi256ELb1ELb1ELb0EEEEEEEEEvNT_6ParamsE,@function
        .size           _ZN7cutlass13device_kernelIN5flash19enable_sm80_to_sm89INS1_16FlashAttnFwdSm80INS1_25CollectiveMainloopFwdSm80ILi8ELi2ELb1EN4cute5tupleIJNS5_1CILi128EEENS7_ILi96EEENS7_ILi192EEEEEELi192ENS_6half_tEfNS_4arch4Sm80ELb1ELb0ELb1ELb0ELb0ELb0ELb1ELb1EEENS1_21CollectiveEpilogueFwdINS6_IJS8_SA_S9_EEENS6_IJNS7_ILi1EEESI_SI_EEESC_SE_Li256ELb0ELb1ELb1ELb0EEENS1_30DynamicPersistentTileSchedulerILi256ELi256ELb1ELb1ELb0EEEEEEEEEvNT_6ParamsE,(.L_x_2509 - _ZN7cutlass13device_kernelIN5flash19enable_sm80_to_sm89INS1_16FlashAttnFwdSm80INS1_25CollectiveMainloopFwdSm80ILi8ELi2ELb1EN4cute5tupleIJNS5_1CILi128EEENS7_ILi96EEENS7_ILi192EEEEEELi192ENS_6half_tEfNS_4arch4Sm80ELb1ELb0ELb1ELb0ELb0ELb0ELb1ELb1EEENS1_21CollectiveEpilogueFwdINS6_IJS8_SA_S9_EEENS6_IJNS7_ILi1EEESI_SI_EEESC_SE_Li256ELb0ELb1ELb1ELb0EEENS1_30DynamicPersistentTileSchedulerILi256ELi256ELb1ELb1ELb0EEEEEEEEEvNT_6ParamsE)
        .other          _ZN7cutlass13device_kernelIN5flash19enable_sm80_to_sm89INS1_16FlashAttnFwdSm80INS1_25CollectiveMainloopFwdSm80ILi8ELi2ELb1EN4cute5tupleIJNS5_1CILi128EEENS7_ILi96EEENS7_ILi192EEEEEELi192ENS_6half_tEfNS_4arch4Sm80ELb1ELb0ELb1ELb0ELb0ELb0ELb1ELb1EEENS1_21CollectiveEpilogueFwdINS6_IJS8_SA_S9_EEENS6_IJNS7_ILi1EEESI_SI_EEESC_SE_Li256ELb0ELb1ELb1ELb0EEENS1_30DynamicPersistentTileSchedulerILi256ELi256ELb1ELb1ELb0EEEEEEEEEvNT_6ParamsE,@"STO_CUDA_ENTRY STV_DEFAULT"
_ZN7cutlass13device_kernelIN5flash19enable_sm80_to_sm89INS1_16FlashAttnFwdSm80INS1_25CollectiveMainloopFwdSm80ILi8ELi2ELb1EN4cute5tupleIJNS5_1CILi128EEENS7_ILi96EEENS7_ILi192EEEEEELi192ENS_6half_tEfNS_4arch4Sm80ELb1ELb0ELb1ELb0ELb0ELb0ELb1ELb1EEENS1_21CollectiveEpilogueFwdINS6_IJS8_SA_S9_EEENS6_IJNS7_ILi1EEESI_SI_EEESC_SE_Li256ELb0ELb1ELb1ELb0EEENS1_30DynamicPersistentTileSchedulerILi256ELi256ELb1ELb1ELb0EEEEEEEEEvNT_6ParamsE:
[----:B------:R-:W-:-:S03]  /*0000*/  MOV R1, c[0x0][0x28] ;  /* 0x00000a0000017a02 */ /* 0x000fc60000000f00 */
[----:B------:R-:W1:Y:S01]  /*0010*/  S2R R18, SR_TID.X ;  /* 0x0000000000127919 */ /* 0x000e620000002100 */
[----:B------:R-:W-:-:S03]  /*0020*/  IADD3 R1, R1, -0x88, RZ ;  /* 0xffffff7801017810 */ /* 0x000fc60007ffe0ff */
[----:B------:R-:W2:Y:S01]  /*0030*/  S2R R14, SR_CTAID.X ;  /* 0x00000000000e7919 */ /* 0x000ea20000002500 */
[----:B-1----:R-:W-:-:S05]  /*0040*/  SHF.R.U32.HI R2, RZ, 0x5, R18 ;  /* 0x00000005ff027819 */ /* 0x002fca0000011612 */
[----:B------:R-:W1:Y:S02]  /*0050*/  SHFL.IDX PT, R0, R2, RZ, 0x1f ;  /* 0x00001fff02007589 */ /* 0x000e6400000e0000 */
[----:B-1----:R-:W-:Y:S02]  /*0060*/  ISETP.GE.AND P0, PT, R0, 0x1, PT ;  /* 0x000000010000780c */ /* 0x002fe40003f06270 */
[----:B------:R1:W-:Y:S11]  /*0070*/  STL [R1+0x80], R0 ;  /* 0x0000800001007387 */ /* 0x0003f60000100800 */
[----:B------:R-:W-:Y:S06]  /*0080*/  @P0 BAR.ARV 0x4, 0x100 ;  /* 0x0104000000000b1d */ /* 0x000fec0000002000 */
[----:B--2---:R-:W-:-:S13]  /*0090*/  ISETP.GE.AND P0, PT, R14, c[0x0][0x538], PT ;  /* 0x00014e000e007a0c */ /* 0x004fda0003f06270 */
[----:B------:R-:W-:Y:S05]  /*00a0*/  @P0 EXIT ;  /* 0x000000000000094d */ /* 0x000fea0003800000 */
[----:B-1----:R-:W-:Y:S01]  /*00b0*/  SHF.R.S32.HI R8, RZ, 0x1f, R18 ;  /* 0x0000001fff087819 */ /* 0x002fe20000011412 */
[----:B------:R-:W-:Y:S01]  /*00c0*/  IMAD.MOV.U32 R212, RZ, RZ, 0x20 ;  /* 0x00000020ffd47424 */ /* 0x000fe200078e00ff */
[----:B------:R-:W-:Y:S02]  /*00d0*/  ULDC.64 UR6, c[0x0][0x118] ;  /* 0x0000460000067ab9 */ /* 0x000fe40000000a00 */
[CC--:B------:R-:W-:Y:S02]  /*00e0*/  LEA.HI R2, R8.reuse, R18.reuse, RZ, 0x4 ;  /* 0x0000001208027211 */ /* 0x0c0fe400078f20ff */
[CC--:B------:R-:W-:Y:S02]  /*00f0*/  LEA.HI R9, R8.reuse, R18.reuse, RZ, 0x3 ;  /* 0x0000001208097211 */ /* 0x0c0fe400078f18ff */
[----:B------:R-:W-:Y:S02]  /*0100*/  SHF.R.S32.HI R3, RZ, 0x4, R2 ;  /* 0x00000004ff037819 */ /* 0x000fe40000011402 */
[----:B------:R-:W-:-:S02]  /*0110*/  LEA.HI R4, R8, R18, RZ, 0x6 ;  /* 0x0000001208047211 */ /* 0x000fc400078f30ff */
[----:B------:R-:W-:Y:S02]  /*0120*/  LEA.HI R0, R2, R3, RZ, 0x1 ;  /* 0x0000000302007211 */ /* 0x000fe400078f08ff */
[----:B------:R-:W-:Y:S01]  /*0130*/  SHF.R.S32.HI R6, RZ, 0x3, R9 ;  /* 0x00000003ff067819 */ /* 0x000fe20000011409 */
[----:B------:R-:W-:Y:S01]  /*0140*/  IMAD.SHL.U32 R4, R4, 0x8, RZ ;  /* 0x0000000804047824 */ /* 0x000fe200078e00ff */
[----:B------:R-:W-:Y:S02]  /*0150*/  LOP3.LUT R0, R0, 0xfffffffe, RZ, 0xc0, !PT ;  /* 0xfffffffe00007812 */ /* 0x000fe400078ec0ff */
[----:B------:R-:W-:-:S03]  /*0160*/  LOP3.LUT R5, R9, 0xfffffff8, RZ, 0xc0, !PT ;  /* 0xfffffff809057812 */ /* 0x000fc600078ec0ff */
[----:B------:R-:W-:Y:S01]  /*0170*/  IMAD.IADD R11, R3, 0x1, -R0 ;  /* 0x00000001030b7824 */ /* 0x000fe200078e0a00 */
[-C--:B------:R-:W-:Y:S01]  /*0180*/  LEA.HI R3, R8, R18.reuse, RZ, 0x2 ;  /* 0x0000001208037211 */ /* 0x080fe200078f10ff */
[----:B------:R-:W-:Y:S01]  /*0190*/  IMAD.IADD R15, R18, 0x1, -R5 ;  /* 0x00000001120f7824 */ /* 0x000fe200078e0a05 */
[----:B------:R-:W-:Y:S01]  /*01a0*/  LOP3.LUT R0, R2, 0xfffffff0, RZ, 0xc0, !PT ;  /* 0xfffffff002007812 */ /* 0x000fe200078ec0ff */
[----:B------:R-:W-:Y:S01]  /*01b0*/  IMAD.SHL.U32 R2, R6, 0x40, RZ ;  /* 0x0000004006027824 */ /* 0x000fe200078e00ff */
[----:B------:R-:W-:Y:S01]  /*01c0*/  LOP3.LUT R3, R3, 0xfffffffc, RZ, 0xc0, !PT ;  /* 0xfffffffc03037812 */ /* 0x000fe200078ec0ff */
[----:B------:R-:W-:Y:S01]  /*01d0*/  IMAD.SHL.U32 R16, R15, 0x8, RZ ;  /* 0x000000080f107824 */ /* 0x000fe200078e00ff */
[----:B------:R-:W-:Y:S01]  /*01e0*/  LOP3.LUT R6, R4, 0x7ffffe00, RZ, 0xc0, !PT ;  /* 0x7ffffe0004067812 */ /* 0x000fe200078ec0ff */
[----:B------:R-:W-:Y:S01]  /*01f0*/  IMAD.IADD R5, R18, 0x1, -R0 ;  /* 0x0000000112057824 */ /* 0x000fe200078e0a00 */
[----:B------:R-:W-:Y:S01]  /*0200*/  LOP3.LUT R0, R2, 0x1c0, RZ, 0xc0, !PT ;  /* 0x000001c002007812 */ /* 0x000fe200078ec0ff */
[----:B------:R-:W-:Y:S01]  /*0210*/  IMAD.IADD R4, R18, 0x1, -R3 ;  /* 0x0000000112047824 */ /* 0x000fe200078e0a03 */
[----:B------:R-:W-:Y:S01]  /*0220*/  LEA.HI R8, R8, R18, RZ, 0x5 ;  /* 0x0000001208087211 */ /* 0x000fe200078f28ff */
[----:B------:R-:W-:Y:S01]  /*0230*/  STL [R1+0x28], R16 ;  /* 0x0000281001007387 */ /* 0x000fe20000100800 */
[----:B------:R-:W-:-:S02]  /*0240*/  SHF.R.S32.HI R7, RZ, 0x1f, R5 ;  /* 0x0000001fff077819 */ /* 0x000fc40000011405 */
[----:B------:R-:W-:Y:S02]  /*0250*/  SHF.R.U32.HI R3, RZ, 0x3, R0 ;  /* 0x00000003ff037819 */ /* 0x000fe40000011600 */
[----:B------:R-:W-:Y:S02]  /*0260*/  LOP3.LUT R2, R0, 0x38, R16, 0xf8, !PT ;  /* 0x0000003800027812 */ /* 0x000fe400078ef810 */
[----:B------:R-:W-:Y:S02]  /*0270*/  LEA.HI R0, R4, R4, RZ, 0x1 ;  /* 0x0000000404007211 */ /* 0x000fe400078f08ff */
[----:B------:R-:W-:Y:S02]  /*0280*/  LEA.HI R10, R7, R5, RZ, 0x3 ;  /* 0x00000005070a7211 */ /* 0x000fe400078f18ff */
[----:B------:R-:W-:Y:S02]  /*0290*/  LOP3.LUT R0, R0, 0x1ffffffe, RZ, 0xc0, !PT ;  /* 0x1ffffffe00007812 */ /* 0x000fe400078ec0ff */
[----:B------:R-:W-:-:S02]  /*02a0*/  LOP3.LUT R13, R6, R2, R3, 0xf6, !PT ;  /* 0x00000002060d7212 */ /* 0x000fc400078ef603 */
[----:B------:R-:W-:Y:S01]  /*02b0*/  SHF.R.S32.HI R216, RZ, 0x5, R8 ;  /* 0x00000005ffd87819 */ /* 0x000fe20000011408 */
[----:B------:R-:W-:Y:S01]  /*02c0*/  IMAD.IADD R12, R4, 0x1, -R0 ;  /* 0x00000001040c7824 */ /* 0x000fe200078e0a00 */
[----:B------:R-:W-:Y:S02]  /*02d0*/  SHF.R.S32.HI R2, RZ, 0x1f, R8 ;  /* 0x0000001fff027819 */ /* 0x000fe40000011408 */
[----:B------:R-:W-:Y:S02]  /*02e0*/  LOP3.LUT R6, R10, 0xfffffff8, RZ, 0xc0, !PT ;  /* 0xfffffff80a067812 */ /* 0x000fe400078ec0ff */
[----:B------:R-:W-:Y:S02]  /*02f0*/  LOP3.LUT R3, R8, 0xffffffe0, RZ, 0xc0, !PT ;  /* 0xffffffe008037812 */ /* 0x000fe400078ec0ff */
[----:B------:R-:W-:Y:S01]  /*0300*/  LEA.HI R0, R2, R216, RZ, 0x3 ;  /* 0x000000d802007211 */ /* 0x000fe200078f18ff */
[----:B------:R-:W-:Y:S02]  /*0310*/  IMAD.IADD R8, R5, 0x1, -R6 ;  /* 0x0000000105087824 */ /* 0x000fe400078e0a06 */
[----:B------:R-:W-:Y:S01]  /*0320*/  IMAD.SHL.U32 R2, R15, 0x40, RZ ;  /* 0x000000400f027824 */ /* 0x000fe200078e00ff */
[----:B------:R-:W-:Y:S01]  /*0330*/  LOP3.LUT R7, R0, 0xffffff8, RZ, 0xc0, !PT ;  /* 0x0ffffff800077812 */ /* 0x000fe200078ec0ff */
[C---:B------:R-:W-:Y:S01]  /*0340*/  IMAD.SHL.U32 R0, R8.reuse, 0x40, RZ ;  /* 0x0000004008007824 */ /* 0x040fe200078e00ff */
[----:B------:R-:W-:Y:S01]  /*0350*/  R2P PR, R8, 0x6 ;  /* 0x0000000608007804 */ /* 0x000fe20000000000 */
[----:B------:R-:W-:Y:S01]  /*0360*/  IMAD.IADD R18, R18, 0x1, -R3 ;  /* 0x0000000112127824 */ /* 0x000fe200078e0a03 */
[----:B------:R-:W-:Y:S01]  /*0370*/  LOP3.LUT R2, R2, 0x1c0, RZ, 0xc0, !PT ;  /* 0x000001c002027812 */ /* 0x000fe200078ec0ff */
[----:B------:R-:W-:Y:S01]  /*0380*/  IMAD.SHL.U32 R3, R11, 0x8, RZ ;  /* 0x000000080b037824 */ /* 0x000fe200078e00ff */
[----:B------:R-:W-:Y:S01]  /*0390*/  LOP3.LUT R0, R0, 0x1c0, RZ, 0xc0, !PT ;  /* 0x000001c000007812 */ /* 0x000fe200078ec0ff */
[----:B------:R-:W-:Y:S01]  /*03a0*/  IMAD.IADD R7, R216, 0x1, -R7 ;  /* 0x00000001d8077824 */ /* 0x000fe200078e0a07 */
[----:B------:R-:W-:-:S02]  /*03b0*/  SHF.R.S32.HI R6, RZ, 0x1f, R18 ;  /* 0x0000001fff067819 */ /* 0x000fc40000011412 */
[----:B------:R-:W-:Y:S02]  /*03c0*/  LOP3.LUT R9, R2, 0x8, R9, 0xf8, !PT ;  /* 0x0000000802097812 */ /* 0x000fe400078ef809 */
[----:B------:R-:W-:Y:S02]  /*03d0*/  SHF.R.U32.HI R4, RZ, 0x3, R2 ;  /* 0x00000003ff047819 */ /* 0x000fe40000011602 */
[----:B------:R-:W-:Y:S01]  /*03e0*/  LOP3.LUT R2, R0, 0x8, R3, 0xf8, !PT ;  /* 0x0000000800027812 */ /* 0x000fe200078ef803 */
[----:B------:R-:W-:Y:S01]  /*03f0*/  IMAD.SHL.U32 R3, R10, 0x40, RZ ;  /* 0x000000400a037824 */ /* 0x000fe200078e00ff */
[----:B------:R-:W-:Y:S02]  /*0400*/  SHF.R.U32.HI R0, RZ, 0x3, R0 ;  /* 0x00000003ff007819 */ /* 0x000fe40000011600 */
[----:B------:R-:W-:Y:S02]  /*0410*/  LEA.HI R6, R6, R18, RZ, 0x2 ;  /* 0x0000001206067211 */ /* 0x000fe400078f10ff */
[----:B------:R-:W-:-:S02]  /*0420*/  LOP3.LUT R0, R2, R0, RZ, 0x3c, !PT ;  /* 0x0000000002007212 */ /* 0x000fc400078e3cff */
[----:B------:R-:W-:Y:S02]  /*0430*/  SHF.R.S32.HI R5, RZ, 0x2, R6 ;  /* 0x00000002ff057819 */ /* 0x000fe40000011406 */
[----:B------:R-:W-:Y:S02]  /*0440*/  LOP3.LUT R0, R0, 0x7ffffe00, R3, 0xf8, !PT ;  /* 0x7ffffe0000007812 */ /* 0x000fe400078ef803 */
[----:B------:R-:W-:Y:S01]  /*0450*/  LOP3.LUT R3, R6, 0x7ffffffc, RZ, 0xc0, !PT ;  /* 0x7ffffffc06037812 */ /* 0x000fe200078ec0ff */
[----:B------:R-:W-:Y:S01]  /*0460*/  IMAD R15, R7, 0x10, R5 ;  /* 0x00000010070f7824 */ /* 0x000fe200078e0205 */
[C---:B------:R-:W-:Y:S01]  /*0470*/  IADD3 R5, R16.reuse, 0x40, RZ ;  /* 0x0000004010057810 */ /* 0x040fe20007ffe0ff */
[----:B------:R-:W-:Y:S01]  /*0480*/  IMAD.SHL.U32 R6, R13, 0x2, RZ ;  /* 0x000000020d067824 */ /* 0x000fe200078e00ff */
[----:B------:R-:W-:Y:S01]  /*0490*/  IADD3 R7, R16, 0x80, RZ ;  /* 0x0000008010077810 */ /* 0x000fe20007ffe0ff */
[----:B------:R-:W-:Y:S01]  /*04a0*/  IMAD.IADD R3, R18, 0x1, -R3 ;  /* 0x0000000112037824 */ /* 0x000fe200078e0a03 */
[----:B------:R-:W-:Y:S01]  /*04b0*/  STL [R1+0x84], R15 ;  /* 0x0000840f01007387 */ /* 0x000fe20000100800 */
[----:B------:R-:W-:-:S02]  /*04c0*/  LOP3.LUT R4, R9, R4, RZ, 0x3c, !PT ;  /* 0x0000000409047212 */ /* 0x000fc400078e3cff */
[----:B------:R-:W-:Y:S01]  /*04d0*/  LEA R214, R0, 0x100, 0x1 ;  /* 0x0000010000d67811 */ /* 0x000fe200078e08ff */
[----:B------:R-:W-:Y:S01]  /*04e0*/  STL [R1+0x6c], R14 ;  /* 0x00006c0e01007387 */ /* 0x000fe20000100800 */
[----:B------:R-:W-:Y:S01]  /*04f0*/  IADD3 R0, R6, 0x12100, RZ ;  /* 0x0001210006007810 */ /* 0x000fe20007ffe0ff */
[----:B------:R-:W-:Y:S01]  /*0500*/  IMAD R2, R11, 0x200, R4 ;  /* 0x000002000b027824 */ /* 0x000fe200078e0204 */
[----:B------:R-:W-:Y:S01]  /*0510*/  SEL R212, R212, 0xffffffe0, !P1 ;  /* 0xffffffe0d4d47807 */ /* 0x000fe20004800000 */
[----:B------:R1:W-:Y:S01]  /*0520*/  STL [R1+0x30], R5 ;  /* 0x0000300501007387 */ /* 0x0003e20000100800 */
[----:B------:R-:W-:Y:S02]  /*0530*/  IMAD.MOV.U32 R4, RZ, RZ, 0x40 ;  /* 0x00000040ff047424 */ /* 0x000fe400078e00ff */
[----:B------:R-:W-:Y:S01]  /*0540*/  LEA R213, R2, 0x12100, 0x1 ;  /* 0x0001210002d57811 */ /* 0x000fe200078e08ff */
[----:B------:R-:W-:Y:S01]  /*0550*/  STL [R1+0x20], R7 ;  /* 0x0000200701007387 */ /* 0x000fe20000100800 */
[----:B------:R-:W-:-:S03]  /*0560*/  IMAD R216, R216, 0x800, R214 ;  /* 0x00000800d8d87824 */ /* 0x000fc600078e02d6 */
[----:B------:R-:W-:Y:S01]  /*0570*/  STL [R1+0x34], R6 ;  /* 0x0000340601007387 */ /* 0x000fe20000100800 */
[----:B------:R-:W-:Y:S02]  /*0580*/  IMAD.IADD R218, R212, 0x1, R216 ;  /* 0x00000001d4da7824 */ /* 0x000fe400078e02d8 */
[----:B-1----:R-:W-:Y:S02]  /*0590*/  IMAD.SHL.U32 R5, R3, 0x2, RZ ;  /* 0x0000000203057824 */ /* 0x002fe400078e00ff */
[----:B------:R-:W-:-:S05]  /*05a0*/  IMAD R3, R12, 0x8, R15 ;  /* 0x000000080c037824 */ /* 0x000fca00078e020f */
[----:B------:R1:W-:Y:S04]  /*05b0*/  STL [R1+0x7c], R3 ;  /* 0x00007c0301007387 */ /* 0x0003e80000100800 */
[----:B------:R-:W-:Y:S01]  /*05c0*/  STL [R1+0x38], R5 ;  /* 0x0000380501007387 */ /* 0x000fe20000100800 */
[----:B-1----:R-:W-:-:S05]  /*05d0*/  IADD3 R3, R6, 0x100, RZ ;  /* 0x0000010006037810 */ /* 0x002fca0007ffe0ff */
[----:B------:R1:W-:Y:S04]  /*05e0*/  STL [R1+0x40], R3 ;  /* 0x0000400301007387 */ /* 0x0003e80000100800 */
[----:B------:R2:W-:Y:S01]  /*05f0*/  STL [R1+0x3c], R0 ;  /* 0x00003c0001007387 */ /* 0x0005e20000100800 */
[----:B-1----:R-:W-:Y:S02]  /*0600*/  IADD3 R3, R5, 0xb8, RZ ;  /* 0x000000b805037810 */ /* 0x002fe40007ffe0ff */
[----:B--2---:R-:W-:-:S03]  /*0610*/  SEL R0, R4, 0xffffffc0, !P2 ;  /* 0xffffffc004007807 */ /* 0x004fc60005000000 */
[----:B------:R1:W-:Y:S01]  /*0620*/  STL [R1+0x74], R3 ;  /* 0x0000740301007387 */ /* 0x0003e20000100800 */
[----:B------:R-:W-:Y:S02]  /*0630*/  IADD3 R4, R5, 0xb0, RZ ;  /* 0x000000b005047810 */ /* 0x000fe40007ffe0ff */
[----:B------:R-:W-:Y:S01]  /*0640*/  SHF.R.S32.HI R2, RZ, 0x1f, R3 ;  /* 0x0000001fff027819 */ /* 0x000fe20000011403 */
[----:B------:R-:W-:Y:S02]  /*0650*/  IMAD.IADD R215, R214, 0x1, R0 ;  /* 0x00000001d6d77824 */ /* 0x000fe400078e0200 */
[----:B------:R1:W-:Y:S01]  /*0660*/  STL [R1+0x70], R4 ;  /* 0x0000700401007387 */ /* 0x0003e20000100800 */
[C---:B------:R-:W-:Y:S02]  /*0670*/  IMAD.IADD R218, R0.reuse, 0x1, R218 ;  /* 0x0000000100da7824 */ /* 0x040fe400078e02da */
[----:B------:R-:W-:Y:S01]  /*0680*/  IMAD.IADD R217, R0, 0x1, R216 ;  /* 0x0000000100d97824 */ /* 0x000fe200078e02d8 */
[----:B------:R1:W-:Y:S04]  /*0690*/  STL [R1+0x78], R2 ;  /* 0x0000780201007387 */ /* 0x0003e80000100800 */
.L_x_2091:
[----:B-1----:R-:W2:Y:S01]  /*06a0*/  LDL R4, [R1+0x6c] ;  /* 0x00006c0001047983 */ /* 0x002ea20000100800 */
        /* <DEDUP_REMOVED lines=8> */
[----:B------:R-:W-:-:S04]  /*0730*/  IMAD.MOV R2, RZ, RZ, -R3 ;  /* 0x000000ffff027224 */ /* 0x000fc800078e0a03 */
        /* <DEDUP_REMOVED lines=9> */
.L_x_2063:
[----:B------:R-:W-:-:S04]  /*07d0*/  MOV R0, c[0x0][0x554] ;  /* 0x0001550000007a02 */ /* 0x000fc80000000f00 */
[----:B------:R-:W-:Y:S02]  /*07e0*/  ISETP.NE.AND P0, PT, R0, 0x1, PT ;  /* 0x000000010000780c */ /* 0x000fe40003f05270 */
[----:B------:R-:W-:-:S11]  /*07f0*/  MOV R0, R2 ;  /* 0x0000000200007202 */ /* 0x000fd60000000f00 */
[----:B------:R-:W-:-:S05]  /*0800*/  @P0 IMAD.HI.U32 R4, R2, c[0x0][0x558], RZ ;  /* 0x0001560002040a27 */ /* 0x000fca00078e00ff */
[----:B------:R-:W-:-:S05]  /*0810*/  @P0 SHF.R.U32.HI R0, RZ, c[0x0][0x55c], R4 ;  /* 0x00015700ff000a19 */ /* 0x000fca0000011604 */
[----:B------:R-:W-:Y:S02]  /*0820*/  IMAD R4, R0, c[0x0][0x554], RZ ;  /* 0x0001550000047a24 */ /* 0x000fe400078e02ff */
.L_x_2064:
[----:B------:R-:W-:Y:S05]  /*0830*/  BSYNC B0 ;  /* 0x0000000000007941 */ /* 0x000fea0003800000 */
.L_x_2062:
        /* <DEDUP_REMOVED lines=28> */
[----:B------:R-:W-:-:S04]  /*0a00*/  IMAD.HI R5, R5, 0x2aaaaaab, RZ ;  /* 0x2aaaaaab05057827 */ /* 0x000fc800078e02ff */
[----:B------:R-:W-:Y:S01]  /*0a10*/  IMAD R0, R3, c[0x0][0x554], R0 ;  /* 0x0001550003007a24 */ /* 0x000fe200078e0200 */
[----:B------:R-:W-:-:S03]  /*0a20*/  SHF.R.U32.HI R3, RZ, 0x1f, R5 ;  /* 0x0000001fff037819 */ /* 0x000fc60000011605 */
[----:B------:R-:W-:Y:S01]  /*0a30*/  @P0 IMAD.HI.U32 R2, R0, c[0x0][0x54c], RZ ;  /* 0x0001530000020a27 */ /* 0x000fe200078e00ff */
[----:B------:R-:W-:-:S03]  /*0a40*/  LEA.HI.SX32 R3, R5, R3, 0x1c ;  /* 0x0000000305037211 */ /* 0x000fc600078fe2ff */
[----:B------:R-:W-:Y:S01]  /*0a50*/  IMAD.MOV.U32 R11, RZ, RZ, R0 ;  /* 0x000000ffff0b7224 */ /* 0x000fe200078e0000 */
[----:B------:R-:W-:Y:S01]  /*0a60*/  @P0 SHF.R.U32.HI R11, RZ, c[0x0][0x550], R2 ;  /* 0x00015400ff0b0a19 */ /* 0x000fe20000011602 */
[----:B------:R-:W-:Y:S01]  /*0a70*/  IMAD.MOV.U32 R2, RZ, RZ, RZ ;  /* 0x000000ffff027224 */ /* 0x000fe200078e00ff */
[----:B------:R-:W-:Y:S02]  /*0a80*/  IMNMX R8, R3, UR4, PT ;  /* 0x0000000403087c17 */ /* 0x000fe4000b800200 */
[----:B------:R-:W-:Y:S01]  /*0a90*/  IADD3 R3, -R11, RZ, RZ ;  /* 0x000000ff0b037210 */ /* 0x000fe20007ffe1ff */
[----:B------:R1:W-:Y:S01]  /*0aa0*/  STL [R1+0x60], R11 ;  /* 0x0000600b01007387 */ /* 0x0003e20000100800 */
[----:B------:R-:W-:-:S03]  /*0ab0*/  ISETP.GE.AND P0, PT, R8, 0x1, PT ;  /* 0x000000010800780c */ /* 0x000fc60003f06270 */
[----:B------:R-:W-:-:S05]  /*0ac0*/  IMAD R12, R3, c[0x0][0x548], R0 ;  /* 0x00015200030c7a24 */ /* 0x000fca00078e0200 */
[----:B------:R1:W-:Y:S05]  /*0ad0*/  STL [R1+0x5c], R12 ;  /* 0x00005c0c01007387 */ /* 0x0003ea0000100800 */
[----:B------:R-:W-:Y:S05]  /*0ae0*/  @!P0 BRA `(.L_x_2066) ;  /* 0x000001f000008947 */ /* 0x000fea0003800000 */
[----:B------:R-:W-:-:S04]  /*0af0*/  SHF.R.U32.HI R0, RZ, 0x10, R10 ;  /* 0x00000010ff007819 */ /* 0x000fc8000001160a */
        /* <DEDUP_REMOVED lines=14> */
[----:B------:R-:W-:-:S04]  /*0be0*/  IMAD.MOV.U32 R2, RZ, RZ, RZ ;  /* 0x000000ffff027224 */ /* 0x000fc800078e00ff */
        /* <DEDUP_REMOVED lines=15> */
.L_x_2066:
[----:B------:R-:W-:Y:S05]  /*0ce0*/  BSYNC B0 ;  /* 0x0000000000007941 */ /* 0x000fea0003800000 */
.L_x_2065:
[----:B------:R-:W-:Y:S01]  /*0cf0*/  LOP3.LUT R0, R10, 0xffff, RZ, 0xc0, !PT ;  /* 0x0000ffff0a007812 */ /* 0x000fe200078ec0ff */
[----:B------:R-:W-:Y:S01]  /*0d00*/  CS2R R16, SRZ ;  /* 0x0000000000107805 */ /* 0x000fe2000001ff00 */
[----:B------:R-:W-:Y:S01]  /*0d10*/  CS2R R98, SRZ ;  /* 0x0000000000627805 */ /* 0x000fe2000001ff00 */
[----:B------:R-:W-:Y:S01]  /*0d20*/  CS2R R96, SRZ ;  /* 0x0000000000607805 */ /* 0x000fe2000001ff00 */
        /* <DEDUP_REMOVED lines=53> */
[----:B--2---:R-:W-:Y:S01]  /*1080*/  ISETP.NE.U32.AND P0, PT, RZ, c[0x0][0x340], PT ;  /* 0x0000d000ff007a0c */ /* 0x004fe20003f05070 */
[----:B------:R-:W2:Y:S04]  /*1090*/  LDL.64 R4, [R1+0x28] ;  /* 0x0000280001047983 */ /* 0x000ea80000100a00 */
[----:B------:R3:W2:Y:S01]  /*10a0*/  LDL.64 R30, [R1+0x28] ;  /* 0x00002800011e7983 */ /* 0x0006a20000100a00 */
[----:B------:R-:W-:-:S03]  /*10b0*/  ISETP.NE.AND.EX P0, PT, RZ, c[0x0][0x344], PT, P0 ;  /* 0x0000d100ff007a0c */ /* 0x000fc60003f05300 */
[----:B------:R-:W4:Y:S04]  /*10c0*/  LDL R28, [R1+0x30] ;  /* 0x00003000011c7983 */ /* 0x000f280000100800 */
[----:B------:R-:W5:Y:S04]  /*10d0*/  LDL R27, [R1+0x20] ;  /* 0x00002000011b7983 */ /* 0x000f680000100800 */
[----:B------:R-:W1:Y:S02]  /*10e0*/  S2R R13, SR_TID.X ;  /* 0x00000000000d7919 */ /* 0x000e640000002100 */
[----:B------:R-:W-:-:S05]  /*10f0*/  @P0 MOV R2, 0x4 ;  /* 0x0000000400020802 */ /* 0x000fca0000000f00 */
[----:B------:R-:W-:-:S05]  /*1100*/  @P0 IMAD.WIDE R2, R11, R2, c[0x0][0x340] ;  /* 0x0000d0000b020625 */ /* 0x000fca00078e0202 */
[----:B------:R3:W4:Y:S01]  /*1110*/  @P0 LDG.E R9, [R2.64] ;  /* 0x0000000602090981 */ /* 0x000722000c1e1900 */
[----:B-1----:R-:W-:-:S04]  /*1120*/  SHF.R.S32.HI R25, RZ, 0x1f, R13 ;  /* 0x0000001fff197819 */ /* 0x002fc8000001140d */
[----:B------:R-:W-:-:S04]  /*1130*/  LEA.HI R25, R25, R13, RZ, 0x3 ;  /* 0x0000000d19197211 */ /* 0x000fc800078f18ff */
[----:B------:R-:W-:-:S04]  /*1140*/  SHF.R.S32.HI R25, RZ, 0x3, R25 ;  /* 0x00000003ff197819 */ /* 0x000fc80000011419 */
[----:B------:R-:W-:-:S05]  /*1150*/  SHF.R.S32.HI R0, RZ, 0x1f, R25 ;  /* 0x0000001fff007819 */ /* 0x000fca0000011419 */
[C---:B---3--:R-:W-:Y:S02]  /*1160*/  IMAD R2, R0.reuse, c[0x0][0x1e0], RZ ;  /* 0x0000780000027a24 */ /* 0x048fe400078e02ff */
[----:B------:R-:W-:Y:S01]  /*1170*/  IMAD R0, R0, c[0x0][0x208], RZ ;  /* 0x0000820000007a24 */ /* 0x000fe200078e02ff */
[----:B------:R-:W-:Y:S01]  /*1180*/  SHF.R.S32.HI R10, RZ, 0x1f, R12 ;  /* 0x0000001fff0a7819 */ /* 0x000fe2000001140c */
[C---:B------:R-:W-:Y:S02]  /*1190*/  IMAD R6, R25.reuse, c[0x0][0x1e4], R2 ;  /* 0x0000790019067a24 */ /* 0x040fe400078e0202 */
[----:B------:R-:W-:Y:S01]  /*11a0*/  IMAD R0, R25, c[0x0][0x20c], R0 ;  /* 0x0000830019007a24 */ /* 0x000fe200078e0200 */
[----:B------:R-:W-:Y:S01]  /*11b0*/  SHF.R.S32.HI R8, RZ, 0x1f, R11 ;  /* 0x0000001fff087819 */ /* 0x000fe2000001140b */
[----:B------:R-:W-:Y:S01]  /*11c0*/  WARPSYNC 0xffffffff ;  /* 0xffffffff00007948 */ /* 0x000fe20003800000 */
[----:B------:R-:W-:Y:S02]  /*11d0*/  IADD3 R192, R212, R216, RZ ;  /* 0x000000d8d4c07210 */ /* 0x000fe40007ffe0ff */
[----:B--2---:R-:W-:-:S04]  /*11e0*/  MOV R30, R4 ;  /* 0x00000004001e7202 */ /* 0x004fc80000000f00 */
[----:B------:R-:W-:-:S05]  /*11f0*/  SHF.R.S32.HI R31, RZ, 0x1f, R30 ;  /* 0x0000001fff1f7819 */ /* 0x000fca000001141e */
[----:B------:R-:W-:-:S04]  /*1200*/  IMAD.WIDE.U32 R4, R25, c[0x0][0x1e0], R30 ;  /* 0x0000780019047a25 */ /* 0x000fc800078e001e */
[----:B------:R-:W-:Y:S01]  /*1210*/  IMAD.WIDE.U32 R2, R25, c[0x0][0x208], R30 ;  /* 0x0000820019027a25 */ /* 0x000fe200078e001e */
[----:B------:R-:W-:-:S03]  /*1220*/  IADD3 R5, R5, R6, RZ ;  /* 0x0000000605057210 */ /* 0x000fc60007ffe0ff */
[----:B------:R-:W-:Y:S02]  /*1230*/  IMAD.IADD R3, R3, 0x1, R0 ;  /* 0x0000000103037824 */ /* 0x000fe400078e0200 */
[C---:B------:R-:W-:Y:S02]  /*1240*/  IMAD R6, R10.reuse, c[0x0][0x1e8], RZ ;  /* 0x00007a000a067a24 */ /* 0x040fe400078e02ff */
[----:B------:R-:W-:Y:S02]  /*1250*/  IMAD R0, R10, c[0x0][0x210], RZ ;  /* 0x000084000a007a24 */ /* 0x000fe400078e02ff */
[C---:B------:R-:W-:Y:S02]  /*1260*/  IMAD R6, R12.reuse, c[0x0][0x1ec], R6 ;  /* 0x00007b000c067a24 */ /* 0x040fe400078e0206 */
[----:B------:R-:W-:-:S04]  /*1270*/  IMAD.WIDE.U32 R4, R12, c[0x0][0x1e8], R4 ;  /* 0x00007a000c047a25 */ /* 0x000fc800078e0004 */
[C---:B------:R-:W-:Y:S02]  /*1280*/  IMAD R0, R12.reuse, c[0x0][0x214], R0 ;  /* 0x000085000c007a24 */ /* 0x040fe400078e0200 */
[----:B------:R-:W-:Y:S01]  /*1290*/  IMAD.WIDE.U32 R2, R12, c[0x0][0x210], R2 ;  /* 0x000084000c027a25 */ /* 0x000fe200078e0002 */
[----:B------:R-:W-:-:S04]  /*12a0*/  IADD3 R7, R5, R6, RZ ;  /* 0x0000000605077210 */ /* 0x000fc80007ffe0ff */
[----:B------:R-:W-:Y:S01]  /*12b0*/  IADD3 R5, R3, R0, RZ ;  /* 0x0000000003057210 */ /* 0x000fe20007ffe0ff */
[----:B------:R-:W-:Y:S01]  /*12c0*/  IMAD.MOV.U32 R6, RZ, RZ, R4 ;  /* 0x000000ffff067224 */ /* 0x000fe200078e0004 */
[----:B----4-:R-:W-:Y:S01]  /*12d0*/  @P0 SHF.R.S32.HI R3, RZ, 0x1f, R9 ;  /* 0x0000001fff030819 */ /* 0x010fe20000011409 */
[----:B------:R-:W-:Y:S01]  /*12e0*/  @!P0 IMAD.MOV.U32 R3, RZ, RZ, R8 ;  /* 0x000000ffff038224 */ /* 0x000fe200078e0008 */
[----:B------:R-:W-:Y:S02]  /*12f0*/  MOV R4, R2 ;  /* 0x0000000200047202 */ /* 0x000fe40000000f00 */
[----:B------:R-:W-:Y:S01]  /*1300*/  @P0 MOV R2, R9 ;  /* 0x0000000900020202 */ /* 0x000fe20000000f00 */
[C---:B------:R-:W-:Y:S01]  /*1310*/  IMAD R0, R3.reuse, c[0x0][0x1f0], RZ ;  /* 0x00007c0003007a24 */ /* 0x040fe200078e02ff */
[----:B------:R-:W-:Y:S01]  /*1320*/  @!P0 MOV R2, R11 ;  /* 0x0000000b00028202 */ /* 0x000fe20000000f00 */
[----:B------:R-:W-:-:S04]  /*1330*/  IMAD R3, R3, c[0x0][0x218], RZ ;  /* 0x0000860003037a24 */ /* 0x000fc800078e02ff */
[----:B------:R-:W-:-:S04]  /*1340*/  IMAD.WIDE.U32 R20, R2, c[0x0][0x1f0], R6 ;  /* 0x00007c0002147a25 */ /* 0x000fc800078e0006 */
[----:B------:R-:W-:-:S04]  /*1350*/  IMAD.WIDE.U32 R22, R2, c[0x0][0x218], R4 ;  /* 0x0000860002167a25 */ /* 0x000fc800078e0004 */
[C---:B------:R-:W-:Y:S02]  /*1360*/  IMAD R0, R2.reuse, c[0x0][0x1f4], R0 ;  /* 0x00007d0002007a24 */ /* 0x040fe400078e0200 */
[----:B------:R-:W-:Y:S01]  /*1370*/  IMAD R2, R2, c[0x0][0x21c], R3 ;  /* 0x0000870002027a24 */ /* 0x000fe200078e0203 */
[----:B------:R1:W-:Y:S02]  /*1380*/  STL [R1+0x2c], R31 ;  /* 0x00002c1f01007387 */ /* 0x0003e40000100800 */
[----:B------:R-:W-:Y:S02]  /*1390*/  IADD3 R24, R21, R0, RZ ;  /* 0x0000000015187210 */ /* 0x000fe40007ffe0ff */
[----:B------:R-:W-:Y:S01]  /*13a0*/  IADD3 R19, R23, R2, RZ ;  /* 0x0000000217137210 */ /* 0x000fe20007ffe0ff */
[----:B------:R1:W-:Y:S04]  /*13b0*/  STL.64 [R1+0x50], R20 ;  /* 0x0000501401007387 */ /* 0x0003e80000100a00 */
[----:B------:R1:W-:Y:S04]  /*13c0*/  STL.64 [R1+0x48], R22 ;  /* 0x0000481601007387 */ /* 0x0003e80000100a00 */
[----:B------:R1:W-:Y:S04]  /*13d0*/  STL [R1+0x44], R19 ;  /* 0x0000441301007387 */ /* 0x0003e80000100800 */
[----:B------:R1:W-:Y:S01]  /*13e0*/  STL [R1+0x58], R24 ;  /* 0x0000581801007387 */ /* 0x0003e20000100800 */
[----:B-----5:R-:W-:-:S02]  /*13f0*/  SHF.R.S32.HI R17, RZ, 0x1f, R27 ;  /* 0x0000001fff117819 */ /* 0x020fc4000001141b */
[----:B------:R-:W-:Y:S02]  /*1400*/  SHF.R.S32.HI R16, RZ, 0x1f, R28 ;  /* 0x0000001fff107819 */ /* 0x000fe4000001141c */
[----:B------:R-:W2:Y:S01]  /*1410*/  LDL R26, [R1+0x34] ;  /* 0x00003400011a7983 */ /* 0x000ea20000100800 */
[----:B------:R-:W-:Y:S01]  /*1420*/  SHF.R.S32.HI R100, RZ, 0x1f, R13 ;  /* 0x0000001fff647819 */ /* 0x000fe2000001140d */
[----:B------:R-:W-:Y:S02]  /*1430*/  IMAD R5, R10, c[0x0][0x1b8], RZ ;  /* 0x00006e000a057a24 */ /* 0x000fe400078e02ff */
[----:B------:R-:W-:Y:S01]  /*1440*/  IMAD.WIDE.U32 R2, R12, c[0x0][0x1b8], RZ ;  /* 0x00006e000c027a25 */ /* 0x000fe200078e00ff */
[----:B------:R-:W-:-:S03]  /*1450*/  LEA.HI R100, R100, R13, RZ, 0x3 ;  /* 0x0000000d64647211 */ /* 0x000fc600078f18ff */
[----:B------:R-:W-:Y:S01]  /*1460*/  IMAD R5, R12, c[0x0][0x1bc], R5 ;  /* 0x00006f000c057a24 */ /* 0x000fe200078e0205 */
[----:B------:R-:W-:Y:S01]  /*1470*/  LOP3.LUT R100, R100, 0xfffffff8, RZ, 0xc0, !PT ;  /* 0xfffffff864647812 */ /* 0x000fe200078ec0ff */
[----:B------:R-:W-:Y:S02]  /*1480*/  IMAD R6, R8, c[0x0][0x1c0], RZ ;  /* 0x0000700008067a24 */ /* 0x000fe400078e02ff */
[----:B------:R-:W-:Y:S02]  /*1490*/  IMAD.IADD R3, R3, 0x1, R5 ;  /* 0x0000000103037824 */ /* 0x000fe400078e0205 */
[----:B------:R-:W-:Y:S02]  /*14a0*/  IMAD.IADD R100, R13, 0x1, -R100 ;  /* 0x000000010d647824 */ /* 0x000fe400078e0a64 */
[----:B------:R-:W-:-:S04]  /*14b0*/  IMAD.WIDE.U32 R2, R11, c[0x0][0x1c0], R2 ;  /* 0x000070000b027a25 */ /* 0x000fc800078e0002 */
[----:B------:R-:W-:-:S04]  /*14c0*/  IMAD R4, R100, 0x20, R25 ;  /* 0x0000002064047824 */ /* 0x000fc800078e0219 */
[----:B------:R-:W-:-:S04]  /*14d0*/  IMAD.IADD R4, R160, 0x1, R4 ;  /* 0x00000001a0047824 */ /* 0x000fc800078e0204 */
[----:B------:R-:W-:-:S04]  /*14e0*/  @P2 IMAD.HI.U32 R7, R4, c[0x0][0x2c8], RZ ;  /* 0x0000b20004072a27 */ /* 0x000fc800078e00ff */
[----:B------:R-:W-:Y:S01]  /*14f0*/  IMAD.MOV.U32 R0, RZ, RZ, R4 ;  /* 0x000000ffff007224 */ /* 0x000fe200078e0004 */
[----:B------:R-:W-:Y:S01]  /*1500*/  @P2 SHF.R.U32.HI R0, RZ, c[0x0][0x2cc], R7 ;  /* 0x0000b300ff002a19 */ /* 0x000fe20000011607 */
[----:B------:R-:W-:-:S03]  /*1510*/  IMAD R7, R11, c[0x0][0x1c4], R6 ;  /* 0x000071000b077a24 */ /* 0x000fc600078e0206 */
[--C-:B------:R-:W-:Y:S01]  /*1520*/  SHF.R.S32.HI R6, RZ, 0x1f, R0.reuse ;  /* 0x0000001fff067819 */ /* 0x100fe20000011400 */
[----:B------:R-:W-:-:S04]  /*1530*/  IMAD.MOV R5, RZ, RZ, -R0 ;  /* 0x000000ffff057224 */ /* 0x000fc800078e0a00 */
[----:B------:R-:W-:Y:S02]  /*1540*/  IMAD R4, R5, c[0x0][0x2c4], R4 ;  /* 0x0000b10005047a24 */ /* 0x000fe400078e0204 */
[----:B------:R-:W-:Y:S02]  /*1550*/  IMAD R5, R6, c[0x0][0x1b0], RZ ;  /* 0x00006c0006057a24 */ /* 0x000fe400078e02ff */
[----:B------:R-:W-:Y:S02]  /*1560*/  IMAD.IADD R3, R3, 0x1, R7 ;  /* 0x0000000103037824 */ /* 0x000fe400078e0207 */
[C---:B------:R-:W-:Y:S01]  /*1570*/  IMAD R6, R0.reuse, c[0x0][0x1b4], R5 ;  /* 0x00006d0000067a24 */ /* 0x040fe200078e0205 */
[----:B------:R-:W-:Y:S01]  /*1580*/  SHF.R.S32.HI R5, RZ, 0x1f, R4 ;  /* 0x0000001fff057819 */ /* 0x000fe20000011404 */
[----:B------:R-:W-:-:S04]  /*1590*/  IMAD.WIDE.U32 R2, R0, c[0x0][0x1b0], R2 ;  /* 0x00006c0000027a25 */ /* 0x000fc800078e0002 */
[----:B------:R-:W-:Y:S02]  /*15a0*/  IMAD R0, R5, c[0x0][0x1a8], RZ ;  /* 0x00006a0005007a24 */ /* 0x000fe400078e02ff */
[----:B------:R-:W-:Y:S02]  /*15b0*/  IMAD.IADD R3, R3, 0x1, R6 ;  /* 0x0000000103037824 */ /* 0x000fe400078e0206 */
[C---:B------:R-:W-:Y:S02]  /*15c0*/  IMAD R0, R4.reuse, c[0x0][0x1ac], R0 ;  /* 0x00006b0004007a24 */ /* 0x040fe400078e0200 */
[----:B------:R-:W-:-:S04]  /*15d0*/  IMAD.WIDE.U32 R2, R4, c[0x0][0x1a8], R2 ;  /* 0x00006a0004027a25 */ /* 0x000fc800078e0002 */
[----:B------:R-:W-:Y:S01]  /*15e0*/  IMAD.IADD R12, R3, 0x1, R0 ;  /* 0x00000001030c7824 */ /* 0x000fe200078e0200 */
[----:B------:R-:W-:-:S04]  /*15f0*/  LEA R0, P0, R2, c[0x0][0x160], 0x1 ;  /* 0x0000580002007a11 */ /* 0x000fc800078008ff */
[----:B------:R-:W-:Y:S02]  /*1600*/  LEA.HI.X R12, R2, c[0x0][0x164], R12, 0x1, P0 ;  /* 0x00005900020c7a11 */ /* 0x000fe400000f0c0c */
[----:B------:R-:W3:Y:S04]  /*1610*/  SHFL.IDX PT, R2, R0, RZ, 0x181f ;  /* 0x00181fff00027589 */ /* 0x000ee800000e0000 */
[----:B------:R-:W4:Y:S01]  /*1620*/  SHFL.IDX PT, R3, R12, RZ, 0x181f ;  /* 0x00181fff0c037589 */ /* 0x000f2200000e0000 */
[----:B------:R-:W-:Y:S02]  /*1630*/  IMAD R18, R18, c[0x0][0x168], RZ ;  /* 0x00005a0012127a24 */ /* 0x000fe400078e02ff */
[----:B------:R-:W-:Y:S01]  /*1640*/  IMAD.IADD R11, R25, 0x1, R160 ;  /* 0x00000001190b7824 */ /* 0x000fe200078e02a0 */
[----:B------:R-:W5:Y:S04]  /*1650*/  SHFL.IDX PT, R6, R0, 0x1, 0x181f ;  /* 0x00381f0000067f89 */ /* 0x000f6800000e0000 */
[----:B------:R-:W-:-:S02]  /*1660*/  ISETP.GE.AND P5, PT, R11, R18, PT ;  /* 0x000000120b00720c */ /* 0x000fc40003fa6270 */
[----:B------:R-:W-:Y:S01]  /*1670*/  ISETP.GE.AND P6, PT, R30, c[0x0][0x198], PT ;  /* 0x000066001e007a0c */ /* 0x000fe20003fc6270 */
[----:B------:R-:W1:Y:S01]  /*1680*/  SHFL.IDX PT, R7, R12, 0x1, 0x181f ;  /* 0x00381f000c077f89 */ /* 0x000e6200000e0000 */
[----:B------:R-:W-:Y:S02]  /*1690*/  IADD3 R9, R11, 0x20, RZ ;  /* 0x000000200b097810 */ /* 0x000fe40007ffe0ff */
[----:B------:R-:W-:Y:S02]  /*16a0*/  ISETP.GE.AND P3, PT, R28, c[0x0][0x198], PT ;  /* 0x000066001c007a0c */ /* 0x000fe40003f66270 */
[----:B------:R-:W-:Y:S01]  /*16b0*/  ISETP.GE.AND P1, PT, R27, c[0x0][0x198], PT ;  /* 0x000066001b007a0c */ /* 0x000fe20003f26270 */
[----:B------:R-:W-:Y:S01]  /*16c0*/  BAR.SYNC.DEFER_BLOCKING 0x0 ;  /* 0x0000000000007b1d */ /* 0x000fe20000010000 */
[----:B------:R-:W-:-:S03]  /*16d0*/  ISETP.GE.AND P4, PT, R9, R18, PT ;  /* 0x000000120900720c */ /* 0x000fc60003f86270 */
[----:B---3--:R-:W-:Y:S01]  /*16e0*/  @!P5 LEA R8, P0, R28, R2, 0x1 ;  /* 0x000000021c08d211 */ /* 0x008fe200078008ff */
[----:B----4-:R-:W-:-:S03]  /*16f0*/  @!P5 IMAD.WIDE R4, R30, 0x2, R2 ;  /* 0x000000021e04d825 */ /* 0x010fc600078e0202 */
[----:B------:R-:W-:Y:S02]  /*1700*/  @!P5 LEA.HI.X R9, R28, R3, R16, 0x1, P0 ;  /* 0x000000031c09d211 */ /* 0x000fe400000f0c10 */
[----:B------:R-:W-:-:S04]  /*1710*/  @!P5 LEA R2, P0, R27, R2, 0x1 ;  /* 0x000000021b02d211 */ /* 0x000fc800078008ff */
[----:B------:R-:W-:Y:S02]  /*1720*/  @!P5 LEA.HI.X R3, R27, R3, R17, 0x1, P0 ;  /* 0x000000031b03d211 */ /* 0x000fe400000f0c11 */
[----:B-----5:R-:W-:Y:S02]  /*1730*/  @!P4 LEA R10, P0, R28, R6, 0x1 ;  /* 0x000000061c0ac211 */ /* 0x020fe400078008ff */
[----:B------:R-:W-:Y:S01]  /*1740*/  IADD3 R13, R11, 0x60, RZ ;  /* 0x000000600b0d7810 */ /* 0x000fe20007ffe0ff */
[----:B-1----:R-:W-:-:S04]  /*1750*/  @!P4 IMAD.WIDE R14, R30, 0x2, R6 ;  /* 0x000000021e0ec825 */ /* 0x002fc800078e0206 */
[----:B------:R-:W-:-:S04]  /*1760*/  IMAD.MOV.U32 R120, RZ, RZ, -0x60 ;  /* 0xffffffa0ff787424 */ /* 0x000fc800078e00ff */
[----:B------:R-:W-:Y:S02]  /*1770*/  IMAD R120, R222, R120, 0x60 ;  /* 0x00000060de787424 */ /* 0x000fe400078e0278 */
[----:B------:R-:W-:Y:S02]  /*1780*/  IMAD.MOV.U32 R21, RZ, RZ, R24 ;  /* 0x000000ffff157224 */ /* 0x000fe400078e0018 */
[----:B------:R-:W-:Y:S01]  /*1790*/  IMAD.MOV.U32 R24, RZ, RZ, c[0x0][0x208] ;  /* 0x00008200ff187624 */ /* 0x000fe200078e00ff */
[----:B------:R-:W-:Y:S01]  /*17a0*/  @!PT LDS RZ, [RZ] ;  /* 0x00000000fffff984 */ /* 0x000fe20000000800 */
[----:B------:R-:W-:Y:S01]  /*17b0*/  @!PT LDS RZ, [RZ] ;  /* 0x00000000fffff984 */ /* 0x000fe20000000800 */
[----:B------:R-:W-:Y:S01]  /*17c0*/  @!PT LDS RZ, [RZ] ;  /* 0x00000000fffff984 */ /* 0x000fe20000000800 */
[----:B--2---:R1:W-:Y:S04]  /*17d0*/  @!P5 LDGSTS.E.BYPASS.LTC128B.128 [R26+0x100], [R4.64], !P6 ;  /* 0x00100000041adfae */ /* 0x0043e8000f101d46 */
[----:B------:R2:W-:Y:S04]  /*17e0*/  @!P5 LDGSTS.E.BYPASS.LTC128B.128 [R26+0x4100], [R8.64], !P3 ;  /* 0x04100000081adfae */ /* 0x0005e8000d901d46 */
[----:B------:R3:W-:Y:S04]  /*17f0*/  @!P5 LDGSTS.E.BYPASS.LTC128B.128 [R26+0x8100], [R2.64], !P1 ;  /* 0x08100000021adfae */ /* 0x0007e8000c901d46 */
[----:B------:R4:W-:Y:S04]  /*1800*/  @!P4 LDGSTS.E.BYPASS.LTC128B.128 [R26+0x1100], [R14.64], !P6 ;  /* 0x011000000e1acfae */ /* 0x0009e8000f101d46 */
[----:B-1----:R-:W1:Y:S04]  /*1810*/  SHFL.IDX PT, R4, R0, 0x2, 0x181f ;  /* 0x00581f0000047f89 */ /* 0x002e6800000e0000 */
[----:B------:R-:W5:Y:S01]  /*1820*/  SHFL.IDX PT, R5, R12, 0x2, 0x181f ;  /* 0x00581f000c057f89 */ /* 0x000f6200000e0000 */
[----:B--2---:R-:W-:-:S03]  /*1830*/  IADD3 R8, R11, 0x40, RZ ;  /* 0x000000400b087810 */ /* 0x004fc60007ffe0ff */
[----:B---3--:R-:W2:Y:S01]  /*1840*/  SHFL.IDX PT, R2, R0, 0x3, 0x181f ;  /* 0x00781f0000027f89 */ /* 0x008ea200000e0000 */
[----:B------:R-:W-:Y:S02]  /*1850*/  ISETP.GE.AND P5, PT, R8, R18, PT ;  /* 0x000000120800720c */ /* 0x000fe40003fa6270 */
[----:B------:R-:W-:Y:S01]  /*1860*/  @!P4 LEA.HI.X R11, R28, R7, R16, 0x1, P0 ;  /* 0x000000071c0bc211 */ /* 0x000fe200000f0c10 */
[----:B------:R3:W1:Y:S01]  /*1870*/  SHFL.IDX PT, R3, R12, 0x3, 0x181f ;  /* 0x00781f000c037f89 */ /* 0x00066200000e0000 */
[----:B------:R-:W-:-:S03]  /*1880*/  @!P4 LEA R8, P0, R27, R6, 0x1 ;  /* 0x000000061b08c211 */ /* 0x000fc600078008ff */
[----:B------:R1:W-:Y:S01]  /*1890*/  @!P4 LDGSTS.E.BYPASS.LTC128B.128 [R26+0x5100], [R10.64], !P3 ;  /* 0x051000000a1acfae */ /* 0x0003e2000d901d46 */
[----:B------:R-:W-:Y:S02]  /*18a0*/  @!P4 LEA.HI.X R9, R27, R7, R17, 0x1, P0 ;  /* 0x000000071b09c211 */ /* 0x000fe400000f0c11 */
[----:B------:R-:W-:-:S03]  /*18b0*/  ISETP.GE.AND P0, PT, R13, R18, PT ;  /* 0x000000120d00720c */ /* 0x000fc60003f06270 */
[----:B------:R2:W-:Y:S01]  /*18c0*/  @!P4 LDGSTS.E.BYPASS.LTC128B.128 [R26+0x9100], [R8.64], !P1 ;  /* 0x09100000081acfae */ /* 0x0005e2000c901d46 */
[----:B------:R-:W-:Y:S02]  /*18d0*/  IADD3 R18, R222, -0x1, RZ ;  /* 0xffffffffde127810 */ /* 0x000fe40007ffe0ff */
[----:B-1----:R-:W-:-:S04]  /*18e0*/  @!P5 LEA R10, P4, R28, R4, 0x1 ;  /* 0x000000041c0ad211 */ /* 0x002fc800078808ff */
[----:B-----5:R-:W-:Y:S02]  /*18f0*/  @!P5 LEA.HI.X R11, R28, R5, R16, 0x1, P4 ;  /* 0x000000051c0bd211 */ /* 0x020fe400020f0c10 */
[----:B--2---:R-:W-:Y:S01]  /*1900*/  @!P5 LEA R8, P4, R27, R4, 0x1 ;  /* 0x000000041b08d211 */ /* 0x004fe200078808ff */
[----:B---3--:R-:W-:-:S03]  /*1910*/  @!P5 IMAD.WIDE R12, R30, 0x2, R4 ;  /* 0x000000021e0cd825 */ /* 0x008fc600078e0204 */
[C---:B------:R-:W-:Y:S02]  /*1920*/  @!P5 LEA.HI.X R9, R27.reuse, R5, R17, 0x1, P4 ;  /* 0x000000051b09d211 */ /* 0x040fe400020f0c11 */
[CC--:B------:R-:W-:Y:S01]  /*1930*/  @!P0 LEA R6, P4, R28.reuse, R2.reuse, 0x1 ;  /* 0x000000021c068211 */ /* 0x0c0fe200078808ff */
[----:B------:R1:W-:Y:S03]  /*1940*/  @!P5 LDGSTS.E.BYPASS.LTC128B.128 [R26+0x2100], [R12.64], !P6 ;  /* 0x021000000c1adfae */ /* 0x0003e6000f101d46 */
[----:B------:R-:W-:Y:S01]  /*1950*/  @!P0 LEA.HI.X R7, R28, R3, R16, 0x1, P4 ;  /* 0x000000031c078211 */ /* 0x000fe200020f0c10 */
[----:B------:R2:W-:Y:S01]  /*1960*/  @!P5 LDGSTS.E.BYPASS.LTC128B.128 [R26+0x6100], [R10.64], !P3 ;  /* 0x061000000a1adfae */ /* 0x0005e2000d901d46 */
[----:B------:R-:W-:-:S03]  /*1970*/  @!P0 LEA R4, P4, R27, R2, 0x1 ;  /* 0x000000021b048211 */ /* 0x000fc600078808ff */
[----:B------:R3:W-:Y:S01]  /*1980*/  @!P5 LDGSTS.E.BYPASS.LTC128B.128 [R26+0xa100], [R8.64], !P1 ;  /* 0x0a100000081adfae */ /* 0x0007e2000c901d46 */
[----:B------:R-:W-:Y:S01]  /*1990*/  @!P0 LEA.HI.X R5, R27, R3, R17, 0x1, P4 ;  /* 0x000000031b058211 */ /* 0x000fe200020f0c11 */
[----:B------:R-:W-:-:S05]  /*19a0*/  @!P0 IMAD.WIDE R2, R30, 0x2, R2 ;  /* 0x000000021e028825 */ /* 0x000fca00078e0202 */
[----:B------:R5:W-:Y:S01]  /*19b0*/  @!P0 LDGSTS.E.BYPASS.LTC128B.128 [R26+0x3100], [R2.64], !P6 ;  /* 0x03100000021a8fae */ /* 0x000be2000f101d46 */
[----:B------:R-:W-:-:S03]  /*19c0*/  IMAD.MOV.U32 R16, RZ, RZ, c[0x0][0x1e0] ;  /* 0x00007800ff107624 */ /* 0x000fc600078e00ff */
[----:B------:R1:W-:Y:S04]  /*19d0*/  @!P0 LDGSTS.E.BYPASS.LTC128B.128 [R26+0x7100], [R6.64], !P3 ;  /* 0x07100000061a8fae */ /* 0x0003e8000d901d46 */
[----:B------:R1:W-:Y:S01]  /*19e0*/  @!P0 LDGSTS.E.BYPASS.LTC128B.128 [R26+0xb100], [R4.64], !P1 ;  /* 0x0b100000041a8fae */ /* 0x0003e2000c901d46 */
[----:B--2---:R-:W-:Y:S02]  /*19f0*/  SHF.R.S32.HI R10, RZ, 0x1f, R18 ;  /* 0x0000001fff0a7819 */ /* 0x004fe40000011412 */
[----:B---3--:R-:W-:-:S03]  /*1a00*/  IADD3 R8, R120, c[0x0][0x1d0], -R25 ;  /* 0x0000740078087a10 */ /* 0x008fc60007ffe819 */
[----:B------:R-:W-:Y:S01]  /*1a10*/  IMAD R0, R10, c[0x0][0x1e0], RZ ;  /* 0x000078000a007a24 */ /* 0x000fe200078e02ff */
[----:B------:R-:W0:Y:S01]  /*1a20*/  LDGDEPBAR ;  /* 0x00000000000079af */ /* 0x000e220000000000 */
[----:B------:R-:W-:Y:S02]  /*1a30*/  ISETP.GE.AND P6, PT, R8, 0x21, PT ;  /* 0x000000210800780c */ /* 0x000fe40003fc6270 */
[C---:B------:R-:W-:Y:S02]  /*1a40*/  IMAD R0, R18.reuse, c[0x0][0x1e4], R0 ;  /* 0x0000790012007a24 */ /* 0x040fe400078e0200 */
[----:B-----5:R-:W-:Y:S01]  /*1a50*/  IMAD.WIDE.U32 R2, R18, c[0x0][0x1e0], RZ ;  /* 0x0000780012027a25 */ /* 0x020fe200078e00ff */
[----:B------:R-:W-:-:S03]  /*1a60*/  ISETP.GE.AND P4, PT, R8, 0x1, PT ;  /* 0x000000010800780c */ /* 0x000fc60003f86270 */
[----:B------:R-:W-:Y:S02]  /*1a70*/  IMAD.IADD R0, R3, 0x1, R0 ;  /* 0x0000000103007824 */ /* 0x000fe400078e0200 */
[----:B------:R-:W-:-:S04]  /*1a80*/  IMAD.WIDE.U32 R2, R2, 0x60, R20 ;  /* 0x0000006002027825 */ /* 0x000fc800078e0014 */
[----:B------:R-:W-:Y:S01]  /*1a90*/  IMAD R0, R0, 0x60, RZ ;  /* 0x0000006000007824 */ /* 0x000fe200078e02ff */
[----:B------:R-:W-:Y:S01]  /*1aa0*/  ISETP.GE.AND P5, PT, R8, 0x41, PT ;  /* 0x000000410800780c */ /* 0x000fe20003fa6270 */
[----:B------:R-:W-:Y:S02]  /*1ab0*/  IMAD.MOV.U32 R9, RZ, RZ, c[0x0][0x1e4] ;  /* 0x00007900ff097624 */ /* 0x000fe400078e00ff */
[----:B------:R-:W-:Y:S01]  /*1ac0*/  IMAD.IADD R0, R3, 0x1, R0 ;  /* 0x0000000103007824 */ /* 0x000fe200078e0200 */
[----:B------:R-:W-:Y:S02]  /*1ad0*/  @P6 LEA R3, P0, R16, R2, 0x5 ;  /* 0x0000000210036211 */ /* 0x000fe400078028ff */
[----:B-1----:R-:W-:Y:S02]  /*1ae0*/  @P4 LEA R6, P1, R2, c[0x0][0x1c8], 0x1 ;  /* 0x0000720002064a11 */ /* 0x002fe400078208ff */
[----:B------:R-:W-:Y:S02]  /*1af0*/  @P4 ISETP.GE.AND P3, PT, R30, c[0x0][0x1d4], PT ;  /* 0x000075001e004a0c */ /* 0x000fe40003f66270 */
[----:B------:R-:W-:-:S02]  /*1b00*/  @P6 LEA.HI.X R5, R16, R0, R9, 0x5, P0 ;  /* 0x0000000010056211 */ /* 0x000fc400000f2c09 */
[----:B------:R-:W-:Y:S01]  /*1b10*/  @P4 ISETP.GE.AND P0, PT, R28, c[0x0][0x1d4], PT ;  /* 0x000075001c004a0c */ /* 0x000fe20003f06270 */
[----:B------:R-:W-:Y:S01]  /*1b20*/  IMAD.WIDE.U32 R12, R16, 0x40, RZ ;  /* 0x00000040100c7825 */ /* 0x000fe200078e00ff */
[----:B------:R-:W-:Y:S02]  /*1b30*/  @P4 LEA.HI.X R7, R2, c[0x0][0x1cc], R0, 0x1, P1 ;  /* 0x0000730002074a11 */ /* 0x000fe400008f0c00 */
[----:B------:R-:W-:-:S04]  /*1b40*/  @P6 LEA R4, P1, R3, c[0x0][0x1c8], 0x1 ;  /* 0x0000720003046a11 */ /* 0x000fc800078208ff */
[----:B------:R-:W-:Y:S01]  /*1b50*/  @P6 LEA.HI.X R5, R3, c[0x0][0x1cc], R5, 0x1, P1 ;  /* 0x0000730003056a11 */ /* 0x000fe200008f0c05 */
[----:B------:R1:W-:Y:S01]  /*1b60*/  @P4 LDGSTS.E.BYPASS.LTC128B.128 [R26+0x12100], [R6.64], !P3 ;  /* 0x12100000061a4fae */ /* 0x0003e2000d901d46 */
[----:B------:R-:W-:Y:S01]  /*1b70*/  @P5 IADD3 R3, P1, R2, R12, RZ ;  /* 0x0000000c02035210 */ /* 0x000fe20007f3e0ff */
[----:B------:R-:W-:Y:S02]  /*1b80*/  IMAD.SHL.U32 R2, R9, 0x40, RZ ;  /* 0x0000004009027824 */ /* 0x000fe400078e00ff */
[----:B------:R1:W-:Y:S03]  /*1b90*/  @P4 LDGSTS.E.BYPASS.LTC128B.128 [R26+0x15100], [R6.64+0x80], !P0 ;  /* 0x15100080061a4fae */ /* 0x0003e6000c101d46 */
[----:B------:R-:W-:Y:S02]  /*1ba0*/  @P5 IADD3.X R0, R0, R13, R2, P1, !PT ;  /* 0x0000000d00005210 */ /* 0x000fe40000ffe402 */
[----:B------:R-:W-:-:S02]  /*1bb0*/  @P5 LEA R2, P0, R3, c[0x0][0x1c8], 0x1 ;  /* 0x0000720003025a11 */ /* 0x000fc400078008ff */
[----:B------:R-:W-:Y:S02]  /*1bc0*/  @P4 ISETP.GE.AND P3, PT, R27, c[0x0][0x1d4], PT ;  /* 0x000075001b004a0c */ /* 0x000fe40003f66270 */
[----:B------:R-:W-:Y:S02]  /*1bd0*/  @P6 ISETP.GE.AND P1, PT, R30, c[0x0][0x1d4], PT ;  /* 0x000075001e006a0c */ /* 0x000fe40003f26270 */
[----:B------:R-:W-:Y:S02]  /*1be0*/  @P5 LEA.HI.X R3, R3, c[0x0][0x1cc], R0, 0x1, P0 ;  /* 0x0000730003035a11 */ /* 0x000fe400000f0c00 */
[----:B------:R-:W-:-:S07]  /*1bf0*/  @P6 ISETP.GE.AND P0, PT, R28, c[0x0][0x1d4], PT ;  /* 0x000075001c006a0c */ /* 0x000fce0003f06270 */
[----:B------:R1:W-:Y:S01]  /*1c00*/  @P4 LDGSTS.E.BYPASS.LTC128B.128 [R26+0x18100], [R6.64+0x100], !P3 ;  /* 0x18100100061a4fae */ /* 0x0003e2000d901d46 */
[----:B------:R-:W-:Y:S02]  /*1c10*/  @P6 ISETP.GE.AND P4, PT, R27, c[0x0][0x1d4], PT ;  /* 0x000075001b006a0c */ /* 0x000fe40003f86270 */
[----:B------:R-:W-:Y:S01]  /*1c20*/  @P5 ISETP.GE.AND P3, PT, R30, c[0x0][0x1d4], PT ;  /* 0x000075001e005a0c */ /* 0x000fe20003f66270 */
[----:B------:R2:W-:Y:S01]  /*1c30*/  @P6 LDGSTS.E.BYPASS.LTC128B.128 [R26+0x13100], [R4.64], !P1 ;  /* 0x13100000041a6fae */ /* 0x0005e2000c901d46 */
[----:B------:R-:W-:-:S03]  /*1c40*/  @P5 ISETP.GE.AND P1, PT, R28, c[0x0][0x1d4], PT ;  /* 0x000075001c005a0c */ /* 0x000fc60003f26270 */
[----:B------:R2:W-:Y:S01]  /*1c50*/  @P6 LDGSTS.E.BYPASS.LTC128B.128 [R26+0x16100], [R4.64+0x80], !P0 ;  /* 0x16100080041a6fae */ /* 0x0005e2000c101d46 */
[----:B------:R-:W-:-:S05]  /*1c60*/  @P5 ISETP.GE.AND P0, PT, R27, c[0x0][0x1d4], PT ;  /* 0x000075001b005a0c */ /* 0x000fca0003f06270 */
[----:B------:R2:W-:Y:S04]  /*1c70*/  @P6 LDGSTS.E.BYPASS.LTC128B.128 [R26+0x19100], [R4.64+0x100], !P4 ;  /* 0x19100100041a6fae */ /* 0x0005e8000e101d46 */
[----:B------:R3:W-:Y:S04]  /*1c80*/  @P5 LDGSTS.E.BYPASS.LTC128B.128 [R26+0x14100], [R2.64], !P3 ;  /* 0x14100000021a5fae */ /* 0x0007e8000d901d46 */
[----:B------:R3:W-:Y:S04]  /*1c90*/  @P5 LDGSTS.E.BYPASS.LTC128B.128 [R26+0x17100], [R2.64+0x80], !P1 ;  /* 0x17100080021a5fae */ /* 0x0007e8000c901d46 */
[----:B------:R3:W-:Y:S04]  /*1ca0*/  @P5 LDGSTS.E.BYPASS.LTC128B.128 [R26+0x1a100], [R2.64+0x100], !P0 ;  /* 0x1a100100021a5fae */ /* 0x0007e8000c101d46 */
[----:B------:R-:W0:Y:S01]  /*1cb0*/  LDGDEPBAR ;  /* 0x00000000000079af */ /* 0x000e220000000000 */
[----:B------:R-:W-:-:S02]  /*1cc0*/  IMAD R0, R10, c[0x0][0x208], RZ ;  /* 0x000082000a007a24 */ /* 0x000fc400078e02ff */
[----:B-1----:R-:W-:-:S04]  /*1cd0*/  IMAD.WIDE.U32 R6, R18, c[0x0][0x208], RZ ;  /* 0x0000820012067a25 */ /* 0x002fc800078e00ff */
[----:B------:R-:W-:Y:S02]  /*1ce0*/  IMAD R0, R18, c[0x0][0x20c], R0 ;  /* 0x0000830012007a24 */ /* 0x000fe400078e0200 */
[----:B----4-:R-:W-:Y:S01]  /*1cf0*/  IMAD.MOV.U32 R14, RZ, RZ, R22 ;  /* 0x000000ffff0e7224 */ /* 0x010fe200078e0016 */
[----:B------:R-:W-:-:S04]  /*1d00*/  DEPBAR.LE SB0, 0x1 ;  /* 0x000080400000791a */ /* 0x000fc80000000000 */
[----:B------:R-:W-:Y:S01]  /*1d10*/  BAR.SYNC.DEFER_BLOCKING 0x0 ;  /* 0x0000000000007b1d */ /* 0x000fe20000010000 */
[----:B------:R-:W-:Y:S02]  /*1d20*/  IMAD.IADD R0, R7, 0x1, R0 ;  /* 0x0000000107007824 */ /* 0x000fe400078e0200 */
[----:B------:R-:W-:Y:S02]  /*1d30*/  IMAD.MOV.U32 R15, RZ, RZ, R19 ;  /* 0x000000ffff0f7224 */ /* 0x000fe400078e0013 */
[----:B------:R-:W-:Y:S02]  /*1d40*/  IMAD R0, R0, 0x60, RZ ;  /* 0x0000006000007824 */ /* 0x000fe400078e02ff */
[----:B--2---:R-:W-:-:S04]  /*1d50*/  IMAD.WIDE.U32 R4, R6, 0x60, R14 ;  /* 0x0000006006047825 */ /* 0x004fc800078e000e */
[----:B------:R-:W-:Y:S01]  /*1d60*/  IMAD.IADD R0, R5, 0x1, R0 ;  /* 0x0000000105007824 */ /* 0x000fe200078e0200 */
[----:B---3--:R-:W-:Y:S01]  /*1d70*/  LEA R2, P0, R4, c[0x0][0x1f8], 0x1 ;  /* 0x00007e0004027a11 */ /* 0x008fe200078008ff */
[----:B------:R-:W-:Y:S02]  /*1d80*/  IMAD.MOV.U32 R10, RZ, RZ, 0x6 ;  /* 0x00000006ff0a7424 */ /* 0x000fe400078e00ff */
[----:B------:R-:W-:Y:S01]  /*1d90*/  IMAD.SHL.U32 R25, R24, 0x40, RZ ;  /* 0x0000004018197824 */ /* 0x000fe200078e00ff */
[----:B------:R-:W-:Y:S02]  /*1da0*/  LEA.HI.X R3, R4, c[0x0][0x1fc], R0, 0x1, P0 ;  /* 0x00007f0004037a11 */ /* 0x000fe400000f0c00 */
[----:B------:R-:W-:Y:S02]  /*1db0*/  SHF.L.U64.HI R24, R24, R10, c[0x0][0x20c] ;  /* 0x0000830018187619 */ /* 0x000fe4000001020a */
[----:B------:R-:W-:Y:S01]  /*1dc0*/  IADD3 R12, P3, P1, R25, 0x80, R2 ;  /* 0x00000080190c7810 */ /* 0x000fe2000797e002 */
[----:B------:R1:W2:Y:S04]  /*1dd0*/  LDSM.16.M88.4 R156, [R192] ;  /* 0x00000000c09c783b */ /* 0x0002a80000000200 */
[----:B------:R1:W3:Y:S04]  /*1de0*/  LDSM.16.M88.4 R176, [R192+0x4000] ;  /* 0x00400000c0b0783b */ /* 0x0002e80000000200 */
[----:B------:R-:W4:Y:S04]  /*1df0*/  LDSM.16.M88.4 R192, [R192+0x8000] ;  /* 0x00800000c0c0783b */ /* 0x000f280000000200 */
[----:B------:R1:W1:Y:S04]  /*1e00*/  LDSM.16.M88.4 R152, [R216] ;  /* 0x00000000d898783b */ /* 0x0002680000000200 */
[----:B------:R1:W1:Y:S04]  /*1e10*/  LDSM.16.M88.4 R164, [R217] ;  /* 0x00000000d9a4783b */ /* 0x0002680000000200 */
[----:B------:R1:W1:Y:S04]  /*1e20*/  LDSM.16.M88.4 R168, [R218] ;  /* 0x00000000daa8783b */ /* 0x0002680000000200 */
[----:B------:R1:W1:Y:S04]  /*1e30*/  LDSM.16.M88.4 R172, [R216+0x4000] ;  /* 0x00400000d8ac783b */ /* 0x0002680000000200 */
[----:B------:R1:W1:Y:S04]  /*1e40*/  LDSM.16.M88.4 R180, [R217+0x4000] ;  /* 0x00400000d9b4783b */ /* 0x0002680000000200 */
[----:B------:R1:W1:Y:S04]  /*1e50*/  LDSM.16.M88.4 R184, [R218+0x4000] ;  /* 0x00400000dab8783b */ /* 0x0002680000000200 */
[----:B------:R1:W1:Y:S04]  /*1e60*/  LDSM.16.M88.4 R188, [R216+0x8000] ;  /* 0x00800000d8bc783b */ /* 0x0002680000000200 */
[----:B------:R1:W1:Y:S04]  /*1e70*/  LDSM.16.M88.4 R196, [R217+0x8000] ;  /* 0x00800000d9c4783b */ /* 0x0002680000000200 */
[----:B------:R1:W1:Y:S01]  /*1e80*/  LDSM.16.M88.4 R200, [R218+0x8000] ;  /* 0x00800000dac8783b */ /* 0x0002620000000200 */
[----:B------:R-:W-:-:S03]  /*1e90*/  IADD3.X R13, R24, RZ, R3, P3, P1 ;  /* 0x000000ff180d7210 */ /* 0x000fc60001fe2403 */
[----:B------:R-:W-:Y:S01]  /*1ea0*/  BAR.SYNC.DEFER_BLOCKING 0x0 ;  /* 0x0000000000007b1d */ /* 0x000fe20000010000 */
[C---:B------:R-:W-:Y:S02]  /*1eb0*/  IADD3 R10, P3, P1, R25.reuse, 0x100, R2 ;  /* 0x00000100190a7810 */ /* 0x040fe4000797e002 */
[----:B------:R-:W-:Y:S02]  /*1ec0*/  ISETP.GE.AND P6, PT, R30, c[0x0][0x1d4], PT ;  /* 0x000075001e007a0c */ /* 0x000fe40003fc6270 */
[----:B------:R-:W-:Y:S02]  /*1ed0*/  ISETP.GE.AND P5, PT, R28, c[0x0][0x1d4], PT ;  /* 0x000075001c007a0c */ /* 0x000fe40003fa6270 */
[----:B------:R-:W-:Y:S02]  /*1ee0*/  IADD3 R4, P0, R25, R2, RZ ;  /* 0x0000000219047210 */ /* 0x000fe40007f1e0ff */
[----:B------:R-:W-:Y:S02]  /*1ef0*/  IADD3.X R11, R24, RZ, R3, P3, P1 ;  /* 0x000000ff180b7210 */ /* 0x000fe40001fe2403 */
[----:B------:R-:W-:-:S02]  /*1f00*/  ISETP.LT.OR P3, PT, R8, 0x1, P6 ;  /* 0x000000010800780c */ /* 0x000fc40003761670 */
[----:B------:R-:W-:Y:S01]  /*1f10*/  ISETP.LT.OR P1, PT, R8, 0x1, P5 ;  /* 0x000000010800780c */ /* 0x000fe20002f21670 */
[----:B------:R-:W-:Y:S01]  /*1f20*/  IMAD.X R5, R24, 0x1, R3, P0 ;  /* 0x0000000118057824 */ /* 0x000fe200000e0603 */
[----:B------:R-:W-:Y:S02]  /*1f30*/  IADD3 R6, P0, R4, R25, RZ ;  /* 0x0000001904067210 */ /* 0x000fe40007f1e0ff */
[----:B------:R-:W-:-:S03]  /*1f40*/  ISETP.GE.AND P4, PT, R27, c[0x0][0x1d4], PT ;  /* 0x000075001b007a0c */ /* 0x000fc60003f86270 */
[----:B------:R-:W-:Y:S01]  /*1f50*/  IMAD.X R7, R5, 0x1, R24, P0 ;  /* 0x0000000105077824 */ /* 0x000fe200000e0618 */
[----:B------:R-:W-:-:S03]  /*1f60*/  ISETP.LT.OR P0, PT, R8, 0x1, P4 ;  /* 0x000000010800780c */ /* 0x000fc60002701670 */
[----:B------:R-:W-:Y:S01]  /*1f70*/  @!PT LDS RZ, [RZ] ;  /* 0x00000000fffff984 */ /* 0x000fe20000000800 */
[----:B------:R-:W-:Y:S01]  /*1f80*/  @!PT LDS RZ, [RZ] ;  /* 0x00000000fffff984 */ /* 0x000fe20000000800 */
[----:B------:R-:W-:Y:S01]  /*1f90*/  @!PT LDS RZ, [RZ] ;  /* 0x00000000fffff984 */ /* 0x000fe20000000800 */
[----:B------:R1:W-:Y:S01]  /*1fa0*/  LDGSTS.E.BYPASS.LTC128B.128 [R26+0x100], [R2.64], !P3 ;  /* 0x00100000021a7fae */ /* 0x0003e2000d901d46 */
[----:B------:R-:W-:-:S03]  /*1fb0*/  ISETP.LT.OR P3, PT, R8, 0x21, P6 ;  /* 0x000000210800780c */ /* 0x000fc60003761670 */
[----:B------:R1:W-:Y:S01]  /*1fc0*/  LDGSTS.E.BYPASS.LTC128B.128 [R26+0x3100], [R2.64+0x80], !P1 ;  /* 0x03100080021a7fae */ /* 0x0003e2000c901d46 */
[C---:B------:R-:W-:Y:S02]  /*1fd0*/  ISETP.LT.OR P1, PT, R8.reuse, 0x21, P5 ;  /* 0x000000210800780c */ /* 0x040fe40002f21670 */
[C---:B------:R-:W-:Y:S01]  /*1fe0*/  ISETP.LT.OR P6, PT, R8.reuse, 0x41, P6 ;  /* 0x000000410800780c */ /* 0x040fe200037c1670 */
[----:B------:R1:W-:Y:S01]  /*1ff0*/  STL.64 [R1], R20 ;  /* 0x0000001401007387 */ /* 0x0003e20000100a00 */
[----:B------:R-:W-:-:S03]  /*2000*/  ISETP.LT.OR P5, PT, R8, 0x41, P5 ;  /* 0x000000410800780c */ /* 0x000fc60002fa1670 */
[----:B------:R1:W-:Y:S01]  /*2010*/  LDGSTS.E.BYPASS.LTC128B.128 [R26+0x6100], [R2.64+0x100], !P0 ;  /* 0x06100100021a7fae */ /* 0x0003e2000c101d46 */
[C---:B------:R-:W-:Y:S02]  /*2020*/  ISETP.LT.OR P0, PT, R8.reuse, 0x21, P4 ;  /* 0x000000210800780c */ /* 0x040fe40002701670 */
[----:B------:R-:W-:Y:S01]  /*2030*/  ISETP.LT.OR P4, PT, R8, 0x41, P4 ;  /* 0x000000410800780c */ /* 0x000fe20002781670 */
[----:B------:R1:W-:Y:S04]  /*2040*/  LDGSTS.E.BYPASS.LTC128B.128 [R26+0x1100], [R4.64], !P3 ;  /* 0x01100000041a7fae */ /* 0x0003e8000d901d46 */
[----:B------:R1:W-:Y:S01]  /*2050*/  LDGSTS.E.BYPASS.LTC128B.128 [R26+0x4100], [R12.64], !P1 ;  /* 0x041000000c1a7fae */ /* 0x0003e2000c901d46 */
[----:B------:R-:W-:Y:S01]  /*2060*/  ISETP.GT.AND P1, PT, R18, R223, PT ;  /* 0x000000df1200720c */ /* 0x000fe20003f24270 */
[----:B------:R-:W-:Y:S04]  /*2070*/  BSSY B0, `(.L_x_2068) ;  /* 0x0000028000007945 */ /* 0x000fe80003800000 */
[----:B------:R1:W-:Y:S04]  /*2080*/  LDGSTS.E.BYPASS.LTC128B.128 [R26+0x7100], [R10.64], !P0 ;  /* 0x071000000a1a7fae */ /* 0x0003e8000c101d46 */
[----:B------:R1:W-:Y:S04]  /*2090*/  LDGSTS.E.BYPASS.LTC128B.128 [R26+0x2100], [R6.64], !P6 ;  /* 0x02100000061a7fae */ /* 0x0003e8000f101d46 */
[----:B------:R1:W-:Y:S04]  /*20a0*/  LDGSTS.E.BYPASS.LTC128B.128 [R26+0x5100], [R6.64+0x80], !P5 ;  /* 0x05100080061a7fae */ /* 0x0003e8000e901d46 */
[----:B------:R1:W-:Y:S04]  /*20b0*/  LDGSTS.E.BYPASS.LTC128B.128 [R26+0x8100], [R6.64+0x100], !P4 ;  /* 0x08100100061a7fae */ /* 0x0003e8000e101d46 */
[----:B------:R-:W0:Y:S01]  /*20c0*/  LDGDEPBAR ;  /* 0x00000000000079af */ /* 0x000e220000000000 */
[----:B------:R-:W-:Y:S05]  /*20d0*/  @!P1 BRA `(.L_x_2069) ;  /* 0x0000021000009947 */ /* 0x000fea0003800000 */
[----:B--234-:R-:W-:Y:S01]  /*20e0*/  IADD3 R0, R222, -0x2, RZ ;  /* 0xfffffffede007810 */ /* 0x01cfe20007ffe0ff */
[C---:B-1----:R-:W-:Y:S01]  /*20f0*/  IMAD.SHL.U32 R6, R16.reuse, 0x40, RZ ;  /* 0x0000004010067824 */ /* 0x042fe200078e00ff */
[----:B------:R-:W-:-:S02]  /*2100*/  SHF.L.U64.HI R7, R16, 0x6, R9 ;  /* 0x0000000610077819 */ /* 0x000fc40000010209 */
[----:B------:R-:W-:Y:S01]  /*2110*/  SHF.R.S32.HI R2, RZ, 0x1f, R0 ;  /* 0x0000001fff027819 */ /* 0x000fe20000011400 */
[----:B------:R-:W-:Y:S01]  /*2120*/  IMAD.WIDE.U32 R4, R0, c[0x0][0x1e0], RZ ;  /* 0x0000780000047a25 */ /* 0x000fe200078e00ff */
[----:B------:R-:W-:-:S03]  /*2130*/  ISETP.GE.AND P4, PT, R30, c[0x0][0x1d4], PT ;  /* 0x000075001e007a0c */ /* 0x000fc60003f86270 */
        /* <DEDUP_REMOVED lines=9> */
[----:B------:R-:W-:Y:S02]  /*21d0*/  ISETP.GE.AND P3, PT, R28, c[0x0][0x1d4], PT ;  /* 0x000075001c007a0c */ /* 0x000fe40003f66270 */
[--C-:B------:R-:W-:Y:S01]  /*21e0*/  IADD3.X R11, R7, RZ, R3.reuse, P5, P0 ;  /* 0x000000ff070b7210 */ /* 0x100fe20002fe0403 */
[----:B------:R1:W-:Y:S01]  /*21f0*/  LDGSTS.E.BYPASS.LTC128B.128 [R26+0x1b100], [R2.64], !P4 ;  /* 0x1b100000021a7fae */ /* 0x0003e2000e101d46 */
[----:B------:R-:W-:Y:S02]  /*2200*/  IADD3 R8, P6, P5, R6, 0x100, R2 ;  /* 0x0000010006087810 */ /* 0x000fe40007dde002 */
[----:B------:R-:W-:Y:S02]  /*2210*/  ISETP.GE.AND P0, PT, R27, c[0x0][0x1d4], PT ;  /* 0x000075001b007a0c */ /* 0x000fe40003f06270 */
[----:B------:R-:W-:-:S02]  /*2220*/  IADD3.X R9, R7, RZ, R3, P6, P5 ;  /* 0x000000ff07097210 */ /* 0x000fc400037ea403 */
[----:B------:R-:W-:-:S03]  /*2230*/  IADD3 R4, P6, R6, R2, RZ ;  /* 0x0000000206047210 */ /* 0x000fc60007fde0ff */
[----:B------:R1:W-:Y:S01]  /*2240*/  LDGSTS.E.BYPASS.LTC128B.128 [R26+0x1e100], [R2.64+0x80], !P3 ;  /* 0x1e100080021a7fae */ /* 0x0003e2000d901d46 */
[----:B------:R-:W-:Y:S01]  /*2250*/  IADD3 R6, P5, R4, R6, RZ ;  /* 0x0000000604067210 */ /* 0x000fe20007fbe0ff */
[----:B------:R-:W-:-:S04]  /*2260*/  IMAD.X R5, R7, 0x1, R3, P6 ;  /* 0x0000000107057824 */ /* 0x000fc800030e0603 */
        /* <DEDUP_REMOVED lines=8> */
.L_x_2069:
[----:B--234-:R-:W-:Y:S05]  /*22f0*/  BSYNC B0 ;  /* 0x0000000000007941 */ /* 0x01cfea0003800000 */
.L_x_2068:
[----:B------:R-:W0:Y:S01]  /*2300*/  LDGDEPBAR ;  /* 0x00000000000079af */ /* 0x000e220000000000 */
[----:B------:R-:W-:Y:S01]  /*2310*/  IMAD.MOV.U32 R211, RZ, RZ, 0x20 ;  /* 0x00000020ffd37424 */ /* 0x000fe200078e00ff */
[----:B------:R-:W-:Y:S01]  /*2320*/  LOP3.LUT P0, RZ, R100, 0x2, RZ, 0xc0, !PT ;  /* 0x0000000264ff7812 */ /* 0x000fe2000780c0ff */
[----:B------:R-:W-:Y:S03]  /*2330*/  BSSY B0, `(.L_x_2070) ;  /* 0x0000034000007945 */ /* 0x000fe60003800000 */
[----:B------:R-:W-:-:S05]  /*2340*/  SEL R211, R211, 0xffffffe0, !P0 ;  /* 0xffffffe0d3d37807 */ /* 0x000fca0004000000 */
[----:B-1----:R-:W-:Y:S01]  /*2350*/  IMAD.IADD R3, R213, 0x1, R211 ;  /* 0x00000001d5037824 */ /* 0x002fe200078e02d3 */
[----:B------:R-:W-:-:S04]  /*2360*/  DEPBAR.LE SB0, 0x2 ;  /* 0x000080800000791a */ /* 0x000fc80000000000 */
[----:B------:R-:W-:Y:S06]  /*2370*/  BAR.SYNC.DEFER_BLOCKING 0x0 ;  /* 0x0000000000007b1d */ /* 0x000fec0000010000 */
[----:B------:R1:W2:Y:S04]  /*2380*/  LDSM.16.M88.4 R16, [R213] ;  /* 0x00000000d510783b */ /* 0x0002a80000000200 */
[----:B------:R1:W3:Y:S04]  /*2390*/  LDSM.16.M88.4 R20, [R213+0x800] ;  /* 0x00080000d514783b */ /* 0x0002e80000000200 */
[----:B------:R1:W4:Y:S04]  /*23a0*/  LDSM.16.M88.4 R36, [R213+0x1000] ;  /* 0x00100000d524783b */ /* 0x0003280000000200 */
[----:B------:R1:W1:Y:S04]  /*23b0*/  LDSM.16.M88.4 R40, [R213+0x1800] ;  /* 0x00180000d528783b */ /* 0x0002680000000200 */
[----:B------:R1:W1:Y:S04]  /*23c0*/  LDSM.16.M88.4 R80, [R213+0x2000] ;  /* 0x00200000d550783b */ /* 0x0002680000000200 */
[----:B------:R1:W1:Y:S04]  /*23d0*/  LDSM.16.M88.4 R84, [R213+0x2800] ;  /* 0x00280000d554783b */ /* 0x0002680000000200 */
[----:B------:R1:W1:Y:S04]  /*23e0*/  LDSM.16.M88.4 R56, [R3] ;  /* 0x000000000338783b */ /* 0x0002680000000200 */
[----:B------:R1:W1:Y:S04]  /*23f0*/  LDSM.16.M88.4 R52, [R3+0x800] ;  /* 0x000800000334783b */ /* 0x0002680000000200 */
[----:B------:R1:W1:Y:S04]  /*2400*/  LDSM.16.M88.4 R48, [R3+0x1000] ;  /* 0x001000000330783b */ /* 0x0002680000000200 */
[----:B------:R1:W1:Y:S04]  /*2410*/  LDSM.16.M88.4 R44, [R3+0x1800] ;  /* 0x00180000032c783b */ /* 0x0002680000000200 */
[----:B------:R1:W1:Y:S04]  /*2420*/  LDSM.16.M88.4 R112, [R3+0x2000] ;  /* 0x002000000370783b */ /* 0x0002680000000200 */
[----:B------:R1:W1:Y:S01]  /*2430*/  LDSM.16.M88.4 R116, [R3+0x2800] ;  /* 0x002800000374783b */ /* 0x0002620000000200 */
[----:B------:R-:W-:Y:S05]  /*2440*/  @!P1 BRA `(.L_x_2071) ;  /* 0x0000022000009947 */ /* 0x000fea0003800000 */
[----:B--23--:R-:W-:Y:S02]  /*2450*/  IADD3 R0, R222, -0x2, RZ ;  /* 0xfffffffede007810 */ /* 0x00cfe40007ffe0ff */
[----:B------:R-:W-:-:S02]  /*2460*/  ISETP.GE.AND P3, PT, R30, c[0x0][0x1d4], PT ;  /* 0x000075001e007a0c */ /* 0x000fc40003f66270 */
[----:B------:R-:W-:Y:S01]  /*2470*/  SHF.R.S32.HI R2, RZ, 0x1f, R0 ;  /* 0x0000001fff027819 */ /* 0x000fe20000011400 */
[----:B------:R-:W-:Y:S01]  /*2480*/  IMAD.WIDE.U32 R6, R0, c[0x0][0x208], RZ ;  /* 0x0000820000067a25 */ /* 0x000fe200078e00ff */
[----:B------:R-:W-:Y:S02]  /*2490*/  ISETP.GE.AND P1, PT, R28, c[0x0][0x1d4], PT ;  /* 0x000075001c007a0c */ /* 0x000fe40003f26270 */
[----:B------:R-:W-:Y:S01]  /*24a0*/  ISETP.GE.AND P0, PT, R27, c[0x0][0x1d4], PT ;  /* 0x000075001b007a0c */ /* 0x000fe20003f06270 */
        /* <DEDUP_REMOVED lines=9> */
[-C--:B------:R-:W-:Y:S02]  /*2540*/  IADD3 R6, P4, R4, R25.reuse, RZ ;  /* 0x0000001904067210 */ /* 0x080fe40007f9e0ff */
[--C-:B------:R-:W-:Y:S01]  /*2550*/  IADD3.X R13, R24, RZ, R5.reuse, P6, P5 ;  /* 0x000000ff180d7210 */ /* 0x100fe200037ea405 */
[----:B------:R-:W-:Y:S01]  /*2560*/  @!PT LDS RZ, [RZ] ;  /* 0x00000000fffff984 */ /* 0x000fe20000000800 */
[----:B------:R-:W-:Y:S01]  /*2570*/  @!PT LDS RZ, [RZ] ;  /* 0x00000000fffff984 */ /* 0x000fe20000000800 */
[----:B------:R-:W-:Y:S01]  /*2580*/  @!PT LDS RZ, [RZ] ;  /* 0x00000000fffff984 */ /* 0x000fe20000000800 */
[----:B------:R2:W-:Y:S01]  /*2590*/  LDGSTS.E.BYPASS.LTC128B.128 [R26+0x9100], [R4.64], !P3 ;  /* 0x09100000041a7fae */ /* 0x0005e2000d901d46 */
[----:B------:R-:W-:Y:S01]  /*25a0*/  IADD3 R10, P6, P5, R25, 0x100, R4 ;  /* 0x00000100190a7810 */ /* 0x000fe20007dde004 */
[----:B------:R-:W-:Y:S01]  /*25b0*/  IMAD.X R7, R5, 0x1, R24, P4 ;  /* 0x0000000105077824 */ /* 0x000fe200020e0618 */
        /* <DEDUP_REMOVED lines=11> */
.L_x_2071:
[----:B--23--:R-:W-:Y:S05]  /*2670*/  BSYNC B0 ;  /* 0x0000000000007941 */ /* 0x00cfea0003800000 */
.L_x_2070:
[C---:B-1----:R-:W-:Y:S01]  /*2680*/  HMMA.16816.F32 R4, R152.reuse, R42, RZ ;  /* 0x0000002a9804723c */ /* 0x042fe200000018ff */
[----:B------:R-:W-:Y:S01]  /*2690*/  IMAD.MOV.U32 R0, RZ, RZ, 0x40 ;  /* 0x00000040ff007424 */ /* 0x000fe200078e00ff */
[----:B------:R-:W-:Y:S01]  /*26a0*/  LOP3.LUT P0, RZ, R100, 0x4, RZ, 0xc0, !PT ;  /* 0x0000000464ff7812 */ /* 0x000fe2000780c0ff */
[----:B------:R-:W2:Y:S05]  /*26b0*/  LDL R122, [R1+0x7c] ;  /* 0x00007c00017a7983 */ /* 0x000eaa0000100800 */
[C---:B------:R-:W-:Y:S08]  /*26c0*/  HMMA.16816.F32 R32, R152.reuse, R16, RZ ;  /* 0x000000109820723c */ /* 0x040ff000000018ff */
[C---:B------:R-:W-:Y:S01]  /*26d0*/  HMMA.16816.F32 R24, R152.reuse, R20, RZ ;  /* 0x000000149818723c */ /* 0x040fe200000018ff */
[----:B------:R-:W3:Y:S04]  /*26e0*/  LDL R121, [R1+0x38] ;  /* 0x0000380001797983 */ /* 0x000ee80000100800 */
[----:B------:R-:W0:Y:S03]  /*26f0*/  LDGDEPBAR ;  /* 0x00000000000079af */ /* 0x000e260000000000 */
[----:B------:R-:W-:Y:S01]  /*2700*/  HMMA.16816.F32 R20, R152, R22, RZ ;  /* 0x000000169814723c */ /* 0x000fe200000018ff */
[----:B------:R-:W-:-:S07]  /*2710*/  SEL R210, R0, 0xffffffc0, !P0 ;  /* 0xffffffc000d27807 */ /* 0x000fce0004000000 */
[----:B------:R-:W-:Y:S01]  /*2720*/  HMMA.16816.F32 R28, R152, R18, RZ ;  /* 0x00000012981c723c */ /* 0x000fe200000018ff */
[----:B------:R-:W-:-:S07]  /*2730*/  IMAD.IADD R2, R213, 0x1, R210 ;  /* 0x00000001d5027824 */ /* 0x000fce00078e02d2 */
[C---:B----4-:R-:W-:Y:S08]  /*2740*/  HMMA.16816.F32 R16, R152.reuse, R36, RZ ;  /* 0x000000249810723c */ /* 0x050ff000000018ff */
[C---:B------:R-:W-:Y:S08]  /*2750*/  HMMA.16816.F32 R12, R152.reuse, R38, RZ ;  /* 0x00000026980c723c */ /* 0x040ff000000018ff */
[----:B------:R-:W-:Y:S08]  /*2760*/  HMMA.16816.F32 R8, R152, R40, RZ ;  /* 0x000000289808723c */ /* 0x000ff000000018ff */
[C---:B------:R-:W-:Y:S01]  /*2770*/  HMMA.16816.F32 R60, R156.reuse, R46, R4 ;  /* 0x0000002e9c3c723c */ /* 0x040fe20000001804 */
[----:B------:R-:W1:Y:S07]  /*2780*/  LDSM.16.M88.4 R4, [R2] ;  /* 0x000000000204783b */ /* 0x000e6e0000000200 */
[C---:B------:R-:W-:Y:S01]  /*2790*/  HMMA.16816.F32 R96, R156.reuse, R56, R32 ;  /* 0x000000389c60723c */ /* 0x040fe20000001820 */
[----:B------:R-:W4:Y:S07]  /*27a0*/  LDSM.16.M88.4 R32, [R2+0x800] ;  /* 0x000800000220783b */ /* 0x000f2e0000000200 */
[C---:B------:R-:W-:Y:S08]  /*27b0*/  HMMA.16816.F32 R88, R156.reuse, R52, R24 ;  /* 0x000000349c58723c */ /* 0x040ff00000001818 */
[----:B------:R-:W-:Y:S01]  /*27c0*/  HMMA.16816.F32 R76, R156, R54, R20 ;  /* 0x000000369c4c723c */ /* 0x000fe20000001814 */
[----:B------:R-:W5:Y:S01]  /*27d0*/  LDSM.16.M88.4 R52, [R2+0x1800] ;  /* 0x001800000234783b */ /* 0x000f620000000200 */
[----:B------:R-:W-:-:S03]  /*27e0*/  IADD3 R0, R210, R213, R211 ;  /* 0x000000d5d2007210 */ /* 0x000fc60007ffe0d3 */
[----:B------:R-:W1:Y:S03]  /*27f0*/  LDSM.16.M88.4 R40, [R2+0x1000] ;  /* 0x001000000228783b */ /* 0x000e660000000200 */
[C---:B------:R-:W-:Y:S01]  /*2800*/  HMMA.16816.F32 R72, R156.reuse, R48, R16 ;  /* 0x000000309c48723c */ /* 0x040fe20000001810 */
[----:B------:R-:W-:Y:S04]  /*2810*/  LDSM.16.M88.4 R100, [R0] ;  /* 0x000000000064783b */ /* 0x000fe80000000200 */
[----:B------:R-:W-:Y:S03]  /*2820*/  LDSM.16.M88.4 R104, [R0+0x800] ;  /* 0x000800000068783b */ /* 0x000fe60000000200 */
[C---:B------:R-:W-:Y:S01]  /*2830*/  HMMA.16816.F32 R68, R156.reuse, R50, R12 ;  /* 0x000000329c44723c */ /* 0x040fe2000000180c */
[----:B------:R-:W-:Y:S07]  /*2840*/  LDSM.16.M88.4 R108, [R0+0x1000] ;  /* 0x00100000006c783b */ /* 0x000fee0000000200 */
[----:B------:R-:W-:Y:S08]  /*2850*/  HMMA.16816.F32 R64, R156, R44, R8 ;  /* 0x0000002c9c40723c */ /* 0x000ff00000001808 */
[C---:B------:R-:W-:Y:S08]  /*2860*/  HMMA.16816.F32 R20, R152.reuse, R80, RZ ;  /* 0x000000509814723c */ /* 0x040ff000000018ff */
[C---:B------:R-:W-:Y:S01]  /*2870*/  HMMA.16816.F32 R16, R152.reuse, R82, RZ ;  /* 0x000000529810723c */ /* 0x040fe200000018ff */
[----:B------:R-:W1:Y:S07]  /*2880*/  LDSM.16.M88.4 R80, [R2+0x2000] ;  /* 0x002000000250783b */ /* 0x000e6e0000000200 */
[C---:B------:R-:W-:Y:S08]  /*2890*/  HMMA.16816.F32 R12, R152.reuse, R84, RZ ;  /* 0x00000054980c723c */ /* 0x040ff000000018ff */
[----:B------:R-:W-:Y:S01]  /*28a0*/  HMMA.16816.F32 R8, R152, R86, RZ ;  /* 0x000000569808723c */ /* 0x000fe200000018ff */
[----:B------:R-:W1:Y:S07]  /*28b0*/  LDSM.16.M88.4 R84, [R2+0x2800] ;  /* 0x002800000254783b */ /* 0x000e6e0000000200 */
[C---:B------:R-:W-:Y:S08]  /*28c0*/  HMMA.16816.F32 R92, R156.reuse, R58, R28 ;  /* 0x0000003a9c5c723c */ /* 0x040ff0000000181c */
[C---:B------:R-:W-:Y:S08]  /*28d0*/  HMMA.16816.F32 R56, R156.reuse, R112, R20 ;  /* 0x000000709c38723c */ /* 0x040ff00000001814 */
[C---:B------:R-:W-:Y:S01]  /*28e0*/  HMMA.16816.F32 R48, R156.reuse, R114, R16 ;  /* 0x000000729c30723c */ /* 0x040fe20000001810 */
[----:B------:R-:W2:Y:S07]  /*28f0*/  LDSM.16.M88.4 R112, [R0+0x1800] ;  /* 0x001800000070783b */ /* 0x000eae0000000200 */
[C---:B------:R-:W-:Y:S08]  /*2900*/  HMMA.16816.F32 R44, R156.reuse, R116, R12 ;  /* 0x000000749c2c723c */ /* 0x040ff0000000180c */
[----:B------:R-:W-:Y:S08]  /*2910*/  HMMA.16816.F32 R36, R156, R118, R8 ;  /* 0x000000769c24723c */ /* 0x000ff00000001808 */
[C---:B-1----:R-:W-:Y:S01]  /*2920*/  HMMA.16816.F32 R28, R164.reuse, R4, R96 ;  /* 0x00000004a41c723c */ /* 0x042fe20000001860 */
[----:B------:R-:W-:Y:S07]  /*2930*/  LDSM.16.M88.4 R96, [R2+0x4000] ;  /* 0x004000000260783b */ /* 0x000fee0000000200 */
[C---:B------:R-:W-:Y:S01]  /*2940*/  HMMA.16816.F32 R24, R164.reuse, R6, R92 ;  /* 0x00000006a418723c */ /* 0x040fe2000000185c */
[----:B------:R-:W-:Y:S07]  /*2950*/  LDSM.16.M88.4 R92, [R3+0x4000] ;  /* 0x00400000035c783b */ /* 0x000fee0000000200 */
[C---:B----4-:R-:W-:Y:S01]  /*2960*/  HMMA.16816.F32 R20, R164.reuse, R32, R88 ;  /* 0x00000020a414723c */ /* 0x050fe20000001858 */
[----:B------:R-:W-:Y:S07]  /*2970*/  LDSM.16.M88.4 R88, [R0+0x2800] ;  /* 0x002800000058783b */ /* 0x000fee0000000200 */
[C---:B------:R-:W-:Y:S08]  /*2980*/  HMMA.16816.F32 R16, R164.reuse, R34, R76 ;  /* 0x00000022a410723c */ /* 0x040ff0000000184c */
[C---:B-----5:R-:W-:Y:S08]  /*2990*/  HMMA.16816.F32 R4, R164.reuse, R52, R64 ;  /* 0x00000034a404723c */ /* 0x060ff00000001840 */
[C---:B------:R-:W-:Y:S01]  /*29a0*/  HMMA.16816.F32 R32, R164.reuse, R54, R60 ;  /* 0x00000036a420723c */ /* 0x040fe2000000183c */
[----:B------:R-:W1:Y:S07]  /*29b0*/  LDSM.16.M88.4 R52, [R0+0x2000] ;  /* 0x002000000034783b */ /* 0x000e6e0000000200 */
[C---:B------:R-:W-:Y:S08]  /*29c0*/  HMMA.16816.F32 R12, R164.reuse, R40, R72 ;  /* 0x00000028a40c723c */ /* 0x040ff00000001848 */
[C---:B------:R-:W-:Y:S08]  /*29d0*/  HMMA.16816.F32 R8, R164.reuse, R42, R68 ;  /* 0x0000002aa408723c */ /* 0x040ff00000001844 */
[C---:B------:R-:W-:Y:S08]  /*29e0*/  HMMA.16816.F32 R40, R164.reuse, R80, R56 ;  /* 0x00000050a428723c */ /* 0x040ff00000001838 */
[C---:B------:R-:W-:Y:S01]  /*29f0*/  HMMA.16816.F32 R48, R164.reuse, R82, R48 ;  /* 0x00000052a430723c */ /* 0x040fe20000001830 */
[----:B------:R-:W-:Y:S07]  /*2a00*/  LDSM.16.M88.4 R80, [R3+0x3800] ;  /* 0x003800000350783b */ /* 0x000fee0000000200 */
[C---:B------:R-:W-:Y:S08]  /*2a10*/  HMMA.16816.F32 R68, R164.reuse, R84, R44 ;  /* 0x00000054a444723c */ /* 0x040ff0000000182c */
[----:B------:R-:W-:Y:S08]  /*2a20*/  HMMA.16816.F32 R84, R164, R86, R36 ;  /* 0x00000056a454723c */ /* 0x000ff00000001824 */
[C---:B------:R-:W-:Y:S01]  /*2a30*/  HMMA.16816.F32 R76, R168.reuse, R100, R28 ;  /* 0x00000064a84c723c */ /* 0x040fe2000000181c */
[----:B------:R-:W4:Y:S07]  /*2a40*/  LDSM.16.M88.4 R28, [R213+0x3000] ;  /* 0x00300000d51c783b */ /* 0x000f2e0000000200 */
[C---:B------:R-:W-:Y:S01]  /*2a50*/  HMMA.16816.F32 R72, R168.reuse, R102, R24 ;  /* 0x00000066a848723c */ /* 0x040fe20000001818 */
[----:B------:R-:W5:Y:S04]  /*2a60*/  LDSM.16.M88.4 R24, [R213+0x3800] ;  /* 0x00380000d518783b */ /* 0x000f680000000200 */
[----:B------:R-:W-:Y:S03]  /*2a70*/  LDSM.16.M88.4 R100, [R3+0x4800] ;  /* 0x004800000364783b */ /* 0x000fe60000000200 */
[C---:B------:R-:W-:Y:S01]  /*2a80*/  HMMA.16816.F32 R64, R168.reuse, R104, R20 ;  /* 0x00000068a840723c */ /* 0x040fe20000001814 */
[----:B------:R-:W3:Y:S07]  /*2a90*/  LDSM.16.M88.4 R20, [R213+0x4000] ;  /* 0x00400000d514783b */ /* 0x000eee0000000200 */
[C---:B------:R-:W-:Y:S08]  /*2aa0*/  HMMA.16816.F32 R56, R168.reuse, R108, R12 ;  /* 0x0000006ca838723c */ /* 0x040ff0000000180c */
[C---:B------:R-:W-:Y:S01]  /*2ab0*/  HMMA.16816.F32 R44, R168.reuse, R110, R8 ;  /* 0x0000006ea82c723c */ /* 0x040fe20000001808 */
[----:B------:R-:W-:Y:S07]  /*2ac0*/  LDSM.16.M88.4 R108, [R3+0x5000] ;  /* 0x00500000036c783b */ /* 0x000fee0000000200 */
[C---:B--2---:R-:W-:Y:S08]  /*2ad0*/  HMMA.16816.F32 R12, R168.reuse, R112, R4 ;  /* 0x00000070a80c723c */ /* 0x044ff00000001804 */
[C---:B------:R-:W-:Y:S01]  /*2ae0*/  HMMA.16816.F32 R8, R168.reuse, R114, R32 ;  /* 0x00000072a808723c */ /* 0x040fe20000001820 */
[----:B------:R-:W2:Y:S04]  /*2af0*/  LDSM.16.M88.4 R32, [R213+0x5000] ;  /* 0x00500000d520783b */ /* 0x000ea80000000200 */
[----:B------:R-:W-:Y:S03]  /*2b00*/  LDSM.16.M88.4 R112, [R3+0x5800] ;  /* 0x005800000370783b */ /* 0x000fe60000000200 */
[C---:B-1----:R-:W-:Y:S08]  /*2b10*/  HMMA.16816.F32 R4, R168.reuse, R52, R40 ;  /* 0x00000034a804723c */ /* 0x042ff00000001828 */
[C---:B------:R-:W-:Y:S01]  /*2b20*/  HMMA.16816.F32 R36, R168.reuse, R54, R48 ;  /* 0x00000036a824723c */ /* 0x040fe20000001830 */
[----:B------:R-:W-:Y:S07]  /*2b30*/  LDSM.16.M88.4 R48, [R213+0x5800] ;  /* 0x00580000d530783b */ /* 0x000fee0000000200 */
[C---:B------:R-:W-:Y:S01]  /*2b40*/  HMMA.16816.F32 R60, R168.reuse, R106, R16 ;  /* 0x0000006aa83c723c */ /* 0x040fe20000001810 */
[----:B------:R-:W-:Y:S04]  /*2b50*/  LDSM.16.M88.4 R16, [R213+0x4800] ;  /* 0x00480000d510783b */ /* 0x000fe80000000200 */
[----:B------:R-:W-:Y:S03]  /*2b60*/  LDSM.16.M88.4 R104, [R2+0x4800] ;  /* 0x004800000268783b */ /* 0x000fe60000000200 */
[----:B------:R-:W-:Y:S01]  /*2b70*/  HMMA.16816.F32 R52, R168, R90, R84 ;  /* 0x0000005aa834723c */ /* 0x000fe20000001854 */
[----:B------:R-:W1:Y:S07]  /*2b80*/  LDSM.16.M88.4 R84, [R3+0x3000] ;  /* 0x003000000354783b */ /* 0x000e6e0000000200 */
[C---:B----4-:R-:W-:Y:S08]  /*2b90*/  HMMA.16816.F32 R76, R172.reuse, R28, R76 ;  /* 0x0000001cac4c723c */ /* 0x050ff0000000184c */
[----:B------:R-:W-:Y:S08]  /*2ba0*/  HMMA.16816.F32 R28, R172, R30, R72 ;  /* 0x0000001eac1c723c */ /* 0x000ff00000001848 */
[----:B------:R-:W-:Y:S01]  /*2bb0*/  HMMA.16816.F32 R40, R168, R88, R68 ;  /* 0x00000058a828723c */ /* 0x000fe20000001844 */
[----:B------:R-:W-:Y:S07]  /*2bc0*/  LDSM.16.M88.4 R88, [R2+0x3800] ;  /* 0x003800000258783b */ /* 0x000fee0000000200 */
[C---:B-----5:R-:W-:Y:S08]  /*2bd0*/  HMMA.16816.F32 R72, R172.reuse, R24, R64 ;  /* 0x00000018ac48723c */ /* 0x060ff00000001840 */
[C---:B---3--:R-:W-:Y:S08]  /*2be0*/  HMMA.16816.F32 R64, R172.reuse, R20, R56 ;  /* 0x00000014ac40723c */ /* 0x048ff00000001838 */
[C---:B------:R-:W-:Y:S01]  /*2bf0*/  HMMA.16816.F32 R68, R172.reuse, R26, R60 ;  /* 0x0000001aac44723c */ /* 0x040fe2000000183c */
[----:B------:R-:W3:Y:S07]  /*2c00*/  LDSM.16.M88.4 R24, [R2+0x3000] ;  /* 0x003000000218783b */ /* 0x000eee0000000200 */
[C---:B------:R-:W-:Y:S08]  /*2c10*/  HMMA.16816.F32 R44, R172.reuse, R22, R44 ;  /* 0x00000016ac2c723c */ /* 0x040ff0000000182c */
[----:B--2---:R-:W-:Y:S08]  /*2c20*/  HMMA.16816.F32 R20, R172, R32, R4 ;  /* 0x00000020ac14723c */ /* 0x004ff00000001804 */
[----:B-1----:R-:W-:Y:S01]  /*2c30*/  HMMA.16816.F32 R4, R176, R84, R76 ;  /* 0x00000054b004723c */ /* 0x002fe2000000184c */
[----:B------:R-:W-:Y:S07]  /*2c40*/  LDSM.16.M88.4 R76, [R2+0x5800] ;  /* 0x00580000024c783b */ /* 0x000fee0000000200 */
[C---:B------:R-:W-:Y:S08]  /*2c50*/  HMMA.16816.F32 R60, R172.reuse, R16, R12 ;  /* 0x00000010ac3c723c */ /* 0x040ff0000000180c */
[C---:B------:R-:W-:Y:S08]  /*2c60*/  HMMA.16816.F32 R56, R172.reuse, R18, R8 ;  /* 0x00000012ac38723c */ /* 0x040ff00000001808 */
[C---:B------:R-:W-:Y:S08]  /*2c70*/  HMMA.16816.F32 R16, R172.reuse, R34, R36 ;  /* 0x00000022ac10723c */ /* 0x040ff00000001824 */
[----:B------:R-:W-:Y:S08]  /*2c80*/  HMMA.16816.F32 R12, R172, R48, R40 ;  /* 0x00000030ac0c723c */ /* 0x000ff00000001828 */
[C---:B------:R-:W-:Y:S01]  /*2c90*/  HMMA.16816.F32 R28, R176.reuse, R86, R28 ;  /* 0x00000056b01c723c */ /* 0x040fe2000000181c */
[----:B------:R-:W-:Y:S07]  /*2ca0*/  LDSM.16.M88.4 R84, [R0+0x3800] ;  /* 0x003800000054783b */ /* 0x000fee0000000200 */
[C---:B------:R-:W-:Y:S08]  /*2cb0*/  HMMA.16816.F32 R40, R176.reuse, R92, R64 ;  /* 0x0000005cb028723c */ /* 0x040ff00000001840 */
[C---:B------:R-:W-:Y:S08]  /*2cc0*/  HMMA.16816.F32 R32, R176.reuse, R80, R72 ;  /* 0x00000050b020723c */ /* 0x040ff00000001848 */
[C---:B------:R-:W-:Y:S01]  /*2cd0*/  HMMA.16816.F32 R36, R176.reuse, R82, R68 ;  /* 0x00000052b024723c */ /* 0x040fe20000001844 */
[----:B------:R-:W1:Y:S07]  /*2ce0*/  LDSM.16.M88.4 R80, [R0+0x3000] ;  /* 0x003000000050783b */ /* 0x000e6e0000000200 */
[----:B------:R-:W-:Y:S01]  /*2cf0*/  HMMA.16816.F32 R44, R176, R94, R44 ;  /* 0x0000005eb02c723c */ /* 0x000fe2000000182c */
[----:B------:R-:W2:Y:S07]  /*2d00*/  LDSM.16.M88.4 R92, [R0+0x4000] ;  /* 0x00400000005c783b */ /* 0x000eae0000000200 */
[----:B------:R-:W-:Y:S08]  /*2d10*/  HMMA.16816.F32 R8, R172, R50, R52 ;  /* 0x00000032ac08723c */ /* 0x000ff00000001834 */
[----:B------:R-:W-:Y:S08]  /*2d20*/  HMMA.16816.F32 R72, R176, R108, R20 ;  /* 0x0000006cb048723c */ /* 0x000ff00000001814 */
[----:B---3--:R-:W-:Y:S08]  /*2d30*/  HMMA.16816.F32 R20, R180, R24, R4 ;  /* 0x00000018b414723c */ /* 0x008ff00000001804 */
[C---:B------:R-:W-:Y:S01]  /*2d40*/  HMMA.16816.F32 R52, R176.reuse, R102, R56 ;  /* 0x00000066b034723c */ /* 0x040fe20000001838 */
[----:B------:R-:W3:Y:S07]  /*2d50*/  LDSM.16.M88.4 R56, [R2+0x5000] ;  /* 0x005000000238783b */ /* 0x000eee0000000200 */
[----:B------:R-:W-:Y:S08]  /*2d60*/  HMMA.16816.F32 R68, R176, R110, R16 ;  /* 0x0000006eb044723c */ /* 0x000ff00000001810 */
[C---:B------:R-:W-:Y:S08]  /*2d70*/  HMMA.16816.F32 R16, R180.reuse, R26, R28 ;  /* 0x0000001ab410723c */ /* 0x040ff0000000181c */
[----:B------:R-:W-:Y:S01]  /*2d80*/  HMMA.16816.F32 R4, R180, R96, R40 ;  /* 0x00000060b404723c */ /* 0x000fe20000001828 */
[----:B------:R-:W4:Y:S07]  /*2d90*/  LDSM.16.M88.4 R40, [R213+0x6000] ;  /* 0x00600000d528783b */ /* 0x000f2e0000000200 */
[C---:B------:R-:W-:Y:S08]  /*2da0*/  HMMA.16816.F32 R48, R176.reuse, R100, R60 ;  /* 0x00000064b030723c */ /* 0x040ff0000000183c */
[C---:B------:R-:W-:Y:S08]  /*2db0*/  HMMA.16816.F32 R64, R176.reuse, R112, R12 ;  /* 0x00000070b040723c */ /* 0x040ff0000000180c */
[----:B------:R-:W-:Y:S08]  /*2dc0*/  HMMA.16816.F32 R60, R176, R114, R8 ;  /* 0x00000072b03c723c */ /* 0x000ff00000001808 */
[C---:B------:R-:W-:Y:S08]  /*2dd0*/  HMMA.16816.F32 R12, R180.reuse, R88, R32 ;  /* 0x00000058b40c723c */ /* 0x040ff00000001820 */
[----:B------:R-:W-:Y:S01]  /*2de0*/  HMMA.16816.F32 R8, R180, R90, R36 ;  /* 0x0000005ab408723c */ /* 0x000fe20000001824 */
[----:B------:R-:W5:Y:S07]  /*2df0*/  LDSM.16.M88.4 R36, [R0+0x4800] ;  /* 0x004800000024783b */ /* 0x000f6e0000000200 */
[C---:B-1----:R-:W-:Y:S08]  /*2e00*/  HMMA.16816.F32 R20, R184.reuse, R80, R20 ;  /* 0x00000050b814723c */ /* 0x042ff00000001814 */
[C---:B------:R-:W-:Y:S01]  /*2e10*/  HMMA.16816.F32 R32, R184.reuse, R82, R16 ;  /* 0x00000052b820723c */ /* 0x040fe20000001810 */
[----:B------:R-:W-:Y:S07]  /*2e20*/  LDSM.16.M88.4 R16, [R0+0x5800] ;  /* 0x005800000010783b */ /* 0x000fee0000000200 */
[----:B--2---:R-:W-:Y:S01]  /*2e30*/  HMMA.16816.F32 R80, R184, R92, R4 ;  /* 0x0000005cb850723c */ /* 0x004fe20000001804 */
[----:B------:R-:W1:Y:S07]  /*2e40*/  LDSM.16.M88.4 R4, [R0+0x5000] ;  /* 0x005000000004783b */ /* 0x000e6e0000000200 */
[C---:B------:R-:W-:Y:S08]  /*2e50*/  HMMA.16816.F32 R88, R180.reuse, R78, R60 ;  /* 0x0000004eb458723c */ /* 0x040ff0000000183c */
[----:B------:R-:W-:Y:S08]  /*2e60*/  HMMA.16816.F32 R28, R180, R104, R48 ;  /* 0x00000068b41c723c */ /* 0x000ff00000001830 */
[----:B------:R-:W-:Y:S01]  /*2e70*/  HMMA.16816.F32 R60, R184, R84, R12 ;  /* 0x00000054b83c723c */ /* 0x000fe2000000180c */
[----:B------:R-:W2:Y:S07]  /*2e80*/  LDSM.16.M88.4 R12, [R3+0x6000] ;  /* 0x00600000030c783b */ /* 0x000eae0000000200 */
[C---:B------:R-:W-:Y:S08]  /*2e90*/  HMMA.16816.F32 R24, R180.reuse, R98, R44 ;  /* 0x00000062b418723c */ /* 0x040ff0000000182c */
[C---:B---3--:R-:W-:Y:S08]  /*2ea0*/  HMMA.16816.F32 R48, R180.reuse, R56, R72 ;  /* 0x00000038b430723c */ /* 0x048ff00000001848 */
[C---:B------:R-:W-:Y:S08]  /*2eb0*/  HMMA.16816.F32 R44, R180.reuse, R58, R68 ;  /* 0x0000003ab42c723c */ /* 0x040ff00000001844 */
[----:B------:R-:W-:Y:S08]  /*2ec0*/  HMMA.16816.F32 R56, R180, R76, R64 ;  /* 0x0000004cb438723c */ /* 0x000ff00000001840 */
[----:B------:R-:W-:Y:S08]  /*2ed0*/  HMMA.16816.F32 R64, R184, R86, R8 ;  /* 0x00000056b840723c */ /* 0x000ff00000001808 */
[----:B----4-:R-:W-:Y:S01]  /*2ee0*/  HMMA.16816.F32 R8, R188, R40, R20 ;  /* 0x00000028bc08723c */ /* 0x010fe20000001814 */
[----:B------:R-:W3:Y:S07]  /*2ef0*/  LDSM.16.M88.4 R20, [R213+0x6800] ;  /* 0x00680000d514783b */ /* 0x000eee0000000200 */
[----:B------:R-:W-:Y:S08]  /*2f00*/  HMMA.16816.F32 R52, R180, R106, R52 ;  /* 0x0000006ab434723c */ /* 0x000ff00000001834 */
[C---:B-----5:R-:W-:Y:S01]  /*2f10*/  HMMA.16816.F32 R68, R184.reuse, R36, R28 ;  /* 0x00000024b844723c */ /* 0x060fe2000000181c */
[----:B------:R-:W4:Y:S07]  /*2f20*/  LDSM.16.M88.4 R28, [R2+0x6000] ;  /* 0x00600000021c783b */ /* 0x000f2e0000000200 */
[C---:B------:R-:W-:Y:S01]  /*2f30*/  HMMA.16816.F32 R76, R184.reuse, R94, R24 ;  /* 0x0000005eb84c723c */ /* 0x040fe20000001818 */
[----:B------:R-:W-:Y:S07]  /*2f40*/  LDSM.16.M88.4 R24, [R213+0x7000] ;  /* 0x00700000d518783b */ /* 0x000fee0000000200 */
[C---:B-1----:R-:W-:Y:S01]  /*2f50*/  HMMA.16816.F32 R72, R184.reuse, R4, R48 ;  /* 0x00000004b848723c */ /* 0x042fe20000001830 */
[----:B------:R-:W-:Y:S07]  /*2f60*/  LDSM.16.M88.4 R48, [R213+0x8000] ;  /* 0x00800000d530783b */ /* 0x000fee0000000200 */
[----:B------:R-:W-:Y:S08]  /*2f70*/  HMMA.16816.F32 R92, R184, R6, R44 ;  /* 0x00000006b85c723c */ /* 0x000ff0000000182c */
[----:B------:R-:W-:Y:S01]  /*2f80*/  HMMA.16816.F32 R4, R188, R42, R32 ;  /* 0x0000002abc04723c */ /* 0x000fe20000001820 */
[----:B------:R-:W1:Y:S04]  /*2f90*/  LDSM.16.M88.4 R32, [R3+0x6800] ;  /* 0x006800000320783b */ /* 0x000e680000000200 */
[----:B------:R-:W-:Y:S03]  /*2fa0*/  LDSM.16.M88.4 R40, [R2+0x6800] ;  /* 0x006800000228783b */ /* 0x000fe60000000200 */
[----:B------:R-:W-:Y:S01]  /*2fb0*/  HMMA.16816.F32 R52, R184, R38, R52 ;  /* 0x00000026b834723c */ /* 0x000fe20000001834 */
[----:B------:R-:W5:Y:S07]  /*2fc0*/  LDSM.16.M88.4 R36, [R213+0x7800] ;  /* 0x00780000d524783b */ /* 0x000f6e0000000200 */
[----:B--2---:R-:W-:Y:S08]  /*2fd0*/  HMMA.16816.F32 R8, R192, R12, R8 ;  /* 0x0000000cc008723c */ /* 0x004ff00000001808 */
[C---:B------:R-:W-:Y:S01]  /*2fe0*/  HMMA.16816.F32 R96, R184.reuse, R16, R56 ;  /* 0x00000010b860723c */ /* 0x040fe20000001838 */
[----:B------:R-:W2:Y:S07]  /*2ff0*/  LDSM.16.M88.4 R56, [R0+0x6000] ;  /* 0x006000000038783b */ /* 0x000eae0000000200 */
[----:B------:R-:W-:Y:S08]  /*3000*/  HMMA.16816.F32 R88, R184, R18, R88 ;  /* 0x00000012b858723c */ /* 0x000ff00000001858 */
[----:B---3--:R-:W-:Y:S01]  /*3010*/  HMMA.16816.F32 R16, R188, R20, R60 ;  /* 0x00000014bc10723c */ /* 0x008fe2000000183c */
[----:B------:R-:W-:Y:S07]  /*3020*/  LDSM.16.M88.4 R60, [R213+0x8800] ;  /* 0x00880000d53c783b */ /* 0x000fee0000000200 */
[----:B------:R-:W-:Y:S08]  /*3030*/  HMMA.16816.F32 R4, R192, R14, R4 ;  /* 0x0000000ec004723c */ /* 0x000ff00000001804 */
[----:B----4-:R-:W-:Y:S08]  /*3040*/  HMMA.16816.F32 R8, R196, R28, R8 ;  /* 0x0000001cc408723c */ /* 0x010ff00000001808 */
[----:B------:R-:W-:Y:S08]  /*3050*/  HMMA.16816.F32 R12, R188, R22, R64 ;  /* 0x00000016bc0c723c */ /* 0x000ff00000001840 */
[----:B-1----:R-:W-:Y:S08]  /*3060*/  HMMA.16816.F32 R16, R192, R32, R16 ;  /* 0x00000020c010723c */ /* 0x002ff00000001810 */
[C---:B------:R-:W-:Y:S08]  /*3070*/  HMMA.16816.F32 R64, R188.reuse, R26, R76 ;  /* 0x0000001abc40723c */ /* 0x040ff0000000184c */
[----:B-----5:R-:W-:Y:S01]  /*3080*/  HMMA.16816.F32 R76, R188, R38, R52 ;  /* 0x00000026bc4c723c */ /* 0x020fe20000001834 */
[----:B------:R-:W1:Y:S07]  /*3090*/  LDSM.16.M88.4 R52, [R0+0x6800] ;  /* 0x006800000034783b */ /* 0x000e6e0000000200 */
[----:B------:R-:W-:Y:S01]  /*30a0*/  HMMA.16816.F32 R4, R196, R30, R4 ;  /* 0x0000001ec404723c */ /* 0x000fe20000001804 */
[----:B------:R-:W3:Y:S07]  /*30b0*/  LDSM.16.M88.4 R28, [R3+0x7000] ;  /* 0x00700000031c783b */ /* 0x000eee0000000200 */
[----:B--2---:R-:W-:Y:S08]  /*30c0*/  HMMA.16816.F32 R20, R200, R56, R8 ;  /* 0x00000038c814723c */ /* 0x004ff00000001808 */
[----:B------:R-:W-:Y:S01]  /*30d0*/  HMMA.16816.F32 R8, R192, R34, R12 ;  /* 0x00000022c008723c */ /* 0x000fe2000000180c */
[----:B------:R-:W-:Y:S07]  /*30e0*/  LDSM.16.M88.4 R32, [R3+0x8800] ;  /* 0x008800000320783b */ /* 0x000fee0000000200 */
[----:B------:R-:W-:Y:S08]  /*30f0*/  HMMA.16816.F32 R16, R196, R40, R16 ;  /* 0x00000028c410723c */ /* 0x000ff00000001810 */
[----:B------:R-:W-:Y:S08]  /*3100*/  HMMA.16816.F32 R4, R200, R58, R4 ;  /* 0x0000003ac804723c */ /* 0x000ff00000001804 */
[C---:B------:R-:W-:Y:S01]  /*3110*/  HMMA.16816.F32 R84, R188.reuse, R36, R68 ;  /* 0x00000024bc54723c */ /* 0x040fe20000001844 */
[----:B------:R-:W2:Y:S07]  /*3120*/  LDSM.16.M88.4 R36, [R3+0x7800] ;  /* 0x007800000324783b */ /* 0x000eae0000000200 */
[----:B------:R-:W-:Y:S01]  /*3130*/  HMMA.16816.F32 R44, R188, R24, R80 ;  /* 0x00000018bc2c723c */ /* 0x000fe20000001850 */
[----:B------:R-:W4:Y:S01]  /*3140*/  LDSM.16.M88.4 R24, [R2+0x7000] ;  /* 0x007000000218783b */ /* 0x000f220000000200 */
[----:B------:R-:W-:-:S02]  /*3150*/  FMUL.FTZ R12, R20, c[0x0][0x320] ;  /* 0x0000c800140c7a20 */ /* 0x000fc40000410000 */
[----:B------:R-:W-:Y:S01]  /*3160*/  FMUL.FTZ R22, R22, c[0x0][0x320] ;  /* 0x0000c80016167a20 */ /* 0x000fe20000410000 */
[----:B------:R-:W-:Y:S03]  /*3170*/  LDSM.16.M88.4 R56, [R0+0x7800] ;  /* 0x007800000038783b */ /* 0x000fe60000000200 */
[----:B------:R-:W-:Y:S08]  /*3180*/  HMMA.16816.F32 R8, R196, R42, R8 ;  /* 0x0000002ac408723c */ /* 0x000ff00000001808 */
[----:B-1----:R-:W-:Y:S01]  /*3190*/  HMMA.16816.F32 R16, R200, R52, R16 ;  /* 0x00000034c810723c */ /* 0x002fe20000001810 */
[----:B------:R-:W-:-:S02]  /*31a0*/  FMUL.FTZ R4, R4, c[0x0][0x320] ;  /* 0x0000c80004047a20 */ /* 0x000fc40000410000 */
[----:B------:R-:W-:Y:S02]  /*31b0*/  FMUL.FTZ R5, R5, c[0x0][0x320] ;  /* 0x0000c80005057a20 */ /* 0x000fe40000410000 */
[----:B------:R-:W-:Y:S02]  /*31c0*/  FMUL.FTZ R6, R6, c[0x0][0x320] ;  /* 0x0000c80006067a20 */ /* 0x000fe40000410000 */
[----:B------:R-:W-:Y:S01]  /*31d0*/  FMUL.FTZ R7, R7, c[0x0][0x320] ;  /* 0x0000c80007077a20 */ /* 0x000fe20000410000 */
[C---:B------:R-:W-:Y:S01]  /*31e0*/  HMMA.16816.F32 R80, R188.reuse, R48, R72 ;  /* 0x00000030bc50723c */ /* 0x040fe20000001848 */
[----:B------:R1:W-:Y:S01]  /*31f0*/  MUFU.TANH R100, R12 ;  /* 0x0000000c00647308 */ /* 0x0003e20000002400 */
[----:B------:R-:W-:Y:S01]  /*3200*/  FMUL.FTZ R23, R23, c[0x0][0x320] ;  /* 0x0000c80017177a20 */ /* 0x000fe20000410000 */
[----:B------:R-:W-:Y:S05]  /*3210*/  LDSM.16.M88.4 R40, [R3+0x8000] ;  /* 0x008000000328783b */ /* 0x000fea0000000200 */
[C---:B------:R-:W-:Y:S01]  /*3220*/  HMMA.16816.F32 R72, R188.reuse, R50, R92 ;  /* 0x00000032bc48723c */ /* 0x040fe2000000185c */
[----:B------:R-:W-:Y:S07]  /*3230*/  MUFU.TANH R94, R4 ;  /* 0x00000004005e7308 */ /* 0x000fee0000002400 */
[----:B------:R-:W-:Y:S01]  /*3240*/  HMMA.16816.F32 R68, R188, R60, R96 ;  /* 0x0000003cbc44723c */ /* 0x000fe20000001860 */
[----:B------:R-:W-:Y:S01]  /*3250*/  MUFU.TANH R93, R5 ;  /* 0x00000005005d7308 */ /* 0x000fe20000002400 */
[----:B-1----:R-:W-:-:S07]  /*3260*/  FMUL.FTZ R12, R21, c[0x0][0x320] ;  /* 0x0000c800150c7a20 */ /* 0x002fce0000410000 */
[----:B------:R-:W-:Y:S08]  /*3270*/  MUFU.TANH R97, R6 ;  /* 0x0000000600617308 */ /* 0x000ff00000002400 */
[----:B------:R1:W-:Y:S08]  /*3280*/  MUFU.TANH R96, R7 ;  /* 0x0000000700607308 */ /* 0x0003f00000002400 */
[----:B------:R3:W-:Y:S01]  /*3290*/  MUFU.TANH R95, R12 ;  /* 0x0000000c005f7308 */ /* 0x0007e20000002400 */
[----:B-1----:R-:W-:Y:S01]  /*32a0*/  HMMA.16816.F32 R4, R200, R54, R8 ;  /* 0x00000036c804723c */ /* 0x002fe20000001808 */
[----:B------:R-:W1:Y:S06]  /*32b0*/  LDSM.16.M88.4 R52, [R2+0x7800] ;  /* 0x007800000234783b */ /* 0x000e6c0000000200 */
[----:B------:R-:W-:Y:S01]  /*32c0*/  FMUL.FTZ R8, R16, c[0x0][0x320] ;  /* 0x0000c80010087a20 */ /* 0x000fe20000410000 */
[----:B---3--:R-:W-:Y:S01]  /*32d0*/  HMMA.16816.F32 R12, R192, R28, R44 ;  /* 0x0000001cc00c723c */ /* 0x008fe2000000182c */
[----:B------:R-:W-:Y:S01]  /*32e0*/  MUFU.TANH R102, R22 ;  /* 0x0000001600667308 */ /* 0x000fe20000002400 */
[----:B------:R-:W3:Y:S07]  /*32f0*/  LDSM.16.M88.4 R44, [R0+0x7000] ;  /* 0x00700000002c783b */ /* 0x000eee0000000200 */
[----:B------:R5:W1:Y:S01]  /*3300*/  MUFU.TANH R92, R8 ;  /* 0x00000008005c7308 */ /* 0x000a620000002400 */
[----:B------:R-:W-:Y:S07]  /*3310*/  HMMA.16816.F32 R60, R188, R62, R88 ;  /* 0x0000003ebc3c723c */ /* 0x000fee0000001858 */
[----:B------:R1:W-:Y:S01]  /*3320*/  MUFU.TANH R101, R23 ;  /* 0x0000001700657308 */ /* 0x0003e20000002400 */
[----:B-----5:R-:W-:-:S07]  /*3330*/  FMUL.FTZ R8, R17, c[0x0][0x320] ;  /* 0x0000c80011087a20 */ /* 0x020fce0000410000 */
[----:B------:R2:W5:Y:S01]  /*3340*/  MUFU.TANH R88, R8 ;  /* 0x0000000800587308 */ /* 0x0005620000002400 */
[C---:B-1----:R-:W-:Y:S08]  /*3350*/  HMMA.16816.F32 R20, R192.reuse, R30, R64 ;  /* 0x0000001ec014723c */ /* 0x042ff00000001840 */
[----:B--2---:R-:W-:Y:S01]  /*3360*/  HMMA.16816.F32 R8, R192, R36, R84 ;  /* 0x00000024c008723c */ /* 0x004fe20000001854 */
[----:B------:R-:W-:-:S07]  /*3370*/  FMUL.FTZ R18, R18, c[0x0][0x320] ;  /* 0x0000c80012127a20 */ /* 0x000fce0000410000 */
[C---:B----4-:R-:W-:Y:S01]  /*3380*/  HMMA.16816.F32 R12, R196.reuse, R24, R12 ;  /* 0x00000018c40c723c */ /* 0x050fe2000000180c */
[----:B------:R-:W-:Y:S01]  /*3390*/  FMUL.FTZ R19, R19, c[0x0][0x320] ;  /* 0x0000c80013137a20 */ /* 0x000fe20000410000 */
[----:B------:R-:W-:Y:S06]  /*33a0*/  MUFU.TANH R85, R18 ;  /* 0x0000001200557308 */ /* 0x000fec0000002400 */
[----:B------:R-:W-:Y:S02]  /*33b0*/  HMMA.16816.F32 R20, R196, R26, R20 ;  /* 0x0000001ac414723c */ /* 0x000fe40000001814 */
[----:B------:R1:W-:Y:S06]  /*33c0*/  MUFU.TANH R84, R19 ;  /* 0x0000001300547308 */ /* 0x0003ec0000002400 */
[----:B------:R-:W-:Y:S08]  /*33d0*/  HMMA.16816.F32 R28, R192, R38, R76 ;  /* 0x00000026c01c723c */ /* 0x000ff0000000184c */
[----:B-1----:R-:W-:Y:S01]  /*33e0*/  HMMA.16816.F32 R16, R196, R52, R8 ;  /* 0x00000034c410723c */ /* 0x002fe20000001808 */
[----:B------:R-:W1:Y:S01]  /*33f0*/  LDSM.16.M88.4 R8, [R2+0x8000] ;  /* 0x008000000208783b */ /* 0x000e620000000200 */
[----:B------:R-:W-:-:S06]  /*3400*/  FMUL.FTZ R3, R4, c[0x0][0x320] ;  /* 0x0000c80004037a20 */ /* 0x000fcc0000410000 */
[----:B---3--:R-:W-:Y:S01]  /*3410*/  HMMA.16816.F32 R24, R200, R44, R12 ;  /* 0x0000002cc818723c */ /* 0x008fe2000000180c */
[----:B------:R2:W-:Y:S07]  /*3420*/  MUFU.TANH R67, R3 ;  /* 0x0000000300437308 */ /* 0x0005ee0000002400 */
[----:B------:R-:W-:Y:S08]  /*3430*/  HMMA.16816.F32 R48, R192, R40, R80 ;  /* 0x00000028c030723c */ /* 0x000ff00000001850 */
[----:B------:R-:W-:Y:S01]  /*3440*/  HMMA.16816.F32 R12, R200, R46, R20 ;  /* 0x0000002ec80c723c */ /* 0x000fe20000001814 */
[----:B--2---:R-:W-:Y:S01]  /*3450*/  FMUL.FTZ R3, R5, c[0x0][0x320] ;  /* 0x0000c80005037a20 */ /* 0x004fe20000410000 */
[----:B------:R-:W-:Y:S06]  /*3460*/  LDSM.16.M88.4 R44, [R0+0x8800] ;  /* 0x00880000002c783b */ /* 0x000fec0000000200 */
[C---:B------:R-:W-:Y:S01]  /*3470*/  HMMA.16816.F32 R20, R192.reuse, R32, R68 ;  /* 0x00000020c014723c */ /* 0x040fe20000001844 */
[----:B------:R2:W-:Y:S07]  /*3480*/  MUFU.TANH R66, R3 ;  /* 0x0000000300427308 */ /* 0x0005ee0000002400 */
[----:B------:R-:W-:Y:S08]  /*3490*/  HMMA.16816.F32 R36, R192, R34, R60 ;  /* 0x00000022c024723c */ /* 0x000ff0000000183c */
[----:B------:R-:W-:Y:S01]  /*34a0*/  HMMA.16816.F32 R32, R200, R56, R16 ;  /* 0x00000038c820723c */ /* 0x000fe20000001810 */
[----:B--2---:R-:W-:-:S07]  /*34b0*/  FMUL.FTZ R3, R6, c[0x0][0x320] ;  /* 0x0000c80006037a20 */ /* 0x004fce0000410000 */
[----:B------:R-:W-:Y:S01]  /*34c0*/  HMMA.16816.F32 R16, R196, R54, R28 ;  /* 0x00000036c410723c */ /* 0x000fe2000000181c */
[----:B------:R2:W-:Y:S01]  /*34d0*/  LDSM.16.M88.4 R28, [R0+0x8000] ;  /* 0x00800000001c783b */ /* 0x0005e20000000200 */
[----:B------:R3:W-:Y:S01]  /*34e0*/  MUFU.TANH R77, R3 ;  /* 0x00000003004d7308 */ /* 0x0007e20000002400 */
[----:B------:R-:W-:Y:S02]  /*34f0*/  FMUL.FTZ R25, R25, c[0x0][0x320] ;  /* 0x0000c80019197a20 */ /* 0x000fe40000410000 */
[----:B------:R-:W-:Y:S02]  /*3500*/  FMUL.FTZ R26, R26, c[0x0][0x320] ;  /* 0x0000c8001a1a7a20 */ /* 0x000fe40000410000 */
[----:B------:R-:W-:-:S03]  /*3510*/  FMUL.FTZ R27, R27, c[0x0][0x320] ;  /* 0x0000c8001b1b7a20 */ /* 0x000fc60000410000 */
[----:B------:R-:W-:Y:S01]  /*3520*/  MUFU.TANH R64, R25 ;  /* 0x0000001900407308 */ /* 0x000fe20000002400 */
[----:B---3--:R-:W-:Y:S02]  /*3530*/  FMUL.FTZ R3, R7, c[0x0][0x320] ;  /* 0x0000c80007037a20 */ /* 0x008fe40000410000 */
[----:B------:R-:W-:Y:S01]  /*3540*/  HMMA.16816.F32 R4, R192, R42, R72 ;  /* 0x0000002ac004723c */ /* 0x000fe20000001848 */
[----:B------:R3:W4:Y:S04]  /*3550*/  LDSM.16.M88.4 R40, [R2+0x8800] ;  /* 0x008800000228783b */ /* 0x0007280000000200 */
[----:B------:R1:W-:Y:S01]  /*3560*/  MUFU.TANH R76, R3 ;  /* 0x00000003004c7308 */ /* 0x0003e20000002400 */
[----:B------:R-:W-:-:S05]  /*3570*/  IMAD.IADD R122, R122, 0x1, R160 ;  /* 0x000000017a7a7824 */ /* 0x000fca00078e02a0 */
[----:B------:R-:W-:Y:S01]  /*3580*/  HMMA.16816.F32 R16, R200, R58, R16 ;  /* 0x0000003ac810723c */ /* 0x000fe20000001810 */
[----:B--2---:R-:W-:Y:S01]  /*3590*/  IADD3 R0, R120, c[0x0][0x1d0], RZ ;  /* 0x0000740078007a10 */ /* 0x004fe20007ffe0ff */
[----:B------:R-:W-:Y:S01]  /*35a0*/  MUFU.TANH R70, R26 ;  /* 0x0000001a00467308 */ /* 0x000fe20000002400 */
[----:B------:R-:W-:Y:S01]  /*35b0*/  FMUL.FTZ R12, R12, c[0x0][0x320] ;  /* 0x0000c8000c0c7a20 */ /* 0x000fe20000410000 */
[----:B------:R-:W-:-:S04]  /*35c0*/  DEPBAR.LE SB0, 0x2 ;  /* 0x000080800000791a */ /* 0x000fc80000000000 */
[----:B------:R-:W-:Y:S01]  /*35d0*/  FMUL.FTZ R13, R13, c[0x0][0x320] ;  /* 0x0000c8000d0d7a20 */ /* 0x000fe20000410000 */
[----:B------:R-:W-:Y:S01]  /*35e0*/  BAR.SYNC.DEFER_BLOCKING 0x0 ;  /* 0x0000000000007b1d */ /* 0x000fe20000010000 */
[----:B-1----:R-:W-:-:S05]  /*35f0*/  FMUL.FTZ R3, R24, c[0x0][0x320] ;  /* 0x0000c80018037a20 */ /* 0x002fca0000410000 */
[----:B------:R1:W-:Y:S01]  /*3600*/  MUFU.TANH R60, R27 ;  /* 0x0000001b003c7308 */ /* 0x0003e20000002400 */
[----:B---3--:R-:W-:-:S07]  /*3610*/  IMAD.MOV.U32 R2, RZ, RZ, R122 ;  /* 0x000000ffff027224 */ /* 0x008fce00078e007a */
[----:B------:R2:W-:Y:S01]  /*3620*/  MUFU.TANH R65, R3 ;  /* 0x0000000300417308 */ /* 0x0005e20000002400 */
[C---:B-1----:R-:W-:Y:S08]  /*3630*/  HMMA.16816.F32 R24, R196.reuse, R8, R48 ;  /* 0x00000008c418723c */ /* 0x042ff00000001830 */
[----:B----4-:R-:W-:Y:S01]  /*3640*/  HMMA.16816.F32 R20, R196, R40, R20 ;  /* 0x00000028c414723c */ /* 0x010fe20000001814 */
[----:B--2---:R-:W-:Y:S01]  /*3650*/  @P2 IMAD.HI.U32 R3, R122, c[0x0][0x2c8], RZ ;  /* 0x0000b2007a032a27 */ /* 0x004fe200078e00ff */
[----:B------:R-:W1:Y:S01]  /*3660*/  MUFU.TANH R53, R12 ;  /* 0x0000000c00357308 */ /* 0x000e620000002400 */
[----:B------:R-:W-:Y:S03]  /*3670*/  LDSM.16.MT88.4 R104, [R215+0x800] ;  /* 0x00080000d768783b */ /* 0x000fe60000004200 */
[----:B------:R-:W-:-:S02]  /*3680*/  @P2 SHF.R.U32.HI R2, RZ, c[0x0][0x2cc], R3 ;  /* 0x0000b300ff022a19 */ /* 0x000fc40000011603 */
[----:B------:R-:W-:Y:S03]  /*3690*/  HMMA.16816.F32 R8, R196, R10, R4 ;  /* 0x0000000ac408723c */ /* 0x000fe60000001804 */
[----:B------:R-:W2:Y:S04]  /*36a0*/  SHFL.IDX PT, R4, R2, RZ, 0x1c1f ;  /* 0x001c1fff02047589 */ /* 0x000ea800000e0000 */
[----:B------:R3:W4:Y:S01]  /*36b0*/  SHFL.IDX PT, R3, R2, 0x1, 0x1c1f ;  /* 0x003c1f0002037f89 */ /* 0x00072200000e0000 */
[----:B------:R-:W-:Y:S01]  /*36c0*/  HMMA.16816.F32 R24, R200, R28, R24 ;  /* 0x0000001cc818723c */ /* 0x000fe20000001818 */
[----:B------:R-:W-:Y:S01]  /*36d0*/  FMUL.FTZ R16, R16, c[0x0][0x320] ;  /* 0x0000c80010107a20 */ /* 0x000fe20000410000 */
[----:B------:R-:W1:Y:S01]  /*36e0*/  MUFU.TANH R52, R13 ;  /* 0x0000000d00347308 */ /* 0x000e620000002400 */
[----:B------:R-:W-:Y:S01]  /*36f0*/  FMUL.FTZ R32, R32, c[0x0][0x320] ;  /* 0x0000c80020207a20 */ /* 0x000fe20000410000 */
[----:B---3--:R-:W-:-:S04]  /*3700*/  IADD3 R2, -R121, 0x1, R0 ;  /* 0x0000000179027810 */ /* 0x008fc80007ffe100 */
[----:B------:R-:W-:Y:S01]  /*3710*/  IADD3 R2, R2, -c[0x0][0x168], RZ ;  /* 0x80005a0002027a10 */ /* 0x000fe20007ffe0ff */
[----:B------:R-:W-:-:S04]  /*3720*/  IMAD.IADD R0, R0, 0x1, -R121 ;  /* 0x0000000100007824 */ /* 0x000fc800078e0a79 */
[C---:B--2---:R-:W-:Y:S02]  /*3730*/  IMAD.IADD R4, R2.reuse, 0x1, R4 ;  /* 0x0000000102047824 */ /* 0x044fe400078e0204 */
[----:B----4-:R-:W-:-:S03]  /*3740*/  IMAD.IADD R3, R2, 0x1, R3 ;  /* 0x0000000102037824 */ /* 0x010fc600078e0203 */
[C---:B------:R-:W-:Y:S02]  /*3750*/  IMNMX R2, R0.reuse, R4, PT ;  /* 0x0000000400027217 */ /* 0x040fe40003800200 */
[----:B------:R-:W-:-:S04]  /*3760*/  IMNMX R0, R0, R3, PT ;  /* 0x0000000300007217 */ /* 0x000fc80003800200 */
[----:B------:R-:W-:Y:S01]  /*3770*/  FMUL.FTZ R3, R24, c[0x0][0x320] ;  /* 0x0000c80018037a20 */ /* 0x000fe20000410000 */
[----:B------:R2:W-:Y:S01]  /*3780*/  MUFU.TANH R28, R16 ;  /* 0x00000010001c7308 */ /* 0x0005e20000002400 */
[----:B------:R-:W-:Y:S02]  /*3790*/  FMUL.FTZ R33, R33, c[0x0][0x320] ;  /* 0x0000c80021217a20 */ /* 0x000fe40000410000 */
[----:B------:R-:W-:Y:S01]  /*37a0*/  FMUL.FTZ R17, R17, c[0x0][0x320] ;  /* 0x0000c80011117a20 */ /* 0x000fe20000410000 */
[----:B------:R-:W-:-:S04]  /*37b0*/  ISETP.GT.AND P6, PT, R2, 0x10, PT ;  /* 0x000000100200780c */ /* 0x000fc80003fc4270 */
[----:B------:R-:W3:Y:S01]  /*37c0*/  MUFU.TANH R3, R3 ;  /* 0x0000000300037308 */ /* 0x000ee20000002400 */
[----:B------:R-:W-:Y:S02]  /*37d0*/  FMUL.FTZ R14, R14, c[0x0][0x320] ;  /* 0x0000c8000e0e7a20 */ /* 0x000fe40000410000 */
[----:B--2---:R-:W-:-:S05]  /*37e0*/  FMUL.FTZ R16, R25, c[0x0][0x320] ;  /* 0x0000c80019107a20 */ /* 0x004fca0000410000 */
[----:B------:R-:W2:Y:S01]  /*37f0*/  MUFU.TANH R32, R32 ;  /* 0x0000002000207308 */ /* 0x000ea20000002400 */
[----:B------:R-:W-:Y:S01]  /*3800*/  FMUL.FTZ R15, R15, c[0x0][0x320] ;  /* 0x0000c8000f0f7a20 */ /* 0x000fe20000410000 */
[----:B------:R-:W-:Y:S01]  /*3810*/  HMMA.16816.F32 R4, R200, R44, R20 ;  /* 0x0000002cc804723c */ /* 0x000fe20000001814 */
[C---:B------:R-:W-:Y:S02]  /*3820*/  ISETP.GT.AND P0, PT, R2.reuse, RZ, PT ;  /* 0x000000ff0200720c */ /* 0x040fe40003f04270 */
[----:B------:R-:W-:-:S03]  /*3830*/  ISETP.GT.AND P4, PT, R2, 0x1, PT ;  /* 0x000000010200780c */ /* 0x000fc60003f84270 */
[----:B------:R-:W4:Y:S01]  /*3840*/  MUFU.TANH R33, R33 ;  /* 0x0000002100217308 */ /* 0x000f220000002400 */
[C---:B------:R-:W-:Y:S02]  /*3850*/  ISETP.GT.AND P3, PT, R2.reuse, 0x8, PT ;  /* 0x000000080200780c */ /* 0x040fe40003f64270 */
[C---:B------:R-:W-:Y:S02]  /*3860*/  ISETP.GT.AND P1, PT, R2.reuse, 0x9, PT ;  /* 0x000000090200780c */ /* 0x040fe40003f24270 */
[----:B------:R-:W-:-:S03]  /*3870*/  ISETP.GT.AND P5, PT, R2, 0x11, PT ;  /* 0x000000110200780c */ /* 0x000fc60003fa4270 */
[----:B------:R-:W1:Y:S01]  /*3880*/  MUFU.TANH R17, R17 ;  /* 0x0000001100117308 */ /* 0x000e620000002400 */
[----:B------:R-:W-:Y:S01]  /*3890*/  FSEL R20, R92, -INF , P6 ;  /* 0xff8000005c147808 */ /* 0x000fe20003000000 */
[----:B------:R-:W-:Y:S01]  /*38a0*/  HMMA.16816.F32 R8, R200, R30, R8 ;  /* 0x0000001ec808723c */ /* 0x000fe20000001808 */
[----:B------:R-:W-:-:S05]  /*38b0*/  ISETP.GT.AND P6, PT, R2, 0x28, PT ;  /* 0x000000280200780c */ /* 0x000fca0003fc4270 */
[----:B------:R-:W1:Y:S01]  /*38c0*/  MUFU.TANH R16, R16 ;  /* 0x0000001000107308 */ /* 0x000e620000002400 */
[----:B------:R-:W-:Y:S02]  /*38d0*/  FSEL R12, R100, -INF , P0 ;  /* 0xff800000640c7808 */ /* 0x000fe40000000000 */
[----:B------:R-:W-:Y:S02]  /*38e0*/  FSEL R13, R95, -INF , P4 ;  /* 0xff8000005f0d7808 */ /* 0x000fe40002000000 */
[----:B-----5:R-:W-:-:S03]  /*38f0*/  FSEL R21, R88, -INF , P5 ;  /* 0xff80000058157808 */ /* 0x020fc60002800000 */
[----:B------:R5:W-:Y:S01]  /*3900*/  MUFU.TANH R54, R14 ;  /* 0x0000000e00367308 */ /* 0x000be20000002400 */
[C---:B------:R-:W-:Y:S02]  /*3910*/  ISETP.GT.AND P0, PT, R2.reuse, 0x18, PT ;  /* 0x000000180200780c */ /* 0x040fe40003f04270 */
[C---:B------:R-:W-:Y:S02]  /*3920*/  ISETP.GT.AND P4, PT, R2.reuse, 0x19, PT ;  /* 0x000000190200780c */ /* 0x040fe40003f84270 */
[----:B------:R-:W-:-:S03]  /*3930*/  ISETP.GT.AND P5, PT, R2, 0x29, PT ;  /* 0x000000290200780c */ /* 0x000fc60003fa4270 */
[----:B------:R2:W-:Y:S01]  /*3940*/  MUFU.TANH R55, R15 ;  /* 0x0000000f00377308 */ /* 0x0005e20000002400 */
[----:B-1----:R-:W-:Y:S02]  /*3950*/  FSEL R58, R53, -INF , P6 ;  /* 0xff800000353a7808 */ /* 0x002fe40003000000 */
[----:B------:R-:W-:Y:S02]  /*3960*/  ISETP.GT.AND P6, PT, R2, 0x40, PT ;  /* 0x000000400200780c */ /* 0x000fe40003fc4270 */
[----:B-----5:R-:W-:Y:S02]  /*3970*/  FSEL R14, R94, -INF , P3 ;  /* 0xff8000005e0e7808 */ /* 0x020fe40001800000 */
[C---:B------:R-:W-:Y:S02]  /*3980*/  ISETP.GT.AND P3, PT, R2.reuse, 0x20, PT ;  /* 0x000000200200780c */ /* 0x040fe40003f64270 */
[----:B--2---:R-:W-:Y:S02]  /*3990*/  FSEL R15, R93, -INF , P1 ;  /* 0xff8000005d0f7808 */ /* 0x004fe40000800000 */
[----:B------:R-:W-:-:S02]  /*39a0*/  ISETP.GT.AND P1, PT, R2, 0x21, PT ;  /* 0x000000210200780c */ /* 0x000fc40003f24270 */
[----:B------:R-:W-:Y:S02]  /*39b0*/  FSEL R22, R67, -INF , P0 ;  /* 0xff80000043167808 */ /* 0x000fe40000000000 */
[----:B------:R-:W-:Y:S02]  /*39c0*/  FSEL R23, R66, -INF , P4 ;  /* 0xff80000042177808 */ /* 0x000fe40002000000 */
[----:B------:R-:W-:Y:S02]  /*39d0*/  FSEL R57, R65, -INF , P3 ;  /* 0xff80000041397808 */ /* 0x000fe40001800000 */
[----:B------:R-:W-:Y:S02]  /*39e0*/  FSEL R56, R64, -INF , P1 ;  /* 0xff80000040387808 */ /* 0x000fe40000800000 */
[----:B------:R-:W-:Y:S02]  /*39f0*/  FSEL R59, R52, -INF , P5 ;  /* 0xff800000343b7808 */ /* 0x000fe40002800000 */
[----:B------:R-:W-:-:S02]  /*3a00*/  ISETP.GT.AND P0, PT, R2, 0x30, PT ;  /* 0x000000300200780c */ /* 0x000fc40003f04270 */
[C---:B------:R-:W-:Y:S02]  /*3a10*/  ISETP.GT.AND P4, PT, R2.reuse, 0x31, PT ;  /* 0x000000310200780c */ /* 0x040fe40003f84270 */
[C---:B------:R-:W-:Y:S02]  /*3a20*/  ISETP.GT.AND P3, PT, R2.reuse, 0x38, PT ;  /* 0x000000380200780c */ /* 0x040fe40003f64270 */
[C---:B------:R-:W-:Y:S02]  /*3a30*/  ISETP.GT.AND P1, PT, R2.reuse, 0x39, PT ;  /* 0x000000390200780c */ /* 0x040fe40003f24270 */
[----:B------:R-:W-:Y:S02]  /*3a40*/  ISETP.GT.AND P5, PT, R2, 0x41, PT ;  /* 0x000000410200780c */ /* 0x000fe40003fa4270 */
[----:B---3--:R-:W-:Y:S02]  /*3a50*/  FSEL R90, R3, -INF , P6 ;  /* 0xff800000035a7808 */ /* 0x008fe40003000000 */
[----:B------:R-:W-:-:S02]  /*3a60*/  FMNMX.FTZ R3, R12, R13, !PT ;  /* 0x0000000d0c037209 */ /* 0x000fc40007810000 */
[----:B------:R-:W-:Y:S02]  /*3a70*/  FSEL R68, R32, -INF , P0 ;  /* 0xff80000020447808 */ /* 0x000fe40000000000 */
[----:B----4-:R-:W-:Y:S02]  /*3a80*/  FSEL R69, R33, -INF , P4 ;  /* 0xff80000021457808 */ /* 0x010fe40002000000 */
[----:B------:R-:W-:Y:S02]  /*3a90*/  FSEL R87, R28, -INF , P3 ;  /* 0xff8000001c577808 */ /* 0x000fe40001800000 */
[----:B------:R-:W-:Y:S02]  /*3aa0*/  FSEL R86, R17, -INF , P1 ;  /* 0xff80000011567808 */ /* 0x000fe40000800000 */
[----:B------:R-:W-:Y:S02]  /*3ab0*/  FSEL R103, R16, -INF , P5 ;  /* 0xff80000010677808 */ /* 0x000fe40002800000 */
[----:B------:R-:W-:-:S02]  /*3ac0*/  ISETP.GT.AND P0, PT, R2, 0x48, PT ;  /* 0x000000480200780c */ /* 0x000fc40003f04270 */
[C---:B------:R-:W-:Y:S02]  /*3ad0*/  ISETP.GT.AND P4, PT, R2.reuse, 0x49, PT ;  /* 0x000000490200780c */ /* 0x040fe40003f84270 */
[C---:B------:R-:W-:Y:S02]  /*3ae0*/  ISETP.GT.AND P3, PT, R2.reuse, 0x50, PT ;  /* 0x000000500200780c */ /* 0x040fe40003f64270 */
[C---:B------:R-:W-:Y:S02]  /*3af0*/  ISETP.GT.AND P1, PT, R2.reuse, 0x51, PT ;  /* 0x000000510200780c */ /* 0x040fe40003f24270 */
[C---:B------:R-:W-:Y:S02]  /*3b00*/  ISETP.GT.AND P6, PT, R2.reuse, 0x58, PT ;  /* 0x000000580200780c */ /* 0x040fe40003fc4270 */
[----:B------:R-:W-:Y:S02]  /*3b10*/  ISETP.GT.AND P5, PT, R2, 0x59, PT ;  /* 0x000000590200780c */ /* 0x000fe40003fa4270 */
[----:B------:R-:W-:-:S04]  /*3b20*/  FMNMX.FTZ R2, R14, R3, !PT ;  /* 0x000000030e027209 */ /* 0x000fc80007810000 */
[----:B------:R-:W-:Y:S01]  /*3b30*/  FMNMX.FTZ R2, R15, R2, !PT ;  /* 0x000000020f027209 */ /* 0x000fe20007810000 */
[----:B------:R-:W-:-:S03]  /*3b40*/  FMUL.FTZ R8, R8, c[0x0][0x320] ;  /* 0x0000c80008087a20 */ /* 0x000fc60000410000 */
[----:B------:R-:W-:Y:S01]  /*3b50*/  FMNMX.FTZ R2, R20, R2, !PT ;  /* 0x0000000214027209 */ /* 0x000fe20007810000 */
[----:B------:R-:W-:Y:S01]  /*3b60*/  FMUL.FTZ R9, R9, c[0x0][0x320] ;  /* 0x0000c80009097a20 */ /* 0x000fe20000410000 */
[----:B------:R-:W-:Y:S02]  /*3b70*/  HMMA.16816.F32 R36, R196, R42, R36 ;  /* 0x0000002ac424723c */ /* 0x000fe40000001824 */
[----:B------:R-:W-:Y:S01]  /*3b80*/  FMNMX.FTZ R2, R21, R2, !PT ;  /* 0x0000000215027209 */ /* 0x000fe20007810000 */
[----:B------:R-:W-:Y:S01]  /*3b90*/  FMUL.FTZ R4, R4, c[0x0][0x320] ;  /* 0x0000c80004047a20 */ /* 0x000fe20000410000 */
[----:B------:R-:W1:Y:S02]  /*3ba0*/  MUFU.TANH R8, R8 ;  /* 0x0000000800087308 */ /* 0x000e640000002400 */
[----:B------:R-:W-:Y:S01]  /*3bb0*/  FMNMX.FTZ R2, R22, R2, !PT ;  /* 0x0000000216027209 */ /* 0x000fe20007810000 */
[----:B------:R-:W-:-:S05]  /*3bc0*/  FMUL.FTZ R3, R5, c[0x0][0x320] ;  /* 0x0000c80005037a20 */ /* 0x000fca0000410000 */
[----:B------:R-:W2:Y:S01]  /*3bd0*/  MUFU.TANH R9, R9 ;  /* 0x0000000900097308 */ /* 0x000ea20000002400 */
[----:B------:R-:W-:-:S07]  /*3be0*/  FMNMX.FTZ R2, R23, R2, !PT ;  /* 0x0000000217027209 */ /* 0x000fce0007810000 */
[----:B------:R-:W3:Y:S01]  /*3bf0*/  MUFU.TANH R4, R4 ;  /* 0x0000000400047308 */ /* 0x000ee20000002400 */
[----:B------:R-:W-:-:S07]  /*3c00*/  FMNMX.FTZ R2, R57, R2, !PT ;  /* 0x0000000239027209 */ /* 0x000fce0007810000 */
[----:B------:R-:W4:Y:S01]  /*3c10*/  MUFU.TANH R3, R3 ;  /* 0x0000000300037308 */ /* 0x000f220000002400 */
[----:B------:R-:W-:Y:S02]  /*3c20*/  FMNMX.FTZ R2, R56, R2, !PT ;  /* 0x0000000238027209 */ /* 0x000fe40007810000 */
[----:B-1----:R-:W-:Y:S02]  /*3c30*/  FSEL R91, R8, -INF , P0 ;  /* 0xff800000085b7808 */ /* 0x002fe40000000000 */
[----:B--2---:R-:W-:Y:S02]  /*3c40*/  FSEL R92, R9, -INF , P4 ;  /* 0xff800000095c7808 */ /* 0x004fe40002000000 */
[----:B------:R-:W-:Y:S02]  /*3c50*/  FMNMX.FTZ R2, R58, R2, !PT ;  /* 0x000000023a027209 */ /* 0x000fe40007810000 */
[C---:B------:R-:W-:Y:S02]  /*3c60*/  ISETP.GT.AND P0, PT, R0.reuse, RZ, PT ;  /* 0x000000ff0000720c */ /* 0x040fe40003f04270 */
[----:B------:R-:W-:Y:S01]  /*3c70*/  ISETP.GT.AND P4, PT, R0, 0x1, PT ;  /* 0x000000010000780c */ /* 0x000fe20003f84270 */
[----:B------:R-:W-:Y:S01]  /*3c80*/  HMMA.16816.F32 R28, R200, R46, R36 ;  /* 0x0000002ec81c723c */ /* 0x000fe20000001824 */
[----:B------:R-:W-:Y:S01]  /*3c90*/  FMUL.FTZ R24, R6, c[0x0][0x320] ;  /* 0x0000c80006187a20 */ /* 0x000fe20000410000 */
[----:B---3--:R-:W-:Y:S01]  /*3ca0*/  FSEL R111, R4, -INF , P3 ;  /* 0xff800000046f7808 */ /* 0x008fe20001800000 */
[----:B------:R-:W-:Y:S01]  /*3cb0*/  FMUL.FTZ R19, R19, c[0x0][0x320] ;  /* 0x0000c80013137a20 */ /* 0x000fe20000410000 */
[----:B------:R-:W-:Y:S01]  /*3cc0*/  FMNMX.FTZ R2, R59, R2, !PT ;  /* 0x000000023b027209 */ /* 0x000fe20007810000 */
[----:B------:R-:W-:Y:S01]  /*3cd0*/  FMUL.FTZ R18, R18, c[0x0][0x320] ;  /* 0x0000c80012127a20 */ /* 0x000fe20000410000 */
[----:B------:R-:W-:Y:S01]  /*3ce0*/  ISETP.GT.AND P3, PT, R0, 0x8, PT ;  /* 0x000000080000780c */ /* 0x000fe20003f64270 */
[----:B------:R-:W-:Y:S01]  /*3cf0*/  FMUL.FTZ R34, R34, c[0x0][0x320] ;  /* 0x0000c80022227a20 */ /* 0x000fe20000410000 */
[----:B------:R-:W-:Y:S01]  /*3d00*/  FSEL R4, R102, -INF , P0 ;  /* 0xff80000066047808 */ /* 0x000fe20000000000 */
[----:B------:R-:W-:Y:S01]  /*3d10*/  FMUL.FTZ R25, R7, c[0x0][0x320] ;  /* 0x0000c80007197a20 */ /* 0x000fe20000410000 */
[----:B------:R-:W-:Y:S01]  /*3d20*/  FSEL R6, R101, -INF , P4 ;  /* 0xff80000065067808 */ /* 0x000fe20002000000 */
[----:B------:R-:W-:Y:S01]  /*3d30*/  FMUL.FTZ R35, R35, c[0x0][0x320] ;  /* 0x0000c80023237a20 */ /* 0x000fe20000410000 */
[----:B----4-:R-:W-:Y:S01]  /*3d40*/  FSEL R110, R3, -INF , P1 ;  /* 0xff800000036e7808 */ /* 0x010fe20000800000 */
[----:B------:R-:W-:Y:S01]  /*3d50*/  FMUL.FTZ R26, R26, c[0x0][0x320] ;  /* 0x0000c8001a1a7a20 */ /* 0x000fe20000410000 */
[----:B------:R-:W-:Y:S01]  /*3d60*/  FMNMX.FTZ R2, R68, R2, !PT ;  /* 0x0000000244027209 */ /* 0x000fe20007810000 */
[----:B------:R-:W-:Y:S01]  /*3d70*/  FMUL.FTZ R27, R27, c[0x0][0x320] ;  /* 0x0000c8001b1b7a20 */ /* 0x000fe20000410000 */
[----:B------:R-:W-:Y:S01]  /*3d80*/  ISETP.GT.AND P1, PT, R0, 0x9, PT ;  /* 0x000000090000780c */ /* 0x000fe20003f24270 */
[----:B------:R-:W-:Y:S01]  /*3d90*/  FMUL.FTZ R10, R10, c[0x0][0x320] ;  /* 0x0000c8000a0a7a20 */ /* 0x000fe20000410000 */
[----:B------:R-:W-:Y:S01]  /*3da0*/  FSEL R5, R97, -INF , P3 ;  /* 0xff80000061057808 */ /* 0x000fe20001800000 */
[----:B------:R-:W-:Y:S01]  /*3db0*/  FMUL.FTZ R11, R11, c[0x0][0x320] ;  /* 0x0000c8000b0b7a20 */ /* 0x000fe20000410000 */
[----:B------:R-:W-:Y:S01]  /*3dc0*/  FMNMX.FTZ R3, R4, R6, !PT ;  /* 0x0000000604037209 */ /* 0x000fe20007810000 */
[----:B------:R-:W-:Y:S01]  /*3dd0*/  LDSM.16.MT88.4 R44, [R214] ;  /* 0x00000000d62c783b */ /* 0x000fe20000004200 */
[----:B------:R-:W-:-:S02]  /*3de0*/  FMNMX.FTZ R2, R69, R2, !PT ;  /* 0x0000000245027209 */ /* 0x000fc40007810000 */
[----:B------:R-:W-:Y:S01]  /*3df0*/  ISETP.GT.AND P0, PT, R0, 0x10, PT ;  /* 0x000000100000780c */ /* 0x000fe20003f04270 */
[----:B------:R-:W-:Y:S01]  /*3e00*/  LDSM.16.MT88.4 R36, [R214+0x800] ;  /* 0x00080000d624783b */ /* 0x000fe20000004200 */
[----:B------:R-:W-:Y:S02]  /*3e10*/  FSEL R17, R96, -INF , P1 ;  /* 0xff80000060117808 */ /* 0x000fe40000800000 */
[----:B------:R-:W-:Y:S01]  /*3e20*/  FMNMX.FTZ R3, R5, R3, !PT ;  /* 0x0000000305037209 */ /* 0x000fe20007810000 */
[----:B------:R1:W-:Y:S01]  /*3e30*/  MUFU.TANH R63, R19 ;  /* 0x00000013003f7308 */ /* 0x0003e20000002400 */
[----:B------:R-:W-:Y:S01]  /*3e40*/  FMNMX.FTZ R101, R87, R2, !PT ;  /* 0x0000000257657209 */ /* 0x000fe20007810000 */
[----:B------:R-:W-:Y:S01]  /*3e50*/  FMUL.FTZ R28, R28, c[0x0][0x320] ;  /* 0x0000c8001c1c7a20 */ /* 0x000fe20000410000 */
[----:B------:R-:W-:Y:S01]  /*3e60*/  ISETP.GT.AND P4, PT, R0, 0x11, PT ;  /* 0x000000110000780c */ /* 0x000fe20003f84270 */
[----:B------:R-:W-:Y:S01]  /*3e70*/  FMUL.FTZ R29, R29, c[0x0][0x320] ;  /* 0x0000c8001d1d7a20 */ /* 0x000fe20000410000 */
[----:B------:R-:W-:Y:S01]  /*3e80*/  FMNMX.FTZ R2, R17, R3, !PT ;  /* 0x0000000311027209 */ /* 0x000fe20007810000 */
[----:B------:R-:W-:Y:S01]  /*3e90*/  FMUL.FTZ R30, R30, c[0x0][0x320] ;  /* 0x0000c8001e1e7a20 */ /* 0x000fe20000410000 */
[----:B------:R-:W-:Y:S01]  /*3ea0*/  ISETP.GT.AND P3, PT, R0, 0x18, PT ;  /* 0x000000180000780c */ /* 0x000fe20003f64270 */
[----:B------:R2:W-:Y:S01]  /*3eb0*/  MUFU.TANH R62, R18 ;  /* 0x00000012003e7308 */ /* 0x0005e20000002400 */
[----:B------:R-:W-:Y:S01]  /*3ec0*/  FSEL R16, R84, -INF , P4 ;  /* 0xff80000054107808 */ /* 0x000fe20002000000 */
[----:B------:R-:W-:Y:S01]  /*3ed0*/  FMUL.FTZ R8, R31, c[0x0][0x320] ;  /* 0x0000c8001f087a20 */ /* 0x000fe20000410000 */
[----:B------:R-:W-:Y:S01]  /*3ee0*/  ISETP.GT.AND P1, PT, R0, 0x19, PT ;  /* 0x000000190000780c */ /* 0x000fe20003f24270 */
[----:B------:R-:W-:Y:S01]  /*3ef0*/  LDSM.16.MT88.4 R96, [R215] ;  /* 0x00000000d760783b */ /* 0x000fe20000004200 */
[----:B-1----:R-:W-:-:S04]  /*3f00*/  FSEL R19, R85, -INF , P0 ;  /* 0xff80000055137808 */ /* 0x002fc80000000000 */
[----:B------:R-:W-:Y:S02]  /*3f10*/  FMNMX.FTZ R2, R19, R2, !PT ;  /* 0x0000000213027209 */ /* 0x000fe40007810000 */
[----:B------:R-:W-:Y:S02]  /*3f20*/  FMNMX.FTZ R101, R86, R101, !PT ;  /* 0x0000006556657209 */ /* 0x000fe40007810000 */
[----:B--2---:R-:W-:Y:S02]  /*3f30*/  FSEL R18, R77, -INF , P3 ;  /* 0xff8000004d127808 */ /* 0x004fe40001800000 */
[----:B------:R-:W-:Y:S02]  /*3f40*/  FMNMX.FTZ R2, R16, R2, !PT ;  /* 0x0000000210027209 */ /* 0x000fe40007810000 */
[----:B------:R-:W-:Y:S02]  /*3f50*/  ISETP.GT.AND P0, PT, R0, 0x20, PT ;  /* 0x000000200000780c */ /* 0x000fe40003f04270 */
[----:B------:R-:W-:-:S02]  /*3f60*/  FMNMX.FTZ R101, R90, R101, !PT ;  /* 0x000000655a657209 */ /* 0x000fc40007810000 */
[----:B------:R-:W-:Y:S02]  /*3f70*/  FSEL R7, R76, -INF , P1 ;  /* 0xff8000004c077808 */ /* 0x000fe40000800000 */
[----:B------:R-:W-:Y:S01]  /*3f80*/  FMNMX.FTZ R2, R18, R2, !PT ;  /* 0x0000000212027209 */ /* 0x000fe20007810000 */
[----:B------:R-:W-:Y:S01]  /*3f90*/  MUFU.TANH R34, R34 ;  /* 0x0000002200227308 */ /* 0x000fe20000002400 */
[----:B------:R-:W-:Y:S02]  /*3fa0*/  ISETP.GT.AND P4, PT, R0, 0x21, PT ;  /* 0x000000210000780c */ /* 0x000fe40003f84270 */
[----:B------:R-:W-:Y:S02]  /*3fb0*/  FMNMX.FTZ R101, R103, R101, !PT ;  /* 0x0000006567657209 */ /* 0x000fe40007810000 */
[----:B------:R-:W-:Y:S02]  /*3fc0*/  FSEL R53, R70, -INF , P0 ;  /* 0xff80000046357808 */ /* 0x000fe40000000000 */
[----:B------:R-:W-:Y:S01]  /*3fd0*/  FMNMX.FTZ R2, R7, R2, !PT ;  /* 0x0000000207027209 */ /* 0x000fe20007810000 */
[----:B------:R-:W1:Y:S01]  /*3fe0*/  MUFU.TANH R28, R28 ;  /* 0x0000001c001c7308 */ /* 0x000e620000002400 */
[----:B------:R-:W-:-:S02]  /*3ff0*/  ISETP.GT.AND P3, PT, R0, 0x28, PT ;  /* 0x000000280000780c */ /* 0x000fc40003f64270 */
[----:B------:R-:W-:Y:S02]  /*4000*/  FMNMX.FTZ R101, R91, R101, !PT ;  /* 0x000000655b657209 */ /* 0x000fe40007810000 */
[----:B------:R-:W-:Y:S02]  /*4010*/  FSEL R52, R60, -INF , P4 ;  /* 0xff8000003c347808 */ /* 0x000fe40002000000 */
[----:B------:R-:W-:Y:S01]  /*4020*/  FMNMX.FTZ R2, R53, R2, !PT ;  /* 0x0000000235027209 */ /* 0x000fe20007810000 */
[----:B------:R-:W-:Y:S01]  /*4030*/  MUFU.TANH R35, R35 ;  /* 0x0000002300237308 */ /* 0x000fe20000002400 */
[----:B------:R-:W-:Y:S02]  /*4040*/  ISETP.GT.AND P1, PT, R0, 0x29, PT ;  /* 0x000000290000780c */ /* 0x000fe40003f24270 */
[----:B------:R-:W-:-:S05]  /*4050*/  FMNMX.FTZ R101, R92, R101, !PT ;  /* 0x000000655c657209 */ /* 0x000fca0007810000 */
[----:B------:R-:W2:Y:S01]  /*4060*/  MUFU.TANH R29, R29 ;  /* 0x0000001d001d7308 */ /* 0x000ea20000002400 */
[----:B------:R-:W-:Y:S02]  /*4070*/  FSEL R54, R54, -INF , P3 ;  /* 0xff80000036367808 */ /* 0x000fe40001800000 */
[----:B------:R-:W-:Y:S02]  /*4080*/  FMNMX.FTZ R2, R52, R2, !PT ;  /* 0x0000000234027209 */ /* 0x000fe40007810000 */
[----:B------:R-:W-:Y:S02]  /*4090*/  ISETP.GT.AND P0, PT, R0, 0x30, PT ;  /* 0x000000300000780c */ /* 0x000fe40003f04270 */
[----:B------:R-:W-:Y:S02]  /*40a0*/  FMNMX.FTZ R101, R111, R101, !PT ;  /* 0x000000656f657209 */ /* 0x000fe40007810000 */
[----:B------:R-:W-:Y:S02]  /*40b0*/  FSEL R55, R55, -INF , P1 ;  /* 0xff80000037377808 */ /* 0x000fe40000800000 */
[----:B------:R-:W-:Y:S01]  /*40c0*/  FMNMX.FTZ R2, R54, R2, !PT ;  /* 0x0000000236027209 */ /* 0x000fe20007810000 */
[----:B------:R-:W3:Y:S01]  /*40d0*/  MUFU.TANH R26, R26 ;  /* 0x0000001a001a7308 */ /* 0x000ee20000002400 */
[----:B-1----:R-:W-:-:S02]  /*40e0*/  FSEL R108, R28, -INF , P6 ;  /* 0xff8000001c6c7808 */ /* 0x002fc40003000000 */
[----:B------:R-:W-:Y:S02]  /*40f0*/  FMNMX.FTZ R101, R110, R101, !PT ;  /* 0x000000656e657209 */ /* 0x000fe40007810000 */
[----:B------:R-:W-:Y:S02]  /*4100*/  ISETP.GT.AND P1, PT, R0, 0x31, PT ;  /* 0x000000310000780c */ /* 0x000fe40003f24270 */
[----:B------:R-:W-:Y:S02]  /*4110*/  FSEL R60, R34, -INF , P0 ;  /* 0xff800000223c7808 */ /* 0x000fe40000000000 */
[----:B------:R-:W-:Y:S01]  /*4120*/  FMNMX.FTZ R2, R55, R2, !PT ;  /* 0x0000000237027209 */ /* 0x000fe20007810000 */
[----:B------:R-:W1:Y:S01]  /*4130*/  MUFU.TANH R27, R27 ;  /* 0x0000001b001b7308 */ /* 0x000e620000002400 */
[----:B--2---:R-:W-:Y:S02]  /*4140*/  FSEL R109, R29, -INF , P5 ;  /* 0xff8000001d6d7808 */ /* 0x004fe40002800000 */
[----:B------:R-:W-:-:S02]  /*4150*/  FMNMX.FTZ R101, R108, R101, !PT ;  /* 0x000000656c657209 */ /* 0x000fc40007810000 */
[----:B------:R-:W-:Y:S02]  /*4160*/  ISETP.GT.AND P0, PT, R0, 0x38, PT ;  /* 0x000000380000780c */ /* 0x000fe40003f04270 */
[----:B------:R-:W-:Y:S02]  /*4170*/  FSEL R61, R35, -INF , P1 ;  /* 0xff800000233d7808 */ /* 0x000fe40000800000 */
[----:B------:R-:W-:Y:S01]  /*4180*/  FMNMX.FTZ R2, R60, R2, !PT ;  /* 0x000000023c027209 */ /* 0x000fe20007810000 */
[----:B------:R-:W2:Y:S01]  /*4190*/  MUFU.TANH R88, R10 ;  /* 0x0000000a00587308 */ /* 0x000ea20000002400 */
[----:B------:R-:W-:Y:S02]  /*41a0*/  FMNMX.FTZ R101, R109, R101, !PT ;  /* 0x000000656d657209 */ /* 0x000fe40007810000 */
[----:B------:R-:W-:Y:S02]  /*41b0*/  ISETP.GT.AND P1, PT, R0, 0x39, PT ;  /* 0x000000390000780c */ /* 0x000fe40003f24270 */
[----:B------:R-:W-:-:S02]  /*41c0*/  FSEL R62, R62, -INF , P0 ;  /* 0xff8000003e3e7808 */ /* 0x000fc40000000000 */
[----:B------:R-:W-:Y:S01]  /*41d0*/  FMNMX.FTZ R2, R61, R2, !PT ;  /* 0x000000023d027209 */ /* 0x000fe20007810000 */
[----:B------:R-:W4:Y:S01]  /*41e0*/  MUFU.TANH R11, R11 ;  /* 0x0000000b000b7308 */ /* 0x000f220000002400 */
[----:B------:R-:W-:Y:S01]  /*41f0*/  ISETP.GT.AND P0, PT, R0, 0x40, PT ;  /* 0x000000400000780c */ /* 0x000fe20003f04270 */
[----:B------:R-:W5:Y:S01]  /*4200*/  SHFL.BFLY PT, R3, R101, 0x2, 0x1f ;  /* 0x0c401f0065037f89 */ /* 0x000f6200000e0000 */
[----:B------:R-:W-:Y:S02]  /*4210*/  FSEL R63, R63, -INF , P1 ;  /* 0xff8000003f3f7808 */ /* 0x000fe40000800000 */
[----:B------:R-:W-:Y:S02]  /*4220*/  FMNMX.FTZ R2, R62, R2, !PT ;  /* 0x000000023e027209 */ /* 0x000fe40007810000 */
[----:B------:R-:W-:Y:S01]  /*4230*/  ISETP.GT.AND P1, PT, R0, 0x41, PT ;  /* 0x000000410000780c */ /* 0x000fe20003f24270 */
[----:B------:R-:W4:Y:S01]  /*4240*/  MUFU.TANH R10, R24 ;  /* 0x00000018000a7308 */ /* 0x000f220000002400 */
[----:B---3--:R-:W-:-:S02]  /*4250*/  FSEL R84, R26, -INF , P0 ;  /* 0xff8000001a547808 */ /* 0x008fc40000000000 */
[----:B------:R-:W-:Y:S02]  /*4260*/  FMNMX.FTZ R2, R63, R2, !PT ;  /* 0x000000023f027209 */ /* 0x000fe40007810000 */
[----:B------:R-:W-:Y:S02]  /*4270*/  ISETP.GT.AND P0, PT, R0, 0x48, PT ;  /* 0x000000480000780c */ /* 0x000fe40003f04270 */
[----:B-1----:R-:W-:Y:S01]  /*4280*/  FSEL R85, R27, -INF , P1 ;  /* 0xff8000001b557808 */ /* 0x002fe20000800000 */
[----:B------:R-:W1:Y:S01]  /*4290*/  MUFU.TANH R9, R25 ;  /* 0x0000001900097308 */ /* 0x000e620000002400 */
[----:B------:R-:W-:Y:S02]  /*42a0*/  FMNMX.FTZ R2, R84, R2, !PT ;  /* 0x0000000254027209 */ /* 0x000fe40007810000 */
[----:B------:R-:W-:Y:S02]  /*42b0*/  ISETP.GT.AND P1, PT, R0, 0x49, PT ;  /* 0x000000490000780c */ /* 0x000fe40003f24270 */
[----:B--2---:R-:W-:-:S02]  /*42c0*/  FSEL R88, R88, -INF , P0 ;  /* 0xff80000058587808 */ /* 0x004fc40000000000 */
[----:B------:R-:W-:Y:S01]  /*42d0*/  FMNMX.FTZ R2, R85, R2, !PT ;  /* 0x0000000255027209 */ /* 0x000fe20007810000 */
[----:B------:R-:W2:Y:S01]  /*42e0*/  MUFU.TANH R30, R30 ;  /* 0x0000001e001e7308 */ /* 0x000ea20000002400 */
[----:B------:R-:W-:Y:S02]  /*42f0*/  ISETP.GT.AND P0, PT, R0, 0x50, PT ;  /* 0x000000500000780c */ /* 0x000fe40003f04270 */
[----:B----4-:R-:W-:Y:S02]  /*4300*/  FSEL R89, R11, -INF , P1 ;  /* 0xff8000000b597808 */ /* 0x010fe40000800000 */
[----:B------:R-:W-:-:S03]  /*4310*/  FMNMX.FTZ R2, R88, R2, !PT ;  /* 0x0000000258027209 */ /* 0x000fc60007810000 */
[----:B------:R-:W3:Y:S01]  /*4320*/  MUFU.TANH R8, R8 ;  /* 0x0000000800087308 */ /* 0x000ee20000002400 */
[----:B------:R-:W-:Y:S02]  /*4330*/  ISETP.GT.AND P1, PT, R0, 0x51, PT ;  /* 0x000000510000780c */ /* 0x000fe40003f24270 */
[----:B------:R-:W-:Y:S02]  /*4340*/  FSEL R93, R10, -INF , P0 ;  /* 0xff8000000a5d7808 */ /* 0x000fe40000000000 */
[----:B------:R-:W-:Y:S02]  /*4350*/  FMNMX.FTZ R100, R89, R2, !PT ;  /* 0x0000000259647209 */ /* 0x000fe40007810000 */
[----:B------:R-:W-:Y:S02]  /*4360*/  ISETP.GT.AND P0, PT, R0, 0x58, PT ;  /* 0x000000580000780c */ /* 0x000fe40003f04270 */
[----:B-1----:R-:W-:Y:S02]  /*4370*/  FSEL R94, R9, -INF , P1 ;  /* 0xff800000095e7808 */ /* 0x002fe40000800000 */
[----:B------:R-:W-:-:S02]  /*4380*/  FMNMX.FTZ R100, R93, R100, !PT ;  /* 0x000000645d647209 */ /* 0x000fc40007810000 */
[----:B-----5:R-:W-:Y:S02]  /*4390*/  FMNMX.FTZ R101, R101, R3, !PT ;  /* 0x0000000365657209 */ /* 0x020fe40007810000 */
[----:B------:R-:W-:Y:S02]  /*43a0*/  ISETP.GT.AND P1, PT, R0, 0x59, PT ;  /* 0x000000590000780c */ /* 0x000fe40003f24270 */
[----:B--2---:R-:W-:Y:S02]  /*43b0*/  FSEL R102, R30, -INF , P0 ;  /* 0xff8000001e667808 */ /* 0x004fe40000000000 */
[----:B------:R-:W-:Y:S01]  /*43c0*/  FMNMX.FTZ R100, R94, R100, !PT ;  /* 0x000000645e647209 */ /* 0x000fe20007810000 */
[----:B------:R-:W1:Y:S01]  /*43d0*/  SHFL.BFLY PT, R2, R101, 0x1, 0x1f ;  /* 0x0c201f0065027f89 */ /* 0x000e6200000e0000 */
[----:B---3--:R-:W-:Y:S02]  /*43e0*/  FSEL R95, R8, -INF , P1 ;  /* 0xff800000085f7808 */ /* 0x008fe40000800000 */
        /* <DEDUP_REMOVED lines=12> */
[----:B------:R2:W3:Y:S02]  /*44b0*/  MUFU.EX2 R151, R0 ;  /* 0x0000000000977308 */ /* 0x0004e40000000800 */
[----:B--2---:R-:W-:-:S06]  /*44c0*/  FFMA.FTZ R0, R14, c[0x0][0x2d0], -R2 ;  /* 0x0000b4000e007a23 */ /* 0x004fcc0000010802 */
[----:B------:R2:W-:Y:S01]  /*44d0*/  MUFU.EX2 R204, R0 ;  /* 0x0000000000cc7308 */ /* 0x0005e20000000800 */
[----:B-1----:R-:W-:Y:S01]  /*44e0*/  FMNMX.FTZ R100, R100, R3, !PT ;  /* 0x0000000364647209 */ /* 0x002fe20007810000 */
[--C-:B------:R-:W-:Y:S02]  /*44f0*/  FFMA.FTZ R3, R22, c[0x0][0x2d0], -R2.reuse ;  /* 0x0000b40016037a23 */ /* 0x100fe40000010802 */
[----:B--2---:R-:W-:-:S04]  /*4500*/  FFMA.FTZ R0, R15, c[0x0][0x2d0], -R2 ;  /* 0x0000b4000f007a23 */ /* 0x004fc80000010802 */
[----:B------:R1:W2:Y:S01]  /*4510*/  MUFU.EX2 R163, R0 ;  /* 0x0000000000a37308 */ /* 0x0002a20000000800 */
[----:B------:R-:W-:Y:S01]  /*4520*/  FSETP.NEU.FTZ.AND P0, PT, R100, -INF , PT ;  /* 0xff8000006400780b */ /* 0x000fe20003f1d000 */
[----:B-1----:R-:W-:-:S06]  /*4530*/  FFMA.FTZ R0, R20, c[0x0][0x2d0], -R2 ;  /* 0x0000b40014007a23 */ /* 0x002fcc0000010802 */
[----:B------:R1:W-:Y:S08]  /*4540*/  MUFU.EX2 R206, R0 ;  /* 0x0000000000ce7308 */ /* 0x0003f00000000800 */
[----:B------:R4:W-:Y:S01]  /*4550*/  MUFU.EX2 R220, R3 ;  /* 0x0000000300dc7308 */ /* 0x0009e20000000800 */
[----:B-1----:R-:W-:-:S07]  /*4560*/  FFMA.FTZ R0, R21, c[0x0][0x2d0], -R2 ;  /* 0x0000b40015007a23 */ /* 0x002fce0000010802 */
[----:B------:R1:W-:Y:S01]  /*4570*/  MUFU.EX2 R209, R0 ;  /* 0x0000000000d17308 */ /* 0x0003e20000000800 */
[----:B----4-:R-:W-:-:S07]  /*4580*/  FFMA.FTZ R3, R23, c[0x0][0x2d0], -R2 ;  /* 0x0000b40017037a23 */ /* 0x010fce0000010802 */
[----:B------:R4:W-:Y:S01]  /*4590*/  MUFU.EX2 R221, R3 ;  /* 0x0000000300dd7308 */ /* 0x0009e20000000800 */
[----:B-1----:R-:W-:-:S05]  /*45a0*/  FMUL.FTZ R0, R100, c[0x0][0x2d0] ;  /* 0x0000b40064007a20 */ /* 0x002fca0000410000 */
[----:B------:R-:W-:Y:S01]  /*45b0*/  FSEL R0, R0, RZ, P0 ;  /* 0x000000ff00007208 */ /* 0x000fe20000000000 */
[----:B----4-:R-:W-:-:S04]  /*45c0*/  IMAD.IADD R3, R214, 0x1, R212 ;  /* 0x00000001d6037824 */ /* 0x010fc800078e02d4 */
[----:B------:R-:W-:Y:S01]  /*45d0*/  FFMA.FTZ R4, R4, c[0x0][0x2d0], -R0 ;  /* 0x0000b40004047a23 */ /* 0x000fe20000010800 */
[----:B------:R-:W-:Y:S03]  /*45e0*/  LDSM.16.MT88.4 R12, [R3+0x3000] ;  /* 0x00300000030c783b */ /* 0x000fe60000004200 */
[----:B------:R1:W-:Y:S01]  /*45f0*/  MUFU.EX2 R150, R4 ;  /* 0x0000000400967308 */ /* 0x0003e20000000800 */
[----:B------:R-:W4:Y:S04]  /*4600*/  LDSM.16.MT88.4 R8, [R3] ;  /* 0x000000000308783b */ /* 0x000f280000004200 */
[----:B------:R-:W-:Y:S04]  /*4610*/  LDSM.16.MT88.4 R32, [R3+0x3800] ;  /* 0x003800000320783b */ /* 0x000fe80000004200 */
[----:B------:R-:W5:Y:S01]  /*4620*/  LDSM.16.MT88.4 R28, [R3+0x800] ;  /* 0x00080000031c783b */ /* 0x000f620000004200 */
[----:B---3--:R-:W-:-:S02]  /*4630*/  F2FP.PACK_AB R20, R151, R161 ;  /* 0x000000a19714723e */ /* 0x008fc400000000ff */
[----:B--2---:R-:W-:Y:S01]  /*4640*/  F2FP.PACK_AB R22, R163, R204 ;  /* 0x000000cca316723e */ /* 0x004fe200000000ff */
[----:B------:R-:W2:Y:S01]  /*4650*/  LDSM.16.MT88.4 R40, [R3+0x6000] ;  /* 0x006000000328783b */ /* 0x000ea20000004200 */
[----:B-1----:R-:W-:-:S03]  /*4660*/  FFMA.FTZ R4, R6, c[0x0][0x2d0], -R0 ;  /* 0x0000b40006047a23 */ /* 0x002fc60000010800 */
[----:B------:R-:W1:Y:S01]  /*4670*/  LDSM.16.MT88.4 R48, [R3+0x6800] ;  /* 0x006800000330783b */ /* 0x000e620000004200 */
[----:B------:R3:W1:Y:S03]  /*4680*/  MUFU.EX2 R149, R4 ;  /* 0x0000000400957308 */ /* 0x0006660000000800 */
[----:B------:R1:W-:Y:S04]  /*4690*/  STL [R1+0x1c], R122 ;  /* 0x00001c7a01007387 */ /* 0x0003e80000100800 */
[----:B------:R-:W-:Y:S04]  /*46a0*/  LDSM.16.MT88.4 R116, [R3+0x2800] ;  /* 0x002800000374783b */ /* 0x000fe80000004200 */
[----:B------:R-:W-:Y:S01]  /*46b0*/  LDSM.16.MT88.4 R128, [R3+0x5800] ;  /* 0x005800000380783b */ /* 0x000fe20000004200 */
[----:B---3--:R-:W-:-:S04]  /*46c0*/  FFMA.FTZ R4, R5, c[0x0][0x2d0], -R0 ;  /* 0x0000b40005047a23 */ /* 0x008fc80000010800 */
[----:B------:R3:W-:Y:S02]  /*46d0*/  MUFU.EX2 R148, R4 ;  /* 0x0000000400947308 */ /* 0x0007e40000000800 */
[----:B---3--:R-:W-:-:S06]  /*46e0*/  FFMA.FTZ R4, R17, c[0x0][0x2d0], -R0 ;  /* 0x0000b40011047a23 */ /* 0x008fcc0000010800 */
[----:B------:R3:W2:Y:S01]  /*46f0*/  MUFU.EX2 R160, R4 ;  /* 0x0000000400a07308 */ /* 0x0006a20000000800 */
[----:B-1----:R-:W-:Y:S01]  /*4700*/  F2FP.PACK_AB R21, R149, R150 ;  /* 0x000000969515723e */ /* 0x002fe200000000ff */
[----:B---3--:R-:W-:-:S06]  /*4710*/  FFMA.FTZ R4, R19, c[0x0][0x2d0], -R0 ;  /* 0x0000b40013047a23 */ /* 0x008fcc0000010800 */
[----:B------:R1:W-:Y:S01]  /*4720*/  MUFU.EX2 R162, R4 ;  /* 0x0000000400a27308 */ /* 0x0003e20000000800 */
[----:B--2---:R-:W-:Y:S01]  /*4730*/  F2FP.PACK_AB R23, R160, R148 ;  /* 0x00000094a017723e */ /* 0x004fe200000000ff */
[----:B-1----:R-:W-:-:S06]  /*4740*/  FFMA.FTZ R4, R16, c[0x0][0x2d0], -R0 ;  /* 0x0000b40010047a23 */ /* 0x002fcc0000010800 */
[----:B------:R1:W2:Y:S01]  /*4750*/  MUFU.EX2 R207, R4 ;  /* 0x0000000400cf7308 */ /* 0x0002a20000000800 */
[----:B----4-:R-:W-:Y:S01]  /*4760*/  HMMA.16816.F32 R24, R20, R8, RZ ;  /* 0x000000081418723c */ /* 0x010fe200000018ff */
[----:B-1----:R-:W-:-:S06]  /*4770*/  FFMA.FTZ R4, R18, c[0x0][0x2d0], -R0 ;  /* 0x0000b40012047a23 */ /* 0x002fcc0000010800 */
[----:B------:R1:W-:Y:S01]  /*4780*/  MUFU.EX2 R208, R4 ;  /* 0x0000000400d07308 */ /* 0x0003e20000000800 */
[----:B------:R-:W-:Y:S01]  /*4790*/  HMMA.16816.F32 R8, R20, R10, RZ ;  /* 0x0000000a1408723c */ /* 0x000fe200000018ff */
[----:B-1----:R-:W-:-:S06]  /*47a0*/  FFMA.FTZ R4, R7, c[0x0][0x2d0], -R0 ;  /* 0x0000b40007047a23 */ /* 0x002fcc0000010800 */
[----:B------:R1:W3:Y:S02]  /*47b0*/  MUFU.EX2 R219, R4 ;  /* 0x0000000400db7308 */ /* 0x0002e40000000800 */
[C---:B-1----:R-:W-:Y:S01]  /*47c0*/  HMMA.16816.F32 R4, R20.reuse, R12, RZ ;  /* 0x0000000c1404723c */ /* 0x042fe200000018ff */
[----:B------:R-:W-:Y:S02]  /*47d0*/  F2FP.PACK_AB R16, R209, R206 ;  /* 0x000000ced110723e */ /* 0x000fe400000000ff */
[----:B--2---:R-:W-:Y:S02]  /*47e0*/  F2FP.PACK_AB R17, R207, R162 ;  /* 0x000000a2cf11723e */ /* 0x004fe400000000ff */
[----:B------:R-:W-:Y:S02]  /*47f0*/  F2FP.PACK_AB R18, R221, R220 ;  /* 0x000000dcdd12723e */ /* 0x000fe400000000ff */
[----:B---3--:R-:W-:Y:S01]  /*4800*/  F2FP.PACK_AB R19, R219, R208 ;  /* 0x000000d0db13723e */ /* 0x008fe200000000ff */
[----:B------:R-:W-:Y:S08]  /*4810*/  HMMA.16816.F32 R12, R20, R14, RZ ;  /* 0x0000000e140c723c */ /* 0x000ff000000018ff */
[C---:B-----5:R-:W-:Y:S08]  /*4820*/  HMMA.16816.F32 R76, R16.reuse, R30, R8 ;  /* 0x0000001e104c723c */ /* 0x060ff00000001808 */
[----:B------:R-:W-:Y:S01]  /*4830*/  HMMA.16816.F32 R72, R16, R32, R4 ;  /* 0x000000201048723c */ /* 0x000fe20000001804 */
[----:B------:R-:W-:-:S06]  /*4840*/  FFMA.FTZ R8, R57, c[0x0][0x2d0], -R2 ;  /* 0x0000b40039087a23 */ /* 0x000fcc0000010802 */
[--C-:B------:R-:W-:Y:S01]  /*4850*/  FFMA.FTZ R4, R56, c[0x0][0x2d0], -R2.reuse ;  /* 0x0000b40038047a23 */ /* 0x100fe20000010802 */
[----:B------:R-:W-:Y:S03]  /*4860*/  HMMA.16816.F32 R80, R16, R28, R24 ;  /* 0x0000001c1050723c */ /* 0x000fe60000001818 */
[----:B------:R1:W-:Y:S05]  /*4870*/  MUFU.EX2 R113, R4 ;  /* 0x0000000400717308 */ /* 0x0003ea0000000800 */
[----:B------:R-:W-:Y:S03]  /*4880*/  HMMA.16816.F32 R24, R20, R40, RZ ;  /* 0x000000281418723c */ /* 0x000fe600000018ff */
[----:B------:R2:W-:Y:S01]  /*4890*/  MUFU.EX2 R205, R8 ;  /* 0x0000000800cd7308 */ /* 0x0005e20000000800 */
[----:B-1----:R-:W-:-:S07]  /*48a0*/  FFMA.FTZ R4, R58, c[0x0][0x2d0], -R2 ;  /* 0x0000b4003a047a23 */ /* 0x002fce0000010802 */
[----:B------:R1:W-:Y:S01]  /*48b0*/  MUFU.EX2 R125, R4 ;  /* 0x00000004007d7308 */ /* 0x0003e20000000800 */
[----:B--2---:R-:W-:Y:S01]  /*48c0*/  HMMA.16816.F32 R8, R20, R42, RZ ;  /* 0x0000002a1408723c */ /* 0x004fe200000018ff */
[----:B-1----:R-:W-:-:S06]  /*48d0*/  FFMA.FTZ R4, R59, c[0x0][0x2d0], -R2 ;  /* 0x0000b4003b047a23 */ /* 0x002fcc0000010802 */
[----:B------:R1:W-:Y:S02]  /*48e0*/  MUFU.EX2 R123, R4 ;  /* 0x00000004007b7308 */ /* 0x0003e40000000800 */
[----:B-1----:R-:W-:-:S06]  /*48f0*/  FFMA.FTZ R4, R68, c[0x0][0x2d0], -R2 ;  /* 0x0000b40044047a23 */ /* 0x002fcc0000010802 */
[----:B------:R1:W-:Y:S01]  /*4900*/  MUFU.EX2 R121, R4 ;  /* 0x0000000400797308 */ /* 0x0003e20000000800 */
[----:B------:R-:W-:Y:S01]  /*4910*/  HMMA.16816.F32 R64, R16, R34, R12 ;  /* 0x000000221040723c */ /* 0x000fe2000000180c */
[----:B------:R-:W2:Y:S01]  /*4920*/  LDSM.16.MT88.4 R32, [R3+0x1000] ;  /* 0x001000000320783b */ /* 0x000ea20000004200 */
[----:B-1----:R-:W-:-:S05]  /*4930*/  FFMA.FTZ R4, R69, c[0x0][0x2d0], -R2 ;  /* 0x0000b40045047a23 */ /* 0x002fca0000010802 */
[----:B------:R1:W-:Y:S01]  /*4940*/  MUFU.EX2 R120, R4 ;  /* 0x0000000400787308 */ /* 0x0003e20000000800 */
[----:B------:R-:W-:Y:S01]  /*4950*/  HMMA.16816.F32 R56, R16, R48, R24 ;  /* 0x000000301038723c */ /* 0x000fe20000001818 */
[----:B------:R-:W3:Y:S01]  /*4960*/  LDSM.16.MT88.4 R24, [R3+0x4000] ;  /* 0x004000000318783b */ /* 0x000ee20000004200 */
[----:B-1----:R-:W-:-:S05]  /*4970*/  FFMA.FTZ R4, R53, c[0x0][0x2d0], -R0 ;  /* 0x0000b40035047a23 */ /* 0x002fca0000010800 */
[----:B------:R1:W4:Y:S01]  /*4980*/  MUFU.EX2 R115, R4 ;  /* 0x0000000400737308 */ /* 0x0003220000000800 */
[----:B------:R-:W-:Y:S01]  /*4990*/  HMMA.16816.F32 R68, R16, R50, R8 ;  /* 0x000000321044723c */ /* 0x000fe20000001808 */
[----:B------:R-:W5:Y:S07]  /*49a0*/  LDSM.16.MT88.4 R48, [R3+0x7000] ;  /* 0x007000000330783b */ /* 0x000f6e0000004200 */
[----:B------:R-:W-:Y:S01]  /*49b0*/  HMMA.16816.F32 R8, R20, R96, RZ ;  /* 0x000000601408723c */ /* 0x000fe200000018ff */
[----:B-1----:R-:W-:-:S04]  /*49c0*/  FFMA.FTZ R4, R52, c[0x0][0x2d0], -R0 ;  /* 0x0000b40034047a23 */ /* 0x002fc80000010800 */
[----:B------:R1:W1:Y:S03]  /*49d0*/  MUFU.EX2 R112, R4 ;  /* 0x0000000400707308 */ /* 0x0002660000000800 */
[----:B------:R-:W-:Y:S01]  /*49e0*/  HMMA.16816.F32 R12, R20, R44, RZ ;  /* 0x0000002c140c723c */ /* 0x000fe200000018ff */
[----:B-1----:R-:W-:-:S04]  /*49f0*/  FFMA.FTZ R4, R54, c[0x0][0x2d0], -R0 ;  /* 0x0000b40036047a23 */ /* 0x002fc80000010800 */
[----:B------:R1:W-:Y:S03]  /*4a00*/  MUFU.EX2 R124, R4 ;  /* 0x00000004007c7308 */ /* 0x0003e60000000800 */
[----:B------:R-:W-:Y:S01]  /*4a10*/  HMMA.16816.F32 R28, R20, R46, RZ ;  /* 0x0000002e141c723c */ /* 0x000fe200000018ff */
[----:B-1----:R-:W-:-:S04]  /*4a20*/  FFMA.FTZ R4, R55, c[0x0][0x2d0], -R0 ;  /* 0x0000b40037047a23 */ /* 0x002fc80000010800 */
[----:B------:R1:W1:Y:S03]  /*4a30*/  MUFU.EX2 R122, R4 ;  /* 0x00000004007a7308 */ /* 0x0002660000000800 */
[----:B------:R-:W-:Y:S01]  /*4a40*/  HMMA.16816.F32 R228, R16, R104, R8 ;  /* 0x0000006810e4723c */ /* 0x000fe20000001808 */
[----:B-1----:R-:W-:-:S04]  /*4a50*/  FFMA.FTZ R4, R87, c[0x0][0x2d0], -R2 ;  /* 0x0000b40057047a23 */ /* 0x002fc80000010802 */
[----:B------:R1:W1:Y:S02]  /*4a60*/  MUFU.EX2 R114, R4 ;  /* 0x0000000400727308 */ /* 0x0002640000000800 */
[----:B----4-:R-:W-:Y:S01]  /*4a70*/  IMAD.MOV.U32 R104, RZ, RZ, R115 ;  /* 0x000000ffff687224 */ /* 0x010fe200078e0073 */
[----:B------:R-:W-:Y:S01]  /*4a80*/  HMMA.16816.F32 R232, R16, R36, R12 ;  /* 0x0000002410e8723c */ /* 0x000fe2000000180c */
[----:B-1----:R-:W-:-:S04]  /*4a90*/  FFMA.FTZ R4, R86, c[0x0][0x2d0], -R2 ;  /* 0x0000b40056047a23 */ /* 0x002fc80000010802 */
[----:B------:R1:W-:Y:S02]  /*4aa0*/  MUFU.EX2 R86, R4 ;  /* 0x0000000400567308 */ /* 0x0003e40000000800 */
[----:B------:R-:W-:Y:S02]  /*4ab0*/  F2FP.PACK_AB R12, R113, R205 ;  /* 0x000000cd710c723e */ /* 0x000fe400000000ff */
[----:B------:R-:W-:Y:S02]  /*4ac0*/  F2FP.PACK_AB R13, R112, R104 ;  /* 0x00000068700d723e */ /* 0x000fe400000000ff */
[----:B------:R-:W-:Y:S01]  /*4ad0*/  F2FP.PACK_AB R14, R123, R125 ;  /* 0x0000007d7b0e723e */ /* 0x000fe200000000ff */
[----:B-1----:R-:W-:-:S04]  /*4ae0*/  FFMA.FTZ R4, R90, c[0x0][0x2d0], -R2 ;  /* 0x0000b4005a047a23 */ /* 0x002fc80000010802 */
[----:B------:R1:W-:Y:S01]  /*4af0*/  MUFU.EX2 R252, R4 ;  /* 0x0000000400fc7308 */ /* 0x0003e20000000800 */
[----:B------:R-:W-:Y:S01]  /*4b00*/  F2FP.PACK_AB R15, R122, R124 ;  /* 0x0000007c7a0f723e */ /* 0x000fe200000000ff */
[----:B------:R-:W-:Y:S01]  /*4b10*/  HMMA.16816.F32 R224, R16, R38, R28 ;  /* 0x0000002610e0723c */ /* 0x000fe2000000181c */
[----:B------:R-:W-:Y:S01]  /*4b20*/  LDSM.16.MT88.4 R36, [R3+0x1800] ;  /* 0x001800000324783b */ /* 0x000fe20000004200 */
[----:B-1----:R-:W-:-:S04]  /*4b30*/  FFMA.FTZ R4, R60, c[0x0][0x2d0], -R0 ;  /* 0x0000b4003c047a23 */ /* 0x002fc80000010800 */
[----:B------:R1:W-:Y:S02]  /*4b40*/  MUFU.EX2 R251, R4 ;  /* 0x0000000400fb7308 */ /* 0x0003e40000000800 */
[C---:B--2---:R-:W-:Y:S01]  /*4b50*/  HMMA.16816.F32 R44, R12.reuse, R32, R80 ;  /* 0x000000200c2c723c */ /* 0x044fe20000001850 */
[----:B------:R-:W-:Y:S01]  /*4b60*/  IMAD.MOV.U32 R105, RZ, RZ, R114 ;  /* 0x000000ffff697224 */ /* 0x000fe200078e0072 */
[----:B------:R-:W-:Y:S01]  /*4b70*/  F2FP.PACK_AB R8, R120, R121 ;  /* 0x000000797808723e */ /* 0x000fe200000000ff */
[----:B------:R-:W-:Y:S05]  /*4b80*/  LDSM.16.MT88.4 R80, [R3+0x8800] ;  /* 0x008800000350783b */ /* 0x000fea0000004200 */
[----:B------:R-:W-:Y:S01]  /*4b90*/  HMMA.16816.F32 R40, R12, R34, R76 ;  /* 0x000000220c28723c */ /* 0x000fe2000000184c */
[----:B-1----:R-:W-:-:S04]  /*4ba0*/  FFMA.FTZ R4, R61, c[0x0][0x2d0], -R0 ;  /* 0x0000b4003d047a23 */ /* 0x002fc80000010800 */
[----:B------:R1:W2:Y:S03]  /*4bb0*/  MUFU.EX2 R250, R4 ;  /* 0x0000000400fa7308 */ /* 0x0002a60000000800 */
[C---:B---3--:R-:W-:Y:S08]  /*4bc0*/  HMMA.16816.F32 R32, R12.reuse, R24, R72 ;  /* 0x000000180c20723c */ /* 0x048ff00000001848 */
[----:B------:R-:W-:Y:S01]  /*4bd0*/  HMMA.16816.F32 R28, R12, R26, R64 ;  /* 0x0000001a0c1c723c */ /* 0x000fe20000001840 */
[----:B------:R-:W3:Y:S04]  /*4be0*/  LDSM.16.MT88.4 R24, [R3+0x4800] ;  /* 0x004800000318783b */ /* 0x000ee80000004200 */
[----:B------:R-:W4:Y:S01]  /*4bf0*/  LDSM.16.MT88.4 R64, [R3+0x7800] ;  /* 0x007800000340783b */ /* 0x000f220000004200 */
[----:B-1----:R-:W-:-:S04]  /*4c00*/  FFMA.FTZ R4, R62, c[0x0][0x2d0], -R0 ;  /* 0x0000b4003e047a23 */ /* 0x002fc80000010800 */
[----:B------:R1:W-:Y:S02]  /*4c10*/  MUFU.EX2 R249, R4 ;  /* 0x0000000400f97308 */ /* 0x0003e40000000800 */
[----:B-1----:R-:W-:-:S06]  /*4c20*/  FFMA.FTZ R4, R63, c[0x0][0x2d0], -R0 ;  /* 0x0000b4003f047a23 */ /* 0x002fcc0000010800 */
[----:B------:R1:W1:Y:S02]  /*4c30*/  MUFU.EX2 R248, R4 ;  /* 0x0000000400f87308 */ /* 0x0002640000000800 */
[----:B-1----:R-:W-:-:S06]  /*4c40*/  FFMA.FTZ R4, R103, c[0x0][0x2d0], -R2 ;  /* 0x0000b40067047a23 */ /* 0x002fcc0000010802 */
[----:B------:R1:W-:Y:S01]  /*4c50*/  MUFU.EX2 R247, R4 ;  /* 0x0000000400f77308 */ /* 0x0003e20000000800 */
[----:B-----5:R-:W-:Y:S01]  /*4c60*/  HMMA.16816.F32 R52, R12, R48, R56 ;  /* 0x000000300c34723c */ /* 0x020fe20000001838 */
[----:B------:R-:W5:Y:S01]  /*4c70*/  LDSM.16.MT88.4 R56, [R3+0x2000] ;  /* 0x002000000338783b */ /* 0x000f620000004200 */
[----:B-1----:R-:W-:-:S05]  /*4c80*/  FFMA.FTZ R4, R91, c[0x0][0x2d0], -R2 ;  /* 0x0000b4005b047a23 */ /* 0x002fca0000010802 */
[----:B------:R1:W-:Y:S02]  /*4c90*/  MUFU.EX2 R245, R4 ;  /* 0x0000000400f57308 */ /* 0x0003e40000000800 */
[----:B-1----:R-:W-:-:S06]  /*4ca0*/  FFMA.FTZ R4, R92, c[0x0][0x2d0], -R2 ;  /* 0x0000b4005c047a23 */ /* 0x002fcc0000010802 */
[----:B------:R1:W-:Y:S01]  /*4cb0*/  MUFU.EX2 R246, R4 ;  /* 0x0000000400f67308 */ /* 0x0003e20000000800 */
[----:B--2---:R-:W-:Y:S02]  /*4cc0*/  F2FP.PACK_AB R9, R250, R251 ;  /* 0x000000fbfa09723e */ /* 0x004fe400000000ff */
[----:B------:R-:W-:Y:S01]  /*4cd0*/  F2FP.PACK_AB R10, R86, R105 ;  /* 0x00000069560a723e */ /* 0x000fe200000000ff */
[----:B-1----:R-:W-:-:S04]  /*4ce0*/  FFMA.FTZ R4, R84, c[0x0][0x2d0], -R0 ;  /* 0x0000b40054047a23 */ /* 0x002fc80000010800 */
[----:B------:R1:W-:Y:S01]  /*4cf0*/  MUFU.EX2 R244, R4 ;  /* 0x0000000400f47308 */ /* 0x0003e20000000800 */
[----:B------:R-:W-:Y:S01]  /*4d00*/  F2FP.PACK_AB R11, R248, R249 ;  /* 0x000000f9f80b723e */ /* 0x000fe200000000ff */
[----:B------:R-:W-:Y:S01]  /*4d10*/  HMMA.16816.F32 R68, R12, R50, R68 ;  /* 0x000000320c44723c */ /* 0x000fe20000001844 */
[----:B-1----:R-:W-:-:S05]  /*4d20*/  FFMA.FTZ R4, R85, c[0x0][0x2d0], -R0 ;  /* 0x0000b40055047a23 */ /* 0x002fca0000010800 */
[----:B------:R1:W2:Y:S02]  /*4d30*/  MUFU.EX2 R243, R4 ;  /* 0x0000000400f37308 */ /* 0x0002a40000000800 */
[----:B---3--:R-:W-:Y:S01]  /*4d40*/  HMMA.16816.F32 R48, R8, R24, R32 ;  /* 0x000000180830723c */ /* 0x008fe20000001820 */
[----:B-1----:R-:W-:-:S05]  /*4d50*/  FFMA.FTZ R4, R88, c[0x0][0x2d0], -R0 ;  /* 0x0000b40058047a23 */ /* 0x002fca0000010800 */
[----:B------:R1:W-:Y:S02]  /*4d60*/  MUFU.EX2 R242, R4 ;  /* 0x0000000400f27308 */ /* 0x0003e40000000800 */
[----:B------:R-:W-:Y:S01]  /*4d70*/  HMMA.16816.F32 R32, R8, R26, R28 ;  /* 0x0000001a0820723c */ /* 0x000fe2000000181c */
[----:B------:R-:W3:Y:S01]  /*4d80*/  LDSM.16.MT88.4 R28, [R3+0x5000] ;  /* 0x00500000031c783b */ /* 0x000ee20000004200 */
[----:B------:R-:W-:-:S06]  /*4d90*/  FFMA.FTZ R24, R108, c[0x0][0x2d0], -R2 ;  /* 0x0000b4006c187a23 */ /* 0x000fcc0000010802 */
[----:B------:R-:W-:Y:S01]  /*4da0*/  HMMA.16816.F32 R72, R8, R36, R44 ;  /* 0x000000240848723c */ /* 0x000fe2000000182c */
[----:B-1----:R-:W-:-:S07]  /*4db0*/  FFMA.FTZ R4, R89, c[0x0][0x2d0], -R0 ;  /* 0x0000b40059047a23 */ /* 0x002fce0000010800 */
[----:B------:R-:W-:Y:S01]  /*4dc0*/  HMMA.16816.F32 R60, R8, R38, R40 ;  /* 0x00000026083c723c */ /* 0x000fe20000001828 */
[----:B------:R-:W1:Y:S01]  /*4dd0*/  LDSM.16.MT88.4 R40, [R3+0x8000] ;  /* 0x008000000328783b */ /* 0x000e620000004200 */
[----:B------:R2:W1:Y:S02]  /*4de0*/  MUFU.EX2 R241, R4 ;  /* 0x0000000400f17308 */ /* 0x0004640000000800 */
[----:B--2---:R-:W-:-:S06]  /*4df0*/  FFMA.FTZ R4, R111, c[0x0][0x2d0], -R2 ;  /* 0x0000b4006f047a23 */ /* 0x004fcc0000010802 */
[----:B------:R2:W-:Y:S01]  /*4e00*/  MUFU.EX2 R240, R4 ;  /* 0x0000000400f07308 */ /* 0x0005e20000000800 */
[----:B----4-:R-:W-:Y:S01]  /*4e10*/  HMMA.16816.F32 R44, R8, R66, R68 ;  /* 0x00000042082c723c */ /* 0x010fe20000001844 */
[----:B------:R-:W-:Y:S01]  /*4e20*/  F2FP.PACK_AB R5, R243, R244 ;  /* 0x000000f4f305723e */ /* 0x000fe200000000ff */
[--C-:B--2---:R-:W-:Y:S02]  /*4e30*/  FFMA.FTZ R4, R110, c[0x0][0x2d0], -R2.reuse ;  /* 0x0000b4006e047a23 */ /* 0x104fe40000010802 */
[----:B------:R-:W-:-:S04]  /*4e40*/  FFMA.FTZ R2, R109, c[0x0][0x2d0], -R2 ;  /* 0x0000b4006d027a23 */ /* 0x000fc80000010802 */
[----:B------:R2:W-:Y:S01]  /*4e50*/  MUFU.EX2 R237, R2 ;  /* 0x0000000200ed7308 */ /* 0x0005e20000000800 */
[----:B------:R-:W-:Y:S01]  /*4e60*/  F2FP.PACK_AB R6, R246, R245 ;  /* 0x000000f5f606723e */ /* 0x000fe200000000ff */
[----:B------:R-:W-:Y:S01]  /*4e70*/  IMAD.MOV.U32 R68, RZ, RZ, R223 ;  /* 0x000000ffff447224 */ /* 0x000fe200078e00df */
[----:B-1----:R-:W-:-:S05]  /*4e80*/  F2FP.PACK_AB R7, R241, R242 ;  /* 0x000000f2f107723e */ /* 0x002fca00000000ff */
[----:B------:R1:W4:Y:S01]  /*4e90*/  MUFU.EX2 R239, R4 ;  /* 0x0000000400ef7308 */ /* 0x0003220000000800 */
[----:B--2---:R-:W-:-:S07]  /*4ea0*/  FFMA.FTZ R2, R93, c[0x0][0x2d0], -R0 ;  /* 0x0000b4005d027a23 */ /* 0x004fce0000010800 */
[----:B------:R2:W-:Y:S01]  /*4eb0*/  MUFU.EX2 R236, R2 ;  /* 0x0000000200ec7308 */ /* 0x0005e20000000800 */
[----:B-1----:R-:W-:Y:S01]  /*4ec0*/  F2FP.PACK_AB R4, R247, R252 ;  /* 0x000000fcf704723e */ /* 0x002fe200000000ff */
[----:B------:R-:W-:Y:S06]  /*4ed0*/  HMMA.16816.F32 R36, R8, R64, R52 ;  /* 0x000000400824723c */ /* 0x000fec0000001834 */
[----:B------:R-:W-:Y:S01]  /*4ee0*/  MUFU.EX2 R238, R24 ;  /* 0x0000001800ee7308 */ /* 0x000fe20000000800 */
[----:B----4-:R-:W-:Y:S01]  /*4ef0*/  F2FP.PACK_AB R96, R239, R240 ;  /* 0x000000f0ef60723e */ /* 0x010fe200000000ff */
[----:B------:R-:W-:Y:S01]  /*4f00*/  IMAD.MOV.U32 R70, RZ, RZ, R113 ;  /* 0x000000ffff467224 */ /* 0x000fe200078e0071 */
[----:B------:R-:W-:Y:S01]  /*4f10*/  LDSM.16.MT88.4 R52, [R214+0x3800] ;  /* 0x00380000d634783b */ /* 0x000fe20000004200 */
[----:B--2---:R-:W-:-:S04]  /*4f20*/  FFMA.FTZ R2, R94, c[0x0][0x2d0], -R0 ;  /* 0x0000b4005e027a23 */ /* 0x004fc80000010800 */
[----:B------:R1:W2:Y:S01]  /*4f30*/  MUFU.EX2 R223, R2 ;  /* 0x0000000200df7308 */ /* 0x0002a20000000800 */
[C---:B-----5:R-:W-:Y:S08]  /*4f40*/  HMMA.16816.F32 R72, R4.reuse, R56, R72 ;  /* 0x000000380448723c */ /* 0x060ff00000001848 */
[----:B------:R-:W-:Y:S01]  /*4f50*/  HMMA.16816.F32 R60, R4, R58, R60 ;  /* 0x0000003a043c723c */ /* 0x000fe2000000183c */
[----:B------:R-:W4:Y:S01]  /*4f60*/  LDSM.16.MT88.4 R56, [R214+0x3000] ;  /* 0x00300000d638783b */ /* 0x000f220000004200 */
[----:B-1----:R-:W-:-:S02]  /*4f70*/  FFMA.FTZ R2, R102, c[0x0][0x2d0], -R0 ;  /* 0x0000b40066027a23 */ /* 0x002fc40000010800 */
[----:B------:R-:W-:Y:S02]  /*4f80*/  FFMA.FTZ R0, R95, c[0x0][0x2d0], -R0 ;  /* 0x0000b4005f007a23 */ /* 0x000fe40000010800 */
[----:B------:R1:W-:Y:S08]  /*4f90*/  MUFU.EX2 R103, R2 ;  /* 0x0000000200677308 */ /* 0x0003f00000000800 */
[----:B------:R-:W5:Y:S01]  /*4fa0*/  MUFU.EX2 R102, R0 ;  /* 0x0000000000667308 */ /* 0x000f620000000800 */
[----:B---3--:R-:W-:Y:S01]  /*4fb0*/  HMMA.16816.F32 R48, R4, R28, R48 ;  /* 0x0000001c0430723c */ /* 0x008fe20000001830 */
[----:B--2---:R-:W-:Y:S01]  /*4fc0*/  F2FP.PACK_AB R97, R223, R236 ;  /* 0x000000ecdf61723e */ /* 0x004fe200000000ff */
[----:B-1----:R-:W-:-:S06]  /*4fd0*/  IMAD.IADD R2, R212, 0x1, R215 ;  /* 0x00000001d4027824 */ /* 0x002fcc00078e02d7 */
[----:B------:R-:W-:Y:S01]  /*4fe0*/  HMMA.16816.F32 R32, R4, R30, R32 ;  /* 0x0000001e0420723c */ /* 0x000fe20000001820 */
[----:B------:R-:W1:Y:S07]  /*4ff0*/  LDSM.16.MT88.4 R28, [R2] ;  /* 0x00000000021c783b */ /* 0x000e6e0000004200 */
[----:B------:R-:W-:Y:S01]  /*5000*/  HMMA.16816.F32 R24, R20, R98, RZ ;  /* 0x000000621418723c */ /* 0x000fe200000018ff */
[----:B------:R-:W-:Y:S01]  /*5010*/  IMAD.MOV.U32 R69, RZ, RZ, R112 ;  /* 0x000000ffff457224 */ /* 0x000fe200078e0070 */
[----:B------:R-:W-:Y:S05]  /*5020*/  LDSM.16.MT88.4 R64, [R2+0x800] ;  /* 0x000800000240783b */ /* 0x000fea0000004200 */
[----:B------:R-:W-:-:S02]  /*5030*/  F2FP.PACK_AB R98, R237, R238 ;  /* 0x000000eeed62723e */ /* 0x000fc400000000ff */
[----:B-----5:R-:W-:Y:S01]  /*5040*/  F2FP.PACK_AB R99, R102, R103 ;  /* 0x000000676663723e */ /* 0x020fe200000000ff */
[----:B------:R-:W-:Y:S08]  /*5050*/  HMMA.16816.F32 R36, R4, R40, R36 ;  /* 0x000000280424723c */ /* 0x000ff00000001824 */
[----:B------:R-:W-:Y:S08]  /*5060*/  HMMA.16816.F32 R112, R96, R116, R72 ;  /* 0x000000746070723c */ /* 0x000ff00000001848 */
[----:B------:R-:W-:Y:S08]  /*5070*/  HMMA.16816.F32 R44, R4, R42, R44 ;  /* 0x0000002a042c723c */ /* 0x000ff0000000182c */
[C---:B------:R-:W-:Y:S01]  /*5080*/  HMMA.16816.F32 R116, R96.reuse, R118, R60 ;  /* 0x000000766074723c */ /* 0x040fe2000000183c */
[----:B------:R-:W2:Y:S07]  /*5090*/  LDSM.16.MT88.4 R60, [R215+0x3000] ;  /* 0x00300000d73c783b */ /* 0x000eae0000004200 */
[C---:B------:R-:W-:Y:S01]  /*50a0*/  HMMA.16816.F32 R132, R96.reuse, R128, R48 ;  /* 0x000000806084723c */ /* 0x040fe20000001830 */
[----:B------:R-:W-:Y:S07]  /*50b0*/  LDSM.16.MT88.4 R48, [R2+0x3000] ;  /* 0x003000000230783b */ /* 0x000fee0000004200 */
[C---:B------:R-:W-:Y:S08]  /*50c0*/  HMMA.16816.F32 R76, R96.reuse, R80, R36 ;  /* 0x00000050604c723c */ /* 0x040ff00000001824 */
[C---:B------:R-:W-:Y:S08]  /*50d0*/  HMMA.16816.F32 R128, R96.reuse, R130, R32 ;  /* 0x000000826080723c */ /* 0x040ff00000001820 */
[----:B------:R-:W-:Y:S01]  /*50e0*/  HMMA.16816.F32 R80, R96, R82, R44 ;  /* 0x000000526050723c */ /* 0x000fe2000000182c */
[----:B------:R-:W3:Y:S07]  /*50f0*/  LDSM.16.MT88.4 R44, [R215+0x3800] ;  /* 0x00380000d72c783b */ /* 0x000eee0000004200 */
[----:B----4-:R-:W-:Y:S08]  /*5100*/  HMMA.16816.F32 R32, R20, R58, RZ ;  /* 0x0000003a1420723c */ /* 0x010ff000000018ff */
[----:B------:R-:W-:Y:S08]  /*5110*/  HMMA.16816.F32 R144, R16, R106, R24 ;  /* 0x0000006a1090723c */ /* 0x000ff00000001818 */
[C---:B-1----:R-:W-:Y:S08]  /*5120*/  HMMA.16816.F32 R24, R20.reuse, R28, RZ ;  /* 0x0000001c1418723c */ /* 0x042ff000000018ff */
[C---:B------:R-:W-:Y:S08]  /*5130*/  HMMA.16816.F32 R40, R20.reuse, R30, RZ ;  /* 0x0000001e1428723c */ /* 0x040ff000000018ff */
[C---:B--2---:R-:W-:Y:S08]  /*5140*/  HMMA.16816.F32 R28, R20.reuse, R60, RZ ;  /* 0x0000003c141c723c */ /* 0x044ff000000018ff */
[----:B------:R-:W-:Y:S08]  /*5150*/  HMMA.16816.F32 R36, R20, R56, RZ ;  /* 0x000000381424723c */ /* 0x000ff000000018ff */
[C---:B------:R-:W-:Y:S01]  /*5160*/  HMMA.16816.F32 R56, R16.reuse, R54, R32 ;  /* 0x000000361038723c */ /* 0x040fe20000001820 */
[----:B------:R-:W1:Y:S07]  /*5170*/  LDSM.16.MT88.4 R32, [R2+0x3800] ;  /* 0x003800000220783b */ /* 0x000e6e0000004200 */
[----:B------:R-:W-:Y:S01]  /*5180*/  HMMA.16816.F32 R140, R16, R64, R24 ;  /* 0x00000040108c723c */ /* 0x000fe20000001818 */
[----:B------:R-:W-:-:S07]  /*5190*/  IMAD.MOV.U32 R75, RZ, RZ, R125 ;  /* 0x000000ffff4b7224 */ /* 0x000fce00078e007d */
[----:B------:R-:W-:Y:S01]  /*51a0*/  HMMA.16816.F32 R24, R20, R62, RZ ;  /* 0x0000003e1418723c */ /* 0x000fe200000018ff */
[----:B------:R-:W-:-:S07]  /*51b0*/  IMAD.MOV.U32 R74, RZ, RZ, R124 ;  /* 0x000000ffff4a7224 */ /* 0x000fce00078e007c */
[C---:B---3--:R-:W-:Y:S08]  /*51c0*/  HMMA.16816.F32 R124, R16.reuse, R44, R28 ;  /* 0x0000002c107c723c */ /* 0x048ff0000000181c */
[----:B------:R-:W-:Y:S01]  /*51d0*/  HMMA.16816.F32 R136, R16, R52, R36 ;  /* 0x000000341088723c */ /* 0x000fe20000001824 */
[----:B------:R-:W2:Y:S07]  /*51e0*/  LDSM.16.MT88.4 R36, [R214+0x6000] ;  /* 0x00600000d624783b */ /* 0x000eae0000004200 */
[----:B------:R-:W-:Y:S08]  /*51f0*/  HMMA.16816.F32 R28, R20, R48, RZ ;  /* 0x00000030141c723c */ /* 0x000ff000000018ff */
[C---:B------:R-:W-:Y:S08]  /*5200*/  HMMA.16816.F32 R64, R16.reuse, R66, R40 ;  /* 0x000000421040723c */ /* 0x040ff00000001828 */
[----:B------:R-:W-:Y:S01]  /*5210*/  HMMA.16816.F32 R40, R16, R46, R24 ;  /* 0x0000002e1028723c */ /* 0x000fe20000001818 */
[----:B------:R-:W-:-:S07]  /*5220*/  IMAD.MOV.U32 R90, RZ, RZ, R123 ;  /* 0x000000ffff5a7224 */ /* 0x000fce00078e007b */
[----:B------:R-:W-:Y:S01]  /*5230*/  HMMA.16816.F32 R24, R20, R50, RZ ;  /* 0x000000321418723c */ /* 0x000fe200000018ff */
[----:B------:R-:W-:Y:S02]  /*5240*/  IMAD.MOV.U32 R91, RZ, RZ, R122 ;  /* 0x000000ffff5b7224 */ /* 0x000fe400078e007a */
[----:B------:R-:W-:Y:S02]  /*5250*/  IMAD.MOV.U32 R92, RZ, RZ, R121 ;  /* 0x000000ffff5c7224 */ /* 0x000fe400078e0079 */
[----:B------:R-:W-:-:S03]  /*5260*/  IMAD.MOV.U32 R88, RZ, RZ, R120 ;  /* 0x000000ffff587224 */ /* 0x000fc600078e0078 */
[C---:B-1----:R-:W-:Y:S01]  /*5270*/  HMMA.16816.F32 R120, R16.reuse, R32, R28 ;  /* 0x000000201078723c */ /* 0x042fe2000000181c */
[----:B------:R-:W1:Y:S01]  /*5280*/  LDSM.16.MT88.4 R28, [R214+0x6800] ;  /* 0x00680000d61c783b */ /* 0x000e620000004200 */
[----:B------:R-:W-:Y:S11]  /*5290*/  IMAD.MOV.U32 R89, RZ, RZ, R86 ;  /* 0x000000ffff597224 */ /* 0x000ff600078e0056 */
[----:B------:R-:W-:Y:S03]  /*52a0*/  @!UPT UIADD3 URZ, URZ, URZ, URZ ;  /* 0x0000003f3f3ff290 */ /* 0x000fe6000fffe03f */
[----:B------:R-:W-:Y:S01]  /*52b0*/  HMMA.16816.F32 R84, R16, R34, R24 ;  /* 0x000000221054723c */ /* 0x000fe20000001818 */
[----:B------:R-:W3:Y:S07]  /*52c0*/  LDSM.16.MT88.4 R32, [R215+0x6000] ;  /* 0x00600000d720783b */ /* 0x000eee0000004200 */
[----:B--2---:R-:W-:Y:S01]  /*52d0*/  HMMA.16816.F32 R24, R20, R36, RZ ;  /* 0x000000241418723c */ /* 0x004fe200000018ff */
[----:B------:R-:W-:-:S04]  /*52e0*/  FADD.FTZ R0, R161, R151 ;  /* 0x00000097a1007221 */ /* 0x000fc80000010000 */
[----:B------:R-:W-:Y:S11]  /*52f0*/  FADD.FTZ R0, R204, R0 ;  /* 0x00000000cc007221 */ /* 0x000ff60000010000 */
[----:B------:R-:W-:Y:S08]  /*5300*/  @!UPT UIADD3 URZ, URZ, URZ, URZ ;  /* 0x0000003f3f3ff290 */ /* 0x000ff0000fffe03f */
[----:B-1----:R-:W-:Y:S08]  /*5310*/  HMMA.16816.F32 R108, R16, R28, R24 ;  /* 0x0000001c106c723c */ /* 0x002ff00000001818 */
[----:B------:R-:W-:Y:S01]  /*5320*/  HMMA.16816.F32 R24, R20, R38, RZ ;  /* 0x000000261418723c */ /* 0x000fe200000018ff */
[----:B------:R-:W-:Y:S02]  /*5330*/  FADD.FTZ R0, R163, R0 ;  /* 0x00000000a3007221 */ /* 0x000fe40000010000 */
[----:B------:R-:W-:-:S02]  /*5340*/  IMAD.MOV.U32 R71, RZ, RZ, R104 ;  /* 0x000000ffff477224 */ /* 0x000fc400078e0068 */
[----:B------:R-:W-:Y:S11]  /*5350*/  IMAD.MOV.U32 R163, RZ, RZ, R105 ;  /* 0x000000ffffa37224 */ /* 0x000ff600078e0069 */
[----:B------:R-:W-:Y:S08]  /*5360*/  @!UPT UIADD3 URZ, URZ, URZ, URZ ;  /* 0x0000003f3f3ff290 */ /* 0x000ff0000fffe03f */
[----:B------:R-:W-:Y:S01]  /*5370*/  HMMA.16816.F32 R104, R16, R30, R24 ;  /* 0x0000001e1068723c */ /* 0x000fe20000001818 */
[----:B------:R-:W1:Y:S07]  /*5380*/  LDSM.16.MT88.4 R28, [R215+0x6800] ;  /* 0x00680000d71c783b */ /* 0x000e6e0000004200 */
[----:B---3--:R-:W-:Y:S01]  /*5390*/  HMMA.16816.F32 R24, R20, R32, RZ ;  /* 0x000000201418723c */ /* 0x008fe200000018ff */
[----:B------:R-:W-:Y:S02]  /*53a0*/  FADD.FTZ R0, R206, R0 ;  /* 0x00000000ce007221 */ /* 0x000fe40000010000 */
[----:B------:R-:W-:-:S02]  /*53b0*/  IMAD.MOV.U32 R206, RZ, RZ, R92 ;  /* 0x000000ffffce7224 */ /* 0x000fc400078e005c */
[----:B------:R-:W-:-:S04]  /*53c0*/  FADD.FTZ R3, R150, R149 ;  /* 0x0000009596037221 */ /* 0x000fc80000010000 */
[----:B------:R-:W-:-:S04]  /*53d0*/  FADD.FTZ R3, R148, R3 ;  /* 0x0000000394037221 */ /* 0x000fc80000010000 */
[----:B------:R-:W-:-:S11]  /*53e0*/  FADD.FTZ R3, R160, R3 ;  /* 0x00000003a0037221 */ /* 0x000fd60000010000 */
[----:B-1----:R-:W-:Y:S08]  /*53f0*/  HMMA.16816.F32 R92, R16, R28, R24 ;  /* 0x0000001c105c723c */ /* 0x002ff00000001818 */
[----:B------:R-:W-:Y:S01]  /*5400*/  HMMA.16816.F32 R24, R20, R34, RZ ;  /* 0x000000221418723c */ /* 0x000fe200000018ff */
[----:B------:R-:W-:Y:S02]  /*5410*/  FADD.FTZ R3, R162, R3 ;  /* 0x00000003a2037221 */ /* 0x000fe40000010000 */
[----:B------:R-:W-:-:S02]  /*5420*/  FADD.FTZ R0, R209, R0 ;  /* 0x00000000d1007221 */ /* 0x000fc40000010000 */
[----:B------:R-:W-:Y:S02]  /*5430*/  IMAD.MOV.U32 R204, RZ, RZ, R89 ;  /* 0x000000ffffcc7224 */ /* 0x000fe400078e0059 */
[----:B------:R-:W-:Y:S02]  /*5440*/  IMAD.MOV.U32 R160, RZ, RZ, R88 ;  /* 0x000000ffffa07224 */ /* 0x000fe400078e0058 */
[----:B------:R-:W-:Y:S02]  /*5450*/  IMAD.MOV.U32 R162, RZ, RZ, R91 ;  /* 0x000000ffffa27224 */ /* 0x000fe400078e005b */
[----:B------:R-:W-:Y:S11]  /*5460*/  IMAD.MOV.U32 R209, RZ, RZ, R90 ;  /* 0x000000ffffd17224 */ /* 0x000ff600078e005a */
[----:B------:R-:W-:Y:S02]  /*5470*/  @!UPT UIADD3 URZ, URZ, URZ, URZ ;  /* 0x0000003f3f3ff290 */ /* 0x000fe4000fffe03f */
[----:B------:R-:W-:Y:S01]  /*5480*/  HMMA.16816.F32 R88, R16, R30, R24 ;  /* 0x0000001e1058723c */ /* 0x000fe20000001818 */
[----:B------:R-:W1:Y:S07]  /*5490*/  LDSM.16.MT88.4 R24, [R2+0x6000] ;  /* 0x006000000218783b */ /* 0x000e6e0000004200 */
[C---:B-1----:R-:W-:Y:S08]  /*54a0*/  HMMA.16816.F32 R28, R20.reuse, R24, RZ ;  /* 0x00000018141c723c */ /* 0x042ff000000018ff */
[----:B------:R-:W-:Y:S01]  /*54b0*/  HMMA.16816.F32 R20, R20, R26, RZ ;  /* 0x0000001a1414723c */ /* 0x000fe200000018ff */
[----:B------:R-:W1:Y:S01]  /*54c0*/  LDSM.16.MT88.4 R24, [R2+0x6800] ;  /* 0x006800000218783b */ /* 0x000e620000004200 */
[----:B------:R-:W-:-:S02]  /*54d0*/  FADD.FTZ R3, R207, R3 ;  /* 0x00000003cf037221 */ /* 0x000fc40000010000 */
[----:B------:R-:W-:Y:S02]  /*54e0*/  FADD.FTZ R0, R220, R0 ;  /* 0x00000000dc007221 */ /* 0x000fe40000010000 */
[----:B------:R-:W-:Y:S02]  /*54f0*/  IMAD.MOV.U32 R207, RZ, RZ, R74 ;  /* 0x000000ffffcf7224 */ /* 0x000fe400078e004a */
[----:B------:R-:W-:-:S08]  /*5500*/  IMAD.MOV.U32 R220, RZ, RZ, R75 ;  /* 0x000000ffffdc7224 */ /* 0x000fd000078e004b */
[C---:B-1----:R-:W-:Y:S08]  /*5510*/  HMMA.16816.F32 R72, R16.reuse, R24, R28 ;  /* 0x000000181048723c */ /* 0x042ff0000000181c */
[----:B------:R-:W-:Y:S01]  /*5520*/  HMMA.16816.F32 R28, R16, R26, R20 ;  /* 0x0000001a101c723c */ /* 0x000fe20000001814 */
[----:B------:R-:W1:Y:S01]  /*5530*/  LDSM.16.MT88.4 R16, [R214+0x1000] ;  /* 0x00100000d610783b */ /* 0x000e620000004200 */
[----:B------:R-:W-:-:S02]  /*5540*/  FADD.FTZ R3, R208, R3 ;  /* 0x00000003d0037221 */ /* 0x000fc40000010000 */
[----:B------:R-:W-:Y:S01]  /*5550*/  FADD.FTZ R0, R221, R0 ;  /* 0x00000000dd007221 */ /* 0x000fe20000010000 */
[----:B------:R-:W2:Y:S01]  /*5560*/  LDSM.16.MT88.4 R20, [R215+0x1000] ;  /* 0x00100000d714783b */ /* 0x000ea20000004200 */
[----:B------:R-:W-:Y:S02]  /*5570*/  FADD.FTZ R3, R219, R3 ;  /* 0x00000003db037221 */ /* 0x000fe40000010000 */
[----:B------:R-:W-:Y:S02]  /*5580*/  IMAD.MOV.U32 R161, RZ, RZ, R68 ;  /* 0x000000ffffa17224 */ /* 0x000fe400078e0044 */
[----:B------:R-:W-:Y:S02]  /*5590*/  IMAD.MOV.U32 R208, RZ, RZ, R69 ;  /* 0x000000ffffd07224 */ /* 0x000fe400078e0045 */
[----:B------:R-:W-:Y:S02]  /*55a0*/  IMAD.MOV.U32 R221, RZ, RZ, R70 ;  /* 0x000000ffffdd7224 */ /* 0x000fe400078e0046 */
[----:B------:R-:W-:-:S02]  /*55b0*/  IMAD.MOV.U32 R219, RZ, RZ, R71 ;  /* 0x000000ffffdb7224 */ /* 0x000fc400078e0047 */
        /* <DEDUP_REMOVED lines=25> */
[----:B------:R-:W-:Y:S01]  /*5750*/  HMMA.16816.F32 R72, R12, R18, R28 ;  /* 0x000000120c48723c */ /* 0x000fe2000000181c */
[----:B------:R-:W1:Y:S04]  /*5760*/  LDSM.16.MT88.4 R16, [R215+0x1800] ;  /* 0x00180000d710783b */ /* 0x000e680000004200 */
[----:B------:R-:W3:Y:S03]  /*5770*/  LDSM.16.MT88.4 R12, [R2+0x1800] ;  /* 0x00180000020c783b */ /* 0x000ee60000004200 */
        /* <DEDUP_REMOVED lines=18> */
[C---:B--2---:R-:W-:Y:S01]  /*58a0*/  HMMA.16816.F32 R32, R8.reuse, R20, R144 ;  /* 0x000000140820723c */ /* 0x044fe20000001890 */
[----:B------:R-:W-:Y:S01]  /*58b0*/  FADD.FTZ R205, R205, R0 ;  /* 0x00000000cdcd7221 */ /* 0x000fe20000010000 */
[----:B------:R-:W-:Y:S06]  /*58c0*/  LDSM.16.MT88.4 R144, [R2+0x2800] ;  /* 0x002800000290783b */ /* 0x000fec0000004200 */
[C---:B------:R-:W-:Y:S01]  /*58d0*/  HMMA.16816.F32 R28, R8.reuse, R22, R140 ;  /* 0x00000016081c723c */ /* 0x040fe2000000188c */
[----:B------:R-:W-:Y:S07]  /*58e0*/  LDSM.16.MT88.4 R20, [R214+0x2000] ;  /* 0x00200000d614783b */ /* 0x000fee0000004200 */
[C---:B-1----:R-:W-:Y:S08]  /*58f0*/  HMMA.16816.F32 R108, R8.reuse, R16, R108 ;  /* 0x00000010086c723c */ /* 0x042ff0000000186c */
[C---:B------:R-:W-:Y:S01]  /*5900*/  HMMA.16816.F32 R24, R8.reuse, R18, R104 ;  /* 0x000000120818723c */ /* 0x040fe20000001868 */
[----:B------:R-:W-:Y:S07]  /*5910*/  LDSM.16.MT88.4 R16, [R215+0x2000] ;  /* 0x00200000d710783b */ /* 0x000fee0000004200 */
[C---:B---3--:R-:W-:Y:S08]  /*5920*/  HMMA.16816.F32 R88, R8.reuse, R12, R88 ;  /* 0x0000000c0858723c */ /* 0x048ff00000001858 */
[----:B------:R-:W-:Y:S01]  /*5930*/  HMMA.16816.F32 R40, R8, R14, R72 ;  /* 0x0000000e0828723c */ /* 0x000fe20000001848 */
[----:B------:R-:W1:Y:S04]  /*5940*/  LDSM.16.MT88.4 R12, [R2+0x2000] ;  /* 0x00200000020c783b */ /* 0x000e680000004200 */
[----:B------:R-:W2:Y:S03]  /*5950*/  LDSM.16.MT88.4 R8, [R214+0x5000] ;  /* 0x00500000d608783b */ /* 0x000ea60000004200 */
[C---:B-1----:R-:W-:Y:S08]  /*5960*/  HMMA.16816.F32 R148, R4.reuse, R12, R148 ;  /* 0x0000000c0494723c */ /* 0x042ff00000001894 */
[C---:B------:R-:W-:Y:S01]  /*5970*/  HMMA.16816.F32 R72, R4.reuse, R14, R68 ;  /* 0x0000000e0448723c */ /* 0x040fe20000001844 */
[----:B------:R-:W1:Y:S07]  /*5980*/  LDSM.16.MT88.4 R12, [R214+0x8000] ;  /* 0x00800000d60c783b */ /* 0x000e6e0000004200 */
[C---:B--2---:R-:W-:Y:S01]  /*5990*/  HMMA.16816.F32 R140, R4.reuse, R8, R64 ;  /* 0x00000008048c723c */ /* 0x044fe20000001840 */
[----:B------:R-:W-:Y:S01]  /*59a0*/  FADD.FTZ R0, R219, R3 ;  /* 0x00000003db007221 */ /* 0x000fe20000010000 */
[----:B------:R-:W-:Y:S06]  /*59b0*/  LDSM.16.MT88.4 R64, [R2+0x5800] ;  /* 0x005800000240783b */ /* 0x000fec0000004200 */
[C---:B------:R-:W-:Y:S01]  /*59c0*/  HMMA.16816.F32 R68, R4.reuse, R10, R56 ;  /* 0x0000000a0444723c */ /* 0x040fe20000001838 */
[----:B------:R-:W2:Y:S07]  /*59d0*/  LDSM.16.MT88.4 R8, [R215+0x8000] ;  /* 0x00800000d708783b */ /* 0x000eae0000004200 */
[C---:B------:R-:W-:Y:S08]  /*59e0*/  HMMA.16816.F32 R104, R4.reuse, R20, R136 ;  /* 0x000000140468723c */ /* 0x040ff00000001888 */
[C---:B------:R-:W-:Y:S01]  /*59f0*/  HMMA.16816.F32 R36, R4.reuse, R22, R92 ;  /* 0x000000160424723c */ /* 0x040fe2000000185c */
[----:B------:R-:W3:Y:S07]  /*5a00*/  LDSM.16.MT88.4 R20, [R215+0x5000] ;  /* 0x00500000d714783b */ /* 0x000eee0000004200 */
[C---:B------:R-:W-:Y:S08]  /*5a10*/  HMMA.16816.F32 R120, R4.reuse, R16, R120 ;  /* 0x000000100478723c */ /* 0x040ff00000001878 */
[C---:B-1----:R-:W-:Y:S08]  /*5a20*/  HMMA.16816.F32 R32, R4.reuse, R12, R32 ;  /* 0x0000000c0420723c */ /* 0x042ff00000001820 */
[C---:B------:R-:W-:Y:S08]  /*5a30*/  HMMA.16816.F32 R28, R4.reuse, R14, R28 ;  /* 0x0000000e041c723c */ /* 0x040ff0000000181c */
[----:B------:R-:W-:Y:S01]  /*5a40*/  HMMA.16816.F32 R52, R4, R18, R52 ;  /* 0x000000120434723c */ /* 0x000fe20000001834 */
[----:B------:R-:W1:Y:S01]  /*5a50*/  LDSM.16.MT88.4 R16, [R2+0x5000] ;  /* 0x005000000210783b */ /* 0x000e620000004200 */
[----:B------:R-:W-:-:S03]  /*5a60*/  FADD.FTZ R0, R208, R0 ;  /* 0x00000000d0007221 */ /* 0x000fc60000010000 */
[----:B------:R-:W-:Y:S03]  /*5a70*/  LDSM.16.MT88.4 R136, [R214+0x5800] ;  /* 0x00580000d688783b */ /* 0x000fe60000004200 */
[C---:B--2---:R-:W-:Y:S01]  /*5a80*/  HMMA.16816.F32 R12, R4.reuse, R8, R108 ;  /* 0x00000008040c723c */ /* 0x044fe2000000186c */
[----:B------:R-:W-:Y:S07]  /*5a90*/  LDSM.16.MT88.4 R56, [R215+0x5800] ;  /* 0x00580000d738783b */ /* 0x000fee0000004200 */
[C---:B------:R-:W-:Y:S01]  /*5aa0*/  HMMA.16816.F32 R24, R4.reuse, R10, R24 ;  /* 0x0000000a0418723c */ /* 0x040fe20000001818 */
[----:B------:R-:W2:Y:S07]  /*5ab0*/  LDSM.16.MT88.4 R8, [R2+0x8000] ;  /* 0x008000000208783b */ /* 0x000eae0000004200 */
[C---:B---3--:R-:W-:Y:S01]  /*5ac0*/  HMMA.16816.F32 R84, R4.reuse, R20, R124 ;  /* 0x000000140454723c */ /* 0x048fe2000000187c */
[----:B------:R-:W-:Y:S01]  /*5ad0*/  FADD.FTZ R0, R207, R0 ;  /* 0x00000000cf007221 */ /* 0x000fe20000010000 */
[----:B------:R-:W3:Y:S06]  /*5ae0*/  LDSM.16.MT88.4 R124, [R215+0x2800] ;  /* 0x00280000d77c783b */ /* 0x000eec0000004200 */
[C---:B------:R-:W-:Y:S08]  /*5af0*/  HMMA.16816.F32 R60, R4.reuse, R22, R60 ;  /* 0x00000016043c723c */ /* 0x040ff0000000183c */
[C---:B-1----:R-:W-:Y:S08]  /*5b00*/  HMMA.16816.F32 R48, R4.reuse, R16, R48 ;  /* 0x000000100430723c */ /* 0x042ff00000001830 */
[C---:B------:R-:W-:Y:S01]  /*5b10*/  HMMA.16816.F32 R44, R4.reuse, R18, R44 ;  /* 0x00000012042c723c */ /* 0x040fe2000000182c */
[----:B------:R-:W1:Y:S07]  /*5b20*/  LDSM.16.MT88.4 R108, [R214+0x2800] ;  /* 0x00280000d66c783b */ /* 0x000e6e0000004200 */
[C---:B--2---:R-:W-:Y:S08]  /*5b30*/  HMMA.16816.F32 R92, R4.reuse, R8, R88 ;  /* 0x00000008045c723c */ /* 0x044ff00000001858 */
[----:B------:R-:W-:Y:S01]  /*5b40*/  HMMA.16816.F32 R40, R4, R10, R40 ;  /* 0x0000000a0428723c */ /* 0x000fe20000001828 */
[----:B------:R2:W-:Y:S01]  /*5b50*/  LDSM.16.MT88.4 R4, [R2+0x8800] ;  /* 0x008800000204783b */ /* 0x0005e20000004200 */
[----:B------:R-:W-:-:S03]  /*5b60*/  FADD.FTZ R0, R162, R0 ;  /* 0x00000000a2007221 */ /* 0x000fc60000010000 */
[----:B------:R-:W-:Y:S01]  /*5b70*/  LDSM.16.MT88.4 R88, [R215+0x8800] ;  /* 0x00880000d758783b */ /* 0x000fe20000004200 */
[----:B------:R-:W-:Y:S02]  /*5b80*/  FADD.FTZ R0, R251, R0 ;  /* 0x00000000fb007221 */ /* 0x000fe40000010000 */
[----:B--2---:R-:W-:-:S04]  /*5b90*/  FADD.FTZ R2, R221, R205 ;  /* 0x000000cddd027221 */ /* 0x004fc80000010000 */
[----:B------:R-:W-:-:S04]  /*5ba0*/  FADD.FTZ R2, R220, R2 ;  /* 0x00000002dc027221 */ /* 0x000fc80000010000 */
[----:B------:R-:W-:-:S04]  /*5bb0*/  FADD.FTZ R2, R209, R2 ;  /* 0x00000002d1027221 */ /* 0x000fc80000010000 */
[----:B------:R-:W-:Y:S02]  /*5bc0*/  FADD.FTZ R2, R206, R2 ;  /* 0x00000002ce027221 */ /* 0x000fe40000010000 */
[----:B------:R-:W-:Y:S02]  /*5bd0*/  FADD.FTZ R0, R250, R0 ;  /* 0x00000000fa007221 */ /* 0x000fe40000010000 */
[----:B------:R-:W-:Y:S02]  /*5be0*/  FADD.FTZ R2, R160, R2 ;  /* 0x00000002a0027221 */ /* 0x000fe40000010000 */
[----:B------:R-:W-:Y:S02]  /*5bf0*/  FADD.FTZ R0, R249, R0 ;  /* 0x00000000f9007221 */ /* 0x000fe40000010000 */
[----:B------:R-:W-:Y:S02]  /*5c00*/  FADD.FTZ R2, R163, R2 ;  /* 0x00000002a3027221 */ /* 0x000fe40000010000 */
[----:B------:R-:W-:-:S02]  /*5c10*/  FADD.FTZ R0, R248, R0 ;  /* 0x00000000f8007221 */ /* 0x000fc40000010000 */
[----:B------:R-:W-:Y:S02]  /*5c20*/  FADD.FTZ R2, R204, R2 ;  /* 0x00000002cc027221 */ /* 0x000fe40000010000 */
[----:B------:R-:W-:Y:S02]  /*5c30*/  FADD.FTZ R0, R244, R0 ;  /* 0x00000000f4007221 */ /* 0x000fe40000010000 */
[----:B------:R-:W-:Y:S02]  /*5c40*/  FADD.FTZ R2, R252, R2 ;  /* 0x00000002fc027221 */ /* 0x000fe40000010000 */
[----:B------:R-:W-:Y:S02]  /*5c50*/  FADD.FTZ R0, R243, R0 ;  /* 0x00000000f3007221 */ /* 0x000fe40000010000 */
[----:B------:R-:W-:Y:S01]  /*5c60*/  FADD.FTZ R2, R247, R2 ;  /* 0x00000002f7027221 */ /* 0x000fe20000010000 */
[----:B------:R-:W-:Y:S01]  /*5c70*/  HMMA.16816.F32 R148, R96, R144, R148 ;  /* 0x000000906094723c */ /* 0x000fe20000001894 */
[----:B------:R-:W-:-:S02]  /*5c80*/  FADD.FTZ R0, R242, R0 ;  /* 0x00000000f2007221 */ /* 0x000fc40000010000 */
[----:B------:R-:W-:-:S05]  /*5c90*/  FADD.FTZ R2, R245, R2 ;  /* 0x00000002f5027221 */ /* 0x000fca0000010000 */
[----:B------:R-:W-:Y:S01]  /*5ca0*/  HMMA.16816.F32 R144, R96, R146, R72 ;  /* 0x000000926090723c */ /* 0x000fe20000001848 */
[----:B------:R-:W2:Y:S01]  /*5cb0*/  LDSM.16.MT88.4 R72, [R214+0x8800] ;  /* 0x00880000d648783b */ /* 0x000ea20000004200 */
        /* <DEDUP_REMOVED lines=10> */
[----:B------:R-:W-:-:S04]  /*5d60*/  IADD3 R0, R222, -0x3, RZ ;  /* 0xfffffffdde007810 */ /* 0x000fc80007ffe0ff */
[----:B------:R4:W-:Y:S04]  /*5d70*/  STL [R1+0x10], R2 ;  /* 0x0000100201007387 */ /* 0x0009e80000100800 */
[----:B------:R4:W-:Y:S01]  /*5d80*/  STL [R1+0x8], R3 ;  /* 0x0000080301007387 */ /* 0x0009e20000100800 */
[----:B------:R-:W-:Y:S01]  /*5d90*/  ISETP.GE.AND P0, PT, R0, R161, PT ;  /* 0x000000a10000720c */ /* 0x000fe20003f06270 */
[C---:B---3--:R-:W-:Y:S01]  /*5da0*/  HMMA.16816.F32 R120, R96.reuse, R124, R120 ;  /* 0x0000007c6078723c */ /* 0x048fe20000001878 */
[----:B------:R-:W-:Y:S07]  /*5db0*/  BSSY B0, `(.L_x_2072) ;  /* 0x000003c000007945 */ /* 0x000fee0003800000 */
        /* <DEDUP_REMOVED lines=17> */
[----:B----4-:R-:W2:Y:S04]  /*5ed0*/  LDL.LU.64 R220, [R1] ;  /* 0x0000000001dc7983 */ /* 0x010ea80000300a00 */
[----:B------:R-:W3:Y:S04]  /*5ee0*/  LDL.64 R206, [R1+0x28] ;  /* 0x0000280001ce7983 */ /* 0x000ee80000100a00 */
[----:B------:R-:W4:Y:S04]  /*5ef0*/  LDL R160, [R1+0x30] ;  /* 0x0000300001a07983 */ /* 0x000f280000100800 */
[----:B------:R-:W5:Y:S04]  /*5f00*/  LDL R163, [R1+0x20] ;  /* 0x0000200001a37983 */ /* 0x000f680000100800 */
[----:B------:R-:W5:Y:S01]  /*5f10*/  LDL R204, [R1+0x34] ;  /* 0x0000340001cc7983 */ /* 0x000f620000100800 */
[----:B------:R-:W-:Y:S01]  /*5f20*/  SHF.R.S32.HI R2, RZ, 0x1f, R0 ;  /* 0x0000001fff027819 */ /* 0x000fe20000011400 */
[----:B------:R-:W-:-:S04]  /*5f30*/  IMAD.WIDE.U32 R4, R0, c[0x0][0x1e0], RZ ;  /* 0x0000780000047a25 */ /* 0x000fc800078e00ff */
[----:B------:R-:W-:Y:S02]  /*5f40*/  IMAD R2, R2, c[0x0][0x1e0], RZ ;  /* 0x0000780002027a24 */ /* 0x000fe400078e02ff */
[----:B------:R-:W-:Y:S02]  /*5f50*/  IMAD.MOV.U32 R162, RZ, RZ, c[0x0][0x1e0] ;  /* 0x00007800ffa27624 */ /* 0x000fe400078e00ff */
[----:B------:R-:W-:Y:S02]  /*5f60*/  IMAD R0, R0, c[0x0][0x1e4], R2 ;  /* 0x0000790000007a24 */ /* 0x000fe400078e0202 */
[----:B------:R-:W-:Y:S02]  /*5f70*/  IMAD.MOV.U32 R209, RZ, RZ, 0x6 ;  /* 0x00000006ffd17424 */ /* 0x000fe400078e00ff */
[----:B------:R-:W-:Y:S02]  /*5f80*/  IMAD.IADD R0, R5, 0x1, R0 ;  /* 0x0000000105007824 */ /* 0x000fe400078e0200 */
[C---:B------:R-:W-:Y:S01]  /*5f90*/  IMAD.SHL.U32 R6, R162.reuse, 0x40, RZ ;  /* 0x00000040a2067824 */ /* 0x040fe200078e00ff */
[----:B------:R-:W-:Y:S01]  /*5fa0*/  SHF.L.U64.HI R7, R162, R209, c[0x0][0x1e4] ;  /* 0x00007900a2077619 */ /* 0x000fe200000102d1 */
[----:B------:R-:W-:-:S02]  /*5fb0*/  IMAD R0, R0, 0x60, RZ ;  /* 0x0000006000007824 */ /* 0x000fc400078e02ff */
[----:B--2---:R-:W-:-:S04]  /*5fc0*/  IMAD.WIDE.U32 R4, R4, 0x60, R220 ;  /* 0x0000006004047825 */ /* 0x004fc800078e00dc */
[----:B------:R-:W-:Y:S01]  /*5fd0*/  IMAD.IADD R0, R5, 0x1, R0 ;  /* 0x0000000105007824 */ /* 0x000fe200078e0200 */
[----:B------:R-:W-:Y:S02]  /*5fe0*/  LEA R2, P4, R4, c[0x0][0x1c8], 0x1 ;  /* 0x0000720004027a11 */ /* 0x000fe400078808ff */
[----:B---3--:R-:W-:Y:S02]  /*5ff0*/  ISETP.GE.AND P3, PT, R206, c[0x0][0x1d4], PT ;  /* 0x00007500ce007a0c */ /* 0x008fe40003f66270 */
[----:B----4-:R-:W-:Y:S02]  /*6000*/  ISETP.GE.AND P1, PT, R160, c[0x0][0x1d4], PT ;  /* 0x00007500a0007a0c */ /* 0x010fe40003f26270 */
[----:B------:R-:W-:Y:S02]  /*6010*/  LEA.HI.X R3, R4, c[0x0][0x1cc], R0, 0x1, P4 ;  /* 0x0000730004037a11 */ /* 0x000fe400020f0c00 */
[----:B-----5:R-:W-:Y:S02]  /*6020*/  ISETP.GE.AND P0, PT, R163, c[0x0][0x1d4], PT ;  /* 0x00007500a3007a0c */ /* 0x020fe40003f06270 */
[----:B------:R-:W-:-:S02]  /*6030*/  IADD3 R10, P6, P5, R6, 0x80, R2 ;  /* 0x00000080060a7810 */ /* 0x000fc40007dde002 */
[-C--:B------:R-:W-:Y:S02]  /*6040*/  IADD3 R4, P4, R2, R6.reuse, RZ ;  /* 0x0000000602047210 */ /* 0x080fe40007f9e0ff */
        /* <DEDUP_REMOVED lines=18> */
.L_x_2073:
[----:B----4-:R-:W-:Y:S05]  /*6170*/  BSYNC B0 ;  /* 0x0000000000007941 */ /* 0x010fea0003800000 */
.L_x_2072:
[----:B------:R-:W2:Y:S01]  /*6180*/  LDL R0, [R1+0x68] ;  /* 0x0000680001007983 */ /* 0x000ea20000100800 */
[----:B-1----:R-:W-:Y:S01]  /*6190*/  IMAD.MOV.U32 R3, RZ, RZ, c[0x0][0x168] ;  /* 0x00005a00ff037624 */ /* 0x002fe200078e00ff */
[----:B------:R-:W-:Y:S01]  /*61a0*/  IADD3 R232, R222, -0x2, RZ ;  /* 0xfffffffedee87810 */ /* 0x000fe20007ffe0ff */
[----:B------:R-:W-:Y:S01]  /*61b0*/  IMAD.MOV.U32 R209, RZ, RZ, 0x1 ;  /* 0x00000001ffd17424 */ /* 0x000fe200078e00ff */
[----:B------:R-:W0:Y:S01]  /*61c0*/  LDGDEPBAR ;  /* 0x00000000000079af */ /* 0x000e220000000000 */
[----:B--2---:R-:W-:-:S05]  /*61d0*/  @P2 IMAD.HI.U32 R2, R0, c[0x0][0x2c8], RZ ;  /* 0x0000b20000022a27 */ /* 0x004fca00078e00ff */
[----:B------:R-:W-:-:S04]  /*61e0*/  @P2 SHF.R.U32.HI R0, RZ, c[0x0][0x2cc], R2 ;  /* 0x0000b300ff002a19 */ /* 0x000fc80000011602 */
[----:B------:R-:W-:-:S05]  /*61f0*/  IADD3 R0, R0, c[0x0][0x1d0], -R3 ;  /* 0x0000740000007a10 */ /* 0x000fca0007ffe803 */
[----:B------:R-:W-:-:S05]  /*6200*/  IMAD.HI R0, R0, 0x2aaaaaab, RZ ;  /* 0x2aaaaaab00007827 */ /* 0x000fca00078e02ff */
[----:B------:R-:W-:-:S04]  /*6210*/  SHF.R.U32.HI R2, RZ, 0x1f, R0 ;  /* 0x0000001fff027819 */ /* 0x000fc80000011600 */
[----:B------:R-:W-:-:S04]  /*6220*/  LEA.HI.SX32 R0, R0, R2, 0x1c ;  /* 0x0000000200007211 */ /* 0x000fc800078fe2ff */
[----:B------:R-:W-:-:S04]  /*6230*/  IMNMX R3, R161, R0, !PT ;  /* 0x00000000a1037217 */ /* 0x000fc80007800200 */
[----:B------:R-:W-:Y:S01]  /*6240*/  ISETP.GE.AND P0, PT, R232, R3, PT ;  /* 0x00000003e800720c */ /* 0x000fe20003f06270 */
[----:B------:R1:W-:Y:S04]  /*6250*/  STL [R1+0x14], R3 ;  /* 0x0000140301007387 */ /* 0x0003e80000100800 */
[----:B------:R1:W-:Y:S08]  /*6260*/  STL [R1+0x4], RZ ;  /* 0x000004ff01007387 */ /* 0x0003f00000100800 */
[----:B------:R-:W-:Y:S05]  /*6270*/  @!P0 BRA `(.L_x_2074) ;  /* 0x0000495000008947 */ /* 0x000fea0003800000 */
[----:B------:R-:W2:Y:S01]  /*6280*/  LDL R4, [R1+0x1c] ;  /* 0x00001c0001047983 */ /* 0x000ea20000100800 */
[----:B-1----:R-:W-:-:S02]  /*6290*/  MOV R3, R100 ;  /* 0x0000006400037202 */ /* 0x002fc40000000f00 */
[----:B------:R-:W-:Y:S01]  /*62a0*/  MOV R2, R101 ;  /* 0x0000006500027202 */ /* 0x000fe20000000f00 */
[----:B------:R1:W-:Y:S01]  /*62b0*/  STL [R1], R232 ;  /* 0x000000e801007387 */ /* 0x0003e20000100800 */
[----:B------:R-:W-:-:S03]  /*62c0*/  MOV R209, 0x1 ;  /* 0x0000000100d17802 */ /* 0x000fc60000000f00 */
[----:B------:R1:W-:Y:S01]  /*62d0*/  STL [R1+0x4], RZ ;  /* 0x000004ff01007387 */ /* 0x0003e20000100800 */
[----:B--2---:R-:W-:-:S05]  /*62e0*/  @P2 IMAD.HI.U32 R0, R4, c[0x0][0x2c8], RZ ;  /* 0x0000b20004002a27 */ /* 0x004fca00078e00ff */
[----:B------:R-:W-:-:S05]  /*62f0*/  @P2 SHF.R.U32.HI R0, RZ, c[0x0][0x2cc], R0 ;  /* 0x0000b300ff002a19 */ /* 0x000fca0000011600 */
[----:B------:R1:W-:Y:S02]  /*6300*/  @P2 STL [R1+0x18], R0 ;  /* 0x0000180001002387 */ /* 0x0003e40000100800 */
.L_x_2075:
[----:B------:R-:W2:Y:S01]  /*6310*/  LDL.64 R224, [R1+0x48] ;  /* 0x0000480001e07983 */ /* 0x000ea20000100a00 */
[----:B------:R-:W-:Y:S04]  /*6320*/  DEPBAR.LE SB0, 0x2 ;  /* 0x000080800000791a */ /* 0x000fe80000000000 */
[----:B------:R-:W-:Y:S01]  /*6330*/  WARPSYNC 0xffffffff ;  /* 0xffffffff00007948 */ /* 0x000fe20003800000 */
[----:B------:R-:W3:Y:S01]  /*6340*/  LDL.64 R220, [R1+0x28] ;  /* 0x0000280001dc7983 */ /* 0x000ee20000100a00 */
[----:B------:R-:W-:Y:S05]  /*6350*/  IMAD R208, R209, 0x9000, RZ ;  /* 0x00009000d1d07824 */ /* 0x000fea00078e02ff */
[----:B------:R-:W4:Y:S01]  /*6360*/  LDL R206, [R1+0x44] ;  /* 0x0000440001ce7983 */ /* 0x000f220000100800 */
[----:B-1----:R-:W-:Y:S03]  /*6370*/  IADD3 R0, R213, R208, RZ ;  /* 0x000000d0d5007210 */ /* 0x002fe60007ffe0ff */
[----:B------:R-:W5:Y:S01]  /*6380*/  LDL R205, [R1+0x40] ;  /* 0x0000400001cd7983 */ /* 0x000f620000100800 */
[----:B------:R-:W-:Y:S03]  /*6390*/  IADD3 R204, R211, R0, RZ ;  /* 0x00000000d3cc7210 */ /* 0x000fe60007ffe0ff */
[----:B------:R-:W2:Y:S04]  /*63a0*/  LDL R233, [R1+0x20] ;  /* 0x0000200001e97983 */ /* 0x000ea80000100800 */
[----:B------:R-:W2:Y:S04]  /*63b0*/  LDL R231, [R1+0xc] ;  /* 0x00000c0001e77983 */ /* 0x000ea80000100800 */
[----:B------:R-:W2:Y:S04]  /*63c0*/  LDL R222, [R1+0x30] ;  /* 0x0000300001de7983 */ /* 0x000ea80000100800 */
[----:B------:R-:W5:Y:S04]  /*63d0*/  LDL.LU R219, [R1+0x4] ;  /* 0x0000040001db7983 */ /* 0x000f680000300800 */
[----:B------:R-:W2:Y:S04]  /*63e0*/  LDL.LU R207, [R1] ;  /* 0x0000000001cf7983 */ /* 0x000ea80000300800 */
[----:B------:R-:W-:Y:S08]  /*63f0*/  BAR.SYNC.DEFER_BLOCKING 0x0 ;  /* 0x0000000000007b1d */ /* 0x000ff00000010000 */
[----:B------:R-:W1:Y:S08]  /*6400*/  LDSM.16.M88.4 R8, [R0] ;  /* 0x000000000008783b */ /* 0x000e700000000200 */
[----:B------:R-:W1:Y:S08]  /*6410*/  LDSM.16.M88.4 R16, [R0+0x800] ;  /* 0x000800000010783b */ /* 0x000e700000000200 */
[----:B------:R-:W1:Y:S08]  /*6420*/  LDSM.16.M88.4 R24, [R0+0x1000] ;  /* 0x001000000018783b */ /* 0x000e700000000200 */
[----:B------:R-:W1:Y:S08]  /*6430*/  LDSM.16.M88.4 R32, [R0+0x1800] ;  /* 0x001800000020783b */ /* 0x000e700000000200 */
[----:B------:R-:W1:Y:S02]  /*6440*/  LDSM.16.M88.4 R40, [R0+0x2000] ;  /* 0x002000000028783b */ /* 0x000e640000000200 */
[C---:B-1----:R-:W-:Y:S06]  /*6450*/  HMMA.16816.F32 R4, R152.reuse, R8, RZ ;  /* 0x000000089804723c */ /* 0x042fec00000018ff */
[----:B------:R-:W1:Y:S02]  /*6460*/  LDSM.16.M88.4 R48, [R0+0x2800] ;  /* 0x002800000030783b */ /* 0x000e640000000200 */
[C---:B------:R-:W-:Y:S06]  /*6470*/  HMMA.16816.F32 R8, R152.reuse, R10, RZ ;  /* 0x0000000a9808723c */ /* 0x040fec00000018ff */
[----:B------:R-:W1:Y:S02]  /*6480*/  LDSM.16.M88.4 R100, [R204] ;  /* 0x00000000cc64783b */ /* 0x000e640000000200 */
[C---:B------:R-:W-:Y:S06]  /*6490*/  HMMA.16816.F32 R12, R152.reuse, R16, RZ ;  /* 0x00000010980c723c */ /* 0x040fec00000018ff */
[----:B------:R-:W1:Y:S02]  /*64a0*/  LDSM.16.M88.4 R160, [R204+0x800] ;  /* 0x00080000cca0783b */ /* 0x000e640000000200 */
[C---:B------:R-:W-:Y:S06]  /*64b0*/  HMMA.16816.F32 R16, R152.reuse, R18, RZ ;  /* 0x000000129810723c */ /* 0x040fec00000018ff */
[----:B------:R-:W5:Y:S04]  /*64c0*/  LDL R228, [R1+0x18] ;  /* 0x0000180001e47983 */ /* 0x000f680000100800 */
[----:B------:R-:W5:Y:S01]  /*64d0*/  LDL R223, [R1+0x38] ;  /* 0x0000380001df7983 */ /* 0x000f620000100800 */
[C---:B------:R-:W-:Y:S08]  /*64e0*/  HMMA.16816.F32 R20, R152.reuse, R24, RZ ;  /* 0x000000189814723c */ /* 0x040ff000000018ff */
[C---:B------:R-:W-:Y:S08]  /*64f0*/  HMMA.16816.F32 R24, R152.reuse, R26, RZ ;  /* 0x0000001a9818723c */ /* 0x040ff000000018ff */
[C---:B------:R-:W-:Y:S08]  /*6500*/  HMMA.16816.F32 R28, R152.reuse, R32, RZ ;  /* 0x00000020981c723c */ /* 0x040ff000000018ff */
[C---:B------:R-:W-:Y:S08]  /*6510*/  HMMA.16816.F32 R32, R152.reuse, R34, RZ ;  /* 0x000000229820723c */ /* 0x040ff000000018ff */
[C---:B------:R-:W-:Y:S08]  /*6520*/  HMMA.16816.F32 R36, R152.reuse, R40, RZ ;  /* 0x000000289824723c */ /* 0x040ff000000018ff */
[C---:B------:R-:W-:Y:S08]  /*6530*/  HMMA.16816.F32 R40, R152.reuse, R42, RZ ;  /* 0x0000002a9828723c */ /* 0x040ff000000018ff */
[C---:B-1----:R-:W-:Y:S08]  /*6540*/  HMMA.16816.F32 R44, R152.reuse, R48, RZ ;  /* 0x00000030982c723c */ /* 0x042ff000000018ff */
[----:B------:R-:W-:Y:S08]  /*6550*/  HMMA.16816.F32 R48, R152, R50, RZ ;  /* 0x000000329830723c */ /* 0x000ff000000018ff */
[C---:B------:R-:W-:Y:S08]  /*6560*/  HMMA.16816.F32 R4, R156.reuse, R100, R4 ;  /* 0x000000649c04723c */ /* 0x040ff00000001804 */
[C---:B------:R-:W-:Y:S01]  /*6570*/  HMMA.16816.F32 R8, R156.reuse, R102, R8 ;  /* 0x000000669c08723c */ /* 0x040fe20000001808 */
[----:B------:R-:W1:Y:S07]  /*6580*/  LDSM.16.M88.4 R100, [R204+0x1000] ;  /* 0x00100000cc64783b */ /* 0x000e6e0000000200 */
[C---:B------:R-:W-:Y:S08]  /*6590*/  HMMA.16816.F32 R12, R156.reuse, R160, R12 ;  /* 0x000000a09c0c723c */ /* 0x040ff0000000180c */
[C---:B------:R-:W-:Y:S01]  /*65a0*/  HMMA.16816.F32 R16, R156.reuse, R162, R16 ;  /* 0x000000a29c10723c */ /* 0x040fe20000001810 */
[----:B------:R-:W1:Y:S07]  /*65b0*/  LDSM.16.M88.4 R160, [R204+0x1800] ;  /* 0x00180000cca0783b */ /* 0x000e6e0000000200 */
[C---:B-1----:R-:W-:Y:S08]  /*65c0*/  HMMA.16816.F32 R20, R156.reuse, R100, R20 ;  /* 0x000000649c14723c */ /* 0x042ff00000001814 */
[C---:B------:R-:W-:Y:S01]  /*65d0*/  HMMA.16816.F32 R24, R156.reuse, R102, R24 ;  /* 0x000000669c18723c */ /* 0x040fe20000001818 */
[----:B------:R-:W1:Y:S07]  /*65e0*/  LDSM.16.M88.4 R100, [R204+0x2000] ;  /* 0x00200000cc64783b */ /* 0x000e6e0000000200 */
[C---:B------:R-:W-:Y:S08]  /*65f0*/  HMMA.16816.F32 R28, R156.reuse, R160, R28 ;  /* 0x000000a09c1c723c */ /* 0x040ff0000000181c */
[C---:B------:R-:W-:Y:S01]  /*6600*/  HMMA.16816.F32 R32, R156.reuse, R162, R32 ;  /* 0x000000a29c20723c */ /* 0x040fe20000001820 */
[----:B------:R-:W3:Y:S07]  /*6610*/  LDSM.16.M88.4 R160, [R204+0x2800] ;  /* 0x00280000cca0783b */ /* 0x000eee0000000200 */
[C---:B-1----:R-:W-:Y:S08]  /*6620*/  HMMA.16816.F32 R36, R156.reuse, R100, R36 ;  /* 0x000000649c24723c */ /* 0x042ff00000001824 */
[C---:B------:R-:W-:Y:S08]  /*6630*/  HMMA.16816.F32 R40, R156.reuse, R102, R40 ;  /* 0x000000669c28723c */ /* 0x040ff00000001828 */
[C---:B---3--:R-:W-:Y:S07]  /*6640*/  HMMA.16816.F32 R44, R156.reuse, R160, R44 ;  /* 0x000000a09c2c723c */ /* 0x048fee000000182c */
[----:B------:R-:W-:Y:S01]  /*6650*/  IMAD.IADD R160, R210, 0x1, R0 ;  /* 0x00000001d2a07824 */ /* 0x000fe200078e0200 */
[----:B------:R-:W-:Y:S03]  /*6660*/  HMMA.16816.F32 R48, R156, R162, R48 ;  /* 0x000000a29c30723c */ /* 0x000fe60000001830 */
[----:B--2---:R-:W-:Y:S02]  /*6670*/  ISETP.GE.AND P5, PT, R231, R207, PT ;  /* 0x000000cfe700720c */ /* 0x004fe40003fa6270 */
[----:B------:R-:W-:Y:S11]  /*6680*/  IADD3 R232, R207, -0x1, RZ ;  /* 0xffffffffcfe87810 */ /* 0x000ff60007ffe0ff */
[----:B------:R-:W-:Y:S01]  /*6690*/  @!P5 SHF.R.S32.HI R102, RZ, 0x1f, R232 ;  /* 0x0000001fff66d819 */ /* 0x000fe200000114e8 */
[----:B------:R-:W-:Y:S01]  /*66a0*/  @!P5 IMAD.WIDE.U32 R100, R232, c[0x0][0x208], RZ ;  /* 0x00008200e864da25 */ /* 0x000fe200078e00ff */
[----:B----4-:R-:W-:Y:S02]  /*66b0*/  @!P5 MOV R103, R206 ;  /* 0x000000ce0067d202 */ /* 0x010fe40000000f00 */
[----:B------:R-:W-:Y:S01]  /*66c0*/  @!P5 ISETP.GE.AND P3, PT, R220, c[0x0][0x1d4], PT ;  /* 0x00007500dc00da0c */ /* 0x000fe20003f66270 */
[----:B------:R-:W-:Y:S01]  /*66d0*/  @!P5 IMAD R102, R102, c[0x0][0x208], RZ ;  /* 0x000082006666da24 */ /* 0x000fe200078e02ff */
[----:B------:R-:W-:Y:S01]  /*66e0*/  @!P5 ISETP.GE.AND P1, PT, R222, c[0x0][0x1d4], PT ;  /* 0x00007500de00da0c */ /* 0x000fe20003f26270 */
[----:B-----5:R-:W-:Y:S01]  /*66f0*/  @!P5 IMAD R161, R219, 0x9000, R205 ;  /* 0x00009000dba1d824 */ /* 0x020fe200078e02cd */
[----:B------:R-:W-:Y:S01]  /*6700*/  @!P5 ISETP.GE.AND P0, PT, R233, c[0x0][0x1d4], PT ;  /* 0x00007500e900da0c */ /* 0x000fe20003f06270 */
[----:B------:R-:W-:Y:S01]  /*6710*/  @!P5 IMAD R102, R232, c[0x0][0x20c], R102 ;  /* 0x00008300e866da24 */ /* 0x000fe200078e0266 */
[----:B------:R-:W-:Y:S02]  /*6720*/  @!P5 MOV R162, c[0x0][0x208] ;  /* 0x0000820000a2da02 */ /* 0x000fe40000000f00 */
[----:B------:R-:W-:Y:S01]  /*6730*/  IADD3 R205, R211, R0, R210 ;  /* 0x00000000d3cd7210 */ /* 0x000fe20007ffe0d2 */
[----:B------:R-:W-:Y:S01]  /*6740*/  @!P5 IMAD.IADD R101, R101, 0x1, R102 ;  /* 0x000000016565d824 */ /* 0x000fe200078e0266 */
[----:B------:R-:W-:Y:S03]  /*6750*/  @!P5 MOV R102, R224 ;  /* 0x000000e00066d202 */ /* 0x000fe60000000f00 */
[----:B------:R-:W-:Y:S02]  /*6760*/  @!P5 IMAD R101, R101, 0x60, RZ ;  /* 0x000000606565d824 */ /* 0x000fe400078e02ff */
[----:B------:R-:W-:Y:S04]  /*6770*/  @!P5 IMAD.WIDE.U32 R102, R100, 0x60, R102 ;  /* 0x000000606466d825 */ /* 0x000fe800078e0066 */
[----:B------:R-:W-:Y:S01]  /*6780*/  @!P5 IMAD.IADD R101, R103, 0x1, R101 ;  /* 0x000000016765d824 */ /* 0x000fe200078e0265 */
[C---:B------:R-:W-:Y:S04]  /*6790*/  @!P5 LEA R100, P4, R102.reuse, c[0x0][0x1f8], 0x1 ;  /* 0x00007e006664da11 */ /* 0x040fe800078808ff */
[----:B------:R-:W-:Y:S02]  /*67a0*/  @!P5 LEA.HI.X R101, R102, c[0x0][0x1fc], R101, 0x1, P4 ;  /* 0x00007f006665da11 */ /* 0x000fe400020f0c65 */
[----:B------:R-:W-:Y:S03]  /*67b0*/  @!P5 MOV R102, 0x6 ;  /* 0x000000060066d802 */ /* 0x000fe60000000f00 */
[----:B------:R-:W-:Y:S01]  /*67c0*/  @!PT LDS RZ, [RZ] ;  /* 0x00000000fffff984 */ /* 0x000fe20000000800 */
[----:B------:R-:W-:Y:S01]  /*67d0*/  @!PT LDS RZ, [RZ] ;  /* 0x00000000fffff984 */ /* 0x000fe20000000800 */
[----:B------:R-:W-:Y:S01]  /*67e0*/  @!PT LDS RZ, [RZ] ;  /* 0x00000000fffff984 */ /* 0x000fe20000000800 */
[----:B------:R1:W-:Y:S01]  /*67f0*/  @!P5 LDGSTS.E.BYPASS.LTC128B.128 [R161], [R100.64], !P3 ;  /* 0x0000000064a1dfae */ /* 0x0003e2000d901d46 */
[C---:B------:R-:W-:Y:S01]  /*6800*/  @!P5 SHF.L.U64.HI R102, R162.reuse, R102, c[0x0][0x20c] ;  /* 0x00008300a266d619 */ /* 0x040fe20000010266 */
[----:B------:R-:W-:Y:S06]  /*6810*/  @!P5 IMAD.SHL.U32 R162, R162, 0x40, RZ ;  /* 0x00000040a2a2d824 */ /* 0x000fec00078e00ff */
[----:B------:R1:W-:Y:S08]  /*6820*/  @!P5 LDGSTS.E.BYPASS.LTC128B.128 [R161+0x3000], [R100.64+0x80], !P1 ;  /* 0x0300008064a1dfae */ /* 0x0003f0000c901d46 */
[----:B------:R1:W-:Y:S02]  /*6830*/  @!P5 LDGSTS.E.BYPASS.LTC128B.128 [R161+0x6000], [R100.64+0x100], !P0 ;  /* 0x0600010064a1dfae */ /* 0x0003e4000c101d46 */
[----:B-1----:R-:W-:Y:S04]  /*6840*/  @!P5 IADD3 R100, P4, R162, R100, RZ ;  /* 0x00000064a264d210 */ /* 0x002fe80007f9e0ff */
[----:B------:R-:W-:Y:S02]  /*6850*/  @!P5 IADD3.X R101, R102, R101, RZ, P4, !PT ;  /* 0x000000656665d210 */ /* 0x000fe400027fe4ff */
[----:B------:R-:W-:Y:S03]  /*6860*/  @!P5 IADD3 R162, P4, R162, R100, RZ ;  /* 0x00000064a2a2d210 */ /* 0x000fe60007f9e0ff */
[----:B------:R1:W-:Y:S01]  /*6870*/  @!P5 LDGSTS.E.BYPASS.LTC128B.128 [R161+0x1000], [R100.64], !P3 ;  /* 0x0100000064a1dfae */ /* 0x0003e2000d901d46 */
[----:B------:R-:W-:Y:S07]  /*6880*/  @!P5 IADD3.X R163, R102, R101, RZ, P4, !PT ;  /* 0x0000006566a3d210 */ /* 0x000fee00027fe4ff */
[----:B------:R1:W-:Y:S08]  /*6890*/  @!P5 LDGSTS.E.BYPASS.LTC128B.128 [R161+0x4000], [R100.64+0x80], !P1 ;  /* 0x0400008064a1dfae */ /* 0x0003f0000c901d46 */
[----:B------:R1:W-:Y:S08]  /*68a0*/  @!P5 LDGSTS.E.BYPASS.LTC128B.128 [R161+0x7000], [R100.64+0x100], !P0 ;  /* 0x0700010064a1dfae */ /* 0x0003f0000c101d46 */
[----:B------:R2:W-:Y:S08]  /*68b0*/  @!P5 LDGSTS.E.BYPASS.LTC128B.128 [R161+0x2000], [R162.64], !P3 ;  /* 0x02000000a2a1dfae */ /* 0x0005f0000d901d46 */
[----:B------:R2:W-:Y:S08]  /*68c0*/  @!P5 LDGSTS.E.BYPASS.LTC128B.128 [R161+0x5000], [R162.64+0x80], !P1 ;  /* 0x05000080a2a1dfae */ /* 0x0005f0000c901d46 */
[----:B------:R2:W-:Y:S08]  /*68d0*/  @!P5 LDGSTS.E.BYPASS.LTC128B.128 [R161+0x8000], [R162.64+0x100], !P0 ;  /* 0x08000100a2a1dfae */ /* 0x0005f0000c101d46 */
[----:B-1----:R-:W1:Y:S08]  /*68e0*/  LDSM.16.M88.4 R100, [R160] ;  /* 0x00000000a064783b */ /* 0x002e700000000200 */
[----:B------:R-:W0:Y:S01]  /*68f0*/  LDGDEPBAR ;  /* 0x00000000000079af */ /* 0x000e220000000000 */
[----:B--2---:R-:W-:Y:S01]  /*6900*/  IADD3 R161, R210, R204, RZ ;  /* 0x000000ccd2a17210 */ /* 0x004fe20007ffe0ff */
        /* <DEDUP_REMOVED lines=122> */
[----:B------:R1:W2:Y:S08]  /*70b0*/  LDSM.16.M88.4 R100, [R0+0x8800] ;  /* 0x008800000064783b */ /* 0x0002b00000000200 */
[----:B-1----:R1:W3:Y:S01]  /*70c0*/  LDL R0, [R1+0x1c] ;  /* 0x00001c0001007983 */ /* 0x0022e20000100800 */
[C---:B--2---:R-:W-:Y:S08]  /*70d0*/  HMMA.16816.F32 R44, R188.reuse, R100, R44 ;  /* 0x00000064bc2c723c */ /* 0x044ff0000000182c */
[----:B------:R-:W-:Y:S01]  /*70e0*/  HMMA.16816.F32 R48, R188, R102, R48 ;  /* 0x00000066bc30723c */ /* 0x000fe20000001830 */
        /* <DEDUP_REMOVED lines=15> */
[----:B------:R-:W2:Y:S03]  /*71e0*/  LDSM.16.M88.4 R100, [R204+0x8800] ;  /* 0x00880000cc64783b */ /* 0x000ea60000000200 */
[----:B---3--:R-:W-:Y:S04]  /*71f0*/  @P2 MOV R0, R228 ;  /* 0x000000e400002202 */ /* 0x008fe80000000f00 */
        /* <DEDUP_REMOVED lines=17> */
[----:B------:R-:W2:Y:S08]  /*7310*/  LDSM.16.M88.4 R100, [R160+0x8800] ;  /* 0x00880000a064783b */ /* 0x000eb00000000200 */
[----:B------:R-:W3:Y:S01]  /*7320*/  LDSM.16.M88.4 R160, [R161+0x6000] ;  /* 0x00600000a1a0783b */ /* 0x000ee20000000200 */
[C---:B--2---:R-:W-:Y:S08]  /*7330*/  HMMA.16816.F32 R44, R196.reuse, R100, R44 ;  /* 0x00000064c42c723c */ /* 0x044ff0000000182c */
[----:B------:R-:W-:Y:S01]  /*7340*/  HMMA.16816.F32 R48, R196, R102, R48 ;  /* 0x00000066c430723c */ /* 0x000fe20000001830 */
[----:B------:R-:W2:Y:S07]  /*7350*/  LDSM.16.M88.4 R100, [R205+0x6800] ;  /* 0x00680000cd64783b */ /* 0x000eae0000000200 */
[C---:B---3--:R-:W-:Y:S08]  /*7360*/  HMMA.16816.F32 R4, R200.reuse, R160, R4 ;  /* 0x000000a0c804723c */ /* 0x048ff00000001804 */
[C---:B------:R-:W-:Y:S11]  /*7370*/  HMMA.16816.F32 R8, R200.reuse, R162, R8 ;  /* 0x000000a2c808723c */ /* 0x040ff60000001808 */
[----:B------:R-:W-:Y:S05]  /*7380*/  @!UPT UIADD3 URZ, URZ, URZ, URZ ;  /* 0x0000003f3f3ff290 */ /* 0x000fea000fffe03f */
[----:B------:R-:W-:Y:S02]  /*7390*/  FMUL.FTZ R4, R4, c[0x0][0x320] ;  /* 0x0000c80004047a20 */ /* 0x000fe40000410000 */
[----:B------:R-:W-:Y:S02]  /*73a0*/  FMUL.FTZ R5, R5, c[0x0][0x320] ;  /* 0x0000c80005057a20 */ /* 0x000fe40000410000 */
[----:B------:R-:W-:Y:S01]  /*73b0*/  FMUL.FTZ R6, R6, c[0x0][0x320] ;  /* 0x0000c80006067a20 */ /* 0x000fe20000410000 */
[----:B------:R-:W-:Y:S01]  /*73c0*/  MUFU.TANH R206, R4 ;  /* 0x0000000400ce7308 */ /* 0x000fe20000002400 */
[----:B------:R-:W-:Y:S02]  /*73d0*/  FMUL.FTZ R7, R7, c[0x0][0x320] ;  /* 0x0000c80007077a20 */ /* 0x000fe40000410000 */
[----:B------:R-:W-:Y:S01]  /*73e0*/  FMUL.FTZ R8, R8, c[0x0][0x320] ;  /* 0x0000c80008087a20 */ /* 0x000fe20000410000 */
[C---:B--2---:R-:W-:Y:S03]  /*73f0*/  HMMA.16816.F32 R12, R200.reuse, R100, R12 ;  /* 0x00000064c80c723c */ /* 0x044fe6000000180c */
[----:B------:R-:W-:Y:S02]  /*7400*/  FMUL.FTZ R9, R9, c[0x0][0x320] ;  /* 0x0000c80009097a20 */ /* 0x000fe40000410000 */
[----:B------:R-:W-:Y:S01]  /*7410*/  FMUL.FTZ R10, R10, c[0x0][0x320] ;  /* 0x0000c8000a0a7a20 */ /* 0x000fe20000410000 */
[----:B------:R-:W-:Y:S01]  /*7420*/  MUFU.TANH R204, R5 ;  /* 0x0000000500cc7308 */ /* 0x000fe20000002400 */
[----:B------:R-:W-:Y:S01]  /*7430*/  FMUL.FTZ R11, R11, c[0x0][0x320] ;  /* 0x0000c8000b0b7a20 */ /* 0x000fe20000410000 */
[C---:B------:R-:W-:Y:S08]  /*7440*/  HMMA.16816.F32 R16, R200.reuse, R102, R16 ;  /* 0x00000066c810723c */ /* 0x040ff00000001810 */
[----:B------:R-:W2:Y:S08]  /*7450*/  MUFU.TANH R163, R6 ;  /* 0x0000000600a37308 */ /* 0x000eb00000002400 */
[----:B------:R-:W-:Y:S02]  /*7460*/  FMUL.FTZ R12, R12, c[0x0][0x320] ;  /* 0x0000c8000c0c7a20 */ /* 0x000fe40000410000 */
[----:B------:R3:W-:Y:S01]  /*7470*/  MUFU.TANH R162, R7 ;  /* 0x0000000700a27308 */ /* 0x0007e20000002400 */
[----:B------:R-:W-:Y:S02]  /*7480*/  FMUL.FTZ R14, R14, c[0x0][0x320] ;  /* 0x0000c8000e0e7a20 */ /* 0x000fe40000410000 */
[----:B------:R-:W-:Y:S02]  /*7490*/  FMUL.FTZ R13, R13, c[0x0][0x320] ;  /* 0x0000c8000d0d7a20 */ /* 0x000fe40000410000 */
[----:B------:R-:W-:Y:S02]  /*74a0*/  FMUL.FTZ R15, R15, c[0x0][0x320] ;  /* 0x0000c8000f0f7a20 */ /* 0x000fe40000410000 */
[----:B------:R-:W-:Y:S02]  /*74b0*/  FMUL.FTZ R17, R17, c[0x0][0x320] ;  /* 0x0000c80011117a20 */ /* 0x000fe40000410000 */
[----:B------:R-:W-:Y:S01]  /*74c0*/  FMUL.FTZ R18, R18, c[0x0][0x320] ;  /* 0x0000c80012127a20 */ /* 0x000fe20000410000 */
[----:B------:R-:W-:Y:S01]  /*74d0*/  MUFU.TANH R161, R8 ;  /* 0x0000000800a17308 */ /* 0x000fe20000002400 */
[----:B------:R-:W-:Y:S02]  /*74e0*/  FMUL.FTZ R19, R19, c[0x0][0x320] ;  /* 0x0000c80013137a20 */ /* 0x000fe40000410000 */
[----:B------:R-:W-:Y:S07]  /*74f0*/  FMUL.FTZ R16, R16, c[0x0][0x320] ;  /* 0x0000c80010107a20 */ /* 0x000fee0000410000 */
[----:B------:R-:W-:Y:S01]  /*7500*/  MUFU.TANH R160, R9 ;  /* 0x0000000900a07308 */ /* 0x000fe20000002400 */
[----:B---3--:R-:W3:Y:S09]  /*7510*/  LDSM.16.M88.4 R4, [R205+0x7000] ;  /* 0x00700000cd04783b */ /* 0x008ef20000000200 */
[----:B------:R-:W-:Y:S10]  /*7520*/  MUFU.TANH R101, R10 ;  /* 0x0000000a00657308 */ /* 0x000ff40000002400 */
[----:B------:R4:W-:Y:S10]  /*7530*/  MUFU.TANH R100, R11 ;  /* 0x0000000b00647308 */ /* 0x0009f40000002400 */
[----:B------:R-:W5:Y:S10]  /*7540*/  MUFU.TANH R12, R12 ;  /* 0x0000000c000c7308 */ /* 0x000f740000002400 */
[----:B------:R-:W1:Y:S01]  /*7550*/  MUFU.TANH R225, R14 ;  /* 0x0000000e00e17308 */ /* 0x000e620000002400 */
[C---:B---3--:R-:W-:Y:S01]  /*7560*/  HMMA.16816.F32 R20, R200.reuse, R4, R20 ;  /* 0x00000004c814723c */ /* 0x048fe20000001814 */
[----:B----4-:R-:W3:Y:S08]  /*7570*/  LDSM.16.M88.4 R8, [R205+0x7800] ;  /* 0x00780000cd08783b */ /* 0x010ef00000000200 */
[----:B------:R4:W-:Y:S01]  /*7580*/  MUFU.TANH R224, R13 ;  /* 0x0000000d00e07308 */ /* 0x0009e20000002400 */
[C---:B------:R-:W-:Y:S01]  /*7590*/  HMMA.16816.F32 R24, R200.reuse, R6, R24 ;  /* 0x00000006c818723c */ /* 0x040fe20000001818 */
[----:B------:R-:W1:Y:S08]  /*75a0*/  LDSM.16.M88.4 R4, [R205+0x8000] ;  /* 0x00800000cd04783b */ /* 0x000e700000000200 */
[----:B------:R1:W1:Y:S05]  /*75b0*/  MUFU.TANH R226, R15 ;  /* 0x0000000f00e27308 */ /* 0x00026a0000002400 */
[----:B------:R-:W-:Y:S05]  /*75c0*/  FMUL.FTZ R22, R22, c[0x0][0x320] ;  /* 0x0000c80016167a20 */ /* 0x000fea0000410000 */
[----:B------:R-:W1:Y:S01]  /*75d0*/  MUFU.TANH R17, R17 ;  /* 0x0000001100117308 */ /* 0x000e620000002400 */
[----:B------:R-:W-:Y:S02]  /*75e0*/  FMUL.FTZ R23, R23, c[0x0][0x320] ;  /* 0x0000c80017177a20 */ /* 0x000fe40000410000 */
[----:B------:R-:W-:Y:S02]  /*75f0*/  FMUL.FTZ R20, R20, c[0x0][0x320] ;  /* 0x0000c80014147a20 */ /* 0x000fe40000410000 */
[----:B------:R-:W-:Y:S02]  /*7600*/  FMUL.FTZ R21, R21, c[0x0][0x320] ;  /* 0x0000c80015157a20 */ /* 0x000fe40000410000 */
[----:B------:R-:W-:Y:S02]  /*7610*/  FMUL.FTZ R24, R24, c[0x0][0x320] ;  /* 0x0000c80018187a20 */ /* 0x000fe40000410000 */
[----:B------:R-:W-:Y:S01]  /*7620*/  FMUL.FTZ R25, R25, c[0x0][0x320] ;  /* 0x0000c80019197a20 */ /* 0x000fe20000410000 */
[----:B------:R-:W-:Y:S01]  /*7630*/  MUFU.TANH R22, R22 ;  /* 0x0000001600167308 */ /* 0x000fe20000002400 */
[----:B------:R-:W-:Y:S02]  /*7640*/  FMUL.FTZ R26, R26, c[0x0][0x320] ;  /* 0x0000c8001a1a7a20 */ /* 0x000fe40000410000 */
[----:B------:R-:W-:Y:S01]  /*7650*/  FMUL.FTZ R27, R27, c[0x0][0x320] ;  /* 0x0000c8001b1b7a20 */ /* 0x000fe20000410000 */
[C---:B---3--:R-:W-:Y:S06]  /*7660*/  HMMA.16816.F32 R28, R200.reuse, R8, R28 ;  /* 0x00000008c81c723c */ /* 0x048fec000000181c */
[----:B------:R-:W-:Y:S02]  /*7670*/  MUFU.TANH R23, R23 ;  /* 0x0000001700177308 */ /* 0x000fe40000002400 */
[C---:B------:R-:W-:Y:S01]  /*7680*/  HMMA.16816.F32 R32, R200.reuse, R10, R32 ;  /* 0x0000000ac820723c */ /* 0x040fe20000001820 */
[----:B------:R-:W3:Y:S01]  /*7690*/  LDSM.16.M88.4 R8, [R205+0x8800] ;  /* 0x00880000cd08783b */ /* 0x000ee20000000200 */
[----:B------:R-:W-:Y:S06]  /*76a0*/  DEPBAR.LE SB0, 0x2 ;  /* 0x000080800000791a */ /* 0x000fec0000000000 */
[----:B------:R-:W-:Y:S01]  /*76b0*/  MUFU.TANH R20, R20 ;  /* 0x0000001400147308 */ /* 0x000fe20000002400 */
[C---:B-1----:R-:W-:Y:S01]  /*76c0*/  HMMA.16816.F32 R36, R200.reuse, R4, R36 ;  /* 0x00000004c824723c */ /* 0x042fe20000001824 */
[----:B------:R-:W1:Y:S07]  /*76d0*/  SHFL.IDX PT, R4, R0, RZ, 0x1c1f ;  /* 0x001c1fff00047589 */ /* 0x000e6e00000e0000 */
[C---:B------:R-:W-:Y:S01]  /*76e0*/  HMMA.16816.F32 R40, R200.reuse, R6, R40 ;  /* 0x00000006c828723c */ /* 0x040fe20000001828 */
[----:B------:R1:W2:Y:S01]  /*76f0*/  SHFL.IDX PT, R5, R0, 0x1, 0x1c1f ;  /* 0x003c1f0000057f89 */ /* 0x0002a200000e0000 */
[----:B------:R-:W-:Y:S02]  /*7700*/  MUFU.TANH R21, R21 ;  /* 0x0000001500157308 */ /* 0x000fe40000002400 */
[----:B------:R-:W-:Y:S02]  /*7710*/  FMUL.FTZ R29, R29, c[0x0][0x320] ;  /* 0x0000c8001d1d7a20 */ /* 0x000fe40000410000 */
[----:B------:R-:W-:Y:S02]  /*7720*/  FMUL.FTZ R30, R30, c[0x0][0x320] ;  /* 0x0000c8001e1e7a20 */ /* 0x000fe40000410000 */
[----:B------:R-:W-:Y:S04]  /*7730*/  FMUL.FTZ R32, R32, c[0x0][0x320] ;  /* 0x0000c80020207a20 */ /* 0x000fe80000410000 */
[----:B------:R-:W-:Y:S01]  /*7740*/  MUFU.TANH R30, R30 ;  /* 0x0000001e001e7308 */ /* 0x000fe20000002400 */
[----:B------:R-:W-:Y:S01]  /*7750*/  BAR.SYNC.DEFER_BLOCKING 0x0 ;  /* 0x0000000000007b1d */ /* 0x000fe20000010000 */
[----:B------:R-:W-:Y:S02]  /*7760*/  FMUL.FTZ R33, R33, c[0x0][0x320] ;  /* 0x0000c80021217a20 */ /* 0x000fe40000410000 */
[----:B------:R-:W-:Y:S02]  /*7770*/  FMUL.FTZ R37, R37, c[0x0][0x320] ;  /* 0x0000c80025257a20 */ /* 0x000fe40000410000 */
[----:B------:R-:W-:Y:S02]  /*7780*/  FMUL.FTZ R28, R28, c[0x0][0x320] ;  /* 0x0000c8001c1c7a20 */ /* 0x000fe40000410000 */
[----:B------:R-:W-:Y:S02]  /*7790*/  FMUL.FTZ R34, R34, c[0x0][0x320] ;  /* 0x0000c80022227a20 */ /* 0x000fe40000410000 */
[----:B------:R-:W-:Y:S02]  /*77a0*/  FMUL.FTZ R36, R36, c[0x0][0x320] ;  /* 0x0000c80024247a20 */ /* 0x000fe40000410000 */
[----:B-1----:R-:W-:Y:S01]  /*77b0*/  IMAD R0, R207, -0x60, RZ ;  /* 0xffffffa0cf007824 */ /* 0x002fe200078e02ff */
[C---:B---3--:R-:W-:Y:S03]  /*77c0*/  HMMA.16816.F32 R44, R200.reuse, R8, R44 ;  /* 0x00000008c82c723c */ /* 0x048fe6000000182c */
[----:B------:R-:W-:Y:S01]  /*77d0*/  FMUL.FTZ R43, R43, c[0x0][0x320] ;  /* 0x0000c8002b2b7a20 */ /* 0x000fe20000410000 */
[----:B------:R-:W-:Y:S01]  /*77e0*/  IADD3 R0, -R223, 0x1, R0 ;  /* 0x00000001df007810 */ /* 0x000fe20007ffe100 */
[----:B------:R-:W-:Y:S02]  /*77f0*/  FMUL.FTZ R41, R41, c[0x0][0x320] ;  /* 0x0000c80029297a20 */ /* 0x000fe40000410000 */
[----:B----4-:R-:W-:Y:S01]  /*7800*/  FMUL.FTZ R13, R38, c[0x0][0x320] ;  /* 0x0000c800260d7a20 */ /* 0x010fe20000410000 */
[----:B------:R-:W-:Y:S04]  /*7810*/  HMMA.16816.F32 R48, R200, R10, R48 ;  /* 0x0000000ac830723c */ /* 0x000fe80000001830 */
[----:B------:R-:W-:Y:S01]  /*7820*/  IADD3 R0, R0, c[0x0][0x1d0], RZ ;  /* 0x0000740000007a10 */ /* 0x000fe20007ffe0ff */
[----:B------:R-:W1:Y:S01]  /*7830*/  MUFU.TANH R18, R18 ;  /* 0x0000001200127308 */ /* 0x000e620000002400 */
[----:B------:R-:W-:Y:S01]  /*7840*/  FMUL.FTZ R35, R35, c[0x0][0x320] ;  /* 0x0000c80023237a20 */ /* 0x000fe20000410000 */
[----:B------:R-:W-:Y:S01]  /*7850*/  MOV R38, R232 ;  /* 0x000000e800267202 */ /* 0x000fe20000000f00 */
[----:B------:R-:W-:Y:S01]  /*7860*/  FMUL.FTZ R31, R31, c[0x0][0x320] ;  /* 0x0000c8001f1f7a20 */ /* 0x000fe20000410000 */
[----:B------:R-:W-:Y:S03]  /*7870*/  IADD3 R0, R0, -c[0x0][0x168], RZ ;  /* 0x80005a0000007a10 */ /* 0x000fe60007ffe0ff */
[----:B------:R-:W-:Y:S01]  /*7880*/  FMUL.FTZ R15, R39, c[0x0][0x320] ;  /* 0x0000c800270f7a20 */ /* 0x000fe20000410000 */
[----:B------:R-:W-:Y:S01]  /*7890*/  MOV R39, R231 ;  /* 0x000000e700277202 */ /* 0x000fe20000000f00 */
[C---:B------:R-:W-:Y:S01]  /*78a0*/  IMAD.IADD R4, R0.reuse, 0x1, R4 ;  /* 0x0000000100047824 */ /* 0x040fe200078e0204 */
[----:B--2---:R-:W-:Y:S01]  /*78b0*/  IADD3 R0, R0, R5, RZ ;  /* 0x0000000500007210 */ /* 0x004fe20007ffe0ff */
[----:B------:R2:W3:Y:S01]  /*78c0*/  MUFU.TANH R227, R16 ;  /* 0x0000001000e37308 */ /* 0x0004e20000002400 */
[----:B------:R-:W-:Y:S02]  /*78d0*/  FMUL.FTZ R40, R40, c[0x0][0x320] ;  /* 0x0000c80028287a20 */ /* 0x000fe40000410000 */
[----:B------:R-:W-:Y:S01]  /*78e0*/  ISETP.GT.AND P1, PT, R0, RZ, PT ;  /* 0x000000ff0000720c */ /* 0x000fe20003f24270 */
[----:B------:R-:W-:Y:S01]  /*78f0*/  FMUL.FTZ R42, R42, c[0x0][0x320] ;  /* 0x0000c8002a2a7a20 */ /* 0x000fe20000410000 */
[----:B------:R-:W-:Y:S01]  /*7900*/  ISETP.GT.AND P4, PT, R4, RZ, PT ;  /* 0x000000ff0400720c */ /* 0x000fe20003f84270 */
[----:B------:R-:W-:Y:S01]  /*7910*/  FMUL.FTZ R44, R44, c[0x0][0x320] ;  /* 0x0000c8002c2c7a20 */ /* 0x000fe20000410000 */
[----:B------:R-:W-:Y:S01]  /*7920*/  FSEL R7, R163, -INF , P1 ;  /* 0xff800000a3077808 */ /* 0x000fe20000800000 */
[----:B------:R-:W-:Y:S01]  /*7930*/  FMUL.FTZ R45, R45, c[0x0][0x320] ;  /* 0x0000c8002d2d7a20 */ /* 0x000fe20000410000 */
[----:B------:R-:W-:Y:S01]  /*7940*/  ISETP.GT.AND P1, PT, R4, 0x10, PT ;  /* 0x000000100400780c */ /* 0x000fe20003f24270 */
[----:B------:R-:W4:Y:S01]  /*7950*/  MUFU.TANH R19, R19 ;  /* 0x0000001300137308 */ /* 0x000f220000002400 */
[----:B------:R-:W-:Y:S01]  /*7960*/  ISETP.GT.AND P0, PT, R0, 0x1, PT ;  /* 0x000000010000780c */ /* 0x000fe20003f04270 */
[----:B------:R-:W-:Y:S01]  /*7970*/  FMUL.FTZ R48, R48, c[0x0][0x320] ;  /* 0x0000c80030307a20 */ /* 0x000fe20000410000 */
[----:B------:R-:W-:Y:S01]  /*7980*/  FSEL R6, R206, -INF , P4 ;  /* 0xff800000ce067808 */ /* 0x000fe20002000000 */
[----:B------:R-:W-:Y:S01]  /*7990*/  FMUL.FTZ R46, R46, c[0x0][0x320] ;  /* 0x0000c8002e2e7a20 */ /* 0x000fe20000410000 */
[----:B------:R-:W-:Y:S01]  /*79a0*/  ISETP.GT.AND P3, PT, R4, 0x1, PT ;  /* 0x000000010400780c */ /* 0x000fe20003f64270 */
[----:B------:R-:W-:Y:S01]  /*79b0*/  FMUL.FTZ R49, R49, c[0x0][0x320] ;  /* 0x0000c80031317a20 */ /* 0x000fe20000410000 */
[----:B-----5:R-:W-:Y:S01]  /*79c0*/  FSEL R223, R12, -INF , P1 ;  /* 0xff8000000cdf7808 */ /* 0x020fe20000800000 */
[----:B------:R-:W-:Y:S01]  /*79d0*/  IMAD.MOV.U32 R163, RZ, RZ, R222 ;  /* 0x000000ffffa37224 */ /* 0x000fe200078e00de */
[----:B------:R-:W-:Y:S01]  /*79e0*/  FMNMX.FTZ R12, R7, R3, !PT ;  /* 0x00000003070c7209 */ /* 0x000fe20007810000 */
[----:B------:R-:W5:Y:S01]  /*79f0*/  MUFU.TANH R29, R29 ;  /* 0x0000001d001d7308 */ /* 0x000f620000002400 */
[----:B------:R-:W-:Y:S02]  /*7a00*/  ISETP.GT.AND P4, PT, R0, 0x8, PT ;  /* 0x000000080000780c */ /* 0x000fe40003f84270 */
[----:B------:R-:W-:Y:S01]  /*7a10*/  FSEL R8, R162, -INF , P0 ;  /* 0xff800000a2087808 */ /* 0x000fe20000000000 */
[----:B--2---:R-:W-:Y:S01]  /*7a20*/  FMUL.FTZ R16, R47, c[0x0][0x320] ;  /* 0x0000c8002f107a20 */ /* 0x004fe20000410000 */
[----:B------:R-:W-:Y:S02]  /*7a30*/  FSEL R5, R204, -INF , P3 ;  /* 0xff800000cc057808 */ /* 0x000fe40001800000 */
[----:B------:R-:W-:Y:S01]  /*7a40*/  ISETP.GT.AND P3, PT, R0, 0x9, PT ;  /* 0x000000090000780c */ /* 0x000fe20003f64270 */
[----:B------:R-:W2:Y:S01]  /*7a50*/  LDL.LU R204, [R1+0x8] ;  /* 0x0000080001cc7983 */ /* 0x000ea20000300800 */
[----:B------:R-:W-:Y:S01]  /*7a60*/  FSEL R11, R101, -INF , P4 ;  /* 0xff800000650b7808 */ /* 0x000fe20002000000 */
[----:B------:R-:W-:Y:S01]  /*7a70*/  MUFU.TANH R24, R24 ;  /* 0x0000001800187308 */ /* 0x000fe20000002400 */
[----:B------:R-:W-:Y:S02]  /*7a80*/  ISETP.GT.AND P6, PT, R4, 0x8, PT ;  /* 0x000000080400780c */ /* 0x000fe40003fc4270 */
[----:B------:R-:W-:Y:S02]  /*7a90*/  FMNMX.FTZ R12, R8, R12, !PT ;  /* 0x0000000c080c7209 */ /* 0x000fe40007810000 */
[----:B------:R-:W-:Y:S02]  /*7aa0*/  FSEL R14, R100, -INF , P3 ;  /* 0xff800000640e7808 */ /* 0x000fe40001800000 */
[----:B------:R-:W-:Y:S02]  /*7ab0*/  FSEL R9, R161, -INF , P6 ;  /* 0xff800000a1097808 */ /* 0x000fe40003000000 */
[----:B------:R-:W-:Y:S01]  /*7ac0*/  FMNMX.FTZ R12, R11, R12, !PT ;  /* 0x0000000c0b0c7209 */ /* 0x000fe20007810000 */
[----:B------:R-:W1:Y:S01]  /*7ad0*/  MUFU.TANH R25, R25 ;  /* 0x0000001900197308 */ /* 0x000e620000002400 */
[----:B------:R-:W-:Y:S02]  /*7ae0*/  ISETP.GT.AND P5, PT, R4, 0x9, PT ;  /* 0x000000090400780c */ /* 0x000fe40003fa4270 */
[----:B------:R-:W-:Y:S02]  /*7af0*/  ISETP.GT.AND P6, PT, R0, 0x10, PT ;  /* 0x000000100000780c */ /* 0x000fe40003fc4270 */
[----:B------:R-:W-:Y:S02]  /*7b00*/  FMNMX.FTZ R12, R14, R12, !PT ;  /* 0x0000000c0e0c7209 */ /* 0x000fe40007810000 */
[----:B------:R-:W-:Y:S02]  /*7b10*/  FSEL R10, R160, -INF , P5 ;  /* 0xff800000a00a7808 */ /* 0x000fe40002800000 */
[----:B------:R-:W-:Y:S01]  /*7b20*/  ISETP.GT.AND P5, PT, R0, 0x11, PT ;  /* 0x000000110000780c */ /* 0x000fe20003fa4270 */
[----:B------:R-:W3:Y:S01]  /*7b30*/  MUFU.TANH R26, R26 ;  /* 0x0000001a001a7308 */ /* 0x000ee20000002400 */
[----:B------:R-:W-:Y:S02]  /*7b40*/  FSEL R225, R225, -INF , P6 ;  /* 0xff800000e1e17808 */ /* 0x000fe40003000000 */
[----:B------:R-:W-:Y:S02]  /*7b50*/  FSEL R226, R226, -INF , P5 ;  /* 0xff800000e2e27808 */ /* 0x000fe40002800000 */
[C---:B------:R-:W-:Y:S02]  /*7b60*/  ISETP.GT.AND P0, PT, R4.reuse, 0x11, PT ;  /* 0x000000110400780c */ /* 0x040fe40003f04270 */
[----:B------:R-:W-:Y:S02]  /*7b70*/  ISETP.GT.AND P3, PT, R4, 0x19, PT ;  /* 0x000000190400780c */ /* 0x000fe40003f64270 */
[----:B------:R-:W-:Y:S01]  /*7b80*/  FMNMX.FTZ R12, R225, R12, !PT ;  /* 0x0000000ce10c7209 */ /* 0x000fe20007810000 */
[----:B------:R-:W5:Y:S01]  /*7b90*/  MUFU.TANH R27, R27 ;  /* 0x0000001b001b7308 */ /* 0x000f620000002400 */
[----:B------:R-:W-:Y:S02]  /*7ba0*/  ISETP.GT.AND P1, PT, R0, 0x18, PT ;  /* 0x000000180000780c */ /* 0x000fe40003f24270 */
[----:B------:R-:W-:Y:S02]  /*7bb0*/  FSEL R224, R224, -INF , P0 ;  /* 0xff800000e0e07808 */ /* 0x000fe40000000000 */
[----:B------:R-:W-:Y:S02]  /*7bc0*/  FSEL R228, R17, -INF , P3 ;  /* 0xff80000011e47808 */ /* 0x000fe40001800000 */
[----:B------:R-:W-:Y:S02]  /*7bd0*/  FMNMX.FTZ R12, R226, R12, !PT ;  /* 0x0000000ce20c7209 */ /* 0x000fe40007810000 */
[----:B------:R-:W-:Y:S01]  /*7be0*/  ISETP.GT.AND P3, PT, R0, 0x21, PT ;  /* 0x000000210000780c */ /* 0x000fe20003f64270 */
[----:B------:R-:W5:Y:S01]  /*7bf0*/  MUFU.TANH R35, R35 ;  /* 0x0000002300237308 */ /* 0x000f620000002400 */
[----:B-1----:R-:W-:Y:S02]  /*7c00*/  FSEL R229, R18, -INF , P1 ;  /* 0xff80000012e57808 */ /* 0x002fe40000800000 */
[----:B------:R-:W-:Y:S02]  /*7c10*/  ISETP.GT.AND P4, PT, R4, 0x18, PT ;  /* 0x000000180400780c */ /* 0x000fe40003f84270 */
[C---:B------:R-:W-:Y:S02]  /*7c20*/  ISETP.GT.AND P0, PT, R0.reuse, 0x19, PT ;  /* 0x000000190000780c */ /* 0x040fe40003f04270 */
[----:B------:R-:W-:Y:S02]  /*7c30*/  FSEL R242, R23, -INF , P3 ;  /* 0xff80000017f27808 */ /* 0x000fe40001800000 */
[----:B---3--:R-:W-:Y:S01]  /*7c40*/  FSEL R227, R227, -INF , P4 ;  /* 0xff800000e3e37808 */ /* 0x008fe20002000000 */
[----:B------:R-:W1:Y:S01]  /*7c50*/  MUFU.TANH R32, R32 ;  /* 0x0000002000207308 */ /* 0x000e620000002400 */
[----:B------:R-:W-:Y:S02]  /*7c60*/  ISETP.GT.AND P4, PT, R0, 0x20, PT ;  /* 0x000000200000780c */ /* 0x000fe40003f84270 */
[----:B----4-:R-:W-:Y:S02]  /*7c70*/  FSEL R230, R19, -INF , P0 ;  /* 0xff80000013e67808 */ /* 0x010fe40000000000 */
[C---:B------:R-:W-:Y:S02]  /*7c80*/  ISETP.GT.AND P3, PT, R4.reuse, 0x31, PT ;  /* 0x000000310400780c */ /* 0x040fe40003f64270 */
[----:B------:R-:W-:Y:S02]  /*7c90*/  FMNMX.FTZ R12, R229, R12, !PT ;  /* 0x0000000ce50c7209 */ /* 0x000fe40007810000 */
[C---:B------:R-:W-:Y:S01]  /*7ca0*/  ISETP.GT.AND P6, PT, R4.reuse, 0x20, PT ;  /* 0x000000200400780c */ /* 0x040fe20003fc4270 */
[----:B------:R-:W3:Y:S01]  /*7cb0*/  MUFU.TANH R33, R33 ;  /* 0x0000002100217308 */ /* 0x000ee20000002400 */
[----:B------:R-:W-:Y:S02]  /*7cc0*/  ISETP.GT.AND P5, PT, R4, 0x21, PT ;  /* 0x000000210400780c */ /* 0x000fe40003fa4270 */
[----:B------:R-:W-:Y:S01]  /*7cd0*/  FSEL R243, R22, -INF , P4 ;  /* 0xff80000016f37808 */ /* 0x000fe20002000000 */
[----:B------:R-:W-:Y:S01]  /*7ce0*/  IMAD.MOV.U32 R22, RZ, RZ, R207 ;  /* 0x000000ffff167224 */ /* 0x000fe200078e00cf */
[----:B-----5:R-:W-:Y:S02]  /*7cf0*/  FSEL R251, R29, -INF , P3 ;  /* 0xff8000001dfb7808 */ /* 0x020fe40001800000 */
[----:B------:R-:W-:Y:S02]  /*7d00*/  ISETP.GT.AND P0, PT, R4, 0x29, PT ;  /* 0x000000290400780c */ /* 0x000fe40003f04270 */
[----:B------:R-:W-:Y:S01]  /*7d10*/  FSEL R239, R20, -INF , P6 ;  /* 0xff80000014ef7808 */ /* 0x000fe20003000000 */
[----:B------:R-:W4:Y:S01]  /*7d20*/  MUFU.TANH R28, R28 ;  /* 0x0000001c001c7308 */ /* 0x000f220000002400 */
[C---:B------:R-:W-:Y:S02]  /*7d30*/  ISETP.GT.AND P6, PT, R0.reuse, 0x28, PT ;  /* 0x000000280000780c */ /* 0x040fe40003fc4270 */
[----:B------:R-:W-:Y:S02]  /*7d40*/  FSEL R241, R21, -INF , P5 ;  /* 0xff80000015f17808 */ /* 0x000fe40002800000 */
[----:B------:R-:W-:Y:S02]  /*7d50*/  ISETP.GT.AND P5, PT, R0, 0x29, PT ;  /* 0x000000290000780c */ /* 0x000fe40003fa4270 */
[----:B------:R-:W-:Y:S02]  /*7d60*/  FMNMX.FTZ R12, R230, R12, !PT ;  /* 0x0000000ce60c7209 */ /* 0x000fe40007810000 */
[----:B------:R-:W-:Y:S01]  /*7d70*/  ISETP.GT.AND P3, PT, R0, 0x39, PT ;  /* 0x000000390000780c */ /* 0x000fe20003f64270 */
[----:B------:R-:W5:Y:S01]  /*7d80*/  MUFU.TANH R41, R41 ;  /* 0x0000002900297308 */ /* 0x000f620000002400 */
[----:B------:R-:W-:Y:S02]  /*7d90*/  ISETP.GT.AND P1, PT, R4, 0x28, PT ;  /* 0x000000280400780c */ /* 0x000fe40003f24270 */
[----:B------:R-:W-:Y:S02]  /*7da0*/  FSEL R246, R25, -INF , P0 ;  /* 0xff80000019f67808 */ /* 0x000fe40000000000 */
[----:B------:R-:W-:Y:S02]  /*7db0*/  FSEL R247, R26, -INF , P6 ;  /* 0xff8000001af77808 */ /* 0x000fe40003000000 */
[C---:B------:R-:W-:Y:S02]  /*7dc0*/  ISETP.GT.AND P6, PT, R4.reuse, 0x38, PT ;  /* 0x000000380400780c */ /* 0x040fe40003fc4270 */
[----:B------:R-:W-:Y:S01]  /*7dd0*/  FMNMX.FTZ R12, R243, R12, !PT ;  /* 0x0000000cf30c7209 */ /* 0x000fe20007810000 */
[----:B------:R-:W5:Y:S01]  /*7de0*/  MUFU.TANH R31, R31 ;  /* 0x0000001f001f7308 */ /* 0x000f620000002400 */
[----:B------:R-:W-:Y:S02]  /*7df0*/  FSEL R250, R27, -INF , P5 ;  /* 0xff8000001bfa7808 */ /* 0x000fe40002800000 */
[C---:B------:R-:W-:Y:S02]  /*7e00*/  ISETP.GT.AND P5, PT, R4.reuse, 0x39, PT ;  /* 0x000000390400780c */ /* 0x040fe40003fa4270 */
[----:B------:R-:W-:Y:S02]  /*7e10*/  ISETP.GT.AND P4, PT, R4, 0x30, PT ;  /* 0x000000300400780c */ /* 0x000fe40003f84270 */
[----:B------:R-:W-:Y:S02]  /*7e20*/  FSEL R245, R24, -INF , P1 ;  /* 0xff80000018f57808 */ /* 0x000fe40000800000 */
[C---:B------:R-:W-:Y:S01]  /*7e30*/  ISETP.GT.AND P1, PT, R0.reuse, 0x30, PT ;  /* 0x000000300000780c */ /* 0x040fe20003f24270 */
[----:B------:R-:W-:Y:S01]  /*7e40*/  MUFU.TANH R43, R43 ;  /* 0x0000002b002b7308 */ /* 0x000fe20000002400 */
[----:B------:R-:W-:Y:S02]  /*7e50*/  ISETP.GT.AND P0, PT, R0, 0x31, PT ;  /* 0x000000310000780c */ /* 0x000fe40003f04270 */
[----:B------:R-:W-:Y:S02]  /*7e60*/  FSEL R35, R35, -INF , P3 ;  /* 0xff80000023237808 */ /* 0x000fe40001800000 */
[----:B------:R-:W-:Y:S02]  /*7e70*/  ISETP.GT.AND P3, PT, R4, 0x49, PT ;  /* 0x000000490400780c */ /* 0x000fe40003f64270 */
[----:B-1----:R-:W-:Y:S02]  /*7e80*/  FSEL R249, R32, -INF , P6 ;  /* 0xff80000020f97808 */ /* 0x002fe40003000000 */
[----:B---3--:R-:W-:Y:S01]  /*7e90*/  FSEL R248, R33, -INF , P5 ;  /* 0xff80000021f87808 */ /* 0x008fe20002800000 */
[----:B------:R-:W1:Y:S01]  /*7ea0*/  MUFU.TANH R37, R37 ;  /* 0x0000002500257308 */ /* 0x000e620000002400 */
[----:B------:R-:W-:Y:S02]  /*7eb0*/  FSEL R30, R30, -INF , P1 ;  /* 0xff8000001e1e7808 */ /* 0x000fe40000800000 */
[----:B----4-:R-:W-:Y:S02]  /*7ec0*/  FSEL R252, R28, -INF , P4 ;  /* 0xff8000001cfc7808 */ /* 0x010fe40002000000 */
[----:B------:R-:W-:Y:S02]  /*7ed0*/  FMNMX.FTZ R12, R242, R12, !PT ;  /* 0x0000000cf20c7209 */ /* 0x000fe40007810000 */
[----:B-----5:R-:W-:Y:S02]  /*7ee0*/  FSEL R237, R41, -INF , P3 ;  /* 0xff80000029ed7808 */ /* 0x020fe40001800000 */
[----:B------:R-:W-:Y:S01]  /*7ef0*/  ISETP.GT.AND P3, PT, R0, 0x49, PT ;  /* 0x000000490000780c */ /* 0x000fe20003f64270 */
[----:B------:R-:W3:Y:S01]  /*7f00*/  MUFU.TANH R34, R34 ;  /* 0x0000002200227308 */ /* 0x000ee20000002400 */
[----:B------:R-:W-:Y:S02]  /*7f10*/  FSEL R31, R31, -INF , P0 ;  /* 0xff8000001f1f7808 */ /* 0x000fe40000000000 */
[----:B------:R-:W-:Y:S02]  /*7f20*/  ISETP.GT.AND P0, PT, R4, 0x41, PT ;  /* 0x000000410400780c */ /* 0x000fe40003f04270 */
[C---:B------:R-:W-:Y:S02]  /*7f30*/  ISETP.GT.AND P6, PT, R0.reuse, 0x40, PT ;  /* 0x000000400000780c */ /* 0x040fe40003fc4270 */
[C---:B------:R-:W-:Y:S02]  /*7f40*/  ISETP.GT.AND P5, PT, R0.reuse, 0x41, PT ;  /* 0x000000410000780c */ /* 0x040fe40003fa4270 */
[----:B------:R-:W-:Y:S01]  /*7f50*/  ISETP.GT.AND P4, PT, R0, 0x38, PT ;  /* 0x000000380000780c */ /* 0x000fe20003f84270 */
[----:B------:R-:W4:Y:S01]  /*7f60*/  MUFU.TANH R36, R36 ;  /* 0x0000002400247308 */ /* 0x000f220000002400 */
[----:B------:R-:W-:Y:S02]  /*7f70*/  ISETP.GT.AND P1, PT, R4, 0x40, PT ;  /* 0x000000400400780c */ /* 0x000fe40003f24270 */
[----:B------:R-:W-:Y:S02]  /*7f80*/  FMNMX.FTZ R101, R6, R2, !PT ;  /* 0x0000000206657209 */ /* 0x000fe40007810000 */
[----:B-1----:R-:W-:Y:S02]  /*7f90*/  FSEL R240, R37, -INF , P0 ;  /* 0xff80000025f07808 */ /* 0x002fe40000000000 */
[----:B------:R-:W-:Y:S02]  /*7fa0*/  ISETP.GT.AND P0, PT, R4, 0x51, PT ;  /* 0x000000510400780c */ /* 0x000fe40003f04270 */
[----:B------:R-:W-:Y:S01]  /*7fb0*/  FMNMX.FTZ R101, R5, R101, !PT ;  /* 0x0000006505657209 */ /* 0x000fe20007810000 */
[----:B------:R-:W1:Y:S01]  /*7fc0*/  MUFU.TANH R15, R15 ;  /* 0x0000000f000f7308 */ /* 0x000e620000002400 */
[----:B------:R-:W-:Y:S02]  /*7fd0*/  MOV R162, R219 ;  /* 0x000000db00a27202 */ /* 0x000fe40000000f00 */
[----:B------:R-:W-:Y:S02]  /*7fe0*/  FMNMX.FTZ R101, R9, R101, !PT ;  /* 0x0000006509657209 */ /* 0x000fe40007810000 */
[----:B---3--:R-:W-:Y:S02]  /*7ff0*/  FSEL R47, R34, -INF , P4 ;  /* 0xff800000222f7808 */ /* 0x008fe40002000000 */
[----:B------:R-:W-:Y:S02]  /*8000*/  ISETP.GT.AND P4, PT, R4, 0x48, PT ;  /* 0x000000480400780c */ /* 0x000fe40003f84270 */
[----:B------:R-:W-:Y:S01]  /*8010*/  FMNMX.FTZ R101, R10, R101, !PT ;  /* 0x000000650a657209 */ /* 0x000fe20007810000 */
[----:B------:R-:W3:Y:S01]  /*8020*/  MUFU.TANH R13, R13 ;  /* 0x0000000d000d7308 */ /* 0x000ee20000002400 */
[----:B------:R-:W-:Y:S02]  /*8030*/  MOV R18, R220 ;  /* 0x000000dc00127202 */ /* 0x000fe40000000f00 */
[----:B------:R-:W-:Y:S02]  /*8040*/  FMNMX.FTZ R101, R223, R101, !PT ;  /* 0x00000065df657209 */ /* 0x000fe40007810000 */
[----:B----4-:R-:W-:Y:S02]  /*8050*/  FSEL R244, R36, -INF , P1 ;  /* 0xff80000024f47808 */ /* 0x010fe40000800000 */
[----:B------:R-:W-:Y:S02]  /*8060*/  ISETP.GT.AND P1, PT, R4, 0x50, PT ;  /* 0x000000500400780c */ /* 0x000fe40003f24270 */
[----:B------:R-:W-:Y:S01]  /*8070*/  FMNMX.FTZ R101, R224, R101, !PT ;  /* 0x00000065e0657209 */ /* 0x000fe20007810000 */
[----:B------:R-:W4:Y:S01]  /*8080*/  MUFU.TANH R40, R40 ;  /* 0x0000002800287308 */ /* 0x000f220000002400 */
[----:B------:R-:W-:Y:S02]  /*8090*/  MOV R19, R221 ;  /* 0x000000dd00137202 */ /* 0x000fe40000000f00 */
[----:B------:R-:W-:Y:S02]  /*80a0*/  FMNMX.FTZ R101, R227, R101, !PT ;  /* 0x00000065e3657209 */ /* 0x000fe40007810000 */
[----:B-1----:R-:W-:Y:S02]  /*80b0*/  FSEL R103, R15, -INF , P5 ;  /* 0xff8000000f677808 */ /* 0x002fe40002800000 */
[----:B------:R-:W-:Y:S02]  /*80c0*/  ISETP.GT.AND P5, PT, R4, 0x59, PT ;  /* 0x000000590400780c */ /* 0x000fe40003fa4270 */
[----:B------:R-:W-:Y:S01]  /*80d0*/  FMNMX.FTZ R101, R228, R101, !PT ;  /* 0x00000065e4657209 */ /* 0x000fe20007810000 */
[----:B------:R-:W1:Y:S03]  /*80e0*/  MUFU.TANH R42, R42 ;  /* 0x0000002a002a7308 */ /* 0x000e660000002400 */
[----:B------:R-:W-:Y:S02]  /*80f0*/  FMNMX.FTZ R101, R239, R101, !PT ;  /* 0x00000065ef657209 */ /* 0x000fe40007810000 */
[----:B---3--:R-:W-:Y:S01]  /*8100*/  FSEL R102, R13, -INF , P6 ;  /* 0xff8000000d667808 */ /* 0x008fe20003000000 */
[----:B------:R-:W-:Y:S01]  /*8110*/  FMUL.FTZ R13, R51, c[0x0][0x320] ;  /* 0x0000c800330d7a20 */ /* 0x000fe20000410000 */
[----:B------:R-:W-:Y:S02]  /*8120*/  ISETP.GT.AND P6, PT, R4, 0x58, PT ;  /* 0x000000580400780c */ /* 0x000fe40003fc4270 */
[----:B------:R-:W-:Y:S01]  /*8130*/  FMNMX.FTZ R4, R247, R12, !PT ;  /* 0x0000000cf7047209 */ /* 0x000fe20007810000 */
[----:B------:R-:W-:Y:S01]  /*8140*/  FMUL.FTZ R12, R50, c[0x0][0x320] ;  /* 0x0000c800320c7a20 */ /* 0x000fe20000410000 */
[----:B------:R-:W-:Y:S01]  /*8150*/  MOV R50, R30 ;  /* 0x0000001e00327202 */ /* 0x000fe20000000f00 */
[----:B------:R-:W3:Y:S01]  /*8160*/  MUFU.TANH R44, R44 ;  /* 0x0000002c002c7308 */ /* 0x000ee20000002400 */
[----:B------:R-:W-:Y:S01]  /*8170*/  FSEL R30, R43, -INF , P3 ;  /* 0xff8000002b1e7808 */ /* 0x000fe20001800000 */
[----:B------:R-:W-:Y:S01]  /*8180*/  IMAD.MOV.U32 R51, RZ, RZ, R102 ;  /* 0x000000ffff337224 */ /* 0x000fe200078e0066 */
[----:B------:R-:W5:Y:S01]  /*8190*/  LDL.LU R43, [R1+0x10] ;  /* 0x00001000012b7983 */ /* 0x000f620000300800 */
[----:B------:R-:W-:Y:S02]  /*81a0*/  FMNMX.FTZ R101, R241, R101, !PT ;  /* 0x00000065f1657209 */ /* 0x000fe40007810000 */
[----:B------:R-:W-:Y:S02]  /*81b0*/  FMNMX.FTZ R4, R250, R4, !PT ;  /* 0x00000004fa047209 */ /* 0x000fe40007810000 */
[----:B------:R-:W-:Y:S02]  /*81c0*/  FMNMX.FTZ R101, R245, R101, !PT ;  /* 0x00000065f5657209 */ /* 0x000fe40007810000 */
[----:B------:R-:W-:Y:S01]  /*81d0*/  FMNMX.FTZ R4, R50, R4, !PT ;  /* 0x0000000432047209 */ /* 0x000fe20007810000 */
[----:B------:R-:W3:Y:S01]  /*81e0*/  MUFU.TANH R45, R45 ;  /* 0x0000002d002d7308 */ /* 0x000ee20000002400 */
[----:B------:R-:W-:Y:S02]  /*81f0*/  FMNMX.FTZ R101, R246, R101, !PT ;  /* 0x00000065f6657209 */ /* 0x000fe40007810000 */
[----:B------:R-:W-:Y:S02]  /*8200*/  FMNMX.FTZ R4, R31, R4, !PT ;  /* 0x000000041f047209 */ /* 0x000fe40007810000 */
[----:B------:R-:W-:Y:S02]  /*8210*/  FMNMX.FTZ R101, R252, R101, !PT ;  /* 0x00000065fc657209 */ /* 0x000fe40007810000 */
[----:B------:R-:W-:Y:S02]  /*8220*/  FMNMX.FTZ R4, R47, R4, !PT ;  /* 0x000000042f047209 */ /* 0x000fe40007810000 */
[----:B------:R-:W-:Y:S01]  /*8230*/  FMNMX.FTZ R101, R251, R101, !PT ;  /* 0x00000065fb657209 */ /* 0x000fe20007810000 */
[----:B------:R-:W3:Y:S01]  /*8240*/  MUFU.TANH R48, R48 ;  /* 0x0000003000307308 */ /* 0x000ee20000002400 */
[----:B----4-:R-:W-:Y:S02]  /*8250*/  FSEL R238, R40, -INF , P4 ;  /* 0xff80000028ee7808 */ /* 0x010fe40002000000 */
[----:B------:R-:W-:Y:S02]  /*8260*/  FMNMX.FTZ R101, R249, R101, !PT ;  /* 0x00000065f9657209 */ /* 0x000fe40007810000 */
[----:B------:R-:W-:Y:S02]  /*8270*/  FMNMX.FTZ R4, R35, R4, !PT ;  /* 0x0000000423047209 */ /* 0x000fe40007810000 */
[----:B------:R-:W-:Y:S02]  /*8280*/  FMNMX.FTZ R101, R248, R101, !PT ;  /* 0x00000065f8657209 */ /* 0x000fe40007810000 */
[----:B------:R-:W-:Y:S01]  /*8290*/  ISETP.GT.AND P4, PT, R0, 0x48, PT ;  /* 0x000000480000780c */ /* 0x000fe20003f84270 */
[----:B------:R-:W4:Y:S01]  /*82a0*/  MUFU.TANH R46, R46 ;  /* 0x0000002e002e7308 */ /* 0x000f220000002400 */
[----:B------:R-:W-:Y:S02]  /*82b0*/  FMNMX.FTZ R101, R244, R101, !PT ;  /* 0x00000065f4657209 */ /* 0x000fe40007810000 */
[----:B-1----:R-:W-:Y:S02]  /*82c0*/  FSEL R34, R42, -INF , P4 ;  /* 0xff8000002a227808 */ /* 0x002fe40002000000 */
[----:B------:R-:W-:Y:S02]  /*82d0*/  FMNMX.FTZ R101, R240, R101, !PT ;  /* 0x00000065f0657209 */ /* 0x000fe40007810000 */
[----:B------:R-:W-:Y:S02]  /*82e0*/  FMNMX.FTZ R4, R51, R4, !PT ;  /* 0x0000000433047209 */ /* 0x000fe40007810000 */
[----:B------:R-:W-:Y:S01]  /*82f0*/  FMNMX.FTZ R101, R238, R101, !PT ;  /* 0x00000065ee657209 */ /* 0x000fe20007810000 */
[----:B------:R-:W1:Y:S01]  /*8300*/  MUFU.TANH R49, R49 ;  /* 0x0000003100317308 */ /* 0x000e620000002400 */
[----:B------:R-:W-:Y:S02]  /*8310*/  MOV R42, R103 ;  /* 0x00000067002a7202 */ /* 0x000fe40000000f00 */
[----:B---3--:R-:W-:Y:S02]  /*8320*/  FSEL R236, R44, -INF , P1 ;  /* 0xff8000002cec7808 */ /* 0x008fe40000800000 */
[----:B------:R-:W-:Y:S02]  /*8330*/  FMNMX.FTZ R101, R237, R101, !PT ;  /* 0x00000065ed657209 */ /* 0x000fe40007810000 */
[----:B------:R-:W-:Y:S02]  /*8340*/  FMNMX.FTZ R4, R42, R4, !PT ;  /* 0x000000042a047209 */ /* 0x000fe40007810000 */
[----:B------:R-:W-:Y:S01]  /*8350*/  FMNMX.FTZ R101, R236, R101, !PT ;  /* 0x00000065ec657209 */ /* 0x000fe20007810000 */
[----:B------:R-:W3:Y:S01]  /*8360*/  MUFU.TANH R16, R16 ;  /* 0x0000001000107308 */ /* 0x000ee20000002400 */
[----:B------:R-:W-:Y:S02]  /*8370*/  FSEL R235, R45, -INF , P0 ;  /* 0xff8000002deb7808 */ /* 0x000fe40000000000 */
[----:B------:R-:W-:Y:S02]  /*8380*/  FMNMX.FTZ R4, R34, R4, !PT ;  /* 0x0000000422047209 */ /* 0x000fe40007810000 */
[----:B------:R-:W-:Y:S02]  /*8390*/  ISETP.GT.AND P1, PT, R0, 0x50, PT ;  /* 0x000000500000780c */ /* 0x000fe40003f24270 */
[----:B------:R-:W-:Y:S02]  /*83a0*/  FSEL R234, R48, -INF , P6 ;  /* 0xff80000030ea7808 */ /* 0x000fe40003000000 */
[----:B------:R-:W-:Y:S01]  /*83b0*/  FMNMX.FTZ R101, R235, R101, !PT ;  /* 0x00000065eb657209 */ /* 0x000fe20007810000 */
[----:B------:R-:W3:Y:S01]  /*83c0*/  MUFU.TANH R12, R12 ;  /* 0x0000000c000c7308 */ /* 0x000ee20000002400 */
[----:B----4-:R-:W-:Y:S02]  /*83d0*/  FSEL R27, R46, -INF , P1 ;  /* 0xff8000002e1b7808 */ /* 0x010fe40000800000 */
[----:B------:R-:W-:Y:S02]  /*83e0*/  FMNMX.FTZ R4, R30, R4, !PT ;  /* 0x000000041e047209 */ /* 0x000fe40007810000 */
[----:B------:R-:W-:Y:S02]  /*83f0*/  ISETP.GT.AND P0, PT, R0, 0x51, PT ;  /* 0x000000510000780c */ /* 0x000fe40003f04270 */
[----:B------:R-:W-:Y:S02]  /*8400*/  MOV R102, R233 ;  /* 0x000000e900667202 */ /* 0x000fe40000000f00 */
[----:B-1----:R-:W-:Y:S01]  /*8410*/  FSEL R233, R49, -INF , P5 ;  /* 0xff80000031e97808 */ /* 0x002fe20002800000 */
[----:B------:R-:W1:Y:S01]  /*8420*/  MUFU.TANH R13, R13 ;  /* 0x0000000d000d7308 */ /* 0x000e620000002400 */
[----:B------:R-:W-:Y:S02]  /*8430*/  FMNMX.FTZ R101, R234, R101, !PT ;  /* 0x00000065ea657209 */ /* 0x000fe40007810000 */
[----:B------:R-:W-:Y:S02]  /*8440*/  ISETP.GT.AND P1, PT, R0, 0x58, PT ;  /* 0x000000580000780c */ /* 0x000fe40003f24270 */
[----:B---3--:R-:W-:Y:S02]  /*8450*/  FSEL R26, R16, -INF , P0 ;  /* 0xff800000101a7808 */ /* 0x008fe40000000000 */
[----:B------:R-:W-:Y:S02]  /*8460*/  FMNMX.FTZ R4, R27, R4, !PT ;  /* 0x000000041b047209 */ /* 0x000fe40007810000 */
[----:B------:R-:W-:Y:S02]  /*8470*/  ISETP.GT.AND P0, PT, R0, 0x59, PT ;  /* 0x000000590000780c */ /* 0x000fe40003f04270 */
[----:B------:R-:W-:Y:S02]  /*8480*/  FMNMX.FTZ R0, R26, R4, !PT ;  /* 0x000000041a007209 */ /* 0x000fe40007810000 */
[----:B------:R-:W-:Y:S02]  /*8490*/  FMNMX.FTZ R101, R233, R101, !PT ;  /* 0x00000065e9657209 */ /* 0x000fe40007810000 */
[----:B------:R-:W-:Y:S02]  /*84a0*/  FSEL R23, R12, -INF , P1 ;  /* 0xff8000000c177808 */ /* 0x000fe40000800000 */
[----:B------:R-:W-:Y:S01]  /*84b0*/  MOV R46, R42 ;  /* 0x0000002a002e7202 */ /* 0x000fe20000000f00 */
[----:B------:R-:W3:Y:S01]  /*84c0*/  SHFL.BFLY PT, R12, R101, 0x2, 0x1f ;  /* 0x0c401f00650c7f89 */ /* 0x000ee200000e0000 */
[----:B------:R-:W-:Y:S02]  /*84d0*/  FMNMX.FTZ R0, R23, R0, !PT ;  /* 0x0000000017007209 */ /* 0x000fe40007810000 */
[----:B-1----:R-:W-:Y:S04]  /*84e0*/  FSEL R15, R13, -INF , P0 ;  /* 0xff8000000d0f7808 */ /* 0x002fe80000000000 */
[----:B------:R-:W-:Y:S05]  /*84f0*/  FMNMX.FTZ R0, R15, R0, !PT ;  /* 0x000000000f007209 */ /* 0x000fea0007810000 */
[----:B------:R-:W1:Y:S01]  /*8500*/  SHFL.BFLY PT, R4, R0, 0x2, 0x1f ;  /* 0x0c401f0000047f89 */ /* 0x000e6200000e0000 */
[----:B---3--:R-:W-:Y:S07]  /*8510*/  FMNMX.FTZ R101, R101, R12, !PT ;  /* 0x0000000c65657209 */ /* 0x008fee0007810000 */
[----:B------:R-:W3:Y:S01]  /*8520*/  SHFL.BFLY PT, R12, R101, 0x1, 0x1f ;  /* 0x0c201f00650c7f89 */ /* 0x000ee200000e0000 */
[----:B-1----:R-:W-:Y:S07]  /*8530*/  FMNMX.FTZ R0, R0, R4, !PT ;  /* 0x0000000400007209 */ /* 0x002fee0007810000 */
[----:B------:R-:W1:Y:S01]  /*8540*/  SHFL.BFLY PT, R100, R0, 0x1, 0x1f ;  /* 0x0c201f0000647f89 */ /* 0x000e6200000e0000 */
[----:B---3--:R-:W-:Y:S04]  /*8550*/  FMNMX.FTZ R101, R101, R12, !PT ;  /* 0x0000000c65657209 */ /* 0x008fe80007810000 */
[C---:B------:R-:W-:Y:S01]  /*8560*/  FSETP.NEU.FTZ.AND P1, PT, R101.reuse, -INF , PT ;  /* 0xff8000006500780b */ /* 0x040fe20003f3d000 */
[----:B------:R-:W-:Y:S05]  /*8570*/  FMUL.FTZ R103, R101, c[0x0][0x2d0] ;  /* 0x0000b40065677a20 */ /* 0x000fea0000410000 */
[----:B------:R-:W-:Y:S02]  /*8580*/  FSEL R103, R103, RZ, P1 ;  /* 0x000000ff67677208 */ /* 0x000fe40000800000 */
[----:B-1----:R-:W-:Y:S03]  /*8590*/  FMNMX.FTZ R100, R0, R100, !PT ;  /* 0x0000006400647209 */ /* 0x002fe60007810000 */
[--C-:B------:R-:W-:Y:S01]  /*85a0*/  FFMA.FTZ R160, R6, c[0x0][0x2d0], -R103.reuse ;  /* 0x0000b40006a07a23 */ /* 0x100fe20000010867 */
[----:B------:R-:W-:Y:S01]  /*85b0*/  FSEL R0, R101, RZ, P1 ;  /* 0x000000ff65007208 */ /* 0x000fe20000800000 */
[--C-:B------:R-:W-:Y:S01]  /*85c0*/  FFMA.FTZ R5, R5, c[0x0][0x2d0], -R103.reuse ;  /* 0x0000b40005057a23 */ /* 0x100fe20000010867 */
[C---:B------:R-:W-:Y:S01]  /*85d0*/  FSETP.NEU.FTZ.AND P0, PT, R100.reuse, -INF , PT ;  /* 0xff8000006400780b */ /* 0x040fe20003f1d000 */
[----:B------:R-:W-:Y:S02]  /*85e0*/  FMUL.FTZ R219, R100, c[0x0][0x2d0] ;  /* 0x0000b40064db7a20 */ /* 0x000fe40000410000 */
[----:B------:R-:W-:Y:S01]  /*85f0*/  FADD.FTZ R0, -R0, R2 ;  /* 0x0000000200007221 */ /* 0x000fe20000010100 */
[----:B------:R-:W-:Y:S01]  /*8600*/  MUFU.EX2 R160, R160 ;  /* 0x000000a000a07308 */ /* 0x000fe20000000800 */
[--C-:B------:R-:W-:Y:S01]  /*8610*/  FFMA.FTZ R9, R9, c[0x0][0x2d0], -R103.reuse ;  /* 0x0000b40009097a23 */ /* 0x100fe20000010867 */
[----:B------:R-:W-:Y:S01]  /*8620*/  FSEL R219, R219, RZ, P0 ;  /* 0x000000ffdbdb7208 */ /* 0x000fe20000000000 */
[----:B------:R-:W-:Y:S02]  /*8630*/  FMUL.FTZ R0, R0, c[0x0][0x2d0] ;  /* 0x0000b40000007a20 */ /* 0x000fe40000410000 */
[----:B------:R-:W-:Y:S02]  /*8640*/  FFMA.FTZ R10, R10, c[0x0][0x2d0], -R103 ;  /* 0x0000b4000a0a7a23 */ /* 0x000fe40000010867 */
[--C-:B------:R-:W-:Y:S02]  /*8650*/  FFMA.FTZ R8, R8, c[0x0][0x2d0], -R219.reuse ;  /* 0x0000b40008087a23 */ /* 0x100fe400000108db */
[--C-:B------:R-:W-:Y:S01]  /*8660*/  FFMA.FTZ R161, R7, c[0x0][0x2d0], -R219.reuse ;  /* 0x0000b40007a17a23 */ /* 0x100fe200000108db */
[----:B------:R1:W3:Y:S01]  /*8670*/  MUFU.EX2 R2, R0 ;  /* 0x0000000000027308 */ /* 0x0002e20000000800 */
[----:B------:R-:W-:Y:S09]  /*8680*/  FFMA.FTZ R11, R11, c[0x0][0x2d0], -R219 ;  /* 0x0000b4000b0b7a23 */ /* 0x000ff200000108db */
[----:B------:R4:W2:Y:S10]  /*8690*/  MUFU.EX2 R222, R5 ;  /* 0x0000000500de7308 */ /* 0x0008b40000000800 */
[----:B------:R2:W-:Y:S01]  /*86a0*/  MUFU.EX2 R221, R8 ;  /* 0x0000000800dd7308 */ /* 0x0005e20000000800 */
[----:B-1----:R-:W-:Y:S01]  /*86b0*/  FSEL R0, R100, RZ, P0 ;  /* 0x000000ff64007208 */ /* 0x002fe20000000000 */
[C---:B---3--:R-:W-:Y:S02]  /*86c0*/  FMUL.FTZ R4, R2.reuse, R104 ;  /* 0x0000006802047220 */ /* 0x048fe40000410000 */
[----:B------:R-:W-:Y:S01]  /*86d0*/  FMUL.FTZ R12, R2, R112 ;  /* 0x00000070020c7220 */ /* 0x000fe20000410000 */
[----:B------:R-:W-:Y:S01]  /*86e0*/  MOV R112, R27 ;  /* 0x0000001b00707202 */ /* 0x000fe20000000f00 */
[----:B------:R-:W-:Y:S04]  /*86f0*/  FADD.FTZ R0, -R0, R3 ;  /* 0x0000000300007221 */ /* 0x000fe80000010100 */
[----:B------:R1:W-:Y:S01]  /*8700*/  MUFU.EX2 R220, R9 ;  /* 0x0000000900dc7308 */ /* 0x0003e20000000800 */
[----:B------:R-:W-:Y:S02]  /*8710*/  FMUL.FTZ R13, R2, R113 ;  /* 0x00000071020d7220 */ /* 0x000fe40000410000 */
[----:B------:R-:W-:Y:S02]  /*8720*/  FMUL.FTZ R0, R0, c[0x0][0x2d0] ;  /* 0x0000b40000007a20 */ /* 0x000fe40000410000 */
[C---:B----4-:R-:W-:Y:S01]  /*8730*/  FMUL.FTZ R5, R2.reuse, R105 ;  /* 0x0000006902057220 */ /* 0x050fe20000410000 */
[----:B------:R-:W-:Y:S01]  /*8740*/  MOV R105, R30 ;  /* 0x0000001e00697202 */ /* 0x000fe20000000f00 */
[C---:B------:R-:W-:Y:S02]  /*8750*/  FMUL.FTZ R16, R2.reuse, R116 ;  /* 0x0000007402107220 */ /* 0x040fe40000410000 */
[C---:B--2---:R-:W-:Y:S01]  /*8760*/  FFMA.FTZ R116, R2.reuse, R204, R160 ;  /* 0x000000cc02747223 */ /* 0x044fe200000100a0 */
[----:B------:R-:W-:Y:S01]  /*8770*/  MUFU.EX2 R161, R161 ;  /* 0x000000a100a17308 */ /* 0x000fe20000000800 */
[----:B------:R-:W-:Y:S01]  /*8780*/  FMUL.FTZ R17, R2, R117 ;  /* 0x0000007502117220 */ /* 0x000fe20000410000 */
[----:B------:R-:W-:Y:S01]  /*8790*/  F2FP.PACK_AB R160, R222, R160 ;  /* 0x000000a0dea0723e */ /* 0x000fe200000000ff */
[C---:B------:R-:W-:Y:S01]  /*87a0*/  FMUL.FTZ R20, R2.reuse, R120 ;  /* 0x0000007802147220 */ /* 0x040fe20000410000 */
[----:B------:R-:W-:Y:S01]  /*87b0*/  MOV R117, R26 ;  /* 0x0000001a00757202 */ /* 0x000fe20000000f00 */
[C---:B------:R-:W-:Y:S02]  /*87c0*/  FMUL.FTZ R8, R2.reuse, R108 ;  /* 0x0000006c02087220 */ /* 0x040fe40000410000 */
[C---:B------:R-:W-:Y:S01]  /*87d0*/  FMUL.FTZ R21, R2.reuse, R121 ;  /* 0x0000007902157220 */ /* 0x040fe20000410000 */
[----:B------:R-:W-:Y:S01]  /*87e0*/  MOV R121, R38 ;  /* 0x0000002600797202 */ /* 0x000fe20000000f00 */
[C---:B------:R-:W-:Y:S01]  /*87f0*/  FMUL.FTZ R24, R2.reuse, R124 ;  /* 0x0000007c02187220 */ /* 0x040fe20000410000 */
[----:B------:R-:W-:Y:S01]  /*8800*/  MUFU.EX2 R0, R0 ;  /* 0x0000000000007308 */ /* 0x000fe20000000800 */
[C---:B------:R-:W-:Y:S01]  /*8810*/  FMUL.FTZ R25, R2.reuse, R125 ;  /* 0x0000007d02197220 */ /* 0x040fe20000410000 */
[----:B------:R-:W-:Y:S01]  /*8820*/  MOV R125, R15 ;  /* 0x0000000f007d7202 */ /* 0x000fe20000000f00 */
[C---:B------:R-:W-:Y:S01]  /*8830*/  FMUL.FTZ R28, R2.reuse, R148 ;  /* 0x00000094021c7220 */ /* 0x040fe20000410000 */
[----:B------:R-:W-:Y:S01]  /*8840*/  MOV R148, R102 ;  /* 0x0000006600947202 */ /* 0x000fe20000000f00 */
[C---:B-1----:R-:W-:Y:S01]  /*8850*/  FMUL.FTZ R9, R2.reuse, R109 ;  /* 0x0000006d02097220 */ /* 0x042fe20000410000 */
[----:B------:R-:W-:Y:S01]  /*8860*/  MOV R109, R39 ;  /* 0x00000027006d7202 */ /* 0x000fe20000000f00 */
[C---:B------:R-:W-:Y:S01]  /*8870*/  FMUL.FTZ R29, R2.reuse, R149 ;  /* 0x00000095021d7220 */ /* 0x040fe20000410000 */
[----:B------:R-:W-:Y:S01]  /*8880*/  MOV R149, R163 ;  /* 0x000000a300957202 */ /* 0x000fe20000000f00 */
[C---:B------:R-:W-:Y:S01]  /*8890*/  FMUL.FTZ R32, R2.reuse, R144 ;  /* 0x0000009002207220 */ /* 0x040fe20000410000 */
[----:B------:R-:W1:Y:S01]  /*88a0*/  MUFU.EX2 R232, R10 ;  /* 0x0000000a00e87308 */ /* 0x000e620000000800 */
        /* <DEDUP_REMOVED lines=9> */
[----:B------:R2:W-:Y:S01]  /*8940*/  MUFU.EX2 R231, R11 ;  /* 0x0000000b00e77308 */ /* 0x0005e20000000800 */
        /* <DEDUP_REMOVED lines=8> */
[C---:B------:R-:W-:Y:S02]  /*89d0*/  FMUL.FTZ R52, R2.reuse, R52 ;  /* 0x0000003402347220 */ /* 0x040fe40000410000 */
[C---:B------:R-:W-:Y:S02]  /*89e0*/  FMUL.FTZ R53, R2.reuse, R53 ;  /* 0x0000003502357220 */ /* 0x040fe40000410000 */
[----:B------:R-:W-:Y:S01]  /*89f0*/  FMUL.FTZ R56, R2, R56 ;  /* 0x0000003802387220 */ /* 0x000fe20000410000 */
[----:B-1----:R-:W-:Y:S01]  /*8a00*/  F2FP.PACK_AB R162, R232, R220 ;  /* 0x000000dce8a2723e */ /* 0x002fe200000000ff */
        /* <DEDUP_REMOVED lines=21> */
[----:B------:R-:W-:Y:S01]  /*8b60*/  IADD3 R2, R214, R208, RZ ;  /* 0x000000d0d6027210 */ /* 0x000fe20007ffe0ff */
[----:B------:R-:W-:Y:S02]  /*8b70*/  FFMA.FTZ R3, R14, c[0x0][0x2d0], -R219 ;  /* 0x0000b4000e037a23 */ /* 0x000fe400000108db */
[----:B------:R-:W-:Y:S02]  /*8b80*/  IMAD.MOV.U32 R104, RZ, RZ, R34 ;  /* 0x000000ffff687224 */ /* 0x000fe400078e0022 */
[----:B------:R-:W1:Y:S01]  /*8b90*/  LDSM.16.MT88.4 R204, [R2] ;  /* 0x0000000002cc783b */ /* 0x000e620000004200 */
[----:B------:R-:W3:Y:S01]  /*8ba0*/  MUFU.EX2 R124, R3 ;  /* 0x00000003007c7308 */ /* 0x000ee20000000800 */
[----:B------:R-:W-:Y:S01]  /*8bb0*/  IMAD.IADD R102, R212, 0x1, R2 ;  /* 0x00000001d4667824 */ /* 0x000fe200078e0202 */
[----:B------:R-:W-:Y:S01]  /*8bc0*/  MOV R125, R104 ;  /* 0x00000068007d7202 */ /* 0x000fe20000000f00 */
[C---:B-----5:R-:W-:Y:S01]  /*8bd0*/  FFMA.FTZ R113, R0.reuse, R43, R161 ;  /* 0x0000002b00717223 */ /* 0x060fe200000100a1 */
[C---:B------:R-:W-:Y:S01]  /*8be0*/  F2FP.PACK_AB R161, R221.reuse, R161 ;  /* 0x000000a1dda1723e */ /* 0x040fe200000000ff */
[C---:B------:R-:W-:Y:S02]  /*8bf0*/  FMUL.FTZ R6, R0.reuse, R106 ;  /* 0x0000006a00067220 */ /* 0x040fe40000410000 */
[C---:B------:R-:W-:Y:S02]  /*8c00*/  FMUL.FTZ R7, R0.reuse, R107 ;  /* 0x0000006b00077220 */ /* 0x040fe40000410000 */
[C---:B------:R-:W-:Y:S01]  /*8c10*/  FMUL.FTZ R43, R0.reuse, R139 ;  /* 0x0000008b002b7220 */ /* 0x040fe20000410000 */
[----:B------:R-:W-:Y:S01]  /*8c20*/  MOV R139, R136 ;  /* 0x00000088008b7202 */ /* 0x000fe20000000f00 */
[C---:B------:R-:W-:Y:S01]  /*8c30*/  FMUL.FTZ R10, R0.reuse, R110 ;  /* 0x0000006e000a7220 */ /* 0x040fe20000410000 */
[----:B------:R-:W-:Y:S01]  /*8c40*/  MOV R136, R105 ;  /* 0x0000006900887202 */ /* 0x000fe20000000f00 */
[C---:B--2---:R-:W-:Y:S01]  /*8c50*/  FMUL.FTZ R11, R0.reuse, R111 ;  /* 0x0000006f000b7220 */ /* 0x044fe20000410000 */
[----:B------:R-:W2:Y:S01]  /*8c60*/  LDSM.16.MT88.4 R104, [R102] ;  /* 0x000000006668783b */ /* 0x000ea20000004200 */
[C---:B------:R-:W-:Y:S02]  /*8c70*/  FMUL.FTZ R14, R0.reuse, R114 ;  /* 0x00000072000e7220 */ /* 0x040fe40000410000 */
[C---:B------:R-:W-:Y:S02]  /*8c80*/  FMUL.FTZ R15, R0.reuse, R115 ;  /* 0x00000073000f7220 */ /* 0x040fe40000410000 */
[----:B------:R-:W-:Y:S02]  /*8c90*/  IMAD.MOV.U32 R120, RZ, RZ, R23 ;  /* 0x000000ffff787224 */ /* 0x000fe400078e0017 */
[----:B------:R-:W-:Y:S02]  /*8ca0*/  IMAD.MOV.U32 R144, RZ, RZ, R18 ;  /* 0x000000ffff907224 */ /* 0x000fe400078e0012 */
[----:B------:R-:W-:Y:S01]  /*8cb0*/  FMUL.FTZ R18, R0, R118 ;  /* 0x0000007600127220 */ /* 0x000fe20000410000 */
[----:B---3--:R-:W-:Y:S01]  /*8cc0*/  F2FP.PACK_AB R163, R124, R231 ;  /* 0x000000e77ca3723e */ /* 0x008fe200000000ff */
[----:B------:R-:W-:Y:S01]  /*8cd0*/  FADD.FTZ R221, R221, R113 ;  /* 0x00000071dddd7221 */ /* 0x000fe20000010000 */
[----:B------:R-:W-:Y:S01]  /*8ce0*/  MOV R133, R120 ;  /* 0x0000007800857202 */ /* 0x000fe20000000f00 */
[--C-:B------:R-:W-:Y:S02]  /*8cf0*/  FFMA.FTZ R118, R249, c[0x0][0x2d0], -R103.reuse ;  /* 0x0000b400f9767a23 */ /* 0x100fe40000010867 */
[----:B------:R-:W-:Y:S02]  /*8d00*/  FMUL.FTZ R19, R0, R119 ;  /* 0x0000007700137220 */ /* 0x000fe40000410000 */
[----:B------:R-:W-:Y:S02]  /*8d10*/  FFMA.FTZ R119, R248, c[0x0][0x2d0], -R103 ;  /* 0x0000b400f8777a23 */ /* 0x000fe40000010867 */
[----:B------:R-:W3:Y:S01]  /*8d20*/  LDL.64 R248, [R1+0x50] ;  /* 0x0000500001f87983 */ /* 0x000ee20000100a00 */
[----:B------:R-:W-:Y:S02]  /*8d30*/  IMAD.MOV.U32 R108, RZ, RZ, R31 ;  /* 0x000000ffff6c7224 */ /* 0x000fe400078e001f */
[C---:B------:R-:W-:Y:S02]  /*8d40*/  FMUL.FTZ R22, R0.reuse, R122 ;  /* 0x0000007a00167220 */ /* 0x040fe40000410000 */
[C---:B------:R-:W-:Y:S01]  /*8d50*/  FMUL.FTZ R23, R0.reuse, R123 ;  /* 0x0000007b00177220 */ /* 0x040fe20000410000 */
[C---:B-1----:R-:W-:Y:S05]  /*8d60*/  HMMA.16816.F32 R4, R160.reuse, R204, R4 ;  /* 0x000000cca004723c */ /* 0x042fea0000001804 */
[C---:B------:R-:W-:Y:S01]  /*8d70*/  FMUL.FTZ R26, R0.reuse, R126 ;  /* 0x0000007e001a7220 */ /* 0x040fe20000410000 */
[----:B------:R-:W-:Y:S01]  /*8d80*/  MOV R123, R125 ;  /* 0x0000007d007b7202 */ /* 0x000fe20000000f00 */
[----:B------:R-:W-:Y:S01]  /*8d90*/  FMUL.FTZ R27, R0, R127 ;  /* 0x0000007f001b7220 */ /* 0x000fe20000410000 */
[C---:B------:R-:W-:Y:S04]  /*8da0*/  HMMA.16816.F32 R8, R160.reuse, R206, R8 ;  /* 0x000000cea008723c */ /* 0x040fe80000001808 */
[----:B------:R-:W-:Y:S01]  /*8db0*/  FFMA.FTZ R123, R123, c[0x0][0x2d0], -R219 ;  /* 0x0000b4007b7b7a23 */ /* 0x000fe200000108db */
[----:B------:R-:W-:Y:S01]  /*8dc0*/  MOV R204, R108 ;  /* 0x0000006c00cc7202 */ /* 0x000fe20000000f00 */
[----:B------:R-:W-:Y:S01]  /*8dd0*/  FFMA.FTZ R108, R224, c[0x0][0x2d0], -R103 ;  /* 0x0000b400e06c7a23 */ /* 0x000fe20000010867 */
[----:B------:R-:W-:Y:S01]  /*8de0*/  MOV R206, R137 ;  /* 0x0000008900ce7202 */ /* 0x000fe20000000f00 */
[C---:B--2---:R-:W-:Y:S02]  /*8df0*/  HMMA.16816.F32 R12, R160.reuse, R104, R12 ;  /* 0x00000068a00c723c */ /* 0x044fe4000000180c */
[----:B------:R-:W-:Y:S02]  /*8e00*/  MUFU.EX2 R126, R108 ;  /* 0x0000006c007e7308 */ /* 0x000fe40000000800 */
[C---:B------:R-:W-:Y:S01]  /*8e10*/  FMUL.FTZ R30, R0.reuse, R150 ;  /* 0x00000096001e7220 */ /* 0x040fe20000410000 */
[----:B------:R-:W-:Y:S01]  /*8e20*/  MOV R205, R140 ;  /* 0x0000008c00cd7202 */ /* 0x000fe20000000f00 */
[C---:B------:R-:W-:Y:S01]  /*8e30*/  FMUL.FTZ R31, R0.reuse, R151 ;  /* 0x00000097001f7220 */ /* 0x040fe20000410000 */
[----:B------:R-:W-:Y:S01]  /*8e40*/  MOV R151, R128 ;  /* 0x0000008000977202 */ /* 0x000fe20000000f00 */
[C---:B------:R-:W-:Y:S04]  /*8e50*/  HMMA.16816.F32 R16, R160.reuse, R106, R16 ;  /* 0x0000006aa010723c */ /* 0x040fe80000001810 */
[C---:B------:R-:W-:Y:S02]  /*8e60*/  FMUL.FTZ R34, R0.reuse, R146 ;  /* 0x0000009200227220 */ /* 0x040fe40000410000 */
[C---:B------:R-:W-:Y:S01]  /*8e70*/  FMUL.FTZ R35, R0.reuse, R147 ;  /* 0x0000009300237220 */ /* 0x040fe20000410000 */
[----:B------:R-:W-:Y:S01]  /*8e80*/  MOV R147, R136 ;  /* 0x0000008800937202 */ /* 0x000fe20000000f00 */
[C---:B------:R-:W-:Y:S04]  /*8e90*/  FMUL.FTZ R38, R0.reuse, R142 ;  /* 0x0000008e00267220 */ /* 0x040fe80000410000 */
[C---:B------:R-:W-:Y:S02]  /*8ea0*/  FMUL.FTZ R39, R0.reuse, R143 ;  /* 0x0000008f00277220 */ /* 0x040fe40000410000 */
[C---:B------:R-:W-:Y:S02]  /*8eb0*/  FMUL.FTZ R42, R0.reuse, R138 ;  /* 0x0000008a002a7220 */ /* 0x040fe40000410000 */
[----:B------:R-:W-:Y:S01]  /*8ec0*/  IMAD.MOV.U32 R132, RZ, RZ, R117 ;  /* 0x000000ffff847224 */ /* 0x000fe200078e0075 */
[----:B------:R-:W-:Y:S01]  /*8ed0*/  MOV R117, R51 ;  /* 0x0000003300757202 */ /* 0x000fe20000000f00 */
        /* <DEDUP_REMOVED lines=28> */
[----:B------:R-:W-:Y:S02]  /*90a0*/  IMAD.MOV.U32 R120, RZ, RZ, R46 ;  /* 0x000000ffff787224 */ /* 0x000fe400078e002e */
[----:B------:R-:W-:Y:S02]  /*90b0*/  FMUL.FTZ R46, R0, R134 ;  /* 0x00000086002e7220 */ /* 0x000fe40000410000 */
[----:B------:R-:W-:Y:S01]  /*90c0*/  IMAD.IADD R0, R215, 0x1, R208 ;  /* 0x00000001d7007824 */ /* 0x000fe200078e02d0 */
[----:B------:R-:W-:Y:S01]  /*90d0*/  MOV R208, R129 ;  /* 0x0000008100d07202 */ /* 0x000fe20000000f00 */
[----:B------:R-:W-:Y:S01]  /*90e0*/  IMAD.MOV.U32 R140, RZ, RZ, R144 ;  /* 0x000000ffff8c7224 */ /* 0x000fe200078e0090 */
[----:B------:R-:W-:Y:S01]  /*90f0*/  MOV R144, R148 ;  /* 0x0000009400907202 */ /* 0x000fe20000000f00 */
[----:B------:R-:W-:Y:S01]  /*9100*/  IMAD.MOV.U32 R142, RZ, RZ, R120 ;  /* 0x000000ffff8e7224 */ /* 0x000fe200078e0078 */
[----:B------:R-:W1:Y:S01]  /*9110*/  LDSM.16.MT88.4 R104, [R0] ;  /* 0x000000000068783b */ /* 0x000e620000004200 */
[----:B------:R-:W-:Y:S01]  /*9120*/  IADD3 R3, R212, R0, RZ ;  /* 0x00000000d4037210 */ /* 0x000fe20007ffe0ff */
[----:B------:R-:W-:Y:S01]  /*9130*/  IMAD.MOV.U32 R146, RZ, RZ, R132 ;  /* 0x000000ffff927224 */ /* 0x000fe200078e0084 */
[----:B------:R-:W-:Y:S01]  /*9140*/  MOV R148, R109 ;  /* 0x0000006d00947202 */ /* 0x000fe20000000f00 */
[--C-:B------:R-:W-:Y:S01]  /*9150*/  FFMA.FTZ R109, R223, c[0x0][0x2d0], -R103.reuse ;  /* 0x0000b400df6d7a23 */ /* 0x100fe20000010867 */
[----:B------:R-:W-:Y:S01]  /*9160*/  MOV R129, R141 ;  /* 0x0000008d00817202 */ /* 0x000fe20000000f00 */
[----:B------:R-:W-:Y:S01]  /*9170*/  FFMA.FTZ R117, R252, c[0x0][0x2d0], -R103 ;  /* 0x0000b400fc757a23 */ /* 0x000fe20000010867 */
[----:B------:R-:W-:Y:S01]  /*9180*/  MOV R141, R145 ;  /* 0x00000091008d7202 */ /* 0x000fe20000000f00 */
[----:B------:R-:W-:Y:S01]  /*9190*/  IMAD.MOV.U32 R224, RZ, RZ, R204 ;  /* 0x000000ffffe07224 */ /* 0x000fe200078e00cc */
[----:B------:R-:W-:Y:S01]  /*91a0*/  MOV R145, R149 ;  /* 0x0000009500917202 */ /* 0x000fe20000000f00 */
[----:B------:R-:W-:Y:S01]  /*91b0*/  IMAD.MOV.U32 R149, RZ, RZ, R121 ;  /* 0x000000ffff957224 */ /* 0x000fe200078e0079 */
[----:B------:R-:W-:Y:S01]  /*91c0*/  MOV R150, R129 ;  /* 0x0000008100967202 */ /* 0x000fe20000000f00 */
[----:B------:R2:W-:Y:S01]  /*91d0*/  MUFU.EX2 R121, R109 ;  /* 0x0000006d00797308 */ /* 0x0005e20000000800 */
[----:B------:R-:W-:Y:S01]  /*91e0*/  MOV R204, R133 ;  /* 0x0000008500cc7202 */ /* 0x000fe20000000f00 */
[--C-:B------:R-:W-:Y:S02]  /*91f0*/  FFMA.FTZ R207, R235, c[0x0][0x2d0], -R103.reuse ;  /* 0x0000b400ebcf7a23 */ /* 0x100fe40000010867 */
[----:B------:R-:W-:Y:S02]  /*9200*/  FFMA.FTZ R223, R244, c[0x0][0x2d0], -R103 ;  /* 0x0000b400f4df7a23 */ /* 0x000fe40000010867 */
[--C-:B------:R-:W-:Y:S02]  /*9210*/  FFMA.FTZ R206, R206, c[0x0][0x2d0], -R219.reuse ;  /* 0x0000b400cece7a23 */ /* 0x100fe400000108db */
[--C-:B------:R-:W-:Y:S02]  /*9220*/  FFMA.FTZ R204, R204, c[0x0][0x2d0], -R219.reuse ;  /* 0x0000b400cccc7a23 */ /* 0x100fe400000108db */
[----:B------:R-:W-:Y:S10]  /*9230*/  MUFU.EX2 R223, R223 ;  /* 0x000000df00df7308 */ /* 0x000ff40000000800 */
[----:B------:R-:W-:Y:S01]  /*9240*/  MUFU.EX2 R207, R207 ;  /* 0x000000cf00cf7308 */ /* 0x000fe20000000800 */
[----:B--2---:R-:W-:Y:S01]  /*9250*/  LDSM.16.MT88.4 R108, [R2+0x800] ;  /* 0x00080000026c783b */ /* 0x004fe20000004200 */
[C---:B-1----:R-:W-:Y:S08]  /*9260*/  HMMA.16816.F32 R20, R160.reuse, R104, R20 ;  /* 0x00000068a014723c */ /* 0x042ff00000001814 */
[----:B------:R-:W-:Y:S01]  /*9270*/  MUFU.EX2 R206, R206 ;  /* 0x000000ce00ce7308 */ /* 0x000fe20000000800 */
[C---:B------:R-:W-:Y:S01]  /*9280*/  HMMA.16816.F32 R24, R160.reuse, R106, R24 ;  /* 0x0000006aa018723c */ /* 0x040fe20000001818 */
[----:B------:R-:W1:Y:S08]  /*9290*/  LDSM.16.MT88.4 R104, [R3] ;  /* 0x000000000368783b */ /* 0x000e700000004200 */
[----:B------:R-:W-:Y:S01]  /*92a0*/  MUFU.EX2 R204, R204 ;  /* 0x000000cc00cc7308 */ /* 0x000fe20000000800 */
        /* <DEDUP_REMOVED lines=24> */
[C---:B-1----:R-:W-:Y:S07]  /*9430*/  HMMA.16816.F32 R92, R160.reuse, R104, R92 ;  /* 0x00000068a05c723c */ /* 0x042fee000000185c */
[--C-:B------:R-:W-:Y:S01]  /*9440*/  FFMA.FTZ R104, R225, c[0x0][0x2d0], -R219.reuse ;  /* 0x0000b400e1687a23 */ /* 0x100fe200000108db */
[----:B------:R-:W-:Y:S03]  /*9450*/  HMMA.16816.F32 R96, R160, R106, R96 ;  /* 0x0000006aa060723c */ /* 0x000fe60000001860 */
[----:B------:R1:W-:Y:S01]  /*9460*/  MUFU.EX2 R125, R104 ;  /* 0x00000068007d7308 */ /* 0x0003e20000000800 */
[----:B------:R-:W-:Y:S01]  /*9470*/  MOV R225, R112 ;  /* 0x0000007000e17202 */ /* 0x000fe20000000f00 */
[----:B------:R-:W-:Y:S02]  /*9480*/  FFMA.FTZ R112, R229, c[0x0][0x2d0], -R219 ;  /* 0x0000b400e5707a23 */ /* 0x000fe400000108db */
[----:B------:R-:W-:Y:S06]  /*9490*/  FFMA.FTZ R229, R237, c[0x0][0x2d0], -R103 ;  /* 0x0000b400ede57a23 */ /* 0x000fec0000010867 */
[----:B------:R2:W-:Y:S10]  /*94a0*/  MUFU.EX2 R127, R112 ;  /* 0x00000070007f7308 */ /* 0x0005f40000000800 */
[----:B------:R-:W-:Y:S01]  /*94b0*/  MUFU.EX2 R237, R119 ;  /* 0x0000007700ed7308 */ /* 0x000fe20000000800 */
[----:B-1----:R-:W-:Y:S09]  /*94c0*/  FFMA.FTZ R104, R226, c[0x0][0x2d0], -R219 ;  /* 0x0000b400e2687a23 */ /* 0x002ff200000108db */
[----:B------:R1:W4:Y:S01]  /*94d0*/  MUFU.EX2 R128, R104 ;  /* 0x0000006800807308 */ /* 0x0003220000000800 */
[--C-:B--2---:R-:W-:Y:S01]  /*94e0*/  FFMA.FTZ R112, R239, c[0x0][0x2d0], -R103.reuse ;  /* 0x0000b400ef707a23 */ /* 0x104fe20000010867 */
[----:B------:R-:W-:Y:S08]  /*94f0*/  MOV R239, R149 ;  /* 0x0000009500ef7202 */ /* 0x000ff00000000f00 */
[----:B------:R2:W-:Y:S10]  /*9500*/  MUFU.EX2 R132, R112 ;  /* 0x0000007000847308 */ /* 0x0005f40000000800 */
[----:B------:R-:W-:Y:S01]  /*9510*/  MUFU.EX2 R226, R123 ;  /* 0x0000007b00e27308 */ /* 0x000fe20000000800 */
[--C-:B-1----:R-:W-:Y:S01]  /*9520*/  FFMA.FTZ R104, R227, c[0x0][0x2d0], -R103.reuse ;  /* 0x0000b400e3687a23 */ /* 0x102fe20000010867 */
[----:B----4-:R-:W-:Y:S08]  /*9530*/  F2FP.PACK_AB R105, R128, R125 ;  /* 0x0000007d8069723e */ /* 0x010ff000000000ff */
[----:B------:R1:W-:Y:S01]  /*9540*/  MUFU.EX2 R134, R104 ;  /* 0x0000006800867308 */ /* 0x0003e20000000800 */
[--C-:B--2---:R-:W-:Y:S01]  /*9550*/  FFMA.FTZ R112, R241, c[0x0][0x2d0], -R103.reuse ;  /* 0x0000b400f1707a23 */ /* 0x104fe20000010867 */
[----:B------:R-:W-:Y:S08]  /*9560*/  MOV R241, R150 ;  /* 0x0000009600f17202 */ /* 0x000ff00000000f00 */
[----:B------:R2:W-:Y:S10]  /*9570*/  MUFU.EX2 R136, R112 ;  /* 0x0000007000887308 */ /* 0x0005f40000000800 */
[----:B------:R-:W-:Y:S01]  /*9580*/  MUFU.EX2 R229, R229 ;  /* 0x000000e500e57308 */ /* 0x000fe20000000800 */
[--C-:B-1----:R-:W-:Y:S02]  /*9590*/  FFMA.FTZ R104, R228, c[0x0][0x2d0], -R103.reuse ;  /* 0x0000b400e4687a23 */ /* 0x102fe40000010867 */
[----:B------:R-:W-:Y:S02]  /*95a0*/  FFMA.FTZ R228, R240, c[0x0][0x2d0], -R103 ;  /* 0x0000b400f0e47a23 */ /* 0x000fe40000010867 */
[----:B------:R-:W2:Y:S05]  /*95b0*/  LDL R240, [R1+0x58] ;  /* 0x0000580001f07983 */ /* 0x000eaa0000100800 */
[----:B------:R1:W5:Y:S01]  /*95c0*/  MUFU.EX2 R137, R104 ;  /* 0x0000006800897308 */ /* 0x0003620000000800 */
[--C-:B--2---:R-:W-:Y:S02]  /*95d0*/  FFMA.FTZ R112, R243, c[0x0][0x2d0], -R219.reuse ;  /* 0x0000b400f3707a23 */ /* 0x104fe400000108db */
[----:B------:R-:W-:Y:S07]  /*95e0*/  IMAD.MOV.U32 R243, RZ, RZ, R144 ;  /* 0x000000fffff37224 */ /* 0x000fee00078e0090 */
[----:B------:R2:W-:Y:S10]  /*95f0*/  MUFU.EX2 R133, R112 ;  /* 0x0000007000857308 */ /* 0x0005f40000000800 */
[----:B------:R-:W-:Y:S01]  /*9600*/  MUFU.EX2 R228, R228 ;  /* 0x000000e400e47308 */ /* 0x000fe20000000800 */
[----:B-1----:R-:W-:Y:S01]  /*9610*/  FFMA.FTZ R104, R230, c[0x0][0x2d0], -R219 ;  /* 0x0000b400e6687a23 */ /* 0x002fe200000108db */
[----:B-----5:R-:W-:Y:S01]  /*9620*/  F2FP.PACK_AB R106, R137, R134 ;  /* 0x00000086896a723e */ /* 0x020fe200000000ff */
[----:B------:R-:W-:Y:S07]  /*9630*/  FFMA.FTZ R230, R238, c[0x0][0x2d0], -R103 ;  /* 0x0000b400eee67a23 */ /* 0x000fee0000010867 */
[----:B------:R1:W5:Y:S01]  /*9640*/  MUFU.EX2 R130, R104 ;  /* 0x0000006800827308 */ /* 0x0003620000000800 */
[----:B--2---:R-:W-:Y:S01]  /*9650*/  FFMA.FTZ R112, R242, c[0x0][0x2d0], -R219 ;  /* 0x0000b400f2707a23 */ /* 0x004fe200000108db */
[----:B------:R-:W-:Y:S08]  /*9660*/  MOV R242, R145 ;  /* 0x0000009100f27202 */ /* 0x000ff00000000f00 */
[----:B------:R2:W-:Y:S10]  /*9670*/  MUFU.EX2 R135, R112 ;  /* 0x0000007000877308 */ /* 0x0005f40000000800 */
[----:B------:R-:W-:Y:S01]  /*9680*/  MUFU.EX2 R238, R118 ;  /* 0x0000007600ee7308 */ /* 0x000fe20000000800 */
[----:B-1----:R-:W-:Y:S01]  /*9690*/  FADD.FTZ R104, R222, R116 ;  /* 0x00000074de687221 */ /* 0x002fe20000010000 */
[----:B-----5:R-:W-:Y:S01]  /*96a0*/  F2FP.PACK_AB R107, R130, R127 ;  /* 0x0000007f826b723e */ /* 0x020fe200000000ff */
[--C-:B------:R-:W-:Y:S02]  /*96b0*/  FFMA.FTZ R116, R251, c[0x0][0x2d0], -R103.reuse ;  /* 0x0000b400fb747a23 */ /* 0x100fe40000010867 */
[----:B------:R-:W-:Y:S01]  /*96c0*/  FADD.FTZ R120, R220, R104 ;  /* 0x00000068dc787221 */ /* 0x000fe20000010000 */
[----:B------:R-:W-:Y:S01]  /*96d0*/  F2FP.PACK_AB R104, R126, R121 ;  /* 0x000000797e68723e */ /* 0x000fe200000000ff */
[--C-:B------:R-:W-:Y:S03]  /*96e0*/  FFMA.FTZ R220, R234, c[0x0][0x2d0], -R103.reuse ;  /* 0x0000b400eadc7a23 */ /* 0x100fe60000010867 */
[----:B------:R-:W-:Y:S01]  /*96f0*/  MUFU.EX2 R230, R230 ;  /* 0x000000e600e67308 */ /* 0x000fe20000000800 */
[----:B------:R-:W-:Y:S02]  /*9700*/  FADD.FTZ R120, R232, R120 ;  /* 0x00000078e8787221 */ /* 0x000fe40000010000 */
[----:B--2---:R-:W-:Y:S01]  /*9710*/  FFMA.FTZ R112, R245, c[0x0][0x2d0], -R103 ;  /* 0x0000b400f5707a23 */ /* 0x004fe20000010867 */
[C---:B------:R-:W-:Y:S06]  /*9720*/  HMMA.16816.F32 R4, R104.reuse, R108, R4 ;  /* 0x0000006c6804723c */ /* 0x040fec0000001804 */
[----:B------:R1:W-:Y:S01]  /*9730*/  MUFU.EX2 R138, R112 ;  /* 0x00000070008a7308 */ /* 0x0003e20000000800 */
[----:B------:R-:W-:Y:S01]  /*9740*/  IMAD.MOV.U32 R245, RZ, RZ, R205 ;  /* 0x000000fffff57224 */ /* 0x000fe200078e00cd */
[C---:B------:R-:W-:Y:S01]  /*9750*/  HMMA.16816.F32 R8, R104.reuse, R110, R8 ;  /* 0x0000006e6808723c */ /* 0x040fe20000001808 */
[----:B------:R-:W2:Y:S03]  /*9760*/  LDSM.16.MT88.4 R108, [R102+0x800] ;  /* 0x00080000666c783b */ /* 0x000ea60000004200 */
[----:B------:R-:W-:Y:S04]  /*9770*/  ISETP.GE.AND P4, PT, R245, 0x1, PT ;  /* 0x00000001f500780c */ /* 0x000fe80003f86270 */
[----:B------:R-:W-:Y:S10]  /*9780*/  MUFU.EX2 R232, R117 ;  /* 0x0000007500e87308 */ /* 0x000ff40000000800 */
[----:B------:R-:W-:Y:S01]  /*9790*/  MUFU.EX2 R220, R220 ;  /* 0x000000dc00dc7308 */ /* 0x000fe20000000800 */
[----:B-1----:R-:W-:Y:S01]  /*97a0*/  FFMA.FTZ R112, R246, c[0x0][0x2d0], -R103 ;  /* 0x0000b400f6707a23 */ /* 0x002fe20000010867 */
[----:B------:R-:W-:Y:S08]  /*97b0*/  MOV R246, R140 ;  /* 0x0000008c00f67202 */ /* 0x000ff00000000f00 */
[----:B------:R1:W5:Y:S01]  /*97c0*/  MUFU.EX2 R222, R112 ;  /* 0x0000007000de7308 */ /* 0x0003620000000800 */
[C---:B--2---:R-:W-:Y:S08]  /*97d0*/  HMMA.16816.F32 R12, R104.reuse, R108, R12 ;  /* 0x0000006c680c723c */ /* 0x044ff0000000180c */
[C---:B------:R-:W-:Y:S01]  /*97e0*/  HMMA.16816.F32 R16, R104.reuse, R110, R16 ;  /* 0x0000006e6810723c */ /* 0x040fe20000001810 */
[----:B------:R-:W2:Y:S08]  /*97f0*/  LDSM.16.MT88.4 R108, [R0+0x800] ;  /* 0x00080000006c783b */ /* 0x000eb00000004200 */
[----:B-1----:R-:W-:Y:S01]  /*9800*/  LDSM.16.MT88.4 R112, [R102+0x1000] ;  /* 0x001000006670783b */ /* 0x002fe20000004200 */
        /* <DEDUP_REMOVED lines=31> */
[----:B------:R-:W-:Y:S03]  /*9a00*/  MOV R247, R141 ;  /* 0x0000008d00f77202 */ /* 0x000fe60000000f00 */
[----:B------:R-:W-:Y:S01]  /*9a10*/  FFMA.FTZ R105, R250, c[0x0][0x2d0], -R219 ;  /* 0x0000b400fa697a23 */ /* 0x000fe200000108db */
[----:B-----5:R-:W-:Y:S01]  /*9a20*/  F2FP.PACK_AB R106, R222, R138 ;  /* 0x0000008ade6a723e */ /* 0x020fe200000000ff */
[----:B------:R-:W-:Y:S03]  /*9a30*/  FADD.FTZ R104, R231, R221 ;  /* 0x000000dde7687221 */ /* 0x000fe60000010000 */
[--C-:B------:R-:W-:Y:S01]  /*9a40*/  FFMA.FTZ R221, R236, c[0x0][0x2d0], -R103.reuse ;  /* 0x0000b400ecdd7a23 */ /* 0x100fe20000010867 */
[----:B------:R-:W2:Y:S01]  /*9a50*/  MUFU.EX2 R129, R105 ;  /* 0x0000006900817308 */ /* 0x000ea20000000800 */
[----:B------:R-:W-:Y:S01]  /*9a60*/  FADD.FTZ R122, R124, R104 ;  /* 0x000000687c7a7221 */ /* 0x000fe20000010000 */
[----:B------:R-:W-:Y:S01]  /*9a70*/  F2FP.PACK_AB R104, R136, R132 ;  /* 0x000000848868723e */ /* 0x000fe200000000ff */
[----:B------:R-:W-:Y:S01]  /*9a80*/  FFMA.FTZ R103, R233, c[0x0][0x2d0], -R103 ;  /* 0x0000b400e9677a23 */ /* 0x000fe20000010867 */
[----:B------:R-:W-:Y:S01]  /*9a90*/  MOV R250, R148 ;  /* 0x0000009400fa7202 */ /* 0x000fe20000000f00 */
[----:B------:R-:W-:Y:S02]  /*9aa0*/  FADD.FTZ R122, R125, R122 ;  /* 0x0000007a7d7a7221 */ /* 0x000fe40000010000 */
[--C-:B------:R-:W-:Y:S03]  /*9ab0*/  FFMA.FTZ R124, R147, c[0x0][0x2d0], -R219.reuse ;  /* 0x0000b400937c7a23 */ /* 0x100fe600000108db */
[----:B------:R5:W-:Y:S01]  /*9ac0*/  MUFU.EX2 R236, R116 ;  /* 0x0000007400ec7308 */ /* 0x000be20000000800 */
[----:B-1----:R-:W1:Y:S09]  /*9ad0*/  LDSM.16.MT88.4 R108, [R2+0x1000] ;  /* 0x00100000026c783b */ /* 0x002e720000004200 */
[----:B------:R-:W3:Y:S01]  /*9ae0*/  MUFU.EX2 R205, R103 ;  /* 0x0000006700cd7308 */ /* 0x000ee20000000800 */
[----:B--2---:R-:W-:Y:S02]  /*9af0*/  F2FP.PACK_AB R107, R129, R131 ;  /* 0x00000083816b723e */ /* 0x004fe400000000ff */
[----:B------:R-:W-:Y:S07]  /*9b00*/  F2FP.PACK_AB R105, R135, R133 ;  /* 0x000000858769723e */ /* 0x000fee00000000ff */
[----:B------:R-:W2:Y:S01]  /*9b10*/  MUFU.EX2 R221, R221 ;  /* 0x000000dd00dd7308 */ /* 0x000ea20000000800 */
[----:B-----5:R-:W-:Y:S01]  /*9b20*/  LDSM.16.MT88.4 R116, [R0+0x1800] ;  /* 0x001800000074783b */ /* 0x020fe20000004200 */
[----:B---3--:R-:W-:Y:S01]  /*9b30*/  F2FP.PACK_AB R162, R205, R220 ;  /* 0x000000dccda2723e */ /* 0x008fe200000000ff */
[C---:B-1----:R-:W-:Y:S03]  /*9b40*/  HMMA.16816.F32 R4, R104.reuse, R108, R4 ;  /* 0x0000006c6804723c */ /* 0x042fe60000001804 */
[----:B--2---:R-:W-:Y:S05]  /*9b50*/  F2FP.PACK_AB R160, R207, R221 ;  /* 0x000000ddcfa0723e */ /* 0x004fea00000000ff */
[C---:B------:R-:W-:Y:S01]  /*9b60*/  HMMA.16816.F32 R8, R104.reuse, R110, R8 ;  /* 0x0000006e6808723c */ /* 0x040fe20000001808 */
[----:B------:R-:W1:Y:S07]  /*9b70*/  LDSM.16.MT88.4 R108, [R0+0x1000] ;  /* 0x00100000006c783b */ /* 0x000e6e0000004200 */
[C---:B------:R-:W-:Y:S08]  /*9b80*/  HMMA.16816.F32 R12, R104.reuse, R112, R12 ;  /* 0x00000070680c723c */ /* 0x040ff0000000180c */
        /* <DEDUP_REMOVED lines=26> */
[C---:B-1----:R-:W-:Y:S07]  /*9d30*/  HMMA.16816.F32 R84, R104.reuse, R108, R84 ;  /* 0x0000006c6854723c */ /* 0x042fee0000001854 */
[--C-:B------:R-:W-:Y:S01]  /*9d40*/  FFMA.FTZ R108, R225, c[0x0][0x2d0], -R219.reuse ;  /* 0x0000b400e16c7a23 */ /* 0x100fe200000108db */
[C---:B------:R-:W-:Y:S03]  /*9d50*/  HMMA.16816.F32 R88, R104.reuse, R110, R88 ;  /* 0x0000006e6858723c */ /* 0x040fe60000001858 */
[----:B------:R1:W-:Y:S05]  /*9d60*/  MUFU.EX2 R231, R108 ;  /* 0x0000006c00e77308 */ /* 0x0003ea0000000800 */
[C---:B--2---:R-:W-:Y:S08]  /*9d70*/  HMMA.16816.F32 R92, R104.reuse, R112, R92 ;  /* 0x00000070685c723c */ /* 0x044ff0000000185c */
[----:B------:R-:W-:Y:S01]  /*9d80*/  HMMA.16816.F32 R96, R104, R114, R96 ;  /* 0x000000726860723c */ /* 0x000fe20000001860 */
[----:B------:R-:W-:Y:S06]  /*9d90*/  LDSM.16.MT88.4 R112, [R102+0x1800] ;  /* 0x001800006670783b */ /* 0x000fec0000004200 */
[--C-:B------:R-:W-:Y:S01]  /*9da0*/  FFMA.FTZ R104, R139, c[0x0][0x2d0], -R219.reuse ;  /* 0x0000b4008b687a23 */ /* 0x100fe200000108db */
[----:B------:R-:W-:Y:S03]  /*9db0*/  F2FP.PACK_AB R106, R237, R238 ;  /* 0x000000eeed6a723e */ /* 0x000fe600000000ff */
[----:B------:R2:W-:Y:S01]  /*9dc0*/  MUFU.EX2 R233, R104 ;  /* 0x0000006800e97308 */ /* 0x0005e20000000800 */
[--C-:B-1----:R-:W-:Y:S09]  /*9dd0*/  FFMA.FTZ R108, R224, c[0x0][0x2d0], -R219.reuse ;  /* 0x0000b400e06c7a23 */ /* 0x102ff200000108db */
[----:B------:R-:W1:Y:S10]  /*9de0*/  MUFU.EX2 R235, R108 ;  /* 0x0000006c00eb7308 */ /* 0x000e740000000800 */
[----:B------:R-:W-:Y:S01]  /*9df0*/  MUFU.EX2 R224, R124 ;  /* 0x0000007c00e07308 */ /* 0x000fe20000000800 */
[----:B--2---:R-:W-:Y:S02]  /*9e00*/  FADD.FTZ R104, R121, R120 ;  /* 0x0000007879687221 */ /* 0x004fe40000010000 */
[--C-:B------:R-:W-:Y:S02]  /*9e10*/  FFMA.FTZ R120, R142, c[0x0][0x2d0], -R219.reuse ;  /* 0x0000b4008e787a23 */ /* 0x100fe400000108db */
[----:B------:R-:W-:Y:S01]  /*9e20*/  FADD.FTZ R125, R126, R104 ;  /* 0x000000687e7d7221 */ /* 0x000fe20000010000 */
[----:B------:R-:W-:Y:S04]  /*9e30*/  F2FP.PACK_AB R104, R236, R232 ;  /* 0x000000e8ec68723e */ /* 0x000fe800000000ff */
[----:B------:R2:W-:Y:S01]  /*9e40*/  MUFU.EX2 R227, R120 ;  /* 0x0000007800e37308 */ /* 0x0005e20000000800 */
[----:B------:R-:W-:Y:S02]  /*9e50*/  FFMA.FTZ R121, R143, c[0x0][0x2d0], -R219 ;  /* 0x0000b4008f797a23 */ /* 0x000fe400000108db */
[----:B------:R-:W-:Y:S01]  /*9e60*/  FADD.FTZ R125, R134, R125 ;  /* 0x0000007d867d7221 */ /* 0x000fe20000010000 */
[----:B-1----:R-:W-:Y:S01]  /*9e70*/  F2FP.PACK_AB R105, R235, R231 ;  /* 0x000000e7eb69723e */ /* 0x002fe200000000ff */
[--C-:B------:R-:W-:Y:S02]  /*9e80*/  FFMA.FTZ R108, R208, c[0x0][0x2d0], -R219.reuse ;  /* 0x0000b400d06c7a23 */ /* 0x100fe400000108db */
[----:B------:R-:W-:Y:S02]  /*9e90*/  FFMA.FTZ R208, R146, c[0x0][0x2d0], -R219 ;  /* 0x0000b40092d07a23 */ /* 0x000fe400000108db */
[----:B------:R-:W-:Y:S01]  /*9ea0*/  LDSM.16.MT88.4 R144, [R3+0x2800] ;  /* 0x002800000390783b */ /* 0x000fe20000004200 */
[----:B------:R1:W3:Y:S01]  /*9eb0*/  MUFU.EX2 R234, R108 ;  /* 0x0000006c00ea7308 */ /* 0x0002e20000000800 */
[----:B------:R-:W-:Y:S02]  /*9ec0*/  FADD.FTZ R125, R137, R125 ;  /* 0x0000007d897d7221 */ /* 0x000fe40000010000 */
[----:B------:R-:W-:Y:S07]  /*9ed0*/  FFMA.FTZ R219, R151, c[0x0][0x2d0], -R219 ;  /* 0x0000b40097db7a23 */ /* 0x000fee00000108db */
[----:B------:R5:W-:Y:S01]  /*9ee0*/  MUFU.EX2 R225, R121 ;  /* 0x0000007900e17308 */ /* 0x000be20000000800 */
[----:B--2---:R-:W-:Y:S04]  /*9ef0*/  FADD.FTZ R120, R128, R122 ;  /* 0x0000007a80787221 */ /* 0x004fe80000010000 */
[----:B------:R-:W-:Y:S05]  /*9f00*/  FADD.FTZ R124, R127, R120 ;  /* 0x000000787f7c7221 */ /* 0x000fea0000010000 */
[----:B------:R-:W2:Y:S01]  /*9f10*/  MUFU.EX2 R219, R219 ;  /* 0x000000db00db7308 */ /* 0x000ea20000000800 */
[----:B------:R-:W-:Y:S01]  /*9f20*/  FADD.FTZ R124, R130, R124 ;  /* 0x0000007c827c7221 */ /* 0x000fe20000010000 */
[----:B-1----:R-:W1:Y:S01]  /*9f30*/  LDSM.16.MT88.4 R108, [R2+0x1800] ;  /* 0x00180000026c783b */ /* 0x002e620000004200 */
[----:B---3--:R-:W-:Y:S02]  /*9f40*/  F2FP.PACK_AB R107, R233, R234 ;  /* 0x000000eae96b723e */ /* 0x008fe400000000ff */
[----:B------:R-:W-:Y:S04]  /*9f50*/  FADD.FTZ R103, R133, R124 ;  /* 0x0000007c85677221 */ /* 0x000fe80000010000 */
[----:B------:R-:W-:Y:S01]  /*9f60*/  FADD.FTZ R103, R135, R103 ;  /* 0x0000006787677221 */ /* 0x000fe20000010000 */
[----:B------:R-:W3:Y:S01]  /*9f70*/  MUFU.EX2 R208, R208 ;  /* 0x000000d000d07308 */ /* 0x000ee20000000800 */
[----:B-----5:R-:W-:Y:S02]  /*9f80*/  LDSM.16.MT88.4 R120, [R0+0x2000] ;  /* 0x002000000078783b */ /* 0x020fe40000004200 */
[----:B------:R-:W-:Y:S04]  /*9f90*/  FADD.FTZ R103, R131, R103 ;  /* 0x0000006783677221 */ /* 0x000fe80000010000 */
[----:B------:R-:W-:Y:S02]  /*9fa0*/  FADD.FTZ R103, R129, R103 ;  /* 0x0000006781677221 */ /* 0x000fe40000010000 */
[----:B------:R-:W-:Y:S01]  /*9fb0*/  LDSM.16.MT88.4 R128, [R102+0x5800] ;  /* 0x005800006680783b */ /* 0x000fe20000004200 */
[----:B--2---:R-:W-:Y:S02]  /*9fc0*/  F2FP.PACK_AB R163, R219, R204 ;  /* 0x000000ccdba3723e */ /* 0x004fe400000000ff */
[----:B---3--:R-:W-:Y:S01]  /*9fd0*/  F2FP.PACK_AB R161, R208, R206 ;  /* 0x000000ced0a1723e */ /* 0x008fe200000000ff */
[C---:B-1----:R-:W-:Y:S08]  /*9fe0*/  HMMA.16816.F32 R4, R104.reuse, R108, R4 ;  /* 0x0000006c6804723c */ /* 0x042ff00000001804 */
        /* <DEDUP_REMOVED lines=33> */
[----:B------:R-:W-:Y:S01]  /*a200*/  HMMA.16816.F32 R96, R104, R118, R96 ;  /* 0x000000766860723c */ /* 0x000fe20000001860 */
[----:B------:R-:W3:Y:S06]  /*a210*/  LDSM.16.MT88.4 R116, [R3+0x2000] ;  /* 0x002000000374783b */ /* 0x000eec0000004200 */
[----:B------:R-:W-:Y:S02]  /*a220*/  F2FP.PACK_AB R104, R228, R223 ;  /* 0x000000dfe468723e */ /* 0x000fe400000000ff */
[----:B------:R-:W-:Y:S03]  /*a230*/  F2FP.PACK_AB R105, R227, R225 ;  /* 0x000000e1e369723e */ /* 0x000fe600000000ff */
[----:B------:R-:W-:Y:S02]  /*a240*/  F2FP.PACK_AB R106, R229, R230 ;  /* 0x000000e6e56a723e */ /* 0x000fe400000000ff */
[----:B------:R-:W-:Y:S07]  /*a250*/  F2FP.PACK_AB R107, R224, R226 ;  /* 0x000000e2e06b723e */ /* 0x000fee00000000ff */
        /* <DEDUP_REMOVED lines=8> */
[----:B------:R-:W5:Y:S07]  /*a2e0*/  LDSM.16.MT88.4 R120, [R0+0x5000] ;  /* 0x005000000078783b */ /* 0x000f6e0000004200 */
        /* <DEDUP_REMOVED lines=9> */
[C---:B-----5:R-:W-:Y:S08]  /*a380*/  HMMA.16816.F32 R52, R104.reuse, R120, R52 ;  /* 0x000000786834723c */ /* 0x060ff00000001834 */
        /* <DEDUP_REMOVED lines=8> */
[C---:B--2---:R-:W-:Y:S07]  /*a410*/  HMMA.16816.F32 R76, R104.reuse, R112, R76 ;  /* 0x00000070684c723c */ /* 0x044fee000000184c */
[----:B------:R-:W-:Y:S01]  /*a420*/  FADD.FTZ R112, R132, R125 ;  /* 0x0000007d84707221 */ /* 0x000fe20000010000 */
[C---:B------:R-:W-:Y:S01]  /*a430*/  HMMA.16816.F32 R80, R104.reuse, R114, R80 ;  /* 0x000000726850723c */ /* 0x040fe20000001850 */
[----:B------:R-:W-:Y:S03]  /*a440*/  LDSM.16.MT88.4 R124, [R0+0x2800] ;  /* 0x00280000007c783b */ /* 0x000fe60000004200 */
[----:B------:R-:W-:Y:S04]  /*a450*/  FADD.FTZ R112, R136, R112 ;  /* 0x0000007088707221 */ /* 0x000fe80000010000 */
[C---:B-----5:R-:W-:Y:S04]  /*a460*/  HMMA.16816.F32 R84, R104.reuse, R120, R84 ;  /* 0x000000786854723c */ /* 0x060fe80000001854 */
[----:B------:R-:W-:Y:S02]  /*a470*/  FADD.FTZ R112, R138, R112 ;  /* 0x000000708a707221 */ /* 0x000fe40000010000 */
[----:B------:R-:W-:Y:S02]  /*a480*/  LDSM.16.MT88.4 R136, [R2+0x5800] ;  /* 0x005800000288783b */ /* 0x000fe40000004200 */
[C---:B------:R-:W-:Y:S04]  /*a490*/  HMMA.16816.F32 R88, R104.reuse, R122, R88 ;  /* 0x0000007a6858723c */ /* 0x040fe80000001858 */
[----:B------:R-:W-:Y:S02]  /*a4a0*/  FADD.FTZ R222, R222, R112 ;  /* 0x00000070dede7221 */ /* 0x000fe40000010000 */
[----:B------:R-:W2:Y:S02]  /*a4b0*/  LDSM.16.MT88.4 R120, [R102+0x2800] ;  /* 0x002800006678783b */ /* 0x000ea40000004200 */
[C---:B---3--:R-:W-:Y:S08]  /*a4c0*/  HMMA.16816.F32 R92, R104.reuse, R116, R92 ;  /* 0x00000074685c723c */ /* 0x048ff0000000185c */
[----:B------:R-:W-:Y:S08]  /*a4d0*/  HMMA.16816.F32 R96, R104, R118, R96 ;  /* 0x000000766860723c */ /* 0x000ff00000001860 */
[C---:B-1----:R-:W-:Y:S01]  /*a4e0*/  HMMA.16816.F32 R104, R160.reuse, R108, R4 ;  /* 0x0000006ca068723c */ /* 0x042fe20000001804 */
[----:B------:R-:W1:Y:S07]  /*a4f0*/  LDSM.16.MT88.4 R4, [R0+0x5800] ;  /* 0x005800000004783b */ /* 0x000e6e0000004200 */
[C---:B------:R-:W-:Y:S01]  /*a500*/  HMMA.16816.F32 R108, R160.reuse, R110, R8 ;  /* 0x0000006ea06c723c */ /* 0x040fe20000001808 */
[----:B------:R-:W3:Y:S07]  /*a510*/  LDSM.16.MT88.4 R8, [R3+0x5800] ;  /* 0x005800000308783b */ /* 0x000eee0000004200 */
[C---:B--2---:R-:W-:Y:S01]  /*a520*/  HMMA.16816.F32 R112, R160.reuse, R120, R12 ;  /* 0x00000078a070723c */ /* 0x044fe2000000180c */
[----:B------:R2:W5:Y:S07]  /*a530*/  LDSM.16.MT88.4 R12, [R2+0x8800] ;  /* 0x00880000020c783b */ /* 0x00056e0000004200 */
[C---:B------:R-:W-:Y:S01]  /*a540*/  HMMA.16816.F32 R116, R160.reuse, R122, R16 ;  /* 0x0000007aa074723c */ /* 0x040fe20000001810 */
[----:B------:R-:W1:Y:S07]  /*a550*/  LDSM.16.MT88.4 R16, [R102+0x8800] ;  /* 0x008800006610783b */ /* 0x000e6e0000004200 */
[C---:B------:R-:W-:Y:S01]  /*a560*/  HMMA.16816.F32 R120, R160.reuse, R124, R20 ;  /* 0x0000007ca078723c */ /* 0x040fe20000001814 */
[----:B------:R-:W4:Y:S07]  /*a570*/  LDL R21, [R1+0x3c] ;  /* 0x00003c0001157983 */ /* 0x000f2e0000100800 */
[C---:B------:R-:W-:Y:S04]  /*a580*/  HMMA.16816.F32 R124, R160.reuse, R126, R24 ;  /* 0x0000007ea07c723c */ /* 0x040fe80000001818 */
[----:B--2---:R-:W-:Y:S04]  /*a590*/  IADD3 R2, R241, -0x2, RZ ;  /* 0xfffffffef1027810 */ /* 0x004fe80007ffe0ff */
[C---:B------:R-:W-:Y:S03]  /*a5a0*/  HMMA.16816.F32 R148, R160.reuse, R144, R28 ;  /* 0x00000090a094723c */ /* 0x040fe6000000181c */
[----:B------:R-:W-:Y:S05]  /*a5b0*/  ISETP.GE.AND P6, PT, R2, R250, PT ;  /* 0x000000fa0200720c */ /* 0x000fea0003fc6270 */
[C---:B------:R-:W-:Y:S08]  /*a5c0*/  HMMA.16816.F32 R144, R160.reuse, R146, R32 ;  /* 0x00000092a090723c */ /* 0x040ff00000001820 */
[C---:B------:R-:W-:Y:S03]  /*a5d0*/  HMMA.16816.F32 R140, R160.reuse, R136, R36 ;  /* 0x00000088a08c723c */ /* 0x040fe60000001824 */
[----:B------:R-:W-:Y:S02]  /*a5e0*/  @P6 ISETP.GE.AND P3, PT, R246, c[0x0][0x1d4], PT ;  /* 0x00007500f6006a0c */ /* 0x000fe40003f66270 */
[----:B------:R-:W-:Y:S03]  /*a5f0*/  @P6 ISETP.GE.AND P1, PT, R242, c[0x0][0x1d4], PT ;  /* 0x00007500f2006a0c */ /* 0x000fe60003f26270 */
[C---:B------:R-:W-:Y:S08]  /*a600*/  HMMA.16816.F32 R136, R160.reuse, R138, R40 ;  /* 0x0000008aa088723c */ /* 0x040ff00000001828 */
[C---:B------:R-:W-:Y:S08]  /*a610*/  HMMA.16816.F32 R132, R160.reuse, R128, R44 ;  /* 0x00000080a084723c */ /* 0x040ff0000000182c */
[C---:B------:R-:W-:Y:S08]  /*a620*/  HMMA.16816.F32 R128, R160.reuse, R130, R48 ;  /* 0x00000082a080723c */ /* 0x040ff00000001830 */
[C---:B-1----:R-:W-:Y:S07]  /*a630*/  HMMA.16816.F32 R52, R160.reuse, R4, R52 ;  /* 0x00000004a034723c */ /* 0x042fee0000001834 */
[----:B------:R-:W-:Y:S01]  /*a640*/  @P6 SHF.R.S32.HI R4, RZ, 0x1f, R2 ;  /* 0x0000001fff046819 */ /* 0x000fe20000011402 */
[C---:B------:R-:W-:Y:S08]  /*a650*/  HMMA.16816.F32 R56, R160.reuse, R6, R56 ;  /* 0x00000006a038723c */ /* 0x040ff00000001838 */
[C---:B---3--:R-:W-:Y:S07]  /*a660*/  HMMA.16816.F32 R60, R160.reuse, R8, R60 ;  /* 0x00000008a03c723c */ /* 0x048fee000000183c */
[----:B------:R-:W-:Y:S01]  /*a670*/  @P6 IMAD R8, R4, c[0x0][0x1e0], RZ ;  /* 0x0000780004086a24 */ /* 0x000fe200078e02ff */
[C---:B------:R-:W-:Y:S01]  /*a680*/  HMMA.16816.F32 R64, R160.reuse, R10, R64 ;  /* 0x0000000aa040723c */ /* 0x040fe20000001840 */
[----:B------:R1:W2:Y:S07]  /*a690*/  LDSM.16.MT88.4 R4, [R0+0x8800] ;  /* 0x008800000004783b */ /* 0x0002ae0000004200 */
[C---:B-----5:R-:W-:Y:S08]  /*a6a0*/  HMMA.16816.F32 R68, R160.reuse, R12, R68 ;  /* 0x0000000ca044723c */ /* 0x060ff00000001844 */
[C---:B------:R-:W-:Y:S07]  /*a6b0*/  HMMA.16816.F32 R72, R160.reuse, R14, R72 ;  /* 0x0000000ea048723c */ /* 0x040fee0000001848 */
[----:B------:R-:W-:Y:S01]  /*a6c0*/  @P6 MOV R15, R240 ;  /* 0x000000f0000f6202 */ /* 0x000fe20000000f00 */
[C---:B-1----:R-:W-:Y:S01]  /*a6d0*/  @P6 IMAD R0, R2.reuse, c[0x0][0x1e4], R8 ;  /* 0x0000790002006a24 */ /* 0x042fe200078e0208 */
[C---:B------:R-:W-:Y:S03]  /*a6e0*/  HMMA.16816.F32 R76, R160.reuse, R16, R76 ;  /* 0x00000010a04c723c */ /* 0x040fe6000000184c */
[----:B------:R-:W-:Y:S04]  /*a6f0*/  @P6 IMAD.WIDE.U32 R8, R2, c[0x0][0x1e0], RZ ;  /* 0x0000780002086a25 */ /* 0x000fe800078e00ff */
[----:B------:R-:W-:Y:S01]  /*a700*/  @P6 IMAD.MOV.U32 R14, RZ, RZ, R248 ;  /* 0x000000ffff0e6224 */ /* 0x000fe200078e00f8 */
[----:B------:R-:W-:Y:S01]  /*a710*/  @P6 IADD3 R0, R9, R0, RZ ;  /* 0x0000000009006210 */ /* 0x000fe20007ffe0ff */
[----:B------:R-:W-:Y:S01]  /*a720*/  FADD.FTZ R9, R232, R222 ;  /* 0x000000dee8097221 */ /* 0x000fe20000010000 */
[C---:B------:R-:W-:Y:S03]  /*a730*/  HMMA.16816.F32 R80, R160.reuse, R18, R80 ;  /* 0x00000012a050723c */ /* 0x040fe60000001850 */
[----:B------:R-:W-:Y:S04]  /*a740*/  @P6 IMAD.WIDE.U32 R14, R8, 0x60, R14 ;  /* 0x00000060080e6825 */ /* 0x000fe800078e000e */
[----:B------:R-:W-:Y:S01]  /*a750*/  @P6 IMAD R0, R0, 0x60, RZ ;  /* 0x0000006000006824 */ /* 0x000fe200078e02ff */
[----:B------:R-:W-:Y:S01]  /*a760*/  @P6 LEA R12, P0, R14, c[0x0][0x1c8], 0x1 ;  /* 0x000072000e0c6a11 */ /* 0x000fe200078008ff */
[----:B------:R-:W-:Y:S01]  /*a770*/  FADD.FTZ R13, R236, R9 ;  /* 0x00000009ec0d7221 */ /* 0x000fe20000010000 */
[C---:B--2---:R-:W-:Y:S01]  /*a780*/  HMMA.16816.F32 R84, R160.reuse, R4, R84 ;  /* 0x00000004a054723c */ /* 0x044fe20000001854 */
[----:B------:R1:W2:Y:S02]  /*a790*/  LDSM.16.MT88.4 R8, [R3+0x8800] ;  /* 0x008800000308783b */ /* 0x0002a40000004200 */
[----:B------:R-:W-:Y:S02]  /*a7a0*/  FADD.FTZ R2, R231, R103 ;  /* 0x00000067e7027221 */ /* 0x000fe40000010000 */
[----:B------:R-:W-:Y:S02]  /*a7b0*/  IMAD.MOV.U32 R232, RZ, RZ, R239 ;  /* 0x000000ffffe87224 */ /* 0x000fe400078e00ef */
[----:B------:R-:W-:Y:S01]  /*a7c0*/  FADD.FTZ R20, R235, R2 ;  /* 0x00000002eb147221 */ /* 0x000fe20000010000 */
[----:B------:R-:W-:Y:S01]  /*a7d0*/  @P6 IADD3 R2, R15, R0, RZ ;  /* 0x000000000f026210 */ /* 0x000fe20007ffe0ff */
[----:B------:R-:W-:Y:S01]  /*a7e0*/  FADD.FTZ R0, R238, R13 ;  /* 0x0000000dee007221 */ /* 0x000fe20000010000 */
[C---:B------:R-:W-:Y:S02]  /*a7f0*/  HMMA.16816.F32 R88, R160.reuse, R6, R88 ;  /* 0x00000006a058723c */ /* 0x040fe40000001858 */
[----:B------:R-:W-:Y:S01]  /*a800*/  @P6 IMAD.MOV.U32 R15, RZ, RZ, 0x6 ;  /* 0x00000006ff0f6424 */ /* 0x000fe200078e00ff */
[----:B------:R-:W-:Y:S01]  /*a810*/  @P6 LEA.HI.X R13, R14, c[0x0][0x1cc], R2, 0x1, P0 ;  /* 0x000073000e0d6a11 */ /* 0x000fe200000f0c02 */
[----:B------:R-:W-:Y:S01]  /*a820*/  FADD.FTZ R14, R237, R0 ;  /* 0x00000000ed0e7221 */ /* 0x000fe20000010000 */
[----:B------:R-:W-:Y:S01]  /*a830*/  IADD3 R0, R245, 0x1, RZ ;  /* 0x00000001f5007810 */ /* 0x000fe20007ffe0ff */
[----:B------:R-:W-:Y:S01]  /*a840*/  FADD.FTZ R2, R234, R20 ;  /* 0x00000014ea027221 */ /* 0x000fe20000010000 */
[----:B------:R-:W-:Y:S01]  /*a850*/  @P6 ISETP.GE.AND P0, PT, R243, c[0x0][0x1d4], PT ;  /* 0x00007500f3006a0c */ /* 0x000fe20003f06270 */
[----:B------:R-:W-:Y:S01]  /*a860*/  FADD.FTZ R16, R223, R14 ;  /* 0x0000000edf107221 */ /* 0x000fe20000010000 */
[----:B------:R-:W-:Y:S03]  /*a870*/  SEL R0, R0, RZ, !P4 ;  /* 0x000000ff00007207 */ /* 0x000fe60006000000 */
[----:B------:R-:W-:Y:S02]  /*a880*/  FADD.FTZ R2, R233, R2 ;  /* 0x00000002e9027221 */ /* 0x000fe40000010000 */
[----:B------:R4:W-:Y:S01]  /*a890*/  STL [R1+0x4], R0 ;  /* 0x0000040001007387 */ /* 0x0009e20000100800 */
[----:B------:R-:W-:Y:S01]  /*a8a0*/  FADD.FTZ R5, R228, R16 ;  /* 0x00000010e4057221 */ /* 0x000fe20000010000 */
[----:B-1----:R-:W-:Y:S02]  /*a8b0*/  @P6 MOV R3, c[0x0][0x1e0] ;  /* 0x0000780000036a02 */ /* 0x002fe40000000f00 */
[----:B------:R-:W3:Y:S02]  /*a8c0*/  LDL R17, [R1+0x14] ;  /* 0x0000140001117983 */ /* 0x000ee40000100800 */
[----:B------:R-:W-:Y:S01]  /*a8d0*/  @P6 SHF.L.U64.HI R14, R3, R15, c[0x0][0x1e4] ;  /* 0x00007900030e6619 */ /* 0x000fe2000001020f */
[----:B------:R-:W-:Y:S01]  /*a8e0*/  FADD.FTZ R15, R225, R2 ;  /* 0x00000002e10f7221 */ /* 0x000fe20000010000 */
[----:B------:R-:W-:Y:S03]  /*a8f0*/  @P6 SHF.L.U32 R3, R3, 0x6, RZ ;  /* 0x0000000603036819 */ /* 0x000fe600000006ff */
[----:B------:R-:W-:Y:S01]  /*a900*/  FADD.FTZ R15, R227, R15 ;  /* 0x0000000fe30f7221 */ /* 0x000fe20000010000 */
[C---:B------:R-:W-:Y:S03]  /*a910*/  @P6 IADD3 R2, P5, R3.reuse, R12, RZ ;  /* 0x0000000c03026210 */ /* 0x040fe60007fbe0ff */
[----:B------:R-:W-:Y:S01]  /*a920*/  FADD.FTZ R6, R226, R15 ;  /* 0x0000000fe2067221 */ /* 0x000fe20000010000 */
[----:B------:R-:W-:Y:S01]  /*a930*/  @P6 IADD3 R4, P4, R3, R2, RZ ;  /* 0x0000000203046210 */ /* 0x000fe20007f9e0ff */
[C---:B--2---:R-:W-:Y:S03]  /*a940*/  HMMA.16816.F32 R92, R160.reuse, R8, R92 ;  /* 0x00000008a05c723c */ /* 0x044fe6000000185c */
[----:B------:R-:W-:Y:S05]  /*a950*/  @P6 IADD3.X R3, R14, R13, RZ, P5, !PT ;  /* 0x0000000d0e036210 */ /* 0x000fea0002ffe4ff */
[----:B------:R-:W-:Y:S04]  /*a960*/  HMMA.16816.F32 R96, R160, R10, R96 ;  /* 0x0000000aa060723c */ /* 0x000fe80000001860 */
[----:B----4-:R-:W-:Y:S05]  /*a970*/  @P6 IMAD R0, R0, 0x9000, R21 ;  /* 0x0000900000006824 */ /* 0x010fea00078e0215 */
[----:B------:R-:W-:Y:S01]  /*a980*/  @!PT LDS RZ, [RZ] ;  /* 0x00000000fffff984 */ /* 0x000fe20000000800 */
[----:B------:R-:W-:Y:S01]  /*a990*/  @!PT LDS RZ, [RZ] ;  /* 0x00000000fffff984 */ /* 0x000fe20000000800 */
[----:B------:R-:W-:Y:S01]  /*a9a0*/  @!PT LDS RZ, [RZ] ;  /* 0x00000000fffff984 */ /* 0x000fe20000000800 */
[----:B------:R1:W-:Y:S08]  /*a9b0*/  @P6 LDGSTS.E.BYPASS.LTC128B.128 [R0], [R12.64], !P3 ;  /* 0x000000000c006fae */ /* 0x0003f0000d901d46 */
[----:B------:R1:W-:Y:S08]  /*a9c0*/  @P6 LDGSTS.E.BYPASS.LTC128B.128 [R0+0x3000], [R12.64+0x80], !P1 ;  /* 0x030000800c006fae */ /* 0x0003f0000c901d46 */
[----:B------:R1:W-:Y:S08]  /*a9d0*/  @P6 LDGSTS.E.BYPASS.LTC128B.128 [R0+0x6000], [R12.64+0x100], !P0 ;  /* 0x060001000c006fae */ /* 0x0003f0000c101d46 */
[----:B------:R2:W-:Y:S08]  /*a9e0*/  @P6 LDGSTS.E.BYPASS.LTC128B.128 [R0+0x1000], [R2.64], !P3 ;  /* 0x0100000002006fae */ /* 0x0005f0000d901d46 */
[----:B------:R2:W-:Y:S08]  /*a9f0*/  @P6 LDGSTS.E.BYPASS.LTC128B.128 [R0+0x4000], [R2.64+0x80], !P1 ;  /* 0x0400008002006fae */ /* 0x0005f0000c901d46 */
[----:B------:R2:W-:Y:S01]  /*aa00*/  @P6 LDGSTS.E.BYPASS.LTC128B.128 [R0+0x7000], [R2.64+0x100], !P0 ;  /* 0x0700010002006fae */ /* 0x0005e2000c101d46 */
[----:B-1----:R-:W-:Y:S01]  /*aa10*/  FADD.FTZ R12, R230, R5 ;  /* 0x00000005e60c7221 */ /* 0x002fe20000010000 */
[----:B------:R-:W-:Y:S06]  /*aa20*/  @P6 IADD3.X R5, R14, R3, RZ, P4, !PT ;  /* 0x000000030e056210 */ /* 0x000fec00027fe4ff */
[----:B------:R1:W-:Y:S08]  /*aa30*/  @P6 LDGSTS.E.BYPASS.LTC128B.128 [R0+0x2000], [R4.64], !P3 ;  /* 0x0200000004006fae */ /* 0x0003f0000d901d46 */
[----:B------:R1:W-:Y:S01]  /*aa40*/  @P6 LDGSTS.E.BYPASS.LTC128B.128 [R0+0x5000], [R4.64+0x80], !P1 ;  /* 0x0500008004006fae */ /* 0x0003e2000c901d46 */
[C---:B------:R-:W-:Y:S02]  /*aa50*/  ISETP.GE.AND P1, PT, R209.reuse, 0x1, PT ;  /* 0x00000001d100780c */ /* 0x040fe40003f26270 */
[----:B------:R-:W-:Y:S04]  /*aa60*/  IADD3 R209, R209, 0x1, RZ ;  /* 0x00000001d1d17810 */ /* 0x000fe80007ffe0ff */
[----:B------:R-:W-:Y:S01]  /*aa70*/  SEL R209, R209, RZ, !P1 ;  /* 0x000000ffd1d17207 */ /* 0x000fe20004800000 */
[----:B------:R1:W-:Y:S01]  /*aa80*/  @P6 LDGSTS.E.BYPASS.LTC128B.128 [R0+0x8000], [R4.64+0x100], !P0 ;  /* 0x0800010004006fae */ /* 0x0003e2000c101d46 */
[----:B--2---:R-:W-:Y:S02]  /*aa90*/  FADD.FTZ R3, R229, R12 ;  /* 0x0000000ce5037221 */ /* 0x004fe40000010000 */
[----:B------:R-:W-:Y:S02]  /*aaa0*/  FADD.FTZ R2, R224, R6 ;  /* 0x00000006e0027221 */ /* 0x000fe40000010000 */
[----:B------:R-:W-:Y:S03]  /*aab0*/  FADD.FTZ R3, R221, R3 ;  /* 0x00000003dd037221 */ /* 0x000fe60000010000 */
[----:B------:R-:W0:Y:S01]  /*aac0*/  LDGDEPBAR ;  /* 0x00000000000079af */ /* 0x000e220000000000 */
[----:B-1----:R-:W-:Y:S02]  /*aad0*/  FADD.FTZ R0, R206, R2 ;  /* 0x00000002ce007221 */ /* 0x002fe40000010000 */
[----:B------:R-:W-:Y:S01]  /*aae0*/  FADD.FTZ R2, R207, R3 ;  /* 0x00000003cf027221 */ /* 0x000fe20000010000 */
[----:B------:R-:W-:Y:S01]  /*aaf0*/  MOV R3, R100 ;  /* 0x0000006400037202 */ /* 0x000fe20000000f00 */
[----:B------:R-:W-:Y:S02]  /*ab00*/  FADD.FTZ R0, R208, R0 ;  /* 0x00000000d0007221 */ /* 0x000fe40000010000 */
[----:B------:R-:W-:Y:S02]  /*ab10*/  FADD.FTZ R2, R220, R2 ;  /* 0x00000002dc027221 */ /* 0x000fe40000010000 */
[----:B------:R-:W-:Y:S02]  /*ab20*/  FADD.FTZ R0, R204, R0 ;  /* 0x00000000cc007221 */ /* 0x000fe40000010000 */
[----:B------:R-:W-:Y:S02]  /*ab30*/  FADD.FTZ R2, R205, R2 ;  /* 0x00000002cd027221 */ /* 0x000fe40000010000 */
[----:B------:R-:W-:Y:S03]  /*ab40*/  FADD.FTZ R0, R219, R0 ;  /* 0x00000000db007221 */ /* 0x000fe60000010000 */
[----:B------:R1:W-:Y:S04]  /*ab50*/  STL [R1+0x8], R2 ;  /* 0x0000080201007387 */ /* 0x0003e80000100800 */
[----:B------:R2:W-:Y:S01]  /*ab60*/  STL [R1+0x10], R0 ;  /* 0x0000100001007387 */ /* 0x0005e20000100800 */
[----:B-1----:R-:W-:Y:S02]  /*ab70*/  MOV R2, R101 ;  /* 0x0000006500027202 */ /* 0x002fe40000000f00 */
[----:B--2---:R-:W-:Y:S05]  /*ab80*/  MOV R0, R239 ;  /* 0x000000ef00007202 */ /* 0x004fea0000000f00 */
[----:B------:R1:W-:Y:S01]  /*ab90*/  STL [R1], R0 ;  /* 0x0000000001007387 */ /* 0x0003e20000100800 */
[----:B---3--:R-:W-:Y:S11]  /*aba0*/  ISETP.GT.AND P0, PT, R241, R17, PT ;  /* 0x00000011f100720c */ /* 0x008ff60003f04270 */
[----:B------:R-:W-:Y:S02]  /*abb0*/  @!UPT UIADD3 URZ, URZ, URZ, URZ ;  /* 0x0000003f3f3ff290 */ /* 0x000fe4000fffe03f */
[----:B-1----:R-:W-:-:S05]  /*abc0*/  @P0 BRA `(.L_x_2075) ;  /* 0xffffb74000000947 */ /* 0x002fca000383ffff */
.L_x_2074:
[----:B------:R-:W2:Y:S02]  /*abd0*/  LDL R0, [R1+0xc] ;  /* 0x00000c0001007983 */ /* 0x000ea40000100800 */
[----:B--2---:R-:W-:-:S13]  /*abe0*/  ISETP.GE.AND P0, PT, R232, R0, PT ;  /* 0x00000000e800720c */ /* 0x004fda0003f06270 */
[----:B------:R-:W-:Y:S05]  /*abf0*/  @!P0 BRA `(.L_x_2076) ;  /* 0x0000408000008947 */ /* 0x000fea0003800000 */
[----:B-1----:R-:W-:Y:S02]  /*ac00*/  MOV R3, R100 ;  /* 0x0000006400037202 */ /* 0x002fe40000000f00 */
[----:B------:R-:W-:Y:S02]  /*ac10*/  MOV R0, R101 ;  /* 0x0000006500007202 */ /* 0x000fe40000000f00 */
.L_x_2077:
[----:B------:R-:W2:Y:S01]  /*ac20*/  LDL.64 R220, [R1+0x48] ;  /* 0x0000480001dc7983 */ /* 0x000ea20000100a00 */
[----:B------:R-:W-:Y:S04]  /*ac30*/  DEPBAR.LE SB0, 0x2 ;  /* 0x000080800000791a */ /* 0x000fe80000000000 */
[----:B------:R-:W-:Y:S01]  /*ac40*/  WARPSYNC 0xffffffff ;  /* 0xffffffff00007948 */ /* 0x000fe20003800000 */
[----:B------:R-:W3:Y:S01]  /*ac50*/  LDL R219, [R1+0x44] ;  /* 0x0000440001db7983 */ /* 0x000ee20000100800 */
[----:B------:R-:W-:Y:S01]  /*ac60*/  IMAD R208, R209, 0x9000, RZ ;  /* 0x00009000d1d07824 */ /* 0x000fe200078e02ff */
[----:B------:R-:W-:Y:S02]  /*ac70*/  IADD3 R223, R232, -0x1, RZ ;  /* 0xffffffffe8df7810 */ /* 0x000fe40007ffe0ff */
[----:B------:R-:W4:Y:S02]  /*ac80*/  LDL R206, [R1+0x40] ;  /* 0x0000400001ce7983 */ /* 0x000f240000100800 */
[----:B------:R-:W-:Y:S02]  /*ac90*/  IADD3 R2, R213, R208, RZ ;  /* 0x000000d0d5027210 */ /* 0x000fe40007ffe0ff */
[----:B------:R-:W4:Y:S02]  /*aca0*/  LDL.LU R236, [R1+0x4] ;  /* 0x0000040001ec7983 */ /* 0x000f240000300800 */
[----:B------:R-:W-:Y:S02]  /*acb0*/  IADD3 R204, R211, R2, RZ ;  /* 0x00000002d3cc7210 */ /* 0x000fe40007ffe0ff */
[----:B------:R-:W5:Y:S04]  /*acc0*/  LDL R222, [R1+0xc] ;  /* 0x00000c0001de7983 */ /* 0x000f680000100800 */
[----:B------:R-:W2:Y:S06]  /*acd0*/  LDL.64 R234, [R1+0x28] ;  /* 0x0000280001ea7983 */ /* 0x000eac0000100a00 */
[----:B------:R-:W2:Y:S04]  /*ace0*/  LDL R233, [R1+0x30] ;  /* 0x0000300001e97983 */ /* 0x000ea80000100800 */
[----:B------:R-:W2:Y:S04]  /*acf0*/  LDL R225, [R1+0x20] ;  /* 0x0000200001e17983 */ /* 0x000ea80000100800 */
        /* <DEDUP_REMOVED lines=12> */
[C---:B------:R-:W-:Y:S08]  /*adc0*/  HMMA.16816.F32 R16, R152.reuse, R18, RZ ;  /* 0x000000129810723c */ /* 0x040ff000000018ff */
        /* <DEDUP_REMOVED lines=22> */
[C---:B---3--:R-:W-:Y:S08]  /*af30*/  HMMA.16816.F32 R44, R156.reuse, R160, R44 ;  /* 0x000000a09c2c723c */ /* 0x048ff0000000182c */
[----:B------:R-:W-:Y:S03]  /*af40*/  HMMA.16816.F32 R48, R156, R162, R48 ;  /* 0x000000a29c30723c */ /* 0x000fe60000001830 */
[----:B-----5:R-:W-:Y:S11]  /*af50*/  ISETP.GE.AND P5, PT, R222, R232, PT ;  /* 0x000000e8de00720c */ /* 0x020ff60003fa6270 */
[----:B------:R-:W-:Y:S02]  /*af60*/  @!UPT UIADD3 URZ, URZ, URZ, URZ ;  /* 0x0000003f3f3ff290 */ /* 0x000fe4000fffe03f */
[----:B------:R-:W-:Y:S01]  /*af70*/  @!P5 SHF.R.S32.HI R205, RZ, 0x1f, R223 ;  /* 0x0000001fffcdd819 */ /* 0x000fe200000114df */
[----:B------:R-:W-:Y:S01]  /*af80*/  @!P5 IMAD.WIDE.U32 R100, R223, c[0x0][0x208], RZ ;  /* 0x00008200df64da25 */ /* 0x000fe200078e00ff */
[----:B------:R-:W-:Y:S02]  /*af90*/  @!P5 MOV R103, R219 ;  /* 0x000000db0067d202 */ /* 0x000fe40000000f00 */
[----:B--2---:R-:W-:Y:S01]  /*afa0*/  @!P5 ISETP.GE.AND P2, PT, R234, c[0x0][0x1d4], PT ;  /* 0x00007500ea00da0c */ /* 0x004fe20003f46270 */
[----:B------:R-:W-:Y:S01]  /*afb0*/  @!P5 IMAD R205, R205, c[0x0][0x208], RZ ;  /* 0x00008200cdcdda24 */ /* 0x000fe200078e02ff */
[----:B------:R-:W-:Y:S01]  /*afc0*/  @!P5 ISETP.GE.AND P1, PT, R233, c[0x0][0x1d4], PT ;  /* 0x00007500e900da0c */ /* 0x000fe20003f26270 */
[----:B----4-:R-:W-:Y:S01]  /*afd0*/  @!P5 IMAD R219, R236, 0x9000, R206 ;  /* 0x00009000ecdbd824 */ /* 0x010fe200078e02ce */
[----:B------:R-:W-:Y:S01]  /*afe0*/  @!P5 ISETP.GE.AND P0, PT, R225, c[0x0][0x1d4], PT ;  /* 0x00007500e100da0c */ /* 0x000fe20003f06270 */
[----:B------:R-:W-:Y:S01]  /*aff0*/  @!P5 IMAD R102, R223, c[0x0][0x20c], R205 ;  /* 0x00008300df66da24 */ /* 0x000fe200078e02cd */
[----:B------:R-:W-:Y:S04]  /*b000*/  IADD3 R205, R210, R2, RZ ;  /* 0x00000002d2cd7210 */ /* 0x000fe80007ffe0ff */
[----:B------:R-:W-:Y:S02]  /*b010*/  @!P5 IADD3 R101, R101, R102, RZ ;  /* 0x000000666565d210 */ /* 0x000fe40007ffe0ff */
[----:B------:R-:W-:Y:S03]  /*b020*/  @!P5 MOV R102, R220 ;  /* 0x000000dc0066d202 */ /* 0x000fe60000000f00 */
[----:B------:R-:W-:Y:S02]  /*b030*/  @!P5 IMAD R101, R101, 0x60, RZ ;  /* 0x000000606565d824 */ /* 0x000fe400078e02ff */
[----:B------:R-:W-:Y:S05]  /*b040*/  @!P5 IMAD.WIDE.U32 R102, R100, 0x60, R102 ;  /* 0x000000606466d825 */ /* 0x000fea00078e0066 */
[C---:B------:R-:W-:Y:S02]  /*b050*/  @!P5 LEA R100, P3, R102.reuse, c[0x0][0x1f8], 0x1 ;  /* 0x00007e006664da11 */ /* 0x040fe400078608ff */
[----:B------:R-:W-:Y:S02]  /*b060*/  @!P5 IADD3 R101, R103, R101, RZ ;  /* 0x000000656765d210 */ /* 0x000fe40007ffe0ff */
[----:B------:R-:W-:Y:S02]  /*b070*/  @!P5 MOV R103, 0x6 ;  /* 0x000000060067d802 */ /* 0x000fe40000000f00 */
[----:B------:R-:W-:Y:S02]  /*b080*/  @!P5 LEA.HI.X R101, R102, c[0x0][0x1fc], R101, 0x1, P3 ;  /* 0x00007f006665da11 */ /* 0x000fe400018f0c65 */
[----:B------:R-:W-:Y:S03]  /*b090*/  @!P5 MOV R102, c[0x0][0x208] ;  /* 0x000082000066da02 */ /* 0x000fe60000000f00 */
[----:B------:R-:W-:Y:S01]  /*b0a0*/  @!PT LDS RZ, [RZ] ;  /* 0x00000000fffff984 */ /* 0x000fe20000000800 */
[----:B------:R-:W-:Y:S01]  /*b0b0*/  @!PT LDS RZ, [RZ] ;  /* 0x00000000fffff984 */ /* 0x000fe20000000800 */
[----:B------:R-:W-:Y:S01]  /*b0c0*/  @!PT LDS RZ, [RZ] ;  /* 0x00000000fffff984 */ /* 0x000fe20000000800 */
[----:B------:R1:W-:Y:S01]  /*b0d0*/  @!P5 LDGSTS.E.BYPASS.LTC128B.128 [R219], [R100.64], !P2 ;  /* 0x0000000064dbdfae */ /* 0x0003e2000d101d46 */
[----:B------:R-:W-:Y:S04]  /*b0e0*/  @!P5 SHF.L.U32 R220, R102, 0x6, RZ ;  /* 0x0000000666dcd819 */ /* 0x000fe800000006ff */
[C---:B------:R-:W-:Y:S03]  /*b0f0*/  @!P5 IADD3 R206, P4, R220.reuse, R100, RZ ;  /* 0x00000064dcced210 */ /* 0x040fe60007f9e0ff */
[----:B------:R1:W-:Y:S01]  /*b100*/  @!P5 LDGSTS.E.BYPASS.LTC128B.128 [R219+0x3000], [R100.64+0x80], !P1 ;  /* 0x0300008064dbdfae */ /* 0x0003e2000c901d46 */
[----:B------:R-:W-:Y:S07]  /*b110*/  @!P5 IADD3 R220, P3, R220, R206, RZ ;  /* 0x000000cedcdcd210 */ /* 0x000fee0007f7e0ff */
[----:B------:R1:W-:Y:S02]  /*b120*/  @!P5 LDGSTS.E.BYPASS.LTC128B.128 [R219+0x6000], [R100.64+0x100], !P0 ;  /* 0x0600010064dbdfae */ /* 0x0003e4000c101d46 */
[----:B-1----:R-:W-:Y:S04]  /*b130*/  @!P5 SHF.L.U64.HI R100, R102, R103, c[0x0][0x20c] ;  /* 0x000083006664d619 */ /* 0x002fe80000010267 */
[C---:B------:R-:W-:Y:S04]  /*b140*/  @!P5 IADD3.X R207, R100.reuse, R101, RZ, P4, !PT ;  /* 0x0000006564cfd210 */ /* 0x040fe800027fe4ff */
[----:B------:R-:W-:Y:S01]  /*b150*/  @!P5 IADD3.X R221, R100, R207, RZ, P3, !PT ;  /* 0x000000cf64ddd210 */ /* 0x000fe20001ffe4ff */
[----:B------:R1:W-:Y:S08]  /*b160*/  @!P5 LDGSTS.E.BYPASS.LTC128B.128 [R219+0x1000], [R206.64], !P2 ;  /* 0x01000000cedbdfae */ /* 0x0003f0000d101d46 */
[----:B------:R1:W-:Y:S08]  /*b170*/  @!P5 LDGSTS.E.BYPASS.LTC128B.128 [R219+0x4000], [R206.64+0x80], !P1 ;  /* 0x04000080cedbdfae */ /* 0x0003f0000c901d46 */
[----:B------:R1:W-:Y:S08]  /*b180*/  @!P5 LDGSTS.E.BYPASS.LTC128B.128 [R219+0x7000], [R206.64+0x100], !P0 ;  /* 0x07000100cedbdfae */ /* 0x0003f0000c101d46 */
[----:B------:R2:W-:Y:S08]  /*b190*/  @!P5 LDGSTS.E.BYPASS.LTC128B.128 [R219+0x2000], [R220.64], !P2 ;  /* 0x02000000dcdbdfae */ /* 0x0005f0000d101d46 */
[----:B------:R2:W-:Y:S08]  /*b1a0*/  @!P5 LDGSTS.E.BYPASS.LTC128B.128 [R219+0x5000], [R220.64+0x80], !P1 ;  /* 0x05000080dcdbdfae */ /* 0x0005f0000c901d46 */
[----:B------:R2:W-:Y:S01]  /*b1b0*/  @!P5 LDGSTS.E.BYPASS.LTC128B.128 [R219+0x8000], [R220.64+0x100], !P0 ;  /* 0x08000100dcdbdfae */ /* 0x0005e2000c101d46 */
[----:B-1----:R-:W-:Y:S02]  /*b1c0*/  IADD3 R207, R210, R204, RZ ;  /* 0x000000ccd2cf7210 */ /* 0x002fe40007ffe0ff */
[----:B------:R-:W-:Y:S05]  /*b1d0*/  IADD3 R206, R211, R2, R210 ;  /* 0x00000002d3ce7210 */ /* 0x000fea0007ffe0d2 */
[----:B------:R-:W1:Y:S08]  /*b1e0*/  LDSM.16.M88.4 R100, [R205] ;  /* 0x00000000cd64783b */ /* 0x000e700000000200 */
[----:B------:R-:W3:Y:S08]  /*b1f0*/  LDSM.16.M88.4 R160, [R205+0x800] ;  /* 0x00080000cda0783b */ /* 0x000ef00000000200 */
[----:B------:R-:W0:Y:S01]  /*b200*/  LDGDEPBAR ;  /* 0x00000000000079af */ /* 0x000e220000000000 */
[C---:B-1----:R-:W-:Y:S08]  /*b210*/  HMMA.16816.F32 R4, R164.reuse, R100, R4 ;  /* 0x00000064a404723c */ /* 0x042ff00000001804 */
[C---:B------:R-:W-:Y:S01]  /*b220*/  HMMA.16816.F32 R8, R164.reuse, R102, R8 ;  /* 0x00000066a408723c */ /* 0x040fe20000001808 */
[----:B------:R-:W1:Y:S07]  /*b230*/  LDSM.16.M88.4 R100, [R205+0x1000] ;  /* 0x00100000cd64783b */ /* 0x000e6e0000000200 */
[C---:B---3--:R-:W-:Y:S08]  /*b240*/  HMMA.16816.F32 R12, R164.reuse, R160, R12 ;  /* 0x000000a0a40c723c */ /* 0x048ff0000000180c */
[C---:B------:R-:W-:Y:S01]  /*b250*/  HMMA.16816.F32 R16, R164.reuse, R162, R16 ;  /* 0x000000a2a410723c */ /* 0x040fe20000001810 */
[----:B------:R-:W3:Y:S07]  /*b260*/  LDSM.16.M88.4 R160, [R205+0x1800] ;  /* 0x00180000cda0783b */ /* 0x000eee0000000200 */
        /* <DEDUP_REMOVED lines=8> */
[----:B------:R-:W1:Y:S07]  /*b2f0*/  LDSM.16.M88.4 R100, [R207] ;  /* 0x00000000cf64783b */ /* 0x000e6e0000000200 */
[C---:B---3--:R-:W-:Y:S08]  /*b300*/  HMMA.16816.F32 R44, R164.reuse, R160, R44 ;  /* 0x000000a0a42c723c */ /* 0x048ff0000000182c */
[----:B------:R-:W-:Y:S01]  /*b310*/  HMMA.16816.F32 R48, R164, R162, R48 ;  /* 0x000000a2a430723c */ /* 0x000fe20000001830 */
        /* <DEDUP_REMOVED lines=72> */
[----:B------:R-:W-:Y:S07]  /*b7a0*/  LDSM.16.M88.4 R160, [R2+0x8800] ;  /* 0x0088000002a0783b */ /* 0x000fee0000000200 */
        /* <DEDUP_REMOVED lines=33> */
[C---:B------:R-:W-:Y:S08]  /*b9c0*/  HMMA.16816.F32 R44, R188.reuse, R160, R44 ;  /* 0x000000a0bc2c723c */ /* 0x040ff0000000182c */
        /* <DEDUP_REMOVED lines=39> */
[C---:B------:R-:W-:Y:S08]  /*bc40*/  HMMA.16816.F32 R8, R200.reuse, R102, R8 ;  /* 0x00000066c808723c */ /* 0x040ff00000001808 */
[C---:B---3--:R-:W-:Y:S08]  /*bc50*/  HMMA.16816.F32 R12, R200.reuse, R160, R12 ;  /* 0x000000a0c80c723c */ /* 0x048ff0000000180c */
[C---:B------:R-:W-:Y:S01]  /*bc60*/  HMMA.16816.F32 R16, R200.reuse, R162, R16 ;  /* 0x000000a2c810723c */ /* 0x040fe20000001810 */
[----:B------:R-:W3:Y:S03]  /*bc70*/  LDL.LU R163, [R1+0x8] ;  /* 0x0000080001a37983 */ /* 0x000ee60000300800 */
[----:B------:R-:W-:Y:S02]  /*bc80*/  FMUL.FTZ R4, R4, c[0x0][0x320] ;  /* 0x0000c80004047a20 */ /* 0x000fe40000410000 */
[----:B------:R-:W-:Y:S02]  /*bc90*/  FMUL.FTZ R5, R5, c[0x0][0x320] ;  /* 0x0000c80005057a20 */ /* 0x000fe40000410000 */
[----:B------:R-:W-:Y:S01]  /*bca0*/  FMUL.FTZ R6, R6, c[0x0][0x320] ;  /* 0x0000c80006067a20 */ /* 0x000fe20000410000 */
[----:B--2---:R-:W1:Y:S03]  /*bcb0*/  MUFU.TANH R219, R4 ;  /* 0x0000000400db7308 */ /* 0x004e660000002400 */
        /* <DEDUP_REMOVED lines=13> */
[----:B-1----:R-:W-:Y:S01]  /*bd90*/  FMNMX.FTZ R2, R219, R0, !PT ;  /* 0x00000000db027209 */ /* 0x002fe20007810000 */
[----:B------:R-:W-:Y:S02]  /*bda0*/  FMUL.FTZ R14, R14, c[0x0][0x320] ;  /* 0x0000c8000e0e7a20 */ /* 0x000fe40000410000 */
[----:B------:R-:W-:Y:S03]  /*bdb0*/  FMUL.FTZ R15, R15, c[0x0][0x320] ;  /* 0x0000c8000f0f7a20 */ /* 0x000fe60000410000 */
[----:B------:R1:W-:Y:S01]  /*bdc0*/  MUFU.TANH R220, R7 ;  /* 0x0000000700dc7308 */ /* 0x0003e20000002400 */
[----:B--2---:R-:W-:Y:S09]  /*bdd0*/  FMNMX.FTZ R2, R207, R2, !PT ;  /* 0x00000002cf027209 */ /* 0x004ff20007810000 */
[----:B------:R-:W2:Y:S10]  /*bde0*/  MUFU.TANH R205, R8 ;  /* 0x0000000800cd7308 */ /* 0x000eb40000002400 */
[----:B------:R-:W4:Y:S01]  /*bdf0*/  MUFU.TANH R102, R9 ;  /* 0x0000000900667308 */ /* 0x000f220000002400 */
[----:B-1----:R-:W1:Y:S09]  /*be00*/  LDSM.16.M88.4 R4, [R206+0x7000] ;  /* 0x00700000ce04783b */ /* 0x002e720000000200 */
[----:B------:R-:W-:Y:S01]  /*be10*/  MUFU.TANH R103, R10 ;  /* 0x0000000a00677308 */ /* 0x000fe20000002400 */
[----:B--2---:R-:W-:Y:S09]  /*be20*/  FMNMX.FTZ R2, R205, R2, !PT ;  /* 0x00000002cd027209 */ /* 0x004ff20007810000 */
[----:B------:R2:W-:Y:S01]  /*be30*/  MUFU.TANH R204, R11 ;  /* 0x0000000b00cc7308 */ /* 0x0005e20000002400 */
[----:B----4-:R-:W-:Y:S09]  /*be40*/  FMNMX.FTZ R101, R102, R2, !PT ;  /* 0x0000000266657209 */ /* 0x010ff20007810000 */
[----:B------:R-:W4:Y:S10]  /*be50*/  MUFU.TANH R227, R12 ;  /* 0x0000000c00e37308 */ /* 0x000f340000002400 */
[----:B------:R-:W5:Y:S01]  /*be60*/  MUFU.TANH R226, R13 ;  /* 0x0000000d00e27308 */ /* 0x000f620000002400 */
[C---:B-1----:R-:W-:Y:S01]  /*be70*/  HMMA.16816.F32 R20, R200.reuse, R4, R20 ;  /* 0x00000004c814723c */ /* 0x042fe20000001814 */
[----:B--2---:R-:W1:Y:S08]  /*be80*/  LDSM.16.M88.4 R8, [R206+0x7800] ;  /* 0x00780000ce08783b */ /* 0x004e700000000200 */
[----:B------:R-:W-:Y:S01]  /*be90*/  MUFU.TANH R229, R14 ;  /* 0x0000000e00e57308 */ /* 0x000fe20000002400 */
[C---:B------:R-:W-:Y:S01]  /*bea0*/  HMMA.16816.F32 R24, R200.reuse, R6, R24 ;  /* 0x00000006c818723c */ /* 0x040fe20000001818 */
[----:B------:R-:W2:Y:S02]  /*beb0*/  LDSM.16.M88.4 R4, [R206+0x8000] ;  /* 0x00800000ce04783b */ /* 0x000ea40000000200 */
[----:B----4-:R-:W-:Y:S06]  /*bec0*/  FMNMX.FTZ R101, R227, R101, !PT ;  /* 0x00000065e3657209 */ /* 0x010fec0007810000 */
[----:B------:R-:W-:Y:S03]  /*bed0*/  MUFU.TANH R230, R15 ;  /* 0x0000000f00e67308 */ /* 0x000fe60000002400 */
[----:B-----5:R-:W-:Y:S02]  /*bee0*/  FMNMX.FTZ R101, R226, R101, !PT ;  /* 0x00000065e2657209 */ /* 0x020fe40007810000 */
        /* <DEDUP_REMOVED lines=8> */
[----:B------:R4:W-:Y:S01]  /*bf70*/  MUFU.TANH R237, R20 ;  /* 0x0000001400ed7308 */ /* 0x0009e20000002400 */
[----:B------:R-:W-:Y:S01]  /*bf80*/  FMUL.FTZ R27, R27, c[0x0][0x320] ;  /* 0x0000c8001b1b7a20 */ /* 0x000fe20000410000 */
[C---:B-1----:R-:W-:Y:S08]  /*bf90*/  HMMA.16816.F32 R28, R200.reuse, R8, R28 ;  /* 0x00000008c81c723c */ /* 0x042ff0000000181c */
[----:B------:R1:W-:Y:S01]  /*bfa0*/  MUFU.TANH R239, R22 ;  /* 0x0000001600ef7308 */ /* 0x0003e20000002400 */
[C---:B------:R-:W-:Y:S01]  /*bfb0*/  HMMA.16816.F32 R32, R200.reuse, R10, R32 ;  /* 0x0000000ac820723c */ /* 0x040fe20000001820 */
[----:B------:R-:W5:Y:S01]  /*bfc0*/  LDSM.16.M88.4 R8, [R206+0x8800] ;  /* 0x00880000ce08783b */ /* 0x000f620000000200 */
[----:B------:R-:W-:Y:S06]  /*bfd0*/  DEPBAR.LE SB0, 0x2 ;  /* 0x000080800000791a */ /* 0x000fec0000000000 */
[C---:B--2---:R-:W-:Y:S01]  /*bfe0*/  HMMA.16816.F32 R36, R200.reuse, R4, R36 ;  /* 0x00000004c824723c */ /* 0x044fe20000001824 */
[----:B------:R-:W2:Y:S01]  /*bff0*/  MUFU.TANH R224, R16 ;  /* 0x0000001000e07308 */ /* 0x000ea20000002400 */
[----:B------:R-:W-:Y:S03]  /*c000*/  BAR.SYNC.DEFER_BLOCKING 0x0 ;  /* 0x0000000000007b1d */ /* 0x000fe60000010000 */
[----:B----4-:R-:W-:Y:S02]  /*c010*/  MOV R20, R236 ;  /* 0x000000ec00147202 */ /* 0x010fe40000000f00 */
[----:B------:R-:W-:Y:S01]  /*c020*/  FMNMX.FTZ R4, R221, R3, !PT ;  /* 0x00000003dd047209 */ /* 0x000fe20007810000 */
[C---:B------:R-:W-:Y:S04]  /*c030*/  HMMA.16816.F32 R40, R200.reuse, R6, R40 ;  /* 0x00000006c828723c */ /* 0x040fe80000001828 */
[----:B------:R-:W-:Y:S01]  /*c040*/  FMUL.FTZ R28, R28, c[0x0][0x320] ;  /* 0x0000c8001c1c7a20 */ /* 0x000fe20000410000 */
[----:B------:R-:W-:Y:S01]  /*c050*/  FMNMX.FTZ R4, R220, R4, !PT ;  /* 0x00000004dc047209 */ /* 0x000fe20007810000 */
[----:B------:R-:W-:Y:S01]  /*c060*/  FMUL.FTZ R29, R29, c[0x0][0x320] ;  /* 0x0000c8001d1d7a20 */ /* 0x000fe20000410000 */
[----:B-1----:R-:W-:Y:S01]  /*c070*/  MOV R22, R234 ;  /* 0x000000ea00167202 */ /* 0x002fe20000000f00 */
[----:B------:R-:W-:Y:S01]  /*c080*/  FMUL.FTZ R30, R30, c[0x0][0x320] ;  /* 0x0000c8001e1e7a20 */ /* 0x000fe20000410000 */
[----:B------:R-:W-:Y:S03]  /*c090*/  FMNMX.FTZ R2, R103, R4, !PT ;  /* 0x0000000467027209 */ /* 0x000fe60007810000 */
[----:B------:R-:W-:Y:S01]  /*c0a0*/  FMUL.FTZ R31, R31, c[0x0][0x320] ;  /* 0x0000c8001f1f7a20 */ /* 0x000fe20000410000 */
[----:B------:R-:W-:Y:S01]  /*c0b0*/  FMNMX.FTZ R2, R204, R2, !PT ;  /* 0x00000002cc027209 */ /* 0x000fe20007810000 */
[----:B------:R-:W-:Y:S02]  /*c0c0*/  FMUL.FTZ R32, R32, c[0x0][0x320] ;  /* 0x0000c80020207a20 */ /* 0x000fe40000410000 */
[----:B------:R-:W-:Y:S01]  /*c0d0*/  FMUL.FTZ R33, R33, c[0x0][0x320] ;  /* 0x0000c80021217a20 */ /* 0x000fe20000410000 */
[----:B--2---:R-:W-:Y:S01]  /*c0e0*/  FMNMX.FTZ R101, R224, R101, !PT ;  /* 0x00000065e0657209 */ /* 0x004fe20007810000 */
[----:B------:R1:W-:Y:S01]  /*c0f0*/  MUFU.TANH R236, R21 ;  /* 0x0000001500ec7308 */ /* 0x0003e20000002400 */
[----:B------:R-:W-:Y:S01]  /*c100*/  FMNMX.FTZ R2, R229, R2, !PT ;  /* 0x00000002e5027209 */ /* 0x000fe20007810000 */
[----:B------:R-:W-:Y:S02]  /*c110*/  FMUL.FTZ R36, R36, c[0x0][0x320] ;  /* 0x0000c80024247a20 */ /* 0x000fe40000410000 */
[----:B------:R-:W-:Y:S01]  /*c120*/  FMUL.FTZ R37, R37, c[0x0][0x320] ;  /* 0x0000c80025257a20 */ /* 0x000fe20000410000 */
[----:B------:R-:W-:Y:S01]  /*c130*/  FMNMX.FTZ R2, R230, R2, !PT ;  /* 0x00000002e6027209 */ /* 0x000fe20007810000 */
[----:B------:R-:W-:Y:S01]  /*c140*/  FMUL.FTZ R43, R43, c[0x0][0x320] ;  /* 0x0000c8002b2b7a20 */ /* 0x000fe20000410000 */
[C---:B-----5:R-:W-:Y:S03]  /*c150*/  HMMA.16816.F32 R44, R200.reuse, R8, R44 ;  /* 0x00000008c82c723c */ /* 0x060fe6000000182c */
[----:B------:R-:W2:Y:S01]  /*c160*/  MUFU.TANH R223, R17 ;  /* 0x0000001100df7308 */ /* 0x000ea20000002400 */
[----:B------:R-:W-:Y:S02]  /*c170*/  FMUL.FTZ R40, R40, c[0x0][0x320] ;  /* 0x0000c80028287a20 */ /* 0x000fe40000410000 */
[----:B------:R-:W-:Y:S02]  /*c180*/  FMUL.FTZ R41, R41, c[0x0][0x320] ;  /* 0x0000c80029297a20 */ /* 0x000fe40000410000 */
[----:B------:R-:W-:Y:S04]  /*c190*/  HMMA.16816.F32 R48, R200, R10, R48 ;  /* 0x0000000ac830723c */ /* 0x000fe80000001830 */
[----:B------:R-:W-:Y:S01]  /*c1a0*/  FMUL.FTZ R34, R34, c[0x0][0x320] ;  /* 0x0000c80022227a20 */ /* 0x000fe20000410000 */
[----:B------:R4:W-:Y:S01]  /*c1b0*/  MUFU.TANH R238, R23 ;  /* 0x0000001700ee7308 */ /* 0x0009e20000002400 */
[----:B------:R-:W-:Y:S02]  /*c1c0*/  FMUL.FTZ R35, R35, c[0x0][0x320] ;  /* 0x0000c80023237a20 */ /* 0x000fe40000410000 */
[----:B------:R-:W-:Y:S01]  /*c1d0*/  FMUL.FTZ R38, R38, c[0x0][0x320] ;  /* 0x0000c80026267a20 */ /* 0x000fe20000410000 */
[----:B-1----:R-:W-:Y:S03]  /*c1e0*/  MOV R21, R233 ;  /* 0x000000e900157202 */ /* 0x002fe60000000f00 */
[----:B------:R-:W-:Y:S02]  /*c1f0*/  FMUL.FTZ R39, R39, c[0x0][0x320] ;  /* 0x0000c80027277a20 */ /* 0x000fe40000410000 */
[----:B------:R-:W-:Y:S01]  /*c200*/  FMUL.FTZ R42, R42, c[0x0][0x320] ;  /* 0x0000c8002a2a7a20 */ /* 0x000fe20000410000 */
[----:B------:R-:W1:Y:S01]  /*c210*/  MUFU.TANH R234, R24 ;  /* 0x0000001800ea7308 */ /* 0x000e620000002400 */
[----:B------:R-:W-:Y:S02]  /*c220*/  FMUL.FTZ R44, R44, c[0x0][0x320] ;  /* 0x0000c8002c2c7a20 */ /* 0x000fe40000410000 */
[----:B------:R-:W-:Y:S01]  /*c230*/  FMUL.FTZ R45, R45, c[0x0][0x320] ;  /* 0x0000c8002d2d7a20 */ /* 0x000fe20000410000 */
[----:B--2---:R-:W-:Y:S01]  /*c240*/  FMNMX.FTZ R101, R223, R101, !PT ;  /* 0x00000065df657209 */ /* 0x004fe20007810000 */
[----:B------:R-:W-:Y:S02]  /*c250*/  FMUL.FTZ R46, R46, c[0x0][0x320] ;  /* 0x0000c8002e2e7a20 */ /* 0x000fe40000410000 */
[----:B------:R-:W-:Y:S01]  /*c260*/  FMUL.FTZ R47, R47, c[0x0][0x320] ;  /* 0x0000c8002f2f7a20 */ /* 0x000fe20000410000 */
[----:B------:R-:W-:Y:S01]  /*c270*/  FMNMX.FTZ R101, R237, R101, !PT ;  /* 0x00000065ed657209 */ /* 0x000fe20007810000 */
[----:B------:R-:W-:Y:S01]  /*c280*/  FMUL.FTZ R48, R48, c[0x0][0x320] ;  /* 0x0000c80030307a20 */ /* 0x000fe20000410000 */
[----:B------:R-:W2:Y:S01]  /*c290*/  MUFU.TANH R233, R25 ;  /* 0x0000001900e97308 */ /* 0x000ea20000002400 */
[----:B------:R-:W-:Y:S01]  /*c2a0*/  FMUL.FTZ R49, R49, c[0x0][0x320] ;  /* 0x0000c80031317a20 */ /* 0x000fe20000410000 */
[----:B------:R-:W-:Y:S01]  /*c2b0*/  FMNMX.FTZ R101, R236, R101, !PT ;  /* 0x00000065ec657209 */ /* 0x000fe20007810000 */
[----:B------:R-:W-:Y:S01]  /*c2c0*/  FMUL.FTZ R50, R50, c[0x0][0x320] ;  /* 0x0000c80032327a20 */ /* 0x000fe20000410000 */
[----:B----4-:R-:W-:Y:S01]  /*c2d0*/  MOV R23, R235 ;  /* 0x000000eb00177202 */ /* 0x010fe20000000f00 */
[----:B------:R-:W-:Y:S05]  /*c2e0*/  FMUL.FTZ R51, R51, c[0x0][0x320] ;  /* 0x0000c80033337a20 */ /* 0x000fea0000410000 */
[----:B------:R-:W4:Y:S01]  /*c2f0*/  MUFU.TANH R19, R28 ;  /* 0x0000001c00137308 */ /* 0x000f220000002400 */
[----:B-1----:R-:W-:Y:S09]  /*c300*/  FMNMX.FTZ R101, R234, R101, !PT ;  /* 0x00000065ea657209 */ /* 0x002ff20007810000 */
[----:B------:R-:W1:Y:S01]  /*c310*/  MUFU.TANH R228, R18 ;  /* 0x0000001200e47308 */ /* 0x000e620000002400 */
[----:B--2---:R-:W-:Y:S09]  /*c320*/  FMNMX.FTZ R101, R233, R101, !PT ;  /* 0x00000065e9657209 */ /* 0x004ff20007810000 */
[----:B------:R-:W2:Y:S01]  /*c330*/  MUFU.TANH R18, R29 ;  /* 0x0000001d00127308 */ /* 0x000ea20000002400 */
[----:B----4-:R-:W-:Y:S02]  /*c340*/  FMNMX.FTZ R101, R19, R101, !PT ;  /* 0x0000006513657209 */ /* 0x010fe40007810000 */
[----:B------:R-:W-:Y:S07]  /*c350*/  MOV R28, R225 ;  /* 0x000000e1001c7202 */ /* 0x000fee0000000f00 */
[----:B------:R-:W4:Y:S01]  /*c360*/  MUFU.TANH R250, R32 ;  /* 0x0000002000fa7308 */ /* 0x000f220000002400 */
[----:B-1----:R-:W-:Y:S04]  /*c370*/  FMNMX.FTZ R2, R228, R2, !PT ;  /* 0x00000002e4027209 */ /* 0x002fe80007810000 */
[----:B------:R-:W-:Y:S05]  /*c380*/  FMNMX.FTZ R2, R231, R2, !PT ;  /* 0x00000002e7027209 */ /* 0x000fea0007810000 */
[----:B------:R-:W1:Y:S01]  /*c390*/  MUFU.TANH R241, R33 ;  /* 0x0000002100f17308 */ /* 0x000e620000002400 */
[----:B------:R-:W-:Y:S02]  /*c3a0*/  FMNMX.FTZ R2, R239, R2, !PT ;  /* 0x00000002ef027209 */ /* 0x000fe40007810000 */
[----:B--2---:R-:W-:Y:S02]  /*c3b0*/  FMNMX.FTZ R101, R18, R101, !PT ;  /* 0x0000006512657209 */ /* 0x004fe40007810000 */
[----:B------:R-:W-:Y:S02]  /*c3c0*/  FMNMX.FTZ R2, R238, R2, !PT ;  /* 0x00000002ee027209 */ /* 0x000fe40007810000 */
[----:B------:R-:W-:Y:S03]  /*c3d0*/  MOV R29, R222 ;  /* 0x000000de001d7202 */ /* 0x000fe60000000f00 */
        /* <DEDUP_REMOVED lines=27> */
[----:B-1----:R-:W-:Y:S05]  /*c590*/  FMNMX.FTZ R101, R246, R101, !PT ;  /* 0x00000065f6657209 */ /* 0x002fea0007810000 */
[----:B------:R-:W1:Y:S04]  /*c5a0*/  SHFL.BFLY PT, R5, R101, 0x2, 0x1f ;  /* 0x0c401f0065057f89 */ /* 0x000e6800000e0000 */
[----:B------:R-:W5:Y:S01]  /*c5b0*/  MUFU.TANH R16, R38 ;  /* 0x0000002600107308 */ /* 0x000f620000002400 */
[----:B--2---:R-:W-:Y:S09]  /*c5c0*/  FMNMX.FTZ R2, R242, R2, !PT ;  /* 0x00000002f2027209 */ /* 0x004ff20007810000 */
[----:B------:R-:W2:Y:S01]  /*c5d0*/  MUFU.TANH R24, R39 ;  /* 0x0000002700187308 */ /* 0x000ea20000002400 */
[----:B----4-:R-:W-:Y:S09]  /*c5e0*/  FMNMX.FTZ R2, R17, R2, !PT ;  /* 0x0000000211027209 */ /* 0x010ff20007810000 */
[----:B------:R-:W4:Y:S01]  /*c5f0*/  MUFU.TANH R25, R42 ;  /* 0x0000002a00197308 */ /* 0x000f220000002400 */
[----:B-1----:R-:W-:Y:S02]  /*c600*/  FMNMX.FTZ R101, R101, R5, !PT ;  /* 0x0000000565657209 */ /* 0x002fe40007810000 */
[----:B-----5:R-:W-:Y:S03]  /*c610*/  FMNMX.FTZ R2, R16, R2, !PT ;  /* 0x0000000210027209 */ /* 0x020fe60007810000 */
[----:B------:R-:W1:Y:S04]  /*c620*/  SHFL.BFLY PT, R5, R101, 0x1, 0x1f ;  /* 0x0c201f0065057f89 */ /* 0x000e6800000e0000 */
[----:B------:R-:W5:Y:S01]  /*c630*/  MUFU.TANH R206, R43 ;  /* 0x0000002b00ce7308 */ /* 0x000f620000002400 */
[----:B--2---:R-:W-:Y:S09]  /*c640*/  FMNMX.FTZ R2, R24, R2, !PT ;  /* 0x0000000218027209 */ /* 0x004ff20007810000 */
[----:B------:R-:W2:Y:S01]  /*c650*/  MUFU.TANH R35, R46 ;  /* 0x0000002e00237308 */ /* 0x000ea20000002400 */
[----:B----4-:R-:W-:Y:S09]  /*c660*/  FMNMX.FTZ R2, R25, R2, !PT ;  /* 0x0000000219027209 */ /* 0x010ff20007810000 */
[----:B------:R-:W4:Y:S01]  /*c670*/  MUFU.TANH R38, R47 ;  /* 0x0000002f00267308 */ /* 0x000f220000002400 */
[----:B-1----:R-:W-:Y:S02]  /*c680*/  FMNMX.FTZ R101, R101, R5, !PT ;  /* 0x0000000565657209 */ /* 0x002fe40007810000 */
[----:B-----5:R-:W-:Y:S02]  /*c690*/  FMNMX.FTZ R2, R206, R2, !PT ;  /* 0x00000002ce027209 */ /* 0x020fe40007810000 */
[----:B------:R-:W-:Y:S01]  /*c6a0*/  MOV R43, R29 ;  /* 0x0000001d002b7202 */ /* 0x000fe20000000f00 */
[C---:B------:R-:W-:Y:S02]  /*c6b0*/  FMUL.FTZ R160, R101.reuse, c[0x0][0x2d0] ;  /* 0x0000b40065a07a20 */ /* 0x040fe40000410000 */
[----:B------:R-:W-:Y:S02]  /*c6c0*/  FADD.FTZ R0, -R101, R0 ;  /* 0x0000000065007221 */ /* 0x000fe40000010100 */
[----:B------:R-:W1:Y:S02]  /*c6d0*/  MUFU.TANH R39, R50 ;  /* 0x0000003200277308 */ /* 0x000e640000002400 */
[----:B------:R-:W-:Y:S01]  /*c6e0*/  FMUL.FTZ R0, R0, c[0x0][0x2d0] ;  /* 0x0000b40000007a20 */ /* 0x000fe20000410000 */
[----:B--2---:R-:W-:Y:S02]  /*c6f0*/  FMNMX.FTZ R2, R35, R2, !PT ;  /* 0x0000000223027209 */ /* 0x004fe40007810000 */
[----:B------:R-:W-:Y:S05]  /*c700*/  MOV R46, R28 ;  /* 0x0000001c002e7202 */ /* 0x000fea0000000f00 */
[----:B------:R-:W2:Y:S01]  /*c710*/  MUFU.TANH R42, R51 ;  /* 0x00000033002a7308 */ /* 0x000ea20000002400 */
[----:B----4-:R-:W-:Y:S02]  /*c720*/  FMNMX.FTZ R2, R38, R2, !PT ;  /* 0x0000000226027209 */ /* 0x010fe40007810000 */
[----:B------:R-:W-:Y:S02]  /*c730*/  MOV R47, R21 ;  /* 0x00000015002f7202 */ /* 0x000fe40000000f00 */
[----:B-1----:R-:W-:Y:S02]  /*c740*/  FMNMX.FTZ R2, R39, R2, !PT ;  /* 0x0000000227027209 */ /* 0x002fe40007810000 */
[----:B------:R-:W-:Y:S02]  /*c750*/  MOV R50, R22 ;  /* 0x0000001600327202 */ /* 0x000fe40000000f00 */
[----:B--2---:R-:W-:Y:S02]  /*c760*/  FMNMX.FTZ R2, R42, R2, !PT ;  /* 0x000000022a027209 */ /* 0x004fe40007810000 */
[----:B------:R-:W-:Y:S03]  /*c770*/  MOV R51, R23 ;  /* 0x0000001700337202 */ /* 0x000fe60000000f00 */
[----:B------:R-:W1:Y:S02]  /*c780*/  SHFL.BFLY PT, R4, R2, 0x2, 0x1f ;  /* 0x0c401f0002047f89 */ /* 0x000e6400000e0000 */
[----:B-1----:R-:W-:Y:S01]  /*c790*/  FMNMX.FTZ R2, R2, R4, !PT ;  /* 0x0000000402027209 */ /* 0x002fe20007810000 */
[--C-:B------:R-:W-:Y:S04]  /*c7a0*/  FFMA.FTZ R4, R207, c[0x0][0x2d0], -R160.reuse ;  /* 0x0000b400cf047a23 */ /* 0x100fe800000108a0 */
[----:B------:R1:W-:Y:S01]  /*c7b0*/  MUFU.EX2 R207, R4 ;  /* 0x0000000400cf7308 */ /* 0x0003e20000000800 */
[----:B------:R-:W2:Y:S01]  /*c7c0*/  SHFL.BFLY PT, R100, R2, 0x1, 0x1f ;  /* 0x0c201f0002647f89 */ /* 0x000ea200000e0000 */
[--C-:B-1----:R-:W-:Y:S01]  /*c7d0*/  FFMA.FTZ R4, R205, c[0x0][0x2d0], -R160.reuse ;  /* 0x0000b400cd047a23 */ /* 0x102fe200000108a0 */
[----:B--2---:R-:W-:Y:S07]  /*c7e0*/  FMNMX.FTZ R100, R2, R100, !PT ;  /* 0x0000006402647209 */ /* 0x004fee0007810000 */
[----:B------:R1:W2:Y:S01]  /*c7f0*/  MUFU.EX2 R2, R0 ;  /* 0x0000000000027308 */ /* 0x0002a20000000800 */
[----:B------:R-:W-:Y:S01]  /*c800*/  MOV R205, R20 ;  /* 0x0000001400cd7202 */ /* 0x000fe20000000f00 */
[C---:B------:R-:W-:Y:S08]  /*c810*/  FMUL.FTZ R161, R100.reuse, c[0x0][0x2d0] ;  /* 0x0000b40064a17a20 */ /* 0x040ff00000410000 */
[----:B------:R4:W-:Y:S01]  /*c820*/  MUFU.EX2 R222, R4 ;  /* 0x0000000400de7308 */ /* 0x0009e20000000800 */
[----:B-1----:R-:W-:Y:S02]  /*c830*/  FADD.FTZ R0, -R100, R3 ;  /* 0x0000000364007221 */ /* 0x002fe40000010100 */
[--C-:B------:R-:W-:Y:S02]  /*c840*/  FFMA.FTZ R3, R219, c[0x0][0x2d0], -R160.reuse ;  /* 0x0000b400db037a23 */ /* 0x100fe400000108a0 */
[----:B------:R-:W-:Y:S02]  /*c850*/  FMUL.FTZ R0, R0, c[0x0][0x2d0] ;  /* 0x0000b40000007a20 */ /* 0x000fe40000410000 */
[C---:B--2---:R-:W-:Y:S03]  /*c860*/  FMUL.FTZ R5, R2.reuse, R105 ;  /* 0x0000006902057220 */ /* 0x044fe60000410000 */
[----:B------:R-:W3:Y:S01]  /*c870*/  MUFU.EX2 R3, R3 ;  /* 0x0000000300037308 */ /* 0x000ee20000000800 */
[----:B------:R-:W-:Y:S02]  /*c880*/  FMUL.FTZ R8, R2, R108 ;  /* 0x0000006c02087220 */ /* 0x000fe40000410000 */
[--C-:B----4-:R-:W-:Y:S01]  /*c890*/  FFMA.FTZ R4, R102, c[0x0][0x2d0], -R160.reuse ;  /* 0x0000b40066047a23 */ /* 0x110fe200000108a0 */
[----:B------:R-:W-:Y:S01]  /*c8a0*/  IADD3 R102, R214, R208, RZ ;  /* 0x000000d0d6667210 */ /* 0x000fe20007ffe0ff */
[C---:B------:R-:W-:Y:S02]  /*c8b0*/  FMUL.FTZ R9, R2.reuse, R109 ;  /* 0x0000006d02097220 */ /* 0x040fe40000410000 */
[C---:B------:R-:W-:Y:S01]  /*c8c0*/  FMUL.FTZ R32, R2.reuse, R144 ;  /* 0x0000009002207220 */ /* 0x040fe20000410000 */
[----:B------:R-:W-:Y:S01]  /*c8d0*/  MOV R144, R50 ;  /* 0x0000003200907202 */ /* 0x000fe20000000f00 */
[----:B------:R-:W1:Y:S01]  /*c8e0*/  LDSM.16.MT88.4 R12, [R102] ;  /* 0x00000000660c783b */ /* 0x000e620000004200 */
        /* <DEDUP_REMOVED lines=10> */
[----:B------:R-:W4:Y:S01]  /*c990*/  MUFU.EX2 R0, R0 ;  /* 0x0000000000007308 */ /* 0x000f220000000800 */
[----:B------:R-:W-:Y:S01]  /*c9a0*/  MOV R137, R38 ;  /* 0x0000002600897202 */ /* 0x000fe20000000f00 */
[C---:B------:R-:W-:Y:S01]  /*c9b0*/  FMUL.FTZ R40, R2.reuse, R136 ;  /* 0x0000008802287220 */ /* 0x040fe20000410000 */
[----:B------:R-:W-:Y:S01]  /*c9c0*/  MOV R136, R42 ;  /* 0x0000002a00887202 */ /* 0x000fe20000000f00 */
[C---:B---3--:R-:W-:Y:S02]  /*c9d0*/  FFMA.FTZ R163, R2.reuse, R163, R3 ;  /* 0x000000a302a37223 */ /* 0x048fe40000010003 */
[C---:B------:R-:W-:Y:S02]  /*c9e0*/  FMUL.FTZ R45, R2.reuse, R133 ;  /* 0x00000085022d7220 */ /* 0x040fe40000410000 */
[C---:B------:R-:W-:Y:S02]  /*c9f0*/  FMUL.FTZ R48, R2.reuse, R128 ;  /* 0x0000008002307220 */ /* 0x040fe40000410000 */
[C---:B------:R-:W-:Y:S02]  /*ca00*/  FMUL.FTZ R49, R2.reuse, R129 ;  /* 0x0000008102317220 */ /* 0x040fe40000410000 */
[C---:B------:R-:W-:Y:S02]  /*ca10*/  FMUL.FTZ R52, R2.reuse, R52 ;  /* 0x0000003402347220 */ /* 0x040fe40000410000 */
[--C-:B--2---:R-:W-:Y:S01]  /*ca20*/  FFMA.FTZ R4, R221, c[0x0][0x2d0], -R161.reuse ;  /* 0x0000b400dd047a23 */ /* 0x104fe200000108a1 */
[----:B------:R-:W-:Y:S01]  /*ca30*/  MOV R221, R16 ;  /* 0x0000001000dd7202 */ /* 0x000fe20000000f00 */
[C---:B------:R-:W-:Y:S01]  /*ca40*/  FMUL.FTZ R16, R2.reuse, R116 ;  /* 0x0000007402107220 */ /* 0x040fe20000410000 */
[----:B------:R-:W-:Y:S01]  /*ca50*/  MOV R116, R17 ;  /* 0x0000001100747202 */ /* 0x000fe20000000f00 */
[----:B------:R2:W-:Y:S01]  /*ca60*/  MUFU.EX2 R162, R4 ;  /* 0x0000000400a27308 */ /* 0x0005e20000000800 */
[C---:B------:R-:W-:Y:S01]  /*ca70*/  FMUL.FTZ R17, R2.reuse, R117 ;  /* 0x0000007502117220 */ /* 0x040fe20000410000 */
[----:B------:R-:W-:Y:S01]  /*ca80*/  MOV R117, R18 ;  /* 0x0000001200757202 */ /* 0x000fe20000000f00 */
[C---:B------:R-:W-:Y:S01]  /*ca90*/  FMUL.FTZ R53, R2.reuse, R53 ;  /* 0x0000003502357220 */ /* 0x040fe20000410000 */
[----:B------:R-:W-:Y:S01]  /*caa0*/  MOV R133, R116 ;  /* 0x0000007400857202 */ /* 0x000fe20000000f00 */
[----:B------:R-:W-:Y:S02]  /*cab0*/  FMUL.FTZ R56, R2, R56 ;  /* 0x0000003802387220 */ /* 0x000fe40000410000 */
[C---:B----4-:R-:W-:Y:S02]  /*cac0*/  FMUL.FTZ R7, R0.reuse, R107 ;  /* 0x0000006b00077220 */ /* 0x050fe40000410000 */
[C---:B------:R-:W-:Y:S01]  /*cad0*/  FMUL.FTZ R6, R0.reuse, R106 ;  /* 0x0000006a00067220 */ /* 0x040fe20000410000 */
[----:B------:R-:W-:Y:S01]  /*cae0*/  F2FP.PACK_AB R106, R225, R222 ;  /* 0x000000dee16a723e */ /* 0x000fe200000000ff */
[C---:B------:R-:W-:Y:S02]  /*caf0*/  FMUL.FTZ R10, R0.reuse, R110 ;  /* 0x0000006e000a7220 */ /* 0x040fe40000410000 */
[C---:B------:R-:W-:Y:S02]  /*cb00*/  FMUL.FTZ R11, R0.reuse, R111 ;  /* 0x0000006f000b7220 */ /* 0x040fe40000410000 */
[C---:B------:R-:W-:Y:S01]  /*cb10*/  FMUL.FTZ R18, R0.reuse, R118 ;  /* 0x0000007600127220 */ /* 0x040fe20000410000 */
[----:B------:R-:W-:Y:S01]  /*cb20*/  MOV R118, R19 ;  /* 0x0000001300767202 */ /* 0x000fe20000000f00 */
[C---:B------:R-:W-:Y:S02]  /*cb30*/  FMUL.FTZ R19, R0.reuse, R119 ;  /* 0x0000007700137220 */ /* 0x040fe40000410000 */
[C---:B------:R-:W-:Y:S02]  /*cb40*/  FMUL.FTZ R35, R0.reuse, R147 ;  /* 0x0000009300237220 */ /* 0x040fe40000410000 */
[C---:B------:R-:W-:Y:S01]  /*cb50*/  FMUL.FTZ R34, R0.reuse, R146 ;  /* 0x0000009200227220 */ /* 0x040fe20000410000 */
[----:B------:R-:W-:Y:S01]  /*cb60*/  MOV R146, R118 ;  /* 0x0000007600927202 */ /* 0x000fe20000000f00 */
[----:B------:R-:W-:Y:S02]  /*cb70*/  FMUL.FTZ R38, R0, R142 ;  /* 0x0000008e00267220 */ /* 0x000fe40000410000 */
[--C-:B--2---:R-:W-:Y:S02]  /*cb80*/  FFMA.FTZ R4, R220, c[0x0][0x2d0], -R161.reuse ;  /* 0x0000b400dc047a23 */ /* 0x104fe400000108a1 */
[C---:B------:R-:W-:Y:S02]  /*cb90*/  FMUL.FTZ R42, R0.reuse, R138 ;  /* 0x0000008a002a7220 */ /* 0x040fe40000410000 */
[----:B------:R-:W2:Y:S01]  /*cba0*/  MUFU.EX2 R219, R4 ;  /* 0x0000000400db7308 */ /* 0x000ea20000000800 */
[C---:B------:R-:W-:Y:S02]  /*cbb0*/  FMUL.FTZ R43, R0.reuse, R139 ;  /* 0x0000008b002b7220 */ /* 0x040fe40000410000 */
[C---:B------:R-:W-:Y:S02]  /*cbc0*/  FMUL.FTZ R46, R0.reuse, R134 ;  /* 0x00000086002e7220 */ /* 0x040fe40000410000 */
[C---:B------:R-:W-:Y:S02]  /*cbd0*/  FMUL.FTZ R50, R0.reuse, R130 ;  /* 0x0000008200327220 */ /* 0x040fe40000410000 */
[C---:B------:R-:W-:Y:S02]  /*cbe0*/  FMUL.FTZ R51, R0.reuse, R131 ;  /* 0x0000008300337220 */ /* 0x040fe40000410000 */
[C---:B------:R-:W-:Y:S02]  /*cbf0*/  FMUL.FTZ R54, R0.reuse, R54 ;  /* 0x0000003600367220 */ /* 0x040fe40000410000 */
[----:B------:R-:W-:Y:S02]  /*cc00*/  FMUL.FTZ R55, R0, R55 ;  /* 0x0000003700377220 */ /* 0x000fe40000410000 */
[----:B------:R-:W-:Y:S02]  /*cc10*/  FMUL.FTZ R57, R2, R57 ;  /* 0x0000003902397220 */ /* 0x000fe40000410000 */
[C---:B------:R-:W-:Y:S02]  /*cc20*/  FMUL.FTZ R58, R0.reuse, R58 ;  /* 0x0000003a003a7220 */ /* 0x040fe40000410000 */
[----:B------:R-:W-:Y:S02]  /*cc30*/  FMUL.FTZ R59, R0, R59 ;  /* 0x0000003b003b7220 */ /* 0x000fe40000410000 */
[C---:B------:R-:W-:Y:S02]  /*cc40*/  FMUL.FTZ R60, R2.reuse, R60 ;  /* 0x0000003c023c7220 */ /* 0x040fe40000410000 */
[----:B------:R-:W-:Y:S02]  /*cc50*/  FMUL.FTZ R61, R2, R61 ;  /* 0x0000003d023d7220 */ /* 0x000fe40000410000 */
[C---:B------:R-:W-:Y:S01]  /*cc60*/  FMUL.FTZ R62, R0.reuse, R62 ;  /* 0x0000003e003e7220 */ /* 0x040fe20000410000 */
[----:B--2---:R-:W-:Y:S01]  /*cc70*/  F2FP.PACK_AB R105, R219, R162 ;  /* 0x000000a2db69723e */ /* 0x004fe200000000ff */
[--C-:B------:R-:W-:Y:S02]  /*cc80*/  FFMA.FTZ R4, R103, c[0x0][0x2d0], -R161.reuse ;  /* 0x0000b40067047a23 */ /* 0x100fe400000108a1 */
[----:B------:R-:W-:Y:S02]  /*cc90*/  FMUL.FTZ R63, R0, R63 ;  /* 0x0000003f003f7220 */ /* 0x000fe40000410000 */
[----:B------:R2:W-:Y:S01]  /*cca0*/  MUFU.EX2 R220, R4 ;  /* 0x0000000400dc7308 */ /* 0x0005e20000000800 */
[C---:B------:R-:W-:Y:S02]  /*ccb0*/  FMUL.FTZ R64, R2.reuse, R64 ;  /* 0x0000004002407220 */ /* 0x040fe40000410000 */
[----:B------:R-:W-:Y:S02]  /*ccc0*/  FMUL.FTZ R65, R2, R65 ;  /* 0x0000004102417220 */ /* 0x000fe40000410000 */
[C---:B------:R-:W-:Y:S02]  /*ccd0*/  FMUL.FTZ R66, R0.reuse, R66 ;  /* 0x0000004200427220 */ /* 0x040fe40000410000 */
        /* <DEDUP_REMOVED lines=9> */
[--C-:B--2---:R-:W-:Y:S01]  /*cd70*/  FFMA.FTZ R4, R204, c[0x0][0x2d0], -R161.reuse ;  /* 0x0000b400cc047a23 */ /* 0x104fe200000108a1 */
[----:B------:R-:W-:Y:S01]  /*cd80*/  IADD3 R204, R212, R102, RZ ;  /* 0x00000066d4cc7210 */ /* 0x000fe20007ffe0ff */
[C---:B------:R-:W-:Y:S02]  /*cd90*/  FMUL.FTZ R84, R2.reuse, R84 ;  /* 0x0000005402547220 */ /* 0x040fe40000410000 */
[----:B------:R-:W2:Y:S01]  /*cda0*/  MUFU.EX2 R245, R4 ;  /* 0x0000000400f57308 */ /* 0x000ea20000000800 */
[C---:B------:R-:W-:Y:S01]  /*cdb0*/  FMUL.FTZ R85, R2.reuse, R85 ;  /* 0x0000005502557220 */ /* 0x040fe20000410000 */
[----:B------:R-:W3:Y:S01]  /*cdc0*/  LDSM.16.MT88.4 R20, [R204] ;  /* 0x00000000cc14783b */ /* 0x000ee20000004200 */
[C---:B------:R-:W-:Y:S02]  /*cdd0*/  FMUL.FTZ R88, R2.reuse, R88 ;  /* 0x0000005802587220 */ /* 0x040fe40000410000 */
[C---:B------:R-:W-:Y:S02]  /*cde0*/  FMUL.FTZ R89, R2.reuse, R89 ;  /* 0x0000005902597220 */ /* 0x040fe40000410000 */
[C---:B------:R-:W-:Y:S02]  /*cdf0*/  FMUL.FTZ R92, R2.reuse, R92 ;  /* 0x0000005c025c7220 */ /* 0x040fe40000410000 */
[C---:B------:R-:W-:Y:S02]  /*ce00*/  FMUL.FTZ R93, R2.reuse, R93 ;  /* 0x0000005d025d7220 */ /* 0x040fe40000410000 */
[C---:B------:R-:W-:Y:S02]  /*ce10*/  FMUL.FTZ R96, R2.reuse, R96 ;  /* 0x0000006002607220 */ /* 0x040fe40000410000 */
[----:B------:R-:W-:Y:S02]  /*ce20*/  FMUL.FTZ R97, R2, R97 ;  /* 0x0000006102617220 */ /* 0x000fe40000410000 */
[C---:B------:R-:W-:Y:S02]  /*ce30*/  FMUL.FTZ R70, R0.reuse, R70 ;  /* 0x0000004600467220 */ /* 0x040fe40000410000 */
[C---:B------:R-:W-:Y:S02]  /*ce40*/  FMUL.FTZ R71, R0.reuse, R71 ;  /* 0x0000004700477220 */ /* 0x040fe40000410000 */
[C---:B------:R-:W-:Y:S02]  /*ce50*/  FMUL.FTZ R74, R0.reuse, R74 ;  /* 0x0000004a004a7220 */ /* 0x040fe40000410000 */
[C---:B------:R-:W-:Y:S02]  /*ce60*/  FMUL.FTZ R75, R0.reuse, R75 ;  /* 0x0000004b004b7220 */ /* 0x040fe40000410000 */
[----:B------:R-:W-:Y:S01]  /*ce70*/  FMUL.FTZ R78, R0, R78 ;  /* 0x0000004e004e7220 */ /* 0x000fe20000410000 */
[----:B--2---:R-:W-:Y:S01]  /*ce80*/  F2FP.PACK_AB R107, R245, R220 ;  /* 0x000000dcf56b723e */ /* 0x004fe200000000ff */
[----:B------:R-:W-:Y:S01]  /*ce90*/  FMUL.FTZ R4, R2, R104 ;  /* 0x0000006802047220 */ /* 0x000fe20000410000 */
[----:B------:R-:W-:Y:S01]  /*cea0*/  F2FP.PACK_AB R104, R207, R3 ;  /* 0x00000003cf68723e */ /* 0x000fe200000000ff */
[C---:B------:R-:W-:Y:S01]  /*ceb0*/  FMUL.FTZ R79, R0.reuse, R79 ;  /* 0x0000004f004f7220 */ /* 0x040fe20000410000 */
[----:B------:R-:W-:Y:S01]  /*cec0*/  IADD3 R3, R215, R208, RZ ;  /* 0x000000d0d7037210 */ /* 0x000fe20007ffe0ff */
[C---:B------:R-:W-:Y:S01]  /*ced0*/  FMUL.FTZ R82, R0.reuse, R82 ;  /* 0x0000005200527220 */ /* 0x040fe20000410000 */
[----:B------:R-:W-:Y:S01]  /*cee0*/  MOV R208, R39 ;  /* 0x0000002700d07202 */ /* 0x000fe20000000f00 */
[----:B------:R-:W-:Y:S01]  /*cef0*/  FMUL.FTZ R39, R0, R143 ;  /* 0x0000008f00277220 */ /* 0x000fe20000410000 */
[----:B------:R-:W-:Y:S01]  /*cf00*/  IADD3 R103, R212, R3, RZ ;  /* 0x00000003d4677210 */ /* 0x000fe20007ffe0ff */
[C---:B-1----:R-:W-:Y:S01]  /*cf10*/  HMMA.16816.F32 R4, R104.reuse, R12, R4 ;  /* 0x0000000c6804723c */ /* 0x042fe20000001804 */
[----:B------:R-:W1:Y:S04]  /*cf20*/  LDSM.16.MT88.4 R28, [R3] ;  /* 0x00000000031c783b */ /* 0x000e680000004200 */
[----:B------:R-:W-:Y:S02]  /*cf30*/  FMUL.FTZ R83, R0, R83 ;  /* 0x0000005300537220 */ /* 0x000fe40000410000 */
[C---:B------:R-:W-:Y:S01]  /*cf40*/  FMUL.FTZ R13, R2.reuse, R113 ;  /* 0x00000071020d7220 */ /* 0x040fe20000410000 */
[C---:B------:R-:W-:Y:S01]  /*cf50*/  HMMA.16816.F32 R8, R104.reuse, R14, R8 ;  /* 0x0000000e6808723c */ /* 0x040fe20000001808 */
[----:B------:R-:W2:Y:S03]  /*cf60*/  LDSM.16.MT88.4 R108, [R103] ;  /* 0x00000000676c783b */ /* 0x000ea60000004200 */
[----:B------:R-:W-:Y:S01]  /*cf70*/  FMUL.FTZ R12, R2, R112 ;  /* 0x00000070020c7220 */ /* 0x000fe20000410000 */
[----:B------:R-:W-:Y:S01]  /*cf80*/  MOV R113, R26 ;  /* 0x0000001a00717202 */ /* 0x000fe20000000f00 */
[C---:B------:R-:W-:Y:S01]  /*cf90*/  FMUL.FTZ R26, R0.reuse, R126 ;  /* 0x0000007e001a7220 */ /* 0x040fe20000410000 */
[----:B------:R-:W-:Y:S01]  /*cfa0*/  MOV R112, R27 ;  /* 0x0000001b00707202 */ /* 0x000fe20000000f00 */
[C---:B------:R-:W-:Y:S01]  /*cfb0*/  FMUL.FTZ R14, R0.reuse, R114 ;  /* 0x00000072000e7220 */ /* 0x040fe20000410000 */
[----:B------:R-:W-:Y:S03]  /*cfc0*/  MOV R114, R25 ;  /* 0x0000001900727202 */ /* 0x000fe60000000f00 */
[----:B------:R-:W-:Y:S01]  /*cfd0*/  FMUL.FTZ R15, R0, R115 ;  /* 0x00000073000f7220 */ /* 0x000fe20000410000 */
[----:B------:R-:W-:Y:S01]  /*cfe0*/  MOV R119, R113 ;  /* 0x0000007100777202 */ /* 0x000fe20000000f00 */
[C---:B------:R-:W-:Y:S01]  /*cff0*/  FMUL.FTZ R25, R2.reuse, R125 ;  /* 0x0000007d02197220 */ /* 0x040fe20000410000 */
[----:B------:R-:W4:Y:S01]  /*d000*/  LDL.LU R113, [R1+0x10] ;  /* 0x0000100001717983 */ /* 0x000f220000300800 */
[----:B------:R-:W-:Y:S01]  /*d010*/  MOV R115, R24 ;  /* 0x0000001800737202 */ /* 0x000fe20000000f00 */
[----:B------:R-:W-:Y:S01]  /*d020*/  FMUL.FTZ R24, R2, R124 ;  /* 0x0000007c02187220 */ /* 0x000fe20000410000 */
[----:B------:R-:W-:Y:S01]  /*d030*/  MOV R118, R112 ;  /* 0x0000007000767202 */ /* 0x000fe20000000f00 */
[C---:B---3--:R-:W-:Y:S03]  /*d040*/  HMMA.16816.F32 R12, R104.reuse, R20, R12 ;  /* 0x00000014680c723c */ /* 0x048fe6000000180c */
[--C-:B------:R-:W-:Y:S01]  /*d050*/  FFMA.FTZ R119, R119, c[0x0][0x2d0], -R160.reuse ;  /* 0x0000b40077777a23 */ /* 0x100fe200000108a0 */
[----:B------:R-:W-:Y:S01]  /*d060*/  MOV R116, R115 ;  /* 0x0000007300747202 */ /* 0x000fe20000000f00 */
[--C-:B------:R-:W-:Y:S01]  /*d070*/  FFMA.FTZ R118, R118, c[0x0][0x2d0], -R160.reuse ;  /* 0x0000b40076767a23 */ /* 0x100fe200000108a0 */
[----:B------:R-:W-:Y:S01]  /*d080*/  MOV R115, R243 ;  /* 0x000000f300737202 */ /* 0x000fe20000000f00 */
[C---:B------:R-:W-:Y:S01]  /*d090*/  FMUL.FTZ R21, R2.reuse, R121 ;  /* 0x0000007902157220 */ /* 0x040fe20000410000 */
[C---:B------:R-:W-:Y:S04]  /*d0a0*/  HMMA.16816.F32 R16, R104.reuse, R22, R16 ;  /* 0x000000166810723c */ /* 0x040fe80000001810 */
[----:B------:R-:W-:Y:S01]  /*d0b0*/  FMUL.FTZ R20, R2, R120 ;  /* 0x0000007802147220 */ /* 0x000fe20000410000 */
[----:B------:R-:W-:Y:S01]  /*d0c0*/  MOV R120, R206 ;  /* 0x000000ce00787202 */ /* 0x000fe20000000f00 */
[C---:B------:R-:W-:Y:S02]  /*d0d0*/  FMUL.FTZ R27, R0.reuse, R127 ;  /* 0x0000007f001b7220 */ /* 0x040fe40000410000 */
[C---:B------:R-:W-:Y:S04]  /*d0e0*/  FMUL.FTZ R22, R0.reuse, R122 ;  /* 0x0000007a00167220 */ /* 0x040fe80000410000 */
[C---:B------:R-:W-:Y:S02]  /*d0f0*/  FMUL.FTZ R23, R0.reuse, R123 ;  /* 0x0000007b00177220 */ /* 0x040fe40000410000 */
[C---:B------:R-:W-:Y:S02]  /*d100*/  FMUL.FTZ R86, R0.reuse, R86 ;  /* 0x0000005600567220 */ /* 0x040fe40000410000 */
[C---:B------:R-:W-:Y:S02]  /*d110*/  FMUL.FTZ R87, R0.reuse, R87 ;  /* 0x0000005700577220 */ /* 0x040fe40000410000 */
[C---:B------:R-:W-:Y:S01]  /*d120*/  FMUL.FTZ R90, R0.reuse, R90 ;  /* 0x0000005a005a7220 */ /* 0x040fe20000410000 */
[C---:B-1----:R-:W-:Y:S03]  /*d130*/  HMMA.16816.F32 R20, R104.reuse, R28, R20 ;  /* 0x0000001c6814723c */ /* 0x042fe60000001814 */
[C---:B------:R-:W-:Y:S02]  /*d140*/  FMUL.FTZ R91, R0.reuse, R91 ;  /* 0x0000005b005b7220 */ /* 0x040fe40000410000 */
[----:B------:R-:W-:Y:S02]  /*d150*/  FMUL.FTZ R94, R0, R94 ;  /* 0x0000005e005e7220 */ /* 0x000fe40000410000 */
[C---:B------:R-:W-:Y:S01]  /*d160*/  FMUL.FTZ R28, R2.reuse, R148 ;  /* 0x00000094021c7220 */ /* 0x040fe20000410000 */
[C---:B------:R-:W-:Y:S04]  /*d170*/  HMMA.16816.F32 R24, R104.reuse, R30, R24 ;  /* 0x0000001e6818723c */ /* 0x040fe80000001818 */
[----:B------:R-:W-:Y:S01]  /*d180*/  FMUL.FTZ R29, R2, R149 ;  /* 0x00000095021d7220 */ /* 0x000fe20000410000 */
[----:B------:R-:W-:Y:S01]  /*d190*/  MOV R149, R47 ;  /* 0x0000002f00957202 */ /* 0x000fe20000000f00 */
[C---:B------:R-:W-:Y:S01]  /*d1a0*/  FMUL.FTZ R47, R0.reuse, R135 ;  /* 0x00000087002f7220 */ /* 0x040fe20000410000 */
[----:B------:R-:W-:Y:S01]  /*d1b0*/  MOV R148, R205 ;  /* 0x000000cd00947202 */ /* 0x000fe20000000f00 */
[C---:B------:R-:W-:Y:S01]  /*d1c0*/  FMUL.FTZ R30, R0.reuse, R150 ;  /* 0x00000096001e7220 */ /* 0x040fe20000410000 */
[----:B------:R-:W-:Y:S03]  /*d1d0*/  MOV R150, R244 ;  /* 0x000000f400967202 */ /* 0x000fe60000000f00 */
[C---:B------:R-:W-:Y:S01]  /*d1e0*/  FMUL.FTZ R31, R0.reuse, R151 ;  /* 0x00000097001f7220 */ /* 0x040fe20000410000 */
[----:B------:R-:W-:Y:S01]  /*d1f0*/  MOV R151, R117 ;  /* 0x0000007500977202 */ /* 0x000fe20000000f00 */
[--C-:B------:R-:W-:Y:S01]  /*d200*/  FFMA.FTZ R2, R227, c[0x0][0x2d0], -R160.reuse ;  /* 0x0000b400e3027a23 */ /* 0x100fe200000108a0 */
[----:B------:R-:W-:Y:S01]  /*d210*/  MOV R117, R114 ;  /* 0x0000007200757202 */ /* 0x000fe20000000f00 */
[C---:B------:R-:W-:Y:S01]  /*d220*/  FMUL.FTZ R95, R0.reuse, R95 ;  /* 0x0000005f005f7220 */ /* 0x040fe20000410000 */
[----:B------:R-:W-:Y:S01]  /*d230*/  MOV R114, R242 ;  /* 0x000000f200727202 */ /* 0x000fe20000000f00 */
[----:B------:R1:W-:Y:S01]  /*d240*/  MUFU.EX2 R121, R2 ;  /* 0x0000000200797308 */ /* 0x0003e20000000800 */
[C---:B--2---:R-:W-:Y:S03]  /*d250*/  HMMA.16816.F32 R28, R104.reuse, R108, R28 ;  /* 0x0000006c681c723c */ /* 0x044fe6000000181c */
[C---:B------:R-:W-:Y:S02]  /*d260*/  FMUL.FTZ R98, R0.reuse, R98 ;  /* 0x0000006200627220 */ /* 0x040fe40000410000 */
[----:B------:R-:W-:Y:S02]  /*d270*/  FMUL.FTZ R99, R0, R99 ;  /* 0x0000006300637220 */ /* 0x000fe40000410000 */
[--C-:B------:R-:W-:Y:S01]  /*d280*/  FFMA.FTZ R112, R230, c[0x0][0x2d0], -R161.reuse ;  /* 0x0000b400e6707a23 */ /* 0x100fe200000108a1 */
[C---:B------:R-:W-:Y:S01]  /*d290*/  HMMA.16816.F32 R32, R104.reuse, R110, R32 ;  /* 0x0000006e6820723c */ /* 0x040fe20000001820 */
[----:B------:R-:W2:Y:S02]  /*d2a0*/  LDSM.16.MT88.4 R108, [R102+0x3000] ;  /* 0x00300000666c783b */ /* 0x000ea40000004200 */
[----:B------:R3:W-:Y:S01]  /*d2b0*/  MUFU.EX2 R124, R112 ;  /* 0x00000070007c7308 */ /* 0x0007e20000000800 */
[--C-:B------:R-:W-:Y:S09]  /*d2c0*/  FFMA.FTZ R208, R208, c[0x0][0x2d0], -R161.reuse ;  /* 0x0000b400d0d07a23 */ /* 0x100ff200000108a1 */
[----:B------:R-:W-:Y:S01]  /*d2d0*/  MUFU.EX2 R208, R208 ;  /* 0x000000d000d07308 */ /* 0x000fe20000000800 */
[--C-:B-1----:R-:W-:Y:S09]  /*d2e0*/  FFMA.FTZ R2, R226, c[0x0][0x2d0], -R160.reuse ;  /* 0x0000b400e2027a23 */ /* 0x102ff200000108a0 */
[----:B------:R1:W5:Y:S01]  /*d2f0*/  MUFU.EX2 R123, R2 ;  /* 0x00000002007b7308 */ /* 0x0003620000000800 */
[--C-:B---3--:R-:W-:Y:S09]  /*d300*/  FFMA.FTZ R112, R235, c[0x0][0x2d0], -R161.reuse ;  /* 0x0000b400eb707a23 */ /* 0x108ff200000108a1 */
[----:B------:R3:W-:Y:S01]  /*d310*/  MUFU.EX2 R242, R112 ;  /* 0x0000007000f27308 */ /* 0x0007e20000000800 */
[C---:B--2---:R-:W-:Y:S03]  /*d320*/  HMMA.16816.F32 R36, R104.reuse, R108, R36 ;  /* 0x0000006c6824723c */ /* 0x044fe60000001824 */
[--C-:B-1----:R-:W-:Y:S05]  /*d330*/  FFMA.FTZ R2, R224, c[0x0][0x2d0], -R160.reuse ;  /* 0x0000b400e0027a23 */ /* 0x102fea00000108a0 */
[C---:B------:R-:W-:Y:S01]  /*d340*/  HMMA.16816.F32 R40, R104.reuse, R110, R40 ;  /* 0x0000006e6828723c */ /* 0x040fe20000001828 */
[----:B------:R-:W1:Y:S01]  /*d350*/  LDSM.16.MT88.4 R108, [R204+0x3000] ;  /* 0x00300000cc6c783b */ /* 0x000e620000004200 */
[----:B------:R2:W-:Y:S02]  /*d360*/  MUFU.EX2 R126, R2 ;  /* 0x00000002007e7308 */ /* 0x0005e40000000800 */
[--C-:B------:R-:W-:Y:S01]  /*d370*/  FFMA.FTZ R224, R249, c[0x0][0x2d0], -R160.reuse ;  /* 0x0000b400f9e07a23 */ /* 0x100fe200000108a0 */
[----:B------:R-:W-:Y:S01]  /*d380*/  MOV R249, R145 ;  /* 0x0000009100f97202 */ /* 0x000fe20000000f00 */
[--C-:B---3--:R-:W-:Y:S06]  /*d390*/  FFMA.FTZ R112, R114, c[0x0][0x2d0], -R161.reuse ;  /* 0x0000b40072707a23 */ /* 0x108fec00000108a1 */
[----:B------:R-:W-:Y:S01]  /*d3a0*/  MUFU.EX2 R224, R224 ;  /* 0x000000e000e07308 */ /* 0x000fe20000000800 */
[--C-:B--2---:R-:W-:Y:S02]  /*d3b0*/  FFMA.FTZ R2, R223, c[0x0][0x2d0], -R160.reuse ;  /* 0x0000b400df027a23 */ /* 0x104fe400000108a0 */
[--C-:B------:R-:W-:Y:S01]  /*d3c0*/  FFMA.FTZ R223, R247, c[0x0][0x2d0], -R160.reuse ;  /* 0x0000b400f7df7a23 */ /* 0x100fe200000108a0 */
[----:B------:R-:W-:Y:S06]  /*d3d0*/  MOV R247, R148 ;  /* 0x0000009400f77202 */ /* 0x000fec0000000f00 */
[----:B------:R2:W3:Y:S01]  /*d3e0*/  MUFU.EX2 R131, R2 ;  /* 0x0000000200837308 */ /* 0x0004e20000000800 */
[----:B------:R-:W-:Y:S09]  /*d3f0*/  ISETP.GE.AND P3, PT, R247, 0x1, PT ;  /* 0x00000001f700780c */ /* 0x000ff20003f66270 */
[----:B------:R-:W-:Y:S01]  /*d400*/  MUFU.EX2 R223, R223 ;  /* 0x000000df00df7308 */ /* 0x000fe20000000800 */
[C---:B-1----:R-:W-:Y:S08]  /*d410*/  HMMA.16816.F32 R44, R104.reuse, R108, R44 ;  /* 0x0000006c682c723c */ /* 0x042ff0000000182c */
[C---:B------:R-:W-:Y:S01]  /*d420*/  HMMA.16816.F32 R48, R104.reuse, R110, R48 ;  /* 0x0000006e6830723c */ /* 0x040fe20000001830 */
[----:B------:R-:W1:Y:S03]  /*d430*/  LDSM.16.MT88.4 R108, [R3+0x3000] ;  /* 0x00300000036c783b */ /* 0x000e660000004200 */
[--C-:B--2---:R-:W-:Y:S02]  /*d440*/  FFMA.FTZ R2, R229, c[0x0][0x2d0], -R161.reuse ;  /* 0x0000b400e5027a23 */ /* 0x104fe400000108a1 */
[----:B------:R-:W-:Y:S10]  /*d450*/  MUFU.EX2 R229, R119 ;  /* 0x0000007700e57308 */ /* 0x000ff40000000800 */
[----:B------:R2:W1:Y:S02]  /*d460*/  MUFU.EX2 R122, R2 ;  /* 0x00000002007a7308 */ /* 0x0004640000000800 */
[C---:B-1----:R-:W-:Y:S03]  /*d470*/  HMMA.16816.F32 R52, R104.reuse, R108, R52 ;  /* 0x0000006c6834723c */ /* 0x042fe60000001834 */
[--C-:B--2---:R-:W-:Y:S05]  /*d480*/  FFMA.FTZ R2, R228, c[0x0][0x2d0], -R161.reuse ;  /* 0x0000b400e4027a23 */ /* 0x104fea00000108a1 */
[----:B------:R1:W-:Y:S01]  /*d490*/  MUFU.EX2 R127, R2 ;  /* 0x00000002007f7308 */ /* 0x0003e20000000800 */
[C---:B------:R-:W-:Y:S01]  /*d4a0*/  HMMA.16816.F32 R56, R104.reuse, R110, R56 ;  /* 0x0000006e6838723c */ /* 0x040fe20000001838 */
[----:B------:R-:W2:Y:S02]  /*d4b0*/  LDSM.16.MT88.4 R108, [R103+0x3000] ;  /* 0x00300000676c783b */ /* 0x000ea40000004200 */
[----:B-1----:R-:W-:Y:S06]  /*d4c0*/  FFMA.FTZ R2, R231, c[0x0][0x2d0], -R161 ;  /* 0x0000b400e7027a23 */ /* 0x002fec00000108a1 */
[----:B------:R-:W-:Y:S10]  /*d4d0*/  MUFU.EX2 R231, R118 ;  /* 0x0000007600e77308 */ /* 0x000ff40000000800 */
[----:B------:R1:W1:Y:S01]  /*d4e0*/  MUFU.EX2 R130, R2 ;  /* 0x0000000200827308 */ /* 0x0002620000000800 */
[C---:B--2---:R-:W-:Y:S08]  /*d4f0*/  HMMA.16816.F32 R60, R104.reuse, R108, R60 ;  /* 0x0000006c683c723c */ /* 0x044ff0000000183c */
[C---:B------:R-:W-:Y:S01]  /*d500*/  HMMA.16816.F32 R64, R104.reuse, R110, R64 ;  /* 0x0000006e6840723c */ /* 0x040fe20000001840 */
[----:B------:R-:W2:Y:S03]  /*d510*/  LDSM.16.MT88.4 R108, [R102+0x6000] ;  /* 0x00600000666c783b */ /* 0x000ea60000004200 */
[----:B-1----:R-:W-:Y:S02]  /*d520*/  FFMA.FTZ R2, R237, c[0x0][0x2d0], -R160 ;  /* 0x0000b400ed027a23 */ /* 0x002fe400000108a0 */
[----:B------:R-:W-:Y:S10]  /*d530*/  MUFU.EX2 R237, R112 ;  /* 0x0000007000ed7308 */ /* 0x000ff40000000800 */
[----:B------:R1:W1:Y:S01]  /*d540*/  MUFU.EX2 R125, R2 ;  /* 0x00000002007d7308 */ /* 0x0002620000000800 */
[----:B----4-:R-:W-:Y:S02]  /*d550*/  FFMA.FTZ R113, R0, R113, R162 ;  /* 0x0000007100717223 */ /* 0x010fe400000100a2 */
[----:B------:R-:W-:Y:S01]  /*d560*/  FADD.FTZ R0, R207, R163 ;  /* 0x000000a3cf007221 */ /* 0x000fe20000010000 */
[C---:B--2---:R-:W-:Y:S03]  /*d570*/  HMMA.16816.F32 R68, R104.reuse, R108, R68 ;  /* 0x0000006c6844723c */ /* 0x044fe60000001844 */
[----:B------:R-:W-:Y:S02]  /*d580*/  FADD.FTZ R0, R222, R0 ;  /* 0x00000000de007221 */ /* 0x000fe40000010000 */
[--C-:B------:R-:W-:Y:S02]  /*d590*/  FFMA.FTZ R222, R137, c[0x0][0x2d0], -R161.reuse ;  /* 0x0000b40089de7a23 */ /* 0x100fe400000108a1 */
[--C-:B-1----:R-:W-:Y:S01]  /*d5a0*/  FFMA.FTZ R2, R236, c[0x0][0x2d0], -R160.reuse ;  /* 0x0000b400ec027a23 */ /* 0x102fe200000108a0 */
[C---:B------:R-:W-:Y:S01]  /*d5b0*/  HMMA.16816.F32 R72, R104.reuse, R110, R72 ;  /* 0x0000006e6848723c */ /* 0x040fe20000001848 */
[----:B------:R-:W1:Y:S02]  /*d5c0*/  LDSM.16.MT88.4 R108, [R204+0x6000] ;  /* 0x00600000cc6c783b */ /* 0x000e640000004200 */
[----:B------:R2:W4:Y:S10]  /*d5d0*/  MUFU.EX2 R129, R2 ;  /* 0x0000000200817308 */ /* 0x0005340000000800 */
[----:B------:R-:W-:Y:S01]  /*d5e0*/  MUFU.EX2 R222, R222 ;  /* 0x000000de00de7308 */ /* 0x000fe20000000800 */
[--C-:B--2---:R-:W-:Y:S09]  /*d5f0*/  FFMA.FTZ R2, R234, c[0x0][0x2d0], -R160.reuse ;  /* 0x0000b400ea027a23 */ /* 0x104ff200000108a0 */
[----:B------:R2:W-:Y:S01]  /*d600*/  MUFU.EX2 R205, R2 ;  /* 0x0000000200cd7308 */ /* 0x0005e20000000800 */
[C---:B-1----:R-:W-:Y:S08]  /*d610*/  HMMA.16816.F32 R76, R104.reuse, R108, R76 ;  /* 0x0000006c684c723c */ /* 0x042ff0000000184c */
[C---:B------:R-:W-:Y:S01]  /*d620*/  HMMA.16816.F32 R80, R104.reuse, R110, R80 ;  /* 0x0000006e6850723c */ /* 0x040fe20000001850 */
[----:B------:R-:W1:Y:S03]  /*d630*/  LDSM.16.MT88.4 R108, [R3+0x6000] ;  /* 0x00600000036c783b */ /* 0x000e660000004200 */
[--C-:B--2---:R-:W-:Y:S04]  /*d640*/  FFMA.FTZ R2, R233, c[0x0][0x2d0], -R160.reuse ;  /* 0x0000b400e9027a23 */ /* 0x104fe800000108a0 */
[----:B------:R2:W-:Y:S04]  /*d650*/  MUFU.EX2 R244, R2 ;  /* 0x0000000200f47308 */ /* 0x0005e80000000800 */
[--C-:B--2---:R-:W-:Y:S06]  /*d660*/  FFMA.FTZ R2, R239, c[0x0][0x2d0], -R161.reuse ;  /* 0x0000b400ef027a23 */ /* 0x104fec00000108a1 */
[----:B------:R2:W2:Y:S01]  /*d670*/  MUFU.EX2 R128, R2 ;  /* 0x0000000200807308 */ /* 0x0004a20000000800 */
[C---:B-1----:R-:W-:Y:S08]  /*d680*/  HMMA.16816.F32 R84, R104.reuse, R108, R84 ;  /* 0x0000006c6854723c */ /* 0x042ff00000001854 */
[C---:B------:R-:W-:Y:S01]  /*d690*/  HMMA.16816.F32 R88, R104.reuse, R110, R88 ;  /* 0x0000006e6858723c */ /* 0x040fe20000001858 */
[----:B------:R-:W1:Y:S03]  /*d6a0*/  LDSM.16.MT88.4 R108, [R103+0x6000] ;  /* 0x00600000676c783b */ /* 0x000e660000004200 */
[--C-:B--2---:R-:W-:Y:S04]  /*d6b0*/  FFMA.FTZ R2, R238, c[0x0][0x2d0], -R161.reuse ;  /* 0x0000b400ee027a23 */ /* 0x104fe800000108a1 */
[----:B------:R2:W1:Y:S02]  /*d6c0*/  MUFU.EX2 R206, R2 ;  /* 0x0000000200ce7308 */ /* 0x0004640000000800 */
[C---:B-1----:R-:W-:Y:S03]  /*d6d0*/  HMMA.16816.F32 R92, R104.reuse, R108, R92 ;  /* 0x0000006c685c723c */ /* 0x042fe6000000185c */
[--C-:B--2---:R-:W-:Y:S05]  /*d6e0*/  FFMA.FTZ R2, R240, c[0x0][0x2d0], -R161.reuse ;  /* 0x0000b400f0027a23 */ /* 0x104fea00000108a1 */
[----:B------:R1:W2:Y:S01]  /*d6f0*/  MUFU.EX2 R243, R2 ;  /* 0x0000000200f37308 */ /* 0x0002a20000000800 */
[----:B------:R-:W-:Y:S01]  /*d700*/  HMMA.16816.F32 R96, R104, R110, R96 ;  /* 0x0000006e6860723c */ /* 0x000fe20000001860 */
[----:B------:R-:W2:Y:S06]  /*d710*/  LDSM.16.MT88.4 R108, [R102+0x800] ;  /* 0x00080000666c783b */ /* 0x000eac0000004200 */
[----:B-----5:R-:W-:Y:S02]  /*d720*/  F2FP.PACK_AB R104, R123, R121 ;  /* 0x000000797b68723e */ /* 0x020fe400000000ff */
[----:B---3--:R-:W-:Y:S03]  /*d730*/  F2FP.PACK_AB R106, R131, R126 ;  /* 0x0000007e836a723e */ /* 0x008fe600000000ff */
[----:B------:R-:W-:Y:S02]  /*d740*/  F2FP.PACK_AB R105, R124, R122 ;  /* 0x0000007a7c69723e */ /* 0x000fe400000000ff */
[----:B------:R-:W-:Y:S01]  /*d750*/  F2FP.PACK_AB R107, R130, R127 ;  /* 0x0000007f826b723e */ /* 0x000fe200000000ff */
[--C-:B-1----:R-:W-:Y:S01]  /*d760*/  FFMA.FTZ R2, R146, c[0x0][0x2d0], -R160.reuse ;  /* 0x0000b40092027a23 */ /* 0x102fe200000108a0 */
[----:B------:R-:W-:Y:S01]  /*d770*/  MOV R146, R221 ;  /* 0x000000dd00927202 */ /* 0x000fe20000000f00 */
[--C-:B------:R-:W-:Y:S01]  /*d780*/  FFMA.FTZ R221, R248, c[0x0][0x2d0], -R160.reuse ;  /* 0x0000b400f8dd7a23 */ /* 0x100fe200000108a0 */
[----:B------:R-:W-:Y:S01]  /*d790*/  MOV R248, R144 ;  /* 0x0000009000f87202 */ /* 0x000fe20000000f00 */
[----:B------:R1:W-:Y:S10]  /*d7a0*/  MUFU.EX2 R234, R2 ;  /* 0x0000000200ea7308 */ /* 0x0003f40000000800 */
[----:B------:R-:W-:Y:S01]  /*d7b0*/  MUFU.EX2 R221, R221 ;  /* 0x000000dd00dd7308 */ /* 0x000fe20000000800 */
[C---:B--2---:R-:W-:Y:S08]  /*d7c0*/  HMMA.16816.F32 R4, R104.reuse, R108, R4 ;  /* 0x0000006c6804723c */ /* 0x044ff00000001804 */
[C---:B------:R-:W-:Y:S01]  /*d7d0*/  HMMA.16816.F32 R8, R104.reuse, R110, R8 ;  /* 0x0000006e6808723c */ /* 0x040fe20000001808 */
[----:B------:R-:W2:Y:S03]  /*d7e0*/  LDSM.16.MT88.4 R108, [R204+0x800] ;  /* 0x00080000cc6c783b */ /* 0x000ea60000004200 */
[----:B-1----:R-:W-:Y:S01]  /*d7f0*/  FFMA.FTZ R2, R151, c[0x0][0x2d0], -R160 ;  /* 0x0000b40097027a23 */ /* 0x002fe200000108a0 */
[----:B------:R-:W-:Y:S01]  /*d800*/  MOV R151, R116 ;  /* 0x0000007400977202 */ /* 0x000fe20000000f00 */
[----:B------:R-:W-:Y:S02]  /*d810*/  FADD.FTZ R116, R225, R0 ;  /* 0x00000000e1747221 */ /* 0x000fe40000010000 */
[--C-:B------:R-:W-:Y:S01]  /*d820*/  FFMA.FTZ R0, R146, c[0x0][0x2d0], -R161.reuse ;  /* 0x0000b40092007a23 */ /* 0x100fe200000108a1 */
[----:B------:R1:W3:Y:S01]  /*d830*/  MUFU.EX2 R236, R2 ;  /* 0x0000000200ec7308 */ /* 0x0002e20000000800 */
[----:B------:R-:W-:Y:S09]  /*d840*/  LDSM.16.MT88.4 R144, [R103+0x2800] ;  /* 0x002800006790783b */ /* 0x000ff20000004200 */
[----:B------:R5:W-:Y:S01]  /*d850*/  MUFU.EX2 R227, R0 ;  /* 0x0000000000e37308 */ /* 0x000be20000000800 */
[--C-:B-1----:R-:W-:Y:S01]  /*d860*/  FFMA.FTZ R2, R250, c[0x0][0x2d0], -R160.reuse ;  /* 0x0000b400fa027a23 */ /* 0x102fe200000108a0 */
[----:B------:R-:W-:Y:S08]  /*d870*/  MOV R250, R140 ;  /* 0x0000008c00fa7202 */ /* 0x000ff00000000f00 */
[----:B------:R1:W-:Y:S01]  /*d880*/  MUFU.EX2 R240, R2 ;  /* 0x0000000200f07308 */ /* 0x0003e20000000800 */
[C---:B--2---:R-:W-:Y:S03]  /*d890*/  HMMA.16816.F32 R12, R104.reuse, R108, R12 ;  /* 0x0000006c680c723c */ /* 0x044fe6000000180c */
[--C-:B-----5:R-:W-:Y:S06]  /*d8a0*/  FFMA.FTZ R0, R151, c[0x0][0x2d0], -R161.reuse ;  /* 0x0000b40097007a23 */ /* 0x120fec00000108a1 */
[----:B------:R2:W-:Y:S01]  /*d8b0*/  MUFU.EX2 R228, R0 ;  /* 0x0000000000e47308 */ /* 0x0005e20000000800 */
[C---:B------:R-:W-:Y:S01]  /*d8c0*/  HMMA.16816.F32 R16, R104.reuse, R110, R16 ;  /* 0x0000006e6810723c */ /* 0x040fe20000001810 */
[----:B------:R-:W5:Y:S02]  /*d8d0*/  LDSM.16.MT88.4 R108, [R3+0x800] ;  /* 0x00080000036c783b */ /* 0x000f640000004200 */
[----:B-1----:R-:W-:Y:S06]  /*d8e0*/  FFMA.FTZ R2, R241, c[0x0][0x2d0], -R160 ;  /* 0x0000b400f1027a23 */ /* 0x002fec00000108a0 */
[----:B------:R1:W1:Y:S03]  /*d8f0*/  MUFU.EX2 R241, R2 ;  /* 0x0000000200f17308 */ /* 0x0002660000000800 */
[----:B--2---:R-:W-:Y:S04]  /*d900*/  FADD.FTZ R0, R121, R116 ;  /* 0x0000007479007221 */ /* 0x004fe80000010000 */
[----:B------:R-:W-:Y:S04]  /*d910*/  FADD.FTZ R0, R123, R0 ;  /* 0x000000007b007221 */ /* 0x000fe80000010000 */
[----:B------:R-:W-:Y:S04]  /*d920*/  FADD.FTZ R0, R126, R0 ;  /* 0x000000007e007221 */ /* 0x000fe80000010000 */
[----:B------:R-:W-:Y:S04]  /*d930*/  FADD.FTZ R0, R131, R0 ;  /* 0x0000000083007221 */ /* 0x000fe80000010000 */
[----:B------:R-:W-:Y:S01]  /*d940*/  FADD.FTZ R0, R125, R0 ;  /* 0x000000007d007221 */ /* 0x000fe20000010000 */
[C---:B-----5:R-:W-:Y:S03]  /*d950*/  HMMA.16816.F32 R20, R104.reuse, R108, R20 ;  /* 0x0000006c6814723c */ /* 0x060fe60000001814 */
[----:B----4-:R-:W-:Y:S02]  /*d960*/  FADD.FTZ R0, R129, R0 ;  /* 0x0000000081007221 */ /* 0x010fe40000010000 */
[--C-:B-1----:R-:W-:Y:S01]  /*d970*/  FFMA.FTZ R2, R150, c[0x0][0x2d0], -R161.reuse ;  /* 0x0000b40096027a23 */ /* 0x102fe200000108a1 */
[----:B------:R-:W-:Y:S01]  /*d980*/  MOV R150, R117 ;  /* 0x0000007500967202 */ /* 0x000fe20000000f00 */
[----:B------:R-:W-:Y:S01]  /*d990*/  FFMA.FTZ R117, R252, c[0x0][0x2d0], -R160 ;  /* 0x0000b400fc757a23 */ /* 0x000fe200000108a0 */
[C---:B------:R-:W-:Y:S01]  /*d9a0*/  HMMA.16816.F32 R24, R104.reuse, R110, R24 ;  /* 0x0000006e6818723c */ /* 0x040fe20000001818 */
[----:B------:R-:W1:Y:S01]  /*d9b0*/  LDSM.16.MT88.4 R108, [R103+0x800] ;  /* 0x00080000676c783b */ /* 0x000e620000004200 */
[----:B------:R2:W-:Y:S02]  /*d9c0*/  MUFU.EX2 R235, R2 ;  /* 0x0000000200eb7308 */ /* 0x0005e40000000800 */
[----:B------:R-:W-:Y:S08]  /*d9d0*/  MOV R252, R141 ;  /* 0x0000008d00fc7202 */ /* 0x000ff00000000f00 */
[----:B------:R4:W-:Y:S01]  /*d9e0*/  MUFU.EX2 R233, R117 ;  /* 0x0000007500e97308 */ /* 0x0009e20000000800 */
[----:B--2---:R-:W-:Y:S09]  /*d9f0*/  FFMA.FTZ R2, R115, c[0x0][0x2d0], -R161 ;  /* 0x0000b40073027a23 */ /* 0x004ff200000108a1 */
[----:B------:R2:W5:Y:S01]  /*da00*/  MUFU.EX2 R238, R2 ;  /* 0x0000000200ee7308 */ /* 0x0005620000000800 */
[----:B----4-:R-:W-:Y:S01]  /*da10*/  LDSM.16.MT88.4 R116, [R102+0x2000] ;  /* 0x002000006674783b */ /* 0x010fe20000004200 */
[C---:B-1----:R-:W-:Y:S08]  /*da20*/  HMMA.16816.F32 R28, R104.reuse, R108, R28 ;  /* 0x0000006c681c723c */ /* 0x042ff0000000181c */
[C---:B------:R-:W-:Y:S01]  /*da30*/  HMMA.16816.F32 R32, R104.reuse, R110, R32 ;  /* 0x0000006e6820723c */ /* 0x040fe20000001820 */
[----:B------:R-:W1:Y:S03]  /*da40*/  LDSM.16.MT88.4 R108, [R102+0x3800] ;  /* 0x00380000666c783b */ /* 0x000e660000004200 */
[----:B--2---:R-:W-:Y:S05]  /*da50*/  FADD.FTZ R2, R219, R113 ;  /* 0x00000071db027221 */ /* 0x004fea0000010000 */
[----:B------:R-:W-:Y:S03]  /*da60*/  LDSM.16.MT88.4 R112, [R102+0x1800] ;  /* 0x001800006670783b */ /* 0x000fe60000004200 */
[----:B------:R-:W-:Y:S02]  /*da70*/  FADD.FTZ R2, R220, R2 ;  /* 0x00000002dc027221 */ /* 0x000fe40000010000 */
[--C-:B------:R-:W-:Y:S02]  /*da80*/  FFMA.FTZ R220, R132, c[0x0][0x2d0], -R161.reuse ;  /* 0x0000b40084dc7a23 */ /* 0x100fe400000108a1 */
[----:B------:R-:W-:Y:S02]  /*da90*/  FADD.FTZ R2, R245, R2 ;  /* 0x00000002f5027221 */ /* 0x000fe40000010000 */
[----:B------:R-:W2:Y:S02]  /*daa0*/  LDL R245, [R1+0x58] ;  /* 0x0000580001f57983 */ /* 0x000ea40000100800 */
[----:B------:R-:W-:Y:S01]  /*dab0*/  FADD.FTZ R2, R122, R2 ;  /* 0x000000027a027221 */ /* 0x000fe20000010000 */
[----:B------:R-:W-:Y:S03]  /*dac0*/  MUFU.EX2 R220, R220 ;  /* 0x000000dc00dc7308 */ /* 0x000fe60000000800 */
[----:B------:R-:W-:Y:S04]  /*dad0*/  FADD.FTZ R2, R124, R2 ;  /* 0x000000027c027221 */ /* 0x000fe80000010000 */
[----:B------:R-:W-:Y:S04]  /*dae0*/  FADD.FTZ R2, R127, R2 ;  /* 0x000000027f027221 */ /* 0x000fe80000010000 */
[----:B------:R-:W-:Y:S04]  /*daf0*/  FADD.FTZ R2, R130, R2 ;  /* 0x0000000282027221 */ /* 0x000fe80000010000 */
[----:B------:R-:W-:Y:S01]  /*db00*/  FADD.FTZ R2, R128, R2 ;  /* 0x0000000280027221 */ /* 0x000fe20000010000 */
        /* <DEDUP_REMOVED lines=24> */
[----:B------:R-:W-:Y:S02]  /*dc90*/  F2FP.PACK_AB R104, R129, R125 ;  /* 0x0000007d8168723e */ /* 0x000fe400000000ff */
[----:B------:R-:W-:Y:S01]  /*dca0*/  F2FP.PACK_AB R105, R206, R128 ;  /* 0x00000080ce69723e */ /* 0x000fe200000000ff */
[----:B------:R-:W-:Y:S02]  /*dcb0*/  LDSM.16.MT88.4 R124, [R3+0x2800] ;  /* 0x00280000037c783b */ /* 0x000fe40000004200 */
[----:B------:R-:W-:Y:S01]  /*dcc0*/  F2FP.PACK_AB R106, R244, R205 ;  /* 0x000000cdf46a723e */ /* 0x000fe200000000ff */
[----:B------:R-:W-:Y:S01]  /*dcd0*/  FADD.FTZ R205, R205, R0 ;  /* 0x00000000cdcd7221 */ /* 0x000fe20000010000 */
[----:B------:R-:W-:Y:S01]  /*dce0*/  F2FP.PACK_AB R107, R243, R242 ;  /* 0x000000f2f36b723e */ /* 0x000fe200000000ff */
[----:B------:R-:W-:Y:S01]  /*dcf0*/  FADD.FTZ R206, R206, R2 ;  /* 0x00000002cece7221 */ /* 0x000fe20000010000 */
[----:B------:R-:W-:Y:S02]  /*dd00*/  IADD3 R0, R232, -0x2, RZ ;  /* 0xfffffffee8007810 */ /* 0x000fe40007ffe0ff */
[----:B------:R-:W-:Y:S02]  /*dd10*/  LDSM.16.MT88.4 R128, [R204+0x5800] ;  /* 0x00580000cc80783b */ /* 0x000fe40000004200 */
[----:B------:R-:W-:Y:S11]  /*dd20*/  ISETP.GE.AND P5, PT, R0, R252, PT ;  /* 0x000000fc0000720c */ /* 0x000ff60003fa6270 */
[----:B------:R-:W-:Y:S02]  /*dd30*/  @!UPT UIADD3 URZ, URZ, URZ, URZ ;  /* 0x0000003f3f3ff290 */ /* 0x000fe4000fffe03f */
[----:B------:R-:W-:Y:S02]  /*dd40*/  @P5 ISETP.GE.AND P2, PT, R248, c[0x0][0x1d4], PT ;  /* 0x00007500f8005a0c */ /* 0x000fe40003f46270 */
[----:B------:R-:W-:Y:S05]  /*dd50*/  @P5 SHF.R.S32.HI R2, RZ, 0x1f, R0 ;  /* 0x0000001fff025819 */ /* 0x000fea0000011400 */
[----:B------:R-:W-:Y:S01]  /*dd60*/  @P5 IMAD R2, R2, c[0x0][0x1e0], RZ ;  /* 0x0000780002025a24 */ /* 0x000fe200078e02ff */
[C---:B-1----:R-:W-:Y:S03]  /*dd70*/  HMMA.16816.F32 R4, R104.reuse, R108, R4 ;  /* 0x0000006c6804723c */ /* 0x042fe60000001804 */
[----:B------:R-:W-:Y:S05]  /*dd80*/  @P5 IMAD R2, R0, c[0x0][0x1e4], R2 ;  /* 0x0000790000025a24 */ /* 0x000fea00078e0202 */
        /* <DEDUP_REMOVED lines=35> */
[----:B------:R1:W4:Y:S01]  /*dfc0*/  MUFU.EX2 R239, R108 ;  /* 0x0000006c00ef7308 */ /* 0x0003220000000800 */
[----:B------:R-:W-:Y:S01]  /*dfd0*/  MOV R133, R120 ;  /* 0x0000007800857202 */ /* 0x000fe20000000f00 */
[--C-:B------:R-:W-:Y:S01]  /*dfe0*/  FFMA.FTZ R120, R251, c[0x0][0x2d0], -R160.reuse ;  /* 0x0000b400fb787a23 */ /* 0x100fe200000108a0 */
[----:B------:R-:W-:Y:S01]  /*dff0*/  MOV R251, R149 ;  /* 0x0000009500fb7202 */ /* 0x000fe20000000f00 */
[----:B------:R-:W-:Y:S01]  /*e000*/  FFMA.FTZ R160, R246, c[0x0][0x2d0], -R160 ;  /* 0x0000b400f6a07a23 */ /* 0x000fe200000108a0 */
[----:B---3--:R-:W-:Y:S01]  /*e010*/  F2FP.PACK_AB R104, R236, R234 ;  /* 0x000000eaec68723e */ /* 0x008fe200000000ff */
[----:B------:R-:W3:Y:S01]  /*e020*/  LDL R246, [R1+0x3c] ;  /* 0x00003c0001f67983 */ /* 0x000ee20000100800 */
[----:B------:R-:W-:Y:S02]  /*e030*/  @P5 ISETP.GE.AND P1, PT, R251, c[0x0][0x1d4], PT ;  /* 0x00007500fb005a0c */ /* 0x000fe40003f26270 */
[----:B------:R-:W-:Y:S01]  /*e040*/  F2FP.PACK_AB R106, R241, R240 ;  /* 0x000000f0f16a723e */ /* 0x000fe200000000ff */
[----:B------:R2:W-:Y:S01]  /*e050*/  MUFU.EX2 R230, R120 ;  /* 0x0000007800e67308 */ /* 0x0005e20000000800 */
[----:B-----5:R-:W-:Y:S09]  /*e060*/  F2FP.PACK_AB R105, R238, R235 ;  /* 0x000000ebee69723e */ /* 0x020ff200000000ff */
[----:B------:R5:W5:Y:S01]  /*e070*/  MUFU.EX2 R219, R160 ;  /* 0x000000a000db7308 */ /* 0x000b620000000800 */
[----:B-1----:R-:W1:Y:S01]  /*e080*/  LDSM.16.MT88.4 R108, [R204+0x1800] ;  /* 0x00180000cc6c783b */ /* 0x002e620000004200 */
[----:B----4-:R-:W-:Y:S07]  /*e090*/  F2FP.PACK_AB R107, R239, R237 ;  /* 0x000000edef6b723e */ /* 0x010fee00000000ff */
[C---:B------:R-:W-:Y:S03]  /*e0a0*/  HMMA.16816.F32 R4, R104.reuse, R112, R4 ;  /* 0x000000706804723c */ /* 0x040fe60000001804 */
[--C-:B--2---:R-:W-:Y:S04]  /*e0b0*/  FFMA.FTZ R120, R133, c[0x0][0x2d0], -R161.reuse ;  /* 0x0000b40085787a23 */ /* 0x104fe800000108a1 */
[----:B------:R2:W-:Y:S01]  /*e0c0*/  MUFU.EX2 R225, R120 ;  /* 0x0000007800e17308 */ /* 0x0005e20000000800 */
[C---:B------:R-:W-:Y:S01]  /*e0d0*/  HMMA.16816.F32 R8, R104.reuse, R114, R8 ;  /* 0x000000726808723c */ /* 0x040fe20000001808 */
[----:B------:R-:W4:Y:S03]  /*e0e0*/  LDSM.16.MT88.4 R112, [R3+0x1800] ;  /* 0x001800000370783b */ /* 0x000f260000004200 */
[----:B-----5:R-:W-:Y:S02]  /*e0f0*/  F2FP.PACK_AB R160, R221, R224 ;  /* 0x000000e0dda0723e */ /* 0x020fe400000000ff */
[----:B------:R-:W-:Y:S03]  /*e100*/  F2FP.PACK_AB R162, R219, R223 ;  /* 0x000000dfdba2723e */ /* 0x000fe600000000ff */
[----:B--2---:R-:W-:Y:S01]  /*e110*/  LDSM.16.MT88.4 R120, [R3+0x2000] ;  /* 0x002000000378783b */ /* 0x004fe20000004200 */
[C---:B-1----:R-:W-:Y:S08]  /*e120*/  HMMA.16816.F32 R12, R104.reuse, R108, R12 ;  /* 0x0000006c680c723c */ /* 0x042ff0000000180c */
[C---:B------:R-:W-:Y:S01]  /*e130*/  HMMA.16816.F32 R16, R104.reuse, R110, R16 ;  /* 0x0000006e6810723c */ /* 0x040fe20000001810 */
[----:B------:R-:W1:Y:S07]  /*e140*/  LDSM.16.MT88.4 R108, [R103+0x1800] ;  /* 0x00180000676c783b */ /* 0x000e6e0000004200 */
[C---:B----4-:R-:W-:Y:S08]  /*e150*/  HMMA.16816.F32 R20, R104.reuse, R112, R20 ;  /* 0x000000706814723c */ /* 0x050ff00000001814 */
        /* <DEDUP_REMOVED lines=23> */
[C---:B--2---:R-:W-:Y:S07]  /*e2d0*/  HMMA.16816.F32 R84, R104.reuse, R112, R84 ;  /* 0x000000706854723c */ /* 0x044fee0000001854 */
[--C-:B------:R-:W-:Y:S01]  /*e2e0*/  FFMA.FTZ R112, R150, c[0x0][0x2d0], -R161.reuse ;  /* 0x0000b40096707a23 */ /* 0x100fe200000108a1 */
[C---:B------:R-:W-:Y:S03]  /*e2f0*/  HMMA.16816.F32 R88, R104.reuse, R114, R88 ;  /* 0x000000726858723c */ /* 0x040fe60000001858 */
[----:B------:R2:W4:Y:S01]  /*e300*/  MUFU.EX2 R226, R112 ;  /* 0x0000007000e27308 */ /* 0x0005220000000800 */
[----:B------:R-:W-:Y:S02]  /*e310*/  FFMA.FTZ R161, R136, c[0x0][0x2d0], -R161 ;  /* 0x0000b40088a17a23 */ /* 0x000fe400000108a1 */
[----:B------:R-:W-:Y:S07]  /*e320*/  LDSM.16.MT88.4 R136, [R102+0x5800] ;  /* 0x005800006688783b */ /* 0x000fee0000004200 */
[----:B------:R5:W3:Y:S01]  /*e330*/  MUFU.EX2 R207, R161 ;  /* 0x000000a100cf7308 */ /* 0x000ae20000000800 */
[C---:B-1----:R-:W-:Y:S01]  /*e340*/  HMMA.16816.F32 R92, R104.reuse, R108, R92 ;  /* 0x0000006c685c723c */ /* 0x042fe2000000185c */
[----:B--2---:R-:W1:Y:S07]  /*e350*/  LDSM.16.MT88.4 R112, [R204+0x2000] ;  /* 0x00200000cc70783b */ /* 0x004e6e0000004200 */
[----:B------:R-:W-:Y:S01]  /*e360*/  HMMA.16816.F32 R96, R104, R110, R96 ;  /* 0x0000006e6860723c */ /* 0x000fe20000001860 */
[----:B------:R-:W2:Y:S03]  /*e370*/  LDSM.16.MT88.4 R108, [R103+0x2000] ;  /* 0x00200000676c783b */ /* 0x000ea60000004200 */
[----:B-----5:R-:W-:Y:S03]  /*e380*/  F2FP.PACK_AB R161, R222, R220 ;  /* 0x000000dcdea1723e */ /* 0x020fe600000000ff */
[----:B------:R-:W-:Y:S02]  /*e390*/  F2FP.PACK_AB R104, R231, R229 ;  /* 0x000000e5e768723e */ /* 0x000fe400000000ff */
[----:B------:R-:W-:Y:S03]  /*e3a0*/  F2FP.PACK_AB R106, R230, R233 ;  /* 0x000000e9e66a723e */ /* 0x000fe600000000ff */
[----:B------:R-:W-:Y:S02]  /*e3b0*/  F2FP.PACK_AB R105, R228, R227 ;  /* 0x000000e3e469723e */ /* 0x000fe400000000ff */
[----:B----4-:R-:W-:Y:S02]  /*e3c0*/  F2FP.PACK_AB R107, R225, R226 ;  /* 0x000000e2e16b723e */ /* 0x010fe400000000ff */
[----:B---3--:R-:W-:Y:S05]  /*e3d0*/  F2FP.PACK_AB R163, R207, R208 ;  /* 0x000000d0cfa3723e */ /* 0x008fea00000000ff */
[C---:B------:R-:W-:Y:S08]  /*e3e0*/  HMMA.16816.F32 R4, R104.reuse, R116, R4 ;  /* 0x000000746804723c */ /* 0x040ff00000001804 */
[C---:B------:R-:W-:Y:S01]  /*e3f0*/  HMMA.16816.F32 R8, R104.reuse, R118, R8 ;  /* 0x000000766808723c */ /* 0x040fe20000001808 */
[----:B------:R-:W3:Y:S07]  /*e400*/  LDSM.16.MT88.4 R116, [R102+0x5000] ;  /* 0x005000006674783b */ /* 0x000eee0000004200 */
[C---:B-1----:R-:W-:Y:S08]  /*e410*/  HMMA.16816.F32 R12, R104.reuse, R112, R12 ;  /* 0x00000070680c723c */ /* 0x042ff0000000180c */
[C---:B------:R-:W-:Y:S01]  /*e420*/  HMMA.16816.F32 R16, R104.reuse, R114, R16 ;  /* 0x000000726810723c */ /* 0x040fe20000001810 */
[----:B------:R-:W1:Y:S07]  /*e430*/  LDSM.16.MT88.4 R112, [R204+0x5000] ;  /* 0x00500000cc70783b */ /* 0x000e6e0000004200 */
[C---:B------:R-:W-:Y:S08]  /*e440*/  HMMA.16816.F32 R20, R104.reuse, R120, R20 ;  /* 0x000000786814723c */ /* 0x040ff00000001814 */
[C---:B------:R-:W-:Y:S01]  /*e450*/  HMMA.16816.F32 R24, R104.reuse, R122, R24 ;  /* 0x0000007a6818723c */ /* 0x040fe20000001818 */
[----:B------:R-:W4:Y:S07]  /*e460*/  LDSM.16.MT88.4 R120, [R3+0x5000] ;  /* 0x005000000378783b */ /* 0x000f2e0000004200 */
        /* <DEDUP_REMOVED lines=9> */
[C---:B----4-:R-:W-:Y:S08]  /*e500*/  HMMA.16816.F32 R52, R104.reuse, R120, R52 ;  /* 0x000000786834723c */ /* 0x050ff00000001834 */
[C---:B------:R-:W-:Y:S01]  /*e510*/  HMMA.16816.F32 R56, R104.reuse, R122, R56 ;  /* 0x0000007a6838723c */ /* 0x040fe20000001838 */
[----:B------:R-:W4:Y:S07]  /*e520*/  LDSM.16.MT88.4 R120, [R3+0x8000] ;  /* 0x008000000378783b */ /* 0x000f2e0000004200 */
[C---:B--2---:R-:W-:Y:S08]  /*e530*/  HMMA.16816.F32 R60, R104.reuse, R108, R60 ;  /* 0x0000006c683c723c */ /* 0x044ff0000000183c */
[C---:B------:R-:W-:Y:S01]  /*e540*/  HMMA.16816.F32 R64, R104.reuse, R110, R64 ;  /* 0x0000006e6840723c */ /* 0x040fe20000001840 */
[----:B------:R-:W2:Y:S07]  /*e550*/  LDSM.16.MT88.4 R108, [R103+0x8000] ;  /* 0x00800000676c783b */ /* 0x000eae0000004200 */
[C---:B---3--:R-:W-:Y:S08]  /*e560*/  HMMA.16816.F32 R68, R104.reuse, R116, R68 ;  /* 0x000000746844723c */ /* 0x048ff00000001844 */
[C---:B------:R-:W-:Y:S01]  /*e570*/  HMMA.16816.F32 R72, R104.reuse, R118, R72 ;  /* 0x000000766848723c */ /* 0x040fe20000001848 */
[----:B------:R-:W-:Y:S07]  /*e580*/  LDSM.16.MT88.4 R116, [R204+0x2800] ;  /* 0x00280000cc74783b */ /* 0x000fee0000004200 */
[C---:B-1----:R-:W-:Y:S08]  /*e590*/  HMMA.16816.F32 R76, R104.reuse, R112, R76 ;  /* 0x00000070684c723c */ /* 0x042ff0000000184c */
[C---:B------:R-:W-:Y:S01]  /*e5a0*/  HMMA.16816.F32 R80, R104.reuse, R114, R80 ;  /* 0x000000726850723c */ /* 0x040fe20000001850 */
[----:B------:R-:W1:Y:S07]  /*e5b0*/  LDSM.16.MT88.4 R112, [R102+0x2800] ;  /* 0x002800006670783b */ /* 0x000e6e0000004200 */
[C---:B----4-:R-:W-:Y:S08]  /*e5c0*/  HMMA.16816.F32 R84, R104.reuse, R120, R84 ;  /* 0x000000786854723c */ /* 0x050ff00000001854 */
[C---:B------:R-:W-:Y:S08]  /*e5d0*/  HMMA.16816.F32 R88, R104.reuse, R122, R88 ;  /* 0x0000007a6858723c */ /* 0x040ff00000001858 */
[C---:B--2---:R-:W-:Y:S08]  /*e5e0*/  HMMA.16816.F32 R92, R104.reuse, R108, R92 ;  /* 0x0000006c685c723c */ /* 0x044ff0000000185c */
        /* <DEDUP_REMOVED lines=10> */
[----:B------:R-:W5:Y:S07]  /*e690*/  LDL.64 R22, [R1+0x50] ;  /* 0x0000500001167983 */ /* 0x000f6e0000100a00 */
        /* <DEDUP_REMOVED lines=9> */
[----:B------:R1:W4:Y:S07]  /*e730*/  LDSM.16.MT88.4 R4, [R3+0x8800] ;  /* 0x008800000304783b */ /* 0x00032e0000004200 */
[C---:B--2---:R-:W-:Y:S07]  /*e740*/  HMMA.16816.F32 R60, R160.reuse, R8, R60 ;  /* 0x00000008a03c723c */ /* 0x044fee000000183c */
[----:B------:R-:W-:Y:S01]  /*e750*/  @P5 IMAD.WIDE.U32 R8, R0, c[0x0][0x1e0], RZ ;  /* 0x0000780000085a25 */ /* 0x000fe200078e00ff */
[C---:B------:R-:W-:Y:S04]  /*e760*/  HMMA.16816.F32 R64, R160.reuse, R10, R64 ;  /* 0x0000000aa040723c */ /* 0x040fe80000001840 */
[----:B------:R-:W-:Y:S03]  /*e770*/  @P5 IADD3 R0, R9, R2, RZ ;  /* 0x0000000209005210 */ /* 0x000fe60007ffe0ff */
[----:B------:R-:W-:Y:S01]  /*e780*/  FADD.FTZ R10, R242, R206 ;  /* 0x000000cef20a7221 */ /* 0x000fe20000010000 */
[C---:B---3--:R-:W-:Y:S04]  /*e790*/  HMMA.16816.F32 R68, R160.reuse, R12, R68 ;  /* 0x0000000ca044723c */ /* 0x048fe80000001844 */
[----:B-1----:R-:W-:Y:S02]  /*e7a0*/  FADD.FTZ R3, R244, R205 ;  /* 0x000000cdf4037221 */ /* 0x002fe40000010000 */
[----:B------:R-:W-:Y:S02]  /*e7b0*/  FADD.FTZ R10, R243, R10 ;  /* 0x0000000af30a7221 */ /* 0x000fe40000010000 */
[----:B------:R-:W-:Y:S01]  /*e7c0*/  FADD.FTZ R9, R234, R3 ;  /* 0x00000003ea097221 */ /* 0x000fe20000010000 */
[----:B------:R-:W-:Y:S01]  /*e7d0*/  @P5 MOV R3, R245 ;  /* 0x000000f500035202 */ /* 0x000fe20000000f00 */
[C---:B------:R-:W-:Y:S03]  /*e7e0*/  HMMA.16816.F32 R72, R160.reuse, R14, R72 ;  /* 0x0000000ea048723c */ /* 0x040fe60000001848 */
[----:B------:R-:W-:Y:S02]  /*e7f0*/  @P5 IMAD R0, R0, 0x60, RZ ;  /* 0x0000006000005824 */ /* 0x000fe400078e02ff */
[----:B------:R-:W-:Y:S02]  /*e800*/  FADD.FTZ R13, R235, R10 ;  /* 0x0000000aeb0d7221 */ /* 0x000fe40000010000 */
[----:B------:R-:W-:Y:S01]  /*e810*/  FADD.FTZ R14, R236, R9 ;  /* 0x00000009ec0e7221 */ /* 0x000fe20000010000 */
[C---:B----4-:R-:W-:Y:S01]  /*e820*/  HMMA.16816.F32 R76, R160.reuse, R16, R76 ;  /* 0x00000010a04c723c */ /* 0x050fe2000000184c */
[----:B------:R-:W-:Y:S07]  /*e830*/  @P5 MOV R15, 0x6 ;  /* 0x00000006000f5802 */ /* 0x000fee0000000f00 */
[C---:B------:R-:W-:Y:S08]  /*e840*/  HMMA.16816.F32 R80, R160.reuse, R18, R80 ;  /* 0x00000012a050723c */ /* 0x040ff00000001850 */
[C---:B------:R-:W-:Y:S08]  /*e850*/  HMMA.16816.F32 R84, R160.reuse, R4, R84 ;  /* 0x00000004a054723c */ /* 0x040ff00000001854 */
[C---:B------:R-:W-:Y:S04]  /*e860*/  HMMA.16816.F32 R88, R160.reuse, R6, R88 ;  /* 0x00000006a058723c */ /* 0x040fe80000001858 */
[----:B-----5:R-:W-:Y:S05]  /*e870*/  @P5 MOV R2, R22 ;  /* 0x0000001600025202 */ /* 0x020fea0000000f00 */
[----:B------:R-:W-:Y:S02]  /*e880*/  @P5 IMAD.WIDE.U32 R2, R8, 0x60, R2 ;  /* 0x0000006008025825 */ /* 0x000fe400078e0002 */
[----:B------:R-:W1:Y:S03]  /*e890*/  LDSM.16.MT88.4 R8, [R103+0x8800] ;  /* 0x008800006708783b */ /* 0x000e660000004200 */
[----:B------:R-:W-:Y:S02]  /*e8a0*/  @P5 LEA R12, P0, R2, c[0x0][0x1c8], 0x1 ;  /* 0x00007200020c5a11 */ /* 0x000fe400078008ff */
[----:B------:R-:W-:Y:S01]  /*e8b0*/  @P5 IADD3 R3, R3, R0, RZ ;  /* 0x0000000003035210 */ /* 0x000fe20007ffe0ff */
[----:B------:R-:W-:Y:S03]  /*e8c0*/  FADD.FTZ R0, R238, R13 ;  /* 0x0000000dee007221 */ /* 0x000fe60000010000 */
[----:B------:R-:W-:Y:S01]  /*e8d0*/  @P5 LEA.HI.X R13, R2, c[0x0][0x1cc], R3, 0x1, P0 ;  /* 0x00007300020d5a11 */ /* 0x000fe200000f0c03 */
[----:B------:R-:W-:Y:S01]  /*e8e0*/  FADD.FTZ R2, R240, R14 ;  /* 0x0000000ef0027221 */ /* 0x000fe20000010000 */
[----:B------:R-:W-:Y:S01]  /*e8f0*/  @P5 ISETP.GE.AND P0, PT, R250, c[0x0][0x1d4], PT ;  /* 0x00007500fa005a0c */ /* 0x000fe20003f06270 */
[----:B------:R-:W-:Y:S01]  /*e900*/  FADD.FTZ R14, R237, R0 ;  /* 0x00000000ed0e7221 */ /* 0x000fe20000010000 */
[----:B------:R-:W-:Y:S01]  /*e910*/  IADD3 R0, R247, 0x1, RZ ;  /* 0x00000001f7007810 */ /* 0x000fe20007ffe0ff */
[----:B------:R-:W-:Y:S01]  /*e920*/  FADD.FTZ R2, R241, R2 ;  /* 0x00000002f1027221 */ /* 0x000fe20000010000 */
[----:B------:R-:W-:Y:S01]  /*e930*/  @P5 MOV R3, c[0x0][0x1e0] ;  /* 0x0000780000035a02 */ /* 0x000fe20000000f00 */
[----:B------:R-:W-:Y:S01]  /*e940*/  FADD.FTZ R16, R239, R14 ;  /* 0x0000000eef107221 */ /* 0x000fe20000010000 */
[----:B------:R-:W-:Y:S02]  /*e950*/  SEL R0, R0, RZ, !P3 ;  /* 0x000000ff00007207 */ /* 0x000fe40005800000 */
[----:B------:R-:W-:Y:S01]  /*e960*/  @P5 SHF.L.U64.HI R14, R3, R15, c[0x0][0x1e4] ;  /* 0x00007900030e5619 */ /* 0x000fe2000001020f */
[----:B------:R-:W-:Y:S01]  /*e970*/  FADD.FTZ R15, R229, R2 ;  /* 0x00000002e50f7221 */ /* 0x000fe20000010000 */
[----:B------:R-:W-:Y:S01]  /*e980*/  @P5 SHF.L.U32 R3, R3, 0x6, RZ ;  /* 0x0000000603035819 */ /* 0x000fe200000006ff */
[----:B------:R2:W-:Y:S01]  /*e990*/  STL [R1+0x4], R0 ;  /* 0x0000040001007387 */ /* 0x0005e20000100800 */
[----:B------:R-:W-:Y:S01]  /*e9a0*/  FADD.FTZ R5, R227, R16 ;  /* 0x00000010e3057221 */ /* 0x000fe20000010000 */
[----:B------:R-:W-:Y:S01]  /*e9b0*/  IADD3 R250, R232, -0x1, RZ ;  /* 0xffffffffe8fa7810 */ /* 0x000fe20007ffe0ff */
[----:B------:R-:W-:Y:S01]  /*e9c0*/  FADD.FTZ R15, R231, R15 ;  /* 0x0000000fe70f7221 */ /* 0x000fe20000010000 */
[----:B------:R-:W-:Y:S03]  /*e9d0*/  @P5 IADD3 R2, P4, R3, R12, RZ ;  /* 0x0000000c03025210 */ /* 0x000fe60007f9e0ff */
[----:B------:R-:W-:Y:S01]  /*e9e0*/  FADD.FTZ R6, R233, R15 ;  /* 0x0000000fe9067221 */ /* 0x000fe20000010000 */
[----:B------:R-:W-:Y:S02]  /*e9f0*/  @P5 IADD3 R4, P3, R3, R2, RZ ;  /* 0x0000000203045210 */ /* 0x000fe40007f7e0ff */
[----:B------:R-:W-:Y:S01]  /*ea00*/  @P5 IADD3.X R3, R14, R13, RZ, P4, !PT ;  /* 0x0000000d0e035210 */ /* 0x000fe200027fe4ff */
[C---:B-1----:R-:W-:Y:S03]  /*ea10*/  HMMA.16816.F32 R92, R160.reuse, R8, R92 ;  /* 0x00000008a05c723c */ /* 0x042fe6000000185c */
[----:B--2---:R-:W-:Y:S05]  /*ea20*/  @P5 IMAD R0, R0, 0x9000, R246 ;  /* 0x0000900000005824 */ /* 0x004fea00078e02f6 */
[----:B------:R-:W-:Y:S01]  /*ea30*/  HMMA.16816.F32 R96, R160, R10, R96 ;  /* 0x0000000aa060723c */ /* 0x000fe20000001860 */
        /* <DEDUP_REMOVED lines=17> */
[----:B------:R-:W-:Y:S01]  /*eb50*/  ISETP.GE.AND P0, PT, R252, R232, PT ;  /* 0x000000e8fc00720c */ /* 0x000fe20003f06270 */
[----:B--2---:R-:W-:Y:S01]  /*eb60*/  FADD.FTZ R3, R226, R12 ;  /* 0x0000000ce2037221 */ /* 0x004fe20000010000 */
[----:B------:R-:W-:Y:S01]  /*eb70*/  MOV R232, R250 ;  /* 0x000000fa00e87202 */ /* 0x000fe20000000f00 */
[----:B------:R-:W-:Y:S04]  /*eb80*/  FADD.FTZ R2, R230, R6 ;  /* 0x00000006e6027221 */ /* 0x000fe80000010000 */
[----:B------:R-:W-:Y:S01]  /*eb90*/  FADD.FTZ R2, R224, R2 ;  /* 0x00000002e0027221 */ /* 0x000fe20000010000 */
[----:B------:R-:W0:Y:S03]  /*eba0*/  LDGDEPBAR ;  /* 0x00000000000079af */ /* 0x000e260000000000 */
[----:B------:R-:W-:Y:S04]  /*ebb0*/  FADD.FTZ R2, R221, R2 ;  /* 0x00000002dd027221 */ /* 0x000fe80000010000 */
[----:B------:R-:W-:Y:S04]  /*ebc0*/  FADD.FTZ R2, R223, R2 ;  /* 0x00000002df027221 */ /* 0x000fe80000010000 */
[----:B------:R-:W-:Y:S05]  /*ebd0*/  FADD.FTZ R2, R219, R2 ;  /* 0x00000002db027221 */ /* 0x000fea0000010000 */
[----:B------:R-:W-:Y:S01]  /*ebe0*/  STL [R1+0x8], R2 ;  /* 0x0000080201007387 */ /* 0x000fe20000100800 */
[----:B-1----:R-:W-:Y:S01]  /*ebf0*/  FADD.FTZ R0, R225, R3 ;  /* 0x00000003e1007221 */ /* 0x002fe20000010000 */
[----:B------:R-:W-:Y:S03]  /*ec00*/  MOV R3, R100 ;  /* 0x0000006400037202 */ /* 0x000fe60000000f00 */
[----:B------:R-:W-:Y:S04]  /*ec10*/  FADD.FTZ R0, R220, R0 ;  /* 0x00000000dc007221 */ /* 0x000fe80000010000 */
[----:B------:R-:W-:Y:S04]  /*ec20*/  FADD.FTZ R0, R222, R0 ;  /* 0x00000000de007221 */ /* 0x000fe80000010000 */
[----:B------:R-:W-:Y:S04]  /*ec30*/  FADD.FTZ R0, R208, R0 ;  /* 0x00000000d0007221 */ /* 0x000fe80000010000 */
[----:B------:R-:W-:Y:S05]  /*ec40*/  FADD.FTZ R0, R207, R0 ;  /* 0x00000000cf007221 */ /* 0x000fea0000010000 */
[----:B------:R1:W-:Y:S02]  /*ec50*/  STL [R1+0x10], R0 ;  /* 0x0000100001007387 */ /* 0x0003e40000100800 */
[----:B-1----:R-:W-:Y:S01]  /*ec60*/  MOV R0, R101 ;  /* 0x0000006500007202 */ /* 0x002fe20000000f00 */
[----:B------:R-:W-:-:S05]  /*ec70*/  @!P0 BRA `(.L_x_2077) ;  /* 0xffffbfa000008947 */ /* 0x000fca000383ffff */
.L_x_2076:
[----:B------:R-:W-:Y:S02]  /*ec80*/  MOV R7, 0x1f ;  /* 0x0000001f00077802 */ /* 0x000fe40000000f00 */
[----:B------:R-:W-:Y:S01]  /*ec90*/  MOV R6, 0xffffffff ;  /* 0xffffffff00067802 */ /* 0x000fe20000000f00 */
[----:B------:R-:W-:Y:S05]  /*eca0*/  BRA.DIV ~URZ, `(.L_x_2078) ;  /* 0x000023527f007947 */ /* 0x000fea000b800000 */
[----:B------:R-:W2:Y:S04]  /*ecb0*/  LDL R2, [R1+0x8] ;  /* 0x0000080001027983 */ /* 0x000ea80000100800 */
[----:B--2---:R2:W3:Y:S02]  /*ecc0*/  SHFL.BFLY PT, R0, R2, 0x2, 0x1f ;  /* 0x0c401f0002007f89 */ /* 0x0044e400000e0000 */
.L_x_2092:
[----:B--2---:R-:W2:Y:S02]  /*ecd0*/  LDL.LU R2, [R1+0x8] ;  /* 0x0000080001027983 */ /* 0x004ea40000300800 */
[----:B--23--:R-:W-:Y:S01]  /*ece0*/  FADD.FTZ R0, R0, R2 ;  /* 0x0000000200007221 */ /* 0x00cfe20000010000 */
[----:B------:R-:W-:Y:S05]  /*ecf0*/  BRA.DIV ~URZ, `(.L_x_2079) ;  /* 0x000023627f007947 */ /* 0x000fea000b800000 */
[----:B------:R-:W2:Y:S04]  /*ed00*/  LDL.LU R5, [R1+0x10] ;  /* 0x0000100001057983 */ /* 0x000ea80000300800 */
[----:B------:R-:W3:Y:S02]  /*ed10*/  SHFL.BFLY PT, R2, R0, 0x1, 0x1f ;  /* 0x0c201f0000027f89 */ /* 0x000ee400000e0000 */
[----:B---3--:R-:W-:-:S02]  /*ed20*/  FADD.FTZ R0, R0, R2 ;  /* 0x0000000200007221 */ /* 0x008fc40000010000 */
[----:B--2---:R-:W2:Y:S02]  /*ed30*/  SHFL.BFLY PT, R4, R5, 0x2, 0x1f ;  /* 0x0c401f0005047f89 */ /* 0x004ea400000e0000 */
[----:B--2---:R-:W-:-:S05]  /*ed40*/  FADD.FTZ R4, R4, R5 ;  /* 0x0000000504047221 */ /* 0x004fca0000010000 */
[----:B-1----:R1:W2:Y:S02]  /*ed50*/  SHFL.BFLY PT, R3, R4, 0x1, 0x1f ;  /* 0x0c201f0004037f89 */ /* 0x0022a400000e0000 */
.L_x_2093:
        /* <DEDUP_REMOVED lines=117> */
.L_x_2067:
        /* <DEDUP_REMOVED lines=19> */
.L_x_2081:
[----:B--2---:R-:W-:Y:S05]  /*f5e0*/  BSYNC B0 ;  /* 0x0000000000007941 */ /* 0x004fea0003800000 */
.L_x_2080:
        /* <DEDUP_REMOVED lines=15> */
[----:B-1----:R-:W-:Y:S05]  /*f6e0*/  CALL.REL.NOINC `($__internal_43_$__cuda_sm70_shflsync_idx_p) ;  /* 0x00001b1000007944 */ /* 0x002fea0003c00000 */
.L_x_2084:
[----:B------:R-:W3:Y:S04]  /*f6f0*/  LDL R7, [R1+0x7c] ;  /* 0x00007c0001077983 */ /* 0x000ee80000100800 */
[----:B------:R-:W4:Y:S04]  /*f700*/  LDL.LU R6, [R1+0x5c] ;  /* 0x00005c0001067983 */ /* 0x000f280000300800 */
[----:B-12---:R-:W2:Y:S04]  /*f710*/  LDL.LU R12, [R1+0x60] ;  /* 0x00006000010c7983 */ /* 0x006ea80000300800 */
[----:B------:R-:W2:Y:S04]  /*f720*/  LDL.LU R18, [R1+0x64] ;  /* 0x0000640001127983 */ /* 0x000ea80000300800 */
[----:B------:R-:W3:Y:S01]  /*f730*/  LDL.LU R20, [R1+0x68] ;  /* 0x0000680001147983 */ /* 0x000ee20000300800 */
[----:B------:R-:W-:-:S03]  /*f740*/  IMAD.MOV.U32 R5, RZ, RZ, 0x1 ;  /* 0x00000001ff057424 */ /* 0x000fc600078e00ff */
[----:B------:R-:W3:Y:S02]  /*f750*/  LDL R19, [R1+0x84] ;  /* 0x0000840001137983 */ /* 0x000ee40000100800 */
[----:B------:R-:W-:Y:S02]  /*f760*/  ISETP.NE.AND P1, PT, R5, c[0x0][0x4e8], PT ;  /* 0x00013a0005007a0c */ /* 0x000fe40003f25270 */
[----:B------:R-:W3:Y:S04]  /*f770*/  LDL R157, [R1+0x38] ;  /* 0x00003800019d7983 */ /* 0x000ee80000100800 */
[----:B------:R-:W3:Y:S04]  /*f780*/  LDL R156, [R1+0x70] ;  /* 0x00007000019c7983 */ /* 0x000ee80000100800 */
[----:B------:R1:W5:Y:S04]  /*f790*/  LDL R155, [R1+0x78] ;  /* 0x00007800019b7983 */ /* 0x0003680000100800 */
[----:B------:R1:W5:Y:S04]  /*f7a0*/  LDL R154, [R1+0x74] ;  /* 0x00007400019a7983 */ /* 0x0003680000100800 */
[----:B------:R-:W1:Y:S01]  /*f7b0*/  S2R R21, SR_TID.X ;  /* 0x0000000000157919 */ /* 0x000e620000002100 */
[----:B------:R-:W-:-:S02]  /*f7c0*/  ULDC UR5, c[0x0][0x4e8] ;  /* 0x00013a0000057ab9 */ /* 0x000fc40000000800 */
[----:B------:R-:W-:Y:S02]  /*f7d0*/  ULDC UR4, c[0x0][0x388] ;  /* 0x0000e20000047ab9 */ /* 0x000fe40000000800 */
[----:B------:R-:W-:Y:S01]  /*f7e0*/  UIMAD UR4, UR5, UR4, URZ ;  /* 0x00000004050472a4 */ /* 0x000fe2000f8e023f */
[----:B------:R-:W-:Y:S01]  /*f7f0*/  BSSY B0, `(.L_x_2085) ;  /* 0x00000db000007945 */ /* 0x000fe20003800000 */
[----:B----4-:R-:W-:Y:S01]  /*f800*/  SHF.R.S32.HI R0, RZ, 0x1f, R6 ;  /* 0x0000001fff007819 */ /* 0x010fe20000011406 */
[----:B------:R-:W-:-:S04]  /*f810*/  IMAD.WIDE.U32 R2, R6, c[0x0][0x4d0], RZ ;  /* 0x0001340006027a25 */ /* 0x000fc800078e00ff */
[C---:B------:R-:W-:Y:S02]  /*f820*/  IMAD R4, R0.reuse, c[0x0][0x4d0], RZ ;  /* 0x0001340000047a24 */ /* 0x040fe400078e02ff */
[----:B------:R-:W-:Y:S01]  /*f830*/  IMAD R5, R0, c[0x0][0x438], RZ ;  /* 0x00010e0000057a24 */ /* 0x000fe200078e02ff */
[----:B--2---:R-:W-:Y:S01]  /*f840*/  SHF.R.S32.HI R0, RZ, 0x1f, R12 ;  /* 0x0000001fff007819 */ /* 0x004fe2000001140c */
[C---:B------:R-:W-:Y:S01]  /*f850*/  IMAD R4, R6.reuse, c[0x0][0x4d4], R4 ;  /* 0x0001350006047a24 */ /* 0x040fe200078e0204 */
[----:B------:R-:W-:Y:S01]  /*f860*/  SHF.R.S32.HI R11, RZ, 0x1f, R18 ;  /* 0x0000001fff0b7819 */ /* 0x000fe20000011412 */
[----:B------:R-:W-:Y:S02]  /*f870*/  IMAD R8, R6, c[0x0][0x43c], R5 ;  /* 0x00010f0006087a24 */ /* 0x000fe400078e0205 */
[----:B---3--:R-:W-:Y:S02]  /*f880*/  IMAD.IADD R7, R7, 0x1, R20 ;  /* 0x0000000107077824 */ /* 0x008fe400078e0214 */
[----:B------:R-:W-:-:S02]  /*f890*/  IMAD.IADD R3, R3, 0x1, R4 ;  /* 0x0000000103037824 */ /* 0x000fc400078e0204 */
[----:B------:R-:W-:-:S04]  /*f8a0*/  @P1 IMAD.HI.U32 R10, R7, c[0x0][0x4ec], RZ ;  /* 0x00013b00070a1a27 */ /* 0x000fc800078e00ff */
[----:B------:R-:W-:Y:S02]  /*f8b0*/  IMAD R9, R0, c[0x0][0x4d8], RZ ;  /* 0x0001360000097a24 */ /* 0x000fe400078e02ff */
[----:B------:R-:W-:-:S04]  /*f8c0*/  IMAD.WIDE.U32 R4, R6, c[0x0][0x438], RZ ;  /* 0x00010e0006047a25 */ /* 0x000fc800078e00ff */
[----:B------:R-:W-:Y:S01]  /*f8d0*/  IMAD.MOV.U32 R6, RZ, RZ, R7 ;  /* 0x000000ffff067224 */ /* 0x000fe200078e0007 */
[----:B------:R-:W-:Y:S01]  /*f8e0*/  @P1 SHF.R.U32.HI R6, RZ, c[0x0][0x4f0], R10 ;  /* 0x00013c00ff061a19 */ /* 0x000fe2000001160a */
[C---:B------:R-:W-:Y:S02]  /*f8f0*/  IMAD R9, R12.reuse, c[0x0][0x4dc], R9 ;  /* 0x000137000c097a24 */ /* 0x040fe400078e0209 */
[----:B------:R-:W-:-:S04]  /*f900*/  IMAD.WIDE.U32 R2, R12, c[0x0][0x4d8], R2 ;  /* 0x000136000c027a25 */ /* 0x000fc800078e0002 */
[----:B------:R-:W-:Y:S02]  /*f910*/  IMAD.IADD R5, R5, 0x1, R8 ;  /* 0x0000000105057824 */ /* 0x000fe400078e0208 */
[----:B------:R-:W-:Y:S02]  /*f920*/  IMAD R0, R0, c[0x0][0x440], RZ ;  /* 0x0001100000007a24 */ /* 0x000fe400078e02ff */
[----:B------:R-:W-:Y:S02]  /*f930*/  IMAD.IADD R3, R3, 0x1, R9 ;  /* 0x0000000103037824 */ /* 0x000fe400078e0209 */
[----:B------:R-:W-:Y:S02]  /*f940*/  IMAD.MOV R10, RZ, RZ, -R6 ;  /* 0x000000ffff0a7224 */ /* 0x000fe400078e0a06 */
[C---:B------:R-:W-:Y:S02]  /*f950*/  IMAD R15, R12.reuse, c[0x0][0x444], R0 ;  /* 0x000111000c0f7a24 */ /* 0x040fe400078e0200 */
[----:B------:R-:W-:-:S04]  /*f960*/  IMAD.WIDE.U32 R8, R12, c[0x0][0x440], R4 ;  /* 0x000110000c087a25 */ /* 0x000fc800078e0004 */
[----:B------:R-:W-:Y:S02]  /*f970*/  IMAD R12, R11, c[0x0][0x4e0], RZ ;  /* 0x000138000b0c7a24 */ /* 0x000fe400078e02ff */
[----:B------:R-:W-:Y:S02]  /*f980*/  IMAD R10, R10, c[0x0][0x4e8], R7 ;  /* 0x00013a000a0a7a24 */ /* 0x000fe400078e0207 */
[C---:B------:R-:W-:Y:S01]  /*f990*/  IMAD.WIDE.U32 R4, R18.reuse, c[0x0][0x4e0], R2 ;  /* 0x0001380012047a25 */ /* 0x040fe200078e0002 */
[----:B------:R-:W-:Y:S02]  /*f9a0*/  SHF.R.S32.HI R13, RZ, 0x1f, R6 ;  /* 0x0000001fff0d7819 */ /* 0x000fe40000011406 */
[----:B------:R-:W-:Y:S01]  /*f9b0*/  SHF.R.S32.HI R14, RZ, 0x1f, R10 ;  /* 0x0000001fff0e7819 */ /* 0x000fe2000001140a */
[----:B------:R-:W-:Y:S01]  /*f9c0*/  IMAD R12, R18, c[0x0][0x4e4], R12 ;  /* 0x00013900120c7a24 */ /* 0x000fe200078e020c */
[----:B------:R-:W-:Y:S01]  /*f9d0*/  IADD3 R4, P0, R6, R4, RZ ;  /* 0x0000000406047210 */ /* 0x000fe20007f1e0ff */
[----:B------:R-:W-:-:S03]  /*f9e0*/  @P1 IMAD.HI.U32 R2, R7, c[0x0][0x4ec], RZ ;  /* 0x00013b0007021a27 */ /* 0x000fc600078e00ff */
[----:B------:R-:W-:Y:S01]  /*f9f0*/  IADD3.X R5, R13, R5, R12, P0, !PT ;  /* 0x000000050d057210 */ /* 0x000fe200007fe40c */
[----:B------:R-:W-:Y:S01]  /*fa00*/  IMAD.MOV.U32 R0, RZ, RZ, R7 ;  /* 0x000000ffff007224 */ /* 0x000fe200078e0007 */
[----:B------:R-:W-:Y:S01]  /*fa10*/  @P1 SHF.R.U32.HI R0, RZ, c[0x0][0x4f0], R2 ;  /* 0x00013c00ff001a19 */ /* 0x000fe20000011602 */
[----:B------:R-:W-:Y:S02]  /*fa20*/  IMAD R6, R14, c[0x0][0x4c8], RZ ;  /* 0x000132000e067a24 */ /* 0x000fe400078e02ff */
[----:B------:R-:W-:Y:S02]  /*fa30*/  IMAD.IADD R3, R9, 0x1, R15 ;  /* 0x0000000109037824 */ /* 0x000fe400078e020f */
[----:B------:R-:W-:Y:S02]  /*fa40*/  IMAD R11, R11, c[0x0][0x448], RZ ;  /* 0x000112000b0b7a24 */ /* 0x000fe400078e02ff */
[----:B------:R-:W-:Y:S02]  /*fa50*/  IMAD.MOV.U32 R2, RZ, RZ, R8 ;  /* 0x000000ffff027224 */ /* 0x000fe400078e0008 */
[----:B------:R-:W-:-:S02]  /*fa60*/  IMAD R6, R10, c[0x0][0x4cc], R6 ;  /* 0x000133000a067a24 */ /* 0x000fc400078e0206 */
[----:B------:R-:W-:Y:S01]  /*fa70*/  IMAD.WIDE.U32 R4, R10, c[0x0][0x4c8], R4 ;  /* 0x000132000a047a25 */ /* 0x000fe200078e0004 */
[----:B------:R-:W-:-:S03]  /*fa80*/  SHF.R.S32.HI R10, RZ, 0x1f, R0 ;  /* 0x0000001fff0a7819 */ /* 0x000fc60000011400 */
[C---:B------:R-:W-:Y:S02]  /*fa90*/  IMAD R11, R18.reuse, c[0x0][0x44c], R11 ;  /* 0x00011300120b7a24 */ /* 0x040fe400078e020b */
[----:B------:R-:W-:Y:S01]  /*faa0*/  IMAD.WIDE.U32 R2, R18, c[0x0][0x448], R2 ;  /* 0x0001120012027a25 */ /* 0x000fe200078e0002 */
[----:B-1----:R-:W-:Y:S02]  /*fab0*/  SHF.R.S32.HI R18, RZ, 0x1f, R21 ;  /* 0x0000001fff127819 */ /* 0x002fe40000011415 */
[----:B------:R-:W-:Y:S01]  /*fac0*/  LEA R8, P0, R4, c[0x0][0x4a8], 0x2 ;  /* 0x00012a0004087a11 */ /* 0x000fe200078010ff */
[----:B------:R-:W-:Y:S01]  /*fad0*/  IMAD.IADD R5, R5, 0x1, R6 ;  /* 0x0000000105057824 */ /* 0x000fe200078e0206 */
[----:B------:R-:W-:Y:S01]  /*fae0*/  LEA.HI R18, R18, R21, RZ, 0x5 ;  /* 0x0000001512127211 */ /* 0x000fe200078f28ff */
[----:B------:R-:W-:Y:S02]  /*faf0*/  IMAD.MOV R9, RZ, RZ, -R0 ;  /* 0x000000ffff097224 */ /* 0x000fe400078e0a00 */
[----:B------:R-:W-:Y:S01]  /*fb00*/  IMAD R6, R10, c[0x0][0x430], RZ ;  /* 0x00010c000a067a24 */ /* 0x000fe200078e02ff */
[----:B------:R-:W-:Y:S01]  /*fb10*/  LEA.HI.X R5, R4, c[0x0][0x4ac], R5, 0x2, P0 ;  /* 0x00012b0004057a11 */ /* 0x000fe200000f1405 */
[----:B------:R-:W-:Y:S01]  /*fb20*/  IMAD R9, R9, c[0x0][0x4e8], R7 ;  /* 0x00013a0009097a24 */ /* 0x000fe200078e0207 */
[----:B------:R-:W-:Y:S01]  /*fb30*/  LOP3.LUT R18, R18, 0xffffffe0, RZ, 0xc0, !PT ;  /* 0xffffffe012127812 */ /* 0x000fe200078ec0ff */
[----:B------:R-:W-:-:S02]  /*fb40*/  IMAD.IADD R3, R3, 0x1, R11 ;  /* 0x0000000103037824 */ /* 0x000fc400078e020b */
[C---:B------:R-:W-:Y:S01]  /*fb50*/  IMAD R10, R0.reuse, c[0x0][0x434], R6 ;  /* 0x00010d00000a7a24 */ /* 0x040fe200078e0206 */
[----:B------:R-:W-:Y:S01]  /*fb60*/  SHFL.IDX PT, R7, R5, RZ, 0x1c1f ;  /* 0x001c1fff05077589 */ /* 0x000fe200000e0000 */
[----:B------:R-:W-:-:S03]  /*fb70*/  IMAD.WIDE.U32 R2, R0, c[0x0][0x430], R2 ;  /* 0x00010c0000027a25 */ /* 0x000fc600078e0002 */
[----:B------:R-:W1:Y:S01]  /*fb80*/  SHFL.IDX PT, R6, R8, RZ, 0x1c1f ;  /* 0x001c1fff08067589 */ /* 0x000e6200000e0000 */
[----:B------:R-:W-:-:S03]  /*fb90*/  IMAD.IADD R18, R21, 0x1, -R18 ;  /* 0x0000000115127824 */ /* 0x000fc600078e0a12 */
[----:B------:R2:W-:Y:S01]  /*fba0*/  SHFL.IDX PT, R4, R8, 0x1, 0x1c1f ;  /* 0x003c1f0008047f89 */ /* 0x0005e200000e0000 */
[----:B------:R-:W-:-:S03]  /*fbb0*/  IMAD.IADD R0, R19, 0x1, R20 ;  /* 0x0000000113007824 */ /* 0x000fc600078e0214 */
[----:B------:R-:W3:Y:S01]  /*fbc0*/  SHFL.IDX PT, R5, R5, 0x1, 0x1c1f ;  /* 0x003c1f0005057f89 */ /* 0x000ee200000e0000 */
[----:B------:R-:W-:Y:S01]  /*fbd0*/  IMAD.IADD R3, R3, 0x1, R10 ;  /* 0x0000000103037824 */ /* 0x000fe200078e020a */
[----:B------:R-:W-:-:S04]  /*fbe0*/  LOP3.LUT P3, RZ, R18, 0x3, RZ, 0xc0, !PT ;  /* 0x0000000312ff7812 */ /* 0x000fc8000786c0ff */
[----:B------:R-:W-:Y:S01]  /*fbf0*/  ISETP.GE.OR P4, PT, R0, UR4, P3 ;  /* 0x0000000400007c0c */ /* 0x000fe20009f86670 */
[----:B------:R-:W-:Y:S01]  /*fc00*/  IMAD.WIDE.U32 R2, R9, c[0x0][0x428], R2 ;  /* 0x00010a0009027a25 */ /* 0x000fe200078e0002 */
[----:B--2---:R-:W-:-:S05]  /*fc10*/  SHF.R.S32.HI R8, RZ, 0x1f, R9 ;  /* 0x0000001fff087819 */ /* 0x004fca0000011409 */
[----:B------:R-:W-:Y:S01]  /*fc20*/  IMAD R10, R8, c[0x0][0x428], RZ ;  /* 0x00010a00080a7a24 */ /* 0x000fe200078e02ff */
[----:B------:R-:W-:-:S03]  /*fc30*/  IADD3 R8, R0, 0x8, RZ ;  /* 0x0000000800087810 */ /* 0x000fc60007ffe0ff */
[----:B------:R-:W-:Y:S01]  /*fc40*/  IMAD R10, R9, c[0x0][0x42c], R10 ;  /* 0x00010b00090a7a24 */ /* 0x000fe200078e020a */
[----:B------:R-:W-:Y:S02]  /*fc50*/  ISETP.GE.OR P3, PT, R8, UR4, P3 ;  /* 0x0000000408007c0c */ /* 0x000fe40009f66670 */
[----:B------:R-:W-:Y:S01]  /*fc60*/  ISETP.GE.AND P1, PT, R0, UR4, PT ;  /* 0x0000000400007c0c */ /* 0x000fe2000bf26270 */
[----:B------:R-:W-:Y:S01]  /*fc70*/  IMAD.IADD R3, R3, 0x1, R10 ;  /* 0x0000000103037824 */ /* 0x000fe200078e020a */
[C---:B------:R-:W-:Y:S01]  /*fc80*/  LEA R35, P2, R2.reuse, c[0x0][0x400], 0x2 ;  /* 0x0001000002237a11 */ /* 0x040fe200078410ff */
[----:B-1----:R1:W-:Y:S03]  /*fc90*/  @!P4 ST.E [R6.64], R17 ;  /* 0x000000110600c985 */ /* 0x0023e6000c101906 */
[----:B------:R-:W-:Y:S02]  /*fca0*/  LEA.HI.X R30, R2, c[0x0][0x404], R3, 0x2, P2 ;  /* 0x00010100021e7a11 */ /* 0x000fe400010f1403 */
[C---:B------:R-:W-:Y:S01]  /*fcb0*/  IADD3 R10, R157.reuse, 0x8, RZ ;  /* 0x000000089d0a7810 */ /* 0x040fe20007ffe0ff */
[----:B------:R-:W2:Y:S01]  /*fcc0*/  SHFL.IDX PT, R2, R35, RZ, 0x1c1f ;  /* 0x001c1fff23027589 */ /* 0x000ea200000e0000 */
[----:B------:R-:W-:-:S02]  /*fcd0*/  IADD3 R0, R157, 0x10, RZ ;  /* 0x000000109d007810 */ /* 0x000fc40007ffe0ff */
[C---:B------:R-:W-:Y:S01]  /*fce0*/  IADD3 R11, R157.reuse, 0x18, RZ ;  /* 0x000000189d0b7810 */ /* 0x040fe20007ffe0ff */
[----:B---3--:R3:W-:Y:S01]  /*fcf0*/  @!P3 ST.E [R4.64], R16 ;  /* 0x000000100400b985 */ /* 0x0087e2000c101906 */
[C---:B------:R-:W-:Y:S02]  /*fd00*/  IADD3 R12, R157.reuse, 0x20, RZ ;  /* 0x000000209d0c7810 */ /* 0x040fe40007ffe0ff */
[C---:B------:R-:W-:Y:S01]  /*fd10*/  IADD3 R13, R157.reuse, 0x28, RZ ;  /* 0x000000289d0d7810 */ /* 0x040fe20007ffe0ff */
[----:B------:R4:W2:Y:S01]  /*fd20*/  SHFL.IDX PT, R3, R30, RZ, 0x1c1f ;  /* 0x001c1fff1e037589 */ /* 0x0008a200000e0000 */
[C---:B------:R-:W-:Y:S02]  /*fd30*/  IADD3 R14, R157.reuse, 0x30, RZ ;  /* 0x000000309d0e7810 */ /* 0x040fe40007ffe0ff */
[C---:B------:R-:W-:Y:S02]  /*fd40*/  IADD3 R15, R157.reuse, 0x38, RZ ;  /* 0x000000389d0f7810 */ /* 0x040fe40007ffe0ff */
[----:B------:R-:W-:-:S02]  /*fd50*/  IADD3 R18, R157, 0x48, RZ ;  /* 0x000000489d127810 */ /* 0x000fc40007ffe0ff */
[C---:B------:R-:W-:Y:S02]  /*fd60*/  IADD3 R19, R157.reuse, 0x58, RZ ;  /* 0x000000589d137810 */ /* 0x040fe40007ffe0ff */
[C---:B------:R-:W-:Y:S02]  /*fd70*/  IADD3 R20, R157.reuse, 0x60, RZ ;  /* 0x000000609d147810 */ /* 0x040fe40007ffe0ff */
[C---:B------:R-:W-:Y:S02]  /*fd80*/  IADD3 R21, R157.reuse, 0x68, RZ ;  /* 0x000000689d157810 */ /* 0x040fe40007ffe0ff */
[C---:B-1----:R-:W-:Y:S02]  /*fd90*/  IADD3 R17, R157.reuse, 0x50, RZ ;  /* 0x000000509d117810 */ /* 0x042fe40007ffe0ff */
[C---:B------:R-:W-:Y:S02]  /*fda0*/  IADD3 R22, R157.reuse, 0x70, RZ ;  /* 0x000000709d167810 */ /* 0x040fe40007ffe0ff */
[----:B------:R-:W-:-:S02]  /*fdb0*/  IADD3 R23, R157, 0x78, RZ ;  /* 0x000000789d177810 */ /* 0x000fc40007ffe0ff */
[C---:B------:R-:W-:Y:S02]  /*fdc0*/  IADD3 R24, R157.reuse, 0x80, RZ ;  /* 0x000000809d187810 */ /* 0x040fe40007ffe0ff */
[C---:B------:R-:W-:Y:S02]  /*fdd0*/  IADD3 R26, R157.reuse, 0x88, RZ ;  /* 0x000000889d1a7810 */ /* 0x040fe40007ffe0ff */
[C---:B---3--:R-:W-:Y:S02]  /*fde0*/  IADD3 R16, R157.reuse, 0x40, RZ ;  /* 0x000000409d107810 */ /* 0x048fe40007ffe0ff */
[C---:B------:R-:W-:Y:S02]  /*fdf0*/  IADD3 R25, R157.reuse, 0x90, RZ ;  /* 0x000000909d197810 */ /* 0x040fe40007ffe0ff */
[C---:B------:R-:W-:Y:S02]  /*fe00*/  IADD3 R27, R157.reuse, 0x98, RZ ;  /* 0x000000989d1b7810 */ /* 0x040fe40007ffe0ff */
[----:B------:R-:W-:-:S02]  /*fe10*/  IADD3 R28, R157, 0xa0, RZ ;  /* 0x000000a09d1c7810 */ /* 0x000fc40007ffe0ff */
[----:B------:R-:W-:Y:S02]  /*fe20*/  IADD3 R29, R157, 0xa8, RZ ;  /* 0x000000a89d1d7810 */ /* 0x000fe40007ffe0ff */
[----:B------:R-:W-:Y:S02]  /*fe30*/  ISETP.GE.AND P0, PT, R8, UR4, PT ;  /* 0x0000000408007c0c */ /* 0x000fe4000bf06270 */
        /* <DEDUP_REMOVED lines=23> */
[----:B--2-4-:R-:W-:Y:S02]  /*ffb0*/  ISETP.GE.AND P5, PT, R157, c[0x0][0x3c8], PT ;  /* 0x0000f2009d007a0c */ /* 0x014fe40003fa6270 */
[----:B------:R-:W-:-:S02]  /*ffc0*/  ISETP.GE.AND P1, PT, R10, c[0x0][0x3c8], PT ;  /* 0x0000f2000a007a0c */ /* 0x000fc40003f26270 */
[----:B------:R-:W-:Y:S02]  /*ffd0*/  ISETP.GE.AND P4, PT, R0, c[0x0][0x3c8], PT ;  /* 0x0000f20000007a0c */ /* 0x000fe40003f86270 */
        /* <DEDUP_REMOVED lines=80> */
[----:B-----5:R-:W-:-:S02]  /*104e0*/  ISETP.GE.AND P2, PT, R154, c[0x0][0x3c8], PT ;  /* 0x0000f2009a007a0c */ /* 0x020fc40003f46270 */
        /* <DEDUP_REMOVED lines=11> */
.L_x_2086:
[----:B--2-4-:R-:W-:Y:S05]  /*105a0*/  BSYNC B0 ;  /* 0x0000000000007941 */ /* 0x014fea0003800000 */
.L_x_2085:
[----:B---3--:R1:W2:Y:S04]  /*105b0*/  SHFL.IDX PT, R3, R30, 0x1, 0x1c1f ;  /* 0x003c1f001e037f89 */ /* 0x0082a800000e0000 */
[----:B------:R1:W3:Y:S01]  /*105c0*/  SHFL.IDX PT, R2, R35, 0x1, 0x1c1f ;  /* 0x003c1f0023027f89 */ /* 0x0002e200000e0000 */
[----:B------:R-:W-:Y:S05]  /*105d0*/  @P0 BRA `(.L_x_2087) ;  /* 0x000008d000000947 */ /* 0x000fea0003800000 */
[----:B------:R-:W-:Y:S02]  /*105e0*/  ISETP.GE.AND P4, PT, R10, c[0x0][0x3c8], PT ;  /* 0x0000f2000a007a0c */ /* 0x000fe40003f86270 */
[----:B------:R-:W-:Y:S02]  /*105f0*/  ISETP.GE.AND P0, PT, R157, c[0x0][0x3c8], PT ;  /* 0x0000f2009d007a0c */ /* 0x000fe40003f06270 */
[----:B------:R-:W-:Y:S02]  /*10600*/  ISETP.GE.AND P3, PT, R0, c[0x0][0x3c8], PT ;  /* 0x0000f20000007a0c */ /* 0x000fe40003f66270 */
[----:B------:R-:W-:-:S07]  /*10610*/  ISETP.GE.AND P2, PT, R11, c[0x0][0x3c8], PT ;  /* 0x0000f2000b007a0c */ /* 0x000fce0003f46270 */
[CC--:B---3--:R-:W-:Y:S02]  /*10620*/  @!P4 LEA R4, P1, R10.reuse, R2.reuse, 0x2 ;  /* 0x000000020a04c211 */ /* 0x0c8fe400078210ff */
[----:B--2---:R-:W-:Y:S02]  /*10630*/  @!P0 IMAD.WIDE R6, R157, 0x4, R2 ;  /* 0x000000049d068825 */ /* 0x004fe400078e0202 */
[-C--:B------:R-:W-:Y:S02]  /*10640*/  @!P4 LEA.HI.X R5, R10, R3.reuse, R32, 0x2, P1 ;  /* 0x000000030a05c211 */ /* 0x080fe400008f1420 */
[----:B------:R-:W-:Y:S01]  /*10650*/  ISETP.GE.AND P1, PT, R12, c[0x0][0x3c8], PT ;  /* 0x0000f2000c007a0c */ /* 0x000fe20003f26270 */
[----:B------:R2:W-:Y:S01]  /*10660*/  @!P0 ST.E.64 [R6.64], R106 ;  /* 0x0000006a06008985 */ /* 0x0005e2000c101b06 */
[C---:B------:R-:W-:Y:S02]  /*10670*/  @!P3 LEA R8, P5, R0.reuse, R2, 0x2 ;  /* 0x000000020008b211 */ /* 0x040fe400078a10ff */
[----:B------:R-:W-:Y:S01]  /*10680*/  ISETP.GE.AND P0, PT, R13, c[0x0][0x3c8], PT ;  /* 0x0000f2000d007a0c */ /* 0x000fe20003f06270 */
[----:B------:R3:W-:Y:S01]  /*10690*/  @!P4 ST.E.64 [R4.64], R110 ;  /* 0x0000006e0400c985 */ /* 0x0007e2000c101b06 */
[----:B------:R-:W-:-:S02]  /*106a0*/  @!P3 LEA.HI.X R9, R0, R3, R31, 0x2, P5 ;  /* 0x000000030009b211 */ /* 0x000fc400028f141f */
[C---:B------:R-:W-:Y:S02]  /*106b0*/  @!P2 LEA R10, P5, R11.reuse, R2, 0x2 ;  /* 0x000000020b0aa211 */ /* 0x040fe400078a10ff */
[----:B------:R-:W-:Y:S01]  /*106c0*/  ISETP.GE.AND P4, PT, R14, c[0x0][0x3c8], PT ;  /* 0x0000f2000e007a0c */ /* 0x000fe20003f86270 */
[----:B------:R4:W-:Y:S01]  /*106d0*/  @!P3 ST.E.64 [R8.64], R114 ;  /* 0x000000720800b985 */ /* 0x0009e2000c101b06 */
[----:B------:R-:W-:Y:S02]  /*106e0*/  @!P2 LEA.HI.X R11, R11, R3, R33, 0x2, P5 ;  /* 0x000000030b0ba211 */ /* 0x000fe400028f1421 */
[----:B------:R-:W-:-:S03]  /*106f0*/  ISETP.GE.AND P3, PT, R15, c[0x0][0x3c8], PT ;  /* 0x0000f2000f007a0c */ /* 0x000fc60003f66270 */
[----:B------:R-:W-:Y:S01]  /*10700*/  @!P2 ST.E.64 [R10.64], R118 ;  /* 0x000000760a00a985 */ /* 0x000fe2000c101b06 */
[----:B------:R-:W-:Y:S02]  /*10710*/  ISETP.GE.AND P2, PT, R16, c[0x0][0x3c8], PT ;  /* 0x0000f20010007a0c */ /* 0x000fe40003f46270 */
[----:B--2---:R-:W-:-:S04]  /*10720*/  @!P1 LEA R6, P5, R12, R2, 0x2 ;  /* 0x000000020c069211 */ /* 0x004fc800078a10ff */
[----:B------:R-:W-:Y:S02]  /*10730*/  @!P1 LEA.HI.X R7, R12, R3, R34, 0x2, P5 ;  /* 0x000000030c079211 */ /* 0x000fe400028f1422 */
[----:B---3--:R-:W-:-:S03]  /*10740*/  @!P0 LEA R4, P5, R13, R2, 0x2 ;  /* 0x000000020d048211 */ /* 0x008fc600078a10ff */
[----:B------:R-:W-:Y:S01]  /*10750*/  @!P1 ST.E.64 [R6.64], R122 ;  /* 0x0000007a06009985 */ /* 0x000fe2000c101b06 */
[-C--:B------:R-:W-:Y:S02]  /*10760*/  @!P0 LEA.HI.X R5, R13, R3.reuse, R36, 0x2, P5 ;  /* 0x000000030d058211 */ /* 0x080fe400028f1424 */
[----:B----4-:R-:W-:Y:S02]  /*10770*/  @!P4 LEA R8, P5, R14, R2, 0x2 ;  /* 0x000000020e08c211 */ /* 0x010fe400078a10ff */
[----:B------:R-:W-:Y:S01]  /*10780*/  ISETP.GE.AND P1, PT, R18, c[0x0][0x3c8], PT ;  /* 0x0000f20012007a0c */ /* 0x000fe20003f26270 */
[----:B------:R2:W-:Y:S01]  /*10790*/  @!P0 ST.E.64 [R4.64], R126 ;  /* 0x0000007e04008985 */ /* 0x0005e2000c101b06 */
[----:B------:R-:W-:Y:S02]  /*107a0*/  @!P4 LEA.HI.X R9, R14, R3, R37, 0x2, P5 ;  /* 0x000000030e09c211 */ /* 0x000fe400028f1425 */
[----:B------:R-:W-:-:S03]  /*107b0*/  ISETP.GE.AND P0, PT, R17, c[0x0][0x3c8], PT ;  /* 0x0000f20011007a0c */ /* 0x000fc60003f06270 */
        /* <DEDUP_REMOVED lines=11> */
[----:B------:R-:W-:-:S04]  /*10870*/  @!P4 LEA R10, P5, R19, R2, 0x2 ;  /* 0x00000002130ac211 */ /* 0x000fc800078a10ff */
[----:B------:R-:W-:Y:S02]  /*10880*/  @!P4 LEA.HI.X R11, R19, R3, R42, 0x2, P5 ;  /* 0x00000003130bc211 */ /* 0x000fe400028f142a */
[----:B--2---:R-:W-:-:S04]  /*10890*/  @!P1 LEA R4, P3, R18, R2, 0x2 ;  /* 0x0000000212049211 */ /* 0x004fc800078610ff */
[----:B------:R-:W-:Y:S02]  /*108a0*/  @!P1 LEA.HI.X R5, R18, R3, R41, 0x2, P3 ;  /* 0x0000000312059211 */ /* 0x000fe400018f1429 */
[----:B------:R-:W-:-:S03]  /*108b0*/  ISETP.GE.AND P3, PT, R20, c[0x0][0x3c8], PT ;  /* 0x0000f20014007a0c */ /* 0x000fc60003f66270 */
[----:B------:R2:W-:Y:S01]  /*108c0*/  @!P1 ST.E.64 [R4.64], R138 ;  /* 0x0000008a04009985 */ /* 0x0005e2000c101b06 */
[----:B------:R-:W-:-:S03]  /*108d0*/  ISETP.GE.AND P1, PT, R22, c[0x0][0x3c8], PT ;  /* 0x0000f20016007a0c */ /* 0x000fc60003f26270 */
[----:B------:R4:W-:Y:S01]  /*108e0*/  @!P0 ST.E.64 [R8.64], R134 ;  /* 0x0000008608008985 */ /* 0x0009e2000c101b06 */
[----:B------:R-:W-:-:S03]  /*108f0*/  ISETP.GE.AND P0, PT, R23, c[0x0][0x3c8], PT ;  /* 0x0000f20017007a0c */ /* 0x000fc60003f06270 */
[----:B------:R-:W-:Y:S01]  /*10900*/  @!P4 ST.E.64 [R10.64], R130 ;  /* 0x000000820a00c985 */ /* 0x000fe2000c101b06 */
[----:B------:R-:W-:Y:S02]  /*10910*/  ISETP.GE.AND P4, PT, R24, c[0x0][0x3c8], PT ;  /* 0x0000f20018007a0c */ /* 0x000fe40003f86270 */
[----:B---3--:R-:W-:-:S04]  /*10920*/  @!P3 LEA R6, P5, R20, R2, 0x2 ;  /* 0x000000021406b211 */ /* 0x008fc800078a10ff */
[----:B------:R-:W-:-:S05]  /*10930*/  @!P3 LEA.HI.X R7, R20, R3, R43, 0x2, P5 ;  /* 0x000000031407b211 */ /* 0x000fca00028f142b */
[----:B------:R-:W-:Y:S01]  /*10940*/  @!P3 ST.E.64 [R6.64], R54 ;  /* 0x000000360600b985 */ /* 0x000fe2000c101b06 */
[----:B------:R-:W-:Y:S02]  /*10950*/  ISETP.GE.AND P3, PT, R26, c[0x0][0x3c8], PT ;  /* 0x0000f2001a007a0c */ /* 0x000fe40003f66270 */
[----:B--2---:R-:W-:-:S04]  /*10960*/  @!P2 LEA R4, P5, R21, R2, 0x2 ;  /* 0x000000021504a211 */ /* 0x004fc800078a10ff */
[----:B------:R-:W-:Y:S02]  /*10970*/  @!P2 LEA.HI.X R5, R21, R3, R44, 0x2, P5 ;  /* 0x000000031505a211 */ /* 0x000fe400028f142c */
[----:B----4-:R-:W-:-:S03]  /*10980*/  @!P1 LEA R8, P5, R22, R2, 0x2 ;  /* 0x0000000216089211 */ /* 0x010fc600078a10ff */
[----:B------:R2:W-:Y:S01]  /*10990*/  @!P2 ST.E.64 [R4.64], R58 ;  /* 0x0000003a0400a985 */ /* 0x0005e2000c101b06 */
[----:B------:R-:W-:Y:S02]  /*109a0*/  @!P1 LEA.HI.X R9, R22, R3, R45, 0x2, P5 ;  /* 0x0000000316099211 */ /* 0x000fe400028f142d */
[----:B------:R-:W-:-:S03]  /*109b0*/  ISETP.GE.AND P2, PT, R25, c[0x0][0x3c8], PT ;  /* 0x0000f20019007a0c */ /* 0x000fc60003f46270 */
[----:B------:R-:W-:Y:S01]  /*109c0*/  @!P1 ST.E.64 [R8.64], R62 ;  /* 0x0000003e08009985 */ /* 0x000fe2000c101b06 */
[----:B------:R-:W-:Y:S02]  /*109d0*/  ISETP.GE.AND P1, PT, R27, c[0x0][0x3c8], PT ;  /* 0x0000f2001b007a0c */ /* 0x000fe40003f26270 */
[----:B--2---:R-:W-:-:S04]  /*109e0*/  @!P0 LEA R4, P5, R23, R2, 0x2 ;  /* 0x0000000217048211 */ /* 0x004fc800078a10ff */
[----:B------:R-:W-:Y:S02]  /*109f0*/  @!P0 LEA.HI.X R5, R23, R3, R46, 0x2, P5 ;  /* 0x0000000317058211 */ /* 0x000fe400028f142e */
[----:B------:R-:W-:-:S03]  /*10a00*/  @!P4 LEA R6, P5, R24, R2, 0x2 ;  /* 0x000000021806c211 */ /* 0x000fc600078a10ff */
[----:B------:R2:W-:Y:S01]  /*10a10*/  @!P0 ST.E.64 [R4.64], R66 ;  /* 0x0000004204008985 */ /* 0x0005e2000c101b06 */
[----:B------:R-:W-:Y:S02]  /*10a20*/  @!P4 LEA.HI.X R7, R24, R3, R47, 0x2, P5 ;  /* 0x000000031807c211 */ /* 0x000fe400028f142f */
[----:B------:R-:W-:-:S03]  /*10a30*/  @!P2 LEA R12, P5, R25, R2, 0x2 ;  /* 0x00000002190ca211 */ /* 0x000fc600078a10ff */
        /* <DEDUP_REMOVED lines=10> */
[----:B------:R4:W-:Y:S04]  /*10ae0*/  @!P2 ST.E.64 [R12.64], R78 ;  /* 0x0000004e0c00a985 */ /* 0x0009e8000c101b06 */
[----:B------:R4:W-:Y:S02]  /*10af0*/  @!P1 ST.E.64 [R10.64], R82 ;  /* 0x000000520a009985 */ /* 0x0009e4000c101b06 */
[----:B------:R-:W-:-:S04]  /*10b00*/  @!P0 LEA R8, P5, R28, R2, 0x2 ;  /* 0x000000021c088211 */ /* 0x000fc800078a10ff */
[----:B------:R-:W-:Y:S02]  /*10b10*/  @!P0 LEA.HI.X R9, R28, R3, R51, 0x2, P5 ;  /* 0x000000031c098211 */ /* 0x000fe400028f1433 */
[----:B---3--:R-:W-:-:S03]  /*10b20*/  @!P4 LEA R6, P5, R29, R2, 0x2 ;  /* 0x000000021d06c211 */ /* 0x008fc600078a10ff */
[----:B------:R4:W-:Y:S01]  /*10b30*/  @!P0 ST.E.64 [R8.64], R86 ;  /* 0x0000005608008985 */ /* 0x0009e2000c101b06 */
[----:B------:R-:W-:Y:S02]  /*10b40*/  @!P4 LEA.HI.X R7, R29, R3, R53, 0x2, P5 ;  /* 0x000000031d07c211 */ /* 0x000fe400028f1435 */
[----:B-----5:R-:W-:-:S03]  /*10b50*/  ISETP.GE.AND P0, PT, R154, c[0x0][0x3c8], PT ;  /* 0x0000f2009a007a0c */ /* 0x020fc60003f06270 */
[----:B------:R4:W-:Y:S01]  /*10b60*/  @!P4 ST.E.64 [R6.64], R90 ;  /* 0x0000005a0600c985 */ /* 0x0009e2000c101b06 */
[----:B--2---:R-:W-:-:S04]  /*10b70*/  @!P3 LEA R4, P2, R156, R2, 0x2 ;  /* 0x000000029c04b211 */ /* 0x004fc800078410ff */
[----:B------:R-:W-:-:S05]  /*10b80*/  @!P3 LEA.HI.X R5, R156, R3, R52, 0x2, P2 ;  /* 0x000000039c05b211 */ /* 0x000fca00010f1434 */
[----:B------:R4:W-:Y:S01]  /*10b90*/  @!P3 ST.E.64 [R4.64], R94 ;  /* 0x0000005e0400b985 */ /* 0x0009e2000c101b06 */
[----:B------:R-:W-:Y:S05]  /*10ba0*/  @P0 BRA `(.L_x_2087) ;  /* 0x0000030000000947 */ /* 0x000fea0003800000 */
[----:B------:R-:W-:-:S04]  /*10bb0*/  LEA R2, P0, R154, R2, 0x2 ;  /* 0x000000029a027211 */ /* 0x000fc800078010ff */
[----:B------:R-:W-:-:S05]  /*10bc0*/  LEA.HI.X R3, R154, R3, R155, 0x2, P0 ;  /* 0x000000039a037211 */ /* 0x000fca00000f149b */
[----:B------:R2:W-:Y:S01]  /*10bd0*/  ST.E.64 [R2.64], R98 ;  /* 0x0000006202007985 */ /* 0x0005e2000c101b06 */
[----:B------:R-:W-:Y:S05]  /*10be0*/  BRA `(.L_x_2087) ;  /* 0x000002c000007947 */ /* 0x000fea0003800000 */
.L_x_2083:
        /* <DEDUP_REMOVED lines=26> */
[----:B------:R-:W-:-:S05]  /*10d90*/  IMAD.WIDE.U32 R2, R9, c[0x0][0x4d8], R2 ;  /* 0x0001360009027a25 */ /* 0x000fca00078e0002 */
[----:B------:R-:W-:Y:S01]  /*10da0*/  IADD3 R3, R3, R6, RZ ;  /* 0x0000000603037210 */ /* 0x000fe20007ffe0ff */
[----:B------:R-:W-:Y:S02]  /*10db0*/  IMAD R6, R4, c[0x0][0x4e0], RZ ;  /* 0x0001380004067a24 */ /* 0x000fe400078e02ff */
[----:B------:R-:W-:Y:S01]  /*10dc0*/  IMAD R4, R5, c[0x0][0x4e8], R7 ;  /* 0x00013a0005047a24 */ /* 0x000fe200078e0207 */
[----:B------:R-:W-:Y:S01]  /*10dd0*/  SHF.R.S32.HI R7, RZ, 0x1f, R0 ;  /* 0x0000001fff077819 */ /* 0x000fe20000011400 */
[----:B------:R-:W-:-:S03]  /*10de0*/  IMAD.WIDE.U32 R2, R8, c[0x0][0x4e0], R2 ;  /* 0x0001380008027a25 */ /* 0x000fc600078e0002 */
[----:B------:R-:W-:Y:S01]  /*10df0*/  SHF.R.S32.HI R5, RZ, 0x1f, R4 ;  /* 0x0000001fff057819 */ /* 0x000fe20000011404 */
[----:B------:R-:W-:Y:S01]  /*10e00*/  IMAD R6, R8, c[0x0][0x4e4], R6 ;  /* 0x0001390008067a24 */ /* 0x000fe200078e0206 */
        /* <DEDUP_REMOVED lines=9> */
[----:B------:R2:W-:Y:S02]  /*10ea0*/  STG.E [R4.64], R0 ;  /* 0x0000000004007986 */ /* 0x0005e4000c101906 */
.L_x_2087:
[----:B------:R-:W-:Y:S05]  /*10eb0*/  BSYNC B1 ;  /* 0x0000000000017941 */ /* 0x000fea0003800000 */
.L_x_2082:
[----:B--2---:R-:W2:Y:S02]  /*10ec0*/  LDL R0, [R1+0x80] ;  /* 0x0000800001007983 */ /* 0x004ea40000100800 */
[----:B--2---:R-:W-:-:S13]  /*10ed0*/  ISETP.NE.AND P0, PT, R0, RZ, PT ;  /* 0x000000ff0000720c */ /* 0x004fda0003f05270 */
[----:B------:R-:W-:Y:S01]  /*10ee0*/  @P0 WARPSYNC 0xffffffff ;  /* 0xffffffff00000948 */ /* 0x000fe20003800000 */
[----:B------:R-:W-:Y:S06]  /*10ef0*/  @P0 BAR.SYNC.DEFER_BLOCKING 0x5, 0x100 ;  /* 0x0144000000000b1d */ /* 0x000fec0000010000 */
[----:B------:R-:W2:Y:S04]  /*10f00*/  @P0 LDS R0, [0x24100] ;  /* 0x02410000ff000984 */ /* 0x000ea80000000800 */
[----:B--2---:R2:W-:Y:S04]  /*10f10*/  @P0 STL [R1+0x6c], R0 ;  /* 0x00006c0001000387 */ /* 0x0045e80000100800 */
[----:B------:R-:W-:Y:S06]  /*10f20*/  @P0 BAR.ARV 0x4, 0x100 ;  /* 0x0104000000000b1d */ /* 0x000fec0000002000 */
[----:B------:R-:W-:Y:S05]  /*10f30*/  @P0 BRA `(.L_x_2088) ;  /* 0x0000007000000947 */ /* 0x000fea0003800000 */
[----:B------:R-:W-:Y:S05]  /*10f40*/  BRA.DIV ~URZ, `(.L_x_2089) ;  /* 0x000002227f007947 */ /* 0x000fea000b800000 */
[----:B--2---:R2:W1:Y:S02]  /*10f50*/  SHFL.IDX PT, R0, R100, RZ, 0x1f ;  /* 0x00001fff64007589 */ /* 0x00446400000e0000 */
.L_x_2094:
[----:B------:R-:W-:Y:S01]  /*10f60*/  WARPSYNC 0xffffffff ;  /* 0xffffffff00007948 */ /* 0x000fe20003800000 */
[----:B------:R-:W-:Y:S06]  /*10f70*/  BAR.SYNC.DEFER_BLOCKING 0x4, 0x100 ;  /* 0x0104000000007b1d */ /* 0x000fec0000010000 */
[----:B-1----:R1:W-:Y:S04]  /*10f80*/  STL [R1+0x6c], R0 ;  /* 0x00006c0001007387 */ /* 0x0023e80000100800 */
[----:B------:R1:W-:Y:S04]  /*10f90*/  @!P6 STS [0x24100], R100 ;  /* 0x02410064ff00e388 */ /* 0x0003e80000000800 */
[----:B------:R-:W-:Y:S06]  /*10fa0*/  BAR.ARV 0x5, 0x100 ;  /* 0x0144000000007b1d */ /* 0x000fec0000002000 */
.L_x_2088:
[----:B-12---:R-:W2:Y:S02]  /*10fb0*/  LDL R0, [R1+0x6c] ;  /* 0x00006c0001007983 */ /* 0x006ea40000100800 */
[----:B--2---:R-:W-:-:S13]  /*10fc0*/  ISETP.GE.AND P0, PT, R0, c[0x0][0x538], PT ;  /* 0x00014e0000007a0c */ /* 0x004fda0003f06270 */
[----:B---345:R-:W-:Y:S01]  /*10fd0*/  @P0 CALL.REL.NOINC `(.L_x_2090) ;  /* 0x0000001000000944 */ /* 0x038fe20003c00000 */
[----:B------:R-:W-:Y:S05]  /*10fe0*/  BRA `(.L_x_2091) ;  /* 0xfffef6b000007947 */ /* 0x000fea000383ffff */
.L_x_2090:
[----:B------:R-:W-:Y:S05]  /*10ff0*/  EXIT ;  /* 0x000000000000794d */ /* 0x000fea0003800000 */
.L_x_2078:
[----:B------:R2:W5:Y:S01]  /*11000*/  LDL R2, [R1+0x8] ;  /* 0x0000080001027983 */ /* 0x0005620000100800 */
[----:B------:R-:W-:Y:S02]  /*11010*/  MOV R5, 0x2 ;  /* 0x0000000200057802 */ /* 0x000fe40000000f00 */
[----:B-1----:R-:W-:Y:S02]  /*11020*/  MOV R3, 0x11040 ;  /* 0x0001104000037802 */ /* 0x002fe40000000f00 */
[----:B--2--5:R-:W-:Y:S05]  /*11030*/  CALL.REL.NOINC `($__internal_42_$__cuda_sm70_shflsync_bfly_p) ;  /* 0x0000017000007944 */ /* 0x024fea0003c00000 */
[----:B------:R-:W-:Y:S01]  /*11040*/  MOV R0, R5 ;  /* 0x0000000500007202 */ /* 0x000fe20000000f00 */
[----:B------:R-:W-:Y:S05]  /*11050*/  BRA `(.L_x_2092) ;  /* 0xffffdc7000007947 */ /* 0x000fea000383ffff */
.L_x_2079:
[----:B------:R-:W-:Y:S01]  /*11060*/  IMAD.MOV.U32 R2, RZ, RZ, R0 ;  /* 0x000000ffff027224 */ /* 0x000fe200078e0000 */
[----:B------:R-:W-:Y:S02]  /*11070*/  MOV R5, 0x1 ;  /* 0x0000000100057802 */ /* 0x000fe40000000f00 */
[----:B-1----:R-:W-:Y:S02]  /*11080*/  MOV R3, 0x110a0 ;  /* 0x000110a000037802 */ /* 0x002fe40000000f00 */
[----:B------:R-:W-:Y:S05]  /*11090*/  CALL.REL.NOINC `($__internal_42_$__cuda_sm70_shflsync_bfly_p) ;  /* 0x0000011000007944 */ /* 0x000fea0003c00000 */
[----:B------:R1:W5:Y:S01]  /*110a0*/  LDL R2, [R1+0x10] ;  /* 0x0000100001027983 */ /* 0x0003620000100800 */
[----:B------:R-:W-:Y:S01]  /*110b0*/  FADD.FTZ R0, R0, R5 ;  /* 0x0000000500007221 */ /* 0x000fe20000010000 */
[----:B------:R-:W-:Y:S02]  /*110c0*/  MOV R5, 0x2 ;  /* 0x0000000200057802 */ /* 0x000fe40000000f00 */
[----:B------:R-:W-:-:S02]  /*110d0*/  MOV R3, 0x110f0 ;  /* 0x000110f000037802 */ /* 0x000fc40000000f00 */
[----:B-1---5:R-:W-:Y:S05]  /*110e0*/  CALL.REL.NOINC `($__internal_42_$__cuda_sm70_shflsync_bfly_p) ;  /* 0x000000c000007944 */ /* 0x022fea0003c00000 */
[----:B------:R-:W2:Y:S01]  /*110f0*/  LDL.LU R2, [R1+0x10] ;  /* 0x0000100001027983 */ /* 0x000ea20000300800 */
[----:B------:R-:W-:Y:S01]  /*11100*/  MOV R3, 0x11150 ;  /* 0x0001115000037802 */ /* 0x000fe20000000f00 */
[----:B--2---:R-:W-:Y:S01]  /*11110*/  FADD.FTZ R4, R2, R5 ;  /* 0x0000000502047221 */ /* 0x004fe20000010000 */
[----:B------:R-:W-:-:S04]  /*11120*/  MOV R5, 0x1 ;  /* 0x0000000100057802 */ /* 0x000fc80000000f00 */
[----:B------:R-:W-:Y:S02]  /*11130*/  MOV R2, R4 ;  /* 0x0000000400027202 */ /* 0x000fe40000000f00 */
[----:B------:R-:W-:Y:S05]  /*11140*/  CALL.REL.NOINC `($__internal_42_$__cuda_sm70_shflsync_bfly_p) ;  /* 0x0000006000007944 */ /* 0x000fea0003c00000 */
[----:B------:R-:W-:Y:S01]  /*11150*/  MOV R3, R5 ;  /* 0x0000000500037202 */ /* 0x000fe20000000f00 */
[----:B------:R-:W-:Y:S05]  /*11160*/  BRA `(.L_x_2093) ;  /* 0xffffdbf000007947 */ /* 0x000fea000383ffff */
.L_x_2089:
[----:B--2---:R-:W-:Y:S02]  /*11170*/  MOV R0, R100 ;  /* 0x0000006400007202 */ /* 0x004fe40000000f00 */
[----:B---3--:R-:W-:Y:S02]  /*11180*/  MOV R2, 0x111a0 ;  /* 0x000111a000027802 */ /* 0x008fe40000000f00 */
[----:B-1--45:R-:W-:Y:S05]  /*11190*/  CALL.REL.NOINC `($__internal_43_$__cuda_sm70_shflsync_idx_p) ;  /* 0x0000006000007944 */ /* 0x032fea0003c00000 */
[----:B-12---:R-:W-:Y:S05]  /*111a0*/  BRA `(.L_x_2094) ;  /* 0xfffffdb000007947 */ /* 0x006fea000383ffff */
        .weak           $__internal_42_$__cuda_sm70_shflsync_bfly_p
        .type           $__internal_42_$__cuda_sm70_shflsync_bfly_p,@function
        .size           $__internal_42_$__cuda_sm70_shflsync_bfly_p,($__internal_43_$__cuda_sm70_shflsync_idx_p - $__internal_42_$__cuda_sm70_shflsync_bfly_p)
$__internal_42_$__cuda_sm70_shflsync_bfly_p:
[----:B------:R-:W-:Y:S04]  /*111b0*/  WARPSYNC R6 ;  /* 0x0000000600007348 */ /* 0x000fe80003800000 */
[----:B------:R1:W2:Y:S02]  /*111c0*/  SHFL.BFLY PT, R5, R2, R5, R7 ;  /* 0x0c00000502057389 */ /* 0x0002a400000e0007 */
[----:B-1----:R-:W-:Y:S02]  /*111d0*/  MOV R2, R3 ;  /* 0x0000000300027202 */ /* 0x002fe40000000f00 */
[----:B------:R-:W-:-:S04]  /*111e0*/  MOV R3, 0x0 ;  /* 0x0000000000037802 */ /* 0x000fc80000000f00 */
[----:B--2---:R-:W-:Y:S05]  /*111f0*/  RET.REL.NODEC R2 `(_ZN7cutlass13device_kernelIN5flash19enable_sm80_to_sm89INS1_16FlashAttnFwdSm80INS1_25CollectiveMainloopFwdSm80ILi8ELi2ELb1EN4cute5tupleIJNS5_1CILi128EEENS7_ILi96EEENS7_ILi192EEEEEELi192ENS_6half_tEfNS_4arch4Sm80ELb1ELb0ELb1ELb0ELb0ELb0ELb1ELb1EEENS1_21CollectiveEpilogueFwdINS6_IJS8_SA_S9_EEENS6_IJNS7_ILi1EEESI_SI_EEESC_SE_Li256ELb0ELb1ELb1ELb0EEENS1_30DynamicPersistentTileSchedulerILi256ELi256ELb1ELb1ELb0EEEEEEEEEvNT_6ParamsE) ;  /* 0xfffeee0002007950 */ /* 0x004fea0003c3ffff */
        .weak           $__internal_43_$__cuda_sm70_shflsync_idx_p
        .type           $__internal_43_$__cuda_sm70_shflsync_idx_p,@function
        .size           $__internal_43_$__cuda_sm70_shflsync_idx_p,(.L_x_2509 - $__internal_43_$__cuda_sm70_shflsync_idx_p)
$__internal_43_$__cuda_sm70_shflsync_idx_p:
[----:B------:R-:W-:Y:S01]  /*11200*/  MOV R3, 0x0 ;  /* 0x0000000000037802 */ /* 0x000fe20000000f00 */
[----:B------:R-:W-:Y:S04]  /*11210*/  WARPSYNC R101 ;  /* 0x0000006500007348 */ /* 0x000fe80003800000 */
[----:B------:R1:W2:Y:S01]  /*11220*/  SHFL.IDX PT, R0, R0, R153, R152 ;  /* 0x0000009900007389 */ /* 0x0002a200000e0098 */
[----:B------:R-:W-:Y:S05]  /*11230*/  RET.REL.NODEC R2 `(_ZN7cutlass13device_kernelIN5flash19enable_sm80_to_sm89INS1_16FlashAttnFwdSm80INS1_25CollectiveMainloopFwdSm80ILi8ELi2ELb1EN4cute5tupleIJNS5_1CILi128EEENS7_ILi96EEENS7_ILi192EEEEEELi192ENS_6half_tEfNS_4arch4Sm80ELb1ELb0ELb1ELb0ELb0ELb0ELb1ELb1EEENS1_21CollectiveEpilogueFwdINS6_IJS8_SA_S9_EEENS6_IJNS7_ILi1EEESI_SI_EEESC_SE_Li256ELb0ELb1ELb1ELb0EEENS1_30DynamicPersistentTileSchedulerILi256ELi256ELb1ELb1ELb0EEEEEEEEEvNT_6ParamsE) ;  /* 0xfffeedc002007950 */ /* 0x000fea0003c3ffff */
.L_x_2095:
        /* <DEDUP_REMOVED lines=12> */
.L_x_2509:


//--------------------- .text._ZN7cutlass13device_kernelIN5flash19enable_sm80_to_sm89INS1_16FlashAttnFwdSm80INS1_25CollectiveMainloopFwdSm80ILi8ELi2ELb0EN4cute5tupleIJNS5_1CILi128EEENS7_ILi64EEENS7_ILi192EEEEEELi192ENS_6half_tEfNS_4arch4Sm80ELb1ELb0ELb1ELb1ELb0ELb0ELb1ELb1EEENS1_21CollectiveEpilogueFwdINS6_IJS8_SA_S9_EEENS6_IJNS7_ILi1EEESI_SI_EEESC_SE_Li256ELb1ELb1ELb1ELb0EEENS1_36VarlenDynamicPersistentTileSchedulerILi128ELi64ELi256ELi256ELb1ELb1ELb0ELb1ELb1ELb1EEEEEEEEEvNT_6ParamsE --------------------------
	.section	.text._ZN7cutlass13device_kernelIN5flash19enable_sm80_to_sm89INS1_16FlashAttnFwdSm80INS1_25CollectiveMainloopFwdSm80ILi8ELi2ELb0EN4cute5tupleIJNS5_1CILi128EEENS7_ILi64EEENS7_ILi192EEEEEELi192ENS_6half_tEfNS_4arch4Sm80ELb1ELb0ELb1ELb1ELb0ELb0ELb1ELb1EEENS1_21CollectiveEpilogueFwdINS6_IJS8_SA_S9_EEENS6_IJNS7_ILi1EEESI_SI_EEESC_SE_Li256ELb1ELb1ELb1ELb0EEENS1_36VarlenDynamicPersistentTileSchedulerILi128ELi64ELi256ELi256ELb1ELb1ELb0ELb1ELb1ELb1EEEEEEEEEvNT_6ParamsE,"ax",@progbits
	.sectioninfo	@"SHI_REGISTERS=255"
	.align	128
.text._ZN7cutlass13device_kernelIN5flash19enable_sm80_to_sm89INS1_16FlashAttnFwdSm80INS1_25CollectiveMainloopFwdSm80ILi8ELi2ELb0EN4cute5tupleIJNS5_1CILi128EEENS7_ILi64EEENS7_ILi192EEEEEELi192ENS_6half_tEfNS_4arch4Sm80ELb1ELb0ELb1ELb1ELb0ELb0ELb1ELb1EEENS1_21CollectiveEpilogueFwdINS6_IJS8_SA_S9_EEENS6_IJNS7_ILi1EEESI_SI_EEESC_SE_Li256ELb1ELb1ELb1ELb0EEENS1_36VarlenDynamicPersistentTileSchedulerILi128ELi64ELi256ELi256ELb1ELb1ELb0ELb1ELb1ELb1EEEEEEEEEvNT_6ParamsE:
        .type           _ZN7cutlass13device_kernelIN5flash19enable_sm80_to_sm89INS1_16FlashAttnFwdSm80INS1_25CollectiveMainloopFwdSm80ILi8ELi2ELb0EN4cute5tupleIJNS5_1CILi128EEENS7_ILi64EEENS7_ILi192EEEEEELi192ENS_6half_tEfNS_4arch4Sm80ELb1ELb0ELb1ELb1ELb0ELb0ELb1ELb1EEENS1_21CollectiveEpilogueFwdINS6_IJS8_SA_S9_EEENS6_IJNS7_ILi1EEESI_SI_EEESC_SE_Li256ELb1ELb1ELb1ELb0EEENS1_36VarlenDynamicPersistentTileSchedulerILi128ELi64ELi256ELi256ELb1ELb1ELb0ELb1ELb1ELb1EEEEEEEEEvNT_6ParamsE,@function
        .size           _ZN7cutlass13device_kernelIN5flash19enable_sm80_to_sm89INS1_16FlashAttnFwdSm80INS1_25CollectiveMainloopFwdSm80ILi8ELi2ELb0EN4cute5tupleIJNS5_1CILi128EEENS7_ILi64EEENS7_ILi192EEEEEELi192ENS_6half_tEfNS_4arch4Sm80ELb1ELb0ELb1ELb1ELb0ELb0ELb1ELb1EEENS1_21CollectiveEpilogueFwdINS6_IJS8_SA_S9_EEENS6_IJNS7_ILi1EEESI_SI_EEESC_SE_Li256ELb1ELb1ELb1ELb0EEENS1_36VarlenDynamicPersistentTileSchedulerILi128ELi64ELi256ELi256ELb1ELb1ELb0ELb1ELb1ELb1EEEEEEEEEvNT_6ParamsE,(.L_x_2512 - _ZN7cutlass13device_kernelIN5flash19enable_sm80_to_sm89INS1_16FlashAttnFwdSm80INS1_25CollectiveMainloopFwdSm80ILi8ELi2ELb0EN4cute5tupleIJNS5_1CILi128EEENS7_ILi64EEENS7_ILi192EEEEEELi192ENS_6half_tEfNS_4arch4Sm80ELb1ELb0ELb1ELb1ELb0ELb0ELb1ELb1EEENS1_21CollectiveEpilogueFwdINS6_IJS8_SA_S9_EEENS6_IJNS7_ILi1EEESI_SI_EEESC_SE_Li256ELb1ELb1ELb1ELb0EEENS1_36VarlenDynamicPersistentTileSchedulerILi128ELi64ELi256ELi256ELb1ELb1ELb0ELb1ELb1ELb1EEEEEEEEEvNT_6ParamsE)
        .other          _ZN7cutlass13device_kernelIN5flash19enable_sm80_to_sm89INS1_16FlashAttnFwdSm80INS1_25CollectiveMainloopFwdSm80ILi8ELi2ELb0EN4cute5tupleIJNS5_1CILi128EEENS7_ILi64EEENS7_ILi192EEEEEELi192ENS_6half_tEfNS_4arch4Sm80ELb1ELb0ELb1ELb1ELb0ELb0ELb1ELb1EEENS1_21CollectiveEpilogueFwdINS6_IJS8_SA_S9_EEENS6_IJNS7_ILi1EEESI_SI_EEESC_SE_Li256ELb1ELb1ELb1ELb0EEENS1_36VarlenDynamicPersistentTileSchedulerILi128ELi64ELi256ELi256ELb1ELb1ELb0ELb1ELb1ELb1EEEEEEEEEvNT_6ParamsE,@"STO_CUDA_ENTRY STV_DEFAULT"
_ZN7cutlass13device_kernelIN5flash19enable_sm80_to_sm89INS1_16FlashAttnFwdSm80INS1_25CollectiveMainloopFwdSm80ILi8ELi2ELb0EN4cute5tupleIJNS5_1CILi128EEENS7_ILi64EEENS7_ILi192EEEEEELi192ENS_6half_tEfNS_4arch4Sm80ELb1ELb0ELb1ELb1ELb0ELb0ELb1ELb1EEENS1_21CollectiveEpilogueFwdINS6_IJS8_SA_S9_EEENS6_IJNS7_ILi1EEESI_SI_EEESC_SE_Li256ELb1ELb1ELb1ELb0EEENS1_36VarlenDynamicPersistentTileSchedulerILi128ELi64ELi256ELi256ELb1ELb1ELb0ELb1ELb1ELb1EEEEEEEEEvNT_6ParamsE:
        /* <DEDUP_REMOVED lines=55> */
.L_x_2101:
        /* <DEDUP_REMOVED lines=16> */
.L_x_2202:
        /* <DEDUP_REMOVED lines=16> */
.L_x_2203:
[----:B--2---:R-:W-:-:S05]  /*0570*/  IMAD R2, R2, c[0x0][0x538], RZ ;  /* 0x00014e0002027a24 */ /* 0x004fca00078e02ff */
[----:B------:R-:W-:-:S04]  /*0580*/  IADD3 R3, R2, R3, RZ ;  /* 0x0000000302037210 */ /* 0x000fc80007ffe0ff */
[----:B------:R-:W-:-:S13]  /*0590*/  ISETP.GT.AND P0, PT, R3, UR4, PT ;  /* 0x0000000403007c0c */ /* 0x000fda000bf04270 */
[----:B-1----:R-:W-:Y:S05]  /*05a0*/  @!P0 BRA `(.L_x_2101) ;  /* 0xfffffdc000008947 */ /* 0x002fea000383ffff */
.L_x_2097:
[----:B------:R-:W-:-:S05]  /*05b0*/  IADD3 R196, -R2, R3, RZ ;  /* 0x0000000302c47210 */ /* 0x000fca0007ffe1ff */
[----:B------:R-:W-:-:S05]  /*05c0*/  IMAD R0, R9, c[0x0][0x538], R196 ;  /* 0x00014e0009007a24 */ /* 0x000fca00078e02c4 */
[----:B------:R-:W-:Y:S01]  /*05d0*/  ISETP.GT.AND P0, PT, R0, UR4, PT ;  /* 0x0000000400007c0c */ /* 0x000fe2000bf04270 */
[----:B------:R-:W-:-:S12]  /*05e0*/  BRA.DIV ~URZ, `(.L_x_2102) ;  /* 0x0000ff127f007947 */ /* 0x000fd8000b800000 */
[----:B------:R-:W-:-:S04]  /*05f0*/  VOTE.ANY R8, PT, !P0 ;  /* 0x0000000000087806 */ /* 0x000fc800040e0100 */
.L_x_2204:
[----:B------:R-:W1:Y:S02]  /*0600*/  POPC R3, R8 ;  /* 0x0000000800037309 */ /* 0x000e640000000000 */
[----:B-1----:R-:W-:Y:S01]  /*0610*/  IADD3 R199, R3, R199, RZ ;  /* 0x000000c703c77210 */ /* 0x002fe20007ffe0ff */
[----:B------:R-:W-:Y:S05]  /*0620*/  BRA.DIV ~URZ, `(.L_x_2103) ;  /* 0x0000ff127f007947 */ /* 0x000fea000b800000 */
[----:B------:R1:W2:Y:S01]  /*0630*/  SHFL.IDX PT, R10, R10, R3, 0x1f ;  /* 0x00001f030a0a7589 */ /* 0x0002a200000e0000 */
[----:B------:R-:W-:-:S03]  /*0640*/  MOV R11, RZ ;  /* 0x000000ff000b7202 */ /* 0x000fc60000000f00 */
[----:B------:R1:W3:Y:S04]  /*0650*/  SHFL.IDX PT, R7, R7, R3, 0x1f ;  /* 0x00001f0307077589 */ /* 0x0002e800000e0000 */
.L_x_2205:
[----:B------:R-:W-:Y:S01]  /*0660*/  ISETP.NE.AND P0, PT, R8, RZ, PT ;  /* 0x000000ff0800720c */ /* 0x000fe20003f05270 */
[----:B------:R-:W-:-:S12]  /*0670*/  BSSY B0, `(.L_x_2104) ;  /* 0x0000005000007945 */ /* 0x000fd80003800000 */
[----:B------:R-:W-:Y:S05]  /*0680*/  @!P0 BRA `(.L_x_2105) ;  /* 0x0000003000008947 */ /* 0x000fea0003800000 */
[----:B-1----:R-:W-:Y:S01]  /*0690*/  IADD3 R3, R3, -0x1, RZ ;  /* 0xffffffff03037810 */ /* 0x002fe20007ffe0ff */
[----:B------:R-:W-:Y:S05]  /*06a0*/  BRA.DIV ~URZ, `(.L_x_2106) ;  /* 0x0000ff727f007947 */ /* 0x000fea000b800000 */
[----:B------:R1:W4:Y:S02]  /*06b0*/  SHFL.IDX PT, R11, R9, R3, 0x1f ;  /* 0x00001f03090b7589 */ /* 0x00032400000e0000 */
.L_x_2105:
[----:B------:R-:W-:Y:S05]  /*06c0*/  BSYNC B0 ;  /* 0x0000000000007941 */ /* 0x000fea0003800000 */
.L_x_2104:
[----:B---3--:R-:W-:Y:S01]  /*06d0*/  ISETP.NE.AND P0, PT, R7, 0x1, PT ;  /* 0x000000010700780c */ /* 0x008fe20003f05270 */
[----:B----4-:R-:W-:Y:S01]  /*06e0*/  IMAD R196, R11, c[0x0][0x538], R196 ;  /* 0x00014e000bc47a24 */ /* 0x010fe200078e02c4 */
[----:B------:R-:W-:Y:S04]  /*06f0*/  BSSY B0, `(.L_x_2107) ;  /* 0x0000078000007945 */ /* 0x000fe80003800000 */
[----:B------:R-:W-:-:S07]  /*0700*/  IADD3 R4, -R196, UR4, RZ ;  /* 0x00000004c4047c10 */ /* 0x000fce000fffe1ff */
[----:B------:R-:W-:Y:S05]  /*0710*/  @!P0 BRA `(.L_x_2108) ;  /* 0x0000037000008947 */ /* 0x000fea0003800000 */
[----:B--2---:R-:W-:Y:S02]  /*0720*/  IABS R5, R10 ;  /* 0x0000000a00057213 */ /* 0x004fe40000000000 */
[----:B------:R-:W-:Y:S02]  /*0730*/  IABS R8, R7 ;  /* 0x0000000700087213 */ /* 0x000fe40000000000 */
[----:B------:R-:W2:Y:S01]  /*0740*/  I2F.RP R12, R5 ;  /* 0x00000005000c7306 */ /* 0x000ea20000209400 */
[----:B------:R-:W-:Y:S02]  /*0750*/  IABS R2, R4 ;  /* 0x0000000400027213 */ /* 0x000fe40000000000 */
[----:B------:R-:W-:-:S05]  /*0760*/  IABS R0, R10 ;  /* 0x0000000a00007213 */ /* 0x000fca0000000000 */
[----:B-1----:R-:W1:Y:S01]  /*0770*/  I2F.RP R9, R8 ;  /* 0x0000000800097306 */ /* 0x002e620000209400 */
[----:B------:R-:W-:-:S07]  /*0780*/  IMAD.MOV R0, RZ, RZ, -R0 ;  /* 0x000000ffff007224 */ /* 0x000fce00078e0a00 */
[----:B--2---:R-:W2:Y:S08]  /*0790*/  MUFU.RCP R12, R12 ;  /* 0x0000000c000c7308 */ /* 0x004eb00000001000 */
[----:B-1----:R-:W-:Y:S01]  /*07a0*/  MUFU.RCP R9, R9 ;  /* 0x0000000900097308 */ /* 0x002fe20000001000 */
[----:B--2---:R-:W-:-:S07]  /*07b0*/  IADD3 R12, R12, 0xffffffe, RZ ;  /* 0x0ffffffe0c0c7810 */ /* 0x004fce0007ffe0ff */
[----:B------:R-:W1:Y:S02]  /*07c0*/  F2I.FTZ.U32.TRUNC.NTZ R13, R12 ;  /* 0x0000000c000d7305 */ /* 0x000e64000021f000 */
[----:B-1----:R-:W-:Y:S02]  /*07d0*/  IMAD.MOV R3, RZ, RZ, -R13 ;  /* 0x000000ffff037224 */ /* 0x002fe400078e0a0d */
[----:B------:R-:W-:Y:S02]  /*07e0*/  IMAD.MOV.U32 R12, RZ, RZ, RZ ;  /* 0x000000ffff0c7224 */ /* 0x000fe400078e00ff */
[----:B------:R-:W-:-:S04]  /*07f0*/  IMAD R3, R3, R5, RZ ;  /* 0x0000000503037224 */ /* 0x000fc800078e02ff */
[----:B------:R-:W-:Y:S01]  /*0800*/  IMAD.HI.U32 R3, R13, R3, R12 ;  /* 0x000000030d037227 */ /* 0x000fe200078e000c */
[----:B------:R-:W-:-:S04]  /*0810*/  IADD3 R12, R9, 0xffffffe, RZ ;  /* 0x0ffffffe090c7810 */ /* 0x000fc80007ffe0ff */
[----:B------:R1:W2:Y:S01]  /*0820*/  F2I.FTZ.U32.TRUNC.NTZ R13, R12 ;  /* 0x0000000c000d7305 */ /* 0x0002a2000021f000 */
[----:B------:R-:W-:-:S04]  /*0830*/  IMAD.HI.U32 R3, R3, R2, RZ ;  /* 0x0000000203037227 */ /* 0x000fc800078e00ff */
[----:B------:R-:W-:-:S05]  /*0840*/  IMAD R0, R3, R0, R2 ;  /* 0x0000000003007224 */ /* 0x000fca00078e0202 */
[----:B------:R-:W-:Y:S01]  /*0850*/  ISETP.GT.U32.AND P1, PT, R5, R0, PT ;  /* 0x000000000500720c */ /* 0x000fe20003f24070 */
[----:B-1----:R-:W-:-:S12]  /*0860*/  IMAD.MOV.U32 R12, RZ, RZ, RZ ;  /* 0x000000ffff0c7224 */ /* 0x002fd800078e00ff */
[----:B------:R-:W-:Y:S01]  /*0870*/  @!P1 IMAD.IADD R0, R0, 0x1, -R5 ;  /* 0x0000000100009824 */ /* 0x000fe200078e0a05 */
[----:B------:R-:W-:Y:S02]  /*0880*/  @!P1 IADD3 R3, R3, 0x1, RZ ;  /* 0x0000000103039810 */ /* 0x000fe40007ffe0ff */
[----:B------:R-:W-:Y:S02]  /*0890*/  ISETP.NE.AND P1, PT, R10, RZ, PT ;  /* 0x000000ff0a00720c */ /* 0x000fe40003f25270 */
[----:B------:R-:W-:Y:S01]  /*08a0*/  ISETP.GE.U32.AND P2, PT, R0, R5, PT ;  /* 0x000000050000720c */ /* 0x000fe20003f46070 */
[----:B--2---:R-:W-:Y:S01]  /*08b0*/  IMAD.MOV R5, RZ, RZ, -R13 ;  /* 0x000000ffff057224 */ /* 0x004fe200078e0a0d */
[----:B------:R-:W-:-:S03]  /*08c0*/  LOP3.LUT R0, R4, R10, RZ, 0x3c, !PT ;  /* 0x0000000a04007212 */ /* 0x000fc600078e3cff */
[----:B------:R-:W-:Y:S01]  /*08d0*/  IMAD R5, R5, R8, RZ ;  /* 0x0000000805057224 */ /* 0x000fe200078e02ff */
[----:B------:R-:W-:Y:S02]  /*08e0*/  ISETP.GE.AND P0, PT, R0, RZ, PT ;  /* 0x000000ff0000720c */ /* 0x000fe40003f06270 */
[----:B------:R-:W-:Y:S01]  /*08f0*/  IABS R0, R7 ;  /* 0x0000000700007213 */ /* 0x000fe20000000000 */
[----:B------:R-:W-:-:S04]  /*0900*/  IMAD.HI.U32 R5, R13, R5, R12 ;  /* 0x000000050d057227 */ /* 0x000fc800078e000c */
[----:B------:R-:W-:Y:S01]  /*0910*/  @P2 IADD3 R3, R3, 0x1, RZ ;  /* 0x0000000103032810 */ /* 0x000fe20007ffe0ff */
[----:B------:R-:W-:-:S05]  /*0920*/  IMAD.MOV R0, RZ, RZ, -R0 ;  /* 0x000000ffff007224 */ /* 0x000fca00078e0a00 */
        /* <DEDUP_REMOVED lines=22> */
.L_x_2108:
[----:B------:R-:W-:-:S04]  /*0a90*/  IMAD.MOV.U32 R0, RZ, RZ, 0x4 ;  /* 0x00000004ff007424 */ /* 0x000fc800078e00ff */
[----:B-1----:R-:W-:-:S05]  /*0aa0*/  IMAD.WIDE R2, R199, R0, c[0x0][0x590] ;  /* 0x00016400c7027625 */ /* 0x002fca00078e0200 */
[----:B------:R1:W3:Y:S02]  /*0ab0*/  LDG.E R5, [R2.64] ;  /* 0x0000000802057981 */ /* 0x0002e4000c1e1900 */
[----:B-1----:R-:W-:Y:S01]  /*0ac0*/  IABS R2, R4 ;  /* 0x0000000400027213 */ /* 0x002fe20000000000 */
        /* <DEDUP_REMOVED lines=25> */
[----:B------:R-:W-:Y:S01]  /*0c60*/  IMAD R0, R5, R8, RZ ;  /* 0x0000000805007224 */ /* 0x000fe200078e02ff */
[----:B------:R-:W-:-:S04]  /*0c70*/  IADD3 R8, -R8, RZ, RZ ;  /* 0x000000ff08087210 */ /* 0x000fc80007ffe1ff */
[C---:B------:R-:W-:Y:S01]  /*0c80*/  IADD3 R2, -R0.reuse, c[0x0][0x538], RZ ;  /* 0x00014e0000027a10 */ /* 0x040fe20007ffe1ff */
[----:B------:R-:W-:Y:S02]  /*0c90*/  IMAD R3, R3, R8, R4 ;  /* 0x0000000803037224 */ /* 0x000fe400078e0204 */
[----:B------:R-:W-:Y:S01]  /*0ca0*/  IMAD.MOV.U32 R8, RZ, RZ, RZ ;  /* 0x000000ffff087224 */ /* 0x000fe200078e00ff */
[----:B------:R-:W-:Y:S02]  /*0cb0*/  IMNMX R5, R5, R2, PT ;  /* 0x0000000205057217 */ /* 0x000fe40003800200 */
[----:B------:R-:W-:Y:S02]  /*0cc0*/  IABS R4, R3 ;  /* 0x0000000300047213 */ /* 0x000fe40000000000 */
[----:B------:R-:W-:Y:S01]  /*0cd0*/  IABS R7, R5 ;  /* 0x0000000500077213 */ /* 0x000fe20000000000 */
[----:B------:R-:W-:Y:S01]  /*0ce0*/  IMAD.MOV R198, RZ, RZ, -R5 ;  /* 0x000000ffffc67224 */ /* 0x000fe200078e0a05 */
[----:B------:R-:W-:-:S02]  /*0cf0*/  IADD3 R0, R0, 0x1000000, R3 ;  /* 0x0100000000007810 */ /* 0x000fc40007ffe003 */
        /* <DEDUP_REMOVED lines=21> */
[----:B------:R-:W-:Y:S02]  /*0e50*/  IMAD R198, R11, R198, R0 ;  /* 0x000000c60bc67224 */ /* 0x000fe400078e0200 */
[----:B------:R-:W-:Y:S02]  /*0e60*/  IMAD.MOV.U32 R2, RZ, RZ, R11 ;  /* 0x000000ffff027224 */ /* 0x000fe400078e000b */
.L_x_2109:
[----:B------:R-:W-:Y:S05]  /*0e70*/  BSYNC B0 ;  /* 0x0000000000007941 */ /* 0x000fea0003800000 */
.L_x_2107:
[----:B------:R-:W-:-:S04]  /*0e80*/  LOP3.LUT R2, RZ, R2, RZ, 0x33, !PT ;  /* 0x00000002ff027212 */ /* 0x000fc800078e33ff */
[----:B------:R-:W-:Y:S01]  /*0e90*/  IADD3 R197, R2, R10, RZ ;  /* 0x0000000a02c57210 */ /* 0x000fe20007ffe0ff */
[----:B------:R-:W-:Y:S05]  /*0ea0*/  BRA `(.L_x_2110) ;  /* 0x0000004000007947 */ /* 0x000fea0003800000 */
.L_x_2098:
[----:B------:R-:W-:Y:S01]  /*0eb0*/  IMAD.MOV.U32 R197, RZ, RZ, RZ ;  /* 0x000000ffffc57224 */ /* 0x000fe200078e00ff */
[----:B------:R-:W-:Y:S01]  /*0ec0*/  MOV R198, RZ ;  /* 0x000000ff00c67202 */ /* 0x000fe20000000f00 */
[----:B------:R-:W-:Y:S01]  /*0ed0*/  IMAD.U32 R196, RZ, RZ, UR4 ;  /* 0x00000004ffc47e24 */ /* 0x000fe2000f8e00ff */
[----:B------:R-:W-:Y:S02]  /*0ee0*/  MOV R199, c[0x0][0x53c] ;  /* 0x00014f0000c77a02 */ /* 0x000fe40000000f00 */
.L_x_2110:
[----:B------:R-:W-:Y:S01]  /*0ef0*/  ISETP.NE.AND P0, PT, R6, RZ, PT ;  /* 0x000000ff0600720c */ /* 0x000fe20003f05270 */
[----:B------:R-:W-:-:S12]  /*0f00*/  WARPSYNC 0xffffffff ;  /* 0xffffffff00007948 */ /* 0x000fd80003800000 */
[----:B------:R1:W-:Y:S04]  /*0f10*/  @!P0 STS.128 [0x24100], R196 ;  /* 0x024100c4ff008388 */ /* 0x0003e80000000c00 */
[----:B------:R-:W-:Y:S06]  /*0f20*/  BAR.ARV 0x5, 0x100 ;  /* 0x0144000000007b1d */ /* 0x000fec0000002000 */
.L_x_2096:
[----:B-1----:R-:W-:-:S13]  /*0f30*/  ISETP.GE.AND P0, PT, R199, c[0x0][0x53c], PT ;  /* 0x00014f00c7007a0c */ /* 0x002fda0003f06270 */
[----:B------:R-:W-:Y:S05]  /*0f40*/  @P0 EXIT ;  /* 0x000000000000094d */ /* 0x000fea0003800000 */
[----:B------:R-:W-:-:S04]  /*0f50*/  SHF.R.S32.HI R6, RZ, 0x1f, R206 ;  /* 0x0000001fff067819 */ /* 0x000fc800000114ce */
[CC--:B------:R-:W-:Y:S02]  /*0f60*/  LEA.HI R8, R6.reuse, R206.reuse, RZ, 0x4 ;  /* 0x000000ce06087211 */ /* 0x0c0fe400078f20ff */
[CC--:B------:R-:W-:Y:S02]  /*0f70*/  LEA.HI R0, R6.reuse, R206.reuse, RZ, 0x2 ;  /* 0x000000ce06007211 */ /* 0x0c0fe400078f10ff */
[----:B------:R-:W-:Y:S02]  /*0f80*/  SHF.R.S32.HI R5, RZ, 0x4, R8 ;  /* 0x00000004ff057819 */ /* 0x000fe40000011408 */
[----:B------:R-:W-:Y:S02]  /*0f90*/  LEA.HI R3, R6, R206, RZ, 0x3 ;  /* 0x000000ce06037211 */ /* 0x000fe400078f18ff */
[C---:B------:R-:W-:Y:S02]  /*0fa0*/  LEA.HI R2, R8.reuse, R5, RZ, 0x1 ;  /* 0x0000000508027211 */ /* 0x040fe400078f08ff */
[----:B------:R-:W-:-:S02]  /*0fb0*/  LOP3.LUT R8, R8, 0xfffffff0, RZ, 0xc0, !PT ;  /* 0xfffffff008087812 */ /* 0x000fc400078ec0ff */
[--C-:B------:R-:W-:Y:S02]  /*0fc0*/  SHF.R.S32.HI R4, RZ, 0x2, R0.reuse ;  /* 0x00000002ff047819 */ /* 0x100fe40000011400 */
[----:B------:R-:W-:Y:S01]  /*0fd0*/  SHF.R.S32.HI R7, RZ, 0x1f, R0 ;  /* 0x0000001fff077819 */ /* 0x000fe20000011400 */
[----:B------:R-:W-:Y:S01]  /*0fe0*/  IMAD.IADD R8, R206, 0x1, -R8 ;  /* 0x00000001ce087824 */ /* 0x000fe200078e0a08 */
[----:B------:R-:W-:Y:S02]  /*0ff0*/  LOP3.LUT R2, R2, 0xfffffffe, RZ, 0xc0, !PT ;  /* 0xfffffffe02027812 */ /* 0x000fe400078ec0ff */
[----:B------:R-:W-:Y:S02]  /*1000*/  SHF.R.S32.HI R219, RZ, 0x3, R3 ;  /* 0x00000003ffdb7819 */ /* 0x000fe40000011403 */
[----:B------:R-:W-:Y:S01]  /*1010*/  SHF.R.S32.HI R9, RZ, 0x1f, R8 ;  /* 0x0000001fff097819 */ /* 0x000fe20000011408 */
[----:B------:R-:W-:Y:S01]  /*1020*/  IMAD.IADD R2, R5, 0x1, -R2 ;  /* 0x0000000105027824 */ /* 0x000fe200078e0a02 */
[----:B------:R-:W-:Y:S01]  /*1030*/  LOP3.LUT R218, R3, 0xfffffff8, RZ, 0xc0, !PT ;  /* 0xfffffff803da7812 */ /* 0x000fe200078ec0ff */
[----:B------:R-:W-:Y:S01]  /*1040*/  IMAD.SHL.U32 R11, R219, 0x40, RZ ;  /* 0x00000040db0b7824 */ /* 0x000fe200078e00ff */
[----:B------:R-:W-:-:S02]  /*1050*/  LEA.HI R7, R7, R4, RZ, 0x3 ;  /* 0x0000000407077211 */ /* 0x000fc400078f18ff */
[----:B------:R-:W-:Y:S01]  /*1060*/  LEA.HI R10, R6, R206, RZ, 0x6 ;  /* 0x000000ce060a7211 */ /* 0x000fe200078f30ff */
[----:B------:R-:W-:Y:S01]  /*1070*/  IMAD.IADD R218, R206, 0x1, -R218 ;  /* 0x00000001ceda7824 */ /* 0x000fe200078e0ada */
[----:B------:R-:W-:Y:S02]  /*1080*/  LEA.HI R9, R9, R8, RZ, 0x3 ;  /* 0x0000000809097211 */ /* 0x000fe400078f18ff */
[----:B------:R-:W-:Y:S01]  /*1090*/  LEA.HI R6, R6, R206, RZ, 0x5 ;  /* 0x000000ce06067211 */ /* 0x000fe200078f28ff */
[----:B------:R-:W-:Y:S01]  /*10a0*/  IMAD.SHL.U32 R10, R10, 0x8, RZ ;  /* 0x000000080a0a7824 */ /* 0x000fe200078e00ff */
[----:B------:R-:W-:Y:S01]  /*10b0*/  LOP3.LUT R7, R7, 0xfffffff8, RZ, 0xc0, !PT ;  /* 0xfffffff807077812 */ /* 0x000fe200078ec0ff */
[----:B------:R-:W-:Y:S01]  /*10c0*/  IMAD.SHL.U32 R222, R218, 0x8, RZ ;  /* 0x00000008dade7824 */ /* 0x000fe200078e00ff */
[C---:B------:R-:W-:Y:S01]  /*10d0*/  LOP3.LUT R5, R9.reuse, 0xfffffff8, RZ, 0xc0, !PT ;  /* 0xfffffff809057812 */ /* 0x040fe200078ec0ff */
[----:B------:R-:W-:Y:S01]  /*10e0*/  IMAD.SHL.U32 R9, R9, 0x40, RZ ;  /* 0x0000004009097824 */ /* 0x000fe200078e00ff */
[----:B------:R-:W-:Y:S01]  /*10f0*/  LOP3.LUT R216, R6, 0xffffffe0, RZ, 0xc0, !PT ;  /* 0xffffffe006d87812 */ /* 0x000fe200078ec0ff */
[----:B------:R-:W-:Y:S01]  /*1100*/  IMAD.IADD R7, R4, 0x1, -R7 ;  /* 0x0000000104077824 */ /* 0x000fe200078e0a07 */
[----:B------:R-:W-:Y:S01]  /*1110*/  LOP3.LUT R11, R11, 0x1c0, RZ, 0xc0, !PT ;  /* 0x000001c00b0b7812 */ /* 0x000fe200078ec0ff */
[----:B------:R-:W-:Y:S01]  /*1120*/  IMAD.IADD R5, R8, 0x1, -R5 ;  /* 0x0000000108057824 */ /* 0x000fe200078e0a05 */
[--C-:B------:R-:W-:Y:S01]  /*1130*/  SHF.R.S32.HI R8, RZ, 0x5, R6.reuse ;  /* 0x00000005ff087819 */ /* 0x100fe20000011406 */
[----:B------:R-:W-:Y:S01]  /*1140*/  IMAD.SHL.U32 R4, R218, 0x40, RZ ;  /* 0x00000040da047824 */ /* 0x000fe200078e00ff */
[----:B------:R-:W-:Y:S01]  /*1150*/  SHF.R.S32.HI R6, RZ, 0x1f, R6 ;  /* 0x0000001fff067819 */ /* 0x000fe20000011406 */
[----:B------:R-:W-:Y:S01]  /*1160*/  IMAD.IADD R216, R206, 0x1, -R216 ;  /* 0x00000001ced87824 */ /* 0x000fe200078e0ad8 */
[----:B------:R-:W-:-:S02]  /*1170*/  SHF.R.U32.HI R212, RZ, 0x3, R11 ;  /* 0x00000003ffd47819 */ /* 0x000fc4000001160b */
[----:B------:R-:W-:Y:S02]  /*1180*/  LOP3.LUT R10, R10, 0x7ffffe00, RZ, 0xc0, !PT ;  /* 0x7ffffe000a0a7812 */ /* 0x000fe400078ec0ff */
[----:B------:R-:W-:Y:S02]  /*1190*/  LOP3.LUT R11, R11, 0x38, R222, 0xf8, !PT ;  /* 0x000000380b0b7812 */ /* 0x000fe400078ef8de */
[----:B------:R-:W-:Y:S02]  /*11a0*/  LOP3.LUT R4, R4, 0x1c0, RZ, 0xc0, !PT ;  /* 0x000001c004047812 */ /* 0x000fe400078ec0ff */
[----:B------:R-:W-:Y:S02]  /*11b0*/  LEA.HI R6, R6, R8, RZ, 0x3 ;  /* 0x0000000806067211 */ /* 0x000fe400078f18ff */
[----:B------:R-:W-:Y:S02]  /*11c0*/  SHF.R.S32.HI R213, RZ, 0x1f, R216 ;  /* 0x0000001fffd57819 */ /* 0x000fe400000114d8 */
[----:B------:R-:W-:Y:S01]  /*11d0*/  LOP3.LUT R212, R10, R11, R212, 0xf6, !PT ;  /* 0x0000000b0ad47212 */ /* 0x000fe200078ef6d4 */
[----:B------:R-:W-:Y:S01]  /*11e0*/  IMAD.SHL.U32 R10, R2, 0x8, RZ ;  /* 0x00000008020a7824 */ /* 0x000fe200078e00ff */
[----:B------:R-:W-:-:S02]  /*11f0*/  LOP3.LUT R11, R7, 0x1, RZ, 0xc0, !PT ;  /* 0x00000001070b7812 */ /* 0x000fc400078ec0ff */
[----:B------:R-:W-:Y:S01]  /*1200*/  LOP3.LUT R3, R4, 0x8, R3, 0xf8, !PT ;  /* 0x0000000804037812 */ /* 0x000fe200078ef803 */
[----:B------:R-:W-:Y:S01]  /*1210*/  IMAD.SHL.U32 R212, R212, 0x2, RZ ;  /* 0x00000002d4d47824 */ /* 0x000fe200078e00ff */
[----:B------:R-:W-:Y:S02]  /*1220*/  LOP3.LUT R0, R0, 0xfffffffc, RZ, 0xc0, !PT ;  /* 0xfffffffc00007812 */ /* 0x000fe400078ec0ff */
[----:B------:R-:W-:Y:S02]  /*1230*/  LOP3.LUT R6, R6, 0xffffff8, RZ, 0xc0, !PT ;  /* 0x0ffffff806067812 */ /* 0x000fe400078ec0ff */
[----:B------:R-:W-:Y:S01]  /*1240*/  LEA.HI R213, R213, R216, RZ, 0x2 ;  /* 0x000000d8d5d57211 */ /* 0x000fe200078f10ff */
[----:B------:R-:W-:Y:S01]  /*1250*/  IMAD.IADD R0, R206, 0x1, -R0 ;  /* 0x00000001ce007824 */ /* 0x000fe200078e0a00 */
[----:B------:R-:W-:Y:S01]  /*1260*/  SHF.R.U32.HI R4, RZ, 0x3, R4 ;  /* 0x00000003ff047819 */ /* 0x000fe20000011604 */
[C---:B------:R-:W-:Y:S01]  /*1270*/  IMAD.IADD R6, R8.reuse, 0x1, -R6 ;  /* 0x0000000108067824 */ /* 0x040fe200078e0a06 */
[----:B------:R-:W-:Y:S01]  /*1280*/  ISETP.NE.U32.AND P3, PT, R11, 0x1, PT ;  /* 0x000000010b00780c */ /* 0x000fe20003f65070 */
[----:B------:R-:W-:Y:S01]  /*1290*/  IMAD.SHL.U32 R8, R8, 0x400, RZ ;  /* 0x0000040008087824 */ /* 0x000fe200078e00ff */
[----:B------:R-:W-:-:S02]  /*12a0*/  SHF.R.S32.HI R215, RZ, 0x2, R213 ;  /* 0x00000002ffd77819 */ /* 0x000fc400000114d5 */
[----:B------:R-:W-:Y:S01]  /*12b0*/  LOP3.LUT R4, R3, R4, RZ, 0x3c, !PT ;  /* 0x0000000403047212 */ /* 0x000fe200078e3cff */
[----:B------:R-:W-:Y:S01]  /*12c0*/  IMAD.SHL.U32 R3, R5, 0x40, RZ ;  /* 0x0000004005037824 */ /* 0x000fe200078e00ff */
[C---:B------:R-:W-:Y:S01]  /*12d0*/  R2P PR, R7.reuse, 0x6 ;  /* 0x0000000607007804 */ /* 0x040fe20000000000 */
[----:B------:R-:W-:Y:S01]  /*12e0*/  IMAD.SHL.U32 R7, R7, 0x40, RZ ;  /* 0x0000004007077824 */ /* 0x000fe200078e00ff */
[----:B------:R-:W-:Y:S01]  /*12f0*/  LOP3.LUT P0, RZ, R5, 0x2, RZ, 0xc0, !PT ;  /* 0x0000000205ff7812 */ /* 0x000fe2000780c0ff */
[----:B------:R-:W-:Y:S01]  /*1300*/  IMAD R215, R6, 0x10, R215 ;  /* 0x0000001006d77824 */ /* 0x000fe200078e02d7 */
[C---:B------:R-:W-:Y:S01]  /*1310*/  LEA.HI R6, R0.reuse, R0, RZ, 0x1 ;  /* 0x0000000000067211 */ /* 0x040fe200078f08ff */
[----:B------:R-:W-:Y:S01]  /*1320*/  IMAD R217, R0, 0x2, R8 ;  /* 0x0000000200d97824 */ /* 0x000fe200078e0208 */
[----:B------:R-:W-:Y:S01]  /*1330*/  LOP3.LUT R3, R3, 0x1c0, RZ, 0xc0, !PT ;  /* 0x000001c003037812 */ /* 0x000fe200078ec0ff */
[----:B------:R-:W-:Y:S01]  /*1340*/  IMAD R4, R2, 0x200, R4 ;  /* 0x0000020002047824 */ /* 0x000fe200078e0204 */
[----:B------:R-:W-:-:S02]  /*1350*/  LOP3.LUT R7, R7, 0x1c0, RZ, 0xc0, !PT ;  /* 0x000001c007077812 */ /* 0x000fc400078ec0ff */
[----:B------:R-:W-:Y:S02]  /*1360*/  LOP3.LUT R6, R6, 0x1ffffffe, RZ, 0xc0, !PT ;  /* 0x1ffffffe06067812 */ /* 0x000fe400078ec0ff */
[----:B------:R-:W-:Y:S02]  /*1370*/  LOP3.LUT R10, R3, 0x8, R10, 0xf8, !PT ;  /* 0x00000008030a7812 */ /* 0x000fe400078ef80a */
[----:B------:R-:W-:Y:S01]  /*1380*/  SHF.R.U32.HI R3, RZ, 0x3, R3 ;  /* 0x00000003ff037819 */ /* 0x000fe20000011603 */
[----:B------:R-:W-:Y:S01]  /*1390*/  IMAD.IADD R214, R0, 0x1, -R6 ;  /* 0x0000000100d67824 */ /* 0x000fe200078e0a06 */
[----:B------:R-:W-:Y:S02]  /*13a0*/  LEA.HI R7, R7, R7, RZ, 0x1d ;  /* 0x0000000707077211 */ /* 0x000fe400078fe8ff */
[----:B------:R-:W-:Y:S01]  /*13b0*/  LOP3.LUT R3, R10, R3, RZ, 0x3c, !PT ;  /* 0x000000030a037212 */ /* 0x000fe200078e3cff */
[----:B------:R-:W-:Y:S01]  /*13c0*/  IMAD R214, R214, 0x8, R215 ;  /* 0x00000008d6d67824 */ /* 0x000fe200078e02d7 */
[----:B------:R-:W-:Y:S01]  /*13d0*/  LOP3.LUT R0, R9, 0xfffffe00, RZ, 0xc0, !PT ;  /* 0xfffffe0009007812 */ /* 0x000fe200078ec0ff */
[----:B------:R-:W-:Y:S01]  /*13e0*/  IMAD.IADD R217, R217, 0x1, R7 ;  /* 0x00000001d9d97824 */ /* 0x000fe200078e0207 */
[----:B------:R-:W-:Y:S01]  /*13f0*/  LOP3.LUT P4, RZ, R5, 0x4, RZ, 0xc0, !PT ;  /* 0x0000000405ff7812 */ /* 0x000fe2000788c0ff */
[----:B------:R-:W-:Y:S01]  /*1400*/  IMAD.MOV.U32 R5, RZ, RZ, 0x40 ;  /* 0x00000040ff057424 */ /* 0x000fe200078e00ff */
[----:B------:R-:W-:-:S02]  /*1410*/  IADD3 R2, R3, R0, R8 ;  /* 0x0000000003027210 */ /* 0x000fc40007ffe008 */
[----:B------:R-:W-:Y:S01]  /*1420*/  LOP3.LUT R3, R3, R0, RZ, 0xfc, !PT ;  /* 0x0000000003037212 */ /* 0x000fe200078efcff */
[----:B------:R-:W-:Y:S01]  /*1430*/  IMAD.MOV.U32 R0, RZ, RZ, 0x20 ;  /* 0x00000020ff007424 */ /* 0x000fe200078e00ff */
[----:B------:R-:W-:Y:S02]  /*1440*/  LEA R217, R217, 0x80, 0x1 ;  /* 0x00000080d9d97811 */ /* 0x000fe400078e08ff */
[----:B------:R-:W-:Y:S02]  /*1450*/  LOP3.LUT R213, R213, 0x7ffffffc, RZ, 0xc0, !PT ;  /* 0x7ffffffcd5d57812 */ /* 0x000fe400078ec0ff */
[----:B------:R-:W-:Y:S02]  /*1460*/  SEL R221, R0, 0xffffffe0, !P1 ;  /* 0xffffffe000dd7807 */ /* 0x000fe40004800000 */
[C---:B------:R-:W-:Y:S01]  /*1470*/  IADD3 R209, R217.reuse, -0x10, RZ ;  /* 0xfffffff0d9d17810 */ /* 0x040fe20007ffe0ff */
[----:B------:R-:W-:Y:S01]  /*1480*/  IMAD.IADD R213, R216, 0x1, -R213 ;  /* 0x00000001d8d57824 */ /* 0x000fe200078e0ad5 */
[----:B------:R-:W-:Y:S01]  /*1490*/  SEL R189, R0, 0xffffffe0, !P0 ;  /* 0xffffffe000bd7807 */ /* 0x000fe20004000000 */
[C---:B------:R-:W-:Y:S01]  /*14a0*/  IMAD.IADD R226, R217.reuse, 0x1, R221 ;  /* 0x00000001d9e27824 */ /* 0x040fe200078e02dd */
[----:B------:R-:W-:Y:S01]  /*14b0*/  @P3 IADD3 R209, R217, 0x10, RZ ;  /* 0x00000010d9d13810 */ /* 0x000fe20007ffe0ff */
[----:B------:R-:W-:Y:S01]  /*14c0*/  IMAD.SHL.U32 R213, R213, 0x2, RZ ;  /* 0x00000002d5d57824 */ /* 0x000fe200078e00ff */
[----:B------:R-:W-:-:S02]  /*14d0*/  LEA R185, R3, 0x100, 0x1 ;  /* 0x0000010003b97811 */ /* 0x000fc400078e08ff */
[----:B------:R-:W-:Y:S01]  /*14e0*/  LEA R191, R2, 0x18100, 0x1 ;  /* 0x0001810002bf7811 */ /* 0x000fe200078e08ff */
[----:B------:R-:W-:Y:S01]  /*14f0*/  IMAD.IADD R221, R221, 0x1, R209 ;  /* 0x00000001dddd7824 */ /* 0x000fe200078e02d1 */
[----:B------:R-:W-:Y:S01]  /*1500*/  SEL R227, R5, 0xffffffc0, !P2 ;  /* 0xffffffc005e37807 */ /* 0x000fe20005000000 */
[----:B------:R-:W-:Y:S01]  /*1510*/  IMAD.IADD R229, R189, 0x1, R185 ;  /* 0x00000001bde57824 */ /* 0x000fe200078e02b9 */
[----:B------:R-:W-:Y:S01]  /*1520*/  SEL R0, R5, 0xffffffc0, !P4 ;  /* 0xffffffc005007807 */ /* 0x000fe20006000000 */
[----:B------:R-:W-:Y:S01]  /*1530*/  IMAD.IADD R188, R191, 0x1, R189 ;  /* 0x00000001bfbc7824 */ /* 0x000fe200078e02bd */
[C---:B------:R-:W-:Y:S01]  /*1540*/  IADD3 R208, R222.reuse, 0x40, RZ ;  /* 0x00000040ded07810 */ /* 0x040fe20007ffe0ff */
[--C-:B------:R-:W-:Y:S01]  /*1550*/  IMAD.IADD R225, R217, 0x1, R227.reuse ;  /* 0x00000001d9e17824 */ /* 0x100fe200078e02e3 */
[----:B------:R-:W-:Y:S01]  /*1560*/  IADD3 R207, R222, 0x80, RZ ;  /* 0x00000080decf7810 */ /* 0x000fe20007ffe0ff */
[----:B------:R-:W-:Y:S01]  /*1570*/  IMAD.IADD R224, R226, 0x1, R227 ;  /* 0x00000001e2e07824 */ /* 0x000fe200078e02e3 */
[----:B------:R-:W-:Y:S01]  /*1580*/  SHF.R.S32.HI R223, RZ, 0x1f, R222 ;  /* 0x0000001fffdf7819 */ /* 0x000fe200000114de */
[----:B------:R-:W-:Y:S01]  /*1590*/  IMAD.IADD R228, R227, 0x1, R209 ;  /* 0x00000001e3e47824 */ /* 0x000fe200078e02d1 */
[----:B------:R-:W-:Y:S01]  /*15a0*/  SHF.R.S32.HI R203, RZ, 0x1f, R208 ;  /* 0x0000001fffcb7819 */ /* 0x000fe200000114d0 */
[----:B------:R-:W-:Y:S01]  /*15b0*/  IMAD.IADD R227, R221, 0x1, R227 ;  /* 0x00000001dde37824 */ /* 0x000fe200078e02e3 */
[----:B------:R-:W-:Y:S01]  /*15c0*/  SHF.R.S32.HI R202, RZ, 0x1f, R207 ;  /* 0x0000001fffca7819 */ /* 0x000fe200000114cf */
[--C-:B------:R-:W-:Y:S01]  /*15d0*/  IMAD.IADD R187, R191, 0x1, R0.reuse ;  /* 0x00000001bfbb7824 */ /* 0x100fe200078e0200 */
[----:B------:R-:W-:Y:S01]  /*15e0*/  IADD3 R211, R212, 0x100, RZ ;  /* 0x00000100d4d37810 */ /* 0x000fe20007ffe0ff */
[----:B------:R-:W-:Y:S01]  /*15f0*/  IMAD.IADD R184, R0, 0x1, R185 ;  /* 0x0000000100b87824 */ /* 0x000fe200078e02b9 */
[----:B------:R-:W-:Y:S01]  /*1600*/  IADD3 R210, R212, 0xc100, RZ ;  /* 0x0000c100d4d27810 */ /* 0x000fe20007ffe0ff */
[----:B------:R-:W-:Y:S01]  /*1610*/  IMAD.IADD R229, R0, 0x1, R229 ;  /* 0x0000000100e57824 */ /* 0x000fe200078e02e5 */
[----:B------:R-:W-:Y:S01]  /*1620*/  LEA R190, R4, 0xc100, 0x1 ;  /* 0x0000c10004be7811 */ /* 0x000fe200078e08ff */
[----:B------:R-:W-:-:S02]  /*1630*/  IMAD.IADD R186, R188, 0x1, R0 ;  /* 0x00000001bcba7824 */ /* 0x000fc400078e0200 */
.L_x_2201:
        /* <DEDUP_REMOVED lines=8> */
[----:B------:R-:W-:-:S04]  /*16c0*/  ISETP.NE.U32.AND P1, PT, RZ, c[0x0][0x348], PT ;  /* 0x0000d200ff007a0c */ /* 0x000fc80003f25070 */
[----:B------:R-:W-:Y:S02]  /*16d0*/  ISETP.NE.AND.EX P1, PT, RZ, c[0x0][0x34c], PT, P1 ;  /* 0x0000d300ff007a0c */ /* 0x000fe40003f25310 */
[----:B--2---:R-:W-:-:S03]  /*16e0*/  SHF.R.S32.HI R5, RZ, 0x1f, R230 ;  /* 0x0000001fff057819 */ /* 0x004fc600000114e6 */
[----:B------:R-:W-:-:S04]  /*16f0*/  @P2 LEA R6, P0, R230, c[0x0][0x370], 0x2 ;  /* 0x0000dc00e6062a11 */ /* 0x000fc800078010ff */
[C---:B------:R-:W-:Y:S02]  /*1700*/  @P2 LEA.HI.X R7, R230.reuse, c[0x0][0x374], R5, 0x2, P0 ;  /* 0x0000dd00e6072a11 */ /* 0x040fe400000f1405 */
[----:B------:R-:W-:Y:S02]  /*1710*/  ISETP.NE.U32.AND P0, PT, RZ, c[0x0][0x350], PT ;  /* 0x0000d400ff007a0c */ /* 0x000fe40003f05070 */
[C---:B------:R-:W-:Y:S01]  /*1720*/  LEA R10, P4, R230.reuse, c[0x0][0x348], 0x2 ;  /* 0x0000d200e60a7a11 */ /* 0x040fe200078810ff */
[----:B------:R1:W5:Y:S01]  /*1730*/  @P2 LDG.E R2, [R6.64] ;  /* 0x0000000806022981 */ /* 0x000362000c1e1900 */
[----:B------:R-:W-:Y:S02]  /*1740*/  ISETP.NE.AND.EX P0, PT, RZ, c[0x0][0x354], PT, P0 ;  /* 0x0000d500ff007a0c */ /* 0x000fe40003f05300 */
[C---:B------:R-:W-:Y:S02]  /*1750*/  @P5 LEA R12, P2, R230.reuse, c[0x0][0x360], 0x2 ;  /* 0x0000d800e60c5a11 */ /* 0x040fe400078410ff */
[----:B------:R-:W-:-:S02]  /*1760*/  LEA R8, P3, R230, c[0x0][0x350], 0x2 ;  /* 0x0000d400e6087a11 */ /* 0x000fc400078610ff */
[C-C-:B------:R-:W-:Y:S02]  /*1770*/  @P5 LEA.HI.X R13, R230.reuse, c[0x0][0x364], R5.reuse, 0x2, P2 ;  /* 0x0000d900e60d5a11 */ /* 0x140fe400010f1405 */
[C-C-:B------:R-:W-:Y:S02]  /*1780*/  LEA.HI.X R11, R230.reuse, c[0x0][0x34c], R5.reuse, 0x2, P4 ;  /* 0x0000d300e60b7a11 */ /* 0x140fe400020f1405 */
[----:B------:R-:W-:Y:S01]  /*1790*/  LEA.HI.X R9, R230, c[0x0][0x354], R5, 0x2, P3 ;  /* 0x0000d500e6097a11 */ /* 0x000fe200018f1405 */
[----:B------:R2:W5:Y:S01]  /*17a0*/  @P5 LDG.E R243, [R12.64] ;  /* 0x000000080cf35981 */ /* 0x000562000c1e1900 */
[----:B-1----:R-:W-:-:S06]  /*17b0*/  CS2R R6, SRZ ;  /* 0x0000000000067805 */ /* 0x002fcc000001ff00 */
[----:B------:R2:W5:Y:S04]  /*17c0*/  @P1 LDG.E R6, [R10.64] ;  /* 0x000000080a061981 */ /* 0x000568000c1e1900 */
[----:B------:R2:W5:Y:S01]  /*17d0*/  @P0 LDG.E R7, [R8.64] ;  /* 0x0000000808070981 */ /* 0x000562000c1e1900 */
[----:B------:R-:W-:Y:S01]  /*17e0*/  YIELD ;  /* 0x0000000000007946 */ /* 0x000fe20003800000 */
[----:B------:R-:W-:Y:S01]  /*17f0*/  LOP3.LUT R231, R198, 0xffff, RZ, 0xc0, !PT ;  /* 0x0000ffffc6e77812 */ /* 0x000fe200078ec0ff */
[----:B------:R-:W-:Y:S05]  /*1800*/  @P5 BRA `(.L_x_2111) ;  /* 0x0000005000005947 */ /* 0x000fea0003800000 */
[----:B-----5:R-:W-:Y:S01]  /*1810*/  MOV R243, c[0x0][0x168] ;  /* 0x00005a0000f37a02 */ /* 0x020fe20000000f00 */
[----:B------:R-:W-:Y:S05]  /*1820*/  @!P1 BRA `(.L_x_2111) ;  /* 0x0000003000009947 */ /* 0x000fea0003800000 */
[----:B------:R-:W3:Y:S04]  /*1830*/  LDG.E R243, [R10.64] ;  /* 0x000000080af37981 */ /* 0x000ee8000c1e1900 */
[----:B------:R-:W3:Y:S02]  /*1840*/  LDG.E R3, [R10.64+0x4] ;  /* 0x000004080a037981 */ /* 0x000ee4000c1e1900 */
[----:B---3--:R-:W-:-:S02]  /*1850*/  IADD3 R243, -R243, R3, RZ ;  /* 0x00000003f3f37210 */ /* 0x008fc40007ffe1ff */
.L_x_2111:
[----:B------:R-:W-:-:S04]  /*1860*/  ISETP.NE.U32.AND P2, PT, RZ, c[0x0][0x368], PT ;  /* 0x0000da00ff007a0c */ /* 0x000fc80003f45070 */
[----:B------:R-:W-:-:S13]  /*1870*/  ISETP.NE.AND.EX P2, PT, RZ, c[0x0][0x36c], PT, P2 ;  /* 0x0000db00ff007a0c */ /* 0x000fda0003f45320 */
[----:B------:R-:W-:Y:S05]  /*1880*/  @!P2 BRA `(.L_x_2112) ;  /* 0x000000400000a947 */ /* 0x000fea0003800000 */
[----:B------:R-:W-:-:S04]  /*1890*/  LEA R244, P2, R230, c[0x0][0x368], 0x2 ;  /* 0x0000da00e6f47a11 */ /* 0x000fc800078410ff */
[----:B------:R-:W-:-:S05]  /*18a0*/  LEA.HI.X R245, R230, c[0x0][0x36c], R5, 0x2, P2 ;  /* 0x0000db00e6f57a11 */ /* 0x000fca00010f1405 */
[----:B------:R1:W5:Y:S01]  /*18b0*/  LDG.E R244, [R244.64] ;  /* 0x00000008f4f47981 */ /* 0x000362000c1e1900 */
[----:B------:R-:W-:Y:S05]  /*18c0*/  BRA `(.L_x_2113) ;  /* 0x0000005000007947 */ /* 0x000fea0003800000 */
.L_x_2112:
[----:B------:R-:W-:Y:S01]  /*18d0*/  MOV R244, c[0x0][0x1d0] ;  /* 0x0000740000f47a02 */ /* 0x000fe20000000f00 */
[----:B------:R-:W-:Y:S05]  /*18e0*/  @!P0 BRA `(.L_x_2113) ;  /* 0x0000003000008947 */ /* 0x000fea0003800000 */
[----:B------:R1:W3:Y:S04]  /*18f0*/  LDG.E R244, [R8.64] ;  /* 0x0000000808f47981 */ /* 0x0002e8000c1e1900 */
[----:B-12---:R-:W3:Y:S02]  /*1900*/  LDG.E R8, [R8.64+0x4] ;  /* 0x0000040808087981 */ /* 0x006ee4000c1e1900 */
[----:B---3--:R-:W-:Y:S02]  /*1910*/  IADD3 R244, -R244, R8, RZ ;  /* 0x00000008f4f47210 */ /* 0x008fe40007ffe1ff */
.L_x_2113:
[----:B------:R-:W-:Y:S01]  /*1920*/  IMAD.MOV.U32 R3, RZ, RZ, c[0x0][0x2c4] ;  /* 0x0000b100ff037624 */ /* 0x000fe200078e00ff */
[----:B------:R-:W-:Y:S01]  /*1930*/  LOP3.LUT R234, R198, 0xff0000, RZ, 0xc0, !PT ;  /* 0x00ff0000c6ea7812 */ /* 0x000fe200078ec0ff */
[----:B------:R-:W-:Y:S01]  /*1940*/  IMAD.SHL.U32 R197, R197, 0x80, RZ ;  /* 0x00000080c5c57824 */ /* 0x000fe200078e00ff */
[----:B------:R-:W-:Y:S01]  /*1950*/  BSSY B0, `(.L_x_2114) ;  /* 0x0000035000007945 */ /* 0x000fe20003800000 */
[--C-:B-----5:R-:W-:Y:S01]  /*1960*/  IMAD.IADD R244, R244, 0x1, -R2.reuse ;  /* 0x00000001f4f47824 */ /* 0x120fe200078e0a02 */
[----:B------:R-:W-:Y:S01]  /*1970*/  ISETP.NE.AND P2, PT, R3, 0x1, PT ;  /* 0x000000010300780c */ /* 0x000fe20003f45270 */
[----:B------:R-:W-:Y:S01]  /*1980*/  IMAD.IADD R7, R7, 0x1, R2 ;  /* 0x0000000107077824 */ /* 0x000fe200078e0202 */
[----:B------:R-:W-:-:S02]  /*1990*/  IADD3 R3, R197, 0x7f, RZ ;  /* 0x0000007fc5037810 */ /* 0x000fc40007ffe0ff */
[C---:B------:R-:W-:Y:S02]  /*19a0*/  IADD3 R4, R244.reuse, 0x40, -R243 ;  /* 0x00000040f4047810 */ /* 0x040fe40007ffe8f3 */
[----:B--2---:R-:W-:-:S07]  /*19b0*/  IADD3 R9, R244, 0x3f, RZ ;  /* 0x0000003ff4097810 */ /* 0x004fce0007ffe0ff */
[----:B------:R-:W-:-:S05]  /*19c0*/  @P2 IMAD.HI.U32 R8, R3, c[0x0][0x2c8], RZ ;  /* 0x0000b20003082a27 */ /* 0x000fca00078e00ff */
[----:B------:R-:W-:Y:S02]  /*19d0*/  @P2 SHF.R.U32.HI R3, RZ, c[0x0][0x2cc], R8 ;  /* 0x0000b300ff032a19 */ /* 0x000fe40000011608 */
[----:B------:R-:W-:-:S03]  /*19e0*/  SHF.R.S32.HI R8, RZ, 0x1f, R9 ;  /* 0x0000001fff087819 */ /* 0x000fc60000011409 */
[----:B------:R-:W-:Y:S01]  /*19f0*/  IMAD.IADD R4, R4, 0x1, R3 ;  /* 0x0000000104047824 */ /* 0x000fe200078e0203 */
[----:B------:R-:W-:-:S04]  /*1a00*/  LEA.HI R8, R8, R9, RZ, 0x6 ;  /* 0x0000000908087211 */ /* 0x000fc800078f30ff */
[----:B------:R-:W-:Y:S02]  /*1a10*/  SHF.R.S32.HI R3, RZ, 0x1f, R4 ;  /* 0x0000001fff037819 */ /* 0x000fe40000011404 */
[----:B------:R-:W-:Y:S02]  /*1a20*/  SHF.R.S32.HI R8, RZ, 0x6, R8 ;  /* 0x00000006ff087819 */ /* 0x000fe40000011408 */
[----:B------:R-:W-:Y:S02]  /*1a30*/  LEA.HI R3, R3, R4, RZ, 0x6 ;  /* 0x0000000403037211 */ /* 0x000fe400078f30ff */
[----:B------:R-:W-:Y:S02]  /*1a40*/  LOP3.LUT R4, R198, 0xff000000, RZ, 0xc0, !PT ;  /* 0xff000000c6047812 */ /* 0x000fe400078ec0ff */
[----:B------:R-:W-:Y:S02]  /*1a50*/  SHF.R.S32.HI R3, RZ, 0x6, R3 ;  /* 0x00000006ff037819 */ /* 0x000fe40000011403 */
[----:B------:R-:W-:-:S02]  /*1a60*/  SHF.R.U32.HI R4, RZ, 0x8, R4 ;  /* 0x00000008ff047819 */ /* 0x000fc40000011604 */
[----:B------:R-:W-:Y:S02]  /*1a70*/  IMNMX R3, R8, R3, PT ;  /* 0x0000000308037217 */ /* 0x000fe40003800200 */
[----:B------:R-:W-:Y:S01]  /*1a80*/  LEA.HI R234, R234, R4, RZ, 0x10 ;  /* 0x00000004eaea7211 */ /* 0x000fe200078f80ff */
[----:B------:R-:W-:Y:S01]  /*1a90*/  IMAD.MOV.U32 R4, RZ, RZ, RZ ;  /* 0x000000ffff047224 */ /* 0x000fe200078e00ff */
[----:B------:R-:W-:Y:S02]  /*1aa0*/  ISETP.GE.AND P3, PT, R3, 0x1, PT ;  /* 0x000000010300780c */ /* 0x000fe40003f66270 */
[----:B------:R-:W-:Y:S02]  /*1ab0*/  LOP3.LUT R235, R234, 0xff, RZ, 0xc0, !PT ;  /* 0x000000ffeaeb7812 */ /* 0x000fe400078ec0ff */
[----:B------:R-:W-:-:S09]  /*1ac0*/  SHF.R.U32.HI R234, RZ, 0x10, R234 ;  /* 0x00000010ffea7819 */ /* 0x000fd200000116ea */
[----:B------:R-:W-:Y:S05]  /*1ad0*/  @!P3 BRA `(.L_x_2115) ;  /* 0x000001c00000b947 */ /* 0x000fea0003800000 */
[----:B------:R-:W-:-:S04]  /*1ae0*/  ISETP.NE.AND P3, PT, R234, RZ, PT ;  /* 0x000000ffea00720c */ /* 0x000fc80003f65270 */
[----:B------:R-:W-:-:S04]  /*1af0*/  SEL R8, R234, c[0x0][0x338], P3 ;  /* 0x0000ce00ea087a07 */ /* 0x000fc80001800000 */
[-C--:B------:R-:W-:Y:S02]  /*1b00*/  IABS R10, R8.reuse ;  /* 0x00000008000a7213 */ /* 0x080fe40000000000 */
[----:B------:R-:W-:Y:S02]  /*1b10*/  IADD3 R11, R8, -0x1, R3 ;  /* 0xffffffff080b7810 */ /* 0x000fe40007ffe003 */
[----:B------:R-:W2:Y:S01]  /*1b20*/  I2F.RP R12, R10 ;  /* 0x0000000a000c7306 */ /* 0x000ea20000209400 */
[-C--:B------:R-:W-:Y:S02]  /*1b30*/  IABS R2, R8.reuse ;  /* 0x0000000800027213 */ /* 0x080fe40000000000 */
[----:B------:R-:W-:Y:S02]  /*1b40*/  IABS R4, R11 ;  /* 0x0000000b00047213 */ /* 0x000fe40000000000 */
[----:B------:R-:W-:Y:S01]  /*1b50*/  LOP3.LUT R11, R11, R8, RZ, 0x3c, !PT ;  /* 0x000000080b0b7212 */ /* 0x000fe200078e3cff */
[----:B------:R-:W-:-:S03]  /*1b60*/  IMAD.MOV R2, RZ, RZ, -R2 ;  /* 0x000000ffff027224 */ /* 0x000fc600078e0a02 */
[----:B------:R-:W-:Y:S01]  /*1b70*/  ISETP.GE.AND P3, PT, R11, RZ, PT ;  /* 0x000000ff0b00720c */ /* 0x000fe20003f66270 */
[----:B--2---:R-:W2:Y:S02]  /*1b80*/  MUFU.RCP R12, R12 ;  /* 0x0000000c000c7308 */ /* 0x004ea40000001000 */
[----:B--2---:R-:W-:-:S06]  /*1b90*/  IADD3 R12, R12, 0xffffffe, RZ ;  /* 0x0ffffffe0c0c7810 */ /* 0x004fcc0007ffe0ff */
[----:B------:R-:W2:Y:S02]  /*1ba0*/  F2I.FTZ.U32.TRUNC.NTZ R13, R12 ;  /* 0x0000000c000d7305 */ /* 0x000ea4000021f000 */
[----:B--2---:R-:W-:Y:S02]  /*1bb0*/  IMAD.MOV R9, RZ, RZ, -R13 ;  /* 0x000000ffff097224 */ /* 0x004fe400078e0a0d */
        /* <DEDUP_REMOVED lines=14> */
.L_x_2115:
[----:B------:R-:W-:Y:S05]  /*1ca0*/  BSYNC B0 ;  /* 0x0000000000007941 */ /* 0x000fea0003800000 */
.L_x_2114:
        /* <DEDUP_REMOVED lines=59> */
[----:B------:R2:W3:Y:S01]  /*2060*/  @P4 LDG.E R2, [R8.64] ;  /* 0x0000000808024981 */ /* 0x0004e2000c1e1900 */
[----:B------:R-:W-:Y:S01]  /*2070*/  SHF.R.S32.HI R16, RZ, 0x1f, R6 ;  /* 0x0000001fff107819 */ /* 0x000fe20000011406 */
[----:B------:R-:W-:Y:S01]  /*2080*/  IMAD.WIDE.U32 R12, R6, c[0x0][0x178], RZ ;  /* 0x00005e00060c7a25 */ /* 0x000fe200078e00ff */
[----:B------:R-:W-:Y:S02]  /*2090*/  LEA R0, R218, R219, 0x5 ;  /* 0x000000dbda007211 */ /* 0x000fe400078e28ff */
[----:B------:R-:W-:Y:S01]  /*20a0*/  IADD3 R10, P3, R219, R7, RZ ;  /* 0x00000007db0a7210 */ /* 0x000fe20007f7e0ff */
[----:B------:R-:W-:Y:S01]  /*20b0*/  IMAD R16, R16, c[0x0][0x178], RZ ;  /* 0x00005e0010107a24 */ /* 0x000fe200078e02ff */
[----:B------:R-:W-:Y:S02]  /*20c0*/  IADD3 R0, R197, R0, RZ ;  /* 0x00000000c5007210 */ /* 0x000fe40007ffe0ff */
[----:B------:R-:W-:Y:S01]  /*20d0*/  ISETP.GE.AND P6, PT, R222, c[0x0][0x198], PT ;  /* 0x00006600de007a0c */ /* 0x000fe20003fc6270 */
[----:B------:R-:W-:Y:S01]  /*20e0*/  IMAD R16, R6, c[0x0][0x17c], R16 ;  /* 0x00005f0006107a24 */ /* 0x000fe200078e0210 */
[----:B------:R-:W-:Y:S01]  /*20f0*/  MOV R4, R0 ;  /* 0x0000000000047202 */ /* 0x000fe20000000f00 */
[----:B------:R-:W-:Y:S01]  /*2100*/  @P2 IMAD.HI.U32 R6, R0, c[0x0][0x2c8], RZ ;  /* 0x0000b20000062a27 */ /* 0x000fe200078e00ff */
[----:B------:R-:W-:-:S02]  /*2110*/  ISETP.GE.AND P5, PT, R208, c[0x0][0x198], PT ;  /* 0x00006600d0007a0c */ /* 0x000fc40003fa6270 */
[----:B------:R-:W-:Y:S01]  /*2120*/  IADD3 R17, R13, R16, RZ ;  /* 0x000000100d117210 */ /* 0x000fe20007ffe0ff */
[C---:B------:R-:W-:Y:S01]  /*2130*/  IMAD.WIDE.U32 R14, R10.reuse, c[0x0][0x1e0], R222 ;  /* 0x000078000a0e7a25 */ /* 0x040fe200078e00de */
[----:B------:R-:W-:Y:S02]  /*2140*/  MOV R16, R12 ;  /* 0x0000000c00107202 */ /* 0x000fe40000000f00 */
[----:B------:R-:W-:Y:S01]  /*2150*/  @P2 SHF.R.U32.HI R4, RZ, c[0x0][0x2cc], R6 ;  /* 0x0000b300ff042a19 */ /* 0x000fe20000011606 */
[----:B------:R-:W-:Y:S01]  /*2160*/  IMAD.WIDE.U32 R12, R10, c[0x0][0x208], R222 ;  /* 0x000082000a0c7a25 */ /* 0x000fe200078e00de */
[----:B------:R-:W-:Y:S02]  /*2170*/  SEL R6, R230, RZ, !P1 ;  /* 0x000000ffe6067207 */ /* 0x000fe40004800000 */
[----:B------:R-:W-:Y:S01]  /*2180*/  IADD3 R80, R3, -0x1, RZ ;  /* 0xffffffff03507810 */ /* 0x000fe20007ffe0ff */
[----:B------:R-:W-:Y:S01]  /*2190*/  IMAD.WIDE.U32 R16, R231, c[0x0][0x1b8], R16 ;  /* 0x00006e00e7107a25 */ /* 0x000fe200078e0010 */
[----:B--2---:R-:W-:-:S02]  /*21a0*/  SHF.R.S32.HI R8, RZ, 0x1f, R7 ;  /* 0x0000001fff087819 */ /* 0x004fc40000011407 */
[----:B------:R-:W-:Y:S01]  /*21b0*/  SEL R7, R5, RZ, !P1 ;  /* 0x000000ff05077207 */ /* 0x000fe20004800000 */
[----:B------:R-:W-:Y:S01]  /*21c0*/  IMAD R11, R231, c[0x0][0x1bc], R17 ;  /* 0x00006f00e70b7a24 */ /* 0x000fe200078e0211 */
[----:B------:R-:W-:-:S03]  /*21d0*/  LEA.HI.X.SX32 R8, R219, R8, 0x1, P3 ;  /* 0x00000008db087211 */ /* 0x000fc600018f0eff */
[----:B------:R-:W-:Y:S02]  /*21e0*/  IMAD R7, R7, c[0x0][0x1c0], RZ ;  /* 0x0000700007077a24 */ /* 0x000fe400078e02ff */
[C---:B------:R-:W-:Y:S02]  /*21f0*/  IMAD R9, R8.reuse, c[0x0][0x1e0], RZ ;  /* 0x0000780008097a24 */ /* 0x040fe400078e02ff */
[----:B------:R-:W-:Y:S02]  /*2200*/  IMAD R8, R8, c[0x0][0x208], RZ ;  /* 0x0000820008087a24 */ /* 0x000fe400078e02ff */
[C---:B------:R-:W-:Y:S02]  /*2210*/  IMAD R9, R10.reuse, c[0x0][0x1e4], R9 ;  /* 0x000079000a097a24 */ /* 0x040fe400078e0209 */
[----:B------:R-:W-:Y:S02]  /*2220*/  IMAD R8, R10, c[0x0][0x20c], R8 ;  /* 0x000083000a087a24 */ /* 0x000fe400078e0208 */
[----:B------:R-:W-:Y:S01]  /*2230*/  IMAD.MOV.U32 R10, RZ, RZ, R16 ;  /* 0x000000ffff0a7224 */ /* 0x000fe200078e0010 */
[----:B------:R-:W-:Y:S01]  /*2240*/  IADD3 R15, R15, R9, RZ ;  /* 0x000000090f0f7210 */ /* 0x000fe20007ffe0ff */
[C---:B------:R-:W-:Y:S01]  /*2250*/  IMAD R7, R6.reuse, c[0x0][0x1c4], R7 ;  /* 0x0000710006077a24 */ /* 0x040fe200078e0207 */
[----:B------:R-:W-:Y:S01]  /*2260*/  IADD3 R13, R13, R8, RZ ;  /* 0x000000080d0d7210 */ /* 0x000fe20007ffe0ff */
[----:B------:R-:W-:Y:S01]  /*2270*/  IMAD.WIDE.U32 R10, R6, c[0x0][0x1c0], R10 ;  /* 0x00007000060a7a25 */ /* 0x000fe200078e000a */
[----:B------:R-:W-:-:S02]  /*2280*/  IADD3 R6, -R4, RZ, RZ ;  /* 0x000000ff04067210 */ /* 0x000fc40007ffe1ff */
[----:B------:R-:W-:Y:S01]  /*2290*/  SHF.R.S32.HI R8, RZ, 0x1f, R4 ;  /* 0x0000001fff087819 */ /* 0x000fe20000011404 */
[----:B------:R-:W-:Y:S02]  /*22a0*/  IMAD.IADD R11, R11, 0x1, R7 ;  /* 0x000000010b0b7824 */ /* 0x000fe400078e0207 */
[----:B------:R-:W-:Y:S02]  /*22b0*/  IMAD R6, R6, c[0x0][0x2c4], R0 ;  /* 0x0000b10006067a24 */ /* 0x000fe400078e0200 */
[----:B------:R-:W-:Y:S02]  /*22c0*/  IMAD R8, R8, c[0x0][0x1b0], RZ ;  /* 0x00006c0008087a24 */ /* 0x000fe400078e02ff */
[----:B------:R-:W-:-:S04]  /*22d0*/  IMAD.WIDE.U32 R10, R4, c[0x0][0x1b0], R10 ;  /* 0x00006c00040a7a25 */ /* 0x000fc800078e000a */
[----:B------:R-:W-:Y:S01]  /*22e0*/  IMAD R8, R4, c[0x0][0x1b4], R8 ;  /* 0x00006d0004087a24 */ /* 0x000fe200078e0208 */
[----:B------:R-:W-:Y:S01]  /*22f0*/  SHF.R.S32.HI R4, RZ, 0x1f, R6 ;  /* 0x0000001fff047819 */ /* 0x000fe20000011406 */
[----:B------:R-:W-:-:S03]  /*2300*/  IMAD.WIDE.U32 R14, R231, c[0x0][0x1e8], R14 ;  /* 0x00007a00e70e7a25 */ /* 0x000fc600078e000e */
[----:B------:R-:W-:Y:S01]  /*2310*/  IADD3 R11, R11, R8, RZ ;  /* 0x000000080b0b7210 */ /* 0x000fe20007ffe0ff */
[----:B------:R-:W-:Y:S01]  /*2320*/  IMAD.WIDE.U32 R12, R231, c[0x0][0x210], R12 ;  /* 0x00008400e70c7a25 */ /* 0x000fe200078e000c */
[----:B------:R-:W-:-:S03]  /*2330*/  MOV R240, R14 ;  /* 0x0000000e00f07202 */ /* 0x000fc60000000f00 */
[----:B------:R-:W-:Y:S01]  /*2340*/  IMAD R4, R4, c[0x0][0x1a8], RZ ;  /* 0x00006a0004047a24 */ /* 0x000fe200078e02ff */
[----:B------:R-:W-:Y:S01]  /*2350*/  MOV R236, R12 ;  /* 0x0000000c00ec7202 */ /* 0x000fe20000000f00 */
[C---:B------:R-:W-:Y:S02]  /*2360*/  IMAD R241, R231.reuse, c[0x0][0x1ec], R15 ;  /* 0x00007b00e7f17a24 */ /* 0x040fe400078e020f */
[C---:B------:R-:W-:Y:S02]  /*2370*/  IMAD R8, R6.reuse, c[0x0][0x1ac], R4 ;  /* 0x00006b0006087a24 */ /* 0x040fe400078e0204 */
[----:B------:R-:W-:Y:S02]  /*2380*/  IMAD R237, R231, c[0x0][0x214], R13 ;  /* 0x00008500e7ed7a24 */ /* 0x000fe400078e020d */
[----:B------:R-:W-:-:S05]  /*2390*/  IMAD.WIDE.U32 R6, R6, c[0x0][0x1a8], R10 ;  /* 0x00006a0006067a25 */ /* 0x000fca00078e000a */
[----:B------:R-:W-:Y:S02]  /*23a0*/  IADD3 R8, R7, R8, RZ ;  /* 0x0000000807087210 */ /* 0x000fe40007ffe0ff */
[----:B------:R-:W-:Y:S02]  /*23b0*/  IADD3 R7, R219, R197, RZ ;  /* 0x000000c5db077210 */ /* 0x000fe40007ffe0ff */
[----:B---3--:R-:W-:Y:S01]  /*23c0*/  @P4 SHF.R.S32.HI R0, RZ, 0x1f, R2 ;  /* 0x0000001fff004819 */ /* 0x008fe20000011402 */
[----:B------:R-:W-:Y:S01]  /*23d0*/  @!P4 IMAD.MOV.U32 R2, RZ, RZ, R230 ;  /* 0x000000ffff02c224 */ /* 0x000fe200078e00e6 */
[----:B------:R-:W-:Y:S02]  /*23e0*/  @!P4 MOV R0, R5 ;  /* 0x000000050000c202 */ /* 0x000fe40000000f00 */
[----:B------:R-:W-:Y:S02]  /*23f0*/  ISETP.GE.AND P4, PT, R207, c[0x0][0x198], PT ;  /* 0x00006600cf007a0c */ /* 0x000fe40003f86270 */
[----:B------:R-:W-:-:S02]  /*2400*/  SEL R0, R0, RZ, !P0 ;  /* 0x000000ff00007207 */ /* 0x000fc40004000000 */
[----:B------:R-:W-:Y:S02]  /*2410*/  SEL R2, R2, RZ, !P0 ;  /* 0x000000ff02027207 */ /* 0x000fe40004000000 */
[----:B------:R-:W-:Y:S01]  /*2420*/  LEA R9, P0, R6, c[0x0][0x160], 0x1 ;  /* 0x0000580006097a11 */ /* 0x000fe200078008ff */
[C---:B------:R-:W-:Y:S02]  /*2430*/  IMAD R232, R0.reuse, c[0x0][0x1f0], RZ ;  /* 0x00007c0000e87a24 */ /* 0x040fe400078e02ff */
        /* <DEDUP_REMOVED lines=9> */
[----:B------:R2:W3:Y:S02]  /*24d0*/  SHFL.IDX PT, R10, R8, RZ, 0x181f ;  /* 0x00181fff080a7589 */ /* 0x0004e400000e0000 */
.L_x_2206:
[----:B------:R-:W-:Y:S05]  /*24e0*/  BRA.DIV ~URZ, `(.L_x_2118) ;  /* 0x0000e2127f007947 */ /* 0x000fea000b800000 */
[----:B------:R4:W1:Y:S02]  /*24f0*/  SHFL.IDX PT, R0, R9, RZ, 0x181f ;  /* 0x00181fff09007589 */ /* 0x00086400000e0000 */
.L_x_2207:
[----:B------:R-:W-:Y:S01]  /*2500*/  IMAD R6, R243, c[0x0][0x2c4], RZ ;  /* 0x0000b100f3067a24 */ /* 0x000fe200078e02ff */
[----:B------:R-:W-:Y:S04]  /*2510*/  BSSY B0, `(.L_x_2119) ;  /* 0x000000f000007945 */ /* 0x000fe80003800000 */
[----:B------:R-:W-:-:S13]  /*2520*/  ISETP.GE.AND P0, PT, R7, R6, PT ;  /* 0x000000060700720c */ /* 0x000fda0003f06270 */
[----:B------:R-:W-:Y:S05]  /*2530*/  @P0 BRA `(.L_x_2120) ;  /* 0x000000c000000947 */ /* 0x000fea0003800000 */
[-C--:B-1----:R-:W-:Y:S02]  /*2540*/  LEA R12, P3, R222, R0.reuse, 0x1 ;  /* 0x00000000de0c7211 */ /* 0x082fe400078608ff */
[-C--:B------:R-:W-:Y:S02]  /*2550*/  LEA R4, P1, R208, R0.reuse, 0x1 ;  /* 0x00000000d0047211 */ /* 0x080fe400078208ff */
[C---:B------:R-:W-:Y:S02]  /*2560*/  LEA R14, P0, R207.reuse, R0, 0x1 ;  /* 0x00000000cf0e7211 */ /* 0x040fe400078008ff */
[-C--:B---3--:R-:W-:Y:S02]  /*2570*/  LEA.HI.X R13, R222, R10.reuse, R223, 0x1, P3 ;  /* 0x0000000ade0d7211 */ /* 0x088fe400018f0cdf */
[-C--:B------:R-:W-:Y:S02]  /*2580*/  LEA.HI.X R5, R208, R10.reuse, R203, 0x1, P1 ;  /* 0x0000000ad0057211 */ /* 0x080fe400008f0ccb */
[----:B------:R-:W-:Y:S01]  /*2590*/  LEA.HI.X R15, R207, R10, R202, 0x1, P0 ;  /* 0x0000000acf0f7211 */ /* 0x000fe200000f0cca */
[----:B------:R-:W-:Y:S01]  /*25a0*/  @!PT LDS RZ, [RZ] ;  /* 0x00000000fffff984 */ /* 0x000fe20000000800 */
[----:B------:R-:W-:Y:S01]  /*25b0*/  @!PT LDS RZ, [RZ] ;  /* 0x00000000fffff984 */ /* 0x000fe20000000800 */
[----:B------:R-:W-:Y:S01]  /*25c0*/  @!PT LDS RZ, [RZ] ;  /* 0x00000000fffff984 */ /* 0x000fe20000000800 */
[----:B------:R1:W-:Y:S04]  /*25d0*/  LDGSTS.E.BYPASS.LTC128B.128 [R212+0x18100], [R12.64], !P6 ;  /* 0x181000000cd47fae */ /* 0x0003e8000f101d48 */
[----:B------:R1:W-:Y:S04]  /*25e0*/  LDGSTS.E.BYPASS.LTC128B.128 [R212+0x1c100], [R4.64], !P5 ;  /* 0x1c10000004d47fae */ /* 0x0003e8000e901d48 */
[----:B------:R1:W-:Y:S02]  /*25f0*/  LDGSTS.E.BYPASS.LTC128B.128 [R212+0x20100], [R14.64], !P4 ;  /* 0x201000000ed47fae */ /* 0x0003e4000e101d48 */
.L_x_2120:
[----:B------:R-:W-:Y:S05]  /*2600*/  BSYNC B0 ;  /* 0x0000000000007941 */ /* 0x000fea0003800000 */
.L_x_2119:
[----:B------:R-:W-:Y:S05]  /*2610*/  BRA.DIV ~URZ, `(.L_x_2121) ;  /* 0x0000e1527f007947 */ /* 0x000fea000b800000 */
[----:B---3--:R3:W2:Y:S04]  /*2620*/  SHFL.IDX PT, R10, R8, 0x1, 0x181f ;  /* 0x00381f00080a7f89 */ /* 0x0086a800000e0000 */
[----:B------:R3:W4:Y:S02]  /*2630*/  SHFL.IDX PT, R2, R9, 0x1, 0x181f ;  /* 0x00381f0009027f89 */ /* 0x00072400000e0000 */
.L_x_2208:
[----:B-1----:R-:W-:Y:S01]  /*2640*/  IADD3 R0, R7, 0x20, RZ ;  /* 0x0000002007007810 */ /* 0x002fe20007ffe0ff */
[----:B------:R-:W-:Y:S03]  /*2650*/  BSSY B0, `(.L_x_2122) ;  /* 0x000000f000007945 */ /* 0x000fe60003800000 */
[----:B------:R-:W-:-:S13]  /*2660*/  ISETP.GE.AND P0, PT, R0, R6, PT ;  /* 0x000000060000720c */ /* 0x000fda0003f06270 */
[----:B------:R-:W-:Y:S05]  /*2670*/  @P0 BRA `(.L_x_2123) ;  /* 0x000000c000000947 */ /* 0x000fea0003800000 */
[-C--:B----4-:R-:W-:Y:S02]  /*2680*/  LEA R12, P3, R222, R2.reuse, 0x1 ;  /* 0x00000002de0c7211 */ /* 0x090fe400078608ff */
[-C--:B------:R-:W-:Y:S02]  /*2690*/  LEA R4, P1, R208, R2.reuse, 0x1 ;  /* 0x00000002d0047211 */ /* 0x080fe400078208ff */
[C---:B------:R-:W-:Y:S02]  /*26a0*/  LEA R14, P0, R207.reuse, R2, 0x1 ;  /* 0x00000002cf0e7211 */ /* 0x040fe400078008ff */
[-C--:B--2---:R-:W-:Y:S02]  /*26b0*/  LEA.HI.X R13, R222, R10.reuse, R223, 0x1, P3 ;  /* 0x0000000ade0d7211 */ /* 0x084fe400018f0cdf */
        /* <DEDUP_REMOVED lines=8> */
.L_x_2123:
[----:B------:R-:W-:Y:S05]  /*2740*/  BSYNC B0 ;  /* 0x0000000000007941 */ /* 0x000fea0003800000 */
.L_x_2122:
[----:B------:R-:W-:Y:S05]  /*2750*/  BRA.DIV ~URZ, `(.L_x_2124) ;  /* 0x0000e0d27f007947 */ /* 0x000fea000b800000 */
[----:B--2---:R2:W1:Y:S02]  /*2760*/  SHFL.IDX PT, R10, R8, 0x2, 0x181f ;  /* 0x00581f00080a7f89 */ /* 0x00446400000e0000 */
.L_x_2209:
[----:B------:R-:W-:Y:S05]  /*2770*/  BRA.DIV ~URZ, `(.L_x_2125) ;  /* 0x0000e1227f007947 */ /* 0x000fea000b800000 */
[----:B----4-:R4:W2:Y:S02]  /*2780*/  SHFL.IDX PT, R2, R9, 0x2, 0x181f ;  /* 0x00581f0009027f89 */ /* 0x0108a400000e0000 */
.L_x_2210:
[----:B------:R-:W-:Y:S01]  /*2790*/  IADD3 R0, R7, 0x40, RZ ;  /* 0x0000004007007810 */ /* 0x000fe20007ffe0ff */
[----:B------:R-:W-:Y:S03]  /*27a0*/  BSSY B0, `(.L_x_2126) ;  /* 0x000000f000007945 */ /* 0x000fe60003800000 */
[----:B------:R-:W-:-:S13]  /*27b0*/  ISETP.GE.AND P0, PT, R0, R6, PT ;  /* 0x000000060000720c */ /* 0x000fda0003f06270 */
[----:B------:R-:W-:Y:S05]  /*27c0*/  @P0 BRA `(.L_x_2127) ;  /* 0x000000c000000947 */ /* 0x000fea0003800000 */
[-C--:B-12---:R-:W-:Y:S02]  /*27d0*/  LEA R12, P3, R222, R2.reuse, 0x1 ;  /* 0x00000002de0c7211 */ /* 0x086fe400078608ff */
[-C--:B------:R-:W-:Y:S02]  /*27e0*/  LEA R4, P1, R208, R2.reuse, 0x1 ;  /* 0x00000002d0047211 */ /* 0x080fe400078208ff */
[C---:B------:R-:W-:Y:S02]  /*27f0*/  LEA R14, P0, R207.reuse, R2, 0x1 ;  /* 0x00000002cf0e7211 */ /* 0x040fe400078008ff */
[-C--:B------:R-:W-:Y:S02]  /*2800*/  LEA.HI.X R13, R222, R10.reuse, R223, 0x1, P3 ;  /* 0x0000000ade0d7211 */ /* 0x080fe400018f0cdf */
        /* <DEDUP_REMOVED lines=8> */
.L_x_2127:
[----:B------:R-:W-:Y:S05]  /*2890*/  BSYNC B0 ;  /* 0x0000000000007941 */ /* 0x000fea0003800000 */
.L_x_2126:
[----:B------:R-:W-:Y:S05]  /*28a0*/  BRA.DIV ~URZ, `(.L_x_2128) ;  /* 0x0000e0527f007947 */ /* 0x000fea000b800000 */
[----:B--23--:R-:W2:Y:S04]  /*28b0*/  SHFL.IDX PT, R8, R8, 0x3, 0x181f ;  /* 0x00781f0008087f89 */ /* 0x00cea800000e0000 */
[----:B----4-:R-:W3:Y:S02]  /*28c0*/  SHFL.IDX PT, R9, R9, 0x3, 0x181f ;  /* 0x00781f0009097f89 */ /* 0x010ee400000e0000 */
.L_x_2211:
[----:B------:R-:W-:-:S04]  /*28d0*/  IADD3 R7, R7, 0x60, RZ ;  /* 0x0000006007077810 */ /* 0x000fc80007ffe0ff */
[----:B------:R-:W-:-:S13]  /*28e0*/  ISETP.GE.AND P3, PT, R7, R6, PT ;  /* 0x000000060700720c */ /* 0x000fda0003f66270 */
[-C--:B---3--:R-:W-:Y:S02]  /*28f0*/  @!P3 LEA R6, P0, R222, R9.reuse, 0x1 ;  /* 0x00000009de06b211 */ /* 0x088fe400078008ff */
[-C--:B-1----:R-:W-:Y:S02]  /*2900*/  @!P3 LEA R4, P1, R208, R9.reuse, 0x1 ;  /* 0x00000009d004b211 */ /* 0x082fe400078208ff */
[-C--:B--2---:R-:W-:Y:S02]  /*2910*/  @!P3 LEA.HI.X R7, R222, R8.reuse, R223, 0x1, P0 ;  /* 0x00000008de07b211 */ /* 0x084fe400000f0cdf */
[C---:B------:R-:W-:Y:S02]  /*2920*/  @!P3 LEA R10, P0, R207.reuse, R9, 0x1 ;  /* 0x00000009cf0ab211 */ /* 0x040fe400078008ff */
[-C--:B------:R-:W-:Y:S01]  /*2930*/  @!P3 LEA.HI.X R5, R208, R8.reuse, R203, 0x1, P1 ;  /* 0x00000008d005b211 */ /* 0x080fe200008f0ccb */
[----:B------:R-:W-:Y:S01]  /*2940*/  @!PT LDS RZ, [RZ] ;  /* 0x00000000fffff984 */ /* 0x000fe20000000800 */
[----:B------:R-:W-:Y:S01]  /*2950*/  @!PT LDS RZ, [RZ] ;  /* 0x00000000fffff984 */ /* 0x000fe20000000800 */
[----:B------:R-:W-:Y:S01]  /*2960*/  @!PT LDS RZ, [RZ] ;  /* 0x00000000fffff984 */ /* 0x000fe20000000800 */
[----:B------:R1:W-:Y:S01]  /*2970*/  @!P3 LDGSTS.E.BYPASS.LTC128B.128 [R212+0x1b100], [R6.64], !P6 ;  /* 0x1b10000006d4bfae */ /* 0x0003e2000f101d48 */
[----:B------:R-:W-:-:S03]  /*2980*/  @!P3 LEA.HI.X R11, R207, R8, R202, 0x1, P0 ;  /* 0x00000008cf0bb211 */ /* 0x000fc600000f0cca */
[----:B------:R1:W-:Y:S04]  /*2990*/  @!P3 LDGSTS.E.BYPASS.LTC128B.128 [R212+0x1f100], [R4.64], !P5 ;  /* 0x1f10000004d4bfae */ /* 0x0003e8000e901d48 */
[----:B------:R1:W-:Y:S04]  /*29a0*/  @!P3 LDGSTS.E.BYPASS.LTC128B.128 [R212+0x23100], [R10.64], !P4 ;  /* 0x231000000ad4bfae */ /* 0x0003e8000e101d48 */
[----:B------:R-:W0:Y:S01]  /*29b0*/  LDGDEPBAR ;  /* 0x00000000000079af */ /* 0x000e220000000000 */
[----:B------:R-:W-:Y:S02]  /*29c0*/  WARPSYNC 0xffffffff ;  /* 0xffffffff00007948 */ /* 0x000fe40003800000 */
[----:B-1----:R-:W-:Y:S01]  /*29d0*/  IMAD.IADD R5, R244, 0x1, -R219 ;  /* 0x00000001f4057824 */ /* 0x002fe200078e0adb */
[----:B------:R-:W-:Y:S01]  /*29e0*/  SHF.R.S32.HI R6, RZ, 0x1f, R80 ;  /* 0x0000001fff067819 */ /* 0x000fe20000011450 */
[----:B------:R-:W-:Y:S01]  /*29f0*/  IMAD.MOV.U32 R2, RZ, RZ, 0x20 ;  /* 0x00000020ff027424 */ /* 0x000fe200078e00ff */
[----:B------:R-:W-:Y:S01]  /*2a00*/  BAR.SYNC.DEFER_BLOCKING 0x0 ;  /* 0x0000000000007b1d */ /* 0x000fe20000010000 */
[----:B------:R-:W-:-:S02]  /*2a10*/  IMAD R5, R80, -0x40, R5 ;  /* 0xffffffc050057824 */ /* 0x000fc400078e0205 */
[----:B------:R-:W-:Y:S02]  /*2a20*/  IMAD R0, R6, c[0x0][0x1e0], RZ ;  /* 0x0000780006007a24 */ /* 0x000fe400078e02ff */
[C---:B------:R-:W-:Y:S01]  /*2a30*/  IMAD.WIDE.U32 R10, R80.reuse, c[0x0][0x1e0], RZ ;  /* 0x00007800500a7a25 */ /* 0x040fe200078e00ff */
[C---:B------:R-:W-:Y:S01]  /*2a40*/  ISETP.GE.AND P6, PT, R5.reuse, 0x21, PT ;  /* 0x000000210500780c */ /* 0x040fe20003fc6270 */
[----:B------:R-:W-:Y:S01]  /*2a50*/  ULDC.64 UR4, c[0x0][0x208] ;  /* 0x0000820000047ab9 */ /* 0x000fe20000000a00 */
[----:B------:R-:W-:Y:S01]  /*2a60*/  ISETP.GE.AND P4, PT, R5, 0x1, PT ;  /* 0x000000010500780c */ /* 0x000fe20003f86270 */
[----:B------:R-:W-:Y:S01]  /*2a70*/  IMAD R0, R80, c[0x0][0x1e4], R0 ;  /* 0x0000790050007a24 */ /* 0x000fe200078e0200 */
[----:B------:R-:W-:Y:S01]  /*2a80*/  LEA R4, P0, R10, R240, 0x6 ;  /* 0x000000f00a047211 */ /* 0x000fe200078030ff */
[C---:B------:R-:W-:Y:S01]  /*2a90*/  IMAD.WIDE.U32 R8, R2.reuse, c[0x0][0x1e0], RZ ;  /* 0x0000780002087a25 */ /* 0x040fe200078e00ff */
[----:B------:R-:W-:Y:S01]  /*2aa0*/  USHF.L.U32 UR7, UR4, 0x6, URZ ;  /* 0x0000000604077899 */ /* 0x000fe2000800063f */
[----:B------:R-:W-:Y:S01]  /*2ab0*/  BSSY B0, `(.L_x_2129) ;  /* 0x0000050000007945 */ /* 0x000fe20003800000 */
[----:B------:R-:W-:Y:S01]  /*2ac0*/  UMOV UR6, 0x6 ;  /* 0x0000000600067882 */ /* 0x000fe20000000000 */
[----:B------:R-:W-:Y:S01]  /*2ad0*/  IMAD.IADD R0, R11, 0x1, R0 ;  /* 0x000000010b007824 */ /* 0x000fe200078e0200 */
[----:B------:R-:W-:Y:S01]  /*2ae0*/  USHF.L.U64.HI UR5, UR4, UR6, UR5 ;  /* 0x0000000604057299 */ /* 0x000fe20008010205 */
[----:B------:R-:W-:-:S02]  /*2af0*/  IMAD R7, R2, c[0x0][0x1e4], RZ ;  /* 0x0000790002077a24 */ /* 0x000fc400078e02ff */
[----:B------:R-:W-:Y:S01]  /*2b00*/  @P6 IADD3 R8, P1, R4, R8, RZ ;  /* 0x0000000804086210 */ /* 0x000fe20007f3e0ff */
[----:B------:R-:W-:Y:S01]  /*2b10*/  IMAD R6, R6, c[0x0][0x208], RZ ;  /* 0x0000820006067a24 */ /* 0x000fe200078e02ff */
[----:B------:R-:W-:Y:S01]  /*2b20*/  LEA.HI.X R0, R10, R232, R0, 0x6, P0 ;  /* 0x000000e80a007211 */ /* 0x000fe200000f3400 */
[----:B------:R-:W-:Y:S01]  /*2b30*/  IMAD.WIDE.U32 R10, R80, c[0x0][0x208], RZ ;  /* 0x00008200500a7a25 */ /* 0x000fe200078e00ff */
[----:B------:R-:W-:Y:S02]  /*2b40*/  @P4 LEA R12, P0, R4, c[0x0][0x1c8], 0x1 ;  /* 0x00007200040c4a11 */ /* 0x000fe400078008ff */
[----:B------:R-:W-:Y:S01]  /*2b50*/  @P6 IADD3.X R7, R0, R9, R7, P1, !PT ;  /* 0x0000000900076210 */ /* 0x000fe20000ffe407 */
[----:B------:R-:W-:Y:S01]  /*2b60*/  IMAD R6, R80, c[0x0][0x20c], R6 ;  /* 0x0000830050067a24 */ /* 0x000fe200078e0206 */
[----:B------:R-:W-:Y:S02]  /*2b70*/  @P4 ISETP.GE.AND P1, PT, R222, c[0x0][0x1d4], PT ;  /* 0x00007500de004a0c */ /* 0x000fe40003f26270 */
[----:B------:R-:W-:Y:S01]  /*2b80*/  @P4 LEA.HI.X R13, R4, c[0x0][0x1cc], R0, 0x1, P0 ;  /* 0x00007300040d4a11 */ /* 0x000fe200000f0c00 */
[----:B------:R-:W-:Y:S01]  /*2b90*/  IMAD.IADD R6, R11, 0x1, R6 ;  /* 0x000000010b067824 */ /* 0x000fe200078e0206 */
[----:B------:R-:W-:-:S02]  /*2ba0*/  @P4 ISETP.GE.AND P0, PT, R208, c[0x0][0x1d4], PT ;  /* 0x00007500d0004a0c */ /* 0x000fc40003f06270 */
[----:B------:R-:W-:Y:S02]  /*2bb0*/  LEA R0, P3, R10, R236, 0x6 ;  /* 0x000000ec0a007211 */ /* 0x000fe400078630ff */
[----:B------:R-:W-:Y:S02]  /*2bc0*/  @P6 LEA R14, P5, R8, c[0x0][0x1c8], 0x1 ;  /* 0x00007200080e6a11 */ /* 0x000fe400078a08ff */
[----:B------:R-:W-:Y:S02]  /*2bd0*/  LEA.HI.X R6, R10, R198, R6, 0x6, P3 ;  /* 0x000000c60a067211 */ /* 0x000fe400018f3406 */
[----:B------:R-:W-:Y:S01]  /*2be0*/  @P4 ISETP.GE.AND P3, PT, R207, c[0x0][0x1d4], PT ;  /* 0x00007500cf004a0c */ /* 0x000fe20003f66270 */
[----:B------:R-:W-:Y:S01]  /*2bf0*/  @!PT LDS RZ, [RZ] ;  /* 0x00000000fffff984 */ /* 0x000fe20000000800 */
[----:B------:R-:W-:Y:S01]  /*2c00*/  @!PT LDS RZ, [RZ] ;  /* 0x00000000fffff984 */ /* 0x000fe20000000800 */
[----:B------:R-:W-:Y:S01]  /*2c10*/  @!PT LDS RZ, [RZ] ;  /* 0x00000000fffff984 */ /* 0x000fe20000000800 */
[----:B------:R1:W-:Y:S01]  /*2c20*/  @P4 LDGSTS.E.BYPASS.LTC128B.128 [R212+0xc100], [R12.64], !P1 ;  /* 0x0c1000000cd44fae */ /* 0x0003e2000c901d48 */
[----:B------:R-:W-:Y:S02]  /*2c30*/  @P6 ISETP.GE.AND P1, PT, R222, c[0x0][0x1d4], PT ;  /* 0x00007500de006a0c */ /* 0x000fe40003f26270 */
[----:B------:R-:W-:Y:S01]  /*2c40*/  @P6 LEA.HI.X R15, R8, c[0x0][0x1cc], R7, 0x1, P5 ;  /* 0x00007300080f6a11 */ /* 0x000fe200028f0c07 */
[----:B------:R1:W-:Y:S01]  /*2c50*/  @P4 LDGSTS.E.BYPASS.LTC128B.128 [R212+0xe100], [R12.64+0x80], !P0 ;  /* 0x0e1000800cd44fae */ /* 0x0003e2000c101d48 */
[----:B------:R-:W-:-:S02]  /*2c60*/  @P6 ISETP.GE.AND P0, PT, R208, c[0x0][0x1d4], PT ;  /* 0x00007500d0006a0c */ /* 0x000fc40003f06270 */
[----:B------:R-:W-:-:S04]  /*2c70*/  LEA R8, P5, R0, c[0x0][0x1f8], 0x1 ;  /* 0x00007e0000087a11 */ /* 0x000fc800078a08ff */
[----:B------:R-:W-:Y:S01]  /*2c80*/  LEA.HI.X R9, R0, c[0x0][0x1fc], R6, 0x1, P5 ;  /* 0x00007f0000097a11 */ /* 0x000fe200028f0c06 */
[----:B------:R1:W-:Y:S01]  /*2c90*/  @P4 LDGSTS.E.BYPASS.LTC128B.128 [R212+0x10100], [R12.64+0x100], !P3 ;  /* 0x101001000cd44fae */ /* 0x0003e2000d901d48 */
[C---:B------:R-:W-:Y:S01]  /*2ca0*/  @P6 ISETP.GE.AND P5, PT, R207.reuse, c[0x0][0x1d4], PT ;  /* 0x00007500cf006a0c */ /* 0x040fe20003fa6270 */
[----:B------:R-:W-:Y:S01]  /*2cb0*/  IMAD.MOV.U32 R0, RZ, RZ, 0x40 ;  /* 0x00000040ff007424 */ /* 0x000fe200078e00ff */
[----:B------:R-:W-:Y:S01]  /*2cc0*/  ISETP.GE.AND P4, PT, R222, c[0x0][0x1d4], PT ;  /* 0x00007500de007a0c */ /* 0x000fe20003f86270 */
[----:B------:R1:W-:Y:S01]  /*2cd0*/  @P6 LDGSTS.E.BYPASS.LTC128B.128 [R212+0xd100], [R14.64], !P1 ;  /* 0x0d1000000ed46fae */ /* 0x0003e2000c901d48 */
[----:B------:R-:W-:Y:S02]  /*2ce0*/  ISETP.GE.AND P3, PT, R208, c[0x0][0x1d4], PT ;  /* 0x00007500d0007a0c */ /* 0x000fe40003f66270 */
[----:B------:R-:W-:Y:S01]  /*2cf0*/  ISETP.GE.AND P1, PT, R207, c[0x0][0x1d4], PT ;  /* 0x00007500cf007a0c */ /* 0x000fe20003f26270 */
[----:B------:R1:W-:Y:S01]  /*2d00*/  @P6 LDGSTS.E.BYPASS.LTC128B.128 [R212+0xf100], [R14.64+0x80], !P0 ;  /* 0x0f1000800ed46fae */ /* 0x0003e2000c101d48 */
[----:B------:R-:W-:-:S02]  /*2d10*/  ISETP.LT.OR P0, PT, R5, 0x1, P4 ;  /* 0x000000010500780c */ /* 0x000fc40002701670 */
[----:B------:R-:W-:-:S03]  /*2d20*/  ISETP.LT.OR P4, PT, R5, 0x21, P4 ;  /* 0x000000210500780c */ /* 0x000fc60002781670 */
[----:B------:R1:W-:Y:S01]  /*2d30*/  @P6 LDGSTS.E.BYPASS.LTC128B.128 [R212+0x11100], [R14.64+0x100], !P5 ;  /* 0x111001000ed46fae */ /* 0x0003e2000e901d48 */
[C---:B------:R-:W-:Y:S02]  /*2d40*/  ISETP.LT.OR P6, PT, R5.reuse, 0x1, P3 ;  /* 0x000000010500780c */ /* 0x040fe40001fc1670 */
[C---:B------:R-:W-:Y:S01]  /*2d50*/  ISETP.LT.OR P5, PT, R5.reuse, 0x1, P1 ;  /* 0x000000010500780c */ /* 0x040fe20000fa1670 */
[----:B------:R-:W0:Y:S01]  /*2d60*/  LDGDEPBAR ;  /* 0x00000000000079af */ /* 0x000e220000000000 */
[C---:B------:R-:W-:Y:S02]  /*2d70*/  ISETP.LT.OR P3, PT, R5.reuse, 0x21, P3 ;  /* 0x000000210500780c */ /* 0x040fe40001f61670 */
[----:B------:R-:W-:Y:S01]  /*2d80*/  ISETP.LT.OR P1, PT, R5, 0x21, P1 ;  /* 0x000000210500780c */ /* 0x000fe20000f21670 */
[----:B------:R1:W-:Y:S01]  /*2d90*/  LDGSTS.E.BYPASS.LTC128B.128 [R212+0x100], [R8.64], !P0 ;  /* 0x0010000008d47fae */ /* 0x0003e2000c101d48 */
[----:B------:R-:W-:-:S04]  /*2da0*/  IADD3 R4, P0, R8, UR7, RZ ;  /* 0x0000000708047c10 */ /* 0x000fc8000ff1e0ff */
[----:B------:R-:W-:Y:S01]  /*2db0*/  IADD3.X R5, R9, UR5, RZ, P0, !PT ;  /* 0x0000000509057c10 */ /* 0x000fe200087fe4ff */
[----:B------:R1:W-:Y:S04]  /*2dc0*/  LDGSTS.E.BYPASS.LTC128B.128 [R212+0x2100], [R8.64+0x80], !P6 ;  /* 0x0210008008d47fae */ /* 0x0003e8000f101d48 */
[----:B------:R1:W-:Y:S04]  /*2dd0*/  LDGSTS.E.BYPASS.LTC128B.128 [R212+0x4100], [R8.64+0x100], !P5 ;  /* 0x0410010008d47fae */ /* 0x0003e8000e901d48 */
[----:B------:R1:W-:Y:S04]  /*2de0*/  LDGSTS.E.BYPASS.LTC128B.128 [R212+0x1100], [R4.64], !P4 ;  /* 0x0110000004d47fae */ /* 0x0003e8000e101d48 */
[----:B------:R1:W-:Y:S04]  /*2df0*/  LDGSTS.E.BYPASS.LTC128B.128 [R212+0x3100], [R4.64+0x80], !P3 ;  /* 0x0310008004d47fae */ /* 0x0003e8000d901d48 */
[----:B------:R1:W-:Y:S01]  /*2e00*/  LDGSTS.E.BYPASS.LTC128B.128 [R212+0x5100], [R4.64+0x100], !P1 ;  /* 0x0510010004d47fae */ /* 0x0003e2000c901d48 */
[----:B------:R-:W-:-:S03]  /*2e10*/  ISETP.GT.AND P1, PT, R80, R233, PT ;  /* 0x000000e95000720c */ /* 0x000fc60003f24270 */
[----:B------:R-:W0:Y:S10]  /*2e20*/  LDGDEPBAR ;  /* 0x00000000000079af */ /* 0x000e340000000000 */
[----:B------:R-:W-:Y:S05]  /*2e30*/  @!P1 BRA `(.L_x_2130) ;  /* 0x0000017000009947 */ /* 0x000fea0003800000 */
[----:B-1----:R-:W-:Y:S02]  /*2e40*/  IADD3 R5, R3, -0x2, RZ ;  /* 0xfffffffe03057810 */ /* 0x002fe40007ffe0ff */
        /* <DEDUP_REMOVED lines=9> */
[----:B------:R-:W-:Y:S01]  /*2ee0*/  IMAD.WIDE.U32 R6, R0, c[0x0][0x1e0], RZ ;  /* 0x0000780000067a25 */ /* 0x000fe200078e00ff */
[----:B------:R-:W-:Y:S02]  /*2ef0*/  ISETP.GE.AND P3, PT, R208, c[0x0][0x1d4], PT ;  /* 0x00007500d0007a0c */ /* 0x000fe40003f66270 */
[----:B------:R-:W-:Y:S01]  /*2f00*/  LEA.HI.X R9, R5, c[0x0][0x1cc], R4, 0x1, P0 ;  /* 0x0000730005097a11 */ /* 0x000fe200000f0c04 */
[----:B------:R-:W-:Y:S01]  /*2f10*/  IMAD R4, R0, c[0x0][0x1e4], RZ ;  /* 0x0000790000047a24 */ /* 0x000fe200078e02ff */
[----:B------:R-:W-:Y:S02]  /*2f20*/  ISETP.GE.AND P0, PT, R207, c[0x0][0x1d4], PT ;  /* 0x00007500cf007a0c */ /* 0x000fe40003f06270 */
[----:B------:R-:W-:Y:S01]  /*2f30*/  IADD3 R6, P5, R6, R8, RZ ;  /* 0x0000000806067210 */ /* 0x000fe20007fbe0ff */
[----:B------:R1:W-:Y:S03]  /*2f40*/  LDGSTS.E.BYPASS.LTC128B.128 [R212+0x12100], [R8.64], !P4 ;  /* 0x1210000008d47fae */ /* 0x0003e6000e101d48 */
[----:B------:R-:W-:-:S03]  /*2f50*/  IADD3.X R7, R9, R7, R4, P5, !PT ;  /* 0x0000000709077210 */ /* 0x000fc60002ffe404 */
[----:B------:R1:W-:Y:S04]  /*2f60*/  LDGSTS.E.BYPASS.LTC128B.128 [R212+0x14100], [R8.64+0x80], !P3 ;  /* 0x1410008008d47fae */ /* 0x0003e8000d901d48 */
[----:B------:R1:W-:Y:S04]  /*2f70*/  LDGSTS.E.BYPASS.LTC128B.128 [R212+0x16100], [R8.64+0x100], !P0 ;  /* 0x1610010008d47fae */ /* 0x0003e8000c101d48 */
[----:B------:R1:W-:Y:S04]  /*2f80*/  LDGSTS.E.BYPASS.LTC128B.128 [R212+0x13100], [R6.64], !P4 ;  /* 0x1310000006d47fae */ /* 0x0003e8000e101d48 */
[----:B------:R1:W-:Y:S04]  /*2f90*/  LDGSTS.E.BYPASS.LTC128B.128 [R212+0x15100], [R6.64+0x80], !P3 ;  /* 0x1510008006d47fae */ /* 0x0003e8000d901d48 */
[----:B------:R1:W-:Y:S02]  /*2fa0*/  LDGSTS.E.BYPASS.LTC128B.128 [R212+0x17100], [R6.64+0x100], !P0 ;  /* 0x1710010006d47fae */ /* 0x0003e4000c101d48 */
.L_x_2130:
[----:B------:R-:W-:Y:S05]  /*2fb0*/  BSYNC B0 ;  /* 0x0000000000007941 */ /* 0x000fea0003800000 */
.L_x_2129:
        /* <DEDUP_REMOVED lines=8> */
[----:B------:R2:W3:Y:S04]  /*3040*/  LDSM.16.M88.4 R24, [R191] ;  /* 0x00000000bf18783b */ /* 0x0004e80000000200 */
[----:B-1----:R2:W1:Y:S04]  /*3050*/  LDSM.16.M88.4 R12, [R190] ;  /* 0x00000000be0c783b */ /* 0x0024680000000200 */
        /* <DEDUP_REMOVED lines=12> */
[----:B------:R-:W-:Y:S01]  /*3120*/  IMAD.WIDE.U32 R6, R4, c[0x0][0x208], RZ ;  /* 0x0000820004067a25 */ /* 0x000fe200078e00ff */
[----:B------:R-:W-:-:S03]  /*3130*/  ISETP.GE.AND P1, PT, R208, c[0x0][0x1d4], PT ;  /* 0x00007500d0007a0c */ /* 0x000fc60003f26270 */
        /* <DEDUP_REMOVED lines=13> */
[----:B------:R-:W-:-:S03]  /*3210*/  IADD3.X R5, R17, UR5, RZ, P4, !PT ;  /* 0x0000000511057c10 */ /* 0x000fc6000a7fe4ff */
[----:B------:R2:W-:Y:S04]  /*3220*/  LDGSTS.E.BYPASS.LTC128B.128 [R212+0x8100], [R16.64+0x80], !P1 ;  /* 0x0810008010d47fae */ /* 0x0005e8000c901d48 */
[----:B------:R2:W-:Y:S04]  /*3230*/  LDGSTS.E.BYPASS.LTC128B.128 [R212+0xa100], [R16.64+0x100], !P0 ;  /* 0x0a10010010d47fae */ /* 0x0005e8000c101d48 */
[----:B------:R2:W-:Y:S04]  /*3240*/  LDGSTS.E.BYPASS.LTC128B.128 [R212+0x7100], [R4.64], !P3 ;  /* 0x0710000004d47fae */ /* 0x0005e8000d901d48 */
[----:B------:R2:W-:Y:S04]  /*3250*/  LDGSTS.E.BYPASS.LTC128B.128 [R212+0x9100], [R4.64+0x80], !P1 ;  /* 0x0910008004d47fae */ /* 0x0005e8000c901d48 */
[----:B------:R2:W-:Y:S02]  /*3260*/  LDGSTS.E.BYPASS.LTC128B.128 [R212+0xb100], [R4.64+0x100], !P0 ;  /* 0x0b10010004d47fae */ /* 0x0005e4000c101d48 */
.L_x_2132:
[----:B------:R-:W-:Y:S05]  /*3270*/  BSYNC B0 ;  /* 0x0000000000007941 */ /* 0x000fea0003800000 */
.L_x_2131:
[----:B------:R-:W-:Y:S01]  /*3280*/  LOP3.LUT P0, RZ, R218, 0x4, RZ, 0xc0, !PT ;  /* 0x00000004daff7812 */ /* 0x000fe2000780c0ff */
[C---:B-123--:R-:W-:Y:S01]  /*3290*/  HMMA.16816.F32 R16, R24.reuse, R12, RZ ;  /* 0x0000000c1810723c */ /* 0x04efe200000018ff */
[----:B------:R-:W-:Y:S01]  /*32a0*/  LDSM.16.M88.4 R32, [R187] ;  /* 0x00000000bb20783b */ /* 0x000fe20000000200 */
[----:B------:R-:W-:Y:S01]  /*32b0*/  IMAD.IADD R246, R214, 0x1, R197 ;  /* 0x00000001d6f67824 */ /* 0x000fe200078e02c5 */
[----:B------:R-:W-:Y:S01]  /*32c0*/  SEL R134, R0, 0xffffffc0, !P0 ;  /* 0xffffffc000867807 */ /* 0x000fe20004000000 */
[C---:B------:R-:W-:Y:S01]  /*32d0*/  IMAD.IADD R165, R189.reuse, 0x1, R185 ;  /* 0x00000001bda57824 */ /* 0x040fe200078e02b9 */
[----:B------:R-:W0:Y:S01]  /*32e0*/  LDGDEPBAR ;  /* 0x00000000000079af */ /* 0x000e220000000000 */
[----:B------:R-:W-:Y:S01]  /*32f0*/  IMAD.IADD R158, R189, 0x1, R184 ;  /* 0x00000001bd9e7824 */ /* 0x000fe200078e02b8 */
[----:B------:R-:W-:Y:S01]  /*3300*/  IADD3 R0, R134, R190, R135 ;  /* 0x000000be86007210 */ /* 0x000fe20007ffe087 */
[----:B------:R-:W-:Y:S01]  /*3310*/  IMAD.IADD R81, R190, 0x1, R134 ;  /* 0x00000001be517824 */ /* 0x000fe200078e0286 */
[C---:B------:R-:W-:Y:S01]  /*3320*/  HMMA.16816.F32 R12, R24.reuse, R14, RZ ;  /* 0x0000000e180c723c */ /* 0x040fe200000018ff */
[----:B------:R-:W-:Y:S03]  /*3330*/  BSSY B0, `(.L_x_2133) ;  /* 0x0000267000007945 */ /* 0x000fe60003800000 */
[----:B------:R-:W1:Y:S04]  /*3340*/  LDSM.16.M88.4 R4, [R81] ;  /* 0x000000005104783b */ /* 0x000e680000000200 */
[----:B------:R-:W-:Y:S01]  /*3350*/  HMMA.16816.F32 R52, R24, R48, RZ ;  /* 0x000000301834723c */ /* 0x000fe200000018ff */
[----:B------:R-:W-:Y:S04]  /*3360*/  LDSM.16.M88.4 R72, [R81+0x800] ;  /* 0x000800005148783b */ /* 0x000fe80000000200 */
[----:B------:R-:W-:Y:S03]  /*3370*/  LDSM.16.M88.4 R68, [R81+0x1000] ;  /* 0x001000005144783b */ /* 0x000fe60000000200 */
[----:B------:R-:W-:Y:S01]  /*3380*/  HMMA.16816.F32 R16, R40, R8, R16 ;  /* 0x000000082810723c */ /* 0x000fe20000001810 */
[----:B------:R-:W-:Y:S07]  /*3390*/  LDSM.16.M88.4 R64, [R81+0x1800] ;  /* 0x001800005140783b */ /* 0x000fee0000000200 */
[C---:B----4-:R-:W-:Y:S08]  /*33a0*/  HMMA.16816.F32 R60, R24.reuse, R56, RZ ;  /* 0x00000038183c723c */ /* 0x050ff000000018ff */
[C---:B------:R-:W-:Y:S08]  /*33b0*/  HMMA.16816.F32 R48, R24.reuse, R50, RZ ;  /* 0x000000321830723c */ /* 0x040ff000000018ff */
[----:B------:R-:W-:Y:S08]  /*33c0*/  HMMA.16816.F32 R56, R24, R58, RZ ;  /* 0x0000003a1838723c */ /* 0x000ff000000018ff */
[----:B------:R-:W-:Y:S01]  /*33d0*/  HMMA.16816.F32 R12, R40, R10, R12 ;  /* 0x0000000a280c723c */ /* 0x000fe2000000180c */
[----:B------:R-:W-:Y:S07]  /*33e0*/  LDSM.16.M88.4 R8, [R0] ;  /* 0x000000000008783b */ /* 0x000fee0000000200 */
[C---:B------:R-:W-:Y:S08]  /*33f0*/  HMMA.16816.F32 R44, R24.reuse, R20, RZ ;  /* 0x00000014182c723c */ /* 0x040ff000000018ff */
[----:B------:R-:W-:Y:S01]  /*3400*/  HMMA.16816.F32 R24, R24, R22, RZ ;  /* 0x000000161818723c */ /* 0x000fe200000018ff */
[----:B------:R-:W2:Y:S07]  /*3410*/  LDSM.16.M88.4 R20, [R186] ;  /* 0x00000000ba14783b */ /* 0x000eae0000000200 */
[----:B-1----:R-:W-:Y:S08]  /*3420*/  HMMA.16816.F32 R16, R32, R4, R16 ;  /* 0x000000042010723c */ /* 0x002ff00000001810 */
[C---:B------:R-:W-:Y:S08]  /*3430*/  HMMA.16816.F32 R60, R40.reuse, R76, R60 ;  /* 0x0000004c283c723c */ /* 0x040ff0000000183c */
[C---:B------:R-:W-:Y:S08]  /*3440*/  HMMA.16816.F32 R52, R40.reuse, R36, R52 ;  /* 0x000000242834723c */ /* 0x040ff00000001834 */
[C---:B------:R-:W-:Y:S01]  /*3450*/  HMMA.16816.F32 R48, R40.reuse, R38, R48 ;  /* 0x000000262830723c */ /* 0x040fe20000001830 */
[----:B------:R-:W-:Y:S07]  /*3460*/  LDSM.16.M88.4 R36, [R191+0x4000] ;  /* 0x00400000bf24783b */ /* 0x000fee0000000200 */
[----:B------:R-:W-:Y:S01]  /*3470*/  HMMA.16816.F32 R56, R40, R78, R56 ;  /* 0x0000004e2838723c */ /* 0x000fe20000001838 */
[----:B------:R-:W-:Y:S07]  /*3480*/  LDSM.16.M88.4 R76, [R0+0x800] ;  /* 0x00080000004c783b */ /* 0x000fee0000000200 */
[----:B------:R-:W-:Y:S01]  /*3490*/  HMMA.16816.F32 R12, R32, R6, R12 ;  /* 0x00000006200c723c */ /* 0x000fe2000000180c */
[----:B------:R-:W1:Y:S07]  /*34a0*/  LDSM.16.M88.4 R4, [R190+0x2000] ;  /* 0x00200000be04783b */ /* 0x000e6e0000000200 */
[C---:B------:R-:W-:Y:S08]  /*34b0*/  HMMA.16816.F32 R44, R40.reuse, R28, R44 ;  /* 0x0000001c282c723c */ /* 0x040ff0000000182c */
[----:B------:R-:W-:Y:S01]  /*34c0*/  HMMA.16816.F32 R40, R40, R30, R24 ;  /* 0x0000001e2828723c */ /* 0x000fe20000001818 */
[----:B------:R-:W3:Y:S04]  /*34d0*/  LDSM.16.M88.4 R28, [R0+0x1000] ;  /* 0x00100000001c783b */ /* 0x000ee80000000200 */
[----:B------:R-:W4:Y:S03]  /*34e0*/  LDSM.16.M88.4 R24, [R0+0x1800] ;  /* 0x001800000018783b */ /* 0x000f260000000200 */
[----:B--2---:R-:W-:Y:S08]  /*34f0*/  HMMA.16816.F32 R16, R20, R8, R16 ;  /* 0x000000081410723c */ /* 0x004ff00000001810 */
[C---:B------:R-:W-:Y:S08]  /*3500*/  HMMA.16816.F32 R60, R32.reuse, R72, R60 ;  /* 0x00000048203c723c */ /* 0x040ff0000000183c */
[C---:B------:R-:W-:Y:S08]  /*3510*/  HMMA.16816.F32 R52, R32.reuse, R68, R52 ;  /* 0x000000442034723c */ /* 0x040ff00000001834 */
[C---:B------:R-:W-:Y:S01]  /*3520*/  HMMA.16816.F32 R48, R32.reuse, R70, R48 ;  /* 0x000000462030723c */ /* 0x040fe20000001830 */
[----:B------:R-:W-:Y:S07]  /*3530*/  LDSM.16.M88.4 R68, [R190+0x3000] ;  /* 0x00300000be44783b */ /* 0x000fee0000000200 */
[----:B------:R-:W-:Y:S01]  /*3540*/  HMMA.16816.F32 R56, R32, R74, R56 ;  /* 0x0000004a2038723c */ /* 0x000fe20000001838 */
[----:B------:R-:W-:Y:S07]  /*3550*/  LDSM.16.M88.4 R72, [R190+0x2800] ;  /* 0x00280000be48783b */ /* 0x000fee0000000200 */
[----:B------:R-:W-:Y:S01]  /*3560*/  HMMA.16816.F32 R12, R20, R10, R12 ;  /* 0x0000000a140c723c */ /* 0x000fe2000000180c */
[----:B------:R-:W-:Y:S07]  /*3570*/  LDSM.16.M88.4 R8, [R188+0x4000] ;  /* 0x00400000bc08783b */ /* 0x000fee0000000200 */
[C---:B------:R-:W-:Y:S08]  /*3580*/  HMMA.16816.F32 R44, R32.reuse, R64, R44 ;  /* 0x00000040202c723c */ /* 0x040ff0000000182c */
[----:B------:R-:W-:Y:S01]  /*3590*/  HMMA.16816.F32 R40, R32, R66, R40 ;  /* 0x000000422028723c */ /* 0x000fe20000001828 */
[----:B------:R-:W2:Y:S04]  /*35a0*/  LDSM.16.M88.4 R32, [R2+0x2000] ;  /* 0x002000000220783b */ /* 0x000ea80000000200 */
[----:B------:R-:W5:Y:S03]  /*35b0*/  LDSM.16.M88.4 R64, [R190+0x3800] ;  /* 0x00380000be40783b */ /* 0x000f660000000200 */
[----:B-1----:R-:W-:Y:S08]  /*35c0*/  HMMA.16816.F32 R16, R36, R4, R16 ;  /* 0x000000042410723c */ /* 0x002ff00000001810 */
[C---:B------:R-:W-:Y:S08]  /*35d0*/  HMMA.16816.F32 R60, R20.reuse, R76, R60 ;  /* 0x0000004c143c723c */ /* 0x040ff0000000183c */
[C---:B---3--:R-:W-:Y:S08]  /*35e0*/  HMMA.16816.F32 R52, R20.reuse, R28, R52 ;  /* 0x0000001c1434723c */ /* 0x048ff00000001834 */
[C---:B------:R-:W-:Y:S01]  /*35f0*/  HMMA.16816.F32 R48, R20.reuse, R30, R48 ;  /* 0x0000001e1430723c */ /* 0x040fe20000001830 */
[----:B------:R-:W-:Y:S07]  /*3600*/  LDSM.16.M88.4 R28, [R2+0x2800] ;  /* 0x00280000021c783b */ /* 0x000fee0000000200 */
[----:B------:R-:W-:Y:S01]  /*3610*/  HMMA.16816.F32 R56, R20, R78, R56 ;  /* 0x0000004e1438723c */ /* 0x000fe20000001838 */
[----:B------:R-:W-:Y:S07]  /*3620*/  LDSM.16.M88.4 R76, [R187+0x4000] ;  /* 0x00400000bb4c783b */ /* 0x000fee0000000200 */
[----:B------:R-:W-:Y:S01]  /*3630*/  HMMA.16816.F32 R12, R36, R6, R12 ;  /* 0x00000006240c723c */ /* 0x000fe2000000180c */
[----:B------:R-:W1:Y:S07]  /*3640*/  LDSM.16.M88.4 R4, [R81+0x2000] ;  /* 0x002000005104783b */ /* 0x000e6e0000000200 */
[C---:B----4-:R-:W-:Y:S08]  /*3650*/  HMMA.16816.F32 R44, R20.reuse, R24, R44 ;  /* 0x00000018142c723c */ /* 0x050ff0000000182c */
        /* <DEDUP_REMOVED lines=12> */
[C---:B-----5:R-:W-:Y:S08]  /*3720*/  HMMA.16816.F32 R44, R36.reuse, R64, R44 ;  /* 0x00000040242c723c */ /* 0x060ff0000000182c */
        /* <DEDUP_REMOVED lines=11> */
[----:B------:R-:W-:Y:S07]  /*37e0*/  LDSM.16.M88.4 R4, [R190+0x4000] ;  /* 0x00400000be04783b */ /* 0x000fee0000000200 */
[C---:B----4-:R-:W-:Y:S08]  /*37f0*/  HMMA.16816.F32 R44, R8.reuse, R20, R44 ;  /* 0x00000014082c723c */ /* 0x050ff0000000182c */
[----:B------:R-:W-:Y:S01]  /*3800*/  HMMA.16816.F32 R40, R8, R22, R40 ;  /* 0x000000160828723c */ /* 0x000fe20000001828 */
[----:B------:R-:W1:Y:S04]  /*3810*/  LDSM.16.M88.4 R8, [R191+0x8000] ;  /* 0x00800000bf08783b */ /* 0x000e680000000200 */
[----:B------:R-:W3:Y:S03]  /*3820*/  LDSM.16.M88.4 R20, [R0+0x3800] ;  /* 0x003800000014783b */ /* 0x000ee60000000200 */
[----:B--2---:R-:W-:Y:S08]  /*3830*/  HMMA.16816.F32 R16, R36, R32, R16 ;  /* 0x000000202410723c */ /* 0x004ff00000001810 */
[C---:B------:R-:W-:Y:S08]  /*3840*/  HMMA.16816.F32 R60, R76.reuse, R72, R60 ;  /* 0x000000484c3c723c */ /* 0x040ff0000000183c */
[C---:B------:R-:W-:Y:S08]  /*3850*/  HMMA.16816.F32 R52, R76.reuse, R68, R52 ;  /* 0x000000444c34723c */ /* 0x040ff00000001834 */
[C---:B------:R-:W-:Y:S08]  /*3860*/  HMMA.16816.F32 R48, R76.reuse, R70, R48 ;  /* 0x000000464c30723c */ /* 0x040ff00000001830 */
[----:B------:R-:W-:Y:S08]  /*3870*/  HMMA.16816.F32 R56, R76, R74, R56 ;  /* 0x0000004a4c38723c */ /* 0x000ff00000001838 */
[----:B------:R-:W-:Y:S01]  /*3880*/  HMMA.16816.F32 R68, R36, R34, R12 ;  /* 0x000000222444723c */ /* 0x000fe2000000180c */
[----:B------:R-:W-:Y:S04]  /*3890*/  LDSM.16.M88.4 R32, [R188+0x8000] ;  /* 0x00800000bc20783b */ /* 0x000fe80000000200 */
[----:B------:R-:W2:Y:S03]  /*38a0*/  LDSM.16.M88.4 R12, [R2+0x4000] ;  /* 0x00400000020c783b */ /* 0x000ea60000000200 */
[C---:B-----5:R-:W-:Y:S08]  /*38b0*/  HMMA.16816.F32 R44, R76.reuse, R64, R44 ;  /* 0x000000404c2c723c */ /* 0x060ff0000000182c */
[----:B------:R-:W-:Y:S01]  /*38c0*/  HMMA.16816.F32 R40, R76, R66, R40 ;  /* 0x000000424c28723c */ /* 0x000fe20000001828 */
[----:B------:R-:W4:Y:S04]  /*38d0*/  LDSM.16.M88.4 R64, [R190+0x4800] ;  /* 0x00480000be40783b */ /* 0x000f280000000200 */
[----:B------:R-:W-:Y:S03]  /*38e0*/  LDSM.16.M88.4 R76, [R2+0x5000] ;  /* 0x00500000024c783b */ /* 0x000fe60000000200 */
[----:B-1----:R-:W-:Y:S08]  /*38f0*/  HMMA.16816.F32 R16, R8, R4, R16 ;  /* 0x000000040810723c */ /* 0x002ff00000001810 */
[C---:B------:R-:W-:Y:S08]  /*3900*/  HMMA.16816.F32 R60, R36.reuse, R28, R60 ;  /* 0x0000001c243c723c */ /* 0x040ff0000000183c */
[----:B------:R-:W-:Y:S01]  /*3910*/  HMMA.16816.F32 R56, R36, R30, R56 ;  /* 0x0000001e2438723c */ /* 0x000fe20000001838 */
[----:B------:R-:W-:Y:S07]  /*3920*/  LDSM.16.M88.4 R28, [R2+0x4800] ;  /* 0x00480000021c783b */ /* 0x000fee0000000200 */
[----:B------:R-:W-:Y:S01]  /*3930*/  HMMA.16816.F32 R68, R8, R6, R68 ;  /* 0x000000060844723c */ /* 0x000fe20000001844 */
[----:B------:R-:W-:Y:S07]  /*3940*/  LDSM.16.M88.4 R4, [R187+0x8000] ;  /* 0x00800000bb04783b */ /* 0x000fee0000000200 */
[C---:B---3--:R-:W-:Y:S08]  /*3950*/  HMMA.16816.F32 R44, R36.reuse, R20, R44 ;  /* 0x00000014242c723c */ /* 0x048ff0000000182c */
[C---:B------:R-:W-:Y:S01]  /*3960*/  HMMA.16816.F32 R40, R36.reuse, R22, R40 ;  /* 0x000000162428723c */ /* 0x040fe20000001828 */
[----:B------:R-:W1:Y:S07]  /*3970*/  LDSM.16.M88.4 R20, [R81+0x4000] ;  /* 0x004000005114783b */ /* 0x000e6e0000000200 */
[C---:B------:R-:W-:Y:S08]  /*3980*/  HMMA.16816.F32 R52, R36.reuse, R24, R52 ;  /* 0x000000182434723c */ /* 0x040ff00000001834 */
[----:B------:R-:W-:Y:S01]  /*3990*/  HMMA.16816.F32 R48, R36, R26, R48 ;  /* 0x0000001a2430723c */ /* 0x000fe20000001830 */
[----:B------:R-:W3:Y:S04]  /*39a0*/  LDSM.16.M88.4 R24, [R190+0x5000] ;  /* 0x00500000be18783b */ /* 0x000ee80000000200 */
[----:B------:R-:W-:Y:S03]  /*39b0*/  LDSM.16.M88.4 R36, [R186+0x8000] ;  /* 0x00800000ba24783b */ /* 0x000fe60000000200 */
[----:B--2---:R-:W-:Y:S08]  /*39c0*/  HMMA.16816.F32 R16, R32, R12, R16 ;  /* 0x0000000c2010723c */ /* 0x004ff00000001810 */
[C---:B----4-:R-:W-:Y:S08]  /*39d0*/  HMMA.16816.F32 R60, R8.reuse, R64, R60 ;  /* 0x00000040083c723c */ /* 0x050ff0000000183c */
[----:B------:R-:W-:Y:S01]  /*39e0*/  HMMA.16816.F32 R64, R8, R66, R56 ;  /* 0x000000420840723c */ /* 0x000fe20000001838 */
[----:B------:R-:W-:Y:S07]  /*39f0*/  LDSM.16.M88.4 R56, [R0+0x4000] ;  /* 0x004000000038783b */ /* 0x000fee0000000200 */
[----:B------:R-:W-:Y:S01]  /*3a00*/  HMMA.16816.F32 R68, R32, R14, R68 ;  /* 0x0000000e2044723c */ /* 0x000fe20000001844 */
[----:B------:R-:W2:Y:S07]  /*3a10*/  LDSM.16.M88.4 R12, [R190+0x5800] ;  /* 0x00580000be0c783b */ /* 0x000eae0000000200 */
[----:B-1----:R-:W-:Y:S08]  /*3a20*/  HMMA.16816.F32 R16, R4, R20, R16 ;  /* 0x000000140410723c */ /* 0x002ff00000001810 */
[----:B---3--:R-:W-:Y:S01]  /*3a30*/  HMMA.16816.F32 R72, R8, R24, R52 ;  /* 0x000000180848723c */ /* 0x008fe20000001834 */
[----:B------:R-:W-:Y:S07]  /*3a40*/  LDSM.16.M88.4 R52, [R81+0x4800] ;  /* 0x004800005134783b */ /* 0x000fee0000000200 */
[C---:B------:R-:W-:Y:S08]  /*3a50*/  HMMA.16816.F32 R60, R32.reuse, R28, R60 ;  /* 0x0000001c203c723c */ /* 0x040ff0000000183c */
[----:B------:R-:W-:Y:S01]  /*3a60*/  HMMA.16816.F32 R64, R32, R30, R64 ;  /* 0x0000001e2040723c */ /* 0x000fe20000001840 */
[----:B------:R1:W3:Y:S07]  /*3a70*/  LDSM.16.M88.4 R28, [R2+0x5800] ;  /* 0x00580000021c783b */ /* 0x0002ee0000000200 */
[C---:B------:R-:W-:Y:S01]  /*3a80*/  HMMA.16816.F32 R48, R8.reuse, R26, R48 ;  /* 0x0000001a0830723c */ /* 0x040fe20000001830 */
[----:B------:R-:W4:Y:S07]  /*3a90*/  LDSM.16.M88.4 R24, [R81+0x5000] ;  /* 0x005000005118783b */ /* 0x000f2e0000000200 */
[----:B--2---:R-:W-:Y:S08]  /*3aa0*/  HMMA.16816.F32 R44, R8, R12, R44 ;  /* 0x0000000c082c723c */ /* 0x004ff0000000182c */
[----:B------:R-:W-:Y:S08]  /*3ab0*/  HMMA.16816.F32 R16, R36, R56, R16 ;  /* 0x000000382410723c */ /* 0x000ff00000001810 */
[----:B------:R-:W-:Y:S08]  /*3ac0*/  HMMA.16816.F32 R72, R32, R76, R72 ;  /* 0x0000004c2048723c */ /* 0x000ff00000001848 */
[----:B------:R-:W-:Y:S01]  /*3ad0*/  HMMA.16816.F32 R40, R8, R14, R40 ;  /* 0x0000000e0828723c */ /* 0x000fe20000001828 */
[----:B------:R-:W2:Y:S04]  /*3ae0*/  LDSM.16.M88.4 R12, [R81+0x5800] ;  /* 0x00580000510c783b */ /* 0x000ea80000000200 */
[----:B------:R-:W5:Y:S03]  /*3af0*/  LDSM.16.M88.4 R8, [R0+0x5000] ;  /* 0x005000000008783b */ /* 0x000f660000000200 */
[----:B------:R-:W-:Y:S01]  /*3b00*/  HMMA.16816.F32 R48, R32, R78, R48 ;  /* 0x0000004e2030723c */ /* 0x000fe20000001830 */
[----:B------:R-:W-:-:S02]  /*3b10*/  FMUL.FTZ R16, R16, c[0x0][0x320] ;  /* 0x0000c80010107a20 */ /* 0x000fc40000410000 */
[----:B------:R-:W-:Y:S02]  /*3b20*/  FMUL.FTZ R17, R17, c[0x0][0x320] ;  /* 0x0000c80011117a20 */ /* 0x000fe40000410000 */
[----:B------:R-:W-:Y:S02]  /*3b30*/  FMUL.FTZ R18, R18, c[0x0][0x320] ;  /* 0x0000c80012127a20 */ /* 0x000fe40000410000 */
[----:B------:R-:W-:Y:S01]  /*3b40*/  MUFU.TANH R56, R17 ;  /* 0x0000001100387308 */ /* 0x000fe20000002400 */
[----:B------:R-:W-:Y:S01]  /*3b50*/  HMMA.16816.F32 R68, R4, R22, R68 ;  /* 0x000000160444723c */ /* 0x000fe20000001844 */
[----:B------:R-:W2:Y:S01]  /*3b60*/  LDSM.16.M88.4 R20, [R0+0x4800] ;  /* 0x004800000014783b */ /* 0x000ea20000000200 */
[----:B-1----:R-:W-:-:S06]  /*3b70*/  FMUL.FTZ R2, R19, c[0x0][0x320] ;  /* 0x0000c80013027a20 */ /* 0x002fcc0000410000 */
[----:B---3--:R-:W-:Y:S01]  /*3b80*/  HMMA.16816.F32 R44, R32, R28, R44 ;  /* 0x0000001c202c723c */ /* 0x008fe2000000182c */
[----:B------:R-:W-:Y:S07]  /*3b90*/  MUFU.TANH R2, R2 ;  /* 0x0000000200027308 */ /* 0x000fee0000002400 */
[C---:B------:R-:W-:Y:S01]  /*3ba0*/  HMMA.16816.F32 R60, R4.reuse, R52, R60 ;  /* 0x00000034043c723c */ /* 0x040fe2000000183c */
[----:B------:R-:W1:Y:S07]  /*3bb0*/  MUFU.TANH R52, R16 ;  /* 0x0000001000347308 */ /* 0x000e6e0000002400 */
[----:B----4-:R-:W-:Y:S01]  /*3bc0*/  HMMA.16816.F32 R72, R4, R24, R72 ;  /* 0x000000180448723c */ /* 0x010fe20000001848 */
[----:B------:R3:W-:Y:S07]  /*3bd0*/  MUFU.TANH R53, R18 ;  /* 0x0000001200357308 */ /* 0x0007ee0000002400 */
[----:B------:R-:W-:Y:S08]  /*3be0*/  HMMA.16816.F32 R40, R32, R30, R40 ;  /* 0x0000001e2028723c */ /* 0x000ff00000001828 */
[----:B------:R-:W-:Y:S01]  /*3bf0*/  HMMA.16816.F32 R64, R4, R54, R64 ;  /* 0x000000360440723c */ /* 0x000fe20000001840 */
[----:B---3--:R-:W3:Y:S01]  /*3c00*/  LDSM.16.M88.4 R16, [R0+0x5800] ;  /* 0x005800000010783b */ /* 0x008ee20000000200 */
[----:B------:R-:W-:-:S04]  /*3c10*/  DEPBAR.LE SB0, 0x2 ;  /* 0x000080800000791a */ /* 0x000fc80000000000 */
[----:B------:R-:W-:Y:S02]  /*3c20*/  BAR.SYNC.DEFER_BLOCKING 0x0 ;  /* 0x0000000000007b1d */ /* 0x000fe40000010000 */
[C---:B------:R-:W-:Y:S08]  /*3c30*/  HMMA.16816.F32 R48, R4.reuse, R26, R48 ;  /* 0x0000001a0430723c */ /* 0x040ff00000001830 */
[----:B--2---:R-:W-:Y:S07]  /*3c40*/  HMMA.16816.F32 R44, R4, R12, R44 ;  /* 0x0000000c042c723c */ /* 0x004fee000000182c */
[----:B------:R-:W-:Y:S01]  /*3c50*/  IMAD.MOV.U32 R13, RZ, RZ, -0x40 ;  /* 0xffffffc0ff0d7424 */ /* 0x000fe200078e00ff */
[----:B-----5:R-:W-:Y:S01]  /*3c60*/  HMMA.16816.F32 R72, R36, R8, R72 ;  /* 0x000000082448723c */ /* 0x020fe20000001848 */
[----:B------:R-:W-:Y:S06]  /*3c70*/  LDSM.16.MT88.4 R124, [R185] ;  /* 0x00000000b97c783b */ /* 0x000fec0000004200 */
[----:B------:R-:W-:Y:S01]  /*3c80*/  @P2 IMAD.HI.U32 R9, R246, c[0x0][0x2c8], RZ ;  /* 0x0000b200f6092a27 */ /* 0x000fe200078e00ff */
[----:B------:R-:W-:Y:S01]  /*3c90*/  HMMA.16816.F32 R40, R4, R14, R40 ;  /* 0x0000000e0428723c */ /* 0x000fe20000001828 */
[----:B------:R-:W-:Y:S02]  /*3ca0*/  LDSM.16.MT88.4 R116, [R165] ;  /* 0x00000000a574783b */ /* 0x000fe40000004200 */
[----:B------:R-:W-:Y:S01]  /*3cb0*/  IMAD.MOV.U32 R8, RZ, RZ, R246 ;  /* 0x000000ffff087224 */ /* 0x000fe200078e00f6 */
[----:B------:R-:W-:Y:S01]  /*3cc0*/  @P2 SHF.R.U32.HI R8, RZ, c[0x0][0x2cc], R9 ;  /* 0x0000b300ff082a19 */ /* 0x000fe20000011609 */
[----:B------:R-:W-:Y:S02]  /*3cd0*/  LDSM.16.MT88.4 R108, [R184] ;  /* 0x00000000b86c783b */ /* 0x000fe40000004200 */
[C---:B------:R-:W-:Y:S01]  /*3ce0*/  IMAD R4, R80.reuse, R13, 0x1 ;  /* 0x0000000150047424 */ /* 0x040fe200078e020d */
[C---:B------:R-:W-:Y:S01]  /*3cf0*/  HMMA.16816.F32 R60, R36.reuse, R20, R60 ;  /* 0x00000014243c723c */ /* 0x040fe2000000183c */
[--C-:B------:R-:W-:Y:S01]  /*3d00*/  IMAD R80, R80, -0x40, R244.reuse ;  /* 0xffffffc050507824 */ /* 0x100fe200078e02f4 */
[----:B------:R-:W-:Y:S02]  /*3d10*/  LDSM.16.MT88.4 R100, [R229] ;  /* 0x00000000e564783b */ /* 0x000fe40000004200 */
[----:B------:R-:W-:Y:S01]  /*3d20*/  IADD3 R4, -R213, R4, R244 ;  /* 0x00000004d5047210 */ /* 0x000fe20007ffe1f4 */
[----:B------:R-:W-:Y:S01]  /*3d30*/  IMAD.IADD R80, R80, 0x1, -R213 ;  /* 0x0000000150507824 */ /* 0x000fe200078e0ad5 */
[----:B------:R-:W-:Y:S02]  /*3d40*/  LDSM.16.MT88.4 R88, [R184+0x4000] ;  /* 0x00400000b858783b */ /* 0x000fe40000004200 */
[----:B------:R-:W-:Y:S01]  /*3d50*/  HMMA.16816.F32 R64, R36, R22, R64 ;  /* 0x000000162440723c */ /* 0x000fe20000001840 */
[----:B------:R-:W-:Y:S01]  /*3d60*/  IMAD.IADD R4, R4, 0x1, -R243 ;  /* 0x0000000104047824 */ /* 0x000fe200078e0af3 */
[----:B------:R-:W-:Y:S01]  /*3d70*/  LDSM.16.MT88.4 R136, [R165+0x800] ;  /* 0x00080000a588783b */ /* 0x000fe20000004200 */
[----:B------:R-:W-:-:S02]  /*3d80*/  FMUL.FTZ R72, R72, c[0x0][0x320] ;  /* 0x0000c80048487a20 */ /* 0x000fc40000410000 */
[----:B------:R-:W-:Y:S01]  /*3d90*/  FMUL.FTZ R73, R73, c[0x0][0x320] ;  /* 0x0000c80049497a20 */ /* 0x000fe20000410000 */
[----:B------:R-:W-:Y:S01]  /*3da0*/  LDSM.16.MT88.4 R32, [R184+0x800] ;  /* 0x00080000b820783b */ /* 0x000fe20000004200 */
[----:B------:R-:W-:Y:S01]  /*3db0*/  MUFU.TANH R159, R72 ;  /* 0x00000048009f7308 */ /* 0x000fe20000002400 */
[----:B------:R-:W-:Y:S01]  /*3dc0*/  HMMA.16816.F32 R68, R36, R58, R68 ;  /* 0x0000003a2444723c */ /* 0x000fe20000001844 */
[----:B------:R-:W-:Y:S01]  /*3dd0*/  FMUL.FTZ R74, R74, c[0x0][0x320] ;  /* 0x0000c8004a4a7a20 */ /* 0x000fe20000410000 */
[----:B------:R-:W-:Y:S01]  /*3de0*/  LDSM.16.MT88.4 R28, [R158+0x800] ;  /* 0x000800009e1c783b */ /* 0x000fe20000004200 */
[----:B------:R-:W-:-:S04]  /*3df0*/  FMUL.FTZ R75, R75, c[0x0][0x320] ;  /* 0x0000c8004b4b7a20 */ /* 0x000fc80000410000 */
[----:B------:R-:W-:Y:S01]  /*3e00*/  MUFU.TANH R161, R73 ;  /* 0x0000004900a17308 */ /* 0x000fe20000002400 */
[C---:B------:R-:W-:Y:S01]  /*3e10*/  HMMA.16816.F32 R48, R36.reuse, R10, R48 ;  /* 0x0000000a2430723c */ /* 0x040fe20000001830 */
[----:B------:R-:W2:Y:S01]  /*3e20*/  SHFL.IDX PT, R11, R8, RZ, 0x1c1f ;  /* 0x001c1fff080b7589 */ /* 0x000ea200000e0000 */
[----:B------:R-:W-:Y:S02]  /*3e30*/  FMUL.FTZ R22, R60, c[0x0][0x320] ;  /* 0x0000c8003c167a20 */ /* 0x000fe40000410000 */
[----:B------:R-:W-:Y:S01]  /*3e40*/  FMUL.FTZ R23, R61, c[0x0][0x320] ;  /* 0x0000c8003d177a20 */ /* 0x000fe20000410000 */
[----:B------:R-:W4:Y:S01]  /*3e50*/  SHFL.IDX PT, R10, R8, 0x1, 0x1c1f ;  /* 0x003c1f00080a7f89 */ /* 0x000f2200000e0000 */
[----:B------:R-:W-:Y:S01]  /*3e60*/  FMUL.FTZ R25, R62, c[0x0][0x320] ;  /* 0x0000c8003e197a20 */ /* 0x000fe20000410000 */
[----:B------:R-:W-:Y:S01]  /*3e70*/  MUFU.TANH R166, R74 ;  /* 0x0000004a00a67308 */ /* 0x000fe20000002400 */
[----:B---3--:R-:W-:Y:S01]  /*3e80*/  HMMA.16816.F32 R44, R36, R16, R44 ;  /* 0x00000010242c723c */ /* 0x008fe2000000182c */
[----:B------:R-:W-:-:S02]  /*3e90*/  FMUL.FTZ R0, R64, c[0x0][0x320] ;  /* 0x0000c80040007a20 */ /* 0x000fc40000410000 */
[----:B------:R-:W-:Y:S02]  /*3ea0*/  FMUL.FTZ R65, R65, c[0x0][0x320] ;  /* 0x0000c80041417a20 */ /* 0x000fe40000410000 */
[----:B------:R-:W-:Y:S02]  /*3eb0*/  FMUL.FTZ R26, R63, c[0x0][0x320] ;  /* 0x0000c8003f1a7a20 */ /* 0x000fe40000410000 */
[----:B------:R-:W3:Y:S01]  /*3ec0*/  MUFU.TANH R22, R22 ;  /* 0x0000001600167308 */ /* 0x000ee20000002400 */
[----:B------:R-:W-:Y:S01]  /*3ed0*/  HMMA.16816.F32 R40, R36, R18, R40 ;  /* 0x000000122428723c */ /* 0x000fe20000001828 */
[----:B------:R-:W-:Y:S01]  /*3ee0*/  FMUL.FTZ R20, R68, c[0x0][0x320] ;  /* 0x0000c80044147a20 */ /* 0x000fe20000410000 */
[----:B------:R-:W-:Y:S01]  /*3ef0*/  LDSM.16.MT88.4 R16, [R184+0x2800] ;  /* 0x00280000b810783b */ /* 0x000fe20000004200 */
[----:B------:R-:W-:Y:S02]  /*3f00*/  FMUL.FTZ R54, R69, c[0x0][0x320] ;  /* 0x0000c80045367a20 */ /* 0x000fe40000410000 */
[----:B------:R-:W-:-:S02]  /*3f10*/  FMUL.FTZ R21, R70, c[0x0][0x320] ;  /* 0x0000c80046157a20 */ /* 0x000fc40000410000 */
[----:B------:R-:W5:Y:S01]  /*3f20*/  MUFU.TANH R23, R23 ;  /* 0x0000001700177308 */ /* 0x000f620000002400 */
[----:B------:R-:W-:Y:S02]  /*3f30*/  FMUL.FTZ R48, R48, c[0x0][0x320] ;  /* 0x0000c80030307a20 */ /* 0x000fe40000410000 */
[C---:B--2---:R-:W-:Y:S02]  /*3f40*/  IMAD.IADD R11, R4.reuse, 0x1, R11 ;  /* 0x00000001040b7824 */ /* 0x044fe400078e020b */
[----:B------:R-:W-:Y:S02]  /*3f50*/  FMUL.FTZ R49, R49, c[0x0][0x320] ;  /* 0x0000c80031317a20 */ /* 0x000fe40000410000 */
[----:B----4-:R-:W-:Y:S01]  /*3f60*/  IMAD.IADD R13, R4, 0x1, R10 ;  /* 0x00000001040d7824 */ /* 0x010fe200078e020a */
[----:B------:R-:W2:Y:S01]  /*3f70*/  MUFU.TANH R0, R0 ;  /* 0x0000000000007308 */ /* 0x000ea20000002400 */
[----:B------:R-:W-:Y:S01]  /*3f80*/  IMNMX R10, R80, R11, PT ;  /* 0x0000000b500a7217 */ /* 0x000fe20003800200 */
[----:B------:R-:W-:-:S02]  /*3f90*/  FMUL.FTZ R44, R44, c[0x0][0x320] ;  /* 0x0000c8002c2c7a20 */ /* 0x000fc40000410000 */
[----:B------:R-:W-:Y:S01]  /*3fa0*/  FMUL.FTZ R45, R45, c[0x0][0x320] ;  /* 0x0000c8002d2d7a20 */ /* 0x000fe20000410000 */
[C---:B------:R-:W-:Y:S01]  /*3fb0*/  ISETP.GT.AND P0, PT, R10.reuse, RZ, PT ;  /* 0x000000ff0a00720c */ /* 0x040fe20003f04270 */
[----:B------:R-:W-:Y:S01]  /*3fc0*/  FMUL.FTZ R24, R71, c[0x0][0x320] ;  /* 0x0000c80047187a20 */ /* 0x000fe20000410000 */
[C---:B------:R-:W-:Y:S01]  /*3fd0*/  ISETP.GT.AND P5, PT, R10.reuse, 0x1, PT ;  /* 0x000000010a00780c */ /* 0x040fe20003fa4270 */
[----:B------:R-:W4:Y:S01]  /*3fe0*/  MUFU.TANH R20, R20 ;  /* 0x0000001400147308 */ /* 0x000f220000002400 */
[----:B------:R-:W-:Y:S01]  /*3ff0*/  ISETP.GT.AND P3, PT, R10, 0x10, PT ;  /* 0x000000100a00780c */ /* 0x000fe20003f64270 */
[----:B------:R-:W-:Y:S01]  /*4000*/  FMUL.FTZ R40, R40, c[0x0][0x320] ;  /* 0x0000c80028287a20 */ /* 0x000fe20000410000 */
[----:B------:R-:W-:Y:S01]  /*4010*/  ISETP.GT.AND P1, PT, R10, 0x11, PT ;  /* 0x000000110a00780c */ /* 0x000fe20003f24270 */
[----:B------:R-:W-:Y:S01]  /*4020*/  FMUL.FTZ R66, R66, c[0x0][0x320] ;  /* 0x0000c80042427a20 */ /* 0x000fe20000410000 */
[----:B-1----:R-:W-:Y:S01]  /*4030*/  FSEL R52, R52, -INF , P0 ;  /* 0xff80000034347808 */ /* 0x002fe20000000000 */
[----:B------:R-:W-:Y:S01]  /*4040*/  FMUL.FTZ R67, R67, c[0x0][0x320] ;  /* 0x0000c80043437a20 */ /* 0x000fe20000410000 */
[C---:B------:R-:W-:Y:S01]  /*4050*/  ISETP.GT.AND P0, PT, R10.reuse, 0x18, PT ;  /* 0x000000180a00780c */ /* 0x040fe20003f04270 */
[----:B------:R-:W1:Y:S01]  /*4060*/  MUFU.TANH R160, R48 ;  /* 0x0000003000a07308 */ /* 0x000e620000002400 */
[----:B------:R-:W-:Y:S01]  /*4070*/  ISETP.GT.AND P4, PT, R10, 0x8, PT ;  /* 0x000000080a00780c */ /* 0x000fe20003f84270 */
[----:B------:R-:W-:Y:S01]  /*4080*/  FMUL.FTZ R50, R50, c[0x0][0x320] ;  /* 0x0000c80032327a20 */ /* 0x000fe20000410000 */
[----:B------:R-:W-:Y:S01]  /*4090*/  FSEL R56, R56, -INF , P5 ;  /* 0xff80000038387808 */ /* 0x000fe20002800000 */
[----:B------:R-:W-:Y:S01]  /*40a0*/  FMUL.FTZ R51, R51, c[0x0][0x320] ;  /* 0x0000c80033337a20 */ /* 0x000fe20000410000 */
[----:B---3--:R-:W-:Y:S01]  /*40b0*/  FSEL R7, R22, -INF , P3 ;  /* 0xff80000016077808 */ /* 0x008fe20001800000 */
[----:B------:R-:W-:Y:S01]  /*40c0*/  FMUL.FTZ R46, R46, c[0x0][0x320] ;  /* 0x0000c8002e2e7a20 */ /* 0x000fe20000410000 */
[----:B-----5:R-:W-:Y:S01]  /*40d0*/  FSEL R6, R23, -INF , P1 ;  /* 0xff80000017067808 */ /* 0x020fe20000800000 */
[----:B------:R-:W3:Y:S01]  /*40e0*/  MUFU.TANH R162, R49 ;  /* 0x0000003100a27308 */ /* 0x000ee20000002400 */
[C---:B------:R-:W-:Y:S01]  /*40f0*/  ISETP.GT.AND P3, PT, R10.reuse, 0x28, PT ;  /* 0x000000280a00780c */ /* 0x040fe20003f64270 */
[----:B------:R-:W-:Y:S01]  /*4100*/  FMUL.FTZ R41, R41, c[0x0][0x320] ;  /* 0x0000c80029297a20 */ /* 0x000fe20000410000 */
[----:B------:R-:W-:Y:S01]  /*4110*/  ISETP.GT.AND P1, PT, R10, 0x29, PT ;  /* 0x000000290a00780c */ /* 0x000fe20003f24270 */
[----:B------:R-:W-:Y:S01]  /*4120*/  FMUL.FTZ R47, R47, c[0x0][0x320] ;  /* 0x0000c8002f2f7a20 */ /* 0x000fe20000410000 */
[----:B--2---:R-:W-:Y:S01]  /*4130*/  FSEL R5, R0, -INF , P0 ;  /* 0xff80000000057808 */ /* 0x004fe20000000000 */
[----:B------:R-:W-:Y:S01]  /*4140*/  FMUL.FTZ R42, R42, c[0x0][0x320] ;  /* 0x0000c8002a2a7a20 */ /* 0x000fe20000410000 */
[----:B------:R-:W-:Y:S01]  /*4150*/  IMNMX R13, R80, R13, PT ;  /* 0x0000000d500d7217 */ /* 0x000fe20003800200 */
[----:B------:R-:W2:Y:S01]  /*4160*/  MUFU.TANH R54, R54 ;  /* 0x0000003600367308 */ /* 0x000ea20000002400 */
[----:B------:R-:W-:Y:S01]  /*4170*/  ISETP.GT.AND P6, PT, R10, 0x9, PT ;  /* 0x000000090a00780c */ /* 0x000fe20003fc4270 */
[----:B------:R-:W-:Y:S01]  /*4180*/  FMUL.FTZ R43, R43, c[0x0][0x320] ;  /* 0x0000c8002b2b7a20 */ /* 0x000fe20000410000 */
[----:B----4-:R-:W-:Y:S01]  /*4190*/  FSEL R20, R20, -INF , P4 ;  /* 0xff80000014147808 */ /* 0x010fe20002000000 */
[----:B------:R-:W-:Y:S01]  /*41a0*/  LDSM.16.MT88.4 R80, [R165+0x4000] ;  /* 0x00400000a550783b */ /* 0x000fe20000004200 */
[----:B------:R-:W-:-:S02]  /*41b0*/  FMNMX.FTZ R0, R52, R56, !PT ;  /* 0x0000003834007209 */ /* 0x000fc40007810000 */
[C---:B------:R-:W-:Y:S01]  /*41c0*/  ISETP.GT.AND P5, PT, R10.reuse, 0x19, PT ;  /* 0x000000190a00780c */ /* 0x040fe20003fa4270 */
[----:B------:R-:W4:Y:S01]  /*41d0*/  MUFU.TANH R12, R65 ;  /* 0x00000041000c7308 */ /* 0x000f220000002400 */
[----:B------:R-:W-:Y:S02]  /*41e0*/  ISETP.GT.AND P0, PT, R10, 0x30, PT ;  /* 0x000000300a00780c */ /* 0x000fe40003f04270 */
[----:B-1----:R-:W-:Y:S02]  /*41f0*/  FSEL R160, R160, -INF , P3 ;  /* 0xff800000a0a07808 */ /* 0x002fe40001800000 */
[----:B---3--:R-:W-:Y:S02]  /*4200*/  FSEL R162, R162, -INF , P1 ;  /* 0xff800000a2a27808 */ /* 0x008fe40000800000 */
[----:B------:R-:W-:Y:S01]  /*4210*/  ISETP.GT.AND P3, PT, R13, RZ, PT ;  /* 0x000000ff0d00720c */ /* 0x000fe20003f64270 */
[----:B------:R-:W1:Y:S01]  /*4220*/  MUFU.TANH R173, R44 ;  /* 0x0000002c00ad7308 */ /* 0x000e620000002400 */
[----:B--2---:R-:W-:-:S02]  /*4230*/  FSEL R54, R54, -INF , P6 ;  /* 0xff80000036367808 */ /* 0x004fc40003000000 */
[----:B------:R-:W-:Y:S02]  /*4240*/  ISETP.GT.AND P1, PT, R13, 0x1, PT ;  /* 0x000000010d00780c */ /* 0x000fe40003f24270 */
[----:B------:R-:W-:Y:S02]  /*4250*/  FMNMX.FTZ R0, R20, R0, !PT ;  /* 0x0000000014007209 */ /* 0x000fe40007810000 */
[----:B------:R-:W-:Y:S01]  /*4260*/  ISETP.GT.AND P4, PT, R10, 0x20, PT ;  /* 0x000000200a00780c */ /* 0x000fe20003f84270 */
[----:B------:R-:W2:Y:S01]  /*4270*/  MUFU.TANH R172, R45 ;  /* 0x0000002d00ac7308 */ /* 0x000ea20000002400 */
[----:B----4-:R-:W-:Y:S02]  /*4280*/  FSEL R4, R12, -INF , P5 ;  /* 0xff8000000c047808 */ /* 0x010fe40002800000 */
[----:B------:R-:W-:Y:S02]  /*4290*/  ISETP.GT.AND P5, PT, R10, 0x31, PT ;  /* 0x000000310a00780c */ /* 0x000fe40003fa4270 */
[----:B------:R-:W-:-:S02]  /*42a0*/  FMNMX.FTZ R0, R54, R0, !PT ;  /* 0x0000000036007209 */ /* 0x000fc40007810000 */
[----:B------:R-:W-:Y:S01]  /*42b0*/  FSEL R53, R53, -INF , P3 ;  /* 0xff80000035357808 */ /* 0x000fe20001800000 */
[----:B------:R-:W3:Y:S01]  /*42c0*/  MUFU.TANH R21, R21 ;  /* 0x0000001500157308 */ /* 0x000ee20000002400 */
[----:B-1----:R-:W-:Y:S02]  /*42d0*/  FSEL R173, R173, -INF , P0 ;  /* 0xff800000adad7808 */ /* 0x002fe40000000000 */
[----:B------:R-:W-:Y:S02]  /*42e0*/  ISETP.GT.AND P0, PT, R13, 0x8, PT ;  /* 0x000000080d00780c */ /* 0x000fe40003f04270 */
[----:B------:R-:W-:Y:S02]  /*42f0*/  FSEL R12, R2, -INF , P1 ;  /* 0xff800000020c7808 */ /* 0x000fe40000800000 */
[----:B------:R-:W-:Y:S01]  /*4300*/  FSEL R159, R159, -INF , P4 ;  /* 0xff8000009f9f7808 */ /* 0x000fe20002000000 */
[----:B------:R-:W1:Y:S01]  /*4310*/  MUFU.TANH R171, R40 ;  /* 0x0000002800ab7308 */ /* 0x000e620000002400 */
[----:B------:R-:W-:-:S02]  /*4320*/  ISETP.GT.AND P4, PT, R10, 0x38, PT ;  /* 0x000000380a00780c */ /* 0x000fc40003f84270 */
[----:B--2---:R-:W-:Y:S02]  /*4330*/  FSEL R172, R172, -INF , P5 ;  /* 0xff800000acac7808 */ /* 0x004fe40002800000 */
[----:B------:R-:W-:Y:S02]  /*4340*/  ISETP.GT.AND P5, PT, R13, 0x9, PT ;  /* 0x000000090d00780c */ /* 0x000fe40003fa4270 */
[----:B------:R-:W-:Y:S01]  /*4350*/  FMNMX.FTZ R0, R7, R0, !PT ;  /* 0x0000000007007209 */ /* 0x000fe20007810000 */
[----:B------:R-:W2:Y:S01]  /*4360*/  MUFU.TANH R24, R24 ;  /* 0x0000001800187308 */ /* 0x000ea20000002400 */
[----:B---3--:R-:W-:Y:S02]  /*4370*/  FSEL R21, R21, -INF , P0 ;  /* 0xff80000015157808 */ /* 0x008fe40000000000 */
[----:B------:R-:W-:Y:S02]  /*4380*/  FMNMX.FTZ R2, R53, R12, !PT ;  /* 0x0000000c35027209 */ /* 0x000fe40007810000 */
[----:B------:R-:W-:-:S02]  /*4390*/  FMNMX.FTZ R0, R6, R0, !PT ;  /* 0x0000000006007209 */ /* 0x000fc40007810000 */
[----:B------:R-:W-:Y:S01]  /*43a0*/  FMNMX.FTZ R2, R21, R2, !PT ;  /* 0x0000000215027209 */ /* 0x000fe20007810000 */
[----:B------:R-:W3:Y:S01]  /*43b0*/  MUFU.TANH R25, R25 ;  /* 0x0000001900197308 */ /* 0x000ee20000002400 */
[----:B-1----:R-:W-:Y:S02]  /*43c0*/  FSEL R171, R171, -INF , P4 ;  /* 0xff800000abab7808 */ /* 0x002fe40002000000 */
[C---:B------:R-:W-:Y:S02]  /*43d0*/  ISETP.GT.AND P4, PT, R13.reuse, 0x10, PT ;  /* 0x000000100d00780c */ /* 0x040fe40003f84270 */
[----:B------:R-:W-:Y:S02]  /*43e0*/  ISETP.GT.AND P6, PT, R10, 0x21, PT ;  /* 0x000000210a00780c */ /* 0x000fe40003fc4270 */
[----:B------:R-:W-:Y:S01]  /*43f0*/  ISETP.GT.AND P3, PT, R13, 0x11, PT ;  /* 0x000000110d00780c */ /* 0x000fe20003f64270 */
[----:B------:R-:W1:Y:S01]  /*4400*/  MUFU.TANH R26, R26 ;  /* 0x0000001a001a7308 */ /* 0x000e620000002400 */
[----:B--2---:R-:W-:-:S02]  /*4410*/  FSEL R24, R24, -INF , P5 ;  /* 0xff80000018187808 */ /* 0x004fc40002800000 */
[----:B------:R-:W-:Y:S02]  /*4420*/  FMNMX.FTZ R0, R5, R0, !PT ;  /* 0x0000000005007209 */ /* 0x000fe40007810000 */
[----:B------:R-:W-:Y:S02]  /*4430*/  FMNMX.FTZ R2, R24, R2, !PT ;  /* 0x0000000218027209 */ /* 0x000fe40007810000 */
[----:B------:R-:W-:Y:S01]  /*4440*/  FSEL R161, R161, -INF , P6 ;  /* 0xff800000a1a17808 */ /* 0x000fe20003000000 */
[----:B------:R-:W2:Y:S01]  /*4450*/  MUFU.TANH R9, R66 ;  /* 0x0000004200097308 */ /* 0x000ea20000002400 */
[----:B---3--:R-:W-:Y:S02]  /*4460*/  FSEL R11, R25, -INF , P4 ;  /* 0xff800000190b7808 */ /* 0x008fe40002000000 */
[----:B------:R-:W-:Y:S02]  /*4470*/  ISETP.GT.AND P6, PT, R10, 0x39, PT ;  /* 0x000000390a00780c */ /* 0x000fe40003fc4270 */
[----:B------:R-:W-:-:S02]  /*4480*/  ISETP.GT.AND P1, PT, R13, 0x18, PT ;  /* 0x000000180d00780c */ /* 0x000fc40003f24270 */
[----:B------:R-:W-:Y:S01]  /*4490*/  FMNMX.FTZ R0, R4, R0, !PT ;  /* 0x0000000004007209 */ /* 0x000fe20007810000 */
[----:B------:R-:W3:Y:S01]  /*44a0*/  MUFU.TANH R8, R67 ;  /* 0x0000004300087308 */ /* 0x000ee20000002400 */
[----:B-1----:R-:W-:Y:S02]  /*44b0*/  FSEL R10, R26, -INF , P3 ;  /* 0xff8000001a0a7808 */ /* 0x002fe40001800000 */
[----:B------:R-:W-:Y:S02]  /*44c0*/  FMNMX.FTZ R2, R11, R2, !PT ;  /* 0x000000020b027209 */ /* 0x000fe40007810000 */
[----:B------:R-:W-:Y:S02]  /*44d0*/  ISETP.GT.AND P0, PT, R13, 0x19, PT ;  /* 0x000000190d00780c */ /* 0x000fe40003f04270 */
[----:B------:R-:W-:Y:S01]  /*44e0*/  FMNMX.FTZ R0, R159, R0, !PT ;  /* 0x000000009f007209 */ /* 0x000fe20007810000 */
[----:B------:R1:W4:Y:S01]  /*44f0*/  MUFU.TANH R167, R75 ;  /* 0x0000004b00a77308 */ /* 0x0003220000002400 */
[----:B--2---:R-:W-:-:S02]  /*4500*/  FSEL R9, R9, -INF , P1 ;  /* 0xff80000009097808 */ /* 0x004fc40000800000 */
[----:B------:R-:W-:Y:S02]  /*4510*/  FMNMX.FTZ R2, R10, R2, !PT ;  /* 0x000000020a027209 */ /* 0x000fe40007810000 */
[----:B------:R-:W-:Y:S02]  /*4520*/  ISETP.GT.AND P5, PT, R13, 0x20, PT ;  /* 0x000000200d00780c */ /* 0x000fe40003fa4270 */
[----:B------:R-:W-:Y:S01]  /*4530*/  FMNMX.FTZ R0, R161, R0, !PT ;  /* 0x00000000a1007209 */ /* 0x000fe20007810000 */
[----:B------:R-:W2:Y:S01]  /*4540*/  MUFU.TANH R169, R50 ;  /* 0x0000003200a97308 */ /* 0x000ea20000002400 */
[----:B---3--:R-:W-:Y:S01]  /*4550*/  FSEL R8, R8, -INF , P0 ;  /* 0xff80000008087808 */ /* 0x008fe20000000000 */
[----:B------:R-:W-:Y:S01]  /*4560*/  LDSM.16.MT88.4 R64, [R158+0x2000] ;  /* 0x002000009e40783b */ /* 0x000fe20000004200 */
[----:B------:R-:W-:Y:S02]  /*4570*/  FMNMX.FTZ R2, R9, R2, !PT ;  /* 0x0000000209027209 */ /* 0x000fe40007810000 */
[----:B------:R-:W-:-:S02]  /*4580*/  ISETP.GT.AND P4, PT, R13, 0x21, PT ;  /* 0x000000210d00780c */ /* 0x000fc40003f84270 */
[----:B------:R-:W-:Y:S01]  /*4590*/  FMNMX.FTZ R0, R160, R0, !PT ;  /* 0x00000000a0007209 */ /* 0x000fe20007810000 */
[----:B------:R3:W5:Y:S01]  /*45a0*/  MUFU.TANH R170, R51 ;  /* 0x0000003300aa7308 */ /* 0x0007620000002400 */
[----:B------:R-:W-:Y:S01]  /*45b0*/  FSEL R166, R166, -INF , P5 ;  /* 0xff800000a6a67808 */ /* 0x000fe20002800000 */
[----:B-1----:R-:W-:Y:S01]  /*45c0*/  LDSM.16.MT88.4 R72, [R185+0x4000] ;  /* 0x00400000b948783b */ /* 0x002fe20000004200 */
[----:B------:R-:W-:Y:S02]  /*45d0*/  FMNMX.FTZ R2, R8, R2, !PT ;  /* 0x0000000208027209 */ /* 0x000fe40007810000 */
[----:B------:R-:W-:Y:S02]  /*45e0*/  ISETP.GT.AND P3, PT, R13, 0x28, PT ;  /* 0x000000280d00780c */ /* 0x000fe40003f64270 */
[----:B------:R-:W-:Y:S01]  /*45f0*/  FMNMX.FTZ R0, R162, R0, !PT ;  /* 0x00000000a2007209 */ /* 0x000fe20007810000 */
[----:B------:R-:W-:Y:S01]  /*4600*/  MUFU.TANH R46, R46 ;  /* 0x0000002e002e7308 */ /* 0x000fe20000002400 */
[----:B----4-:R-:W-:-:S02]  /*4610*/  FSEL R167, R167, -INF , P4 ;  /* 0xff800000a7a77808 */ /* 0x010fc40002000000 */
[----:B------:R-:W-:Y:S02]  /*4620*/  FMNMX.FTZ R2, R166, R2, !PT ;  /* 0x00000002a6027209 */ /* 0x000fe40007810000 */
[----:B------:R-:W-:Y:S02]  /*4630*/  ISETP.GT.AND P1, PT, R13, 0x29, PT ;  /* 0x000000290d00780c */ /* 0x000fe40003f24270 */
[----:B------:R-:W-:Y:S01]  /*4640*/  FMNMX.FTZ R0, R173, R0, !PT ;  /* 0x00000000ad007209 */ /* 0x000fe20007810000 */
[----:B------:R-:W1:Y:S01]  /*4650*/  MUFU.TANH R41, R41 ;  /* 0x0000002900297308 */ /* 0x000e620000002400 */
[----:B--2---:R-:W-:Y:S01]  /*4660*/  FSEL R169, R169, -INF , P3 ;  /* 0xff800000a9a97808 */ /* 0x004fe20001800000 */
[----:B---3--:R-:W-:Y:S01]  /*4670*/  LDSM.16.MT88.4 R48, [R165+0x2000] ;  /* 0x00200000a530783b */ /* 0x008fe20000004200 */
[----:B------:R-:W-:Y:S02]  /*4680*/  FMNMX.FTZ R2, R167, R2, !PT ;  /* 0x00000002a7027209 */ /* 0x000fe40007810000 */
[----:B------:R-:W-:-:S02]  /*4690*/  ISETP.GT.AND P0, PT, R13, 0x30, PT ;  /* 0x000000300d00780c */ /* 0x000fc40003f04270 */
[----:B------:R-:W-:Y:S01]  /*46a0*/  FMNMX.FTZ R0, R172, R0, !PT ;  /* 0x00000000ac007209 */ /* 0x000fe20007810000 */
[----:B------:R-:W2:Y:S01]  /*46b0*/  MUFU.TANH R47, R47 ;  /* 0x0000002f002f7308 */ /* 0x000ea20000002400 */
[----:B-----5:R-:W-:Y:S02]  /*46c0*/  FSEL R170, R170, -INF , P1 ;  /* 0xff800000aaaa7808 */ /* 0x020fe40000800000 */
[----:B------:R-:W-:Y:S02]  /*46d0*/  FMNMX.FTZ R2, R169, R2, !PT ;  /* 0x00000002a9027209 */ /* 0x000fe40007810000 */
[----:B------:R-:W-:Y:S02]  /*46e0*/  FMNMX.FTZ R0, R171, R0, !PT ;  /* 0x00000000ab007209 */ /* 0x000fe40007810000 */
[----:B------:R-:W-:Y:S01]  /*46f0*/  ISETP.GT.AND P1, PT, R13, 0x31, PT ;  /* 0x000000310d00780c */ /* 0x000fe20003f24270 */
[----:B------:R-:W3:Y:S01]  /*4700*/  MUFU.TANH R42, R42 ;  /* 0x0000002a002a7308 */ /* 0x000ee20000002400 */
[----:B-1----:R-:W-:-:S02]  /*4710*/  FSEL R168, R41, -INF , P6 ;  /* 0xff80000029a87808 */ /* 0x002fc40003000000 */
[----:B------:R-:W-:Y:S02]  /*4720*/  FSEL R142, R46, -INF , P0 ;  /* 0xff8000002e8e7808 */ /* 0x000fe40000000000 */
[----:B------:R-:W-:Y:S02]  /*4730*/  FMNMX.FTZ R14, R170, R2, !PT ;  /* 0x00000002aa0e7209 */ /* 0x000fe40007810000 */
[----:B------:R-:W-:Y:S01]  /*4740*/  FMNMX.FTZ R0, R168, R0, !PT ;  /* 0x00000000a8007209 */ /* 0x000fe20007810000 */
[----:B------:R-:W1:Y:S01]  /*4750*/  MUFU.TANH R43, R43 ;  /* 0x0000002b002b7308 */ /* 0x000e620000002400 */
[----:B------:R-:W-:Y:S02]  /*4760*/  ISETP.GT.AND P0, PT, R13, 0x38, PT ;  /* 0x000000380d00780c */ /* 0x000fe40003f04270 */
[----:B--2---:R-:W-:Y:S01]  /*4770*/  FSEL R141, R47, -INF , P1 ;  /* 0xff8000002f8d7808 */ /* 0x004fe20000800000 */
[----:B------:R-:W2:Y:S01]  /*4780*/  SHFL.BFLY PT, R2, R0, 0x2, 0x1f ;  /* 0x0c401f0000027f89 */ /* 0x000ea200000e0000 */
[----:B------:R-:W-:-:S02]  /*4790*/  FMNMX.FTZ R14, R142, R14, !PT ;  /* 0x0000000e8e0e7209 */ /* 0x000fc40007810000 */
[----:B------:R-:W-:Y:S02]  /*47a0*/  ISETP.GT.AND P1, PT, R13, 0x39, PT ;  /* 0x000000390d00780c */ /* 0x000fe40003f24270 */
[----:B---3--:R-:W-:Y:S02]  /*47b0*/  FSEL R140, R42, -INF , P0 ;  /* 0xff8000002a8c7808 */ /* 0x008fe40000000000 */
[----:B------:R-:W-:-:S04]  /*47c0*/  FMNMX.FTZ R14, R141, R14, !PT ;  /* 0x0000000e8d0e7209 */ /* 0x000fc80007810000 */
[----:B------:R-:W-:Y:S02]  /*47d0*/  FMNMX.FTZ R14, R140, R14, !PT ;  /* 0x0000000e8c0e7209 */ /* 0x000fe40007810000 */
[----:B-1----:R-:W-:Y:S02]  /*47e0*/  FSEL R164, R43, -INF , P1 ;  /* 0xff8000002ba47808 */ /* 0x002fe40000800000 */
[----:B------:R-:W-:Y:S02]  /*47f0*/  LDSM.16.MT88.4 R40, [R185+0x2000] ;  /* 0x00200000b928783b */ /* 0x000fe40000004200 */
        /* <DEDUP_REMOVED lines=11> */
[----:B------:R-:W2:Y:S01]  /*48b0*/  LDSM.16.MT88.4 R56, [R184+0x2000] ;  /* 0x00200000b838783b */ /* 0x000ea20000004200 */
[--C-:B------:R-:W-:Y:S02]  /*48c0*/  FFMA.FTZ R157, R52, c[0x0][0x2d0], -R143.reuse ;  /* 0x0000b400349d7a23 */ /* 0x100fe4000001088f */
[--C-:B------:R-:W-:Y:S01]  /*48d0*/  FFMA.FTZ R155, R20, c[0x0][0x2d0], -R143.reuse ;  /* 0x0000b400149b7a23 */ /* 0x100fe2000001088f */
[----:B------:R-:W-:Y:S01]  /*48e0*/  MUFU.EX2 R156, R156 ;  /* 0x0000009c009c7308 */ /* 0x000fe20000000800 */
[----:B-1----:R-:W-:Y:S01]  /*48f0*/  FMNMX.FTZ R0, R13, R0, !PT ;  /* 0x000000000d007209 */ /* 0x002fe20007810000 */
[--C-:B------:R-:W-:Y:S02]  /*4900*/  FFMA.FTZ R151, R54, c[0x0][0x2d0], -R143.reuse ;  /* 0x0000b40036977a23 */ /* 0x100fe4000001088f */
[----:B------:R-:W-:Y:S01]  /*4910*/  FFMA.FTZ R150, R7, c[0x0][0x2d0], -R143 ;  /* 0x0000b40007967a23 */ /* 0x000fe2000001088f */
[C---:B------:R-:W-:Y:S01]  /*4920*/  FSETP.NEU.FTZ.AND P0, PT, R0.reuse, -INF , PT ;  /* 0xff8000000000780b */ /* 0x040fe20003f1d000 */
[----:B------:R-:W-:-:S02]  /*4930*/  FMUL.FTZ R163, R0, c[0x0][0x2d0] ;  /* 0x0000b40000a37a20 */ /* 0x000fc40000410000 */
[--C-:B------:R-:W-:Y:S01]  /*4940*/  FFMA.FTZ R146, R6, c[0x0][0x2d0], -R143.reuse ;  /* 0x0000b40006927a23 */ /* 0x100fe2000001088f */
[----:B------:R-:W1:Y:S01]  /*4950*/  MUFU.EX2 R157, R157 ;  /* 0x0000009d009d7308 */ /* 0x000e620000000800 */
[--C-:B------:R-:W-:Y:S01]  /*4960*/  FFMA.FTZ R145, R5, c[0x0][0x2d0], -R143.reuse ;  /* 0x0000b40005917a23 */ /* 0x100fe2000001088f */
[----:B------:R-:W-:Y:S01]  /*4970*/  FSEL R163, R163, RZ, P0 ;  /* 0x000000ffa3a37208 */ /* 0x000fe20000000000 */
[--C-:B------:R-:W-:Y:S02]  /*4980*/  FFMA.FTZ R132, R4, c[0x0][0x2d0], -R143.reuse ;  /* 0x0000b40004847a23 */ /* 0x100fe4000001088f */
[----:B------:R-:W3:Y:S01]  /*4990*/  LDSM.16.MT88.4 R4, [R229+0x4000] ;  /* 0x00400000e504783b */ /* 0x000ee20000004200 */
[----:B------:R-:W-:Y:S02]  /*49a0*/  FFMA.FTZ R159, R159, c[0x0][0x2d0], -R143 ;  /* 0x0000b4009f9f7a23 */ /* 0x000fe4000001088f */
[--C-:B------:R-:W-:Y:S01]  /*49b0*/  FFMA.FTZ R154, R53, c[0x0][0x2d0], -R163.reuse ;  /* 0x0000b400359a7a23 */ /* 0x100fe200000108a3 */
[----:B------:R-:W-:Y:S01]  /*49c0*/  MUFU.EX2 R155, R155 ;  /* 0x0000009b009b7308 */ /* 0x000fe20000000800 */
[----:B------:R-:W-:-:S02]  /*49d0*/  FFMA.FTZ R153, R12, c[0x0][0x2d0], -R163 ;  /* 0x0000b4000c997a23 */ /* 0x000fc400000108a3 */
[--C-:B------:R-:W-:Y:S01]  /*49e0*/  FFMA.FTZ R152, R21, c[0x0][0x2d0], -R163.reuse ;  /* 0x0000b40015987a23 */ /* 0x100fe200000108a3 */
[----:B------:R-:W-:Y:S01]  /*49f0*/  LDSM.16.MT88.4 R12, [R158+0x2800] ;  /* 0x002800009e0c783b */ /* 0x000fe20000004200 */
[--C-:B------:R-:W-:Y:S02]  /*4a00*/  FFMA.FTZ R149, R24, c[0x0][0x2d0], -R163.reuse ;  /* 0x0000b40018957a23 */ /* 0x100fe400000108a3 */
[--C-:B------:R-:W-:Y:S01]  /*4a10*/  FFMA.FTZ R148, R11, c[0x0][0x2d0], -R163.reuse ;  /* 0x0000b4000b947a23 */ /* 0x100fe200000108a3 */
[----:B------:R-:W4:Y:S01]  /*4a20*/  MUFU.EX2 R151, R151 ;  /* 0x0000009700977308 */ /* 0x000f220000000800 */
[--C-:B------:R-:W-:Y:S01]  /*4a30*/  FFMA.FTZ R144, R10, c[0x0][0x2d0], -R163.reuse ;  /* 0x0000b4000a907a23 */ /* 0x100fe200000108a3 */
[----:B-1----:R-:W-:Y:S01]  /*4a40*/  F2FP.PACK_AB R96, R156, R157 ;  /* 0x0000009d9c60723e */ /* 0x002fe200000000ff */
[--C-:B------:R-:W-:Y:S01]  /*4a50*/  FFMA.FTZ R147, R9, c[0x0][0x2d0], -R163.reuse ;  /* 0x0000b40009937a23 */ /* 0x100fe200000108a3 */
[----:B------:R-:W-:Y:S01]  /*4a60*/  LDSM.16.MT88.4 R20, [R185+0x800] ;  /* 0x00080000b914783b */ /* 0x000fe20000004200 */
[----:B------:R-:W-:-:S02]  /*4a70*/  FFMA.FTZ R133, R8, c[0x0][0x2d0], -R163 ;  /* 0x0000b40008857a23 */ /* 0x000fc400000108a3 */
[--C-:B------:R-:W-:Y:S01]  /*4a80*/  FFMA.FTZ R161, R161, c[0x0][0x2d0], -R143.reuse ;  /* 0x0000b400a1a17a23 */ /* 0x100fe2000001088f */
[----:B------:R-:W-:Y:S01]  /*4a90*/  MUFU.EX2 R154, R154 ;  /* 0x0000009a009a7308 */ /* 0x000fe20000000800 */
[----:B------:R-:W1:Y:S01]  /*4aa0*/  LDSM.16.MT88.4 R8, [R185+0x2800] ;  /* 0x00280000b908783b */ /* 0x000e620000004200 */
[--C-:B------:R-:W-:Y:S02]  /*4ab0*/  FFMA.FTZ R160, R160, c[0x0][0x2d0], -R143.reuse ;  /* 0x0000b400a0a07a23 */ /* 0x100fe4000001088f */
[----:B------:R-:W-:Y:S01]  /*4ac0*/  FFMA.FTZ R162, R162, c[0x0][0x2d0], -R143 ;  /* 0x0000b400a2a27a23 */ /* 0x000fe2000001088f */
[----:B------:R-:W-:Y:S01]  /*4ad0*/  LDSM.16.MT88.4 R24, [R165+0x2800] ;  /* 0x00280000a518783b */ /* 0x000fe20000004200 */
[--C-:B------:R-:W-:Y:S02]  /*4ae0*/  FFMA.FTZ R166, R166, c[0x0][0x2d0], -R163.reuse ;  /* 0x0000b400a6a67a23 */ /* 0x100fe400000108a3 */
[----:B------:R-:W5:Y:S01]  /*4af0*/  MUFU.EX2 R153, R153 ;  /* 0x0000009900997308 */ /* 0x000f620000000800 */
[----:B----4-:R-:W-:Y:S01]  /*4b00*/  F2FP.PACK_AB R98, R151, R155 ;  /* 0x0000009b9762723e */ /* 0x010fe200000000ff */
[----:B------:R-:W-:-:S02]  /*4b10*/  FFMA.FTZ R167, R167, c[0x0][0x2d0], -R163 ;  /* 0x0000b400a7a77a23 */ /* 0x000fc400000108a3 */
[--C-:B------:R-:W-:Y:S02]  /*4b20*/  FFMA.FTZ R169, R169, c[0x0][0x2d0], -R163.reuse ;  /* 0x0000b400a9a97a23 */ /* 0x100fe400000108a3 */
[----:B------:R-:W-:Y:S02]  /*4b30*/  FFMA.FTZ R170, R170, c[0x0][0x2d0], -R163 ;  /* 0x0000b400aaaa7a23 */ /* 0x000fe400000108a3 */
[----:B------:R-:W-:Y:S01]  /*4b40*/  MUFU.EX2 R152, R152 ;  /* 0x0000009800987308 */ /* 0x000fe20000000800 */
[--C-:B------:R-:W-:Y:S02]  /*4b50*/  FFMA.FTZ R242, R168, c[0x0][0x2d0], -R143.reuse ;  /* 0x0000b400a8f27a23 */ /* 0x100fe4000001088f */
[--C-:B------:R-:W-:Y:S02]  /*4b60*/  FFMA.FTZ R173, R173, c[0x0][0x2d0], -R143.reuse ;  /* 0x0000b400adad7a23 */ /* 0x100fe4000001088f */
[--C-:B------:R-:W-:Y:S02]  /*4b70*/  FFMA.FTZ R172, R172, c[0x0][0x2d0], -R143.reuse ;  /* 0x0000b400acac7a23 */ /* 0x100fe4000001088f */
[----:B------:R-:W-:Y:S01]  /*4b80*/  FFMA.FTZ R171, R171, c[0x0][0x2d0], -R143 ;  /* 0x0000b400abab7a23 */ /* 0x000fe2000001088f */
[----:B------:R-:W4:Y:S01]  /*4b90*/  MUFU.EX2 R149, R149 ;  /* 0x0000009500957308 */ /* 0x000f220000000800 */
[----:B-----5:R-:W-:Y:S01]  /*4ba0*/  F2FP.PACK_AB R97, R153, R154 ;  /* 0x0000009a9961723e */ /* 0x020fe200000000ff */
[----:B------:R-:W-:-:S02]  /*4bb0*/  FFMA.FTZ R168, R142, c[0x0][0x2d0], -R163 ;  /* 0x0000b4008ea87a23 */ /* 0x000fc400000108a3 */
[--C-:B------:R-:W-:Y:S02]  /*4bc0*/  FFMA.FTZ R174, R141, c[0x0][0x2d0], -R163.reuse ;  /* 0x0000b4008dae7a23 */ /* 0x100fe400000108a3 */
[--C-:B------:R-:W-:Y:S02]  /*4bd0*/  FFMA.FTZ R175, R140, c[0x0][0x2d0], -R163.reuse ;  /* 0x0000b4008caf7a23 */ /* 0x100fe400000108a3 */
[----:B------:R-:W-:Y:S01]  /*4be0*/  MUFU.EX2 R150, R150 ;  /* 0x0000009600967308 */ /* 0x000fe20000000800 */
[----:B------:R-:W-:Y:S01]  /*4bf0*/  FFMA.FTZ R239, R164, c[0x0][0x2d0], -R163 ;  /* 0x0000b400a4ef7a23 */ /* 0x000fe200000108a3 */
[----:B------:R-:W-:Y:S01]  /*4c00*/  LDSM.16.MT88.4 R140, [R165+0x3800] ;  /* 0x00380000a58c783b */ /* 0x000fe20000004200 */
[----:B------:R-:W-:Y:S02]  /*4c10*/  FADD.FTZ R156, R157, R156 ;  /* 0x0000009c9d9c7221 */ /* 0x000fe40000010000 */
[----:B------:R-:W-:Y:S02]  /*4c20*/  FADD.FTZ R153, R154, R153 ;  /* 0x000000999a997221 */ /* 0x000fe40000010000 */
[----:B------:R-:W-:Y:S01]  /*4c30*/  FADD.FTZ R155, R155, R156 ;  /* 0x0000009c9b9b7221 */ /* 0x000fe20000010000 */
[----:B----4-:R-:W-:Y:S01]  /*4c40*/  F2FP.PACK_AB R99, R149, R152 ;  /* 0x000000989563723e */ /* 0x010fe200000000ff */
[----:B------:R-:W4:Y:S01]  /*4c50*/  MUFU.EX2 R146, R146 ;  /* 0x0000009200927308 */ /* 0x000f220000000800 */
[----:B------:R-:W-:-:S02]  /*4c60*/  FADD.FTZ R152, R152, R153 ;  /* 0x0000009998987221 */ /* 0x000fc40000010000 */
[----:B------:R-:W-:Y:S02]  /*4c70*/  FADD.FTZ R155, R151, R155 ;  /* 0x0000009b979b7221 */ /* 0x000fe40000010000 */
[----:B------:R-:W-:Y:S01]  /*4c80*/  FADD.FTZ R152, R149, R152 ;  /* 0x0000009895987221 */ /* 0x000fe20000010000 */
[C---:B------:R-:W-:Y:S02]  /*4c90*/  HMMA.16816.F32 R36, R96.reuse, R40, RZ ;  /* 0x000000286024723c */ /* 0x040fe400000018ff */
[----:B------:R-:W-:Y:S06]  /*4ca0*/  MUFU.EX2 R145, R145 ;  /* 0x0000009100917308 */ /* 0x000fec0000000800 */
[C---:B--2---:R-:W-:Y:S02]  /*4cb0*/  HMMA.16816.F32 R52, R96.reuse, R56, RZ ;  /* 0x000000386034723c */ /* 0x044fe400000018ff */
[----:B------:R-:W-:Y:S06]  /*4cc0*/  MUFU.EX2 R132, R132 ;  /* 0x0000008400847308 */ /* 0x000fec0000000800 */
[C---:B------:R-:W-:Y:S02]  /*4cd0*/  HMMA.16816.F32 R40, R96.reuse, R42, RZ ;  /* 0x0000002a6028723c */ /* 0x040fe400000018ff */
[----:B------:R-:W-:Y:S06]  /*4ce0*/  MUFU.EX2 R148, R148 ;  /* 0x0000009400947308 */ /* 0x000fec0000000800 */
[C---:B------:R-:W-:Y:S02]  /*4cf0*/  HMMA.16816.F32 R56, R96.reuse, R58, RZ ;  /* 0x0000003a6038723c */ /* 0x040fe400000018ff */
[----:B------:R-:W2:Y:S06]  /*4d00*/  MUFU.EX2 R144, R144 ;  /* 0x0000009000907308 */ /* 0x000eac0000000800 */
        /* <DEDUP_REMOVED lines=31> */
[----:B------:R-:W1:Y:S06]  /*4f00*/  MUFU.EX2 R174, R174 ;  /* 0x000000ae00ae7308 */ /* 0x000e6c0000000800 */
[C---:B------:R-:W-:Y:S02]  /*4f10*/  HMMA.16816.F32 R80, R96.reuse, R82, RZ ;  /* 0x000000526050723c */ /* 0x040fe400000018ff */
[----:B------:R-:W1:Y:S06]  /*4f20*/  MUFU.EX2 R175, R175 ;  /* 0x000000af00af7308 */ /* 0x000e6c0000000800 */
[C---:B------:R-:W-:Y:S02]  /*4f30*/  HMMA.16816.F32 R88, R96.reuse, R90, RZ ;  /* 0x0000005a6058723c */ /* 0x040fe400000018ff */
[----:B------:R-:W1:Y:S06]  /*4f40*/  MUFU.EX2 R239, R239 ;  /* 0x000000ef00ef7308 */ /* 0x000e6c0000000800 */
[C---:B---3--:R-:W-:Y:S07]  /*4f50*/  HMMA.16816.F32 R92, R96.reuse, R4, RZ ;  /* 0x00000004605c723c */ /* 0x048fee00000018ff */
[----:B----4-:R-:W-:Y:S01]  /*4f60*/  F2FP.PACK_AB R4, R146, R150 ;  /* 0x000000969204723e */ /* 0x010fe200000000ff */
[----:B------:R-:W-:Y:S01]  /*4f70*/  HMMA.16816.F32 R96, R96, R6, RZ ;  /* 0x000000066060723c */ /* 0x000fe200000018ff */
[----:B--2---:R-:W-:Y:S01]  /*4f80*/  F2FP.PACK_AB R5, R144, R148 ;  /* 0x000000949005723e */ /* 0x004fe200000000ff */
[----:B------:R-:W-:-:S02]  /*4f90*/  FADD.FTZ R150, R150, R155 ;  /* 0x0000009b96967221 */ /* 0x000fc40000010000 */
[----:B------:R-:W-:Y:S02]  /*4fa0*/  FADD.FTZ R148, R148, R152 ;  /* 0x0000009894947221 */ /* 0x000fe40000010000 */
[----:B------:R-:W-:Y:S01]  /*4fb0*/  FADD.FTZ R150, R146, R150 ;  /* 0x0000009692967221 */ /* 0x000fe20000010000 */
[----:B------:R-:W-:Y:S01]  /*4fc0*/  F2FP.PACK_AB R6, R132, R145 ;  /* 0x000000918406723e */ /* 0x000fe200000000ff */
[----:B------:R-:W-:Y:S01]  /*4fd0*/  FADD.FTZ R148, R144, R148 ;  /* 0x0000009490947221 */ /* 0x000fe20000010000 */
[----:B-----5:R-:W-:Y:S01]  /*4fe0*/  F2FP.PACK_AB R7, R133, R147 ;  /* 0x000000938507723e */ /* 0x020fe200000000ff */
[----:B------:R-:W-:Y:S02]  /*4ff0*/  FADD.FTZ R145, R145, R150 ;  /* 0x0000009691917221 */ /* 0x000fe40000010000 */
[----:B------:R-:W-:Y:S02]  /*5000*/  FADD.FTZ R147, R147, R148 ;  /* 0x0000009493937221 */ /* 0x000fe40000010000 */
[----:B------:R-:W-:-:S02]  /*5010*/  FADD.FTZ R145, R132, R145 ;  /* 0x0000009184917221 */ /* 0x000fc40000010000 */
[----:B-1----:R-:W-:Y:S01]  /*5020*/  HMMA.16816.F32 R36, R4, R8, R36 ;  /* 0x000000080424723c */ /* 0x002fe20000001824 */
        /* <DEDUP_REMOVED lines=46> */
[C---:B-1----:R-:W-:Y:S01]  /*5310*/  HMMA.16816.F32 R128, R4.reuse, R8, R128 ;  /* 0x000000080480723c */ /* 0x042fe20000001880 */
[----:B------:R-:W-:Y:S02]  /*5320*/  FADD.FTZ R160, R162, R160 ;  /* 0x000000a0a2a07221 */ /* 0x000fe40000010000 */
[----:B------:R-:W-:Y:S02]  /*5330*/  FADD.FTZ R169, R170, R169 ;  /* 0x000000a9aaa97221 */ /* 0x000fe40000010000 */
[----:B------:R-:W-:Y:S02]  /*5340*/  FADD.FTZ R160, R173, R160 ;  /* 0x000000a0ada07221 */ /* 0x000fe40000010000 */
[----:B------:R-:W-:Y:S01]  /*5350*/  FADD.FTZ R169, R168, R169 ;  /* 0x000000a9a8a97221 */ /* 0x000fe20000010000 */
[----:B------:R-:W-:Y:S01]  /*5360*/  HMMA.16816.F32 R124, R4, R10, R124 ;  /* 0x0000000a047c723c */ /* 0x000fe2000000187c */
[----:B------:R-:W1:Y:S01]  /*5370*/  LDSM.16.MT88.4 R8, [R184+0x3000] ;  /* 0x00300000b808783b */ /* 0x000e620000004200 */
[----:B------:R-:W-:-:S02]  /*5380*/  FADD.FTZ R160, R172, R160 ;  /* 0x000000a0aca07221 */ /* 0x000fc40000010000 */
[----:B------:R-:W-:Y:S02]  /*5390*/  FADD.FTZ R169, R174, R169 ;  /* 0x000000a9aea97221 */ /* 0x000fe40000010000 */
[----:B------:R-:W-:Y:S02]  /*53a0*/  FADD.FTZ R160, R171, R160 ;  /* 0x000000a0aba07221 */ /* 0x000fe40000010000 */
[----:B--2---:R-:W-:Y:S01]  /*53b0*/  HMMA.16816.F32 R120, R4, R16, R120 ;  /* 0x000000100478723c */ /* 0x004fe20000001878 */
[----:B------:R-:W-:-:S07]  /*53c0*/  FADD.FTZ R169, R175, R169 ;  /* 0x000000a9afa97221 */ /* 0x000fce0000010000 */
        /* <DEDUP_REMOVED lines=32> */
[----:B------:R-:W-:-:S02]  /*55d0*/  F2FP.PACK_AB R4, R172, R173 ;  /* 0x000000adac04723e */ /* 0x000fc400000000ff */
[----:B------:R-:W-:Y:S02]  /*55e0*/  F2FP.PACK_AB R5, R174, R168 ;  /* 0x000000a8ae05723e */ /* 0x000fe400000000ff */
[C---:B------:R-:W-:Y:S01]  /*55f0*/  F2FP.PACK_AB R6, R242.reuse, R171 ;  /* 0x000000abf206723e */ /* 0x040fe200000000ff */
[----:B------:R-:W-:Y:S01]  /*5600*/  FADD.FTZ R242, R242, R160 ;  /* 0x000000a0f2f27221 */ /* 0x000fe20000010000 */
[C---:B------:R-:W-:Y:S01]  /*5610*/  F2FP.PACK_AB R7, R239.reuse, R175 ;  /* 0x000000afef07723e */ /* 0x040fe200000000ff */
[----:B------:R-:W-:-:S06]  /*5620*/  FADD.FTZ R239, R239, R169 ;  /* 0x000000a9efef7221 */ /* 0x000fcc0000010000 */
        /* <DEDUP_REMOVED lines=43> */
[----:B------:R-:W-:Y:S02]  /*58e0*/  ISETP.GE.AND P0, PT, R207, c[0x0][0x1d4], PT ;  /* 0x00007500cf007a0c */ /* 0x000fe40003f06270 */
[C---:B------:R-:W-:Y:S01]  /*58f0*/  LEA R6, P4, R5.reuse, R8, 0x6 ;  /* 0x0000000805067211 */ /* 0x040fe200078830ff */
[----:B------:R-:W-:Y:S01]  /*5900*/  @!PT LDS RZ, [RZ] ;  /* 0x00000000fffff984 */ /* 0x000fe20000000800 */
[----:B------:R-:W-:Y:S01]  /*5910*/  @!PT LDS RZ, [RZ] ;  /* 0x00000000fffff984 */ /* 0x000fe20000000800 */
[----:B------:R-:W-:Y:S01]  /*5920*/  @!PT LDS RZ, [RZ] ;  /* 0x00000000fffff984 */ /* 0x000fe20000000800 */
[----:B------:R1:W-:Y:S03]  /*5930*/  LDGSTS.E.BYPASS.LTC128B.128 [R212+0xc100], [R8.64], !P3 ;  /* 0x0c10000008d47fae */ /* 0x0003e6000d901d48 */
[----:B------:R-:W-:-:S03]  /*5940*/  LEA.HI.X R7, R5, R9, R4, 0x6, P4 ;  /* 0x0000000905077211 */ /* 0x000fc600020f3404 */
[----:B------:R1:W-:Y:S04]  /*5950*/  LDGSTS.E.BYPASS.LTC128B.128 [R212+0xe100], [R8.64+0x80], !P1 ;  /* 0x0e10008008d47fae */ /* 0x0003e8000c901d48 */
[----:B------:R1:W-:Y:S04]  /*5960*/  LDGSTS.E.BYPASS.LTC128B.128 [R212+0x10100], [R8.64+0x100], !P0 ;  /* 0x1010010008d47fae */ /* 0x0003e8000c101d48 */
[----:B------:R1:W-:Y:S04]  /*5970*/  LDGSTS.E.BYPASS.LTC128B.128 [R212+0xd100], [R6.64], !P3 ;  /* 0x0d10000006d47fae */ /* 0x0003e8000d901d48 */
[----:B------:R1:W-:Y:S04]  /*5980*/  LDGSTS.E.BYPASS.LTC128B.128 [R212+0xf100], [R6.64+0x80], !P1 ;  /* 0x0f10008006d47fae */ /* 0x0003e8000c901d48 */
[----:B------:R1:W-:Y:S02]  /*5990*/  LDGSTS.E.BYPASS.LTC128B.128 [R212+0x11100], [R6.64+0x100], !P0 ;  /* 0x1110010006d47fae */ /* 0x0003e4000c101d48 */
.L_x_2134:
[----:B------:R-:W-:Y:S05]  /*59a0*/  BSYNC B0 ;  /* 0x0000000000007941 */ /* 0x000fea0003800000 */
.L_x_2133:
[----:B------:R-:W-:Y:S01]  /*59b0*/  @P2 IMAD.HI.U32 R4, R197, c[0x0][0x2c8], RZ ;  /* 0x0000b200c5042a27 */ /* 0x000fe200078e00ff */
[----:B------:R-:W-:Y:S01]  /*59c0*/  IADD3 R248, R3, -0x2, RZ ;  /* 0xfffffffe03f87810 */ /* 0x000fe20007ffe0ff */
[----:B------:R-:W0:Y:S02]  /*59d0*/  LDGDEPBAR ;  /* 0x00000000000079af */ /* 0x000e240000000000 */
[----:B------:R-:W-:Y:S01]  /*59e0*/  IMAD.MOV.U32 R5, RZ, RZ, R197 ;  /* 0x000000ffff057224 */ /* 0x000fe200078e00c5 */
[----:B------:R-:W-:Y:S01]  /*59f0*/  @P2 SHF.R.U32.HI R5, RZ, c[0x0][0x2cc], R4 ;  /* 0x0000b300ff052a19 */ /* 0x000fe20000011604 */
[----:B------:R-:W-:-:S02]  /*5a00*/  IMAD.MOV.U32 R133, RZ, RZ, 0x1 ;  /* 0x00000001ff857424 */ /* 0x000fc400078e00ff */
[----:B------:R-:W-:Y:S01]  /*5a10*/  IMAD.MOV.U32 R238, RZ, RZ, RZ ;  /* 0x000000ffffee7224 */ /* 0x000fe200078e00ff */
[----:B------:R-:W-:-:S04]  /*5a20*/  IADD3 R5, R5, R244, -R243 ;  /* 0x000000f405057210 */ /* 0x000fc80007ffe8f3 */
[----:B------:R-:W-:-:S04]  /*5a30*/  SHF.R.S32.HI R4, RZ, 0x1f, R5 ;  /* 0x0000001fff047819 */ /* 0x000fc80000011405 */
[----:B------:R-:W-:-:S04]  /*5a40*/  LEA.HI R4, R4, R5, RZ, 0x6 ;  /* 0x0000000504047211 */ /* 0x000fc800078f30ff */
[----:B------:R-:W-:-:S04]  /*5a50*/  SHF.R.S32.HI R245, RZ, 0x6, R4 ;  /* 0x00000006fff57819 */ /* 0x000fc80000011404 */
[----:B------:R-:W-:-:S04]  /*5a60*/  IMNMX R245, R233, R245, !PT ;  /* 0x000000f5e9f57217 */ /* 0x000fc80007800200 */
[----:B------:R-:W-:-:S13]  /*5a70*/  ISETP.GE.AND P0, PT, R248, R245, PT ;  /* 0x000000f5f800720c */ /* 0x000fda0003f06270 */
[----:B------:R-:W-:Y:S05]  /*5a80*/  @!P0 BRA `(.L_x_2135) ;  /* 0x0000322000008947 */ /* 0x000fea0003800000 */
[----:B------:R-:W-:Y:S01]  /*5a90*/  MOV R132, R0 ;  /* 0x0000000000847202 */ /* 0x000fe20000000f00 */
[----:B------:R-:W-:Y:S01]  /*5aa0*/  IMAD.MOV.U32 R247, RZ, RZ, R248 ;  /* 0x000000fffff77224 */ /* 0x000fe200078e00f8 */
[----:B------:R-:W-:Y:S01]  /*5ab0*/  MOV R3, R2 ;  /* 0x0000000200037202 */ /* 0x000fe20000000f00 */
[----:B------:R-:W-:Y:S01]  /*5ac0*/  IMAD.MOV.U32 R133, RZ, RZ, 0x1 ;  /* 0x00000001ff857424 */ /* 0x000fe200078e00ff */
[----:B------:R-:W-:Y:S02]  /*5ad0*/  MOV R238, RZ ;  /* 0x000000ff00ee7202 */ /* 0x000fe40000000f00 */
.L_x_2136:
        /* <DEDUP_REMOVED lines=19> */
[----:B-1----:R-:W1:Y:S02]  /*5c10*/  LDSM.16.M88.4 R8, [R194] ;  /* 0x00000000c208783b */ /* 0x002e640000000200 */
[----:B------:R-:W-:Y:S02]  /*5c20*/  @!P6 SHF.L.U64.HI R2, R20, 0x6, R0 ;  /* 0x000000061402e819 */ /* 0x000fe40000010200 */
[----:B------:R-:W-:Y:S02]  /*5c30*/  @!P6 LEA R0, P0, R156, R157, 0x5 ;  /* 0x0000009d9c00e211 */ /* 0x000fe400078028ff */
[-C--:B------:R-:W-:Y:S02]  /*5c40*/  @!P6 IADD3 R157, P5, R157, R236.reuse, RZ ;  /* 0x000000ec9d9de210 */ /* 0x080fe40007fbe0ff */
[----:B------:R-:W2:Y:S01]  /*5c50*/  LDSM.16.M88.4 R16, [R194+0x800] ;  /* 0x00080000c210783b */ /* 0x000ea20000000200 */
[----:B------:R-:W-:Y:S07]  /*5c60*/  @!P6 IADD3 R0, P4, R0, R236, RZ ;  /* 0x000000ec0000e210 */ /* 0x000fee0007f9e0ff */
        /* <DEDUP_REMOVED lines=14> */
[----:B------:R-:W-:Y:S02]  /*5d50*/  @!P6 ISETP.GE.AND P0, PT, R207, c[0x0][0x1d4], PT ;  /* 0x00007500cf00ea0c */ /* 0x000fe40003f06270 */
[-C--:B------:R-:W-:Y:S02]  /*5d60*/  @!P6 IADD3.X R2, R2, R198.reuse, RZ, P5, !PT ;  /* 0x000000c60202e210 */ /* 0x080fe40002ffe4ff */
[C---:B------:R-:W-:Y:S03]  /*5d70*/  @!P6 LEA R158, P5, R157.reuse, c[0x0][0x1f8], 0x1 ;  /* 0x00007e009d9eea11 */ /* 0x040fe600078a08ff */
[C---:B----4-:R-:W-:Y:S01]  /*5d80*/  HMMA.16816.F32 R28, R32.reuse, R136, RZ ;  /* 0x00000088201c723c */ /* 0x050fe200000018ff */
[----:B------:R-:W-:Y:S03]  /*5d90*/  @!P6 LEA.HI.X R159, R157, c[0x0][0x1fc], R2, 0x1, P5 ;  /* 0x00007f009d9fea11 */ /* 0x000fe600028f0c02 */
[----:B------:R-:W-:Y:S03]  /*5da0*/  @!P6 IMAD R2, R238, 0x6000, R211 ;  /* 0x00006000ee02e824 */ /* 0x000fe600078e02d3 */
[----:B------:R-:W-:Y:S01]  /*5db0*/  @!P6 IADD3.X R136, R156, R198, RZ, P4, !PT ;  /* 0x000000c69c88e210 */ /* 0x000fe200027fe4ff */
[----:B------:R-:W-:Y:S01]  /*5dc0*/  HMMA.16816.F32 R32, R32, R138, RZ ;  /* 0x0000008a2020723c */ /* 0x000fe200000018ff */
[C---:B------:R-:W-:Y:S04]  /*5dd0*/  @!P6 LEA R156, P4, R0.reuse, c[0x0][0x1f8], 0x1 ;  /* 0x00007e00009cea11 */ /* 0x040fe800078808ff */
[----:B------:R-:W-:Y:S02]  /*5de0*/  @!P6 LEA.HI.X R157, R0, c[0x0][0x1fc], R136, 0x1, P4 ;  /* 0x00007f00009dea11 */ /* 0x000fe400020f0c88 */
[----:B------:R-:W3:Y:S01]  /*5df0*/  LDSM.16.M88.4 R136, [R193+0x1800] ;  /* 0x00180000c188783b */ /* 0x000ee20000000200 */
[C---:B-1----:R-:W-:Y:S05]  /*5e00*/  HMMA.16816.F32 R4, R140.reuse, R144, R4 ;  /* 0x000000908c04723c */ /* 0x042fea0000001804 */
[C---:B------:R-:W-:Y:S02]  /*5e10*/  IADD3 R0, R134.reuse, R194, RZ ;  /* 0x000000c286007210 */ /* 0x040fe40007ffe0ff */
[----:B------:R-:W-:Y:S01]  /*5e20*/  @!PT LDS RZ, [RZ] ;  /* 0x00000000fffff984 */ /* 0x000fe20000000800 */
[----:B------:R-:W-:Y:S01]  /*5e30*/  @!PT LDS RZ, [RZ] ;  /* 0x00000000fffff984 */ /* 0x000fe20000000800 */
[----:B------:R-:W-:Y:S01]  /*5e40*/  @!PT LDS RZ, [RZ] ;  /* 0x00000000fffff984 */ /* 0x000fe20000000800 */
[----:B------:R1:W-:Y:S01]  /*5e50*/  @!P6 LDGSTS.E.BYPASS.LTC128B.128 [R2], [R158.64], !P3 ;  /* 0x000000009e02efae */ /* 0x0003e2000d901d48 */
[C---:B------:R-:W-:Y:S07]  /*5e60*/  HMMA.16816.F32 R8, R140.reuse, R146, R8 ;  /* 0x000000928c08723c */ /* 0x040fee0000001808 */
[----:B------:R1:W-:Y:S01]  /*5e70*/  @!P6 LDGSTS.E.BYPASS.LTC128B.128 [R2+0x2000], [R158.64+0x80], !P1 ;  /* 0x020000809e02efae */ /* 0x0003e2000c901d48 */
[C---:B-----5:R-:W-:Y:S07]  /*5e80*/  HMMA.16816.F32 R12, R140.reuse, R148, R12 ;  /* 0x000000948c0c723c */ /* 0x060fee000000180c */
[----:B------:R1:W-:Y:S01]  /*5e90*/  @!P6 LDGSTS.E.BYPASS.LTC128B.128 [R2+0x4000], [R158.64+0x100], !P0 ;  /* 0x040001009e02efae */ /* 0x0003e2000c101d48 */
[C---:B------:R-:W-:Y:S07]  /*5ea0*/  HMMA.16816.F32 R16, R140.reuse, R150, R16 ;  /* 0x000000968c10723c */ /* 0x040fee0000001810 */
[----:B------:R1:W-:Y:S01]  /*5eb0*/  @!P6 LDGSTS.E.BYPASS.LTC128B.128 [R2+0x1000], [R156.64], !P3 ;  /* 0x010000009c02efae */ /* 0x0003e2000d901d48 */
[C---:B--2---:R-:W-:Y:S07]  /*5ec0*/  HMMA.16816.F32 R20, R140.reuse, R152, R20 ;  /* 0x000000988c14723c */ /* 0x044fee0000001814 */
[----:B------:R1:W-:Y:S01]  /*5ed0*/  @!P6 LDGSTS.E.BYPASS.LTC128B.128 [R2+0x3000], [R156.64+0x80], !P1 ;  /* 0x030000809c02efae */ /* 0x0003e2000c901d48 */
[C---:B------:R-:W-:Y:S07]  /*5ee0*/  HMMA.16816.F32 R24, R140.reuse, R154, R24 ;  /* 0x0000009a8c18723c */ /* 0x040fee0000001818 */
[----:B------:R1:W-:Y:S01]  /*5ef0*/  @!P6 LDGSTS.E.BYPASS.LTC128B.128 [R2+0x5000], [R156.64+0x100], !P0 ;  /* 0x050001009c02efae */ /* 0x0003e2000c101d48 */
[C---:B---3--:R-:W-:Y:S07]  /*5f00*/  HMMA.16816.F32 R28, R140.reuse, R136, R28 ;  /* 0x000000888c1c723c */ /* 0x048fee000000181c */
[----:B------:R-:W-:Y:S01]  /*5f10*/  LDSM.16.M88.4 R160, [R0] ;  /* 0x0000000000a0783b */ /* 0x000fe20000000200 */
[----:B------:R-:W-:Y:S07]  /*5f20*/  HMMA.16816.F32 R32, R140, R138, R32 ;  /* 0x0000008a8c20723c */ /* 0x000fee0000001820 */
[----:B------:R-:W-:Y:S08]  /*5f30*/  LDSM.16.M88.4 R144, [R0+0x800] ;  /* 0x000800000090783b */ /* 0x000ff00000000200 */
[----:B------:R-:W-:Y:S01]  /*5f40*/  LDSM.16.M88.4 R148, [R0+0x1000] ;  /* 0x001000000094783b */ /* 0x000fe20000000200 */
[----:B-1----:R-:W-:Y:S07]  /*5f50*/  IADD3 R2, R134, R193, RZ ;  /* 0x000000c186027210 */ /* 0x002fee0007ffe0ff */
[----:B------:R-:W1:Y:S08]  /*5f60*/  LDSM.16.M88.4 R156, [R187] ;  /* 0x00000000bb9c783b */ /* 0x000e700000000200 */
        /* <DEDUP_REMOVED lines=106> */
[C---:B-----5:R-:W-:Y:S07]  /*6610*/  HMMA.16816.F32 R28, R164.reuse, R152, R28 ;  /* 0x00000098a41c723c */ /* 0x060fee000000181c */
[-C--:B------:R-:W-:Y:S01]  /*6620*/  IADD3 R152, R184, R192.reuse, RZ ;  /* 0x000000c0b8987210 */ /* 0x080fe20007ffe0ff */
[----:B------:R-:W-:Y:S07]  /*6630*/  HMMA.16816.F32 R32, R164, R154, R32 ;  /* 0x0000009aa420723c */ /* 0x000fee0000001820 */
[----:B------:R-:W-:Y:S01]  /*6640*/  IADD3 R154, R185, R192, RZ ;  /* 0x000000c0b99a7210 */ /* 0x000fe20007ffe0ff */
[C---:B------:R-:W-:Y:S05]  /*6650*/  HMMA.16816.F32 R4, R160.reuse, R168, R4 ;  /* 0x000000a8a004723c */ /* 0x040fea0000001804 */
[C---:B------:R-:W-:Y:S02]  /*6660*/  IADD3 R153, R189.reuse, R154, RZ ;  /* 0x0000009abd997210 */ /* 0x040fe40007ffe0ff */
[----:B------:R-:W-:Y:S01]  /*6670*/  IADD3 R155, R189, R152, RZ ;  /* 0x00000098bd9b7210 */ /* 0x000fe20007ffe0ff */
        /* <DEDUP_REMOVED lines=12> */
[----:B------:R-:W-:Y:S02]  /*6740*/  FMUL.FTZ R6, R6, c[0x0][0x320] ;  /* 0x0000c80006067a20 */ /* 0x000fe40000410000 */
[----:B------:R-:W-:Y:S02]  /*6750*/  FMUL.FTZ R7, R7, c[0x0][0x320] ;  /* 0x0000c80007077a20 */ /* 0x000fe40000410000 */
[----:B------:R-:W-:Y:S01]  /*6760*/  MUFU.TANH R140, R6 ;  /* 0x00000006008c7308 */ /* 0x000fe20000002400 */
[----:B------:R-:W-:Y:S03]  /*6770*/  FMUL.FTZ R0, R4, c[0x0][0x320] ;  /* 0x0000c80004007a20 */ /* 0x000fe60000410000 */
[----:B------:R-:W-:Y:S02]  /*6780*/  FMUL.FTZ R2, R5, c[0x0][0x320] ;  /* 0x0000c80005027a20 */ /* 0x000fe40000410000 */
[----:B------:R-:W-:Y:S02]  /*6790*/  FMUL.FTZ R8, R8, c[0x0][0x320] ;  /* 0x0000c80008087a20 */ /* 0x000fe40000410000 */
        /* <DEDUP_REMOVED lines=14> */
[----:B-1----:R-:W1:Y:S09]  /*6880*/  LDSM.16.M88.4 R4, [R195+0x5000] ;  /* 0x00500000c304783b */ /* 0x002e720000000200 */
[----:B------:R-:W-:Y:S10]  /*6890*/  MUFU.TANH R142, R10 ;  /* 0x0000000a008e7308 */ /* 0x000ff40000002400 */
[----:B------:R2:W-:Y:S10]  /*68a0*/  MUFU.TANH R143, R11 ;  /* 0x0000000b008f7308 */ /* 0x0005f40000002400 */
[----:B------:R-:W-:Y:S10]  /*68b0*/  MUFU.TANH R169, R15 ;  /* 0x0000000f00a97308 */ /* 0x000ff40000002400 */
[----:B------:R-:W3:Y:S01]  /*68c0*/  MUFU.TANH R0, R0 ;  /* 0x0000000000007308 */ /* 0x000ee20000002400 */
[C---:B-1----:R-:W-:Y:S01]  /*68d0*/  HMMA.16816.F32 R20, R172.reuse, R4, R20 ;  /* 0x00000004ac14723c */ /* 0x042fe20000001814 */
[----:B--2---:R-:W1:Y:S01]  /*68e0*/  LDSM.16.M88.4 R8, [R195+0x5800] ;  /* 0x00580000c308783b */ /* 0x004e620000000200 */
[----:B------:R-:W-:Y:S07]  /*68f0*/  DEPBAR.LE SB0, 0x2 ;  /* 0x000080800000791a */ /* 0x000fee0000000000 */
[----:B------:R2:W-:Y:S03]  /*6900*/  MUFU.TANH R168, R14 ;  /* 0x0000000e00a87308 */ /* 0x0005e60000002400 */
[----:B------:R-:W-:Y:S01]  /*6910*/  MOV R5, R246 ;  /* 0x000000f600057202 */ /* 0x000fe20000000f00 */
[C---:B------:R-:W-:Y:S01]  /*6920*/  HMMA.16816.F32 R24, R172.reuse, R6, R24 ;  /* 0x00000006ac18723c */ /* 0x040fe20000001818 */
[----:B------:R-:W-:Y:S06]  /*6930*/  BAR.SYNC.DEFER_BLOCKING 0x0 ;  /* 0x0000000000007b1d */ /* 0x000fec0000010000 */
[----:B------:R-:W-:Y:S05]  /*6940*/  @P2 IMAD.HI.U32 R6, R246, c[0x0][0x2c8], RZ ;  /* 0x0000b200f6062a27 */ /* 0x000fea00078e00ff */
[----:B------:R-:W-:Y:S01]  /*6950*/  @P2 SHF.R.U32.HI R5, RZ, c[0x0][0x2cc], R6 ;  /* 0x0000b300ff052a19 */ /* 0x000fe20000011606 */
[----:B------:R-:W-:Y:S02]  /*6960*/  FMUL.FTZ R4, R20, c[0x0][0x320] ;  /* 0x0000c80014047a20 */ /* 0x000fe40000410000 */
[----:B------:R-:W-:Y:S02]  /*6970*/  FMUL.FTZ R21, R21, c[0x0][0x320] ;  /* 0x0000c80015157a20 */ /* 0x000fe40000410000 */
[----:B------:R-:W-:Y:S07]  /*6980*/  FMUL.FTZ R6, R22, c[0x0][0x320] ;  /* 0x0000c80016067a20 */ /* 0x000fee0000410000 */
[----:B------:R-:W-:Y:S01]  /*6990*/  FMUL.FTZ R24, R24, c[0x0][0x320] ;  /* 0x0000c80018187a20 */ /* 0x000fe20000410000 */
[----:B------:R4:W-:Y:S01]  /*69a0*/  MUFU.TANH R164, R12 ;  /* 0x0000000c00a47308 */ /* 0x0009e20000002400 */
[----:B--2---:R-:W2:Y:S01]  /*69b0*/  SHFL.IDX PT, R14, R5, RZ, 0x1c1f ;  /* 0x001c1fff050e7589 */ /* 0x004ea200000e0000 */
[----:B------:R-:W-:Y:S02]  /*69c0*/  FMUL.FTZ R26, R26, c[0x0][0x320] ;  /* 0x0000c8001a1a7a20 */ /* 0x000fe40000410000 */
[----:B------:R-:W-:Y:S01]  /*69d0*/  FMUL.FTZ R27, R27, c[0x0][0x320] ;  /* 0x0000c8001b1b7a20 */ /* 0x000fe20000410000 */
[C---:B-1----:R-:W-:Y:S04]  /*69e0*/  HMMA.16816.F32 R28, R172.reuse, R8, R28 ;  /* 0x00000008ac1c723c */ /* 0x042fe8000000181c */
[----:B------:R1:W5:Y:S01]  /*69f0*/  SHFL.IDX PT, R7, R5, 0x1, 0x1c1f ;  /* 0x003c1f0005077f89 */ /* 0x00036200000e0000 */
[----:B------:R-:W1:Y:S03]  /*6a00*/  MUFU.TANH R2, R2 ;  /* 0x0000000200027308 */ /* 0x000e660000002400 */
[----:B------:R-:W-:Y:S07]  /*6a10*/  HMMA.16816.F32 R32, R172, R10, R32 ;  /* 0x0000000aac20723c */ /* 0x000fee0000001820 */
[----:B------:R3:W3:Y:S01]  /*6a20*/  MUFU.TANH R165, R13 ;  /* 0x0000000d00a57308 */ /* 0x0006e20000002400 */
[----:B----4-:R-:W-:Y:S05]  /*6a30*/  MOV R12, 0x1 ;  /* 0x00000001000c7802 */ /* 0x010fea0000000f00 */
[----:B------:R-:W-:Y:S04]  /*6a40*/  IMAD R12, R247, -0x40, R12 ;  /* 0xffffffc0f70c7824 */ /* 0x000fe800078e020c */
[----:B------:R-:W4:Y:S01]  /*6a50*/  MUFU.TANH R166, R16 ;  /* 0x0000001000a67308 */ /* 0x000f220000002400 */
[----:B------:R-:W-:Y:S01]  /*6a60*/  FMUL.FTZ R28, R28, c[0x0][0x320] ;  /* 0x0000c8001c1c7a20 */ /* 0x000fe20000410000 */
[----:B------:R-:W-:Y:S01]  /*6a70*/  IADD3 R12, R244, R12, -R213 ;  /* 0x0000000cf40c7210 */ /* 0x000fe20007ffe8d5 */
[----:B------:R-:W-:Y:S02]  /*6a80*/  FMUL.FTZ R29, R29, c[0x0][0x320] ;  /* 0x0000c8001d1d7a20 */ /* 0x000fe40000410000 */
[----:B-1----:R-:W-:Y:S01]  /*6a90*/  FMUL.FTZ R5, R23, c[0x0][0x320] ;  /* 0x0000c80017057a20 */ /* 0x002fe20000410000 */
[----:B------:R-:W-:Y:S01]  /*6aa0*/  IADD3 R12, R12, -R243, RZ ;  /* 0x800000f30c0c7210 */ /* 0x000fe20007ffe0ff */
[----:B------:R-:W-:Y:S03]  /*6ab0*/  FMUL.FTZ R30, R30, c[0x0][0x320] ;  /* 0x0000c8001e1e7a20 */ /* 0x000fe60000410000 */
[----:B------:R-:W-:Y:S01]  /*6ac0*/  MUFU.TANH R167, R17 ;  /* 0x0000001100a77308 */ /* 0x000fe20000002400 */
[----:B------:R-:W-:Y:S01]  /*6ad0*/  FMUL.FTZ R32, R32, c[0x0][0x320] ;  /* 0x0000c80020207a20 */ /* 0x000fe20000410000 */
[C---:B--2---:R-:W-:Y:S01]  /*6ae0*/  IADD3 R14, R12.reuse, R14, RZ ;  /* 0x0000000e0c0e7210 */ /* 0x044fe20007ffe0ff */
[----:B------:R-:W-:Y:S01]  /*6af0*/  FMUL.FTZ R33, R33, c[0x0][0x320] ;  /* 0x0000c80021217a20 */ /* 0x000fe20000410000 */
[----:B-----5:R-:W-:Y:S01]  /*6b00*/  IADD3 R7, R12, R7, RZ ;  /* 0x000000070c077210 */ /* 0x020fe20007ffe0ff */
[----:B---3--:R-:W-:Y:S01]  /*6b10*/  FMUL.FTZ R13, R25, c[0x0][0x320] ;  /* 0x0000c800190d7a20 */ /* 0x008fe20000410000 */
[C---:B------:R-:W-:Y:S01]  /*6b20*/  ISETP.GT.AND P3, PT, R14.reuse, RZ, PT ;  /* 0x000000ff0e00720c */ /* 0x040fe20003f64270 */
[----:B------:R-:W-:Y:S01]  /*6b30*/  FMUL.FTZ R31, R31, c[0x0][0x320] ;  /* 0x0000c8001f1f7a20 */ /* 0x000fe20000410000 */
[----:B------:R-:W-:Y:S01]  /*6b40*/  ISETP.GT.AND P1, PT, R14, 0x1, PT ;  /* 0x000000010e00780c */ /* 0x000fe20003f24270 */
[----:B------:R-:W-:Y:S01]  /*6b50*/  FMUL.FTZ R34, R34, c[0x0][0x320] ;  /* 0x0000c80022227a20 */ /* 0x000fe20000410000 */
[----:B------:R-:W-:Y:S01]  /*6b60*/  FSEL R12, R0, -INF , P3 ;  /* 0xff800000000c7808 */ /* 0x000fe20001800000 */
[----:B------:R-:W1:Y:S01]  /*6b70*/  MUFU.TANH R4, R4 ;  /* 0x0000000400047308 */ /* 0x000e620000002400 */
[----:B------:R-:W-:Y:S01]  /*6b80*/  ISETP.GT.AND P5, PT, R14, 0x8, PT ;  /* 0x000000080e00780c */ /* 0x000fe20003fa4270 */
[----:B------:R-:W-:Y:S01]  /*6b90*/  FMUL.FTZ R35, R35, c[0x0][0x320] ;  /* 0x0000c80023237a20 */ /* 0x000fe20000410000 */
[----:B------:R-:W-:Y:S02]  /*6ba0*/  FSEL R0, R2, -INF , P1 ;  /* 0xff80000002007808 */ /* 0x000fe40000800000 */
[----:B------:R-:W-:Y:S02]  /*6bb0*/  FMNMX.FTZ R2, R12, R3, !PT ;  /* 0x000000030c027209 */ /* 0x000fe40007810000 */
[C---:B------:R-:W-:Y:S02]  /*6bc0*/  ISETP.GT.AND P0, PT, R7.reuse, RZ, PT ;  /* 0x000000ff0700720c */ /* 0x040fe40003f04270 */
[----:B------:R-:W-:Y:S01]  /*6bd0*/  ISETP.GT.AND P4, PT, R14, 0x9, PT ;  /* 0x000000090e00780c */ /* 0x000fe20003f84270 */
[----:B------:R2:W3:Y:S01]  /*6be0*/  MUFU.TANH R176, R21 ;  /* 0x0000001500b07308 */ /* 0x0004e20000002400 */
[----:B------:R-:W-:Y:S02]  /*6bf0*/  FSEL R136, R136, -INF , P5 ;  /* 0xff80000088887808 */ /* 0x000fe40002800000 */
[----:B------:R-:W-:Y:S02]  /*6c00*/  FMNMX.FTZ R2, R0, R2, !PT ;  /* 0x0000000200027209 */ /* 0x000fe40007810000 */
[----:B------:R-:W-:Y:S02]  /*6c10*/  ISETP.GT.AND P6, PT, R7, 0x1, PT ;  /* 0x000000010700780c */ /* 0x000fe40003fc4270 */
[----:B------:R-:W-:Y:S02]  /*6c20*/  FSEL R9, R140, -INF , P0 ;  /* 0xff8000008c097808 */ /* 0x000fe40000000000 */
[----:B------:R-:W-:Y:S01]  /*6c30*/  ISETP.GT.AND P0, PT, R14, 0x10, PT ;  /* 0x000000100e00780c */ /* 0x000fe20003f04270 */
[----:B------:R-:W-:Y:S01]  /*6c40*/  MUFU.TANH R170, R18 ;  /* 0x0000001200aa7308 */ /* 0x000fe20000002400 */
[----:B------:R-:W-:Y:S02]  /*6c50*/  FSEL R137, R137, -INF , P4 ;  /* 0xff80000089897808 */ /* 0x000fe40002000000 */
[----:B------:R-:W-:Y:S02]  /*6c60*/  FMNMX.FTZ R2, R136, R2, !PT ;  /* 0x0000000288027209 */ /* 0x000fe40007810000 */
[----:B------:R-:W-:Y:S02]  /*6c70*/  ISETP.GT.AND P3, PT, R7, 0x8, PT ;  /* 0x000000080700780c */ /* 0x000fe40003f64270 */
[----:B------:R-:W-:Y:S02]  /*6c80*/  FSEL R8, R141, -INF , P6 ;  /* 0xff8000008d087808 */ /* 0x000fe40003000000 */
[----:B------:R-:W-:Y:S01]  /*6c90*/  ISETP.GT.AND P6, PT, R14, 0x11, PT ;  /* 0x000000110e00780c */ /* 0x000fe20003fc4270 */
[----:B------:R-:W5:Y:S01]  /*6ca0*/  MUFU.TANH R171, R19 ;  /* 0x0000001300ab7308 */ /* 0x000f620000002400 */
[----:B------:R-:W-:Y:S02]  /*6cb0*/  FMNMX.FTZ R2, R137, R2, !PT ;  /* 0x0000000289027209 */ /* 0x000fe40007810000 */
[----:B------:R-:W-:Y:S01]  /*6cc0*/  FSEL R164, R164, -INF , P0 ;  /* 0xff800000a4a47808 */ /* 0x000fe20000000000 */
[----:B--2---:R-:W-:Y:S01]  /*6cd0*/  LDSM.16.MT88.4 R20, [R153] ;  /* 0x000000009914783b */ /* 0x004fe20000004200 */
[C---:B------:R-:W-:Y:S02]  /*6ce0*/  ISETP.GT.AND P1, PT, R7.reuse, 0x9, PT ;  /* 0x000000090700780c */ /* 0x040fe40003f24270 */
[----:B------:R-:W-:Y:S02]  /*6cf0*/  ISETP.GT.AND P5, PT, R7, 0x10, PT ;  /* 0x000000100700780c */ /* 0x000fe40003fa4270 */
[----:B------:R-:W-:Y:S01]  /*6d00*/  FSEL R11, R142, -INF , P3 ;  /* 0xff8000008e0b7808 */ /* 0x000fe20001800000 */
[----:B------:R-:W2:Y:S01]  /*6d10*/  MUFU.TANH R177, R24 ;  /* 0x0000001800b17308 */ /* 0x000ea20000002400 */
[----:B------:R-:W-:Y:S02]  /*6d20*/  ISETP.GT.AND P3, PT, R14, 0x18, PT ;  /* 0x000000180e00780c */ /* 0x000fe40003f64270 */
[----:B------:R-:W-:Y:S02]  /*6d30*/  FSEL R165, R165, -INF , P6 ;  /* 0xff800000a5a57808 */ /* 0x000fe40003000000 */
[----:B------:R-:W-:Y:S02]  /*6d40*/  FMNMX.FTZ R2, R164, R2, !PT ;  /* 0x00000002a4027209 */ /* 0x000fe40007810000 */
[----:B------:R-:W-:Y:S02]  /*6d50*/  FSEL R10, R143, -INF , P1 ;  /* 0xff8000008f0a7808 */ /* 0x000fe40000800000 */
[----:B------:R-:W-:Y:S01]  /*6d60*/  ISETP.GT.AND P1, PT, R14, 0x19, PT ;  /* 0x000000190e00780c */ /* 0x000fe20003f24270 */
[----:B------:R-:W2:Y:S01]  /*6d70*/  MUFU.TANH R13, R13 ;  /* 0x0000000d000d7308 */ /* 0x000ea20000002400 */
[----:B------:R-:W-:Y:S02]  /*6d80*/  FSEL R168, R168, -INF , P5 ;  /* 0xff800000a8a87808 */ /* 0x000fe40002800000 */
[----:B------:R-:W-:Y:S02]  /*6d90*/  ISETP.GT.AND P5, PT, R14, 0x20, PT ;  /* 0x000000200e00780c */ /* 0x000fe40003fa4270 */
[----:B----4-:R-:W-:Y:S02]  /*6da0*/  FSEL R166, R166, -INF , P3 ;  /* 0xff800000a6a67808 */ /* 0x010fe40001800000 */
[----:B------:R-:W-:Y:S02]  /*6db0*/  FMNMX.FTZ R2, R165, R2, !PT ;  /* 0x00000002a5027209 */ /* 0x000fe40007810000 */
[----:B------:R-:W-:Y:S01]  /*6dc0*/  ISETP.GT.AND P4, PT, R7, 0x11, PT ;  /* 0x000000110700780c */ /* 0x000fe20003f84270 */
[----:B------:R-:W4:Y:S01]  /*6dd0*/  MUFU.TANH R149, R28 ;  /* 0x0000001c00957308 */ /* 0x000f220000002400 */
[----:B-1----:R-:W-:Y:S02]  /*6de0*/  FSEL R175, R4, -INF , P5 ;  /* 0xff80000004af7808 */ /* 0x002fe40002800000 */
[----:B------:R-:W-:Y:S02]  /*6df0*/  FMNMX.FTZ R4, R9, R132, !PT ;  /* 0x0000008409047209 */ /* 0x000fe40007810000 */
[----:B------:R-:W-:Y:S02]  /*6e00*/  FSEL R167, R167, -INF , P1 ;  /* 0xff800000a7a77808 */ /* 0x000fe40000800000 */
[----:B------:R-:W-:Y:S02]  /*6e10*/  FMNMX.FTZ R2, R166, R2, !PT ;  /* 0x00000002a6027209 */ /* 0x000fe40007810000 */
[----:B------:R-:W-:Y:S01]  /*6e20*/  FMNMX.FTZ R4, R8, R4, !PT ;  /* 0x0000000408047209 */ /* 0x000fe20007810000 */
[----:B------:R-:W1:Y:S01]  /*6e30*/  MUFU.TANH R148, R29 ;  /* 0x0000001d00947308 */ /* 0x000e620000002400 */
[----:B------:R-:W-:Y:S02]  /*6e40*/  FSEL R169, R169, -INF , P4 ;  /* 0xff800000a9a97808 */ /* 0x000fe40002000000 */
[C---:B------:R-:W-:Y:S02]  /*6e50*/  ISETP.GT.AND P4, PT, R14.reuse, 0x21, PT ;  /* 0x000000210e00780c */ /* 0x040fe40003f84270 */
[----:B------:R-:W-:Y:S02]  /*6e60*/  FMNMX.FTZ R2, R167, R2, !PT ;  /* 0x00000002a7027209 */ /* 0x000fe40007810000 */
[C---:B------:R-:W-:Y:S02]  /*6e70*/  ISETP.GT.AND P0, PT, R7.reuse, 0x18, PT ;  /* 0x000000180700780c */ /* 0x040fe40003f04270 */
[----:B------:R-:W-:Y:S01]  /*6e80*/  ISETP.GT.AND P6, PT, R7, 0x19, PT ;  /* 0x000000190700780c */ /* 0x000fe20003fc4270 */
[----:B------:R-:W1:Y:S01]  /*6e90*/  MUFU.TANH R147, R32 ;  /* 0x0000002000937308 */ /* 0x000e620000002400 */
[----:B------:R-:W-:Y:S02]  /*6ea0*/  ISETP.GT.AND P3, PT, R14, 0x28, PT ;  /* 0x000000280e00780c */ /* 0x000fe40003f64270 */
[----:B------:R-:W-:Y:S02]  /*6eb0*/  FMNMX.FTZ R4, R11, R4, !PT ;  /* 0x000000040b047209 */ /* 0x000fe40007810000 */
[----:B------:R-:W-:Y:S02]  /*6ec0*/  FMNMX.FTZ R2, R175, R2, !PT ;  /* 0x00000002af027209 */ /* 0x000fe40007810000 */
[----:B---3--:R-:W-:Y:S02]  /*6ed0*/  FSEL R176, R176, -INF , P4 ;  /* 0xff800000b0b07808 */ /* 0x008fe40002000000 */
[C---:B------:R-:W-:Y:S01]  /*6ee0*/  ISETP.GT.AND P5, PT, R14.reuse, 0x38, PT ;  /* 0x000000380e00780c */ /* 0x040fe20003fa4270 */
[----:B------:R-:W3:Y:S01]  /*6ef0*/  MUFU.TANH R6, R6 ;  /* 0x0000000600067308 */ /* 0x000ee20000002400 */
[C---:B------:R-:W-:Y:S02]  /*6f00*/  ISETP.GT.AND P1, PT, R14.reuse, 0x29, PT ;  /* 0x000000290e00780c */ /* 0x040fe40003f24270 */
[C---:B------:R-:W-:Y:S02]  /*6f10*/  ISETP.GT.AND P4, PT, R14.reuse, 0x39, PT ;  /* 0x000000390e00780c */ /* 0x040fe40003f84270 */
[----:B-----5:R-:W-:Y:S02]  /*6f20*/  FSEL R171, R171, -INF , P6 ;  /* 0xff800000abab7808 */ /* 0x020fe40003000000 */
[----:B------:R-:W-:Y:S02]  /*6f30*/  ISETP.GT.AND P6, PT, R14, 0x31, PT ;  /* 0x000000310e00780c */ /* 0x000fe40003fc4270 */
[----:B------:R-:W-:Y:S01]  /*6f40*/  FSEL R170, R170, -INF , P0 ;  /* 0xff800000aaaa7808 */ /* 0x000fe20000000000 */
[----:B------:R-:W5:Y:S01]  /*6f50*/  MUFU.TANH R146, R33 ;  /* 0x0000002100927308 */ /* 0x000f620000002400 */
[----:B------:R-:W-:Y:S02]  /*6f60*/  ISETP.GT.AND P0, PT, R14, 0x30, PT ;  /* 0x000000300e00780c */ /* 0x000fe40003f04270 */
[----:B------:R-:W-:Y:S02]  /*6f70*/  FMNMX.FTZ R14, R10, R4, !PT ;  /* 0x000000040a0e7209 */ /* 0x000fe40007810000 */
[----:B------:R-:W-:Y:S02]  /*6f80*/  FMNMX.FTZ R4, R176, R2, !PT ;  /* 0x00000002b0047209 */ /* 0x000fe40007810000 */
[----:B--2---:R-:W-:Y:S02]  /*6f90*/  FSEL R177, R177, -INF , P3 ;  /* 0xff800000b1b17808 */ /* 0x004fe40001800000 */
[----:B------:R-:W-:Y:S01]  /*6fa0*/  FSEL R174, R13, -INF , P1 ;  /* 0xff8000000dae7808 */ /* 0x000fe20000800000 */
[----:B------:R-:W2:Y:S01]  /*6fb0*/  MUFU.TANH R5, R5 ;  /* 0x0000000500057308 */ /* 0x000ea20000002400 */
[----:B------:R-:W-:Y:S02]  /*6fc0*/  FMNMX.FTZ R2, R168, R14, !PT ;  /* 0x0000000ea8027209 */ /* 0x000fe40007810000 */
[----:B------:R-:W-:Y:S02]  /*6fd0*/  FMNMX.FTZ R4, R177, R4, !PT ;  /* 0x00000004b1047209 */ /* 0x000fe40007810000 */
[----:B----4-:R-:W-:Y:S02]  /*6fe0*/  FSEL R149, R149, -INF , P0 ;  /* 0xff80000095957808 */ /* 0x010fe40000000000 */
[----:B------:R-:W-:Y:S02]  /*6ff0*/  FMNMX.FTZ R4, R174, R4, !PT ;  /* 0x00000004ae047209 */ /* 0x000fe40007810000 */
[----:B------:R-:W-:Y:S01]  /*7000*/  FMNMX.FTZ R2, R169, R2, !PT ;  /* 0x00000002a9027209 */ /* 0x000fe20007810000 */
[----:B------:R-:W4:Y:S01]  /*7010*/  MUFU.TANH R151, R26 ;  /* 0x0000001a00977308 */ /* 0x000f220000002400 */
[----:B-1----:R-:W-:Y:S02]  /*7020*/  FSEL R148, R148, -INF , P6 ;  /* 0xff80000094947808 */ /* 0x002fe40003000000 */
[----:B------:R-:W-:Y:S02]  /*7030*/  FMNMX.FTZ R4, R149, R4, !PT ;  /* 0x0000000495047209 */ /* 0x000fe40007810000 */
[----:B------:R-:W-:Y:S02]  /*7040*/  ISETP.GT.AND P3, PT, R7, 0x20, PT ;  /* 0x000000200700780c */ /* 0x000fe40003f64270 */
[----:B------:R-:W-:Y:S02]  /*7050*/  FMNMX.FTZ R2, R170, R2, !PT ;  /* 0x00000002aa027209 */ /* 0x000fe40007810000 */
[----:B------:R-:W-:Y:S01]  /*7060*/  FSEL R147, R147, -INF , P5 ;  /* 0xff80000093937808 */ /* 0x000fe20002800000 */
[----:B------:R-:W1:Y:S01]  /*7070*/  MUFU.TANH R150, R27 ;  /* 0x0000001b00967308 */ /* 0x000e620000002400 */
[----:B------:R-:W-:Y:S02]  /*7080*/  FMNMX.FTZ R4, R148, R4, !PT ;  /* 0x0000000494047209 */ /* 0x000fe40007810000 */
[----:B---3--:R-:W-:Y:S02]  /*7090*/  FSEL R173, R6, -INF , P3 ;  /* 0xff80000006ad7808 */ /* 0x008fe40001800000 */
[----:B------:R-:W-:Y:S02]  /*70a0*/  ISETP.GT.AND P1, PT, R7, 0x21, PT ;  /* 0x000000210700780c */ /* 0x000fe40003f24270 */
[----:B------:R-:W-:Y:S02]  /*70b0*/  FMNMX.FTZ R2, R171, R2, !PT ;  /* 0x00000002ab027209 */ /* 0x000fe40007810000 */
[----:B-----5:R-:W-:Y:S01]  /*70c0*/  FSEL R146, R146, -INF , P4 ;  /* 0xff80000092927808 */ /* 0x020fe20002000000 */
[----:B------:R-:W3:Y:S01]  /*70d0*/  MUFU.TANH R144, R30 ;  /* 0x0000001e00907308 */ /* 0x000ee20000002400 */
[----:B--2---:R-:W-:Y:S02]  /*70e0*/  FSEL R172, R5, -INF , P1 ;  /* 0xff80000005ac7808 */ /* 0x004fe40000800000 */
[----:B------:R-:W-:Y:S02]  /*70f0*/  FMNMX.FTZ R5, R173, R2, !PT ;  /* 0x00000002ad057209 */ /* 0x000fe40007810000 */
[----:B------:R-:W-:Y:S02]  /*7100*/  FMNMX.FTZ R2, R147, R4, !PT ;  /* 0x0000000493027209 */ /* 0x000fe40007810000 */
[----:B------:R-:W-:Y:S02]  /*7110*/  ISETP.GT.AND P0, PT, R7, 0x28, PT ;  /* 0x000000280700780c */ /* 0x000fe40003f04270 */
[----:B------:R-:W-:Y:S01]  /*7120*/  FMNMX.FTZ R2, R146, R2, !PT ;  /* 0x0000000292027209 */ /* 0x000fe20007810000 */
[----:B------:R-:W2:Y:S01]  /*7130*/  MUFU.TANH R143, R31 ;  /* 0x0000001f008f7308 */ /* 0x000ea20000002400 */
[----:B----4-:R-:W-:Y:S02]  /*7140*/  FSEL R151, R151, -INF , P0 ;  /* 0xff80000097977808 */ /* 0x010fe40000000000 */
[----:B------:R-:W-:Y:S01]  /*7150*/  ISETP.GT.AND P1, PT, R7, 0x29, PT ;  /* 0x000000290700780c */ /* 0x000fe20003f24270 */
[----:B------:R-:W4:Y:S01]  /*7160*/  SHFL.BFLY PT, R4, R2, 0x2, 0x1f ;  /* 0x0c401f0002047f89 */ /* 0x000f2200000e0000 */
[----:B------:R-:W-:Y:S02]  /*7170*/  FMNMX.FTZ R5, R172, R5, !PT ;  /* 0x00000005ac057209 */ /* 0x000fe40007810000 */
[----:B-1----:R-:W-:Y:S02]  /*7180*/  FSEL R150, R150, -INF , P1 ;  /* 0xff80000096967808 */ /* 0x002fe40000800000 */
[----:B------:R-:W-:Y:S01]  /*7190*/  FMNMX.FTZ R5, R151, R5, !PT ;  /* 0x0000000597057209 */ /* 0x000fe20007810000 */
[----:B------:R-:W1:Y:S01]  /*71a0*/  MUFU.TANH R142, R34 ;  /* 0x00000022008e7308 */ /* 0x000e620000002400 */
[C---:B------:R-:W-:Y:S02]  /*71b0*/  ISETP.GT.AND P0, PT, R7.reuse, 0x30, PT ;  /* 0x000000300700780c */ /* 0x040fe40003f04270 */
[----:B------:R-:W-:Y:S02]  /*71c0*/  FMNMX.FTZ R5, R150, R5, !PT ;  /* 0x0000000596057209 */ /* 0x000fe40007810000 */
[----:B---3--:R-:W-:Y:S02]  /*71d0*/  FSEL R144, R144, -INF , P0 ;  /* 0xff80000090907808 */ /* 0x008fe40000000000 */
[C---:B------:R-:W-:Y:S02]  /*71e0*/  ISETP.GT.AND P1, PT, R7.reuse, 0x31, PT ;  /* 0x000000310700780c */ /* 0x040fe40003f24270 */
[----:B------:R-:W-:Y:S01]  /*71f0*/  FMNMX.FTZ R5, R144, R5, !PT ;  /* 0x0000000590057209 */ /* 0x000fe20007810000 */
[----:B------:R-:W3:Y:S01]  /*7200*/  MUFU.TANH R35, R35 ;  /* 0x0000002300237308 */ /* 0x000ee20000002400 */
[----:B------:R-:W-:Y:S02]  /*7210*/  ISETP.GT.AND P0, PT, R7, 0x38, PT ;  /* 0x000000380700780c */ /* 0x000fe40003f04270 */
[----:B--2---:R-:W-:Y:S01]  /*7220*/  FSEL R143, R143, -INF , P1 ;  /* 0xff8000008f8f7808 */ /* 0x004fe20000800000 */
[----:B------:R-:W-:Y:S01]  /*7230*/  LDSM.16.MT88.4 R28, [R152] ;  /* 0x00000000981c783b */ /* 0x000fe20000004200 */
[----:B------:R-:W-:Y:S02]  /*7240*/  ISETP.GT.AND P1, PT, R7, 0x39, PT ;  /* 0x000000390700780c */ /* 0x000fe40003f24270 */
[----:B------:R-:W-:Y:S02]  /*7250*/  FMNMX.FTZ R5, R143, R5, !PT ;  /* 0x000000058f057209 */ /* 0x000fe40007810000 */
[----:B----4-:R-:W-:Y:S02]  /*7260*/  FMNMX.FTZ R4, R2, R4, !PT ;  /* 0x0000000402047209 */ /* 0x010fe40007810000 */
[----:B-1----:R-:W-:Y:S03]  /*7270*/  FSEL R142, R142, -INF , P0 ;  /* 0xff8000008e8e7808 */ /* 0x002fe60000000000 */
[----:B------:R-:W1:Y:S01]  /*7280*/  SHFL.BFLY PT, R2, R4, 0x1, 0x1f ;  /* 0x0c201f0004027f89 */ /* 0x000e6200000e0000 */
[----:B------:R-:W-:Y:S02]  /*7290*/  FMNMX.FTZ R5, R142, R5, !PT ;  /* 0x000000058e057209 */ /* 0x000fe40007810000 */
[----:B---3--:R-:W-:Y:S04]  /*72a0*/  FSEL R141, R35, -INF , P1 ;  /* 0xff800000238d7808 */ /* 0x008fe80000800000 */
[----:B------:R-:W-:Y:S05]  /*72b0*/  FMNMX.FTZ R5, R141, R5, !PT ;  /* 0x000000058d057209 */ /* 0x000fea0007810000 */
[----:B------:R-:W2:Y:S01]  /*72c0*/  SHFL.BFLY PT, R6, R5, 0x2, 0x1f ;  /* 0x0c401f0005067f89 */ /* 0x000ea200000e0000 */
[----:B-1----:R-:W-:Y:S04]  /*72d0*/  FMNMX.FTZ R2, R4, R2, !PT ;  /* 0x0000000204027209 */ /* 0x002fe80007810000 */
[C---:B------:R-:W-:Y:S01]  /*72e0*/  FSETP.NEU.FTZ.AND P1, PT, R2.reuse, -INF , PT ;  /* 0xff8000000200780b */ /* 0x040fe20003f3d000 */
[----:B------:R-:W-:Y:S05]  /*72f0*/  FMUL.FTZ R145, R2, c[0x0][0x2d0] ;  /* 0x0000b40002917a20 */ /* 0x000fea0000410000 */
[----:B------:R-:W-:Y:S05]  /*7300*/  FSEL R145, R145, RZ, P1 ;  /* 0x000000ff91917208 */ /* 0x000fea0000800000 */
[--C-:B------:R-:W-:Y:S02]  /*7310*/  FFMA.FTZ R162, R0, c[0x0][0x2d0], -R145.reuse ;  /* 0x0000b40000a27a23 */ /* 0x100fe40000010891 */
[--C-:B------:R-:W-:Y:S01]  /*7320*/  FFMA.FTZ R163, R12, c[0x0][0x2d0], -R145.reuse ;  /* 0x0000b4000ca37a23 */ /* 0x100fe20000010891 */
[----:B--2---:R-:W-:Y:S01]  /*7330*/  FMNMX.FTZ R5, R5, R6, !PT ;  /* 0x0000000605057209 */ /* 0x004fe20007810000 */
[----:B------:R-:W-:Y:S01]  /*7340*/  LDSM.16.MT88.4 R12, [R154] ;  /* 0x000000009a0c783b */ /* 0x000fe20000004200 */
[--C-:B------:R-:W-:Y:S01]  /*7350*/  FFMA.FTZ R161, R136, c[0x0][0x2d0], -R145.reuse ;  /* 0x0000b40088a17a23 */ /* 0x100fe20000010891 */
[----:B------:R-:W-:Y:S01]  /*7360*/  MUFU.EX2 R162, R162 ;  /* 0x000000a200a27308 */ /* 0x000fe20000000800 */
[--C-:B------:R-:W-:Y:S02]  /*7370*/  FFMA.FTZ R160, R137, c[0x0][0x2d0], -R145.reuse ;  /* 0x0000b40089a07a23 */ /* 0x100fe40000010891 */
[--C-:B------:R-:W-:Y:S02]  /*7380*/  FFMA.FTZ R180, R149, c[0x0][0x2d0], -R145.reuse ;  /* 0x0000b40095b47a23 */ /* 0x100fe40000010891 */
[--C-:B------:R-:W-:Y:S01]  /*7390*/  FFMA.FTZ R181, R148, c[0x0][0x2d0], -R145.reuse ;  /* 0x0000b40094b57a23 */ /* 0x100fe20000010891 */
[----:B------:R-:W1:Y:S01]  /*73a0*/  SHFL.BFLY PT, R4, R5, 0x1, 0x1f ;  /* 0x0c201f0005047f89 */ /* 0x000e6200000e0000 */
        /* <DEDUP_REMOVED lines=10> */
[--C-:B------:R-:W-:Y:S02]  /*7450*/  FFMA.FTZ R174, R174, c[0x0][0x2d0], -R145.reuse ;  /* 0x0000b400aeae7a23 */ /* 0x100fe40000010891 */
[----:B------:R-:W-:Y:S01]  /*7460*/  FFMA.FTZ R145, R146, c[0x0][0x2d0], -R145 ;  /* 0x0000b40092917a23 */ /* 0x000fe20000010891 */
[----:B-1----:R-:W-:Y:S04]  /*7470*/  FMNMX.FTZ R0, R5, R4, !PT ;  /* 0x0000000405007209 */ /* 0x002fe80007810000 */
[----:B------:R-:W1:Y:S01]  /*7480*/  MUFU.EX2 R160, R160 ;  /* 0x000000a000a07308 */ /* 0x000e620000000800 */
[----:B------:R-:W-:Y:S02]  /*7490*/  FSEL R5, R2, RZ, P1 ;  /* 0x000000ff02057208 */ /* 0x000fe40000800000 */
[C---:B------:R-:W-:Y:S01]  /*74a0*/  FSETP.NEU.FTZ.AND P0, PT, R0.reuse, -INF , PT ;  /* 0xff8000000000780b */ /* 0x040fe20003f1d000 */
[----:B------:R-:W-:Y:S01]  /*74b0*/  FMUL.FTZ R140, R0, c[0x0][0x2d0] ;  /* 0x0000b400008c7a20 */ /* 0x000fe20000410000 */
[----:B--2---:R-:W-:Y:S01]  /*74c0*/  F2FP.PACK_AB R136, R162, R163 ;  /* 0x000000a3a288723e */ /* 0x004fe200000000ff */
[----:B------:R-:W-:Y:S01]  /*74d0*/  FADD.FTZ R3, -R5, R3 ;  /* 0x0000000305037221 */ /* 0x000fe20000010100 */
[----:B------:R-:W-:Y:S02]  /*74e0*/  FSEL R4, R0, RZ, P0 ;  /* 0x000000ff00047208 */ /* 0x000fe40000000000 */
[----:B------:R-:W-:Y:S01]  /*74f0*/  FSEL R140, R140, RZ, P0 ;  /* 0x000000ff8c8c7208 */ /* 0x000fe20000000000 */
[----:B------:R-:W-:Y:S01]  /*7500*/  FMUL.FTZ R3, R3, c[0x0][0x2d0] ;  /* 0x0000b40003037a20 */ /* 0x000fe20000410000 */
[----:B------:R2:W-:Y:S01]  /*7510*/  MUFU.EX2 R183, R145 ;  /* 0x0000009100b77308 */ /* 0x0005e20000000800 */
[----:B------:R-:W-:Y:S02]  /*7520*/  FADD.FTZ R4, -R4, R132 ;  /* 0x0000008404047221 */ /* 0x000fe40000010100 */
[--C-:B------:R-:W-:Y:S02]  /*7530*/  FFMA.FTZ R159, R9, c[0x0][0x2d0], -R140.reuse ;  /* 0x0000b400099f7a23 */ /* 0x100fe4000001088c */
[--C-:B------:R-:W-:Y:S02]  /*7540*/  FFMA.FTZ R158, R8, c[0x0][0x2d0], -R140.reuse ;  /* 0x0000b400089e7a23 */ /* 0x100fe4000001088c */
[--C-:B------:R-:W-:Y:S02]  /*7550*/  FFMA.FTZ R157, R11, c[0x0][0x2d0], -R140.reuse ;  /* 0x0000b4000b9d7a23 */ /* 0x100fe4000001088c */
[--C-:B------:R-:W-:Y:S01]  /*7560*/  FFMA.FTZ R156, R10, c[0x0][0x2d0], -R140.reuse ;  /* 0x0000b4000a9c7a23 */ /* 0x100fe2000001088c */
[----:B------:R3:W4:Y:S01]  /*7570*/  MUFU.EX2 R132, R3 ;  /* 0x0000000300847308 */ /* 0x0007220000000800 */
[--C-:B------:R-:W-:Y:S01]  /*7580*/  FFMA.FTZ R178, R151, c[0x0][0x2d0], -R140.reuse ;  /* 0x0000b40097b27a23 */ /* 0x100fe2000001088c */
[----:B-1----:R-:W-:Y:S01]  /*7590*/  F2FP.PACK_AB R138, R160, R161 ;  /* 0x000000a1a08a723e */ /* 0x002fe200000000ff */
[--C-:B------:R-:W-:Y:S02]  /*75a0*/  FFMA.FTZ R179, R150, c[0x0][0x2d0], -R140.reuse ;  /* 0x0000b40096b37a23 */ /* 0x100fe4000001088c */
[----:B------:R-:W-:Y:S01]  /*75b0*/  LDSM.16.MT88.4 R148, [R153+0x3800] ;  /* 0x003800009994783b */ /* 0x000fe20000004200 */
[--C-:B------:R-:W-:Y:S02]  /*75c0*/  FFMA.FTZ R192, R144, c[0x0][0x2d0], -R140.reuse ;  /* 0x0000b40090c07a23 */ /* 0x100fe4000001088c */
[--C-:B------:R-:W-:Y:S02]  /*75d0*/  FFMA.FTZ R193, R143, c[0x0][0x2d0], -R140.reuse ;  /* 0x0000b4008fc17a23 */ /* 0x100fe4000001088c */
[----:B------:R-:W-:Y:S01]  /*75e0*/  MUFU.EX2 R159, R159 ;  /* 0x0000009f009f7308 */ /* 0x000fe20000000800 */
[--C-:B------:R-:W-:Y:S02]  /*75f0*/  FFMA.FTZ R194, R142, c[0x0][0x2d0], -R140.reuse ;  /* 0x0000b4008ec27a23 */ /* 0x100fe4000001088c */
[--C-:B------:R-:W-:Y:S01]  /*7600*/  FFMA.FTZ R168, R168, c[0x0][0x2d0], -R140.reuse ;  /* 0x0000b400a8a87a23 */ /* 0x100fe2000001088c */
[----:B--2---:R-:W-:Y:S01]  /*7610*/  LDSM.16.MT88.4 R144, [R154+0x3800] ;  /* 0x003800009a90783b */ /* 0x004fe20000004200 */
[--C-:B------:R-:W-:Y:S02]  /*7620*/  FFMA.FTZ R169, R169, c[0x0][0x2d0], -R140.reuse ;  /* 0x0000b400a9a97a23 */ /* 0x100fe4000001088c */
[--C-:B------:R-:W-:Y:S02]  /*7630*/  FFMA.FTZ R170, R170, c[0x0][0x2d0], -R140.reuse ;  /* 0x0000b400aaaa7a23 */ /* 0x100fe4000001088c */
[--C-:B------:R-:W-:Y:S01]  /*7640*/  FFMA.FTZ R171, R171, c[0x0][0x2d0], -R140.reuse ;  /* 0x0000b400abab7a23 */ /* 0x100fe2000001088c */
[----:B------:R-:W1:Y:S01]  /*7650*/  MUFU.EX2 R158, R158 ;  /* 0x0000009e009e7308 */ /* 0x000e620000000800 */
[--C-:B------:R-:W-:Y:S02]  /*7660*/  FFMA.FTZ R173, R173, c[0x0][0x2d0], -R140.reuse ;  /* 0x0000b400adad7a23 */ /* 0x100fe4000001088c */
[--C-:B------:R-:W-:Y:S02]  /*7670*/  FFMA.FTZ R172, R172, c[0x0][0x2d0], -R140.reuse ;  /* 0x0000b400acac7a23 */ /* 0x100fe4000001088c */
[----:B---3--:R-:W-:Y:S02]  /*7680*/  FMUL.FTZ R3, R4, c[0x0][0x2d0] ;  /* 0x0000b40004037a20 */ /* 0x008fe40000410000 */
[C---:B----4-:R-:W-:Y:S02]  /*7690*/  FMUL.FTZ R4, R132.reuse, R128 ;  /* 0x0000008084047220 */ /* 0x050fe40000410000 */
        /* <DEDUP_REMOVED lines=10> */
[----:B-1----:R-:W-:Y:S01]  /*7740*/  F2FP.PACK_AB R137, R158, R159 ;  /* 0x0000009f9e89723e */ /* 0x002fe200000000ff */
[C---:B------:R-:W-:Y:S02]  /*7750*/  FMUL.FTZ R33, R132.reuse, R101 ;  /* 0x0000006584217220 */ /* 0x040fe40000410000 */
[----:B------:R-:W-:Y:S02]  /*7760*/  FFMA.FTZ R140, R141, c[0x0][0x2d0], -R140 ;  /* 0x0000b4008d8c7a23 */ /* 0x000fe4000001088c */
        /* <DEDUP_REMOVED lines=97> */
[----:B------:R-:W2:Y:S03]  /*7d80*/  LDSM.16.MT88.4 R104, [R154+0x4000] ;  /* 0x004000009a68783b */ /* 0x000ea60000004200 */
[----:B------:R-:W4:Y:S01]  /*7d90*/  MUFU.EX2 R172, R172 ;  /* 0x000000ac00ac7308 */ /* 0x000f220000000800 */
        /* <DEDUP_REMOVED lines=10> */
[----:B------:R-:W1:Y:S01]  /*7e40*/  MUFU.EX2 R179, R179 ;  /* 0x000000b300b37308 */ /* 0x000e620000000800 */
[C---:B------:R-:W-:Y:S03]  /*7e50*/  HMMA.16816.F32 R60, R136.reuse, R108, R60 ;  /* 0x0000006c883c723c */ /* 0x040fe6000000183c */
[C---:B------:R-:W-:Y:S02]  /*7e60*/  FMUL.FTZ R78, R3.reuse, R78 ;  /* 0x0000004e034e7220 */ /* 0x040fe40000410000 */
[C---:B------:R-:W-:Y:S03]  /*7e70*/  FMUL.FTZ R79, R3.reuse, R79 ;  /* 0x0000004f034f7220 */ /* 0x040fe60000410000 */
[C---:B------:R-:W-:Y:S01]  /*7e80*/  HMMA.16816.F32 R64, R136.reuse, R110, R64 ;  /* 0x0000006e8840723c */ /* 0x040fe20000001840 */
[----:B------:R-:W4:Y:S01]  /*7e90*/  LDSM.16.MT88.4 R108, [R152+0x4000] ;  /* 0x00400000986c783b */ /* 0x000f220000004200 */
        /* <DEDUP_REMOVED lines=12> */
[----:B------:R-:W-:Y:S01]  /*7f60*/  FMUL.FTZ R87, R3, R87 ;  /* 0x0000005703577220 */ /* 0x000fe20000410000 */
[----:B------:R-:W-:Y:S01]  /*7f70*/  MUFU.EX2 R182, R182 ;  /* 0x000000b600b67308 */ /* 0x000fe20000000800 */
[C---:B-1----:R-:W-:Y:S04]  /*7f80*/  HMMA.16816.F32 R76, R136.reuse, R100, R76 ;  /* 0x00000064884c723c */ /* 0x042fe8000000184c */
[C---:B------:R-:W-:Y:S02]  /*7f90*/  FMUL.FTZ R88, R132.reuse, R88 ;  /* 0x0000005884587220 */ /* 0x040fe40000410000 */
[C---:B------:R-:W-:Y:S01]  /*7fa0*/  FMUL.FTZ R89, R132.reuse, R89 ;  /* 0x0000005984597220 */ /* 0x040fe20000410000 */
[----:B------:R-:W-:Y:S01]  /*7fb0*/  F2FP.PACK_AB R100, R165, R164 ;  /* 0x000000a4a564723e */ /* 0x000fe200000000ff */
[C---:B------:R-:W-:Y:S01]  /*7fc0*/  HMMA.16816.F32 R80, R136.reuse, R102, R80 ;  /* 0x000000668850723c */ /* 0x040fe20000001850 */
[----:B------:R-:W1:Y:S03]  /*7fd0*/  MUFU.EX2 R192, R192 ;  /* 0x000000c000c07308 */ /* 0x000e660000000800 */
[----:B------:R-:W-:Y:S01]  /*7fe0*/  FMUL.FTZ R90, R3, R90 ;  /* 0x0000005a035a7220 */ /* 0x000fe20000410000 */
[----:B---3--:R-:W-:Y:S01]  /*7ff0*/  F2FP.PACK_AB R101, R169, R168 ;  /* 0x000000a8a965723e */ /* 0x008fe200000000ff */
[----:B------:R-:W-:Y:S01]  /*8000*/  FMUL.FTZ R91, R3, R91 ;  /* 0x0000005b035b7220 */ /* 0x000fe20000410000 */
[----:B------:R-:W-:Y:S01]  /*8010*/  F2FP.PACK_AB R102, R167, R166 ;  /* 0x000000a6a766723e */ /* 0x000fe200000000ff */
[C---:B----4-:R-:W-:Y:S03]  /*8020*/  HMMA.16816.F32 R84, R136.reuse, R108, R84 ;  /* 0x0000006c8854723c */ /* 0x050fe60000001854 */
[----:B------:R-:W3:Y:S01]  /*8030*/  MUFU.EX2 R193, R193 ;  /* 0x000000c100c17308 */ /* 0x000ee20000000800 */
[C---:B------:R-:W-:Y:S01]  /*8040*/  FMUL.FTZ R92, R132.reuse, R92 ;  /* 0x0000005c845c7220 */ /* 0x040fe20000410000 */
[----:B-----5:R-:W-:Y:S01]  /*8050*/  F2FP.PACK_AB R103, R171, R170 ;  /* 0x000000aaab67723e */ /* 0x020fe200000000ff */
[C---:B------:R-:W-:Y:S02]  /*8060*/  FMUL.FTZ R93, R132.reuse, R93 ;  /* 0x0000005d845d7220 */ /* 0x040fe40000410000 */
[C---:B------:R-:W-:Y:S01]  /*8070*/  HMMA.16816.F32 R88, R136.reuse, R110, R88 ;  /* 0x0000006e8858723c */ /* 0x040fe20000001858 */
[----:B------:R-:W4:Y:S03]  /*8080*/  LDSM.16.MT88.4 R108, [R152+0x800] ;  /* 0x00080000986c783b */ /* 0x000f260000004200 */
[C---:B------:R-:W-:Y:S01]  /*8090*/  FMUL.FTZ R94, R3.reuse, R94 ;  /* 0x0000005e035e7220 */ /* 0x040fe20000410000 */
[----:B------:R-:W5:Y:S01]  /*80a0*/  MUFU.EX2 R194, R194 ;  /* 0x000000c200c27308 */ /* 0x000f620000000800 */
[C---:B------:R-:W-:Y:S02]  /*80b0*/  FMUL.FTZ R95, R3.reuse, R95 ;  /* 0x0000005f035f7220 */ /* 0x040fe40000410000 */
[C---:B------:R-:W-:Y:S04]  /*80c0*/  FMUL.FTZ R96, R132.reuse, R96 ;  /* 0x0000006084607220 */ /* 0x040fe80000410000 */
[C---:B------:R-:W-:Y:S01]  /*80d0*/  FMUL.FTZ R97, R132.reuse, R97 ;  /* 0x0000006184617220 */ /* 0x040fe20000410000 */
[C---:B--2---:R-:W-:Y:S03]  /*80e0*/  HMMA.16816.F32 R92, R136.reuse, R104, R92 ;  /* 0x00000068885c723c */ /* 0x044fe6000000185c */
[C---:B------:R-:W-:Y:S02]  /*80f0*/  FMUL.FTZ R98, R3.reuse, R98 ;  /* 0x0000006203627220 */ /* 0x040fe40000410000 */
[C---:B------:R-:W-:Y:S02]  /*8100*/  FMUL.FTZ R99, R3.reuse, R99 ;  /* 0x0000006303637220 */ /* 0x040fe40000410000 */
[----:B------:R-:W-:Y:S02]  /*8110*/  FFMA.FTZ R159, R3, R239, R159 ;  /* 0x000000ef039f7223 */ /* 0x000fe4000001009f */
[----:B------:R-:W-:Y:S03]  /*8120*/  FFMA.FTZ R163, R132, R242, R163 ;  /* 0x000000f284a37223 */ /* 0x000fe600000100a3 */
[----:B------:R-:W-:Y:S01]  /*8130*/  HMMA.16816.F32 R96, R136, R106, R96 ;  /* 0x0000006a8860723c */ /* 0x000fe20000001860 */
[----:B------:R-:W2:Y:S02]  /*8140*/  LDSM.16.MT88.4 R104, [R152+0x2800] ;  /* 0x002800009868783b */ /* 0x000ea40000004200 */
        /* <DEDUP_REMOVED lines=8> */
[----:B------:R-:W1:Y:S03]  /*81d0*/  LDSM.16.MT88.4 R112, [R155+0x2800] ;  /* 0x002800009b70783b */ /* 0x000e660000004200 */
        /* <DEDUP_REMOVED lines=16> */
[C---:B------:R-:W-:Y:S04]  /*82e0*/  HMMA.16816.F32 R28, R100.reuse, R120, R28 ;  /* 0x00000078641c723c */ /* 0x040fe8000000181c */
[----:B------:R-:W-:Y:S04]  /*82f0*/  FADD.FTZ R171, R173, R171 ;  /* 0x000000abadab7221 */ /* 0x000fe80000010000 */
        /* <DEDUP_REMOVED lines=8> */
[C---:B------:R-:W-:Y:S04]  /*8380*/  HMMA.16816.F32 R44, R100.reuse, R128, R44 ;  /* 0x00000080642c723c */ /* 0x040fe8000000182c */
[----:B-1----:R-:W-:Y:S04]  /*8390*/  FADD.FTZ R171, R192, R171 ;  /* 0x000000abc0ab7221 */ /* 0x002fe80000010000 */
[C---:B------:R-:W-:Y:S01]  /*83a0*/  HMMA.16816.F32 R48, R100.reuse, R130, R48 ;  /* 0x000000826430723c */ /* 0x040fe20000001830 */
[----:B------:R-:W-:Y:S03]  /*83b0*/  LDSM.16.MT88.4 R128, [R154+0x3000] ;  /* 0x003000009a80783b */ /* 0x000fe60000004200 */
[----:B---3--:R-:W-:Y:S04]  /*83c0*/  FADD.FTZ R171, R193, R171 ;  /* 0x000000abc1ab7221 */ /* 0x008fe80000010000 */
[C---:B--2---:R-:W-:Y:S04]  /*83d0*/  HMMA.16816.F32 R52, R100.reuse, R104, R52 ;  /* 0x000000686434723c */ /* 0x044fe80000001834 */
[----:B-----5:R-:W-:Y:S04]  /*83e0*/  FADD.FTZ R171, R194, R171 ;  /* 0x000000abc2ab7221 */ /* 0x020fe80000010000 */
[C---:B------:R-:W-:Y:S01]  /*83f0*/  HMMA.16816.F32 R56, R100.reuse, R106, R56 ;  /* 0x0000006a6438723c */ /* 0x040fe20000001838 */
[----:B------:R-:W1:Y:S03]  /*8400*/  LDSM.16.MT88.4 R104, [R152+0x4800] ;  /* 0x004800009868783b */ /* 0x000e660000004200 */
[----:B------:R-:W-:Y:S04]  /*8410*/  FADD.FTZ R239, R195, R171 ;  /* 0x000000abc3ef7221 */ /* 0x000fe80000010000 */
[C---:B------:R-:W-:Y:S08]  /*8420*/  HMMA.16816.F32 R60, R100.reuse, R112, R60 ;  /* 0x00000070643c723c */ /* 0x040ff0000000183c */
[C---:B------:R-:W-:Y:S01]  /*8430*/  HMMA.16816.F32 R64, R100.reuse, R114, R64 ;  /* 0x000000726440723c */ /* 0x040fe20000001840 */
[----:B------:R-:W2:Y:S07]  /*8440*/  LDSM.16.MT88.4 R112, [R155+0x4800] ;  /* 0x004800009b70783b */ /* 0x000eae0000004200 */
[C---:B----4-:R-:W-:Y:S08]  /*8450*/  HMMA.16816.F32 R68, R100.reuse, R108, R68 ;  /* 0x0000006c6444723c */ /* 0x050ff00000001844 */
        /* <DEDUP_REMOVED lines=9> */
[----:B------:R-:W-:Y:S01]  /*84f0*/  HMMA.16816.F32 R96, R100, R114, R96 ;  /* 0x000000726460723c */ /* 0x000fe20000001860 */
[----:B------:R-:W-:Y:S06]  /*8500*/  LDSM.16.MT88.4 R112, [R154+0x5000] ;  /* 0x005000009a70783b */ /* 0x000fec0000004200 */
[----:B------:R-:W-:Y:S01]  /*8510*/  F2FP.PACK_AB R100, R176, R175 ;  /* 0x000000afb064723e */ /* 0x000fe200000000ff */
[----:B------:R-:W-:Y:S01]  /*8520*/  FADD.FTZ R175, R175, R166 ;  /* 0x000000a6afaf7221 */ /* 0x000fe20000010000 */
[----:B------:R-:W-:Y:S03]  /*8530*/  F2FP.PACK_AB R102, R174, R177 ;  /* 0x000000b1ae66723e */ /* 0x000fe600000000ff */
[----:B------:R-:W-:Y:S01]  /*8540*/  F2FP.PACK_AB R101, R172, R173 ;  /* 0x000000adac65723e */ /* 0x000fe200000000ff */
[----:B------:R-:W-:Y:S01]  /*8550*/  FADD.FTZ R175, R176, R175 ;  /* 0x000000afb0af7221 */ /* 0x000fe20000010000 */
[----:B------:R-:W-:Y:S03]  /*8560*/  F2FP.PACK_AB R103, R179, R178 ;  /* 0x000000b2b367723e */ /* 0x000fe600000000ff */
[----:B------:R-:W-:Y:S04]  /*8570*/  FADD.FTZ R175, R177, R175 ;  /* 0x000000afb1af7221 */ /* 0x000fe80000010000 */
[C---:B---3--:R-:W-:Y:S03]  /*8580*/  HMMA.16816.F32 R4, R100.reuse, R108, R4 ;  /* 0x0000006c6404723c */ /* 0x048fe60000001804 */
[----:B------:R-:W-:Y:S04]  /*8590*/  FADD.FTZ R175, R174, R175 ;  /* 0x000000afaeaf7221 */ /* 0x000fe80000010000 */
[----:B------:R-:W-:Y:S01]  /*85a0*/  FADD.FTZ R175, R180, R175 ;  /* 0x000000afb4af7221 */ /* 0x000fe20000010000 */
[C---:B------:R-:W-:Y:S01]  /*85b0*/  HMMA.16816.F32 R8, R100.reuse, R110, R8 ;  /* 0x0000006e6408723c */ /* 0x040fe20000001808 */
[----:B------:R-:W2:Y:S03]  /*85c0*/  LDSM.16.MT88.4 R108, [R155+0x3000] ;  /* 0x003000009b6c783b */ /* 0x000ea60000004200 */
[----:B------:R-:W-:Y:S04]  /*85d0*/  FADD.FTZ R175, R181, R175 ;  /* 0x000000afb5af7221 */ /* 0x000fe80000010000 */
[C---:B------:R-:W-:Y:S04]  /*85e0*/  HMMA.16816.F32 R12, R100.reuse, R120, R12 ;  /* 0x00000078640c723c */ /* 0x040fe8000000180c */
[----:B------:R-:W-:Y:S04]  /*85f0*/  FADD.FTZ R175, R182, R175 ;  /* 0x000000afb6af7221 */ /* 0x000fe80000010000 */
[C---:B------:R-:W-:Y:S04]  /*8600*/  HMMA.16816.F32 R16, R100.reuse, R122, R16 ;  /* 0x0000007a6410723c */ /* 0x040fe80000001810 */
[----:B------:R-:W-:Y:S04]  /*8610*/  FADD.FTZ R242, R183, R175 ;  /* 0x000000afb7f27221 */ /* 0x000fe80000010000 */
[C---:B----4-:R-:W-:Y:S08]  /*8620*/  HMMA.16816.F32 R20, R100.reuse, R116, R20 ;  /* 0x000000746414723c */ /* 0x050ff00000001814 */
        /* <DEDUP_REMOVED lines=10> */
[----:B------:R-:W-:Y:S03]  /*86d0*/  F2FP.PACK_AB R137, R193, R192 ;  /* 0x000000c0c189723e */ /* 0x000fe600000000ff */
[----:B------:R-:W-:Y:S01]  /*86e0*/  F2FP.PACK_AB R138, R183, R182 ;  /* 0x000000b6b78a723e */ /* 0x000fe200000000ff */
[C---:B-1----:R-:W-:Y:S04]  /*86f0*/  HMMA.16816.F32 R52, R100.reuse, R104, R52 ;  /* 0x000000686434723c */ /* 0x042fe80000001834 */
[----:B------:R-:W-:Y:S04]  /*8700*/  F2FP.PACK_AB R139, R195, R194 ;  /* 0x000000c2c38b723e */ /* 0x000fe800000000ff */
[C---:B------:R-:W-:Y:S01]  /*8710*/  HMMA.16816.F32 R56, R100.reuse, R106, R56 ;  /* 0x0000006a6438723c */ /* 0x040fe20000001838 */
[----:B------:R-:W1:Y:S07]  /*8720*/  LDSM.16.MT88.4 R104, [R152+0x5000] ;  /* 0x005000009868783b */ /* 0x000e6e0000004200 */
[C---:B--2---:R-:W-:Y:S08]  /*8730*/  HMMA.16816.F32 R60, R100.reuse, R108, R60 ;  /* 0x0000006c643c723c */ /* 0x044ff0000000183c */
        /* <DEDUP_REMOVED lines=17> */
[----:B------:R-:W3:Y:S07]  /*8850*/  LDSM.16.MT88.4 R12, [R154+0x5800] ;  /* 0x005800009a0c783b */ /* 0x000eee0000004200 */
[C---:B------:R-:W-:Y:S01]  /*8860*/  HMMA.16816.F32 R116, R136.reuse, R118, R16 ;  /* 0x000000768874723c */ /* 0x040fe20000001810 */
[----:B------:R-:W5:Y:S07]  /*8870*/  LDSM.16.MT88.4 R16, [R153+0x5800] ;  /* 0x005800009910783b */ /* 0x000f6e0000004200 */
[C---:B-1----:R-:W-:Y:S07]  /*8880*/  HMMA.16816.F32 R112, R136.reuse, R104, R20 ;  /* 0x000000688870723c */ /* 0x042fee0000001814 */
[----:B------:R-:W-:Y:S01]  /*8890*/  IADD3 R20, R247, -0x2, RZ ;  /* 0xfffffffef7147810 */ /* 0x000fe20007ffe0ff */
        /* <DEDUP_REMOVED lines=14> */
[----:B------:R-:W-:Y:S01]  /*8980*/  @P6 SHF.R.S32.HI R8, RZ, 0x1f, R20 ;  /* 0x0000001fff086819 */ /* 0x000fe20000011414 */
[C---:B------:R-:W-:Y:S04]  /*8990*/  HMMA.16816.F32 R64, R136.reuse, R10, R64 ;  /* 0x0000000a8840723c */ /* 0x040fe80000001840 */
[----:B------:R-:W-:Y:S04]  /*89a0*/  @P6 IMAD R8, R8, c[0x0][0x1e0], RZ ;  /* 0x0000780008086a24 */ /* 0x000fe800078e02ff */
[C---:B---3--:R-:W-:Y:S04]  /*89b0*/  HMMA.16816.F32 R68, R136.reuse, R12, R68 ;  /* 0x0000000c8844723c */ /* 0x048fe80000001844 */
[C---:B------:R-:W-:Y:S02]  /*89c0*/  @P6 IMAD R8, R20.reuse, c[0x0][0x1e4], R8 ;  /* 0x0000790014086a24 */ /* 0x040fe400078e0208 */
[----:B------:R-:W-:Y:S01]  /*89d0*/  @P6 IMAD.WIDE.U32 R20, R20, c[0x0][0x1e0], RZ ;  /* 0x0000780014146a25 */ /* 0x000fe200078e00ff */
[----:B------:R-:W-:Y:S01]  /*89e0*/  @P6 MOV R13, c[0x0][0x1e0] ;  /* 0x00007800000d6a02 */ /* 0x000fe20000000f00 */
[C---:B------:R-:W-:Y:S04]  /*89f0*/  HMMA.16816.F32 R72, R136.reuse, R14, R72 ;  /* 0x0000000e8848723c */ /* 0x040fe80000001848 */
[----:B------:R-:W-:Y:S02]  /*8a00*/  @P6 IADD3 R3, R21, R8, RZ ;  /* 0x0000000815036210 */ /* 0x000fe40007ffe0ff */
[----:B------:R-:W2:Y:S01]  /*8a10*/  LDSM.16.MT88.4 R8, [R155+0x5800] ;  /* 0x005800009b08783b */ /* 0x000ea20000004200 */
[C---:B------:R-:W-:Y:S01]  /*8a20*/  @P6 SHF.L.U32 R12, R20.reuse, 0x6, RZ ;  /* 0x00000006140c6819 */ /* 0x040fe200000006ff */
[C---:B-----5:R-:W-:Y:S01]  /*8a30*/  HMMA.16816.F32 R76, R136.reuse, R16, R76 ;  /* 0x00000010884c723c */ /* 0x060fe2000000184c */
[----:B------:R-:W-:Y:S03]  /*8a40*/  @P6 MOV R15, c[0x0][0x1e4] ;  /* 0x00007900000f6a02 */ /* 0x000fe60000000f00 */
[----:B------:R-:W-:Y:S02]  /*8a50*/  @P6 SHF.L.U64.HI R3, R20, 0x6, R3 ;  /* 0x0000000614036819 */ /* 0x000fe40000010203 */
[C---:B------:R-:W-:Y:S02]  /*8a60*/  @P6 LEA R14, P0, R13.reuse, R12, 0x5 ;  /* 0x0000000c0d0e6211 */ /* 0x040fe400078028ff */
[----:B------:R-:W-:Y:S01]  /*8a70*/  @P6 IADD3 R12, P4, R12, R240, RZ ;  /* 0x000000f00c0c6210 */ /* 0x000fe20007f9e0ff */
[C---:B------:R-:W-:Y:S03]  /*8a80*/  HMMA.16816.F32 R80, R136.reuse, R18, R80 ;  /* 0x000000128850723c */ /* 0x040fe60000001850 */
[----:B------:R-:W-:Y:S02]  /*8a90*/  @P6 LEA.HI.X R15, R13, R3, R15, 0x5, P0 ;  /* 0x000000030d0f6211 */ /* 0x000fe400000f2c0f */
[C---:B------:R-:W-:Y:S02]  /*8aa0*/  ISETP.GE.AND P0, PT, R238.reuse, 0x1, PT ;  /* 0x00000001ee00780c */ /* 0x040fe40003f06270 */
[----:B------:R-:W-:Y:S01]  /*8ab0*/  IADD3 R238, R238, 0x1, RZ ;  /* 0x00000001eeee7810 */ /* 0x000fe20007ffe0ff */
[C---:B-1----:R-:W-:Y:S04]  /*8ac0*/  HMMA.16816.F32 R84, R136.reuse, R4, R84 ;  /* 0x000000048854723c */ /* 0x042fe80000001854 */
[----:B------:R-:W-:Y:S02]  /*8ad0*/  SEL R238, R238, RZ, !P0 ;  /* 0x000000ffeeee7207 */ /* 0x000fe40004000000 */
[C---:B------:R-:W-:Y:S02]  /*8ae0*/  @P6 LEA R16, P5, R12.reuse, c[0x0][0x1c8], 0x1 ;  /* 0x000072000c106a11 */ /* 0x040fe400078a08ff */
[----:B------:R-:W-:Y:S01]  /*8af0*/  @P6 IADD3.X R3, R3, R232, RZ, P4, !PT ;  /* 0x000000e803036210 */ /* 0x000fe200027fe4ff */
[C---:B------:R-:W-:Y:S03]  /*8b00*/  HMMA.16816.F32 R88, R136.reuse, R6, R88 ;  /* 0x000000068858723c */ /* 0x040fe60000001858 */
[----:B------:R-:W-:Y:S01]  /*8b10*/  @P6 LEA.HI.X R17, R12, c[0x0][0x1cc], R3, 0x1, P5 ;  /* 0x000073000c116a11 */ /* 0x000fe200028f0c03 */
[----:B------:R-:W-:Y:S01]  /*8b20*/  @P6 IMAD R3, R238, 0x6000, R210 ;  /* 0x00006000ee036824 */ /* 0x000fe200078e02d2 */
[----:B------:R-:W-:Y:S04]  /*8b30*/  @P6 IADD3 R14, P0, R14, R240, RZ ;  /* 0x000000f00e0e6210 */ /* 0x000fe80007f1e0ff */
[----:B------:R-:W-:Y:S01]  /*8b40*/  @!PT LDS RZ, [RZ] ;  /* 0x00000000fffff984 */ /* 0x000fe20000000800 */
[----:B------:R-:W-:Y:S01]  /*8b50*/  @!PT LDS RZ, [RZ] ;  /* 0x00000000fffff984 */ /* 0x000fe20000000800 */
[----:B------:R-:W-:Y:S01]  /*8b60*/  @!PT LDS RZ, [RZ] ;  /* 0x00000000fffff984 */ /* 0x000fe20000000800 */
[----:B------:R1:W-:Y:S03]  /*8b70*/  @P6 LDGSTS.E.BYPASS.LTC128B.128 [R3], [R16.64], !P3 ;  /* 0x0000000010036fae */ /* 0x0003e6000d901d48 */
[----:B------:R-:W-:Y:S01]  /*8b80*/  @P6 IADD3.X R15, R15, R232, RZ, P0, !PT ;  /* 0x000000e80f0f6210 */ /* 0x000fe200007fe4ff */
[C---:B--2---:R-:W-:Y:S03]  /*8b90*/  HMMA.16816.F32 R92, R136.reuse, R8, R92 ;  /* 0x00000008885c723c */ /* 0x044fe6000000185c */
[----:B------:R-:W-:Y:S01]  /*8ba0*/  @P6 ISETP.GE.AND P0, PT, R207, c[0x0][0x1d4], PT ;  /* 0x00007500cf006a0c */ /* 0x000fe20003f06270 */
[----:B------:R1:W-:Y:S01]  /*8bb0*/  @P6 LDGSTS.E.BYPASS.LTC128B.128 [R3+0x2000], [R16.64+0x80], !P1 ;  /* 0x0200008010036fae */ /* 0x0003e2000c901d48 */
[C---:B------:R-:W-:Y:S03]  /*8bc0*/  @P6 LEA R4, P4, R14.reuse, c[0x0][0x1c8], 0x1 ;  /* 0x000072000e046a11 */ /* 0x040fe600078808ff */
[----:B------:R-:W-:Y:S04]  /*8bd0*/  HMMA.16816.F32 R96, R136, R10, R96 ;  /* 0x0000000a8860723c */ /* 0x000fe80000001860 */
[----:B------:R-:W-:Y:S04]  /*8be0*/  @P6 LEA.HI.X R5, R14, c[0x0][0x1cc], R15, 0x1, P4 ;  /* 0x000073000e056a11 */ /* 0x000fe800020f0c0f */
[----:B------:R1:W-:Y:S08]  /*8bf0*/  @P6 LDGSTS.E.BYPASS.LTC128B.128 [R3+0x4000], [R16.64+0x100], !P0 ;  /* 0x0400010010036fae */ /* 0x0003f0000c101d48 */
[----:B------:R1:W-:Y:S08]  /*8c00*/  @P6 LDGSTS.E.BYPASS.LTC128B.128 [R3+0x1000], [R4.64], !P3 ;  /* 0x0100000004036fae */ /* 0x0003f0000d901d48 */
[----:B------:R1:W-:Y:S01]  /*8c10*/  @P6 LDGSTS.E.BYPASS.LTC128B.128 [R3+0x3000], [R4.64+0x80], !P1 ;  /* 0x0300008004036fae */ /* 0x0003e2000c901d48 */
[C---:B------:R-:W-:Y:S02]  /*8c20*/  ISETP.GE.AND P1, PT, R133.reuse, 0x1, PT ;  /* 0x000000018500780c */ /* 0x040fe40003f26270 */
[----:B------:R-:W-:Y:S04]  /*8c30*/  IADD3 R133, R133, 0x1, RZ ;  /* 0x0000000185857810 */ /* 0x000fe80007ffe0ff */
[----:B------:R-:W-:Y:S01]  /*8c40*/  SEL R133, R133, RZ, !P1 ;  /* 0x000000ff85857207 */ /* 0x000fe20004800000 */
[----:B------:R1:W-:Y:S01]  /*8c50*/  @P6 LDGSTS.E.BYPASS.LTC128B.128 [R3+0x5000], [R4.64+0x100], !P0 ;  /* 0x0500010004036fae */ /* 0x0003e2000c101d48 */
[----:B------:R-:W-:Y:S02]  /*8c60*/  ISETP.GT.AND P0, PT, R247, R245, PT ;  /* 0x000000f5f700720c */ /* 0x000fe40003f04270 */
[----:B------:R-:W-:Y:S05]  /*8c70*/  MOV R247, R248 ;  /* 0x000000f800f77202 */ /* 0x000fea0000000f00 */
[----:B------:R-:W0:Y:S01]  /*8c80*/  LDGDEPBAR ;  /* 0x00000000000079af */ /* 0x000e220000000000 */
[----:B-1----:R-:W-:Y:S05]  /*8c90*/  MOV R3, R2 ;  /* 0x0000000200037202 */ /* 0x002fea0000000f00 */
[----:B------:R-:W-:-:S05]  /*8ca0*/  @P0 BRA `(.L_x_2136) ;  /* 0xffffce3000000947 */ /* 0x000fca000383ffff */
.L_x_2135:
[----:B------:R-:W-:-:S13]  /*8cb0*/  ISETP.GE.AND P0, PT, R248, R233, PT ;  /* 0x000000e9f800720c */ /* 0x000fda0003f06270 */
[----:B------:R-:W-:Y:S05]  /*8cc0*/  @!P0 BRA `(.L_x_2137) ;  /* 0x00002ce000008947 */ /* 0x000fea0003800000 */
[----:B------:R-:W-:Y:S02]  /*8cd0*/  MOV R3, R0 ;  /* 0x0000000000037202 */ /* 0x000fe40000000f00 */
[----:B------:R-:W-:Y:S02]  /*8ce0*/  MOV R132, R2 ;  /* 0x0000000200847202 */ /* 0x000fe40000000f00 */
.L_x_2138:
        /* <DEDUP_REMOVED lines=10> */
[C---:B------:R-:W-:Y:S01]  /*8d90*/  @!P6 IMAD.WIDE.U32 R20, R243.reuse, c[0x0][0x208], RZ ;  /* 0x00008200f314ea25 */ /* 0x040fe200078e00ff */
        /* <DEDUP_REMOVED lines=10> */
[----:B-1----:R-:W1:Y:S01]  /*8e40*/  LDSM.16.M88.4 R8, [R194] ;  /* 0x00000000c208783b */ /* 0x002e620000000200 */
[----:B------:R-:W-:Y:S02]  /*8e50*/  @!P6 LEA R156, P5, R157, c[0x0][0x1f8], 0x1 ;  /* 0x00007e009d9cea11 */ /* 0x000fe400078a08ff */
[----:B------:R-:W-:Y:S02]  /*8e60*/  @!P6 IADD3 R159, P4, R159, R236, RZ ;  /* 0x000000ec9f9fe210 */ /* 0x000fe40007f9e0ff */
[----:B------:R-:W-:Y:S03]  /*8e70*/  @!P6 SHF.L.U64.HI R0, R20, 0x6, R0 ;  /* 0x000000061400e819 */ /* 0x000fe60000010200 */
        /* <DEDUP_REMOVED lines=16> */
[----:B------:R-:W-:Y:S02]  /*8f80*/  @!P6 IADD3.X R0, R0, R198, RZ, P3, !PT ;  /* 0x000000c60000e210 */ /* 0x000fe40001ffe4ff */
[----:B------:R-:W-:Y:S02]  /*8f90*/  @!P6 LEA R158, P3, R159, c[0x0][0x1f8], 0x1 ;  /* 0x00007e009f9eea11 */ /* 0x000fe400078608ff */
[----:B------:R-:W-:Y:S01]  /*8fa0*/  @!P6 LEA.HI.X R157, R157, c[0x0][0x1fc], R0, 0x1, P5 ;  /* 0x00007f009d9dea11 */ /* 0x000fe200028f0c00 */
[C---:B----4-:R-:W-:Y:S01]  /*8fb0*/  HMMA.16816.F32 R28, R32.reuse, R136, RZ ;  /* 0x00000088201c723c */ /* 0x050fe200000018ff */
[----:B------:R-:W-:Y:S06]  /*8fc0*/  IADD3 R0, R134, R194, RZ ;  /* 0x000000c286007210 */ /* 0x000fec0007ffe0ff */
[----:B------:R-:W-:Y:S01]  /*8fd0*/  @!P6 IADD3.X R136, R2, R198, RZ, P4, !PT ;  /* 0x000000c60288e210 */ /* 0x000fe200027fe4ff */
[----:B------:R-:W-:Y:S01]  /*8fe0*/  HMMA.16816.F32 R32, R32, R138, RZ ;  /* 0x0000008a2020723c */ /* 0x000fe200000018ff */
[C---:B------:R-:W-:Y:S03]  /*8ff0*/  @!P6 IMAD R2, R238.reuse, 0x6000, R211 ;  /* 0x00006000ee02e824 */ /* 0x040fe600078e02d3 */
[----:B------:R-:W-:Y:S02]  /*9000*/  @!P6 LEA.HI.X R159, R159, c[0x0][0x1fc], R136, 0x1, P3 ;  /* 0x00007f009f9fea11 */ /* 0x000fe400018f0c88 */
[----:B------:R-:W3:Y:S02]  /*9010*/  LDSM.16.M88.4 R136, [R193+0x1800] ;  /* 0x00180000c188783b */ /* 0x000ee40000000200 */
[C---:B-1----:R-:W-:Y:S06]  /*9020*/  HMMA.16816.F32 R4, R140.reuse, R144, R4 ;  /* 0x000000908c04723c */ /* 0x042fec0000001804 */
[----:B------:R-:W-:Y:S01]  /*9030*/  @!PT LDS RZ, [RZ] ;  /* 0x00000000fffff984 */ /* 0x000fe20000000800 */
[----:B------:R-:W-:Y:S01]  /*9040*/  @!PT LDS RZ, [RZ] ;  /* 0x00000000fffff984 */ /* 0x000fe20000000800 */
[----:B------:R-:W-:Y:S01]  /*9050*/  @!PT LDS RZ, [RZ] ;  /* 0x00000000fffff984 */ /* 0x000fe20000000800 */
[----:B------:R1:W-:Y:S02]  /*9060*/  @!P6 LDGSTS.E.BYPASS.LTC128B.128 [R2], [R156.64], !P2 ;  /* 0x000000009c02efae */ /* 0x0003e4000d101d48 */
[C---:B------:R-:W-:Y:S06]  /*9070*/  HMMA.16816.F32 R8, R140.reuse, R146, R8 ;  /* 0x000000928c08723c */ /* 0x040fec0000001808 */
[----:B------:R1:W-:Y:S02]  /*9080*/  @!P6 LDGSTS.E.BYPASS.LTC128B.128 [R2+0x2000], [R156.64+0x80], !P1 ;  /* 0x020000809c02efae */ /* 0x0003e4000c901d48 */
[C---:B-----5:R-:W-:Y:S06]  /*9090*/  HMMA.16816.F32 R12, R140.reuse, R148, R12 ;  /* 0x000000948c0c723c */ /* 0x060fec000000180c */
[----:B------:R1:W-:Y:S02]  /*90a0*/  @!P6 LDGSTS.E.BYPASS.LTC128B.128 [R2+0x4000], [R156.64+0x100], !P0 ;  /* 0x040001009c02efae */ /* 0x0003e4000c101d48 */
[C---:B------:R-:W-:Y:S06]  /*90b0*/  HMMA.16816.F32 R16, R140.reuse, R150, R16 ;  /* 0x000000968c10723c */ /* 0x040fec0000001810 */
[----:B------:R1:W-:Y:S02]  /*90c0*/  @!P6 LDGSTS.E.BYPASS.LTC128B.128 [R2+0x1000], [R158.64], !P2 ;  /* 0x010000009e02efae */ /* 0x0003e4000d101d48 */
[C---:B--2---:R-:W-:Y:S06]  /*90d0*/  HMMA.16816.F32 R20, R140.reuse, R152, R20 ;  /* 0x000000988c14723c */ /* 0x044fec0000001814 */
[----:B------:R1:W-:Y:S02]  /*90e0*/  @!P6 LDGSTS.E.BYPASS.LTC128B.128 [R2+0x3000], [R158.64+0x80], !P1 ;  /* 0x030000809e02efae */ /* 0x0003e4000c901d48 */
[C---:B------:R-:W-:Y:S06]  /*90f0*/  HMMA.16816.F32 R24, R140.reuse, R154, R24 ;  /* 0x0000009a8c18723c */ /* 0x040fec0000001818 */
[----:B------:R1:W-:Y:S01]  /*9100*/  @!P6 LDGSTS.E.BYPASS.LTC128B.128 [R2+0x5000], [R158.64+0x100], !P0 ;  /* 0x050001009e02efae */ /* 0x0003e2000c101d48 */
[C---:B------:R-:W-:Y:S01]  /*9110*/  ISETP.GE.AND P6, PT, R238.reuse, 0x1, PT ;  /* 0x00000001ee00780c */ /* 0x040fe20003fc6270 */
[C---:B---3--:R-:W-:Y:S04]  /*9120*/  HMMA.16816.F32 R28, R140.reuse, R136, R28 ;  /* 0x000000888c1c723c */ /* 0x048fe8000000181c */
[----:B------:R-:W-:Y:S02]  /*9130*/  IADD3 R238, R238, 0x1, RZ ;  /* 0x00000001eeee7810 */ /* 0x000fe40007ffe0ff */
[----:B------:R-:W-:Y:S02]  /*9140*/  LDSM.16.M88.4 R160, [R0] ;  /* 0x0000000000a0783b */ /* 0x000fe40000000200 */
[----:B------:R-:W-:Y:S04]  /*9150*/  HMMA.16816.F32 R32, R140, R138, R32 ;  /* 0x0000008a8c20723c */ /* 0x000fe80000001820 */
[----:B------:R-:W-:Y:S02]  /*9160*/  SEL R238, R238, RZ, !P6 ;  /* 0x000000ffeeee7207 */ /* 0x000fe40007000000 */
        /* <DEDUP_REMOVED lines=154> */
[----:B------:R2:W5:Y:S01]  /*9b10*/  MUFU.TANH R163, R11 ;  /* 0x0000000b00a37308 */ /* 0x0005620000002400 */
[----:B---3--:R-:W-:Y:S09]  /*9b20*/  FMNMX.FTZ R2, R166, R2, !PT ;  /* 0x00000002a6027209 */ /* 0x008ff20007810000 */
[----:B------:R-:W3:Y:S01]  /*9b30*/  MUFU.TANH R143, R12 ;  /* 0x0000000c008f7308 */ /* 0x000ee20000002400 */
[----:B----4-:R-:W-:Y:S09]  /*9b40*/  FMNMX.FTZ R0, R165, R0, !PT ;  /* 0x00000000a5007209 */ /* 0x010ff20007810000 */
[----:B------:R-:W4:Y:S01]  /*9b50*/  MUFU.TANH R142, R13 ;  /* 0x0000000d008e7308 */ /* 0x000f220000002400 */
[C---:B-1----:R-:W-:Y:S01]  /*9b60*/  HMMA.16816.F32 R20, R172.reuse, R4, R20 ;  /* 0x00000004ac14723c */ /* 0x042fe20000001814 */
[----:B--2---:R-:W1:Y:S01]  /*9b70*/  LDSM.16.M88.4 R8, [R195+0x5800] ;  /* 0x00580000c308783b */ /* 0x004e620000000200 */
[----:B------:R-:W-:Y:S07]  /*9b80*/  DEPBAR.LE SB0, 0x2 ;  /* 0x000080800000791a */ /* 0x000fee0000000000 */
[----:B------:R-:W2:Y:S03]  /*9b90*/  MUFU.TANH R139, R14 ;  /* 0x0000000e008b7308 */ /* 0x000ea60000002400 */
[----:B-----5:R-:W-:Y:S01]  /*9ba0*/  FMNMX.FTZ R0, R163, R0, !PT ;  /* 0x00000000a3007209 */ /* 0x020fe20007810000 */
[C---:B------:R-:W-:Y:S01]  /*9bb0*/  HMMA.16816.F32 R24, R172.reuse, R6, R24 ;  /* 0x00000006ac18723c */ /* 0x040fe20000001818 */
[----:B------:R-:W-:Y:S04]  /*9bc0*/  BAR.SYNC.DEFER_BLOCKING 0x0 ;  /* 0x0000000000007b1d */ /* 0x000fe80000010000 */
[----:B---3--:R-:W-:Y:S04]  /*9bd0*/  FMNMX.FTZ R2, R143, R2, !PT ;  /* 0x000000028f027209 */ /* 0x008fe80007810000 */
[----:B----4-:R-:W-:Y:S03]  /*9be0*/  FMNMX.FTZ R2, R142, R2, !PT ;  /* 0x000000028e027209 */ /* 0x010fe60007810000 */
[----:B------:R-:W-:Y:S02]  /*9bf0*/  FMUL.FTZ R20, R20, c[0x0][0x320] ;  /* 0x0000c80014147a20 */ /* 0x000fe40000410000 */
[----:B------:R-:W-:Y:S02]  /*9c00*/  FMUL.FTZ R21, R21, c[0x0][0x320] ;  /* 0x0000c80015157a20 */ /* 0x000fe40000410000 */
[----:B------:R-:W-:Y:S02]  /*9c10*/  FMUL.FTZ R22, R22, c[0x0][0x320] ;  /* 0x0000c80016167a20 */ /* 0x000fe40000410000 */
[----:B------:R-:W-:Y:S01]  /*9c20*/  FMUL.FTZ R23, R23, c[0x0][0x320] ;  /* 0x0000c80017177a20 */ /* 0x000fe20000410000 */
[----:B--2---:R-:W-:Y:S05]  /*9c30*/  FMNMX.FTZ R0, R139, R0, !PT ;  /* 0x000000008b007209 */ /* 0x004fea0007810000 */
[----:B------:R-:W-:Y:S01]  /*9c40*/  FMUL.FTZ R24, R24, c[0x0][0x320] ;  /* 0x0000c80018187a20 */ /* 0x000fe20000410000 */
[----:B------:R-:W2:Y:S01]  /*9c50*/  MUFU.TANH R141, R16 ;  /* 0x00000010008d7308 */ /* 0x000ea20000002400 */
[----:B------:R-:W-:Y:S02]  /*9c60*/  FMUL.FTZ R25, R25, c[0x0][0x320] ;  /* 0x0000c80019197a20 */ /* 0x000fe40000410000 */
[----:B------:R-:W-:Y:S02]  /*9c70*/  FMUL.FTZ R26, R26, c[0x0][0x320] ;  /* 0x0000c8001a1a7a20 */ /* 0x000fe40000410000 */
[----:B------:R-:W-:Y:S01]  /*9c80*/  FMUL.FTZ R27, R27, c[0x0][0x320] ;  /* 0x0000c8001b1b7a20 */ /* 0x000fe20000410000 */
[C---:B-1----:R-:W-:Y:S04]  /*9c90*/  HMMA.16816.F32 R28, R172.reuse, R8, R28 ;  /* 0x00000008ac1c723c */ /* 0x042fe8000000181c */
[----:B------:R-:W1:Y:S04]  /*9ca0*/  MUFU.TANH R137, R15 ;  /* 0x0000000f00897308 */ /* 0x000e680000002400 */
[----:B------:R-:W-:Y:S06]  /*9cb0*/  HMMA.16816.F32 R32, R172, R10, R32 ;  /* 0x0000000aac20723c */ /* 0x000fec0000001820 */
[----:B------:R-:W3:Y:S01]  /*9cc0*/  MUFU.TANH R140, R17 ;  /* 0x00000011008c7308 */ /* 0x000ee20000002400 */
[----:B--2---:R-:W-:Y:S09]  /*9cd0*/  FMNMX.FTZ R2, R141, R2, !PT ;  /* 0x000000028d027209 */ /* 0x004ff20007810000 */
[----:B------:R-:W2:Y:S01]  /*9ce0*/  MUFU.TANH R138, R18 ;  /* 0x00000012008a7308 */ /* 0x000ea20000002400 */
[----:B------:R-:W-:Y:S02]  /*9cf0*/  FMUL.FTZ R28, R28, c[0x0][0x320] ;  /* 0x0000c8001c1c7a20 */ /* 0x000fe40000410000 */
[----:B------:R-:W-:Y:S01]  /*9d00*/  FMUL.FTZ R29, R29, c[0x0][0x320] ;  /* 0x0000c8001d1d7a20 */ /* 0x000fe20000410000 */
[----:B-1----:R-:W-:Y:S01]  /*9d10*/  FMNMX.FTZ R0, R137, R0, !PT ;  /* 0x0000000089007209 */ /* 0x002fe20007810000 */
[----:B------:R-:W-:Y:S02]  /*9d20*/  FMUL.FTZ R30, R30, c[0x0][0x320] ;  /* 0x0000c8001e1e7a20 */ /* 0x000fe40000410000 */
[----:B------:R-:W-:Y:S03]  /*9d30*/  FMUL.FTZ R31, R31, c[0x0][0x320] ;  /* 0x0000c8001f1f7a20 */ /* 0x000fe60000410000 */
[----:B------:R-:W1:Y:S01]  /*9d40*/  MUFU.TANH R181, R20 ;  /* 0x0000001400b57308 */ /* 0x000e620000002400 */
[----:B------:R-:W-:Y:S02]  /*9d50*/  FMUL.FTZ R32, R32, c[0x0][0x320] ;  /* 0x0000c80020207a20 */ /* 0x000fe40000410000 */
[----:B------:R-:W-:Y:S01]  /*9d60*/  FMUL.FTZ R33, R33, c[0x0][0x320] ;  /* 0x0000c80021217a20 */ /* 0x000fe20000410000 */
[----:B---3--:R-:W-:Y:S01]  /*9d70*/  FMNMX.FTZ R2, R140, R2, !PT ;  /* 0x000000028c027209 */ /* 0x008fe20007810000 */
[----:B------:R-:W-:Y:S02]  /*9d80*/  FMUL.FTZ R34, R34, c[0x0][0x320] ;  /* 0x0000c80022227a20 */ /* 0x000fe40000410000 */
[----:B------:R-:W-:Y:S03]  /*9d90*/  FMUL.FTZ R35, R35, c[0x0][0x320] ;  /* 0x0000c80023237a20 */ /* 0x000fe60000410000 */
        /* <DEDUP_REMOVED lines=31> */
[----:B--2---:R-:W-:Y:S05]  /*9f90*/  FMNMX.FTZ R2, R149, R2, !PT ;  /* 0x0000000295027209 */ /* 0x004fea0007810000 */
[----:B------:R-:W2:Y:S01]  /*9fa0*/  SHFL.BFLY PT, R4, R2, 0x2, 0x1f ;  /* 0x0c401f0002047f89 */ /* 0x000ea200000e0000 */
[----:B-1----:R-:W-:Y:S04]  /*9fb0*/  FMNMX.FTZ R0, R146, R0, !PT ;  /* 0x0000000092007209 */ /* 0x002fe80007810000 */
[----:B---3--:R-:W-:Y:S05]  /*9fc0*/  FMNMX.FTZ R0, R144, R0, !PT ;  /* 0x0000000090007209 */ /* 0x008fea0007810000 */
[----:B------:R-:W1:Y:S01]  /*9fd0*/  SHFL.BFLY PT, R5, R0, 0x2, 0x1f ;  /* 0x0c401f0000057f89 */ /* 0x000e6200000e0000 */
[----:B--2---:R-:W-:Y:S07]  /*9fe0*/  FMNMX.FTZ R4, R2, R4, !PT ;  /* 0x0000000402047209 */ /* 0x004fee0007810000 */
[----:B------:R-:W2:Y:S01]  /*9ff0*/  SHFL.BFLY PT, R2, R4, 0x1, 0x1f ;  /* 0x0c201f0004027f89 */ /* 0x000ea200000e0000 */
[----:B-1----:R-:W-:Y:S07]  /*a000*/  FMNMX.FTZ R5, R0, R5, !PT ;  /* 0x0000000500057209 */ /* 0x002fee0007810000 */
[----:B------:R-:W1:Y:S01]  /*a010*/  SHFL.BFLY PT, R0, R5, 0x1, 0x1f ;  /* 0x0c201f0005007f89 */ /* 0x000e6200000e0000 */
[----:B--2---:R-:W-:Y:S05]  /*a020*/  FMNMX.FTZ R2, R4, R2, !PT ;  /* 0x0000000204027209 */ /* 0x004fea0007810000 */
[C---:B------:R-:W-:Y:S02]  /*a030*/  FMUL.FTZ R151, R2.reuse, c[0x0][0x2d0] ;  /* 0x0000b40002977a20 */ /* 0x040fe40000410000 */
[----:B------:R-:W-:Y:S02]  /*a040*/  FADD.FTZ R4, -R2, R132 ;  /* 0x0000008402047221 */ /* 0x000fe40000010100 */
[--C-:B------:R-:W-:Y:S01]  /*a050*/  FFMA.FTZ R171, R162, c[0x0][0x2d0], -R151.reuse ;  /* 0x0000b400a2ab7a23 */ /* 0x100fe20000010897 */
[----:B------:R-:W-:Y:S01]  /*a060*/  IADD3 R162, R185, R192, RZ ;  /* 0x000000c0b9a27210 */ /* 0x000fe20007ffe0ff */
[--C-:B------:R-:W-:Y:S02]  /*a070*/  FFMA.FTZ R170, R145, c[0x0][0x2d0], -R151.reuse ;  /* 0x0000b40091aa7a23 */ /* 0x100fe40000010897 */
[--C-:B------:R-:W-:Y:S02]  /*a080*/  FFMA.FTZ R169, R164, c[0x0][0x2d0], -R151.reuse ;  /* 0x0000b400a4a97a23 */ /* 0x100fe40000010897 */
[----:B------:R-:W2:Y:S01]  /*a090*/  LDSM.16.MT88.4 R12, [R162] ;  /* 0x00000000a20c783b */ /* 0x000ea20000004200 */
[--C-:B------:R-:W-:Y:S01]  /*a0a0*/  FFMA.FTZ R168, R166, c[0x0][0x2d0], -R151.reuse ;  /* 0x0000b400a6a87a23 */ /* 0x100fe20000010897 */
[----:B------:R-:W-:Y:S01]  /*a0b0*/  MUFU.EX2 R171, R171 ;  /* 0x000000ab00ab7308 */ /* 0x000fe20000000800 */
[----:B------:R-:W-:Y:S01]  /*a0c0*/  FMUL.FTZ R4, R4, c[0x0][0x2d0] ;  /* 0x0000b40004047a20 */ /* 0x000fe20000410000 */
[----:B-1----:R-:W-:Y:S01]  /*a0d0*/  FMNMX.FTZ R0, R5, R0, !PT ;  /* 0x0000000005007209 */ /* 0x002fe20007810000 */
[--C-:B------:R-:W-:Y:S02]  /*a0e0*/  FFMA.FTZ R172, R143, c[0x0][0x2d0], -R151.reuse ;  /* 0x0000b4008fac7a23 */ /* 0x100fe40000010897 */
[----:B------:R-:W-:Y:S02]  /*a0f0*/  FFMA.FTZ R173, R142, c[0x0][0x2d0], -R151 ;  /* 0x0000b4008ead7a23 */ /* 0x000fe40000010897 */
[C---:B------:R-:W-:Y:S02]  /*a100*/  FMUL.FTZ R145, R0.reuse, c[0x0][0x2d0] ;  /* 0x0000b40000917a20 */ /* 0x040fe40000410000 */
[----:B------:R-:W-:Y:S01]  /*a110*/  FADD.FTZ R3, -R0, R3 ;  /* 0x0000000300037221 */ /* 0x000fe20000010100 */
[----:B------:R-:W1:Y:S01]  /*a120*/  MUFU.EX2 R132, R4 ;  /* 0x0000000400847308 */ /* 0x000e620000000800 */
[--C-:B------:R-:W-:Y:S01]  /*a130*/  FFMA.FTZ R167, R161, c[0x0][0x2d0], -R145.reuse ;  /* 0x0000b400a1a77a23 */ /* 0x100fe20000010891 */
[----:B------:R-:W-:Y:S01]  /*a140*/  IADD3 R161, R189, R162, RZ ;  /* 0x000000a2bda17210 */ /* 0x000fe20007ffe0ff */
[--C-:B------:R-:W-:Y:S01]  /*a150*/  FFMA.FTZ R166, R160, c[0x0][0x2d0], -R145.reuse ;  /* 0x0000b400a0a67a23 */ /* 0x100fe20000010891 */
[----:B------:R-:W-:Y:S01]  /*a160*/  IADD3 R160, R184, R192, RZ ;  /* 0x000000c0b8a07210 */ /* 0x000fe20007ffe0ff */
[--C-:B------:R-:W-:Y:S02]  /*a170*/  FFMA.FTZ R165, R165, c[0x0][0x2d0], -R145.reuse ;  /* 0x0000b400a5a57a23 */ /* 0x100fe40000010891 */
[----:B------:R-:W-:Y:S01]  /*a180*/  FFMA.FTZ R164, R163, c[0x0][0x2d0], -R145 ;  /* 0x0000b400a3a47a23 */ /* 0x000fe20000010891 */
[----:B------:R-:W3:Y:S01]  /*a190*/  LDSM.16.MT88.4 R20, [R161] ;  /* 0x00000000a114783b */ /* 0x000ee20000004200 */
[----:B------:R-:W-:Y:S01]  /*a1a0*/  FMUL.FTZ R3, R3, c[0x0][0x2d0] ;  /* 0x0000b40003037a20 */ /* 0x000fe20000410000 */
[----:B------:R-:W4:Y:S01]  /*a1b0*/  MUFU.EX2 R170, R170 ;  /* 0x000000aa00aa7308 */ /* 0x000f220000000800 */
[----:B------:R-:W-:Y:S01]  /*a1c0*/  IADD3 R163, R189, R160, RZ ;  /* 0x000000a0bda37210 */ /* 0x000fe20007ffe0ff */
[--C-:B------:R-:W-:Y:S02]  /*a1d0*/  FFMA.FTZ R174, R141, c[0x0][0x2d0], -R151.reuse ;  /* 0x0000b4008dae7a23 */ /* 0x100fe40000010897 */
[----:B------:R-:W-:Y:S02]  /*a1e0*/  FFMA.FTZ R175, R140, c[0x0][0x2d0], -R151 ;  /* 0x0000b4008caf7a23 */ /* 0x000fe40000010897 */
[----:B------:R-:W5:Y:S01]  /*a1f0*/  LDSM.16.MT88.4 R28, [R160] ;  /* 0x00000000a01c783b */ /* 0x000f620000004200 */
[--C-:B------:R-:W-:Y:S02]  /*a200*/  FFMA.FTZ R176, R139, c[0x0][0x2d0], -R145.reuse ;  /* 0x0000b4008bb07a23 */ /* 0x100fe40000010891 */
[--C-:B------:R-:W-:Y:S01]  /*a210*/  FFMA.FTZ R177, R137, c[0x0][0x2d0], -R145.reuse ;  /* 0x0000b40089b17a23 */ /* 0x100fe20000010891 */
[----:B------:R-:W2:Y:S01]  /*a220*/  MUFU.EX2 R3, R3 ;  /* 0x0000000300037308 */ /* 0x000ea20000000800 */
[--C-:B------:R-:W-:Y:S02]  /*a230*/  FFMA.FTZ R178, R138, c[0x0][0x2d0], -R145.reuse ;  /* 0x0000b4008ab27a23 */ /* 0x100fe40000010891 */
[----:B------:R-:W-:Y:S01]  /*a240*/  FFMA.FTZ R179, R136, c[0x0][0x2d0], -R145 ;  /* 0x0000b40088b37a23 */ /* 0x000fe20000010891 */
[----:B------:R-:W-:Y:S01]  /*a250*/  LDSM.16.MT88.4 R140, [R160+0x2800] ;  /* 0x00280000a08c783b */ /* 0x000fe20000004200 */
[C---:B-1----:R-:W-:Y:S02]  /*a260*/  FMUL.FTZ R4, R132.reuse, R128 ;  /* 0x0000008084047220 */ /* 0x042fe40000410000 */
[C---:B------:R-:W-:Y:S02]  /*a270*/  FMUL.FTZ R5, R132.reuse, R129 ;  /* 0x0000008184057220 */ /* 0x040fe40000410000 */
[C---:B------:R-:W-:Y:S01]  /*a280*/  FMUL.FTZ R8, R132.reuse, R124 ;  /* 0x0000007c84087220 */ /* 0x040fe20000410000 */
[----:B------:R-:W-:Y:S01]  /*a290*/  MUFU.EX2 R169, R169 ;  /* 0x000000a900a97308 */ /* 0x000fe20000000800 */
[C---:B------:R-:W-:Y:S01]  /*a2a0*/  FMUL.FTZ R9, R132.reuse, R125 ;  /* 0x0000007d84097220 */ /* 0x040fe20000410000 */
[----:B------:R-:W-:Y:S01]  /*a2b0*/  LDSM.16.MT88.4 R136, [R161+0x2800] ;  /* 0x00280000a188783b */ /* 0x000fe20000004200 */
[----:B------:R-:W-:Y:S01]  /*a2c0*/  FMUL.FTZ R16, R132, R116 ;  /* 0x0000007484107220 */ /* 0x000fe20000410000 */
[----:B----4-:R-:W-:Y:S01]  /*a2d0*/  F2FP.PACK_AB R128, R170, R171 ;  /* 0x000000abaa80723e */ /* 0x010fe200000000ff */
[C---:B------:R-:W-:Y:S02]  /*a2e0*/  FMUL.FTZ R17, R132.reuse, R117 ;  /* 0x0000007584117220 */ /* 0x040fe40000410000 */
[C---:B------:R-:W-:Y:S02]  /*a2f0*/  FMUL.FTZ R24, R132.reuse, R108 ;  /* 0x0000006c84187220 */ /* 0x040fe40000410000 */
[C---:B------:R-:W-:Y:S01]  /*a300*/  FMUL.FTZ R25, R132.reuse, R109 ;  /* 0x0000006d84197220 */ /* 0x040fe20000410000 */
[----:B------:R-:W1:Y:S01]  /*a310*/  MUFU.EX2 R168, R168 ;  /* 0x000000a800a87308 */ /* 0x000e620000000800 */
[C---:B------:R-:W-:Y:S02]  /*a320*/  FMUL.FTZ R32, R132.reuse, R100 ;  /* 0x0000006484207220 */ /* 0x040fe40000410000 */
[----:B------:R-:W-:Y:S02]  /*a330*/  FMUL.FTZ R33, R132, R101 ;  /* 0x0000006584217220 */ /* 0x000fe40000410000 */
[C---:B--2---:R-:W-:Y:S02]  /*a340*/  FMUL.FTZ R6, R3.reuse, R130 ;  /* 0x0000008203067220 */ /* 0x044fe40000410000 */
        /* <DEDUP_REMOVED lines=16> */
[C---:B------:R-:W-:Y:S01]  /*a450*/  FMUL.FTZ R38, R3.reuse, R38 ;  /* 0x0000002603267220 */ /* 0x040fe20000410000 */
[----:B------:R-:W-:Y:S01]  /*a460*/  MUFU.EX2 R165, R165 ;  /* 0x000000a500a57308 */ /* 0x000fe20000000800 */
[----:B------:R-:W-:Y:S01]  /*a470*/  LDSM.16.MT88.4 R100, [R160+0x2000] ;  /* 0x00200000a064783b */ /* 0x000fe20000004200 */
[----:B------:R-:W-:Y:S02]  /*a480*/  FMUL.FTZ R39, R3, R39 ;  /* 0x0000002703277220 */ /* 0x000fe40000410000 */
[--C-:B------:R-:W-:Y:S02]  /*a490*/  FFMA.FTZ R182, R159, c[0x0][0x2d0], -R151.reuse ;  /* 0x0000b4009fb67a23 */ /* 0x100fe40000010897 */
[----:B------:R-:W-:Y:S02]  /*a4a0*/  FFMA.FTZ R183, R158, c[0x0][0x2d0], -R151 ;  /* 0x0000b4009eb77a23 */ /* 0x000fe40000010897 */
[--C-:B------:R-:W-:Y:S01]  /*a4b0*/  FFMA.FTZ R192, R156, c[0x0][0x2d0], -R145.reuse ;  /* 0x0000b4009cc07a23 */ /* 0x100fe20000010891 */
[----:B------:R-:W-:Y:S01]  /*a4c0*/  LDSM.16.MT88.4 R116, [R160+0x800] ;  /* 0x00080000a074783b */ /* 0x000fe20000004200 */
[----:B------:R-:W1:Y:S01]  /*a4d0*/  MUFU.EX2 R164, R164 ;  /* 0x000000a400a47308 */ /* 0x000e620000000800 */
[--C-:B------:R-:W-:Y:S02]  /*a4e0*/  FFMA.FTZ R193, R155, c[0x0][0x2d0], -R145.reuse ;  /* 0x0000b4009bc17a23 */ /* 0x100fe40000010891 */
[--C-:B------:R-:W-:Y:S01]  /*a4f0*/  FFMA.FTZ R194, R157, c[0x0][0x2d0], -R145.reuse ;  /* 0x0000b4009dc27a23 */ /* 0x100fe20000010891 */
[----:B--2---:R-:W-:Y:S01]  /*a500*/  F2FP.PACK_AB R129, R166, R167 ;  /* 0x000000a7a681723e */ /* 0x004fe200000000ff */
[----:B------:R-:W-:Y:S02]  /*a510*/  FFMA.FTZ R195, R154, c[0x0][0x2d0], -R145 ;  /* 0x0000b4009ac37a23 */ /* 0x000fe40000010891 */
[----:B------:R-:W-:Y:S01]  /*a520*/  LDSM.16.MT88.4 R156, [R163+0x3800] ;  /* 0x00380000a39c783b */ /* 0x000fe20000004200 */
[--C-:B------:R-:W-:Y:S02]  /*a530*/  FFMA.FTZ R244, R153, c[0x0][0x2d0], -R151.reuse ;  /* 0x0000b40099f47a23 */ /* 0x100fe40000010897 */
[--C-:B------:R-:W-:Y:S01]  /*a540*/  FFMA.FTZ R245, R152, c[0x0][0x2d0], -R151.reuse ;  /* 0x0000b40098f57a23 */ /* 0x100fe20000010897 */
[----:B------:R-:W-:Y:S01]  /*a550*/  MUFU.EX2 R172, R172 ;  /* 0x000000ac00ac7308 */ /* 0x000fe20000000800 */
[----:B------:R-:W-:Y:S02]  /*a560*/  FFMA.FTZ R246, R150, c[0x0][0x2d0], -R151 ;  /* 0x0000b40096f67a23 */ /* 0x000fe40000010897 */
[--C-:B------:R-:W-:Y:S01]  /*a570*/  FFMA.FTZ R249, R148, c[0x0][0x2d0], -R145.reuse ;  /* 0x0000b40094f97a23 */ /* 0x100fe20000010891 */
[----:B------:R-:W-:Y:S01]  /*a580*/  LDSM.16.MT88.4 R152, [R160+0x3800] ;  /* 0x00380000a098783b */ /* 0x000fe20000004200 */
[--C-:B------:R-:W-:Y:S02]  /*a590*/  FFMA.FTZ R250, R147, c[0x0][0x2d0], -R145.reuse ;  /* 0x0000b40093fa7a23 */ /* 0x100fe40000010891 */
[--C-:B------:R-:W-:Y:S02]  /*a5a0*/  FFMA.FTZ R251, R146, c[0x0][0x2d0], -R145.reuse ;  /* 0x0000b40092fb7a23 */ /* 0x100fe40000010891 */
[----:B------:R-:W-:Y:S01]  /*a5b0*/  FFMA.FTZ R145, R144, c[0x0][0x2d0], -R145 ;  /* 0x0000b40090917a23 */ /* 0x000fe20000010891 */
[----:B------:R-:W2:Y:S01]  /*a5c0*/  MUFU.EX2 R173, R173 ;  /* 0x000000ad00ad7308 */ /* 0x000ea20000000800 */
[----:B------:R-:W-:Y:S01]  /*a5d0*/  FMUL.FTZ R40, R132, R40 ;  /* 0x0000002884287220 */ /* 0x000fe20000410000 */
[----:B-1----:R-:W-:Y:S01]  /*a5e0*/  F2FP.PACK_AB R131, R164, R165 ;  /* 0x000000a5a483723e */ /* 0x002fe200000000ff */
[C---:B------:R-:W-:Y:S02]  /*a5f0*/  FMUL.FTZ R41, R132.reuse, R41 ;  /* 0x0000002984297220 */ /* 0x040fe40000410000 */
[C---:B------:R-:W-:Y:S02]  /*a600*/  FMUL.FTZ R42, R3.reuse, R42 ;  /* 0x0000002a032a7220 */ /* 0x040fe40000410000 */
[C---:B------:R-:W-:Y:S02]  /*a610*/  FMUL.FTZ R43, R3.reuse, R43 ;  /* 0x0000002b032b7220 */ /* 0x040fe40000410000 */
[C---:B------:R-:W-:Y:S01]  /*a620*/  HMMA.16816.F32 R4, R128.reuse, R12, R4 ;  /* 0x0000000c8004723c */ /* 0x040fe20000001804 */
[----:B------:R1:W-:Y:S04]  /*a630*/  MUFU.EX2 R252, R145 ;  /* 0x0000009100fc7308 */ /* 0x0003e80000000800 */
        /* <DEDUP_REMOVED lines=9> */
[----:B------:R-:W4:Y:S01]  /*a6d0*/  LDSM.16.MT88.4 R120, [R163] ;  /* 0x00000000a378783b */ /* 0x000f220000004200 */
[C---:B------:R-:W-:Y:S02]  /*a6e0*/  FMUL.FTZ R46, R3.reuse, R46 ;  /* 0x0000002e032e7220 */ /* 0x040fe40000410000 */
[C---:B------:R-:W-:Y:S02]  /*a6f0*/  FMUL.FTZ R47, R3.reuse, R47 ;  /* 0x0000002f032f7220 */ /* 0x040fe40000410000 */
[C---:B---3--:R-:W-:Y:S03]  /*a700*/  HMMA.16816.F32 R12, R128.reuse, R20, R12 ;  /* 0x00000014800c723c */ /* 0x048fe6000000180c */
[----:B-1----:R-:W-:Y:S01]  /*a710*/  LDSM.16.MT88.4 R144, [R162+0x3800] ;  /* 0x00380000a290783b */ /* 0x002fe20000004200 */
[C---:B------:R-:W-:Y:S01]  /*a720*/  FMUL.FTZ R48, R132.reuse, R48 ;  /* 0x0000003084307220 */ /* 0x040fe20000410000 */
[----:B------:R-:W-:Y:S01]  /*a730*/  MUFU.EX2 R176, R176 ;  /* 0x000000b000b07308 */ /* 0x000fe20000000800 */
[C---:B------:R-:W-:Y:S02]  /*a740*/  FMUL.FTZ R49, R132.reuse, R49 ;  /* 0x0000003184317220 */ /* 0x040fe40000410000 */
[C---:B------:R-:W-:Y:S04]  /*a750*/  HMMA.16816.F32 R16, R128.reuse, R22, R16 ;  /* 0x000000168010723c */ /* 0x040fe80000001810 */
[C---:B------:R-:W-:Y:S02]  /*a760*/  FMUL.FTZ R20, R132.reuse, R112 ;  /* 0x0000007084147220 */ /* 0x040fe40000410000 */
[C---:B------:R-:W-:Y:S01]  /*a770*/  FMUL.FTZ R21, R132.reuse, R113 ;  /* 0x0000007184157220 */ /* 0x040fe20000410000 */
[----:B------:R-:W1:Y:S01]  /*a780*/  MUFU.EX2 R177, R177 ;  /* 0x000000b100b17308 */ /* 0x000e620000000800 */
[C---:B------:R-:W-:Y:S04]  /*a790*/  FMUL.FTZ R22, R3.reuse, R114 ;  /* 0x0000007203167220 */ /* 0x040fe80000410000 */
[C---:B------:R-:W-:Y:S02]  /*a7a0*/  FMUL.FTZ R23, R3.reuse, R115 ;  /* 0x0000007303177220 */ /* 0x040fe40000410000 */
[----:B------:R-:W3:Y:S01]  /*a7b0*/  LDSM.16.MT88.4 R112, [R162+0x2000] ;  /* 0x00200000a270783b */ /* 0x000ee20000004200 */
        /* <DEDUP_REMOVED lines=8> */
[----:B------:R-:W5:Y:S03]  /*a840*/  MUFU.EX2 R179, R179 ;  /* 0x000000b300b37308 */ /* 0x000f660000000800 */
[C---:B------:R-:W-:Y:S02]  /*a850*/  FMUL.FTZ R29, R132.reuse, R105 ;  /* 0x00000069841d7220 */ /* 0x040fe40000410000 */
[C---:B------:R-:W-:Y:S02]  /*a860*/  FMUL.FTZ R54, R3.reuse, R54 ;  /* 0x0000003603367220 */ /* 0x040fe40000410000 */
[C---:B------:R-:W-:Y:S03]  /*a870*/  FMUL.FTZ R30, R3.reuse, R106 ;  /* 0x0000006a031e7220 */ /* 0x040fe60000410000 */
[----:B------:R-:W-:Y:S01]  /*a880*/  MUFU.EX2 R182, R182 ;  /* 0x000000b600b67308 */ /* 0x000fe20000000800 */
[C---:B------:R-:W-:Y:S02]  /*a890*/  FMUL.FTZ R31, R3.reuse, R107 ;  /* 0x0000006b031f7220 */ /* 0x040fe40000410000 */
[----:B------:R-:W1:Y:S01]  /*a8a0*/  LDSM.16.MT88.4 R104, [R161+0x2000] ;  /* 0x00200000a168783b */ /* 0x000e620000004200 */
[C---:B------:R-:W-:Y:S02]  /*a8b0*/  FMUL.FTZ R55, R3.reuse, R55 ;  /* 0x0000003703377220 */ /* 0x040fe40000410000 */
[C---:B------:R-:W-:Y:S02]  /*a8c0*/  FMUL.FTZ R56, R132.reuse, R56 ;  /* 0x0000003884387220 */ /* 0x040fe40000410000 */
[C---:B----4-:R-:W-:Y:S02]  /*a8d0*/  HMMA.16816.F32 R28, R128.reuse, R120, R28 ;  /* 0x00000078801c723c */ /* 0x050fe4000000181c */
        /* <DEDUP_REMOVED lines=19> */
[C---:B-1----:R-:W-:Y:S03]  /*aa10*/  HMMA.16816.F32 R44, R128.reuse, R104, R44 ;  /* 0x00000068802c723c */ /* 0x042fe6000000182c */
        /* <DEDUP_REMOVED lines=13> */
[----:B------:R-:W3:Y:S03]  /*aaf0*/  LDSM.16.MT88.4 R100, [R161+0x4000] ;  /* 0x00400000a164783b */ /* 0x000ee60000004200 */
[C---:B------:R-:W-:Y:S02]  /*ab00*/  FMUL.FTZ R74, R3.reuse, R74 ;  /* 0x0000004a034a7220 */ /* 0x040fe40000410000 */
[C---:B------:R-:W-:Y:S01]  /*ab10*/  FMUL.FTZ R75, R3.reuse, R75 ;  /* 0x0000004b034b7220 */ /* 0x040fe20000410000 */
[----:B------:R-:W-:Y:S01]  /*ab20*/  MUFU.EX2 R245, R245 ;  /* 0x000000f500f57308 */ /* 0x000fe20000000800 */
[C---:B------:R-:W-:Y:S04]  /*ab30*/  HMMA.16816.F32 R60, R128.reuse, R108, R60 ;  /* 0x0000006c803c723c */ /* 0x040fe8000000183c */
[C---:B------:R-:W-:Y:S02]  /*ab40*/  FMUL.FTZ R84, R132.reuse, R84 ;  /* 0x0000005484547220 */ /* 0x040fe40000410000 */
[C---:B------:R-:W-:Y:S02]  /*ab50*/  FMUL.FTZ R85, R132.reuse, R85 ;  /* 0x0000005584557220 */ /* 0x040fe40000410000 */
[C---:B------:R-:W-:Y:S01]  /*ab60*/  HMMA.16816.F32 R64, R128.reuse, R110, R64 ;  /* 0x0000006e8040723c */ /* 0x040fe20000001840 */
[----:B------:R-:W4:Y:S01]  /*ab70*/  LDSM.16.MT88.4 R108, [R160+0x4000] ;  /* 0x00400000a06c783b */ /* 0x000f220000004200 */
[----:B------:R-:W-:Y:S02]  /*ab80*/  MUFU.EX2 R246, R246 ;  /* 0x000000f600f67308 */ /* 0x000fe40000000800 */
[C---:B------:R-:W-:Y:S02]  /*ab90*/  FMUL.FTZ R86, R3.reuse, R86 ;  /* 0x0000005603567220 */ /* 0x040fe40000410000 */
[C---:B------:R-:W-:Y:S02]  /*aba0*/  FMUL.FTZ R87, R3.reuse, R87 ;  /* 0x0000005703577220 */ /* 0x040fe40000410000 */
[C---:B------:R-:W-:Y:S01]  /*abb0*/  FMUL.FTZ R88, R132.reuse, R88 ;  /* 0x0000005884587220 */ /* 0x040fe20000410000 */
[C---:B-1----:R-:W-:Y:S03]  /*abc0*/  HMMA.16816.F32 R68, R128.reuse, R104, R68 ;  /* 0x000000688044723c */ /* 0x042fe60000001844 */
[C---:B------:R-:W-:Y:S01]  /*abd0*/  FMUL.FTZ R89, R132.reuse, R89 ;  /* 0x0000005984597220 */ /* 0x040fe20000410000 */
[----:B------:R-:W-:Y:S01]  /*abe0*/  MUFU.EX2 R249, R249 ;  /* 0x000000f900f97308 */ /* 0x000fe20000000800 */
[C---:B------:R-:W-:Y:S02]  /*abf0*/  FMUL.FTZ R90, R3.reuse, R90 ;  /* 0x0000005a035a7220 */ /* 0x040fe40000410000 */
[C---:B------:R-:W-:Y:S01]  /*ac00*/  FMUL.FTZ R91, R3.reuse, R91 ;  /* 0x0000005b035b7220 */ /* 0x040fe20000410000 */
[C---:B------:R-:W-:Y:S01]  /*ac10*/  HMMA.16816.F32 R72, R128.reuse, R106, R72 ;  /* 0x0000006a8048723c */ /* 0x040fe20000001848 */
[----:B------:R-:W1:Y:S03]  /*ac20*/  LDSM.16.MT88.4 R104, [R163+0x4000] ;  /* 0x00400000a368783b */ /* 0x000e660000004200 */
[C---:B------:R-:W-:Y:S02]  /*ac30*/  FMUL.FTZ R76, R132.reuse, R76 ;  /* 0x0000004c844c7220 */ /* 0x040fe40000410000 */
[C---:B------:R-:W-:Y:S01]  /*ac40*/  FMUL.FTZ R77, R132.reuse, R77 ;  /* 0x0000004d844d7220 */ /* 0x040fe20000410000 */
[----:B------:R-:W-:Y:S01]  /*ac50*/  MUFU.EX2 R250, R250 ;  /* 0x000000fa00fa7308 */ /* 0x000fe20000000800 */
[C---:B------:R-:W-:Y:S04]  /*ac60*/  FMUL.FTZ R78, R3.reuse, R78 ;  /* 0x0000004e034e7220 */ /* 0x040fe80000410000 */
[C---:B------:R-:W-:Y:S02]  /*ac70*/  FMUL.FTZ R79, R3.reuse, R79 ;  /* 0x0000004f034f7220 */ /* 0x040fe40000410000 */
[C---:B------:R-:W-:Y:S02]  /*ac80*/  FMUL.FTZ R92, R132.reuse, R92 ;  /* 0x0000005c845c7220 */ /* 0x040fe40000410000 */
[C---:B------:R-:W-:Y:S01]  /*ac90*/  FMUL.FTZ R93, R132.reuse, R93 ;  /* 0x0000005d845d7220 */ /* 0x040fe20000410000 */
[----:B------:R-:W-:Y:S01]  /*aca0*/  MUFU.EX2 R251, R251 ;  /* 0x000000fb00fb7308 */ /* 0x000fe20000000800 */
[C---:B------:R-:W-:Y:S01]  /*acb0*/  FMUL.FTZ R94, R3.reuse, R94 ;  /* 0x0000005e035e7220 */ /* 0x040fe20000410000 */
[C---:B---3--:R-:W-:Y:S03]  /*acc0*/  HMMA.16816.F32 R76, R128.reuse, R100, R76 ;  /* 0x00000064804c723c */ /* 0x048fe6000000184c */
[C---:B------:R-:W-:Y:S02]  /*acd0*/  FMUL.FTZ R80, R132.reuse, R80 ;  /* 0x0000005084507220 */ /* 0x040fe40000410000 */
[C---:B------:R-:W-:Y:S02]  /*ace0*/  FMUL.FTZ R81, R132.reuse, R81 ;  /* 0x0000005184517220 */ /* 0x040fe40000410000 */
[----:B------:R-:W-:Y:S01]  /*acf0*/  FMUL.FTZ R82, R3, R82 ;  /* 0x0000005203527220 */ /* 0x000fe20000410000 */
[----:B--2---:R-:W-:Y:S01]  /*ad00*/  F2FP.PACK_AB R100, R173, R172 ;  /* 0x000000acad64723e */ /* 0x004fe200000000ff */
[C---:B------:R-:W-:Y:S03]  /*ad10*/  FMUL.FTZ R83, R3.reuse, R83 ;  /* 0x0000005303537220 */ /* 0x040fe60000410000 */
[----:B------:R-:W-:Y:S01]  /*ad20*/  FMUL.FTZ R95, R3, R95 ;  /* 0x0000005f035f7220 */ /* 0x000fe20000410000 */
[----:B------:R-:W-:Y:S01]  /*ad30*/  F2FP.PACK_AB R101, R177, R176 ;  /* 0x000000b0b165723e */ /* 0x000fe200000000ff */
[C---:B------:R-:W-:Y:S02]  /*ad40*/  FMUL.FTZ R96, R132.reuse, R96 ;  /* 0x0000006084607220 */ /* 0x040fe40000410000 */
[C---:B------:R-:W-:Y:S03]  /*ad50*/  HMMA.16816.F32 R80, R128.reuse, R102, R80 ;  /* 0x000000668050723c */ /* 0x040fe60000001850 */
[----:B------:R-:W-:Y:S02]  /*ad60*/  FMUL.FTZ R97, R132, R97 ;  /* 0x0000006184617220 */ /* 0x000fe40000410000 */
[C---:B------:R-:W-:Y:S02]  /*ad70*/  FMUL.FTZ R98, R3.reuse, R98 ;  /* 0x0000006203627220 */ /* 0x040fe40000410000 */
[----:B------:R-:W-:Y:S01]  /*ad80*/  FMUL.FTZ R99, R3, R99 ;  /* 0x0000006303637220 */ /* 0x000fe20000410000 */
[C---:B----4-:R-:W-:Y:S04]  /*ad90*/  HMMA.16816.F32 R84, R128.reuse, R108, R84 ;  /* 0x0000006c8054723c */ /* 0x050fe80000001854 */
[----:B------:R-:W-:Y:S01]  /*ada0*/  F2FP.PACK_AB R102, R175, R174 ;  /* 0x000000aeaf66723e */ /* 0x000fe200000000ff */
[--C-:B------:R-:W-:Y:S01]  /*adb0*/  FFMA.FTZ R181, R181, c[0x0][0x2d0], -R151.reuse ;  /* 0x0000b400b5b57a23 */ /* 0x100fe20000010897 */
[----:B-----5:R-:W-:Y:S01]  /*adc0*/  F2FP.PACK_AB R103, R179, R178 ;  /* 0x000000b2b367723e */ /* 0x020fe200000000ff */
[--C-:B------:R-:W-:Y:S01]  /*add0*/  FFMA.FTZ R180, R180, c[0x0][0x2d0], -R151.reuse ;  /* 0x0000b400b4b47a23 */ /* 0x100fe20000010897 */
[C---:B------:R-:W-:Y:S01]  /*ade0*/  HMMA.16816.F32 R88, R128.reuse, R110, R88 ;  /* 0x0000006e8058723c */ /* 0x040fe20000001858 */
[----:B------:R-:W2:Y:S02]  /*adf0*/  LDSM.16.MT88.4 R108, [R161+0x800] ;  /* 0x00080000a16c783b */ /* 0x000ea40000004200 */
[----:B------:R-:W3:Y:S01]  /*ae00*/  MUFU.EX2 R181, R181 ;  /* 0x000000b500b57308 */ /* 0x000ee20000000800 */
[----:B------:R-:W-:Y:S02]  /*ae10*/  FFMA.FTZ R151, R149, c[0x0][0x2d0], -R151 ;  /* 0x0000b40095977a23 */ /* 0x000fe40000010897 */
[----:B------:R-:W-:Y:S02]  /*ae20*/  FFMA.FTZ R167, R3, R239, R167 ;  /* 0x000000ef03a77223 */ /* 0x000fe400000100a7 */
[C---:B-1----:R-:W-:Y:S04]  /*ae30*/  HMMA.16816.F32 R92, R128.reuse, R104, R92 ;  /* 0x00000068805c723c */ /* 0x042fe8000000185c */
[----:B------:R-:W-:Y:S01]  /*ae40*/  FFMA.FTZ R171, R132, R242, R171 ;  /* 0x000000f284ab7223 */ /* 0x000fe200000100ab */
[----:B------:R1:W-:Y:S01]  /*ae50*/  MUFU.EX2 R247, R151 ;  /* 0x0000009700f77308 */ /* 0x0003e20000000800 */
[----:B------:R-:W-:Y:S01]  /*ae60*/  MOV R132, R2 ;  /* 0x0000000200847202 */ /* 0x000fe20000000f00 */
[----:B------:R-:W-:Y:S01]  /*ae70*/  FADD.FTZ R167, R166, R167 ;  /* 0x000000a7a6a77221 */ /* 0x000fe20000010000 */
[----:B------:R-:W-:Y:S01]  /*ae80*/  HMMA.16816.F32 R96, R128, R106, R96 ;  /* 0x0000006a8060723c */ /* 0x000fe20000001860 */
[----:B------:R-:W4:Y:S03]  /*ae90*/  LDSM.16.MT88.4 R104, [R163+0x2800] ;  /* 0x00280000a368783b */ /* 0x000f260000004200 */
[----:B------:R-:W-:Y:S02]  /*aea0*/  FADD.FTZ R171, R170, R171 ;  /* 0x000000abaaab7221 */ /* 0x000fe40000010000 */
[----:B------:R-:W-:Y:S01]  /*aeb0*/  FADD.FTZ R165, R165, R167 ;  /* 0x000000a7a5a57221 */ /* 0x000fe20000010000 */
[----:B------:R-:W5:Y:S01]  /*aec0*/  MUFU.EX2 R180, R180 ;  /* 0x000000b400b47308 */ /* 0x000f620000000800 */
[C---:B------:R-:W-:Y:S05]  /*aed0*/  HMMA.16816.F32 R4, R100.reuse, R112, R4 ;  /* 0x000000706404723c */ /* 0x040fea0000001804 */
[----:B------:R-:W-:Y:S02]  /*aee0*/  FADD.FTZ R171, R169, R171 ;  /* 0x000000aba9ab7221 */ /* 0x000fe40000010000 */
[----:B------:R-:W-:Y:S01]  /*aef0*/  FADD.FTZ R165, R164, R165 ;  /* 0x000000a5a4a57221 */ /* 0x000fe20000010000 */
[C---:B------:R-:W-:Y:S01]  /*af00*/  HMMA.16816.F32 R8, R100.reuse, R114, R8 ;  /* 0x000000726408723c */ /* 0x040fe20000001808 */
[----:B------:R-:W-:Y:S03]  /*af10*/  LDSM.16.MT88.4 R112, [R161+0x4800] ;  /* 0x00480000a170783b */ /* 0x000fe60000004200 */
[----:B------:R-:W-:Y:S02]  /*af20*/  FADD.FTZ R171, R168, R171 ;  /* 0x000000aba8ab7221 */ /* 0x000fe40000010000 */
[----:B------:R-:W-:Y:S02]  /*af30*/  FADD.FTZ R176, R176, R165 ;  /* 0x000000a5b0b07221 */ /* 0x000fe40000010000 */
[----:B------:R-:W-:Y:S01]  /*af40*/  FADD.FTZ R172, R172, R171 ;  /* 0x000000abacac7221 */ /* 0x000fe20000010000 */
[C---:B--2---:R-:W-:Y:S01]  /*af50*/  HMMA.16816.F32 R12, R100.reuse, R108, R12 ;  /* 0x0000006c640c723c */ /* 0x044fe2000000180c */
[----:B-1----:R-:W-:Y:S02]  /*af60*/  LDSM.16.MT88.4 R148, [R161+0x3800] ;  /* 0x00380000a194783b */ /* 0x002fe40000004200 */
[----:B------:R-:W-:Y:S02]  /*af70*/  FADD.FTZ R172, R173, R172 ;  /* 0x000000acadac7221 */ /* 0x000fe40000010000 */
        /* <DEDUP_REMOVED lines=8> */
[----:B---3--:R-:W-:Y:S02]  /*b000*/  FADD.FTZ R172, R181, R172 ;  /* 0x000000acb5ac7221 */ /* 0x008fe40000010000 */
[C---:B------:R-:W-:Y:S01]  /*b010*/  HMMA.16816.F32 R24, R100.reuse, R118, R24 ;  /* 0x000000766418723c */ /* 0x040fe20000001818 */
[----:B------:R-:W2:Y:S03]  /*b020*/  LDSM.16.MT88.4 R116, [R160+0x4800] ;  /* 0x00480000a074783b */ /* 0x000ea60000004200 */
[----:B------:R-:W-:Y:S02]  /*b030*/  FADD.FTZ R176, R192, R176 ;  /* 0x000000b0c0b07221 */ /* 0x000fe40000010000 */
[----:B------:R-:W-:Y:S02]  /*b040*/  FADD.FTZ R172, R182, R172 ;  /* 0x000000acb6ac7221 */ /* 0x000fe40000010000 */
[C---:B------:R-:W-:Y:S04]  /*b050*/  HMMA.16816.F32 R28, R100.reuse, R120, R28 ;  /* 0x00000078641c723c */ /* 0x040fe8000000181c */
[----:B------:R-:W-:Y:S02]  /*b060*/  FADD.FTZ R176, R193, R176 ;  /* 0x000000b0c1b07221 */ /* 0x000fe40000010000 */
[----:B-----5:R-:W-:Y:S02]  /*b070*/  FADD.FTZ R172, R180, R172 ;  /* 0x000000acb4ac7221 */ /* 0x020fe40000010000 */
[C---:B------:R-:W-:Y:S01]  /*b080*/  HMMA.16816.F32 R32, R100.reuse, R122, R32 ;  /* 0x0000007a6420723c */ /* 0x040fe20000001820 */
[----:B------:R-:W-:Y:S03]  /*b090*/  LDSM.16.MT88.4 R120, [R163+0x1000] ;  /* 0x00100000a378783b */ /* 0x000fe60000004200 */
        /* <DEDUP_REMOVED lines=8> */
[C---:B------:R-:W-:Y:S02]  /*b120*/  FADD.FTZ R172, R245.reuse, R172 ;  /* 0x000000acf5ac7221 */ /* 0x040fe40000010000 */
[C---:B------:R-:W-:Y:S04]  /*b130*/  HMMA.16816.F32 R44, R100.reuse, R136, R44 ;  /* 0x00000088642c723c */ /* 0x040fe8000000182c */
[----:B------:R-:W-:Y:S02]  /*b140*/  FADD.FTZ R176, R250, R176 ;  /* 0x000000b0fab07221 */ /* 0x000fe40000010000 */
[----:B------:R-:W-:Y:S01]  /*b150*/  FADD.FTZ R172, R246, R172 ;  /* 0x000000acf6ac7221 */ /* 0x000fe20000010000 */
[----:B------:R-:W-:Y:S01]  /*b160*/  F2FP.PACK_AB R136, R245, R244 ;  /* 0x000000f4f588723e */ /* 0x000fe200000000ff */
[C---:B------:R-:W-:Y:S04]  /*b170*/  HMMA.16816.F32 R48, R100.reuse, R138, R48 ;  /* 0x0000008a6430723c */ /* 0x040fe80000001830 */
[----:B------:R-:W-:Y:S01]  /*b180*/  F2FP.PACK_AB R137, R250, R249 ;  /* 0x000000f9fa89723e */ /* 0x000fe200000000ff */
[----:B------:R-:W-:Y:S02]  /*b190*/  FADD.FTZ R176, R251, R176 ;  /* 0x000000b0fbb07221 */ /* 0x000fe40000010000 */
[C---:B------:R-:W-:Y:S01]  /*b1a0*/  F2FP.PACK_AB R138, R247.reuse, R246 ;  /* 0x000000f6f78a723e */ /* 0x040fe200000000ff */
[C---:B------:R-:W-:Y:S04]  /*b1b0*/  HMMA.16816.F32 R52, R100.reuse, R140, R52 ;  /* 0x0000008c6434723c */ /* 0x040fe80000001834 */
[C---:B------:R-:W-:Y:S01]  /*b1c0*/  F2FP.PACK_AB R139, R252.reuse, R251 ;  /* 0x000000fbfc8b723e */ /* 0x040fe200000000ff */
[----:B------:R-:W-:Y:S02]  /*b1d0*/  FADD.FTZ R242, R247, R172 ;  /* 0x000000acf7f27221 */ /* 0x000fe40000010000 */
[----:B------:R-:W-:Y:S01]  /*b1e0*/  FADD.FTZ R239, R252, R176 ;  /* 0x000000b0fcef7221 */ /* 0x000fe20000010000 */
[C---:B------:R-:W-:Y:S01]  /*b1f0*/  HMMA.16816.F32 R56, R100.reuse, R142, R56 ;  /* 0x0000008e6438723c */ /* 0x040fe20000001838 */
[----:B------:R-:W-:Y:S07]  /*b200*/  LDSM.16.MT88.4 R140, [R163+0x1800] ;  /* 0x00180000a38c783b */ /* 0x000fee0000004200 */
[C---:B----4-:R-:W-:Y:S08]  /*b210*/  HMMA.16816.F32 R60, R100.reuse, R104, R60 ;  /* 0x00000068643c723c */ /* 0x050ff0000000183c */
        /* <DEDUP_REMOVED lines=48> */
[C---:B------:R-:W-:Y:S08]  /*b520*/  HMMA.16816.F32 R88, R100.reuse, R110, R88 ;  /* 0x0000006e6458723c */ /* 0x040ff00000001858 */
[C---:B----4-:R-:W-:Y:S08]  /*b530*/  HMMA.16816.F32 R92, R100.reuse, R112, R92 ;  /* 0x00000070645c723c */ /* 0x050ff0000000185c */
[----:B------:R-:W-:Y:S08]  /*b540*/  HMMA.16816.F32 R96, R100, R114, R96 ;  /* 0x000000726460723c */ /* 0x000ff00000001860 */
[C---:B------:R-:W-:Y:S01]  /*b550*/  HMMA.16816.F32 R128, R136.reuse, R124, R4 ;  /* 0x0000007c8880723c */ /* 0x040fe20000001804 */
[----:B------:R-:W1:Y:S07]  /*b560*/  LDSM.16.MT88.4 R4, [R162+0x5800] ;  /* 0x00580000a204783b */ /* 0x000e6e0000004200 */
[C---:B------:R-:W-:Y:S01]  /*b570*/  HMMA.16816.F32 R124, R136.reuse, R126, R8 ;  /* 0x0000007e887c723c */ /* 0x040fe20000001808 */
[----:B------:R-:W4:Y:S07]  /*b580*/  LDSM.16.MT88.4 R8, [R161+0x5800] ;  /* 0x00580000a108783b */ /* 0x000f2e0000004200 */
[C---:B--2---:R-:W-:Y:S01]  /*b590*/  HMMA.16816.F32 R120, R136.reuse, R116, R12 ;  /* 0x000000748878723c */ /* 0x044fe2000000180c */
[----:B------:R-:W2:Y:S07]  /*b5a0*/  LDSM.16.MT88.4 R12, [R160+0x5800] ;  /* 0x00580000a00c783b */ /* 0x000eae0000004200 */
[C---:B------:R-:W-:Y:S07]  /*b5b0*/  HMMA.16816.F32 R116, R136.reuse, R118, R16 ;  /* 0x000000768874723c */ /* 0x040fee0000001810 */
[----:B------:R-:W-:Y:S01]  /*b5c0*/  IADD3 R16, R248, -0x2, RZ ;  /* 0xfffffffef8107810 */ /* 0x000fe20007ffe0ff */
[C---:B---3--:R-:W-:Y:S03]  /*b5d0*/  HMMA.16816.F32 R112, R136.reuse, R104, R20 ;  /* 0x000000688870723c */ /* 0x048fe60000001814 */
[----:B------:R-:W-:Y:S05]  /*b5e0*/  ISETP.GE.AND P5, PT, R16, R233, PT ;  /* 0x000000e91000720c */ /* 0x000fea0003fa6270 */
[C---:B------:R-:W-:Y:S08]  /*b5f0*/  HMMA.16816.F32 R108, R136.reuse, R106, R24 ;  /* 0x0000006a886c723c */ /* 0x040ff00000001818 */
[C---:B------:R-:W-:Y:S03]  /*b600*/  HMMA.16816.F32 R104, R136.reuse, R140, R28 ;  /* 0x0000008c8868723c */ /* 0x040fe6000000181c */
[----:B------:R-:W-:Y:S02]  /*b610*/  @P5 ISETP.GE.AND P2, PT, R222, c[0x0][0x1d4], PT ;  /* 0x00007500de005a0c */ /* 0x000fe40003f46270 */
[----:B------:R-:W-:Y:S02]  /*b620*/  @P5 ISETP.GE.AND P1, PT, R208, c[0x0][0x1d4], PT ;  /* 0x00007500d0005a0c */ /* 0x000fe40003f26270 */
[----:B------:R-:W-:Y:S01]  /*b630*/  @P5 SHF.R.S32.HI R3, RZ, 0x1f, R16 ;  /* 0x0000001fff035819 */ /* 0x000fe20000011410 */
        /* <DEDUP_REMOVED lines=16> */
[----:B------:R-:W-:Y:S01]  /*b740*/  @P5 IADD3 R8, R17, R3, RZ ;  /* 0x0000000311085210 */ /* 0x000fe20007ffe0ff */
[C---:B------:R-:W-:Y:S04]  /*b750*/  HMMA.16816.F32 R80, R136.reuse, R10, R80 ;  /* 0x0000000a8850723c */ /* 0x040fe80000001850 */
[C---:B------:R-:W-:Y:S02]  /*b760*/  @P5 SHF.L.U32 R3, R16.reuse, 0x6, RZ ;  /* 0x0000000610035819 */ /* 0x040fe400000006ff */
[----:B------:R-:W-:Y:S02]  /*b770*/  @P5 SHF.L.U64.HI R16, R16, 0x6, R8 ;  /* 0x0000000610105819 */ /* 0x000fe40000010208 */
[----:B------:R-:W-:Y:S01]  /*b780*/  @P5 MOV R8, c[0x0][0x1e0] ;  /* 0x0000780000085a02 */ /* 0x000fe20000000f00 */
[C---:B--2---:R-:W-:Y:S03]  /*b790*/  HMMA.16816.F32 R84, R136.reuse, R12, R84 ;  /* 0x0000000c8854723c */ /* 0x044fe60000001854 */
[C---:B------:R-:W-:Y:S02]  /*b7a0*/  @P5 LEA R9, P0, R8.reuse, R3, 0x5 ;  /* 0x0000000308095211 */ /* 0x040fe400078028ff */
[----:B------:R-:W-:Y:S02]  /*b7b0*/  @P5 IADD3 R3, P3, R3, R240, RZ ;  /* 0x000000f003035210 */ /* 0x000fe40007f7e0ff */
[----:B------:R-:W-:Y:S01]  /*b7c0*/  @P5 MOV R10, c[0x0][0x1e4] ;  /* 0x00007900000a5a02 */ /* 0x000fe20000000f00 */
[C---:B------:R-:W-:Y:S04]  /*b7d0*/  HMMA.16816.F32 R88, R136.reuse, R14, R88 ;  /* 0x0000000e8858723c */ /* 0x040fe80000001858 */
[C---:B------:R-:W-:Y:S02]  /*b7e0*/  @P5 LEA R12, P4, R3.reuse, c[0x0][0x1c8], 0x1 ;  /* 0x00007200030c5a11 */ /* 0x040fe400078808ff */
[----:B------:R-:W-:Y:S02]  /*b7f0*/  @P5 LEA.HI.X R10, R8, R16, R10, 0x5, P0 ;  /* 0x00000010080a5211 */ /* 0x000fe400000f2c0a */
[----:B------:R-:W-:Y:S01]  /*b800*/  @P5 IADD3.X R16, R16, R232, RZ, P3, !PT ;  /* 0x000000e810105210 */ /* 0x000fe20001ffe4ff */
[C---:B-1----:R-:W-:Y:S03]  /*b810*/  HMMA.16816.F32 R92, R136.reuse, R4, R92 ;  /* 0x00000004885c723c */ /* 0x042fe6000000185c */
[----:B------:R-:W-:Y:S01]  /*b820*/  @P5 LEA.HI.X R13, R3, c[0x0][0x1cc], R16, 0x1, P4 ;  /* 0x00007300030d5a11 */ /* 0x000fe200020f0c10 */
[----:B------:R-:W-:Y:S01]  /*b830*/  @P5 IMAD R3, R238, 0x6000, R210 ;  /* 0x00006000ee035824 */ /* 0x000fe200078e02d2 */
[----:B------:R-:W-:Y:S03]  /*b840*/  @P5 IADD3 R9, P0, R9, R240, RZ ;  /* 0x000000f009095210 */ /* 0x000fe60007f1e0ff */
[----:B------:R-:W-:Y:S01]  /*b850*/  HMMA.16816.F32 R96, R136, R6, R96 ;  /* 0x000000068860723c */ /* 0x000fe20000001860 */
[----:B------:R-:W-:Y:S01]  /*b860*/  @!PT LDS RZ, [RZ] ;  /* 0x00000000fffff984 */ /* 0x000fe20000000800 */
[----:B------:R-:W-:Y:S01]  /*b870*/  @!PT LDS RZ, [RZ] ;  /* 0x00000000fffff984 */ /* 0x000fe20000000800 */
[----:B------:R-:W-:Y:S01]  /*b880*/  @!PT LDS RZ, [RZ] ;  /* 0x00000000fffff984 */ /* 0x000fe20000000800 */
[----:B------:R1:W-:Y:S03]  /*b890*/  @P5 LDGSTS.E.BYPASS.LTC128B.128 [R3], [R12.64], !P2 ;  /* 0x000000000c035fae */ /* 0x0003e6000d101d48 */
[----:B------:R-:W-:Y:S02]  /*b8a0*/  @P5 IADD3.X R10, R10, R232, RZ, P0, !PT ;  /* 0x000000e80a0a5210 */ /* 0x000fe400007fe4ff */
[----:B------:R-:W-:Y:S02]  /*b8b0*/  @P5 ISETP.GE.AND P0, PT, R207, c[0x0][0x1d4], PT ;  /* 0x00007500cf005a0c */ /* 0x000fe40003f06270 */
[C---:B------:R-:W-:Y:S01]  /*b8c0*/  @P5 LEA R8, P3, R9.reuse, c[0x0][0x1c8], 0x1 ;  /* 0x0000720009085a11 */ /* 0x040fe200078608ff */
[----:B------:R1:W-:Y:S03]  /*b8d0*/  @P5 LDGSTS.E.BYPASS.LTC128B.128 [R3+0x2000], [R12.64+0x80], !P1 ;  /* 0x020000800c035fae */ /* 0x0003e6000c901d48 */
        /* <DEDUP_REMOVED lines=9> */
[----:B------:R-:W-:Y:S05]  /*b970*/  MOV R248, R243 ;  /* 0x000000f300f87202 */ /* 0x000fea0000000f00 */
[----:B------:R-:W0:Y:S01]  /*b980*/  LDGDEPBAR ;  /* 0x00000000000079af */ /* 0x000e220000000000 */
[----:B-1----:R-:W-:Y:S05]  /*b990*/  MOV R3, R0 ;  /* 0x0000000000037202 */ /* 0x002fea0000000f00 */
[----:B------:R-:W-:-:S05]  /*b9a0*/  @!P0 BRA `(.L_x_2138) ;  /* 0xffffd34000008947 */ /* 0x000fca000383ffff */
.L_x_2137:
[----:B------:R-:W-:Y:S02]  /*b9b0*/  MOV R5, 0x1f ;  /* 0x0000001f00057802 */ /* 0x000fe40000000f00 */
[----:B------:R-:W-:Y:S01]  /*b9c0*/  MOV R4, 0xffffffff ;  /* 0xffffffff00047802 */ /* 0x000fe20000000f00 */
[----:B------:R-:W-:Y:S05]  /*b9d0*/  BRA.DIV ~URZ, `(.L_x_2139) ;  /* 0x00004ff27f007947 */ /* 0x000fea000b800000 */
[----:B------:R2:W3:Y:S02]  /*b9e0*/  SHFL.BFLY PT, R3, R242, 0x2, 0x1f ;  /* 0x0c401f00f2037f89 */ /* 0x0004e400000e0000 */
.L_x_2212:
[----:B---3--:R-:W-:Y:S01]  /*b9f0*/  FADD.FTZ R3, R3, R242 ;  /* 0x000000f203037221 */ /* 0x008fe20000010000 */
[----:B------:R-:W-:Y:S05]  /*ba00*/  BRA.DIV ~URZ, `(.L_x_2140) ;  /* 0x000050227f007947 */ /* 0x000fea000b800000 */
[----:B------:R-:W3:Y:S04]  /*ba10*/  SHFL.BFLY PT, R5, R239, 0x2, 0x1f ;  /* 0x0c401f00ef057f89 */ /* 0x000ee800000e0000 */
[----:B------:R-:W4:Y:S01]  /*ba20*/  SHFL.BFLY PT, R4, R3, 0x1, 0x1f ;  /* 0x0c201f0003047f89 */ /* 0x000f2200000e0000 */
[----:B---3--:R-:W-:-:S02]  /*ba30*/  FADD.FTZ R239, R5, R239 ;  /* 0x000000ef05ef7221 */ /* 0x008fc40000010000 */
[----:B----4-:R-:W-:-:S03]  /*ba40*/  FADD.FTZ R3, R3, R4 ;  /* 0x0000000403037221 */ /* 0x010fc60000010000 */
[----:B------:R3:W4:Y:S04]  /*ba50*/  SHFL.BFLY PT, R5, R239, 0x1, 0x1f ;  /* 0x0c201f00ef057f89 */ /* 0x00072800000e0000 */
.L_x_2213:
[----:B------:R-:W-:Y:S01]  /*ba60*/  FSETP.NE.FTZ.AND P1, PT, R3, RZ, PT ;  /* 0x000000ff0300720b */ /* 0x000fe20003f35000 */
[----:B----4-:R-:W-:Y:S01]  /*ba70*/  FADD.FTZ R5, R5, R239 ;  /* 0x000000ef05057221 */ /* 0x010fe20000010000 */
[----:B-1----:R-:W-:Y:S02]  /*ba80*/  MOV R6, RZ ;  /* 0x000000ff00067202 */ /* 0x002fe40000000f00 */
[----:B------:R-:W-:Y:S02]  /*ba90*/  MOV R4, 0xff800000 ;  /* 0xff80000000047802 */ /* 0x000fe40000000f00 */
[----:B------:R-:W-:-:S07]  /*baa0*/  FSETP.NE.FTZ.AND P0, PT, R5, RZ, PT ;  /* 0x000000ff0500720b */ /* 0x000fce0003f15000 */
[----:B------:R-:W1:Y:S01]  /*bab0*/  @P1 MUFU.LG2 R7, R3 ;  /* 0x0000000300071308 */ /* 0x000e620000000c00 */
[----:B------:R-:W-:-:S05]  /*bac0*/  @P1 MOV R8, 0x3f317218 ;  /* 0x3f31721800081802 */ /* 0x000fca0000000f00 */
[----:B------:R-:W-:Y:S02]  /*bad0*/  @P1 FMUL.FTZ R8, R8, c[0x0][0x2d0] ;  /* 0x0000b40008081a20 */ /* 0x000fe40000410000 */
[----:B------:R-:W4:Y:S01]  /*bae0*/  @P1 MUFU.RCP R6, R3 ;  /* 0x0000000300061308 */ /* 0x000f220000001000 */
[----:B-1----:R-:W-:-:S04]  /*baf0*/  @P1 FMUL.FTZ R7, R7, 0.69314718246459960938 ;  /* 0x3f31721807071820 */ /* 0x002fc80000410000 */
[----:B------:R-:W-:Y:S01]  /*bb00*/  @P1 FFMA.FTZ R4, R8, R2, R7 ;  /* 0x0000000208041223 */ /* 0x000fe20000010007 */
[----:B------:R-:W-:Y:S02]  /*bb10*/  @P0 MOV R7, 0x3f317218 ;  /* 0x3f31721800070802 */ /* 0x000fe40000000f00 */
[----:B------:R-:W-:Y:S01]  /*bb20*/  MOV R2, 0xff800000 ;  /* 0xff80000000027802 */ /* 0x000fe20000000f00 */
[C---:B----4-:R-:W-:Y:S01]  /*bb30*/  FMUL.FTZ R128, R6.reuse, R128 ;  /* 0x0000008006807220 */ /* 0x050fe20000410000 */
[----:B------:R-:W-:Y:S01]  /*bb40*/  MOV R3, RZ ;  /* 0x000000ff00037202 */ /* 0x000fe20000000f00 */
[C---:B------:R-:W-:Y:S01]  /*bb50*/  FMUL.FTZ R129, R6.reuse, R129 ;  /* 0x0000008106817220 */ /* 0x040fe20000410000 */
[----:B------:R-:W-:Y:S01]  /*bb60*/  MOV R8, 0x1 ;  /* 0x0000000100087802 */ /* 0x000fe20000000f00 */
[C---:B------:R-:W-:Y:S02]  /*bb70*/  FMUL.FTZ R124, R6.reuse, R124 ;  /* 0x0000007c067c7220 */ /* 0x040fe40000410000 */
[C---:B------:R-:W-:Y:S01]  /*bb80*/  FMUL.FTZ R125, R6.reuse, R125 ;  /* 0x0000007d067d7220 */ /* 0x040fe20000410000 */
[----:B------:R-:W-:Y:S01]  /*bb90*/  @P0 MUFU.RCP R3, R5 ;  /* 0x0000000500030308 */ /* 0x000fe20000001000 */
[----:B------:R-:W-:-:S02]  /*bba0*/  FMUL.FTZ R120, R6, R120 ;  /* 0x0000007806787220 */ /* 0x000fc40000410000 */
        /* <DEDUP_REMOVED lines=44> */
[----:B-1----:R-:W-:Y:S02]  /*be70*/  @P0 FMUL.FTZ R6, R5, 0.69314718246459960938 ;  /* 0x3f31721805060820 */ /* 0x002fe40000410000 */
[----:B------:R-:W-:Y:S02]  /*be80*/  @P0 FMUL.FTZ R5, R7, c[0x0][0x2d0] ;  /* 0x0000b40007050a20 */ /* 0x000fe40000410000 */
        /* <DEDUP_REMOVED lines=47> */
[----:B------:R-:W-:Y:S02]  /*c180*/  FMUL.FTZ R99, R3, R99 ;  /* 0x0000006303637220 */ /* 0x000fe40000410000 */
[----:B------:R-:W-:Y:S02]  /*c190*/  @P0 FFMA.FTZ R2, R5, R0, R6 ;  /* 0x0000000005020223 */ /* 0x000fe40000010006 */
.L_x_2116:
[----:B------:R-:W-:Y:S01]  /*c1a0*/  LOP3.LUT P0, RZ, R206, 0xff, RZ, 0xc0, !PT ;  /* 0x000000ffceff7812 */ /* 0x000fe2000780c0ff */
[----:B------:R-:W-:-:S12]  /*c1b0*/  BSSY B0, `(.L_x_2141) ;  /* 0x000000f000007945 */ /* 0x000fd80003800000 */
[----:B------:R-:W-:Y:S05]  /*c1c0*/  @P0 BRA `(.L_x_2142) ;  /* 0x000000d000000947 */ /* 0x000fea0003800000 */
[----:B------:R-:W4:Y:S01]  /*c1d0*/  S2R R0, SR_LANEID ;  /* 0x0000000000007919 */ /* 0x000f220000000000 */
[----:B------:R-:W-:Y:S01]  /*c1e0*/  VOTEU.ANY UR4, UPT, PT ;  /* 0x0000000000047886 */ /* 0x000fe200038e0100 */
[----:B------:R-:W-:Y:S01]  /*c1f0*/  IMAD.MOV.U32 R6, RZ, RZ, c[0x0][0x560] ;  /* 0x00015800ff067624 */ /* 0x000fe200078e00ff */
[----:B------:R-:W4:Y:S01]  /*c200*/  FLO.U32 R5, UR4 ;  /* 0x0000000400057d00 */ /* 0x000f2200080e0000 */
[----:B------:R-:W-:-:S07]  /*c210*/  IMAD.MOV.U32 R7, RZ, RZ, c[0x0][0x564] ;  /* 0x00015900ff077624 */ /* 0x000fce00078e00ff */
[----:B------:R-:W5:Y:S01]  /*c220*/  POPC R3, UR4 ;  /* 0x0000000400037d09 */ /* 0x000f620008000000 */
[----:B----4-:R-:W-:-:S13]  /*c230*/  ISETP.EQ.U32.AND P0, PT, R5, R0, PT ;  /* 0x000000000500720c */ /* 0x010fda0003f02070 */
[----:B-----5:R-:W4:Y:S04]  /*c240*/  @P0 ATOMG.E.ADD.STRONG.GPU PT, R3, [R6.64], R3 ;  /* 0x00000003060309a8 */ /* 0x020f2800081ee1c8 */
[----:B------:R-:W5:Y:S02]  /*c250*/  S2R R0, SR_LTMASK ;  /* 0x0000000000007919 */ /* 0x000f640000003900 */
[----:B-----5:R-:W-:-:S04]  /*c260*/  LOP3.LUT R0, R0, UR4, RZ, 0xc0, !PT ;  /* 0x0000000400007c12 */ /* 0x020fc8000f8ec0ff */
[----:B------:R-:W5:Y:S01]  /*c270*/  POPC R196, R0 ;  /* 0x0000000000c47309 */ /* 0x000f620000000000 */
[----:B----4-:R-:W5:Y:S02]  /*c280*/  SHFL.IDX PT, R3, R3, R5, 0x1f ;  /* 0x00001f0503037589 */ /* 0x010f6400000e0000 */
[----:B-----5:R-:W-:-:S05]  /*c290*/  IADD3 R196, R3, c[0x0][0xc], R196 ;  /* 0x0000030003c47a10 */ /* 0x020fca0007ffe0c4 */
.L_x_2142:
[----:B------:R-:W-:Y:S05]  /*c2a0*/  BSYNC B0 ;  /* 0x0000000000007941 */ /* 0x000fea0003800000 */
.L_x_2141:
[----:B------:R-:W-:Y:S01]  /*c2b0*/  PRMT R8, R8, 0x9910, RZ ;  /* 0x0000991008087816 */ /* 0x000fe200000000ff */
[----:B------:R-:W-:Y:S01]  /*c2c0*/  BSSY B1, `(.L_x_2143) ;  /* 0x000030e000017945 */ /* 0x000fe20003800000 */
[----:B------:R-:W-:Y:S01]  /*c2d0*/  IMAD.MOV.U32 R3, RZ, RZ, R196 ;  /* 0x000000ffff037224 */ /* 0x000fe200078e00c4 */
[----:B------:R-:W-:Y:S02]  /*c2e0*/  SHF.R.S32.HI R7, RZ, 0x1f, R230 ;  /* 0x0000001fff077819 */ /* 0x000fe400000114e6 */
[----:B------:R-:W-:-:S13]  /*c2f0*/  ISETP.NE.AND P0, PT, R8, RZ, PT ;  /* 0x000000ff0800720c */ /* 0x000fda0003f05270 */
[----:B------:R-:W-:Y:S05]  /*c300*/  @!P0 BRA `(.L_x_2144) ;  /* 0x000024d000008947 */ /* 0x000fea0003800000 */
[----:B------:R-:W-:Y:S01]  /*c310*/  WARPSYNC 0xffffffff ;  /* 0xffffffff00007948 */ /* 0x000fe20003800000 */
[----:B------:R-:W-:Y:S01]  /*c320*/  BAR.SYNC.DEFER_BLOCKING 0x1, 0x100 ;  /* 0x0044000000007b1d */ /* 0x000fe20000010000 */
[----:B------:R-:W-:Y:S02]  /*c330*/  F2FP.PACK_AB R5, R129, R128 ;  /* 0x000000808105723e */ /* 0x000fe400000000ff */
[----:B------:R-:W-:Y:S02]  /*c340*/  F2FP.PACK_AB R6, R131, R130 ;  /* 0x000000828306723e */ /* 0x000fe400000000ff */
[----:B------:R-:W-:Y:S02]  /*c350*/  F2FP.PACK_AB R0, R125, R124 ;  /* 0x0000007c7d00723e */ /* 0x000fe400000000ff */
[----:B------:R-:W-:Y:S02]  /*c360*/  F2FP.PACK_AB R8, R99, R98 ;  /* 0x000000626308723e */ /* 0x000fe400000000ff */
[----:B------:R-:W-:-:S02]  /*c370*/  ISETP.NE.U32.AND P2, PT, RZ, c[0x0][0x508], PT ;  /* 0x00014200ff007a0c */ /* 0x000fc40003f45070 */
[----:B------:R-:W-:Y:S02]  /*c380*/  ISETP.NE.U32.AND P1, PT, RZ, c[0x0][0x500], PT ;  /* 0x00014000ff007a0c */ /* 0x000fe40003f25070 */
[----:B------:R-:W-:Y:S02]  /*c390*/  ISETP.NE.AND.EX P2, PT, RZ, c[0x0][0x50c], PT, P2 ;  /* 0x00014300ff007a0c */ /* 0x000fe40003f45320 */
[----:B------:R-:W-:Y:S01]  /*c3a0*/  ISETP.NE.AND.EX P1, PT, RZ, c[0x0][0x504], PT, P1 ;  /* 0x00014100ff007a0c */ /* 0x000fe20003f25310 */
[----:B------:R4:W-:Y:S10]  /*c3b0*/  STS [R217], R5 ;  /* 0x00000005d9007388 */ /* 0x0009f40000000800 */
[C---:B------:R-:W-:Y:S01]  /*c3c0*/  @P2 LEA R10, P0, R230.reuse, c[0x0][0x508], 0x2 ;  /* 0x00014200e60a2a11 */ /* 0x040fe200078010ff */
[----:B------:R1:W-:Y:S03]  /*c3d0*/  STS [R217+0x400], R6 ;  /* 0x00040006d9007388 */ /* 0x0003e60000000800 */
[----:B------:R-:W-:Y:S01]  /*c3e0*/  @P2 LEA.HI.X R11, R230, c[0x0][0x50c], R7, 0x2, P0 ;  /* 0x00014300e60b2a11 */ /* 0x000fe200000f1407 */
[----:B------:R2:W-:Y:S01]  /*c3f0*/  STS [R209], R0 ;  /* 0x00000000d1007388 */ /* 0x0005e20000000800 */
[----:B----4-:R-:W-:-:S02]  /*c400*/  F2FP.PACK_AB R5, R127, R126 ;  /* 0x0000007e7f05723e */ /* 0x010fc400000000ff */
[----:B-1----:R-:W-:-:S03]  /*c410*/  F2FP.PACK_AB R6, R121, R120 ;  /* 0x000000787906723e */ /* 0x002fc600000000ff */
[----:B------:R1:W-:Y:S01]  /*c420*/  STS [R209+0x400], R5 ;  /* 0x00040005d1007388 */ /* 0x0003e20000000800 */
[----:B--2---:R-:W-:-:S03]  /*c430*/  F2FP.PACK_AB R0, R123, R122 ;  /* 0x0000007a7b00723e */ /* 0x004fc600000000ff */
[----:B------:R2:W-:Y:S04]  /*c440*/  STS [R226], R6 ;  /* 0x00000006e2007388 */ /* 0x0005e80000000800 */
[----:B------:R4:W-:Y:S01]  /*c450*/  STS [R226+0x400], R0 ;  /* 0x00040000e2007388 */ /* 0x0009e20000000800 */
[----:B-1----:R-:W-:Y:S02]  /*c460*/  F2FP.PACK_AB R5, R117, R116 ;  /* 0x000000747505723e */ /* 0x002fe400000000ff */
[----:B--2---:R-:W-:-:S03]  /*c470*/  F2FP.PACK_AB R6, R119, R118 ;  /* 0x000000767706723e */ /* 0x004fc600000000ff */
[----:B------:R1:W-:Y:S01]  /*c480*/  STS [R221], R5 ;  /* 0x00000005dd007388 */ /* 0x0003e20000000800 */
[----:B----4-:R-:W-:-:S03]  /*c490*/  F2FP.PACK_AB R0, R113, R112 ;  /* 0x000000707100723e */ /* 0x010fc600000000ff */
[----:B------:R2:W-:Y:S04]  /*c4a0*/  STS [R221+0x400], R6 ;  /* 0x00040006dd007388 */ /* 0x0005e80000000800 */
[----:B------:R4:W-:Y:S01]  /*c4b0*/  STS [R225], R0 ;  /* 0x00000000e1007388 */ /* 0x0009e20000000800 */
[----:B-1----:R-:W-:Y:S02]  /*c4c0*/  F2FP.PACK_AB R5, R115, R114 ;  /* 0x000000727305723e */ /* 0x002fe400000000ff */
[----:B--2---:R-:W-:-:S03]  /*c4d0*/  F2FP.PACK_AB R6, R109, R108 ;  /* 0x0000006c6d06723e */ /* 0x004fc600000000ff */
[----:B------:R1:W-:Y:S01]  /*c4e0*/  STS [R225+0x400], R5 ;  /* 0x00040005e1007388 */ /* 0x0003e20000000800 */
[----:B----4-:R-:W-:-:S03]  /*c4f0*/  F2FP.PACK_AB R0, R111, R110 ;  /* 0x0000006e6f00723e */ /* 0x010fc600000000ff */
        /* <DEDUP_REMOVED lines=12> */
[----:B------:R2:W-:Y:S04]  /*c5c0*/  STS [R217+0x4000], R6 ;  /* 0x00400006d9007388 */ /* 0x0005e80000000800 */
[----:B------:R4:W-:Y:S01]  /*c5d0*/  STS [R217+0x4400], R0 ;  /* 0x00440000d9007388 */ /* 0x0009e20000000800 */
        /* <DEDUP_REMOVED lines=51> */
[----:B----4-:R-:W-:-:S05]  /*c910*/  F2FP.PACK_AB R0, R91, R90 ;  /* 0x0000005a5b00723e */ /* 0x010fca00000000ff */
[----:B------:R2:W-:Y:S04]  /*c920*/  STS [R228+0x8400], R0 ;  /* 0x00840000e4007388 */ /* 0x0005e80000000800 */
[----:B------:R4:W-:Y:S01]  /*c930*/  STS [R224+0x8000], R6 ;  /* 0x00800006e0007388 */ /* 0x0009e20000000800 */
[----:B-1----:R-:W-:-:S05]  /*c940*/  F2FP.PACK_AB R5, R95, R94 ;  /* 0x0000005e5f05723e */ /* 0x002fca00000000ff */
[----:B------:R1:W-:Y:S01]  /*c950*/  STS [R224+0x8400], R5 ;  /* 0x00840005e0007388 */ /* 0x0003e20000000800 */
[----:B--2---:R-:W-:-:S03]  /*c960*/  F2FP.PACK_AB R0, R97, R96 ;  /* 0x000000606100723e */ /* 0x004fc600000000ff */
[----:B------:R-:W-:Y:S01]  /*c970*/  STS [R227+0x8400], R8 ;  /* 0x00840008e3007388 */ /* 0x000fe20000000800 */
[----:B----4-:R-:W-:-:S03]  /*c980*/  IMAD.MOV.U32 R6, RZ, RZ, c[0x0][0x388] ;  /* 0x0000e200ff067624 */ /* 0x010fc600078e00ff */
[----:B------:R2:W-:Y:S04]  /*c990*/  STS [R227+0x8000], R0 ;  /* 0x00800000e3007388 */ /* 0x0005e80000000800 */
[----:B------:R-:W-:Y:S01]  /*c9a0*/  BAR.SYNC.DEFER_BLOCKING 0x1, 0x100 ;  /* 0x0044000000007b1d */ /* 0x000fe20000010000 */
[----:B-1----:R-:W-:-:S04]  /*c9b0*/  IMAD.MOV.U32 R5, RZ, RZ, 0x4 ;  /* 0x00000004ff057424 */ /* 0x002fc800078e00ff */
[----:B------:R-:W-:-:S04]  /*c9c0*/  IMAD.WIDE R12, R230, R5, c[0x0][0x500] ;  /* 0x00014000e60c7625 */ /* 0x000fc800078e0205 */
[----:B--2---:R-:W-:Y:S01]  /*c9d0*/  IMAD.MOV.U32 R0, RZ, RZ, RZ ;  /* 0x000000ffff007224 */ /* 0x004fe200078e00ff */
[----:B------:R1:W5:Y:S05]  /*c9e0*/  @P2 LDG.E R6, [R10.64] ;  /* 0x000000080a062981 */ /* 0x00036a000c1e1900 */
[----:B------:R1:W5:Y:S01]  /*c9f0*/  @P1 LDG.E R0, [R12.64] ;  /* 0x000000080c001981 */ /* 0x000362000c1e1900 */
[----:B------:R-:W-:-:S04]  /*ca00*/  ISETP.NE.AND P0, PT, R234, RZ, PT ;  /* 0x000000ffea00720c */ /* 0x000fc80003f05270 */
[----:B------:R-:W-:Y:S01]  /*ca10*/  SEL R234, R234, c[0x0][0x3d4], P0 ;  /* 0x0000f500eaea7a07 */ /* 0x000fe20000000000 */
[----:B------:R-:W-:Y:S05]  /*ca20*/  @P2 BRA `(.L_x_2145) ;  /* 0x0000004000002947 */ /* 0x000fea0003800000 */
[----:B------:R-:W-:Y:S05]  /*ca30*/  @!P1 BRA `(.L_x_2145) ;  /* 0x0000003000009947 */ /* 0x000fea0003800000 */
[----:B-----5:R2:W4:Y:S04]  /*ca40*/  LDG.E R6, [R12.64] ;  /* 0x000000080c067981 */ /* 0x020528000c1e1900 */
[----:B-12---:R-:W4:Y:S02]  /*ca50*/  LDG.E R12, [R12.64+0x4] ;  /* 0x000004080c0c7981 */ /* 0x006f24000c1e1900 */
[----:B----4-:R-:W-:Y:S02]  /*ca60*/  IADD3 R6, -R6, R12, RZ ;  /* 0x0000000c06067210 */ /* 0x010fe40007ffe1ff */
.L_x_2145:
[----:B------:R-:W-:Y:S01]  /*ca70*/  IMAD.MOV.U32 R22, RZ, RZ, 0x368 ;  /* 0x00000368ff167424 */ /* 0x000fe200078e00ff */
[----:B------:R-:W-:Y:S01]  /*ca80*/  ISETP.GT.AND P3, PT, R234, 0x1, PT ;  /* 0x00000001ea00780c */ /* 0x000fe20003f64270 */
[----:B------:R-:W-:Y:S01]  /*ca90*/  IMAD.MOV.U32 R5, RZ, RZ, c[0x0][0x4e8] ;  /* 0x00013a00ff057624 */ /* 0x000fe200078e00ff */
[----:B------:R-:W-:Y:S01]  /*caa0*/  ISETP.NE.U32.AND P0, PT, RZ, c[0x0][0x500], PT ;  /* 0x00014000ff007a0c */ /* 0x000fe20003f05070 */
[----:B-----5:R-:W-:Y:S01]  /*cab0*/  IMAD R6, R6, c[0x0][0x4e8], RZ ;  /* 0x00013a0006067a24 */ /* 0x020fe200078e02ff */
[----:B------:R-:W-:-:S02]  /*cac0*/  SEL R22, R22, 0x328, P3 ;  /* 0x0000032816167807 */ /* 0x000fc40001800000 */
[----:B------:R-:W-:Y:S02]  /*cad0*/  ISETP.NE.AND.EX P0, PT, RZ, c[0x0][0x504], PT, P0 ;  /* 0x00014100ff007a0c */ /* 0x000fe40003f05300 */
[----:B------:R-:W2:Y:S01]  /*cae0*/  LDC.64 R20, c[0x0][R22+0x170] ;  /* 0x00005c0016147b82 */ /* 0x000ea20000000a00 */
[----:B------:R-:W-:Y:S01]  /*caf0*/  ISETP.NE.AND P2, PT, R5, 0x1, PT ;  /* 0x000000010500780c */ /* 0x000fe20003f45270 */
[----:B------:R-:W-:Y:S01]  /*cb00*/  IMAD.IADD R5, R214, 0x1, R197 ;  /* 0x00000001d6057824 */ /* 0x000fe200078e02c5 */
[----:B------:R-:W-:Y:S02]  /*cb10*/  SEL R230, R230, RZ, !P0 ;  /* 0x000000ffe6e67207 */ /* 0x000fe40004000000 */
[----:B------:R-:W-:Y:S01]  /*cb20*/  SEL R7, R7, RZ, !P0 ;  /* 0x000000ff07077207 */ /* 0x000fe20004000000 */
[----:B-1----:R-:W-:Y:S02]  /*cb30*/  IMAD.MOV.U32 R13, RZ, RZ, R5 ;  /* 0x000000ffff0d7224 */ /* 0x002fe400078e0005 */
[----:B------:R-:W1:Y:S08]  /*cb40*/  LDC.64 R16, c[0x0][R22+0x168] ;  /* 0x00005a0016107b82 */ /* 0x000e700000000a00 */
[----:B------:R-:W4:Y:S08]  /*cb50*/  LDC.64 R18, c[0x0][R22+0x178] ;  /* 0x00005e0016127b82 */ /* 0x000f300000000a00 */
[----:B------:R-:W3:Y:S01]  /*cb60*/  LDC.64 R14, c[0x0][R22+0x160] ;  /* 0x00005800160e7b82 */ /* 0x000ee20000000a00 */
[----:B--2---:R-:W-:-:S04]  /*cb70*/  IMAD R8, R21, R230, RZ ;  /* 0x000000e615087224 */ /* 0x004fc800078e02ff */
[----:B------:R-:W-:Y:S02]  /*cb80*/  IMAD R8, R20, R7, R8 ;  /* 0x0000000714087224 */ /* 0x000fe400078e0208 */
[----:B------:R-:W-:-:S04]  /*cb90*/  @P2 IMAD.HI.U32 R7, R5, c[0x0][0x4ec], RZ ;  /* 0x00013b0005072a27 */ /* 0x000fc800078e00ff */
[-C--:B-1----:R-:W-:Y:S01]  /*cba0*/  IMAD.WIDE.U32 R10, R16, R231.reuse, RZ ;  /* 0x000000e7100a7225 */ /* 0x082fe200078e00ff */
[----:B------:R-:W-:Y:S02]  /*cbb0*/  SEL R16, R235, RZ, P3 ;  /* 0x000000ffeb107207 */ /* 0x000fe40001800000 */
[----:B------:R-:W-:Y:S01]  /*cbc0*/  @P2 SHF.R.U32.HI R13, RZ, c[0x0][0x4f0], R7 ;  /* 0x00013c00ff0d2a19 */ /* 0x000fe20000011607 */
[----:B------:R-:W-:Y:S01]  /*cbd0*/  IMAD R9, R17, R231, RZ ;  /* 0x000000e711097224 */ /* 0x000fe200078e02ff */
[----:B------:R-:W-:Y:S01]  /*cbe0*/  SHF.R.S32.HI R7, RZ, 0x1f, R0 ;  /* 0x0000001fff077819 */ /* 0x000fe20000011400 */
[----:B------:R-:W-:-:S04]  /*cbf0*/  IMAD.WIDE.U32 R20, R20, R230, RZ ;  /* 0x000000e614147225 */ /* 0x000fc800078e00ff */
[----:B------:R-:W-:Y:S01]  /*cc00*/  IMAD.IADD R9, R11, 0x1, R9 ;  /* 0x000000010b097824 */ /* 0x000fe200078e0209 */
[----:B------:R-:W-:Y:S01]  /*cc10*/  IADD3 R12, P1, P0, R20, R10, R0 ;  /* 0x0000000a140c7210 */ /* 0x000fe2000783e000 */
[----:B------:R-:W-:Y:S02]  /*cc20*/  IMAD.IADD R8, R21, 0x1, R8 ;  /* 0x0000000115087824 */ /* 0x000fe400078e0208 */
[-C--:B----4-:R-:W-:Y:S02]  /*cc30*/  IMAD R11, R19, R16.reuse, RZ ;  /* 0x00000010130b7224 */ /* 0x090fe400078e02ff */
        /* <DEDUP_REMOVED lines=8> */
[-C--:B---3--:R-:W-:Y:S01]  /*ccc0*/  IMAD R9, R15, R10.reuse, RZ ;  /* 0x0000000a0f097224 */ /* 0x088fe200078e02ff */
[----:B------:R-:W-:Y:S01]  /*ccd0*/  SHF.R.S32.HI R13, RZ, 0x1f, R10 ;  /* 0x0000001fff0d7819 */ /* 0x000fe2000001140a */
[----:B------:R-:W-:Y:S02]  /*cce0*/  IMAD.MOV.U32 R8, RZ, RZ, c[0x0][0x4a8] ;  /* 0x00012a00ff087624 */ /* 0x000fe400078e00ff */
[----:B------:R-:W-:-:S03]  /*ccf0*/  IMAD.WIDE.U32 R16, R14, R10, R16 ;  /* 0x0000000a0e107225 */ /* 0x000fc600078e0010 */
[----:B------:R-:W-:Y:S01]  /*cd00*/  SEL R8, R8, c[0x0][0x450], P3 ;  /* 0x0001140008087a07 */ /* 0x000fe20001800000 */
[----:B------:R-:W-:Y:S02]  /*cd10*/  IMAD R9, R14, R13, R9 ;  /* 0x0000000d0e097224 */ /* 0x000fe400078e0209 */
[----:B------:R-:W-:Y:S01]  /*cd20*/  IMAD.MOV.U32 R10, RZ, RZ, c[0x0][0x4ac] ;  /* 0x00012b00ff0a7624 */ /* 0x000fe200078e00ff */
[----:B------:R-:W-:Y:S01]  /*cd30*/  LEA R8, P0, R16, R8, 0x2 ;  /* 0x0000000810087211 */ /* 0x000fe200078010ff */
[----:B------:R-:W-:-:S03]  /*cd40*/  IMAD.IADD R9, R17, 0x1, R9 ;  /* 0x0000000111097824 */ /* 0x000fc600078e0209 */
[----:B------:R-:W-:Y:S01]  /*cd50*/  SEL R10, R10, c[0x0][0x454], P3 ;  /* 0x000115000a0a7a07 */ /* 0x000fe20001800000 */
[----:B------:R-:W-:Y:S03]  /*cd60*/  SHFL.IDX PT, R12, R8, 0x1, 0x1c1f ;  /* 0x003c1f00080c7f89 */ /* 0x000fe600000e0000 */
[----:B------:R-:W-:Y:S02]  /*cd70*/  LEA.HI.X R9, R16, R10, R9, 0x2, P0 ;  /* 0x0000000a10097211 */ /* 0x000fe400000f1409 */
[----:B------:R1:W-:Y:S01]  /*cd80*/  SHFL.IDX PT, R10, R8, RZ, 0x1c1f ;  /* 0x001c1fff080a7589 */ /* 0x0003e200000e0000 */
[----:B------:R-:W-:-:S03]  /*cd90*/  LOP3.LUT P0, RZ, R216, 0x3, RZ, 0xc0, !PT ;  /* 0x00000003d8ff7812 */ /* 0x000fc6000780c0ff */
[----:B------:R-:W2:Y:S04]  /*cda0*/  SHFL.IDX PT, R11, R9, RZ, 0x1c1f ;  /* 0x001c1fff090b7589 */ /* 0x000ea800000e0000 */
[----:B------:R3:W4:Y:S01]  /*cdb0*/  SHFL.IDX PT, R13, R9, 0x1, 0x1c1f ;  /* 0x003c1f00090d7f89 */ /* 0x00072200000e0000 */
[----:B-1----:R-:W-:-:S05]  /*cdc0*/  IMAD.IADD R8, R215, 0x1, R197 ;  /* 0x00000001d7087824 */ /* 0x002fca00078e02c5 */
[C---:B------:R-:W-:Y:S02]  /*cdd0*/  ISETP.GE.OR P1, PT, R8.reuse, R6, P0 ;  /* 0x000000060800720c */ /* 0x040fe40000726670 */
[----:B---3--:R-:W-:-:S04]  /*cde0*/  IADD3 R9, R8, 0x8, RZ ;  /* 0x0000000808097810 */ /* 0x008fc80007ffe0ff */
[----:B------:R-:W-:-:S07]  /*cdf0*/  ISETP.GE.OR P0, PT, R9, R6, P0 ;  /* 0x000000060900720c */ /* 0x000fce0000706670 */
[----:B--2---:R1:W-:Y:S01]  /*ce00*/  @!P1 ST.E [R10.64], R4 ;  /* 0x000000040a009985 */ /* 0x0043e2000c101908 */
[----:B------:R-:W-:-:S05]  /*ce10*/  ISETP.GE.AND P1, PT, R8, R6, PT ;  /* 0x000000060800720c */ /* 0x000fca0003f26270 */
[----:B----4-:R1:W-:Y:S01]  /*ce20*/  @!P0 ST.E [R12.64], R2 ;  /* 0x000000020c008985 */ /* 0x0103e2000c101908 */
[----:B------:R-:W-:Y:S01]  /*ce30*/  ISETP.GE.AND P0, PT, R9, R6, PT ;  /* 0x000000060900720c */ /* 0x000fe20003f06270 */
[----:B------:R-:W-:Y:S05]  /*ce40*/  @P3 BRA `(.L_x_2146) ;  /* 0x000007c000003947 */ /* 0x000fea0003800000 */
[----:B-1----:R-:W-:Y:S01]  /*ce50*/  IMAD R2, R7, c[0x0][0x3a0], RZ ;  /* 0x0000e80007027a24 */ /* 0x002fe200078e02ff */
[----:B------:R-:W-:Y:S01]  /*ce60*/  SHF.R.S32.HI R4, RZ, 0x1f, R230 ;  /* 0x0000001fff047819 */ /* 0x000fe200000114e6 */
[C---:B------:R-:W-:Y:S01]  /*ce70*/  IMAD.WIDE.U32 R8, R0.reuse, c[0x0][0x3a0], RZ ;  /* 0x0000e80000087a25 */ /* 0x040fe200078e00ff */
[----:B------:R1:W2:Y:S03]  /*ce80*/  LDS.128 R52, [R212+0x80] ;  /* 0x00008000d4347984 */ /* 0x0002a60000000c00 */
[----:B------:R-:W-:Y:S01]  /*ce90*/  IMAD R2, R0, c[0x0][0x3a4], R2 ;  /* 0x0000e90000027a24 */ /* 0x000fe200078e0202 */
[----:B------:R-:W-:Y:S01]  /*cea0*/  LEA R0, R218, R219, 0x5 ;  /* 0x000000dbda007211 */ /* 0x000fe200078e28ff */
[----:B------:R1:W3:Y:S01]  /*ceb0*/  LDS.128 R48, [R212+0x1080] ;  /* 0x00108000d4307984 */ /* 0x0002e20000000c00 */
[----:B------:R-:W-:-:S02]  /*cec0*/  IMAD R4, R4, c[0x0][0x3f0], RZ ;  /* 0x0000fc0004047a24 */ /* 0x000fc400078e02ff */
[----:B------:R-:W-:Y:S01]  /*ced0*/  IADD3 R9, R9, R2, RZ ;  /* 0x0000000209097210 */ /* 0x000fe20007ffe0ff */
[----:B------:R1:W4:Y:S01]  /*cee0*/  LDS.128 R44, [R212+0x2080] ;  /* 0x00208000d42c7984 */ /* 0x0003220000000c00 */
[----:B------:R-:W-:Y:S01]  /*cef0*/  IADD3 R0, R197, R0, RZ ;  /* 0x00000000c5007210 */ /* 0x000fe20007ffe0ff */
[----:B------:R-:W-:Y:S01]  /*cf00*/  IMAD R4, R230, c[0x0][0x3f4], R4 ;  /* 0x0000fd00e6047a24 */ /* 0x000fe200078e0204 */
[----:B------:R-:W-:Y:S01]  /*cf10*/  IADD3 R197, R219, R197, RZ ;  /* 0x000000c5dbc57210 */ /* 0x000fe20007ffe0ff */
[C---:B------:R-:W-:Y:S01]  /*cf20*/  IMAD.WIDE.U32 R8, R231.reuse, c[0x0][0x3e8], R8 ;  /* 0x0000fa00e7087a25 */ /* 0x040fe200078e0008 */
[----:B------:R1:W1:Y:S01]  /*cf30*/  LDS.128 R40, [R212+0x3080] ;  /* 0x00308000d4287984 */ /* 0x0002620000000c00 */
[----:B------:R-:W-:Y:S02]  /*cf40*/  MOV R2, R0 ;  /* 0x0000000000027202 */ /* 0x000fe40000000f00 */
[----:B------:R-:W-:Y:S01]  /*cf50*/  IMAD R9, R231, c[0x0][0x3ec], R9 ;  /* 0x0000fb00e7097a24 */ /* 0x000fe200078e0209 */
[----:B------:R1:W1:Y:S01]  /*cf60*/  LDS.128 R36, [R212+0x4080] ;  /* 0x00408000d4247984 */ /* 0x0002620000000c00 */
[----:B------:R-:W-:-:S03]  /*cf70*/  @P2 IMAD.HI.U32 R5, R0, c[0x0][0x4ec], RZ ;  /* 0x00013b0000052a27 */ /* 0x000fc600078e00ff */
[----:B------:R1:W1:Y:S01]  /*cf80*/  LDS.128 R32, [R212+0x5080] ;  /* 0x00508000d4207984 */ /* 0x0002620000000c00 */
[----:B------:R-:W-:Y:S01]  /*cf90*/  IMAD.WIDE.U32 R56, R230, c[0x0][0x3f0], R8 ;  /* 0x0000fc00e6387a25 */ /* 0x000fe200078e0008 */
[----:B------:R-:W-:Y:S02]  /*cfa0*/  @P2 SHF.R.U32.HI R2, RZ, c[0x0][0x4f0], R5 ;  /* 0x00013c00ff022a19 */ /* 0x000fe40000011605 */
[----:B------:R1:W1:Y:S02]  /*cfb0*/  LDS.128 R28, [R212+0x6080] ;  /* 0x00608000d41c7984 */ /* 0x0002640000000c00 */
[----:B------:R-:W-:Y:S02]  /*cfc0*/  SHF.R.S32.HI R7, RZ, 0x1f, R2 ;  /* 0x0000001fff077819 */ /* 0x000fe40000011402 */
[----:B------:R1:W1:Y:S01]  /*cfd0*/  LDS.128 R24, [R212+0x7080] ;  /* 0x00708000d4187984 */ /* 0x0002620000000c00 */
[----:B------:R-:W-:Y:S02]  /*cfe0*/  IADD3 R5, -R2, RZ, RZ ;  /* 0x000000ff02057210 */ /* 0x000fe40007ffe1ff */
[----:B------:R-:W-:Y:S01]  /*cff0*/  IADD3 R57, R57, R4, RZ ;  /* 0x0000000439397210 */ /* 0x000fe20007ffe0ff */
[----:B------:R1:W1:Y:S01]  /*d000*/  LDS.128 R20, [R212+0x8080] ;  /* 0x00808000d4147984 */ /* 0x0002620000000c00 */
[----:B------:R-:W-:-:S02]  /*d010*/  IMAD R7, R7, c[0x0][0x3e0], RZ ;  /* 0x0000f80007077a24 */ /* 0x000fc400078e02ff */
        /* <DEDUP_REMOVED lines=15> */
[----:B--234-:R2:W3:Y:S02]  /*d110*/  SHFL.IDX PT, R57, R7, RZ, 0x181f ;  /* 0x00181fff07397589 */ /* 0x01c4e400000e0000 */
.L_x_2214:
[----:B------:R-:W-:Y:S05]  /*d120*/  BRA.DIV ~URZ, `(.L_x_2148) ;  /* 0x00003a727f007947 */ /* 0x000fea000b800000 */
[----:B------:R4:W2:Y:S02]  /*d130*/  SHFL.IDX PT, R0, R56, RZ, 0x181f ;  /* 0x00181fff38007589 */ /* 0x0008a400000e0000 */
.L_x_2215:
[----:B------:R-:W-:Y:S01]  /*d140*/  ISETP.GE.AND P0, PT, R197, R6, PT ;  /* 0x00000006c500720c */ /* 0x000fe20003f06270 */
[----:B------:R-:W-:-:S12]  /*d150*/  BSSY B0, `(.L_x_2149) ;  /* 0x000000e000007945 */ /* 0x000fd80003800000 */
        /* <DEDUP_REMOVED lines=11> */
[----:B-1----:R2:W-:Y:S04]  /*d210*/  @!P4 ST.E.128 [R4.64], R36 ;  /* 0x000000240400c985 */ /* 0x0025e8000c101d08 */
[----:B------:R2:W-:Y:S02]  /*d220*/  @!P3 ST.E.128 [R60.64], R20 ;  /* 0x000000143c00b985 */ /* 0x0005e4000c101d08 */
.L_x_2150:
[----:B------:R-:W-:Y:S05]  /*d230*/  BSYNC B0 ;  /* 0x0000000000007941 */ /* 0x000fea0003800000 */
.L_x_2149:
[----:B------:R-:W-:Y:S05]  /*d240*/  BRA.DIV ~URZ, `(.L_x_2151) ;  /* 0x000039c27f007947 */ /* 0x000fea000b800000 */
[----:B-12---:R1:W2:Y:S04]  /*d250*/  SHFL.IDX PT, R20, R7, 0x1, 0x181f ;  /* 0x00381f0007147f89 */ /* 0x0062a800000e0000 */
[----:B------:R1:W4:Y:S02]  /*d260*/  SHFL.IDX PT, R2, R56, 0x1, 0x181f ;  /* 0x00381f0038027f89 */ /* 0x00032400000e0000 */
.L_x_2216:
        /* <DEDUP_REMOVED lines=13> */
[----:B------:R2:W-:Y:S04]  /*d340*/  @!P2 ST.E.128 [R22.64], R48 ;  /* 0x000000301600a985 */ /* 0x0005e8000c101d08 */
[----:B------:R2:W-:Y:S04]  /*d350*/  @!P1 ST.E.128 [R4.64], R32 ;  /* 0x0000002004009985 */ /* 0x0005e8000c101d08 */
[----:B------:R2:W-:Y:S02]  /*d360*/  @!P0 ST.E.128 [R36.64], R16 ;  /* 0x0000001024008985 */ /* 0x0005e4000c101d08 */
.L_x_2153:
[----:B------:R-:W-:Y:S05]  /*d370*/  BSYNC B0 ;  /* 0x0000000000007941 */ /* 0x000fea0003800000 */
.L_x_2152:
[----:B------:R-:W-:Y:S05]  /*d380*/  BRA.DIV ~URZ, `(.L_x_2154) ;  /* 0x000039427f007947 */ /* 0x000fea000b800000 */
[----:B--2---:R2:W1:Y:S02]  /*d390*/  SHFL.IDX PT, R16, R7, 0x2, 0x181f ;  /* 0x00581f0007107f89 */ /* 0x00446400000e0000 */
.L_x_2217:
[----:B------:R-:W-:Y:S05]  /*d3a0*/  BRA.DIV ~URZ, `(.L_x_2155) ;  /* 0x000039927f007947 */ /* 0x000fea000b800000 */
[----:B----4-:R4:W2:Y:S02]  /*d3b0*/  SHFL.IDX PT, R2, R56, 0x2, 0x181f ;  /* 0x00581f0038027f89 */ /* 0x0108a400000e0000 */
.L_x_2218:
        /* <DEDUP_REMOVED lines=16> */
.L_x_2157:
[----:B------:R-:W-:Y:S05]  /*d4c0*/  BSYNC B0 ;  /* 0x0000000000007941 */ /* 0x000fea0003800000 */
.L_x_2156:
[----:B------:R-:W-:Y:S05]  /*d4d0*/  BRA.DIV ~URZ, `(.L_x_2158) ;  /* 0x000038c27f007947 */ /* 0x000fea000b800000 */
[----:B-12---:R-:W1:Y:S04]  /*d4e0*/  SHFL.IDX PT, R7, R7, 0x3, 0x181f ;  /* 0x00781f0007077f89 */ /* 0x006e6800000e0000 */
[----:B----4-:R-:W2:Y:S02]  /*d4f0*/  SHFL.IDX PT, R56, R56, 0x3, 0x181f ;  /* 0x00781f0038387f89 */ /* 0x010ea400000e0000 */
.L_x_2219:
[----:B------:R-:W-:-:S04]  /*d500*/  IADD3 R197, R197, 0x60, RZ ;  /* 0x00000060c5c57810 */ /* 0x000fc80007ffe0ff */
[----:B------:R-:W-:-:S13]  /*d510*/  ISETP.GE.AND P0, PT, R197, R6, PT ;  /* 0x00000006c500720c */ /* 0x000fda0003f06270 */
[----:B------:R-:W-:Y:S05]  /*d520*/  @P0 BRA `(.L_x_2159) ;  /* 0x00001e7000000947 */ /* 0x000fea0003800000 */
[----:B------:R-:W-:Y:S02]  /*d530*/  ISETP.GE.AND P1, PT, R222, c[0x0][0x3c8], PT ;  /* 0x0000f200de007a0c */ /* 0x000fe40003f26270 */
[----:B------:R-:W-:-:S11]  /*d540*/  ISETP.GE.AND P0, PT, R208, c[0x0][0x3c8], PT ;  /* 0x0000f200d0007a0c */ /* 0x000fd60003f06270 */
[-C--:B--2---:R-:W-:Y:S02]  /*d550*/  @!P1 LEA R12, P3, R222, R56.reuse, 0x1 ;  /* 0x00000038de0c9211 */ /* 0x084fe400078608ff */
[----:B------:R-:W-:Y:S02]  /*d560*/  @!P0 LEA R4, P2, R208, R56, 0x1 ;  /* 0x00000038d0048211 */ /* 0x000fe400078408ff */
[-C--:B-1----:R-:W-:Y:S02]  /*d570*/  @!P1 LEA.HI.X R13, R222, R7.reuse, R223, 0x1, P3 ;  /* 0x00000007de0d9211 */ /* 0x082fe400018f0cdf */
[----:B------:R-:W-:-:S03]  /*d580*/  @!P0 LEA.HI.X R5, R208, R7, R203, 0x1, P2 ;  /* 0x00000007d0058211 */ /* 0x000fc600010f0ccb */
[----:B------:R1:W-:Y:S04]  /*d590*/  @!P1 ST.E.128 [R12.64], R40 ;  /* 0x000000280c009985 */ /* 0x0003e8000c101d08 */
[----:B------:R1:W-:Y:S01]  /*d5a0*/  @!P0 ST.E.128 [R4.64], R24 ;  /* 0x0000001804008985 */ /* 0x0003e2000c101d08 */
[----:B------:R-:W-:-:S13]  /*d5b0*/  ISETP.GE.AND P0, PT, R207, c[0x0][0x3c8], PT ;  /* 0x0000f200cf007a0c */ /* 0x000fda0003f06270 */
[----:B------:R-:W-:Y:S05]  /*d5c0*/  @P0 BRA `(.L_x_2159) ;  /* 0x00001dd000000947 */ /* 0x000fea0003800000 */
[----:B------:R-:W-:-:S04]  /*d5d0*/  LEA R56, P0, R207, R56, 0x1 ;  /* 0x00000038cf387211 */ /* 0x000fc800078008ff */
[----:B---3--:R-:W-:-:S05]  /*d5e0*/  LEA.HI.X R57, R207, R7, R202, 0x1, P0 ;  /* 0x00000007cf397211 */ /* 0x008fca00000f0cca */
[----:B------:R2:W-:Y:S01]  /*d5f0*/  ST.E.128 [R56.64], R8 ;  /* 0x0000000838007985 */ /* 0x0005e2000c101d08 */
[----:B------:R-:W-:Y:S05]  /*d600*/  BRA `(.L_x_2159) ;  /* 0x00001d9000007947 */ /* 0x000fea0003800000 */
.L_x_2146:
[----:B------:R-:W-:Y:S01]  /*d610*/  IMAD R7, R7, c[0x0][0x408], RZ ;  /* 0x0001020007077a24 */ /* 0x000fe200078e02ff */
[----:B-1----:R-:W-:Y:S01]  /*d620*/  MOV R4, R5 ;  /* 0x0000000500047202 */ /* 0x002fe20000000f00 */
[----:B------:R-:W-:-:S04]  /*d630*/  IMAD.WIDE.U32 R8, R0, c[0x0][0x408], RZ ;  /* 0x0001020000087a25 */ /* 0x000fc800078e00ff */
[----:B------:R-:W-:Y:S01]  /*d640*/  IMAD R7, R0, c[0x0][0x40c], R7 ;  /* 0x0001030000077a24 */ /* 0x000fe200078e0207 */
[----:B------:R-:W-:Y:S01]  /*d650*/  MOV R6, R8 ;  /* 0x0000000800067202 */ /* 0x000fe20000000f00 */
[----:B------:R-:W-:Y:S01]  /*d660*/  @P2 IMAD.HI.U32 R2, R5, c[0x0][0x4ec], RZ ;  /* 0x00013b0005022a27 */ /* 0x000fe200078e00ff */
[----:B------:R-:W-:Y:S02]  /*d670*/  SHF.R.S32.HI R0, RZ, 0x1f, R230 ;  /* 0x0000001fff007819 */ /* 0x000fe400000114e6 */
[----:B------:R-:W-:Y:S02]  /*d680*/  IADD3 R7, R9, R7, RZ ;  /* 0x0000000709077210 */ /* 0x000fe40007ffe0ff */
[----:B------:R-:W-:Y:S01]  /*d690*/  @P2 SHF.R.U32.HI R4, RZ, c[0x0][0x4f0], R2 ;  /* 0x00013c00ff042a19 */ /* 0x000fe20000011602 */
[----:B------:R-:W-:Y:S02]  /*d6a0*/  IMAD R0, R0, c[0x0][0x440], RZ ;  /* 0x0001100000007a24 */ /* 0x000fe400078e02ff */
[----:B------:R-:W-:Y:S01]  /*d6b0*/  IMAD.WIDE.U32 R6, R231, c[0x0][0x438], R6 ;  /* 0x00010e00e7067a25 */ /* 0x000fe200078e0006 */
[----:B------:R-:W-:-:S03]  /*d6c0*/  SHF.R.S32.HI R2, RZ, 0x1f, R4 ;  /* 0x0000001fff027819 */ /* 0x000fc60000011404 */
        /* <DEDUP_REMOVED lines=13> */
[----:B------:R-:W-:Y:S01]  /*d7a0*/  IMAD R2, R4, c[0x0][0x428], RZ ;  /* 0x00010a0004027a24 */ /* 0x000fe200078e02ff */
[----:B------:R-:W-:-:S05]  /*d7b0*/  MOV R4, R6 ;  /* 0x0000000600047202 */ /* 0x000fca0000000f00 */
[----:B------:R-:W-:-:S04]  /*d7c0*/  IMAD.WIDE.U32 R4, R0, c[0x0][0x428], R4 ;  /* 0x00010a0000047a25 */ /* 0x000fc800078e0004 */
[----:B------:R-:W-:Y:S01]  /*d7d0*/  IMAD R0, R0, c[0x0][0x42c], R2 ;  /* 0x00010b0000007a24 */ /* 0x000fe200078e0202 */
[----:B------:R-:W-:-:S04]  /*d7e0*/  LEA R149, P2, R4, c[0x0][0x400], 0x2 ;  /* 0x0001000004957a11 */ /* 0x000fc800078410ff */
[----:B------:R-:W-:-:S04]  /*d7f0*/  IADD3 R0, R5, R0, RZ ;  /* 0x0000000005007210 */ /* 0x000fc80007ffe0ff */
[----:B------:R-:W-:Y:S01]  /*d800*/  LEA.HI.X R148, R4, c[0x0][0x404], R0, 0x2, P2 ;  /* 0x0001010004947a11 */ /* 0x000fe200010f1400 */
[----:B------:R-:W-:Y:S05]  /*d810*/  BRA.DIV ~URZ, `(.L_x_2160) ;  /* 0x000036527f007947 */ /* 0x000fea000b800000 */
[----:B------:R1:W2:Y:S02]  /*d820*/  SHFL.IDX PT, R150, R148, RZ, 0x1c1f ;  /* 0x001c1fff94967589 */ /* 0x0002a400000e0000 */
.L_x_2220:
[----:B------:R-:W-:Y:S05]  /*d830*/  BRA.DIV ~URZ, `(.L_x_2161) ;  /* 0x000036a27f007947 */ /* 0x000fea000b800000 */
[----:B------:R3:W4:Y:S02]  /*d840*/  SHFL.IDX PT, R0, R149, RZ, 0x1c1f ;  /* 0x001c1fff95007589 */ /* 0x00072400000e0000 */
.L_x_2221:
        /* <DEDUP_REMOVED lines=57> */
[----:B------:R-:W-:-:S04]  /*dbe0*/  @!P2 LEA.HI.X R5, R147, R150, R6, 0x2, P3 ;  /* 0x000000969305a211 */ /* 0x000fc800018f1406 */
[----:B------:R2:W-:Y:S04]  /*dbf0*/  @!P4 ST.E.64 [R152.64], R128 ;  /* 0x000000809800c985 */ /* 0x0005e8000c101b08 */
[----:B------:R4:W-:Y:S01]  /*dc00*/  @!P2 ST.E.64 [R4.64], R124 ;  /* 0x0000007c0400a985 */ /* 0x0009e2000c101b08 */
[----:B------:R-:W-:Y:S02]  /*dc10*/  ISETP.GE.AND P2, PT, R140, c[0x0][0x3c8], PT ;  /* 0x0000f2008c007a0c */ /* 0x000fe40003f46270 */
[-C--:B--2---:R-:W-:Y:S02]  /*dc20*/  @!P5 LEA R128, P4, R146, R0.reuse, 0x2 ;  /* 0x000000009280d211 */ /* 0x084fe400078810ff */
[----:B----4-:R-:W-:Y:S02]  /*dc30*/  @!P1 LEA R4, P3, R144, R0, 0x2 ;  /* 0x0000000090049211 */ /* 0x010fe400078610ff */
[----:B------:R-:W-:-:S02]  /*dc40*/  @!P5 LEA.HI.X R129, R146, R150, R145, 0x2, P4 ;  /* 0x000000969281d211 */ /* 0x000fc400020f1491 */
        /* <DEDUP_REMOVED lines=40> */
[----:B------:R-:W-:Y:S02]  /*ded0*/  @!P2 LEA.HI.X R5, R28, R150, R27, 0x2, P3 ;  /* 0x000000961c05a211 */ /* 0x000fe400018f141b */
[----:B------:R-:W-:Y:S01]  /*dee0*/  ISETP.GE.AND P4, PT, R20, c[0x0][0x3c8], PT ;  /* 0x0000f20014007a0c */ /* 0x000fe20003f86270 */
[----:B------:R2:W-:Y:S01]  /*def0*/  @!P6 ST.E.64 [R36.64], R52 ;  /* 0x000000342400e985 */ /* 0x0005e2000c101b08 */
[----:B------:R-:W-:-:S03]  /*df00*/  ISETP.GE.AND P6, PT, R22, c[0x0][0x3c8], PT ;  /* 0x0000f20016007a0c */ /* 0x000fc60003fc6270 */
[----:B------:R4:W-:Y:S01]  /*df10*/  @!P2 ST.E.64 [R4.64], R56 ;  /* 0x000000380400a985 */ /* 0x0009e2000c101b08 */
[-C--:B--2---:R-:W-:Y:S02]  /*df20*/  @!P5 LEA R36, P3, R26, R0.reuse, 0x2 ;  /* 0x000000001a24d211 */ /* 0x084fe400078610ff */
[----:B----4-:R-:W-:Y:S02]  /*df30*/  @!P1 LEA R4, P2, R24, R0, 0x2 ;  /* 0x0000000018049211 */ /* 0x010fe400078410ff */
[-C--:B------:R-:W-:Y:S02]  /*df40*/  @!P5 LEA.HI.X R37, R26, R150.reuse, R25, 0x2, P3 ;  /* 0x000000961a25d211 */ /* 0x080fe400018f1419 */
[----:B------:R-:W-:Y:S02]  /*df50*/  ISETP.GE.AND P3, PT, R18, c[0x0][0x3c8], PT ;  /* 0x0000f20012007a0c */ /* 0x000fe40003f66270 */
[----:B------:R-:W-:Y:S01]  /*df60*/  @!P1 LEA.HI.X R5, R24, R150, R23, 0x2, P2 ;  /* 0x0000009618059211 */ /* 0x000fe200010f1417 */
[----:B------:R2:W-:Y:S01]  /*df70*/  @!P5 ST.E.64 [R36.64], R60 ;  /* 0x0000003c2400d985 */ /* 0x0005e2000c101b08 */
[----:B------:R-:W-:-:S03]  /*df80*/  @!P4 LEA R40, P5, R20, R0, 0x2 ;  /* 0x000000001428c211 */ /* 0x000fc600078a10ff */
[----:B------:R4:W-:Y:S01]  /*df90*/  @!P1 ST.E.64 [R4.64], R64 ;  /* 0x0000004004009985 */ /* 0x0009e2000c101b08 */
[----:B------:R-:W-:Y:S02]  /*dfa0*/  ISETP.GE.AND P1, PT, R16, c[0x0][0x3c8], PT ;  /* 0x0000f20010007a0c */ /* 0x000fe40003f26270 */
[----:B------:R-:W-:Y:S02]  /*dfb0*/  @!P4 LEA.HI.X R41, R20, R150, R19, 0x2, P5 ;  /* 0x000000961429c211 */ /* 0x000fe400028f1413 */
[----:B------:R-:W-:Y:S02]  /*dfc0*/  ISETP.GE.AND P5, PT, R12, c[0x0][0x3c8], PT ;  /* 0x0000f2000c007a0c */ /* 0x000fe40003fa6270 */
[----:B--2---:R-:W-:-:S04]  /*dfd0*/  @!P6 LEA R36, P2, R22, R0, 0x2 ;  /* 0x000000001624e211 */ /* 0x004fc800078410ff */
[----:B------:R-:W-:Y:S02]  /*dfe0*/  @!P6 LEA.HI.X R37, R22, R150, R21, 0x2, P2 ;  /* 0x000000961625e211 */ /* 0x000fe400010f1415 */
[----:B----4-:R-:W-:-:S03]  /*dff0*/  @!P3 LEA R4, P2, R18, R0, 0x2 ;  /* 0x000000001204b211 */ /* 0x010fc600078410ff */
[----:B------:R2:W-:Y:S01]  /*e000*/  @!P6 ST.E.64 [R36.64], R68 ;  /* 0x000000442400e985 */ /* 0x0005e2000c101b08 */
[----:B------:R-:W-:Y:S02]  /*e010*/  ISETP.GE.AND P6, PT, R14, c[0x0][0x3c8], PT ;  /* 0x0000f2000e007a0c */ /* 0x000fe40003fc6270 */
[----:B------:R-:W-:Y:S01]  /*e020*/  @!P3 LEA.HI.X R5, R18, R150, R17, 0x2, P2 ;  /* 0x000000961205b211 */ /* 0x000fe200010f1411 */
[----:B------:R-:W-:Y:S01]  /*e030*/  @!P4 ST.E.64 [R40.64], R72 ;  /* 0x000000482800c985 */ /* 0x000fe2000c101b08 */
[----:B------:R-:W-:-:S03]  /*e040*/  ISETP.GE.AND P4, PT, R10, c[0x0][0x3c8], PT ;  /* 0x0000f2000a007a0c */ /* 0x000fc60003f86270 */
[----:B------:R4:W-:Y:S01]  /*e050*/  @!P3 ST.E.64 [R4.64], R76 ;  /* 0x0000004c0400b985 */ /* 0x0009e2000c101b08 */
[----:B------:R-:W-:Y:S02]  /*e060*/  ISETP.GE.AND P3, PT, R8, c[0x0][0x3c8], PT ;  /* 0x0000f20008007a0c */ /* 0x000fe40003f66270 */
[----:B--2---:R-:W-:-:S04]  /*e070*/  @!P1 LEA R36, P2, R16, R0, 0x2 ;  /* 0x0000000010249211 */ /* 0x004fc800078410ff */
[----:B------:R-:W-:Y:S02]  /*e080*/  @!P1 LEA.HI.X R37, R16, R150, R15, 0x2, P2 ;  /* 0x0000009610259211 */ /* 0x000fe400010f140f */
[----:B----4-:R-:W-:-:S03]  /*e090*/  @!P6 LEA R4, P2, R14, R0, 0x2 ;  /* 0x000000000e04e211 */ /* 0x010fc600078410ff */
[----:B------:R2:W-:Y:S01]  /*e0a0*/  @!P1 ST.E.64 [R36.64], R80 ;  /* 0x0000005024009985 */ /* 0x0005e2000c101b08 */
[----:B------:R-:W-:Y:S02]  /*e0b0*/  @!P5 LEA R40, P1, R12, R0, 0x2 ;  /* 0x000000000c28d211 */ /* 0x000fe400078210ff */
[-C--:B------:R-:W-:Y:S02]  /*e0c0*/  @!P6 LEA.HI.X R5, R14, R150.reuse, R13, 0x2, P2 ;  /* 0x000000960e05e211 */ /* 0x080fe400010f140d */
[----:B------:R-:W-:Y:S02]  /*e0d0*/  @!P5 LEA.HI.X R41, R12, R150, R11, 0x2, P1 ;  /* 0x000000960c29d211 */ /* 0x000fe400008f140b */
[C---:B------:R-:W-:Y:S01]  /*e0e0*/  @!P3 LEA R44, P1, R8.reuse, R0, 0x2 ;  /* 0x00000000082cb211 */ /* 0x040fe200078210ff */
[----:B------:R4:W-:Y:S03]  /*e0f0*/  @!P6 ST.E.64 [R4.64], R84 ;  /* 0x000000540400e985 */ /* 0x0009e6000c101b08 */
[----:B------:R-:W-:Y:S01]  /*e100*/  @!P3 LEA.HI.X R45, R8, R150, R7, 0x2, P1 ;  /* 0x00000096082db211 */ /* 0x000fe200008f1407 */
[----:B------:R4:W-:Y:S01]  /*e110*/  @!P5 ST.E.64 [R40.64], R88 ;  /* 0x000000582800d985 */ /* 0x0009e2000c101b08 */
[----:B--2---:R-:W-:-:S04]  /*e120*/  @!P4 LEA R36, P2, R10, R0, 0x2 ;  /* 0x000000000a24c211 */ /* 0x004fc800078410ff */
[----:B------:R-:W-:-:S05]  /*e130*/  @!P4 LEA.HI.X R37, R10, R150, R9, 0x2, P2 ;  /* 0x000000960a25c211 */ /* 0x000fca00010f1409 */
[----:B------:R4:W-:Y:S04]  /*e140*/  @!P4 ST.E.64 [R36.64], R92 ;  /* 0x0000005c2400c985 */ /* 0x0009e8000c101b08 */
[----:B------:R4:W-:Y:S02]  /*e150*/  @!P3 ST.E.64 [R44.64], R96 ;  /* 0x000000602c00b985 */ /* 0x0009e4000c101b08 */
.L_x_2163:
[----:B------:R-:W-:Y:S05]  /*e160*/  BSYNC B0 ;  /* 0x0000000000007941 */ /* 0x000fea0003800000 */
.L_x_2162:
[----:B------:R-:W-:Y:S05]  /*e170*/  BRA.DIV ~URZ, `(.L_x_2164) ;  /* 0x00002dd27f007947 */ /* 0x000fea000b800000 */
[----:B-1----:R-:W1:Y:S04]  /*e180*/  SHFL.IDX PT, R148, R148, 0x1, 0x1c1f ;  /* 0x003c1f0094947f89 */ /* 0x002e6800000e0000 */
[----:B---3--:R-:W3:Y:S02]  /*e190*/  SHFL.IDX PT, R149, R149, 0x1, 0x1c1f ;  /* 0x003c1f0095957f89 */ /* 0x008ee400000e0000 */
.L_x_2222:
[----:B------:R-:W-:Y:S05]  /*e1a0*/  @P0 BRA `(.L_x_2159) ;  /* 0x000011f000000947 */ /* 0x000fea0003800000 */
[----:B------:R-:W-:Y:S02]  /*e1b0*/  ISETP.GE.AND P2, PT, R146, c[0x0][0x3c8], PT ;  /* 0x0000f20092007a0c */ /* 0x000fe40003f46270 */
[----:B------:R-:W-:-:S02]  /*e1c0*/  ISETP.GE.AND P4, PT, R213, c[0x0][0x3c8], PT ;  /* 0x0000f200d5007a0c */ /* 0x000fc40003f86270 */
[----:B------:R-:W-:Y:S02]  /*e1d0*/  ISETP.GE.AND P3, PT, R147, c[0x0][0x3c8], PT ;  /* 0x0000f20093007a0c */ /* 0x000fe40003f66270 */
[----:B------:R-:W-:Y:S02]  /*e1e0*/  ISETP.GE.AND P0, PT, R142, c[0x0][0x3c8], PT ;  /* 0x0000f2008e007a0c */ /* 0x000fe40003f06270 */
[----:B------:R-:W-:-:S05]  /*e1f0*/  ISETP.GE.AND P1, PT, R144, c[0x0][0x3c8], PT ;  /* 0x0000f20090007a0c */ /* 0x000fca0003f26270 */
[CC--:B---34-:R-:W-:Y:S02]  /*e200*/  @!P2 LEA R4, P5, R146.reuse, R149.reuse, 0x2 ;  /* 0x000000959204a211 */ /* 0x0d8fe400078a10ff */
[----:B------:R-:W-:Y:S02]  /*e210*/  @!P4 IMAD.MOV.U32 R48, RZ, RZ, R149 ;  /* 0x000000ffff30c224 */ /* 0x000fe400078e0095 */
[----:B-1----:R-:W-:Y:S01]  /*e220*/  @!P4 IMAD.MOV.U32 R49, RZ, RZ, R148 ;  /* 0x000000ffff31c224 */ /* 0x002fe200078e0094 */
[-C--:B------:R-:W-:Y:S02]  /*e230*/  @!P2 LEA.HI.X R5, R146, R148.reuse, R145, 0x2, P5 ;  /* 0x000000949205a211 */ /* 0x080fe400028f1491 */
[-C--:B------:R-:W-:Y:S01]  /*e240*/  @!P3 LEA R36, P6, R147, R149.reuse, 0x2 ;  /* 0x000000959324b211 */ /* 0x080fe200078c10ff */
[----:B------:R-:W-:Y:S01]  /*e250*/  @!P4 IMAD.WIDE R48, R213, 0x4, R48 ;  /* 0x00000004d530c825 */ /* 0x000fe200078e0230 */
[----:B------:R-:W-:Y:S02]  /*e260*/  @!P0 LEA R40, P5, R142, R149, 0x2 ;  /* 0x000000958e288211 */ /* 0x000fe400078a10ff */
[----:B------:R-:W-:-:S02]  /*e270*/  @!P3 LEA.HI.X R37, R147, R148, R6, 0x2, P6 ;  /* 0x000000949325b211 */ /* 0x000fc400030f1406 */
[-C--:B------:R-:W-:Y:S01]  /*e280*/  @!P0 LEA.HI.X R41, R142, R148.reuse, R141, 0x2, P5 ;  /* 0x000000948e298211 */ /* 0x080fe200028f148d */
[----:B------:R-:W-:Y:S01]  /*e290*/  @!P4 ST.E.64 [R48.64], R130 ;  /* 0x000000823000c985 */ /* 0x000fe2000c101b08 */
[----:B------:R-:W-:Y:S02]  /*e2a0*/  ISETP.GE.AND P5, PT, R140, c[0x0][0x3c8], PT ;  /* 0x0000f2008c007a0c */ /* 0x000fe40003fa6270 */
[----:B------:R-:W-:Y:S01]  /*e2b0*/  ISETP.GE.AND P4, PT, R138, c[0x0][0x3c8], PT ;  /* 0x0000f2008a007a0c */ /* 0x000fe20003f86270 */
[----:B------:R1:W-:Y:S01]  /*e2c0*/  @!P3 ST.E.64 [R36.64], R126 ;  /* 0x0000007e2400b985 */ /* 0x0003e2000c101b08 */
[----:B------:R-:W-:Y:S02]  /*e2d0*/  @!P1 LEA R44, P6, R144, R149, 0x2 ;  /* 0x00000095902c9211 */ /* 0x000fe400078c10ff */
[----:B------:R-:W-:Y:S01]  /*e2e0*/  ISETP.GE.AND P3, PT, R136, c[0x0][0x3c8], PT ;  /* 0x0000f20088007a0c */ /* 0x000fe20003f66270 */
[----:B------:R3:W-:Y:S01]  /*e2f0*/  @!P2 ST.E.64 [R4.64], R122 ;  /* 0x0000007a0400a985 */ /* 0x0007e2000c101b08 */
[----:B------:R-:W-:-:S02]  /*e300*/  @!P1 LEA.HI.X R45, R144, R148, R143, 0x2, P6 ;  /* 0x00000094902d9211 */ /* 0x000fc400030f148f */
[----:B------:R-:W-:-:S03]  /*e310*/  ISETP.GE.AND P2, PT, R134, c[0x0][0x3c8], PT ;  /* 0x0000f20086007a0c */ /* 0x000fc60003f46270 */
[----:B------:R-:W-:Y:S01]  /*e320*/  @!P1 ST.E.64 [R44.64], R118 ;  /* 0x000000762c009985 */ /* 0x000fe2000c101b08 */
[----:B------:R-:W-:-:S03]  /*e330*/  ISETP.GE.AND P1, PT, R132, c[0x0][0x3c8], PT ;  /* 0x0000f20084007a0c */ /* 0x000fc60003f26270 */
[----:B------:R4:W-:Y:S01]  /*e340*/  @!P0 ST.E.64 [R40.64], R114 ;  /* 0x0000007228008985 */ /* 0x0009e2000c101b08 */
[-C--:B-1----:R-:W-:Y:S02]  /*e350*/  @!P5 LEA R36, P6, R140, R149.reuse, 0x2 ;  /* 0x000000958c24d211 */ /* 0x082fe400078c10ff */
[----:B---3--:R-:W-:Y:S02]  /*e360*/  @!P4 LEA R4, P0, R138, R149, 0x2 ;  /* 0x000000958a04c211 */ /* 0x008fe400078010ff */
[-C--:B------:R-:W-:Y:S02]  /*e370*/  @!P5 LEA.HI.X R37, R140, R148.reuse, R139, 0x2, P6 ;  /* 0x000000948c25d211 */ /* 0x080fe400030f148b */
[----:B------:R-:W-:Y:S02]  /*e380*/  @!P4 LEA.HI.X R5, R138, R148, R137, 0x2, P0 ;  /* 0x000000948a05c211 */ /* 0x000fe400000f1489 */
[----:B------:R-:W-:Y:S01]  /*e390*/  ISETP.GE.AND P0, PT, R34, c[0x0][0x3c8], PT ;  /* 0x0000f20022007a0c */ /* 0x000fe20003f06270 */
[----:B------:R-:W-:Y:S01]  /*e3a0*/  @!P5 ST.E.64 [R36.64], R110 ;  /* 0x0000006e2400d985 */ /* 0x000fe2000c101b08 */
[----:B------:R-:W-:-:S02]  /*e3b0*/  ISETP.GE.AND P5, PT, R32, c[0x0][0x3c8], PT ;  /* 0x0000f20020007a0c */ /* 0x000fc40003fa6270 */
[-C--:B----4-:R-:W-:Y:S01]  /*e3c0*/  @!P3 LEA R40, P6, R136, R149.reuse, 0x2 ;  /* 0x000000958828b211 */ /* 0x090fe200078c10ff */
[----:B------:R1:W-:Y:S01]  /*e3d0*/  @!P4 ST.E.64 [R4.64], R106 ;  /* 0x0000006a0400c985 */ /* 0x0003e2000c101b08 */
[----:B------:R-:W-:Y:S02]  /*e3e0*/  ISETP.GE.AND P4, PT, R30, c[0x0][0x3c8], PT ;  /* 0x0000f2001e007a0c */ /* 0x000fe40003f86270 */
[----:B------:R-:W-:Y:S02]  /*e3f0*/  @!P3 LEA.HI.X R41, R136, R148, R135, 0x2, P6 ;  /* 0x000000948829b211 */ /* 0x000fe400030f1487 */
[----:B------:R-:W-:-:S03]  /*e400*/  @!P2 LEA R44, P6, R134, R149, 0x2 ;  /* 0x00000095862ca211 */ /* 0x000fc600078c10ff */
[----:B------:R-:W-:Y:S01]  /*e410*/  @!P3 ST.E.64 [R40.64], R102 ;  /* 0x000000662800b985 */ /* 0x000fe2000c101b08 */
[-C--:B------:R-:W-:Y:S02]  /*e420*/  @!P2 LEA.HI.X R45, R134, R148.reuse, R133, 0x2, P6 ;  /* 0x00000094862da211 */ /* 0x080fe400030f1485 */
[-C--:B------:R-:W-:Y:S02]  /*e430*/  @!P1 LEA R48, P6, R132, R149.reuse, 0x2 ;  /* 0x0000009584309211 */ /* 0x080fe400078c10ff */
[----:B------:R-:W-:Y:S01]  /*e440*/  ISETP.GE.AND P3, PT, R28, c[0x0][0x3c8], PT ;  /* 0x0000f2001c007a0c */ /* 0x000fe20003f66270 */
[----:B------:R-:W-:Y:S01]  /*e450*/  @!P2 ST.E.64 [R44.64], R38 ;  /* 0x000000262c00a985 */ /* 0x000fe2000c101b08 */
[-C--:B------:R-:W-:Y:S02]  /*e460*/  @!P1 LEA.HI.X R49, R132, R148.reuse, R35, 0x2, P6 ;  /* 0x0000009484319211 */ /* 0x080fe400030f1423 */
[----:B------:R-:W-:Y:S02]  /*e470*/  @!P0 LEA R52, P6, R34, R149, 0x2 ;  /* 0x0000009522348211 */ /* 0x000fe400078c10ff */
[----:B------:R-:W-:Y:S01]  /*e480*/  ISETP.GE.AND P2, PT, R26, c[0x0][0x3c8], PT ;  /* 0x0000f2001a007a0c */ /* 0x000fe20003f46270 */
[----:B------:R-:W-:Y:S01]  /*e490*/  @!P1 ST.E.64 [R48.64], R42 ;  /* 0x0000002a30009985 */ /* 0x000fe2000c101b08 */
[----:B------:R-:W-:-:S02]  /*e4a0*/  @!P0 LEA.HI.X R53, R34, R148, R33, 0x2, P6 ;  /* 0x0000009422358211 */ /* 0x000fc400030f1421 */
[-C--:B------:R-:W-:Y:S02]  /*e4b0*/  @!P5 LEA R34, P6, R32, R149.reuse, 0x2 ;  /* 0x000000952022d211 */ /* 0x080fe400078c10ff */
[----:B------:R-:W-:Y:S01]  /*e4c0*/  ISETP.GE.AND P1, PT, R24, c[0x0][0x3c8], PT ;  /* 0x0000f20018007a0c */ /* 0x000fe20003f26270 */
[----:B------:R-:W-:Y:S01]  /*e4d0*/  @!P0 ST.E.64 [R52.64], R46 ;  /* 0x0000002e34008985 */ /* 0x000fe2000c101b08 */
[-C--:B------:R-:W-:Y:S02]  /*e4e0*/  @!P5 LEA.HI.X R35, R32, R148.reuse, R31, 0x2, P6 ;  /* 0x000000942023d211 */ /* 0x080fe400030f141f */
[-C--:B-1----:R-:W-:Y:S02]  /*e4f0*/  @!P4 LEA R4, P0, R30, R149.reuse, 0x2 ;  /* 0x000000951e04c211 */ /* 0x082fe400078010ff */
[----:B------:R-:W-:Y:S01]  /*e500*/  @!P3 LEA R32, P6, R28, R149, 0x2 ;  /* 0x000000951c20b211 */ /* 0x000fe200078c10ff */
[----:B------:R-:W-:Y:S01]  /*e510*/  @!P5 ST.E.64 [R34.64], R50 ;  /* 0x000000322200d985 */ /* 0x000fe2000c101b08 */
[----:B------:R-:W-:-:S02]  /*e520*/  @!P4 LEA.HI.X R5, R30, R148, R29, 0x2, P0 ;  /* 0x000000941e05c211 */ /* 0x000fc400000f141d */
[----:B------:R-:W-:Y:S02]  /*e530*/  ISETP.GE.AND P0, PT, R22, c[0x0][0x3c8], PT ;  /* 0x0000f20016007a0c */ /* 0x000fe40003f06270 */
[-C--:B------:R-:W-:Y:S01]  /*e540*/  @!P3 LEA.HI.X R33, R28, R148.reuse, R27, 0x2, P6 ;  /* 0x000000941c21b211 */ /* 0x080fe200030f141b */
[----:B------:R1:W-:Y:S01]  /*e550*/  @!P4 ST.E.64 [R4.64], R54 ;  /* 0x000000360400c985 */ /* 0x0003e2000c101b08 */
[-C--:B------:R-:W-:Y:S02]  /*e560*/  @!P2 LEA R28, P6, R26, R149.reuse, 0x2 ;  /* 0x000000951a1ca211 */ /* 0x080fe400078c10ff */
[----:B------:R-:W-:Y:S01]  /*e570*/  ISETP.GE.AND P5, PT, R20, c[0x0][0x3c8], PT ;  /* 0x0000f20014007a0c */ /* 0x000fe20003fa6270 */
[----:B------:R3:W-:Y:S01]  /*e580*/  @!P3 ST.E.64 [R32.64], R58 ;  /* 0x0000003a2000b985 */ /* 0x0007e2000c101b08 */
[----:B------:R-:W-:Y:S02]  /*e590*/  @!P2 LEA.HI.X R29, R26, R148, R25, 0x2, P6 ;  /* 0x000000941a1da211 */ /* 0x000fe400030f1419 */
[----:B------:R-:W-:-:S02]  /*e5a0*/  @!P1 LEA R26, P6, R24, R149, 0x2 ;  /* 0x00000095181a9211 */ /* 0x000fc400078c10ff */
[----:B------:R-:W-:Y:S01]  /*e5b0*/  ISETP.GE.AND P4, PT, R18, c[0x0][0x3c8], PT ;  /* 0x0000f20012007a0c */ /* 0x000fe20003f86270 */
[----:B------:R3:W-:Y:S01]  /*e5c0*/  @!P2 ST.E.64 [R28.64], R62 ;  /* 0x0000003e1c00a985 */ /* 0x0007e2000c101b08 */
[-C--:B------:R-:W-:Y:S02]  /*e5d0*/  @!P1 LEA.HI.X R27, R24, R148.reuse, R23, 0x2, P6 ;  /* 0x00000094181b9211 */ /* 0x080fe400030f1417 */
[----:B------:R-:W-:Y:S02]  /*e5e0*/  @!P0 LEA R24, P6, R22, R149, 0x2 ;  /* 0x0000009516188211 */ /* 0x000fe400078c10ff */
[----:B------:R-:W-:Y:S01]  /*e5f0*/  ISETP.GE.AND P3, PT, R16, c[0x0][0x3c8], PT ;  /* 0x0000f20010007a0c */ /* 0x000fe20003f66270 */
[----:B------:R3:W-:Y:S01]  /*e600*/  @!P1 ST.E.64 [R26.64], R66 ;  /* 0x000000421a009985 */ /* 0x0007e2000c101b08 */
[----:B------:R-:W-:Y:S02]  /*e610*/  @!P0 LEA.HI.X R25, R22, R148, R21, 0x2, P6 ;  /* 0x0000009416198211 */ /* 0x000fe400030f1415 */
[----:B------:R-:W-:-:S02]  /*e620*/  ISETP.GE.AND P2, PT, R14, c[0x0][0x3c8], PT ;  /* 0x0000f2000e007a0c */ /* 0x000fc40003f46270 */
[----:B------:R-:W-:Y:S01]  /*e630*/  @!P5 LEA R22, P6, R20, R149, 0x2 ;  /* 0x000000951416d211 */ /* 0x000fe200078c10ff */
[----:B------:R3:W-:Y:S01]  /*e640*/  @!P0 ST.E.64 [R24.64], R70 ;  /* 0x0000004618008985 */ /* 0x0007e2000c101b08 */
[----:B------:R-:W-:Y:S02]  /*e650*/  ISETP.GE.AND P1, PT, R12, c[0x0][0x3c8], PT ;  /* 0x0000f2000c007a0c */ /* 0x000fe40003f26270 */
[----:B------:R-:W-:-:S03]  /*e660*/  @!P5 LEA.HI.X R23, R20, R148, R19, 0x2, P6 ;  /* 0x000000941417d211 */ /* 0x000fc600030f1413 */
[-C--:B------:R-:W-:Y:S02]  /*e670*/  @!P3 LEA R20, P6, R16, R149.reuse, 0x2 ;  /* 0x000000951014b211 */ /* 0x080fe400078c10ff */
[-C--:B-1----:R-:W-:Y:S01]  /*e680*/  @!P4 LEA R4, P0, R18, R149.reuse, 0x2 ;  /* 0x000000951204c211 */ /* 0x082fe200078010ff */
[----:B------:R3:W-:Y:S01]  /*e690*/  @!P5 ST.E.64 [R22.64], R74 ;  /* 0x0000004a1600d985 */ /* 0x0007e2000c101b08 */
[-C--:B------:R-:W-:Y:S02]  /*e6a0*/  @!P3 LEA.HI.X R21, R16, R148.reuse, R15, 0x2, P6 ;  /* 0x000000941015b211 */ /* 0x080fe400030f140f */
[-C--:B------:R-:W-:Y:S02]  /*e6b0*/  @!P4 LEA.HI.X R5, R18, R148.reuse, R17, 0x2, P0 ;  /* 0x000000941205c211 */ /* 0x080fe400000f1411 */
[----:B------:R-:W-:Y:S02]  /*e6c0*/  ISETP.GE.AND P0, PT, R10, c[0x0][0x3c8], PT ;  /* 0x0000f2000a007a0c */ /* 0x000fe40003f06270 */
[CC--:B------:R-:W-:Y:S01]  /*e6d0*/  @!P2 LEA R16, P6, R14.reuse, R149.reuse, 0x2 ;  /* 0x000000950e10a211 */ /* 0x0c0fe200078c10ff */
[----:B------:R3:W-:Y:S03]  /*e6e0*/  @!P4 ST.E.64 [R4.64], R78 ;  /* 0x0000004e0400c985 */ /* 0x0007e6000c101b08 */
[----:B------:R-:W-:Y:S01]  /*e6f0*/  @!P2 LEA.HI.X R17, R14, R148, R13, 0x2, P6 ;  /* 0x000000940e11a211 */ /* 0x000fe200030f140d */
[----:B------:R3:W-:Y:S01]  /*e700*/  @!P3 ST.E.64 [R20.64], R82 ;  /* 0x000000521400b985 */ /* 0x0007e2000c101b08 */
        /* <DEDUP_REMOVED lines=9> */
[----:B---3--:R-:W-:-:S04]  /*e7a0*/  LEA R4, P0, R8, R149, 0x2 ;  /* 0x0000009508047211 */ /* 0x008fc800078010ff */
[----:B------:R-:W-:-:S05]  /*e7b0*/  LEA.HI.X R5, R8, R148, R7, 0x2, P0 ;  /* 0x0000009408057211 */ /* 0x000fca00000f1407 */
[----:B------:R1:W-:Y:S01]  /*e7c0*/  ST.E.64 [R4.64], R98 ;  /* 0x0000006204007985 */ /* 0x0003e2000c101b08 */
[----:B------:R-:W-:Y:S05]  /*e7d0*/  BRA `(.L_x_2159) ;  /* 0x00000bc000007947 */ /* 0x000fea0003800000 */
.L_x_2144:
        /* <DEDUP_REMOVED lines=16> */
[----:B--2--5:R1:W2:Y:S04]  /*e8e0*/  LDG.E R6, [R4.64] ;  /* 0x0000000804067981 */ /* 0x0242a8000c1e1900 */
[----:B-1--4-:R-:W2:Y:S02]  /*e8f0*/  LDG.E R4, [R4.64+0x4] ;  /* 0x0000040804047981 */ /* 0x012ea4000c1e1900 */
[----:B--2---:R-:W-:Y:S02]  /*e900*/  IADD3 R6, -R6, R4, RZ ;  /* 0x0000000406067210 */ /* 0x004fe40007ffe1ff */
.L_x_2165:
[----:B------:R-:W-:Y:S01]  /*e910*/  ISETP.GT.AND P0, PT, R206, 0x7f, PT ;  /* 0x0000007fce00780c */ /* 0x000fe20003f04270 */
[----:B------:R-:W-:Y:S01]  /*e920*/  BSSY B0, `(.L_x_2166) ;  /* 0x0000034000007945 */ /* 0x000fe20003800000 */
[----:B------:R-:W-:Y:S02]  /*e930*/  SEL R230, R230, RZ, !P2 ;  /* 0x000000ffe6e67207 */ /* 0x000fe40005000000 */
[----:B------:R-:W-:-:S02]  /*e940*/  SEL R7, R7, RZ, !P2 ;  /* 0x000000ff07077207 */ /* 0x000fc40005000000 */
[----:B----45:R-:W-:-:S07]  /*e950*/  SHF.R.S32.HI R4, RZ, 0x1f, R0 ;  /* 0x0000001fff047819 */ /* 0x030fce0000011400 */
[----:B------:R-:W-:Y:S05]  /*e960*/  @P0 BRA `(.L_x_2167) ;  /* 0x000002f000000947 */ /* 0x000fea0003800000 */
[----:B------:R-:W-:Y:S01]  /*e970*/  IMAD R5, R6, c[0x0][0x4e8], RZ ;  /* 0x00013a0006057a24 */ /* 0x000fe200078e02ff */
[----:B------:R-:W-:-:S04]  /*e980*/  IADD3 R2, R197, R206, RZ ;  /* 0x000000cec5027210 */ /* 0x000fc80007ffe0ff */
[----:B------:R-:W-:-:S13]  /*e990*/  ISETP.GE.AND P0, PT, R2, R5, PT ;  /* 0x000000050200720c */ /* 0x000fda0003f06270 */
[----:B------:R-:W-:Y:S05]  /*e9a0*/  @P0 BRA `(.L_x_2167) ;  /* 0x000002b000000947 */ /* 0x000fea0003800000 */
[----:B------:R-:W-:Y:S01]  /*e9b0*/  IMAD.MOV.U32 R22, RZ, RZ, 0x368 ;  /* 0x00000368ff167424 */ /* 0x000fe200078e00ff */
[----:B------:R-:W-:Y:S01]  /*e9c0*/  ISETP.GT.AND P2, PT, R234, 0x1, PT ;  /* 0x00000001ea00780c */ /* 0x000fe20003f44270 */
[----:B------:R-:W-:Y:S01]  /*e9d0*/  IMAD.MOV.U32 R5, RZ, RZ, c[0x0][0x4e8] ;  /* 0x00013a00ff057624 */ /* 0x000fe200078e00ff */
[----:B------:R-:W-:Y:S02]  /*e9e0*/  MOV R10, R2 ;  /* 0x00000002000a7202 */ /* 0x000fe40000000f00 */
[----:B------:R-:W-:Y:S02]  /*e9f0*/  SEL R22, R22, 0x328, P2 ;  /* 0x0000032816167807 */ /* 0x000fe40001000000 */
[----:B------:R-:W-:Y:S02]  /*ea00*/  ISETP.NE.AND P0, PT, R5, 0x1, PT ;  /* 0x000000010500780c */ /* 0x000fe40003f05270 */
[----:B------:R-:W4:Y:S01]  /*ea10*/  LDC.64 R20, c[0x0][R22+0x170] ;  /* 0x00005c0016147b82 */ /* 0x000f220000000a00 */
[----:B------:R-:W-:-:S07]  /*ea20*/  SEL R235, R235, RZ, P2 ;  /* 0x000000ffebeb7207 */ /* 0x000fce0001000000 */
[----:B------:R-:W5:Y:S03]  /*ea30*/  LDC.64 R14, c[0x0][R22+0x168] ;  /* 0x00005a00160e7b82 */ /* 0x000f660000000a00 */
[----:B------:R-:W-:-:S05]  /*ea40*/  @P0 IMAD.HI.U32 R9, R2, c[0x0][0x4ec], RZ ;  /* 0x00013b0002090a27 */ /* 0x000fca00078e00ff */
[----:B------:R-:W1:Y:S01]  /*ea50*/  LDC.64 R18, c[0x0][R22+0x178] ;  /* 0x00005e0016127b82 */ /* 0x000e620000000a00 */
[----:B------:R-:W-:-:S05]  /*ea60*/  @P0 SHF.R.U32.HI R10, RZ, c[0x0][0x4f0], R9 ;  /* 0x00013c00ff0a0a19 */ /* 0x000fca0000011609 */
[----:B------:R-:W-:Y:S02]  /*ea70*/  IMAD.MOV R9, RZ, RZ, -R10 ;  /* 0x000000ffff097224 */ /* 0x000fe400078e0a0a */
[----:B------:R-:W2:Y:S02]  /*ea80*/  LDC.64 R16, c[0x0][R22+0x160] ;  /* 0x0000580016107b82 */ /* 0x000ea40000000a00 */
[----:B------:R-:W-:Y:S02]  /*ea90*/  IMAD R9, R9, c[0x0][0x4e8], R2 ;  /* 0x00013a0009097a24 */ /* 0x000fe400078e0202 */
[-C--:B----4-:R-:W-:Y:S02]  /*eaa0*/  IMAD R5, R21, R230.reuse, RZ ;  /* 0x000000e615057224 */ /* 0x090fe400078e02ff */
[----:B------:R-:W-:-:S04]  /*eab0*/  IMAD.WIDE.U32 R12, R20, R230, RZ ;  /* 0x000000e6140c7225 */ /* 0x000fc800078e00ff */
[----:B------:R-:W-:Y:S02]  /*eac0*/  IMAD R5, R20, R7, R5 ;  /* 0x0000000714057224 */ /* 0x000fe400078e0205 */
[-C--:B-----5:R-:W-:Y:S02]  /*ead0*/  IMAD R8, R15, R231.reuse, RZ ;  /* 0x000000e70f087224 */ /* 0x0a0fe400078e02ff */
[----:B------:R-:W-:Y:S01]  /*eae0*/  IMAD.WIDE.U32 R14, R14, R231, RZ ;  /* 0x000000e70e0e7225 */ /* 0x000fe200078e00ff */
[----:B------:R-:W-:-:S03]  /*eaf0*/  IADD3 R5, R13, R5, RZ ;  /* 0x000000050d057210 */ /* 0x000fc60007ffe0ff */
[----:B------:R-:W-:Y:S01]  /*eb00*/  IMAD.IADD R8, R15, 0x1, R8 ;  /* 0x000000010f087824 */ /* 0x000fe200078e0208 */
[----:B------:R-:W-:Y:S01]  /*eb10*/  IADD3 R14, P1, P0, R12, R14, R0 ;  /* 0x0000000e0c0e7210 */ /* 0x000fe2000783e000 */
[-C--:B-1----:R-:W-:Y:S02]  /*eb20*/  IMAD R11, R19, R235.reuse, RZ ;  /* 0x000000eb130b7224 */ /* 0x082fe400078e02ff */
[----:B------:R-:W-:Y:S01]  /*eb30*/  IMAD.WIDE.U32 R18, R18, R235, RZ ;  /* 0x000000eb12127225 */ /* 0x000fe200078e00ff */
[----:B------:R-:W-:Y:S02]  /*eb40*/  IADD3.X R5, R5, R8, R4, P1, P0 ;  /* 0x0000000805057210 */ /* 0x000fe40000fe0404 */
[----:B------:R-:W-:Y:S02]  /*eb50*/  SHF.R.S32.HI R8, RZ, 0x1f, R9 ;  /* 0x0000001fff087819 */ /* 0x000fe40000011409 */
[----:B------:R-:W-:Y:S01]  /*eb60*/  IADD3 R14, P1, P0, R10, R14, R18 ;  /* 0x0000000e0a0e7210 */ /* 0x000fe2000783e012 */
[----:B--2---:R-:W-:Y:S01]  /*eb70*/  IMAD R2, R17, R9, RZ ;  /* 0x0000000911027224 */ /* 0x004fe200078e02ff */
[----:B------:R-:W-:-:S02]  /*eb80*/  IADD3 R11, R19, R11, RZ ;  /* 0x0000000b130b7210 */ /* 0x000fc40007ffe0ff */
[----:B------:R-:W-:Y:S01]  /*eb90*/  SHF.R.S32.HI R10, RZ, 0x1f, R10 ;  /* 0x0000001fff0a7819 */ /* 0x000fe2000001140a */
[----:B------:R-:W-:Y:S01]  /*eba0*/  IMAD R2, R16, R8, R2 ;  /* 0x0000000810027224 */ /* 0x000fe200078e0202 */
[----:B------:R-:W-:Y:S02]  /*ebb0*/  MOV R8, c[0x0][0x4ac] ;  /* 0x00012b0000087a02 */ /* 0x000fe40000000f00 */
[----:B------:R-:W-:Y:S01]  /*ebc0*/  IADD3.X R15, R10, R5, R11, P1, P0 ;  /* 0x000000050a0f7210 */ /* 0x000fe20000fe040b */
[----:B------:R-:W-:Y:S01]  /*ebd0*/  IMAD.MOV.U32 R5, RZ, RZ, c[0x0][0x4a8] ;  /* 0x00012a00ff057624 */ /* 0x000fe200078e00ff */
[----:B------:R-:W-:-:S03]  /*ebe0*/  SEL R8, R8, c[0x0][0x454], P2 ;  /* 0x0001150008087a07 */ /* 0x000fc60001000000 */
[----:B------:R-:W-:Y:S01]  /*ebf0*/  IMAD.WIDE.U32 R14, R16, R9, R14 ;  /* 0x00000009100e7225 */ /* 0x000fe200078e000e */
[----:B------:R-:W-:-:S03]  /*ec00*/  SEL R5, R5, c[0x0][0x450], P2 ;  /* 0x0001140005057a07 */ /* 0x000fc60001000000 */
[----:B------:R-:W-:Y:S01]  /*ec10*/  IMAD.IADD R2, R15, 0x1, R2 ;  /* 0x000000010f027824 */ /* 0x000fe200078e0202 */
[----:B------:R-:W-:-:S04]  /*ec20*/  LEA R10, P0, R14, R5, 0x2 ;  /* 0x000000050e0a7211 */ /* 0x000fc800078010ff */
[----:B------:R-:W-:Y:S02]  /*ec30*/  LEA.HI.X R11, R14, R8, R2, 0x2, P0 ;  /* 0x000000080e0b7211 */ /* 0x000fe400000f1402 */
[----:B------:R-:W-:-:S05]  /*ec40*/  MOV R2, 0xff800000 ;  /* 0xff80000000027802 */ /* 0x000fca0000000f00 */
[----:B------:R1:W-:Y:S02]  /*ec50*/  STG.E [R10.64], R2 ;  /* 0x000000020a007986 */ /* 0x0003e4000c101908 */
.L_x_2167:
[----:B------:R-:W-:Y:S05]  /*ec60*/  BSYNC B0 ;  /* 0x0000000000007941 */ /* 0x000fea0003800000 */
.L_x_2166:
[----:B------:R-:W-:-:S13]  /*ec70*/  ISETP.GT.AND P0, PT, R234, 0x1, PT ;  /* 0x00000001ea00780c */ /* 0x000fda0003f04270 */
[----:B------:R-:W-:Y:S05]  /*ec80*/  @P0 BRA `(.L_x_2159) ;  /* 0x0000071000000947 */ /* 0x000fea0003800000 */
[----:B-1----:R-:W-:Y:S01]  /*ec90*/  MOV R2, c[0x0][0x4e8] ;  /* 0x00013a0000027a02 */ /* 0x002fe20000000f00 */
[----:B------:R-:W-:Y:S02]  /*eca0*/  IMAD R4, R4, c[0x0][0x3a0], RZ ;  /* 0x0000e80004047a24 */ /* 0x000fe400078e02ff */
[----:B------:R-:W-:Y:S01]  /*ecb0*/  IMAD.WIDE.U32 R8, R0, c[0x0][0x3a0], RZ ;  /* 0x0000e80000087a25 */ /* 0x000fe200078e00ff */
[----:B------:R-:W-:-:S03]  /*ecc0*/  ISETP.NE.AND P0, PT, R2, 0x1, PT ;  /* 0x000000010200780c */ /* 0x000fc60003f05270 */
[----:B------:R-:W-:Y:S01]  /*ecd0*/  IMAD R4, R0, c[0x0][0x3a4], R4 ;  /* 0x0000e90000047a24 */ /* 0x000fe200078e0204 */
[----:B------:R-:W-:Y:S01]  /*ece0*/  LEA R0, R218, R219, 0x5 ;  /* 0x000000dbda007211 */ /* 0x000fe200078e28ff */
[----:B------:R-:W-:-:S03]  /*ecf0*/  IMAD R7, R7, c[0x0][0x3f0], RZ ;  /* 0x0000fc0007077a24 */ /* 0x000fc600078e02ff */
[----:B------:R-:W-:Y:S01]  /*ed00*/  IADD3 R0, R197, R0, RZ ;  /* 0x00000000c5007210 */ /* 0x000fe20007ffe0ff */
[----:B------:R-:W-:Y:S01]  /*ed10*/  IMAD R7, R230, c[0x0][0x3f4], R7 ;  /* 0x0000fd00e6077a24 */ /* 0x000fe200078e0207 */
[----:B------:R-:W-:Y:S02]  /*ed20*/  IADD3 R9, R9, R4, RZ ;  /* 0x0000000409097210 */ /* 0x000fe40007ffe0ff */
[----:B------:R-:W-:Y:S01]  /*ed30*/  MOV R4, R0 ;  /* 0x0000000000047202 */ /* 0x000fe20000000f00 */
[----:B------:R-:W-:Y:S01]  /*ed40*/  @P0 IMAD.HI.U32 R2, R0, c[0x0][0x4ec], RZ ;  /* 0x00013b0000020a27 */ /* 0x000fe200078e00ff */
[----:B------:R-:W-:-:S03]  /*ed50*/  IADD3 R197, R219, R197, RZ ;  /* 0x000000c5dbc57210 */ /* 0x000fc60007ffe0ff */
        /* <DEDUP_REMOVED lines=13> */
[----:B------:R-:W-:Y:S01]  /*ee30*/  IMAD R8, R8, c[0x0][0x3d8], RZ ;  /* 0x0000f60008087a24 */ /* 0x000fe200078e02ff */
[----:B------:R-:W-:-:S03]  /*ee40*/  MOV R10, R230 ;  /* 0x000000e6000a7202 */ /* 0x000fc60000000f00 */
[C---:B------:R-:W-:Y:S02]  /*ee50*/  IMAD R8, R5.reuse, c[0x0][0x3dc], R8 ;  /* 0x0000f70005087a24 */ /* 0x040fe400078e0208 */
[----:B------:R-:W-:-:S05]  /*ee60*/  IMAD.WIDE.U32 R10, R5, c[0x0][0x3d8], R10 ;  /* 0x0000f600050a7a25 */ /* 0x000fca00078e000a */
[----:B------:R-:W-:Y:S02]  /*ee70*/  LEA R7, P0, R10, c[0x0][0x380], 0x1 ;  /* 0x0000e0000a077a11 */ /* 0x000fe400078008ff */
[----:B------:R-:W-:-:S04]  /*ee80*/  IADD3 R8, R11, R8, RZ ;  /* 0x000000080b087210 */ /* 0x000fc80007ffe0ff */
[----:B------:R-:W-:Y:S01]  /*ee90*/  LEA.HI.X R8, R10, c[0x0][0x384], R8, 0x1, P0 ;  /* 0x0000e1000a087a11 */ /* 0x000fe200000f0c08 */
[----:B------:R-:W-:Y:S05]  /*eea0*/  BRA.DIV ~URZ, `(.L_x_2168) ;  /* 0x000021727f007947 */ /* 0x000fea000b800000 */
[----:B------:R1:W4:Y:S02]  /*eeb0*/  SHFL.IDX PT, R9, R8, RZ, 0x181f ;  /* 0x00181fff08097589 */ /* 0x00032400000e0000 */
.L_x_2223:
[----:B------:R-:W-:Y:S05]  /*eec0*/  BRA.DIV ~URZ, `(.L_x_2169) ;  /* 0x000021c27f007947 */ /* 0x000fea000b800000 */
[----:B------:R1:W2:Y:S02]  /*eed0*/  SHFL.IDX PT, R0, R7, RZ, 0x181f ;  /* 0x00181fff07007589 */ /* 0x0002a400000e0000 */
.L_x_2224:
[----:B------:R-:W-:Y:S01]  /*eee0*/  IMAD R6, R6, c[0x0][0x4e8], RZ ;  /* 0x00013a0006067a24 */ /* 0x000fe200078e02ff */
[----:B------:R-:W-:Y:S04]  /*eef0*/  BSSY B0, `(.L_x_2170) ;  /* 0x000000f000007945 */ /* 0x000fe80003800000 */
        /* <DEDUP_REMOVED lines=8> */
[-C--:B----4-:R-:W-:Y:S02]  /*ef80*/  @!P2 LEA.HI.X R11, R222, R9.reuse, R223, 0x1, P5 ;  /* 0x00000009de0ba211 */ /* 0x090fe400028f0cdf */
[-C--:B------:R-:W-:Y:S02]  /*ef90*/  @!P1 LEA.HI.X R5, R208, R9.reuse, R203, 0x1, P4 ;  /* 0x00000009d0059211 */ /* 0x080fe400020f0ccb */
[----:B------:R-:W-:Y:S01]  /*efa0*/  @!P0 LEA.HI.X R13, R207, R9, R202, 0x1, P3 ;  /* 0x00000009cf0d8211 */ /* 0x000fe200018f0cca */
[----:B------:R2:W-:Y:S04]  /*efb0*/  @!P2 ST.E.128 [R10.64], RZ ;  /* 0x000000ff0a00a985 */ /* 0x0005e8000c101d08 */
[----:B------:R2:W-:Y:S04]  /*efc0*/  @!P1 ST.E.128 [R4.64], RZ ;  /* 0x000000ff04009985 */ /* 0x0005e8000c101d08 */
[----:B------:R2:W-:Y:S02]  /*efd0*/  @!P0 ST.E.128 [R12.64], RZ ;  /* 0x000000ff0c008985 */ /* 0x0005e4000c101d08 */
.L_x_2171:
[----:B------:R-:W-:Y:S05]  /*efe0*/  BSYNC B0 ;  /* 0x0000000000007941 */ /* 0x000fea0003800000 */
.L_x_2170:
[----:B------:R-:W-:Y:S05]  /*eff0*/  BRA.DIV ~URZ, `(.L_x_2172) ;  /* 0x000021027f007947 */ /* 0x000fea000b800000 */
[----:B----4-:R4:W1:Y:S04]  /*f000*/  SHFL.IDX PT, R9, R8, 0x1, 0x181f ;  /* 0x00381f0008097f89 */ /* 0x01086800000e0000 */
[----:B--2---:R4:W2:Y:S02]  /*f010*/  SHFL.IDX PT, R0, R7, 0x1, 0x181f ;  /* 0x00381f0007007f89 */ /* 0x0048a400000e0000 */
.L_x_2225:
        /* <DEDUP_REMOVED lines=16> */
.L_x_2174:
[----:B------:R-:W-:Y:S05]  /*f120*/  BSYNC B0 ;  /* 0x0000000000007941 */ /* 0x000fea0003800000 */
.L_x_2173:
[----:B------:R-:W-:Y:S05]  /*f130*/  BRA.DIV ~URZ, `(.L_x_2175) ;  /* 0x000020927f007947 */ /* 0x000fea000b800000 */
[----:B-1----:R1:W3:Y:S02]  /*f140*/  SHFL.IDX PT, R9, R8, 0x2, 0x181f ;  /* 0x00581f0008097f89 */ /* 0x0022e400000e0000 */
.L_x_2226:
[----:B------:R-:W-:Y:S05]  /*f150*/  BRA.DIV ~URZ, `(.L_x_2176) ;  /* 0x000020e27f007947 */ /* 0x000fea000b800000 */
[----:B--2---:R2:W1:Y:S02]  /*f160*/  SHFL.IDX PT, R0, R7, 0x2, 0x181f ;  /* 0x00581f0007007f89 */ /* 0x00446400000e0000 */
.L_x_2227:
        /* <DEDUP_REMOVED lines=10> */
[-C--:B---3--:R-:W-:Y:S02]  /*f210*/  @!P2 LEA.HI.X R11, R222, R9.reuse, R223, 0x1, P5 ;  /* 0x00000009de0ba211 */ /* 0x088fe400028f0cdf */
[-C--:B------:R-:W-:Y:S02]  /*f220*/  @!P1 LEA.HI.X R5, R208, R9.reuse, R203, 0x1, P4 ;  /* 0x00000009d0059211 */ /* 0x080fe400020f0ccb */
[----:B------:R-:W-:Y:S01]  /*f230*/  @!P0 LEA.HI.X R13, R207, R9, R202, 0x1, P3 ;  /* 0x00000009cf0d8211 */ /* 0x000fe200018f0cca */
[----:B------:R1:W-:Y:S04]  /*f240*/  @!P2 ST.E.128 [R10.64], RZ ;  /* 0x000000ff0a00a985 */ /* 0x0003e8000c101d08 */
[----:B------:R1:W-:Y:S04]  /*f250*/  @!P1 ST.E.128 [R4.64], RZ ;  /* 0x000000ff04009985 */ /* 0x0003e8000c101d08 */
[----:B------:R1:W-:Y:S02]  /*f260*/  @!P0 ST.E.128 [R12.64], RZ ;  /* 0x000000ff0c008985 */ /* 0x0003e4000c101d08 */
.L_x_2178:
[----:B------:R-:W-:Y:S05]  /*f270*/  BSYNC B0 ;  /* 0x0000000000007941 */ /* 0x000fea0003800000 */
.L_x_2177:
[----:B------:R-:W-:Y:S05]  /*f280*/  BRA.DIV ~URZ, `(.L_x_2179) ;  /* 0x000020227f007947 */ /* 0x000fea000b800000 */
[----:B-1--4-:R-:W1:Y:S04]  /*f290*/  SHFL.IDX PT, R8, R8, 0x3, 0x181f ;  /* 0x00781f0008087f89 */ /* 0x012e6800000e0000 */
[----:B--2---:R-:W2:Y:S02]  /*f2a0*/  SHFL.IDX PT, R7, R7, 0x3, 0x181f ;  /* 0x00781f0007077f89 */ /* 0x004ea400000e0000 */
.L_x_2228:
[----:B------:R-:W-:-:S04]  /*f2b0*/  IADD3 R197, R197, 0x60, RZ ;  /* 0x00000060c5c57810 */ /* 0x000fc80007ffe0ff */
        /* <DEDUP_REMOVED lines=14> */
.L_x_2159:
[----:B------:R-:W-:Y:S05]  /*f3a0*/  BSYNC B1 ;  /* 0x0000000000017941 */ /* 0x000fea0003800000 */
.L_x_2143:
[----:B------:R-:W-:-:S13]  /*f3b0*/  ISETP.NE.AND P0, PT, R220, RZ, PT ;  /* 0x000000ffdc00720c */ /* 0x000fda0003f05270 */
[----:B------:R-:W-:Y:S01]  /*f3c0*/  @P0 WARPSYNC 0xffffffff ;  /* 0xffffffff00000948 */ /* 0x000fe20003800000 */
[----:B------:R-:W-:Y:S06]  /*f3d0*/  @P0 BAR.SYNC.DEFER_BLOCKING 0x5, 0x100 ;  /* 0x0144000000000b1d */ /* 0x000fec0000010000 */
[----:B------:R-:W4:Y:S04]  /*f3e0*/  @P0 LDS.128 R196, [0x24100] ;  /* 0x02410000ffc40984 */ /* 0x000f280000000c00 */
[----:B------:R-:W-:Y:S06]  /*f3f0*/  @P0 BAR.ARV 0x4, 0x100 ;  /* 0x0104000000000b1d */ /* 0x000fec0000002000 */
[----:B------:R-:W-:Y:S05]  /*f400*/  @P0 BRA `(.L_x_2180) ;  /* 0x00000ea000000947 */ /* 0x000fea0003800000 */
[----:B-1----:R-:W-:Y:S01]  /*f410*/  LOP3.LUT R6, R206, 0x1f, RZ, 0xc0, !PT ;  /* 0x0000001fce067812 */ /* 0x002fe200078ec0ff */
[----:B--2---:R-:W-:-:S03]  /*f420*/  IMAD.MOV.U32 R11, RZ, RZ, RZ ;  /* 0x000000ffff0b7224 */ /* 0x004fc600078e00ff */
[----:B------:R-:W-:Y:S01]  /*f430*/  ISETP.NE.AND P5, PT, R6, 0x1f, PT ;  /* 0x0000001f0600780c */ /* 0x000fe20003fa5270 */
[----:B------:R-:W-:Y:S10]  /*f440*/  BRA.DIV ~URZ, `(.L_x_2181) ;  /* 0x00001f327f007947 */ /* 0x000ff4000b800000 */
[----:B------:R1:W2:Y:S02]  /*f450*/  SHFL.IDX PT, R7, R3, RZ, 0x1f ;  /* 0x00001fff03077589 */ /* 0x0002a400000e0000 */
.L_x_2229:
[----:B------:R-:W-:Y:S05]  /*f460*/  BRA.DIV ~URZ, `(.L_x_2182) ;  /* 0x00001f827f007947 */ /* 0x000fea000b800000 */
[----:B-1----:R-:W1:Y:S02]  /*f470*/  SHFL.IDX PT, R3, R3, 0x1, 0x1f ;  /* 0x00201f0003037f89 */ /* 0x002e6400000e0000 */
.L_x_2230:
[----:B---34-:R-:W-:Y:S02]  /*f480*/  IMAD.IADD R4, R199, 0x1, R6 ;  /* 0x00000001c7047824 */ /* 0x018fe400078e0206 */
        /* <DEDUP_REMOVED lines=17> */
.L_x_2231:
        /* <DEDUP_REMOVED lines=16> */
.L_x_2232:
[----:B----4-:R-:W-:Y:S01]  /*f6a0*/  IMAD R0, R0, c[0x0][0x538], RZ ;  /* 0x00014e0000007a24 */ /* 0x010fe200078e02ff */
[----:B------:R-:W-:Y:S04]  /*f6b0*/  BSSY B1, `(.L_x_2185) ;  /* 0x00000ba000017945 */ /* 0x000fe80003800000 */
[----:B-1----:R-:W-:-:S04]  /*f6c0*/  IADD3 R196, R0, R3, RZ ;  /* 0x0000000300c47210 */ /* 0x002fc80007ffe0ff */
[----:B--2---:R-:W-:-:S13]  /*f6d0*/  ISETP.GT.AND P6, PT, R196, R7, PT ;  /* 0x00000007c400720c */ /* 0x004fda0003fc4270 */
[----:B------:R-:W-:Y:S05]  /*f6e0*/  @P6 BRA `(.L_x_2186) ;  /* 0x0000024000006947 */ /* 0x000fea0003800000 */
.L_x_2190:
        /* <DEDUP_REMOVED lines=16> */
.L_x_2233:
        /* <DEDUP_REMOVED lines=16> */
.L_x_2234:
[----:B--2---:R-:W-:-:S05]  /*f8f0*/  IMAD R0, R0, c[0x0][0x538], RZ ;  /* 0x00014e0000007a24 */ /* 0x004fca00078e02ff */
[----:B------:R-:W-:-:S04]  /*f900*/  IADD3 R196, R0, R196, RZ ;  /* 0x000000c400c47210 */ /* 0x000fc80007ffe0ff */
[----:B------:R-:W-:-:S13]  /*f910*/  ISETP.GT.AND P6, PT, R196, R7, PT ;  /* 0x00000007c400720c */ /* 0x000fda0003fc4270 */
[----:B-1----:R-:W-:Y:S05]  /*f920*/  @!P6 BRA `(.L_x_2190) ;  /* 0xfffffdc00000e947 */ /* 0x002fea000383ffff */
.L_x_2186:
[----:B------:R-:W-:-:S05]  /*f930*/  IADD3 R196, -R0, R196, RZ ;  /* 0x000000c400c47210 */ /* 0x000fca0007ffe1ff */
[----:B------:R-:W-:-:S05]  /*f940*/  IMAD R0, R9, c[0x0][0x538], R196 ;  /* 0x00014e0009007a24 */ /* 0x000fca00078e02c4 */
[----:B------:R-:W-:Y:S01]  /*f950*/  ISETP.GT.AND P0, PT, R0, R7, PT ;  /* 0x000000070000720c */ /* 0x000fe20003f04270 */
[----:B------:R-:W-:-:S12]  /*f960*/  BRA.DIV ~URZ, `(.L_x_2191) ;  /* 0x00001f127f007947 */ /* 0x000fd8000b800000 */
[----:B------:R-:W-:-:S04]  /*f970*/  VOTE.ANY R8, PT, !P0 ;  /* 0x0000000000087806 */ /* 0x000fc800040e0100 */
.L_x_2235:
[----:B------:R-:W1:Y:S02]  /*f980*/  POPC R12, R8 ;  /* 0x00000008000c7309 */ /* 0x000e640000000000 */
[----:B-1----:R-:W-:Y:S01]  /*f990*/  IADD3 R199, R12, R199, RZ ;  /* 0x000000c70cc77210 */ /* 0x002fe20007ffe0ff */
[----:B------:R-:W-:Y:S05]  /*f9a0*/  BRA.DIV ~URZ, `(.L_x_2192) ;  /* 0x00001f127f007947 */ /* 0x000fea000b800000 */
[----:B------:R1:W2:Y:S04]  /*f9b0*/  SHFL.IDX PT, R197, R197, R12, 0x1f ;  /* 0x00001f0cc5c57589 */ /* 0x0002a800000e0000 */
[----:B------:R1:W4:Y:S02]  /*f9c0*/  SHFL.IDX PT, R3, R11, R12, 0x1f ;  /* 0x00001f0c0b037589 */ /* 0x00032400000e0000 */
.L_x_2236:
[----:B------:R-:W-:Y:S01]  /*f9d0*/  ISETP.NE.AND P0, PT, R8, RZ, PT ;  /* 0x000000ff0800720c */ /* 0x000fe20003f05270 */
[----:B------:R-:W-:-:S12]  /*f9e0*/  BSSY B0, `(.L_x_2193) ;  /* 0x0000005000007945 */ /* 0x000fd80003800000 */
[----:B------:R-:W-:Y:S05]  /*f9f0*/  @!P0 BRA `(.L_x_2194) ;  /* 0x0000003000008947 */ /* 0x000fea0003800000 */
[----:B------:R-:W-:Y:S01]  /*fa00*/  IADD3 R4, R12, -0x1, RZ ;  /* 0xffffffff0c047810 */ /* 0x000fe20007ffe0ff */
[----:B------:R-:W-:Y:S05]  /*fa10*/  BRA.DIV ~URZ, `(.L_x_2195) ;  /* 0x00001f727f007947 */ /* 0x000fea000b800000 */
[----:B------:R1:W3:Y:S02]  /*fa20*/  SHFL.IDX PT, R10, R9, R4, 0x1f ;  /* 0x00001f04090a7589 */ /* 0x0002e400000e0000 */
.L_x_2194:
[----:B------:R-:W-:Y:S05]  /*fa30*/  BSYNC B0 ;  /* 0x0000000000007941 */ /* 0x000fea0003800000 */
.L_x_2193:
[----:B----4-:R-:W-:Y:S01]  /*fa40*/  ISETP.NE.AND P0, PT, R3, 0x1, PT ;  /* 0x000000010300780c */ /* 0x010fe20003f05270 */
[----:B---3--:R-:W-:Y:S01]  /*fa50*/  IMAD R196, R10, c[0x0][0x538], R196 ;  /* 0x00014e000ac47a24 */ /* 0x008fe200078e02c4 */
[----:B------:R-:W-:Y:S04]  /*fa60*/  BSSY B0, `(.L_x_2196) ;  /* 0x0000077000007945 */ /* 0x000fe80003800000 */
[----:B------:R-:W-:-:S07]  /*fa70*/  IADD3 R5, -R196, R7, RZ ;  /* 0x00000007c4057210 */ /* 0x000fce0007ffe1ff */
        /* <DEDUP_REMOVED lines=56> */
.L_x_2197:
[----:B------:R-:W-:-:S04]  /*fe00*/  IMAD.MOV.U32 R0, RZ, RZ, 0x4 ;  /* 0x00000004ff007424 */ /* 0x000fc800078e00ff */
[----:B------:R-:W-:-:S06]  /*fe10*/  IMAD.WIDE R2, R199, R0, c[0x0][0x590] ;  /* 0x00016400c7027625 */ /* 0x000fcc00078e0200 */
[----:B------:R-:W3:Y:S01]  /*fe20*/  LDG.E R3, [R2.64] ;  /* 0x0000000802037981 */ /* 0x000ee2000c1e1900 */
        /* <DEDUP_REMOVED lines=31> */
[----:B------:R-:W-:Y:S01]  /*10020*/  IABS R8, R3 ;  /* 0x0000000300087213 */ /* 0x000fe20000000000 */
[----:B------:R-:W-:Y:S01]  /*10030*/  IMAD.MOV R198, RZ, RZ, -R3 ;  /* 0x000000ffffc67224 */ /* 0x000fe200078e0a03 */
[----:B------:R-:W-:Y:S02]  /*10040*/  IADD3 R4, R4, 0x1000000, R5 ;  /* 0x0100000004047810 */ /* 0x000fe40007ffe005 */
[----:B------:R-:W1:Y:S08]  /*10050*/  I2F.RP R10, R8 ;  /* 0x00000008000a7306 */ /* 0x000e700000209400 */
[----:B-1----:R-:W1:Y:S02]  /*10060*/  MUFU.RCP R10, R10 ;  /* 0x0000000a000a7308 */ /* 0x002e640000001000 */
[----:B-1----:R-:W-:-:S06]  /*10070*/  IADD3 R10, R10, 0xffffffe, RZ ;  /* 0x0ffffffe0a0a7810 */ /* 0x002fcc0007ffe0ff */
[----:B------:R-:W1:Y:S02]  /*10080*/  F2I.FTZ.U32.TRUNC.NTZ R11, R10 ;  /* 0x0000000a000b7305 */ /* 0x000e64000021f000 */
[----:B-1----:R-:W-:Y:S02]  /*10090*/  IMAD.MOV R0, RZ, RZ, -R11 ;  /* 0x000000ffff007224 */ /* 0x002fe400078e0a0b */
[----:B------:R-:W-:Y:S02]  /*100a0*/  IMAD.MOV.U32 R10, RZ, RZ, RZ ;  /* 0x000000ffff0a7224 */ /* 0x000fe400078e00ff */
        /* <DEDUP_REMOVED lines=16> */
[----:B------:R-:W-:Y:S02]  /*101b0*/  IMAD R198, R7, R198, R4 ;  /* 0x000000c607c67224 */ /* 0x000fe400078e0204 */
[----:B------:R-:W-:Y:S02]  /*101c0*/  IMAD.MOV.U32 R2, RZ, RZ, R7 ;  /* 0x000000ffff027224 */ /* 0x000fe400078e0007 */
.L_x_2198:
[----:B------:R-:W-:Y:S05]  /*101d0*/  BSYNC B0 ;  /* 0x0000000000007941 */ /* 0x000fea0003800000 */
.L_x_2196:
[----:B------:R-:W-:-:S04]  /*101e0*/  LOP3.LUT R2, RZ, R2, RZ, 0x33, !PT ;  /* 0x00000002ff027212 */ /* 0x000fc800078e33ff */
[----:B------:R-:W-:Y:S01]  /*101f0*/  IADD3 R197, R2, R197, RZ ;  /* 0x000000c502c57210 */ /* 0x000fe20007ffe0ff */
[----:B------:R-:W-:Y:S05]  /*10200*/  BRA `(.L_x_2199) ;  /* 0x0000004000007947 */ /* 0x000fea0003800000 */
.L_x_2187:
[----:B------:R-:W-:Y:S01]  /*10210*/  IMAD.MOV.U32 R196, RZ, RZ, R7 ;  /* 0x000000ffffc47224 */ /* 0x000fe200078e0007 */
[----:B------:R-:W-:Y:S01]  /*10220*/  MOV R198, RZ ;  /* 0x000000ff00c67202 */ /* 0x000fe20000000f00 */
[----:B------:R-:W-:Y:S01]  /*10230*/  IMAD.MOV.U32 R197, RZ, RZ, RZ ;  /* 0x000000ffffc57224 */ /* 0x000fe200078e00ff */
[----:B------:R-:W-:Y:S02]  /*10240*/  MOV R199, c[0x0][0x53c] ;  /* 0x00014f0000c77a02 */ /* 0x000fe40000000f00 */
.L_x_2199:
[----:B------:R-:W-:Y:S05]  /*10250*/  BSYNC B1 ;  /* 0x0000000000017941 */ /* 0x000fea0003800000 */
.L_x_2185:
[----:B------:R-:W-:Y:S01]  /*10260*/  WARPSYNC 0xffffffff ;  /* 0xffffffff00007948 */ /* 0x000fe20003800000 */
[----:B------:R-:W-:Y:S01]  /*10270*/  BAR.SYNC.DEFER_BLOCKING 0x4, 0x100 ;  /* 0x0104000000007b1d */ /* 0x000fe20000010000 */
[----:B------:R-:W-:-:S13]  /*10280*/  ISETP.NE.AND P0, PT, R6, RZ, PT ;  /* 0x000000ff0600720c */ /* 0x000fda0003f05270 */
[----:B------:R1:W-:Y:S04]  /*10290*/  @!P0 STS.128 [0x24100], R196 ;  /* 0x024100c4ff008388 */ /* 0x0003e80000000c00 */
[----:B------:R-:W-:Y:S06]  /*102a0*/  BAR.ARV 0x5, 0x100 ;  /* 0x0144000000007b1d */ /* 0x000fec0000002000 */
.L_x_2180:
[----:B----4-:R-:W-:-:S13]  /*102b0*/  ISETP.GE.AND P0, PT, R199, c[0x0][0x53c], PT ;  /* 0x00014f00c7007a0c */ /* 0x010fda0003f06270 */
[----:B-123--:R-:W-:Y:S01]  /*102c0*/  @P0 CALL.REL.NOINC `(.L_x_2200) ;  /* 0x0000001000000944 */ /* 0x00efe20003c00000 */
[----:B------:R-:W-:Y:S05]  /*102d0*/  BRA `(.L_x_2201) ;  /* 0xffff136000007947 */ /* 0x000fea000383ffff */
.L_x_2200:
[----:B------:R-:W-:Y:S05]  /*102e0*/  EXIT ;  /* 0x000000000000794d */ /* 0x000fea0003800000 */
.L_x_2099:
[----:B------:R-:W-:Y:S01]  /*102f0*/  IMAD.MOV.U32 R9, RZ, RZ, R8 ;  /* 0x000000ffff097224 */ /* 0x000fe200078e0008 */
[----:B------:R-:W-:Y:S02]  /*10300*/  MOV R2, 0x1 ;  /* 0x0000000100027802 */ /* 0x000fe40000000f00 */
[----:B------:R-:W-:Y:S02]  /*10310*/  MOV R0, 0x10330 ;  /* 0x0001033000007802 */ /* 0x000fe40000000f00 */
[----:B------:R-:W-:Y:S05]  /*10320*/  CALL.REL.NOINC `($__internal_46_$__cuda_sm70_shflsync_up_p) ;  /* 0x0000176000007944 */ /* 0x000fea0003c00000 */
[----:B--2---:R-:W-:Y:S01]  /*10330*/  MOV R0, R2 ;  /* 0x0000000200007202 */ /* 0x004fe20000000f00 */
[----:B-1----:R-:W-:Y:S05]  /*10340*/  BRA `(.L_x_2202) ;  /* 0xffff012000007947 */ /* 0x002fea000383ffff */
.L_x_2100:
[----:B------:R-:W-:Y:S01]  /*10350*/  IMAD.MOV.U32 R9, RZ, RZ, R8 ;  /* 0x000000ffff097224 */ /* 0x000fe200078e0008 */
[----:B------:R-:W-:Y:S02]  /*10360*/  MOV R2, 0x2 ;  /* 0x0000000200027802 */ /* 0x000fe40000000f00 */
[----:B------:R-:W-:Y:S02]  /*10370*/  MOV R0, 0x10390 ;  /* 0x0001039000007802 */ /* 0x000fe40000000f00 */
[----:B------:R-:W-:Y:S05]  /*10380*/  CALL.REL.NOINC `($__internal_46_$__cuda_sm70_shflsync_up_p) ;  /* 0x0000170000007944 */ /* 0x000fea0003c00000 */
[----:B-12---:R-:W-:Y:S01]  /*10390*/  SEL R9, R2, RZ, P4 ;  /* 0x000000ff02097207 */ /* 0x006fe20002000000 */
[----:B------:R-:W-:Y:S01]  /*103a0*/  IMAD.MOV.U32 R2, RZ, RZ, 0x4 ;  /* 0x00000004ff027424 */ /* 0x000fe200078e00ff */
[----:B------:R-:W-:-:S03]  /*103b0*/  MOV R0, 0x103e0 ;  /* 0x000103e000007802 */ /* 0x000fc60000000f00 */
[----:B------:R-:W-:Y:S02]  /*103c0*/  IMAD.IADD R9, R8, 0x1, R9 ;  /* 0x0000000108097824 */ /* 0x000fe400078e0209 */
[----:B------:R-:W-:Y:S05]  /*103d0*/  CALL.REL.NOINC `($__internal_46_$__cuda_sm70_shflsync_up_p) ;  /* 0x000016b000007944 */ /* 0x000fea0003c00000 */
[----:B--2---:R-:W-:Y:S02]  /*103e0*/  SEL R2, R2, RZ, P3 ;  /* 0x000000ff02027207 */ /* 0x004fe40001800000 */
[----:B------:R-:W-:-:S03]  /*103f0*/  MOV R0, 0x10430 ;  /* 0x0001043000007802 */ /* 0x000fc60000000f00 */
[----:B-1----:R-:W-:Y:S02]  /*10400*/  IMAD.IADD R9, R9, 0x1, R2 ;  /* 0x0000000109097824 */ /* 0x002fe400078e0202 */
[----:B------:R-:W-:Y:S02]  /*10410*/  IMAD.MOV.U32 R2, RZ, RZ, 0x8 ;  /* 0x00000008ff027424 */ /* 0x000fe400078e00ff */
[----:B------:R-:W-:Y:S05]  /*10420*/  CALL.REL.NOINC `($__internal_46_$__cuda_sm70_shflsync_up_p) ;  /* 0x0000166000007944 */ /* 0x000fea0003c00000 */
[----:B--2---:R-:W-:Y:S02]  /*10430*/  SEL R2, R2, RZ, P2 ;  /* 0x000000ff02027207 */ /* 0x004fe40001000000 */
[----:B------:R-:W-:-:S03]  /*10440*/  MOV R0, 0x10480 ;  /* 0x0001048000007802 */ /* 0x000fc60000000f00 */
[----:B-1----:R-:W-:Y:S02]  /*10450*/  IMAD.IADD R9, R9, 0x1, R2 ;  /* 0x0000000109097824 */ /* 0x002fe400078e0202 */
[----:B------:R-:W-:Y:S02]  /*10460*/  IMAD.MOV.U32 R2, RZ, RZ, 0x10 ;  /* 0x00000010ff027424 */ /* 0x000fe400078e00ff */
[----:B------:R-:W-:Y:S05]  /*10470*/  CALL.REL.NOINC `($__internal_46_$__cuda_sm70_shflsync_up_p) ;  /* 0x0000161000007944 */ /* 0x000fea0003c00000 */
[----:B--2---:R-:W-:Y:S01]  /*10480*/  SEL R2, R2, RZ, P1 ;  /* 0x000000ff02027207 */ /* 0x004fe20000800000 */
[----:B------:R-:W-:Y:S01]  /*10490*/  IMAD.MOV.U32 R4, RZ, RZ, 0x1f ;  /* 0x0000001fff047424 */ /* 0x000fe200078e00ff */
[----:B------:R-:W-:-:S03]  /*104a0*/  MOV R0, 0x104f0 ;  /* 0x000104f000007802 */ /* 0x000fc60000000f00 */
[----:B-1----:R-:W-:Y:S01]  /*104b0*/  IMAD.IADD R9, R9, 0x1, R2 ;  /* 0x0000000109097824 */ /* 0x002fe200078e0202 */
[----:B------:R-:W-:-:S03]  /*104c0*/  MOV R2, 0x1f ;  /* 0x0000001f00027802 */ /* 0x000fc60000000f00 */
[----:B------:R-:W-:Y:S02]  /*104d0*/  IMAD.MOV.U32 R5, RZ, RZ, R9 ;  /* 0x000000ffff057224 */ /* 0x000fe400078e0009 */
[----:B------:R-:W-:Y:S05]  /*104e0*/  CALL.REL.NOINC `($__internal_45_$__cuda_sm70_shflsync_idx_p) ;  /* 0x0000155000007944 */ /* 0x000fea0003c00000 */
[----:B------:R-:W-:Y:S05]  /*104f0*/  BRA `(.L_x_2203) ;  /* 0xffff007000007947 */ /* 0x000fea000383ffff */
.L_x_2102:
[----:B------:R-:W-:Y:S02]  /*10500*/  SEL R2, RZ, 0x1, P0 ;  /* 0x00000001ff027807 */ /* 0x000fe40000000000 */
[----:B------:R-:W-:Y:S02]  /*10510*/  MOV R0, 0x10530 ;  /* 0x0001053000007802 */ /* 0x000fe40000000f00 */
[----:B------:R-:W-:Y:S05]  /*10520*/  CALL.REL.NOINC `($__internal_47_$__cuda_sm70_votesync_ballot) ;  /* 0x000015b000007944 */ /* 0x000fea0003c00000 */
[----:B------:R-:W-:Y:S05]  /*10530*/  BRA `(.L_x_2204) ;  /* 0xffff00c000007947 */ /* 0x000fea000383ffff */
.L_x_2103:
[----:B------:R-:W-:Y:S01]  /*10540*/  IMAD.MOV.U32 R5, RZ, RZ, R10 ;  /* 0x000000ffff057224 */ /* 0x000fe200078e000a */
[----:B------:R-:W-:Y:S01]  /*10550*/  MOV R4, R3 ;  /* 0x0000000300047202 */ /* 0x000fe20000000f00 */
[----:B------:R-:W-:Y:S01]  /*10560*/  IMAD.MOV.U32 R2, RZ, RZ, 0x1f ;  /* 0x0000001fff027424 */ /* 0x000fe200078e00ff */
[----:B------:R-:W-:Y:S02]  /*10570*/  MOV R0, 0x10590 ;  /* 0x0001059000007802 */ /* 0x000fe40000000f00 */
[----:B------:R-:W-:Y:S05]  /*10580*/  CALL.REL.NOINC `($__internal_45_$__cuda_sm70_shflsync_idx_p) ;  /* 0x000014b000007944 */ /* 0x000fea0003c00000 */
[----:B------:R-:W-:Y:S01]  /*10590*/  IMAD.MOV.U32 R10, RZ, RZ, R2 ;  /* 0x000000ffff0a7224 */ /* 0x000fe200078e0002 */
[----:B------:R-:W-:Y:S01]  /*105a0*/  MOV R5, R7 ;  /* 0x0000000700057202 */ /* 0x000fe20000000f00 */
[----:B------:R-:W-:Y:S01]  /*105b0*/  IMAD.MOV.U32 R11, RZ, RZ, RZ ;  /* 0x000000ffff0b7224 */ /* 0x000fe200078e00ff */
[----:B------:R-:W-:Y:S01]  /*105c0*/  MOV R4, R3 ;  /* 0x0000000300047202 */ /* 0x000fe20000000f00 */
[----:B------:R-:W-:Y:S01]  /*105d0*/  IMAD.MOV.U32 R2, RZ, RZ, 0x1f ;  /* 0x0000001fff027424 */ /* 0x000fe200078e00ff */
[----:B------:R-:W-:-:S02]  /*105e0*/  MOV R0, 0x10600 ;  /* 0x0001060000007802 */ /* 0x000fc40000000f00 */
[----:B------:R-:W-:Y:S05]  /*105f0*/  CALL.REL.NOINC `($__internal_45_$__cuda_sm70_shflsync_idx_p) ;  /* 0x0000144000007944 */ /* 0x000fea0003c00000 */
[----:B------:R-:W-:Y:S01]  /*10600*/  MOV R7, R2 ;  /* 0x0000000200077202 */ /* 0x000fe20000000f00 */
[----:B------:R-:W-:Y:S05]  /*10610*/  BRA `(.L_x_2205) ;  /* 0xffff004000007947 */ /* 0x000fea000383ffff */
.L_x_2106:
[----:B------:R-:W-:Y:S01]  /*10620*/  IMAD.MOV.U32 R5, RZ, RZ, R9 ;  /* 0x000000ffff057224 */ /* 0x000fe200078e0009 */
[----:B------:R-:W-:Y:S01]  /*10630*/  MOV R4, R3 ;  /* 0x0000000300047202 */ /* 0x000fe20000000f00 */
[----:B------:R-:W-:Y:S01]  /*10640*/  IMAD.MOV.U32 R2, RZ, RZ, 0x1f ;  /* 0x0000001fff027424 */ /* 0x000fe200078e00ff */
[----:B------:R-:W-:-:S02]  /*10650*/  MOV R0, 0x10670 ;  /* 0x0001067000007802 */ /* 0x000fc40000000f00 */
[----:B--23--:R-:W-:Y:S05]  /*10660*/  CALL.REL.NOINC `($__internal_45_$__cuda_sm70_shflsync_idx_p) ;  /* 0x000013d000007944 */ /* 0x00cfea0003c00000 */
[----:B------:R-:W-:Y:S01]  /*10670*/  MOV R11, R2 ;  /* 0x00000002000b7202 */ /* 0x000fe20000000f00 */
[----:B------:R-:W-:Y:S05]  /*10680*/  BRA `(.L_x_2105) ;  /* 0xffff003000007947 */ /* 0x000fea000383ffff */
.L_x_2117:
[----:B------:R-:W-:Y:S01]  /*10690*/  IMAD.MOV.U32 R5, RZ, RZ, R8 ;  /* 0x000000ffff057224 */ /* 0x000fe200078e0008 */
[----:B------:R-:W-:Y:S01]  /*106a0*/  MOV R4, RZ ;  /* 0x000000ff00047202 */ /* 0x000fe20000000f00 */
[----:B------:R-:W-:Y:S01]  /*106b0*/  IMAD.MOV.U32 R2, RZ, RZ, 0x181f ;  /* 0x0000181fff027424 */ /* 0x000fe200078e00ff */
[----:B------:R-:W-:-:S02]  /*106c0*/  MOV R0, 0x106e0 ;  /* 0x000106e000007802 */ /* 0x000fc40000000f00 */
[----:B-1----:R-:W-:Y:S05]  /*106d0*/  CALL.REL.NOINC `($__internal_45_$__cuda_sm70_shflsync_idx_p) ;  /* 0x0000136000007944 */ /* 0x002fea0003c00000 */
[----:B------:R-:W-:Y:S01]  /*106e0*/  MOV R10, R2 ;  /* 0x00000002000a7202 */ /* 0x000fe20000000f00 */
[----:B------:R-:W-:Y:S05]  /*106f0*/  BRA `(.L_x_2206) ;  /* 0xffff1de000007947 */ /* 0x000fea000383ffff */
.L_x_2118:
[----:B------:R-:W-:Y:S01]  /*10700*/  IMAD.MOV.U32 R5, RZ, RZ, R9 ;  /* 0x000000ffff057224 */ /* 0x000fe200078e0009 */
[----:B------:R-:W-:Y:S01]  /*10710*/  MOV R4, RZ ;  /* 0x000000ff00047202 */ /* 0x000fe20000000f00 */
[----:B------:R-:W-:Y:S01]  /*10720*/  IMAD.MOV.U32 R2, RZ, RZ, 0x181f ;  /* 0x0000181fff027424 */ /* 0x000fe200078e00ff */
[----:B------:R-:W-:-:S02]  /*10730*/  MOV R0, 0x10750 ;  /* 0x0001075000007802 */ /* 0x000fc40000000f00 */
[----:B-123--:R-:W-:Y:S05]  /*10740*/  CALL.REL.NOINC `($__internal_45_$__cuda_sm70_shflsync_idx_p) ;  /* 0x000012f000007944 */ /* 0x00efea0003c00000 */
[----:B------:R-:W-:Y:S01]  /*10750*/  MOV R0, R2 ;  /* 0x0000000200007202 */ /* 0x000fe20000000f00 */
[----:B------:R-:W-:Y:S05]  /*10760*/  BRA `(.L_x_2207) ;  /* 0xffff1d9000007947 */ /* 0x000fea000383ffff */
.L_x_2121:
[----:B-1----:R-:W-:Y:S01]  /*10770*/  IMAD.MOV.U32 R5, RZ, RZ, R8 ;  /* 0x000000ffff057224 */ /* 0x002fe200078e0008 */
[----:B------:R-:W-:Y:S01]  /*10780*/  MOV R4, 0x1 ;  /* 0x0000000100047802 */ /* 0x000fe20000000f00 */
[----:B------:R-:W-:Y:S01]  /*10790*/  IMAD.MOV.U32 R2, RZ, RZ, 0x181f ;  /* 0x0000181fff027424 */ /* 0x000fe200078e00ff */
[----:B------:R-:W-:-:S02]  /*107a0*/  MOV R0, 0x107c0 ;  /* 0x000107c000007802 */ /* 0x000fc40000000f00 */
[----:B--234-:R-:W-:Y:S05]  /*107b0*/  CALL.REL.NOINC `($__internal_45_$__cuda_sm70_shflsync_idx_p) ;  /* 0x0000128000007944 */ /* 0x01cfea0003c00000 */
[----:B------:R-:W-:Y:S01]  /*107c0*/  IMAD.MOV.U32 R10, RZ, RZ, R2 ;  /* 0x000000ffff0a7224 */ /* 0x000fe200078e0002 */
[----:B------:R-:W-:Y:S01]  /*107d0*/  MOV R4, 0x1 ;  /* 0x0000000100047802 */ /* 0x000fe20000000f00 */
[----:B------:R-:W-:Y:S01]  /*107e0*/  IMAD.MOV.U32 R5, RZ, RZ, R9 ;  /* 0x000000ffff057224 */ /* 0x000fe200078e0009 */
[----:B------:R-:W-:-:S02]  /*107f0*/  MOV R2, 0x181f ;  /* 0x0000181f00027802 */ /* 0x000fc40000000f00 */
[----:B------:R-:W-:Y:S02]  /*10800*/  MOV R0, 0x10820 ;  /* 0x0001082000007802 */ /* 0x000fe40000000f00 */
[----:B------:R-:W-:Y:S05]  /*10810*/  CALL.REL.NOINC `($__internal_45_$__cuda_sm70_shflsync_idx_p) ;  /* 0x0000122000007944 */ /* 0x000fea0003c00000 */
[----:B------:R-:W-:Y:S05]  /*10820*/  BRA `(.L_x_2208) ;  /* 0xffff1e1000007947 */ /* 0x000fea000383ffff */
.L_x_2124:
[----:B-1----:R-:W-:Y:S01]  /*10830*/  IMAD.MOV.U32 R5, RZ, RZ, R8 ;  /* 0x000000ffff057224 */ /* 0x002fe200078e0008 */
[----:B------:R-:W-:Y:S01]  /*10840*/  MOV R4, 0x2 ;  /* 0x0000000200047802 */ /* 0x000fe20000000f00 */
[----:B----4-:R-:W-:Y:S01]  /*10850*/  IMAD.MOV.U32 R2, RZ, RZ, 0x181f ;  /* 0x0000181fff027424 */ /* 0x010fe200078e00ff */
[----:B------:R-:W-:Y:S02]  /*10860*/  MOV R0, 0x10880 ;  /* 0x0001088000007802 */ /* 0x000fe40000000f00 */
[----:B--23--:R-:W-:Y:S05]  /*10870*/  CALL.REL.NOINC `($__internal_45_$__cuda_sm70_shflsync_idx_p) ;  /* 0x000011c000007944 */ /* 0x00cfea0003c00000 */
[----:B------:R-:W-:Y:S01]  /*10880*/  MOV R10, R2 ;  /* 0x00000002000a7202 */ /* 0x000fe20000000f00 */
[----:B------:R-:W-:Y:S05]  /*10890*/  BRA `(.L_x_2209) ;  /* 0xffff1ed000007947 */ /* 0x000fea000383ffff */
.L_x_2125:
[----:B-1----:R-:W-:Y:S01]  /*108a0*/  IMAD.MOV.U32 R5, RZ, RZ, R9 ;  /* 0x000000ffff057224 */ /* 0x002fe200078e0009 */
[----:B------:R-:W-:Y:S01]  /*108b0*/  MOV R4, 0x2 ;  /* 0x0000000200047802 */ /* 0x000fe20000000f00 */
[----:B----4-:R-:W-:Y:S01]  /*108c0*/  IMAD.MOV.U32 R2, RZ, RZ, 0x181f ;  /* 0x0000181fff027424 */ /* 0x010fe200078e00ff */
[----:B------:R-:W-:Y:S02]  /*108d0*/  MOV R0, 0x108f0 ;  /* 0x000108f000007802 */ /* 0x000fe40000000f00 */
[----:B--23--:R-:W-:Y:S05]  /*108e0*/  CALL.REL.NOINC `($__internal_45_$__cuda_sm70_shflsync_idx_p) ;  /* 0x0000115000007944 */ /* 0x00cfea0003c00000 */
[----:B------:R-:W-:Y:S05]  /*108f0*/  BRA `(.L_x_2210) ;  /* 0xffff1e9000007947 */ /* 0x000fea000383ffff */
.L_x_2128:
[----:B-1----:R-:W-:Y:S01]  /*10900*/  IMAD.MOV.U32 R5, RZ, RZ, R8 ;  /* 0x000000ffff057224 */ /* 0x002fe200078e0008 */
[----:B------:R-:W-:Y:S01]  /*10910*/  MOV R4, 0x3 ;  /* 0x0000000300047802 */ /* 0x000fe20000000f00 */
[----:B--2---:R-:W-:Y:S01]  /*10920*/  IMAD.MOV.U32 R2, RZ, RZ, 0x181f ;  /* 0x0000181fff027424 */ /* 0x004fe200078e00ff */
[----:B------:R-:W-:-:S02]  /*10930*/  MOV R0, 0x10950 ;  /* 0x0001095000007802 */ /* 0x000fc40000000f00 */
[----:B---34-:R-:W-:Y:S05]  /*10940*/  CALL.REL.NOINC `($__internal_45_$__cuda_sm70_shflsync_idx_p) ;  /* 0x000010f000007944 */ /* 0x018fea0003c00000 */
[----:B------:R-:W-:Y:S01]  /*10950*/  IMAD.MOV.U32 R8, RZ, RZ, R2 ;  /* 0x000000ffff087224 */ /* 0x000fe200078e0002 */
[----:B------:R-:W-:Y:S01]  /*10960*/  MOV R4, 0x3 ;  /* 0x0000000300047802 */ /* 0x000fe20000000f00 */
[----:B------:R-:W-:Y:S01]  /*10970*/  IMAD.MOV.U32 R5, RZ, RZ, R9 ;  /* 0x000000ffff057224 */ /* 0x000fe200078e0009 */
[----:B------:R-:W-:-:S02]  /*10980*/  MOV R2, 0x181f ;  /* 0x0000181f00027802 */ /* 0x000fc40000000f00 */
[----:B------:R-:W-:Y:S02]  /*10990*/  MOV R0, 0x109b0 ;  /* 0x000109b000007802 */ /* 0x000fe40000000f00 */
[----:B------:R-:W-:Y:S05]  /*109a0*/  CALL.REL.NOINC `($__internal_45_$__cuda_sm70_shflsync_idx_p) ;  /* 0x0000109000007944 */ /* 0x000fea0003c00000 */
[----:B------:R-:W-:Y:S01]  /*109b0*/  MOV R9, R2 ;  /* 0x0000000200097202 */ /* 0x000fe20000000f00 */
[----:B------:R-:W-:Y:S05]  /*109c0*/  BRA `(.L_x_2211) ;  /* 0xffff1f0000007947 */ /* 0x000fea000383ffff */
.L_x_2139:
[----:B-1----:R-:W-:Y:S01]  /*109d0*/  IMAD.MOV.U32 R8, RZ, RZ, R242 ;  /* 0x000000ffff087224 */ /* 0x002fe200078e00f2 */
[----:B------:R-:W-:Y:S02]  /*109e0*/  MOV R7, 0x2 ;  /* 0x0000000200077802 */ /* 0x000fe40000000f00 */
[----:B------:R-:W-:Y:S02]  /*109f0*/  MOV R6, 0x10a10 ;  /* 0x00010a1000067802 */ /* 0x000fe40000000f00 */
[----:B------:R-:W-:Y:S05]  /*10a00*/  CALL.REL.NOINC `($__internal_44_$__cuda_sm70_shflsync_bfly_p) ;  /* 0x00000fe000007944 */ /* 0x000fea0003c00000 */
[----:B------:R-:W-:Y:S01]  /*10a10*/  MOV R3, R7 ;  /* 0x0000000700037202 */ /* 0x000fe20000000f00 */
[----:B------:R-:W-:Y:S05]  /*10a20*/  BRA `(.L_x_2212) ;  /* 0xffffafc000007947 */ /* 0x000fea000383ffff */
.L_x_2140:
[----:B-1----:R-:W-:Y:S01]  /*10a30*/  IMAD.MOV.U32 R8, RZ, RZ, R3 ;  /* 0x000000ffff087224 */ /* 0x002fe200078e0003 */
[----:B------:R-:W-:Y:S02]  /*10a40*/  MOV R7, 0x1 ;  /* 0x0000000100077802 */ /* 0x000fe40000000f00 */
[----:B------:R-:W-:Y:S02]  /*10a50*/  MOV R6, 0x10a70 ;  /* 0x00010a7000067802 */ /* 0x000fe40000000f00 */
[----:B--2---:R-:W-:Y:S05]  /*10a60*/  CALL.REL.NOINC `($__internal_44_$__cuda_sm70_shflsync_bfly_p) ;  /* 0x00000f8000007944 */ /* 0x004fea0003c00000 */
[----:B------:R-:W-:Y:S01]  /*10a70*/  FADD.FTZ R3, R3, R7 ;  /* 0x0000000703037221 */ /* 0x000fe20000010000 */
[----:B------:R-:W-:Y:S02]  /*10a80*/  MOV R8, R239 ;  /* 0x000000ef00087202 */ /* 0x000fe40000000f00 */
[----:B------:R-:W-:-:S02]  /*10a90*/  MOV R7, 0x2 ;  /* 0x0000000200077802 */ /* 0x000fc40000000f00 */
[----:B------:R-:W-:Y:S02]  /*10aa0*/  MOV R6, 0x10ac0 ;  /* 0x00010ac000067802 */ /* 0x000fe40000000f00 */
[----:B------:R-:W-:Y:S05]  /*10ab0*/  CALL.REL.NOINC `($__internal_44_$__cuda_sm70_shflsync_bfly_p) ;  /* 0x00000f3000007944 */ /* 0x000fea0003c00000 */
[----:B------:R-:W-:Y:S01]  /*10ac0*/  FADD.FTZ R239, R239, R7 ;  /* 0x00000007efef7221 */ /* 0x000fe20000010000 */
[----:B------:R-:W-:Y:S02]  /*10ad0*/  MOV R7, 0x1 ;  /* 0x0000000100077802 */ /* 0x000fe40000000f00 */
[----:B------:R-:W-:Y:S02]  /*10ae0*/  MOV R6, 0x10b10 ;  /* 0x00010b1000067802 */ /* 0x000fe40000000f00 */
[----:B------:R-:W-:Y:S02]  /*10af0*/  MOV R8, R239 ;  /* 0x000000ef00087202 */ /* 0x000fe40000000f00 */
[----:B------:R-:W-:Y:S05]  /*10b00*/  CALL.REL.NOINC `($__internal_44_$__cuda_sm70_shflsync_bfly_p) ;  /* 0x00000ee000007944 */ /* 0x000fea0003c00000 */
[----:B------:R-:W-:Y:S01]  /*10b10*/  MOV R5, R7 ;  /* 0x0000000700057202 */ /* 0x000fe20000000f00 */
[----:B------:R-:W-:Y:S05]  /*10b20*/  BRA `(.L_x_2213) ;  /* 0xffffaf3000007947 */ /* 0x000fea000383ffff */
.L_x_2147:
[----:B--234-:R-:W-:Y:S01]  /*10b30*/  IMAD.MOV.U32 R5, RZ, RZ, R7 ;  /* 0x000000ffff057224 */ /* 0x01cfe200078e0007 */
[----:B------:R-:W-:Y:S01]  /*10b40*/  MOV R4, RZ ;  /* 0x000000ff00047202 */ /* 0x000fe20000000f00 */
[----:B------:R-:W-:Y:S01]  /*10b50*/  IMAD.MOV.U32 R2, RZ, RZ, 0x181f ;  /* 0x0000181fff027424 */ /* 0x000fe200078e00ff */
[----:B------:R-:W-:Y:S02]  /*10b60*/  MOV R0, 0x10b80 ;  /* 0x00010b8000007802 */ /* 0x000fe40000000f00 */
[----:B-1----:R-:W-:Y:S05]  /*10b70*/  CALL.REL.NOINC `($__internal_45_$__cuda_sm70_shflsync_idx_p) ;  /* 0x00000ec000007944 */ /* 0x002fea0003c00000 */
[----:B------:R-:W-:Y:S01]  /*10b80*/  MOV R57, R2 ;  /* 0x0000000200397202 */ /* 0x000fe20000000f00 */
[----:B------:R-:W-:Y:S05]  /*10b90*/  BRA `(.L_x_2214) ;  /* 0xffffc58000007947 */ /* 0x000fea000383ffff */
.L_x_2148:
[----:B------:R-:W-:Y:S01]  /*10ba0*/  IMAD.MOV.U32 R5, RZ, RZ, R56 ;  /* 0x000000ffff057224 */ /* 0x000fe200078e0038 */
[----:B------:R-:W-:Y:S01]  /*10bb0*/  MOV R4, RZ ;  /* 0x000000ff00047202 */ /* 0x000fe20000000f00 */
[----:B------:R-:W-:Y:S01]  /*10bc0*/  IMAD.MOV.U32 R2, RZ, RZ, 0x181f ;  /* 0x0000181fff027424 */ /* 0x000fe200078e00ff */
[----:B------:R-:W-:-:S02]  /*10bd0*/  MOV R0, 0x10bf0 ;  /* 0x00010bf000007802 */ /* 0x000fc40000000f00 */
[----:B-123--:R-:W-:Y:S05]  /*10be0*/  CALL.REL.NOINC `($__internal_45_$__cuda_sm70_shflsync_idx_p) ;  /* 0x00000e5000007944 */ /* 0x00efea0003c00000 */
[----:B------:R-:W-:Y:S01]  /*10bf0*/  MOV R0, R2 ;  /* 0x0000000200007202 */ /* 0x000fe20000000f00 */
[----:B------:R-:W-:Y:S05]  /*10c00*/  BRA `(.L_x_2215) ;  /* 0xffffc53000007947 */ /* 0x000fea000383ffff */
.L_x_2151:
[----:B--2---:R-:W-:Y:S01]  /*10c10*/  IMAD.MOV.U32 R5, RZ, RZ, R7 ;  /* 0x000000ffff057224 */ /* 0x004fe200078e0007 */
[----:B------:R-:W-:Y:S01]  /*10c20*/  MOV R4, 0x1 ;  /* 0x0000000100047802 */ /* 0x000fe20000000f00 */
[----:B------:R-:W-:Y:S01]  /*10c30*/  IMAD.MOV.U32 R2, RZ, RZ, 0x181f ;  /* 0x0000181fff027424 */ /* 0x000fe200078e00ff */
[----:B------:R-:W-:-:S02]  /*10c40*/  MOV R0, 0x10c60 ;  /* 0x00010c6000007802 */ /* 0x000fc40000000f00 */
[----:B-1-34-:R-:W-:Y:S05]  /*10c50*/  CALL.REL.NOINC `($__internal_45_$__cuda_sm70_shflsync_idx_p) ;  /* 0x00000de000007944 */ /* 0x01afea0003c00000 */
[----:B------:R-:W-:Y:S01]  /*10c60*/  IMAD.MOV.U32 R20, RZ, RZ, R2 ;  /* 0x000000ffff147224 */ /* 0x000fe200078e0002 */
[----:B------:R-:W-:Y:S01]  /*10c70*/  MOV R4, 0x1 ;  /* 0x0000000100047802 */ /* 0x000fe20000000f00 */
[----:B------:R-:W-:Y:S01]  /*10c80*/  IMAD.MOV.U32 R5, RZ, RZ, R56 ;  /* 0x000000ffff057224 */ /* 0x000fe200078e0038 */
[----:B------:R-:W-:-:S02]  /*10c90*/  MOV R2, 0x181f ;  /* 0x0000181f00027802 */ /* 0x000fc40000000f00 */
[----:B------:R-:W-:Y:S02]  /*10ca0*/  MOV R0, 0x10cc0 ;  /* 0x00010cc000007802 */ /* 0x000fe40000000f00 */
[----:B------:R-:W-:Y:S05]  /*10cb0*/  CALL.REL.NOINC `($__internal_45_$__cuda_sm70_shflsync_idx_p) ;  /* 0x00000d8000007944 */ /* 0x000fea0003c00000 */
[----:B------:R-:W-:Y:S05]  /*10cc0*/  BRA `(.L_x_2216) ;  /* 0xffffc5a000007947 */ /* 0x000fea000383ffff */
.L_x_2154:
[----:B--2---:R-:W-:Y:S01]  /*10cd0*/  IMAD.MOV.U32 R5, RZ, RZ, R7 ;  /* 0x000000ffff057224 */ /* 0x004fe200078e0007 */
[----:B------:R-:W-:Y:S01]  /*10ce0*/  MOV R4, 0x2 ;  /* 0x0000000200047802 */ /* 0x000fe20000000f00 */
[----:B----4-:R-:W-:Y:S01]  /*10cf0*/  IMAD.MOV.U32 R2, RZ, RZ, 0x181f ;  /* 0x0000181fff027424 */ /* 0x010fe200078e00ff */
[----:B------:R-:W-:Y:S02]  /*10d00*/  MOV R0, 0x10d20 ;  /* 0x00010d2000007802 */ /* 0x000fe40000000f00 */
[----:B-1-3--:R-:W-:Y:S05]  /*10d10*/  CALL.REL.NOINC `($__internal_45_$__cuda_sm70_shflsync_idx_p) ;  /* 0x00000d2000007944 */ /* 0x00afea0003c00000 */
[----:B------:R-:W-:Y:S01]  /*10d20*/  MOV R16, R2 ;  /* 0x0000000200107202 */ /* 0x000fe20000000f00 */
[----:B------:R-:W-:Y:S05]  /*10d30*/  BRA `(.L_x_2217) ;  /* 0xffffc66000007947 */ /* 0x000fea000383ffff */
.L_x_2155:
[----:B------:R-:W-:Y:S01]  /*10d40*/  IMAD.MOV.U32 R5, RZ, RZ, R56 ;  /* 0x000000ffff057224 */ /* 0x000fe200078e0038 */
[----:B------:R-:W-:Y:S01]  /*10d50*/  MOV R4, 0x2 ;  /* 0x0000000200047802 */ /* 0x000fe20000000f00 */
[----:B----4-:R-:W-:Y:S01]  /*10d60*/  IMAD.MOV.U32 R2, RZ, RZ, 0x181f ;  /* 0x0000181fff027424 */ /* 0x010fe200078e00ff */
[----:B------:R-:W-:Y:S02]  /*10d70*/  MOV R0, 0x10d90 ;  /* 0x00010d9000007802 */ /* 0x000fe40000000f00 */
[----:B-123--:R-:W-:Y:S05]  /*10d80*/  CALL.REL.NOINC `($__internal_45_$__cuda_sm70_shflsync_idx_p) ;  /* 0x00000cb000007944 */ /* 0x00efea0003c00000 */
[----:B------:R-:W-:Y:S05]  /*10d90*/  BRA `(.L_x_2218) ;  /* 0xffffc62000007947 */ /* 0x000fea000383ffff */
.L_x_2158:
        /* <DEDUP_REMOVED lines=13> */
.L_x_2160:
[----:B------:R-:W-:Y:S01]  /*10e70*/  IMAD.MOV.U32 R5, RZ, RZ, R148 ;  /* 0x000000ffff057224 */ /* 0x000fe200078e0094 */
[----:B------:R-:W-:Y:S01]  /*10e80*/  MOV R4, RZ ;  /* 0x000000ff00047202 */ /* 0x000fe20000000f00 */
[----:B------:R-:W-:Y:S01]  /*10e90*/  IMAD.MOV.U32 R2, RZ, RZ, 0x1c1f ;  /* 0x00001c1fff027424 */ /* 0x000fe200078e00ff */
[----:B------:R-:W-:Y:S02]  /*10ea0*/  MOV R0, 0x10ec0 ;  /* 0x00010ec000007802 */ /* 0x000fe40000000f00 */
[----:B------:R-:W-:Y:S05]  /*10eb0*/  CALL.REL.NOINC `($__internal_45_$__cuda_sm70_shflsync_idx_p) ;  /* 0x00000b8000007944 */ /* 0x000fea0003c00000 */
[----:B------:R-:W-:Y:S01]  /*10ec0*/  MOV R150, R2 ;  /* 0x0000000200967202 */ /* 0x000fe20000000f00 */
[----:B------:R-:W-:Y:S05]  /*10ed0*/  BRA `(.L_x_2220) ;  /* 0xffffc95000007947 */ /* 0x000fea000383ffff */
.L_x_2161:
[----:B------:R-:W-:Y:S01]  /*10ee0*/  IMAD.MOV.U32 R5, RZ, RZ, R149 ;  /* 0x000000ffff057224 */ /* 0x000fe200078e0095 */
[----:B------:R-:W-:Y:S01]  /*10ef0*/  MOV R4, RZ ;  /* 0x000000ff00047202 */ /* 0x000fe20000000f00 */
[----:B------:R-:W-:Y:S01]  /*10f00*/  IMAD.MOV.U32 R2, RZ, RZ, 0x1c1f ;  /* 0x00001c1fff027424 */ /* 0x000fe200078e00ff */
[----:B------:R-:W-:Y:S02]  /*10f10*/  MOV R0, 0x10f30 ;  /* 0x00010f3000007802 */ /* 0x000fe40000000f00 */
[----:B-12---:R-:W-:Y:S05]  /*10f20*/  CALL.REL.NOINC `($__internal_45_$__cuda_sm70_shflsync_idx_p) ;  /* 0x00000b1000007944 */ /* 0x006fea0003c00000 */
[----:B------:R-:W-:Y:S01]  /*10f30*/  MOV R0, R2 ;  /* 0x0000000200007202 */ /* 0x000fe20000000f00 */
[----:B------:R-:W-:Y:S05]  /*10f40*/  BRA `(.L_x_2221) ;  /* 0xffffc90000007947 */ /* 0x000fea000383ffff */
.L_x_2164:
[----:B----4-:R-:W-:Y:S01]  /*10f50*/  IMAD.MOV.U32 R5, RZ, RZ, R148 ;  /* 0x000000ffff057224 */ /* 0x010fe200078e0094 */
[----:B------:R-:W-:Y:S01]  /*10f60*/  MOV R4, 0x1 ;  /* 0x0000000100047802 */ /* 0x000fe20000000f00 */
[----:B------:R-:W-:Y:S01]  /*10f70*/  IMAD.MOV.U32 R2, RZ, RZ, 0x1c1f ;  /* 0x00001c1fff027424 */ /* 0x000fe200078e00ff */
[----:B------:R-:W-:-:S02]  /*10f80*/  MOV R0, 0x10fa0 ;  /* 0x00010fa000007802 */ /* 0x000fc40000000f00 */
[----:B-123--:R-:W-:Y:S05]  /*10f90*/  CALL.REL.NOINC `($__internal_45_$__cuda_sm70_shflsync_idx_p) ;  /* 0x00000aa000007944 */ /* 0x00efea0003c00000 */
        /* <DEDUP_REMOVED lines=8> */
.L_x_2168:
[----:B------:R-:W-:Y:S01]  /*11020*/  IMAD.MOV.U32 R5, RZ, RZ, R8 ;  /* 0x000000ffff057224 */ /* 0x000fe200078e0008 */
[----:B------:R-:W-:Y:S01]  /*11030*/  MOV R4, RZ ;  /* 0x000000ff00047202 */ /* 0x000fe20000000f00 */
[----:B------:R-:W-:Y:S01]  /*11040*/  IMAD.MOV.U32 R2, RZ, RZ, 0x181f ;  /* 0x0000181fff027424 */ /* 0x000fe200078e00ff */
[----:B------:R-:W-:Y:S02]  /*11050*/  MOV R0, 0x11070 ;  /* 0x0001107000007802 */ /* 0x000fe40000000f00 */
[----:B--23--:R-:W-:Y:S05]  /*11060*/  CALL.REL.NOINC `($__internal_45_$__cuda_sm70_shflsync_idx_p) ;  /* 0x000009d000007944 */ /* 0x00cfea0003c00000 */
[----:B------:R-:W-:Y:S01]  /*11070*/  MOV R9, R2 ;  /* 0x0000000200097202 */ /* 0x000fe20000000f00 */
[----:B------:R-:W-:Y:S05]  /*11080*/  BRA `(.L_x_2223) ;  /* 0xffffde3000007947 */ /* 0x000fea000383ffff */
.L_x_2169:
[----:B------:R-:W-:Y:S01]  /*11090*/  IMAD.MOV.U32 R5, RZ, RZ, R7 ;  /* 0x000000ffff057224 */ /* 0x000fe200078e0007 */
[----:B------:R-:W-:Y:S01]  /*110a0*/  MOV R4, RZ ;  /* 0x000000ff00047202 */ /* 0x000fe20000000f00 */
[----:B------:R-:W-:Y:S01]  /*110b0*/  IMAD.MOV.U32 R2, RZ, RZ, 0x181f ;  /* 0x0000181fff027424 */ /* 0x000fe200078e00ff */
[----:B------:R-:W-:Y:S02]  /*110c0*/  MOV R0, 0x110e0 ;  /* 0x000110e000007802 */ /* 0x000fe40000000f00 */
[----:B-1234-:R-:W-:Y:S05]  /*110d0*/  CALL.REL.NOINC `($__internal_45_$__cuda_sm70_shflsync_idx_p) ;  /* 0x0000096000007944 */ /* 0x01efea0003c00000 */
[----:B------:R-:W-:Y:S01]  /*110e0*/  MOV R0, R2 ;  /* 0x0000000200007202 */ /* 0x000fe20000000f00 */
[----:B------:R-:W-:Y:S05]  /*110f0*/  BRA `(.L_x_2224) ;  /* 0xffffdde000007947 */ /* 0x000fea000383ffff */
.L_x_2172:
        /* <DEDUP_REMOVED lines=13> */
.L_x_2175:
[----:B-1----:R-:W-:Y:S01]  /*111d0*/  IMAD.MOV.U32 R5, RZ, RZ, R8 ;  /* 0x000000ffff057224 */ /* 0x002fe200078e0008 */
[----:B------:R-:W-:Y:S01]  /*111e0*/  MOV R4, 0x2 ;  /* 0x0000000200047802 */ /* 0x000fe20000000f00 */
[----:B------:R-:W-:Y:S01]  /*111f0*/  IMAD.MOV.U32 R2, RZ, RZ, 0x181f ;  /* 0x0000181fff027424 */ /* 0x000fe200078e00ff */
[----:B--2---:R-:W-:Y:S02]  /*11200*/  MOV R0, 0x11220 ;  /* 0x0001122000007802 */ /* 0x004fe40000000f00 */
[----:B---34-:R-:W-:Y:S05]  /*11210*/  CALL.REL.NOINC `($__internal_45_$__cuda_sm70_shflsync_idx_p) ;  /* 0x0000082000007944 */ /* 0x018fea0003c00000 */
[----:B------:R-:W-:Y:S01]  /*11220*/  MOV R9, R2 ;  /* 0x0000000200097202 */ /* 0x000fe20000000f00 */
[----:B------:R-:W-:Y:S05]  /*11230*/  BRA `(.L_x_2226) ;  /* 0xffffdf1000007947 */ /* 0x000fea000383ffff */
.L_x_2176:
[----:B------:R-:W-:Y:S01]  /*11240*/  IMAD.MOV.U32 R5, RZ, RZ, R7 ;  /* 0x000000ffff057224 */ /* 0x000fe200078e0007 */
[----:B------:R-:W-:Y:S01]  /*11250*/  MOV R4, 0x2 ;  /* 0x0000000200047802 */ /* 0x000fe20000000f00 */
[----:B------:R-:W-:Y:S01]  /*11260*/  IMAD.MOV.U32 R2, RZ, RZ, 0x181f ;  /* 0x0000181fff027424 */ /* 0x000fe200078e00ff */
[----:B--2---:R-:W-:Y:S02]  /*11270*/  MOV R0, 0x11290 ;  /* 0x0001129000007802 */ /* 0x004fe40000000f00 */
[----:B-1-34-:R-:W-:Y:S05]  /*11280*/  CALL.REL.NOINC `($__internal_45_$__cuda_sm70_shflsync_idx_p) ;  /* 0x000007b000007944 */ /* 0x01afea0003c00000 */
[----:B------:R-:W-:Y:S01]  /*11290*/  MOV R0, R2 ;  /* 0x0000000200007202 */ /* 0x000fe20000000f00 */
[----:B------:R-:W-:Y:S05]  /*112a0*/  BRA `(.L_x_2227) ;  /* 0xffffdec000007947 */ /* 0x000fea000383ffff */
.L_x_2179:
        /* <DEDUP_REMOVED lines=13> */
.L_x_2181:
[----:B---34-:R-:W-:Y:S01]  /*11380*/  IMAD.MOV.U32 R5, RZ, RZ, R3 ;  /* 0x000000ffff057224 */ /* 0x018fe200078e0003 */
[----:B------:R-:W-:Y:S01]  /*11390*/  MOV R4, RZ ;  /* 0x000000ff00047202 */ /* 0x000fe20000000f00 */
[----:B------:R-:W-:Y:S01]  /*113a0*/  IMAD.MOV.U32 R2, RZ, RZ, 0x1f ;  /* 0x0000001fff027424 */ /* 0x000fe200078e00ff */
[----:B------:R-:W-:Y:S02]  /*113b0*/  MOV R0, 0x113d0 ;  /* 0x000113d000007802 */ /* 0x000fe40000000f00 */
[----:B------:R-:W-:Y:S05]  /*113c0*/  CALL.REL.NOINC `($__internal_45_$__cuda_sm70_shflsync_idx_p) ;  /* 0x0000067000007944 */ /* 0x000fea0003c00000 */
[----:B------:R-:W-:Y:S01]  /*113d0*/  MOV R7, R2 ;  /* 0x0000000200077202 */ /* 0x000fe20000000f00 */
[----:B------:R-:W-:Y:S05]  /*113e0*/  BRA `(.L_x_2229) ;  /* 0xffffe07000007947 */ /* 0x000fea000383ffff */
.L_x_2182:
[----:B---34-:R-:W-:Y:S01]  /*113f0*/  IMAD.MOV.U32 R5, RZ, RZ, R3 ;  /* 0x000000ffff057224 */ /* 0x018fe200078e0003 */
[----:B------:R-:W-:Y:S01]  /*11400*/  MOV R4, 0x1 ;  /* 0x0000000100047802 */ /* 0x000fe20000000f00 */
[----:B------:R-:W-:Y:S01]  /*11410*/  IMAD.MOV.U32 R2, RZ, RZ, 0x1f ;  /* 0x0000001fff027424 */ /* 0x000fe200078e00ff */
[----:B------:R-:W-:Y:S02]  /*11420*/  MOV R0, 0x11440 ;  /* 0x0001144000007802 */ /* 0x000fe40000000f00 */
[----:B-12---:R-:W-:Y:S05]  /*11430*/  CALL.REL.NOINC `($__internal_45_$__cuda_sm70_shflsync_idx_p) ;  /* 0x0000060000007944 */ /* 0x006fea0003c00000 */
[----:B------:R-:W-:Y:S01]  /*11440*/  MOV R3, R2 ;  /* 0x0000000200037202 */ /* 0x000fe20000000f00 */
[----:B------:R-:W-:Y:S05]  /*11450*/  BRA `(.L_x_2230) ;  /* 0xffffe02000007947 */ /* 0x000fea000383ffff */
.L_x_2183:
[----:B------:R-:W-:Y:S02]  /*11460*/  MOV R2, 0x1 ;  /* 0x0000000100027802 */ /* 0x000fe40000000f00 */
[----:B------:R-:W-:-:S02]  /*11470*/  MOV R0, 0x11490 ;  /* 0x0001149000007802 */ /* 0x000fc40000000f00 */
[----:B-12---:R-:W-:Y:S05]  /*11480*/  CALL.REL.NOINC `($__internal_46_$__cuda_sm70_shflsync_up_p) ;  /* 0x0000060000007944 */ /* 0x006fea0003c00000 */
[----:B--2---:R-:W-:Y:S01]  /*11490*/  MOV R0, R2 ;  /* 0x0000000200007202 */ /* 0x004fe20000000f00 */
[----:B-1----:R-:W-:Y:S05]  /*114a0*/  BRA `(.L_x_2231) ;  /* 0xffffe0f000007947 */ /* 0x002fea000383ffff */
.L_x_2184:
[----:B------:R-:W-:Y:S02]  /*114b0*/  MOV R2, 0x2 ;  /* 0x0000000200027802 */ /* 0x000fe40000000f00 */
[----:B------:R-:W-:-:S02]  /*114c0*/  MOV R0, 0x114e0 ;  /* 0x000114e000007802 */ /* 0x000fc40000000f00 */
[----:B-12---:R-:W-:Y:S05]  /*114d0*/  CALL.REL.NOINC `($__internal_46_$__cuda_sm70_shflsync_up_p) ;  /* 0x000005b000007944 */ /* 0x006fea0003c00000 */
        /* <DEDUP_REMOVED lines=22> */
[----:B------:R-:W-:Y:S01]  /*11640*/  MOV R0, R2 ;  /* 0x0000000200007202 */ /* 0x000fe20000000f00 */
[----:B------:R-:W-:Y:S05]  /*11650*/  BRA `(.L_x_2232) ;  /* 0xffffe04000007947 */ /* 0x000fea000383ffff */
.L_x_2188:
[----:B---3--:R-:W-:Y:S01]  /*11660*/  IMAD.MOV.U32 R9, RZ, RZ, R3 ;  /* 0x000000ffff097224 */ /* 0x008fe200078e0003 */
[----:B------:R-:W-:Y:S02]  /*11670*/  MOV R2, 0x1 ;  /* 0x0000000100027802 */ /* 0x000fe40000000f00 */
[----:B------:R-:W-:Y:S02]  /*11680*/  MOV R0, 0x116a0 ;  /* 0x000116a000007802 */ /* 0x000fe40000000f00 */
[----:B------:R-:W-:Y:S05]  /*11690*/  CALL.REL.NOINC `($__internal_46_$__cuda_sm70_shflsync_up_p) ;  /* 0x000003f000007944 */ /* 0x000fea0003c00000 */
[----:B--2---:R-:W-:Y:S01]  /*116a0*/  MOV R0, R2 ;  /* 0x0000000200007202 */ /* 0x004fe20000000f00 */
[----:B-1----:R-:W-:Y:S05]  /*116b0*/  BRA `(.L_x_2233) ;  /* 0xffffe13000007947 */ /* 0x002fea000383ffff */
.L_x_2189:
[----:B---3--:R-:W-:Y:S01]  /*116c0*/  IMAD.MOV.U32 R9, RZ, RZ, R3 ;  /* 0x000000ffff097224 */ /* 0x008fe200078e0003 */
        /* <DEDUP_REMOVED lines=27> */
.L_x_2191:
[----:B------:R-:W-:Y:S02]  /*11880*/  SEL R2, RZ, 0x1, P0 ;  /* 0x00000001ff027807 */ /* 0x000fe40000000000 */
[----:B------:R-:W-:Y:S02]  /*11890*/  MOV R0, 0x118b0 ;  /* 0x000118b000007802 */ /* 0x000fe40000000f00 */
[----:B---3--:R-:W-:Y:S05]  /*118a0*/  CALL.REL.NOINC `($__internal_47_$__cuda_sm70_votesync_ballot) ;  /* 0x0000023000007944 */ /* 0x008fea0003c00000 */
[----:B------:R-:W-:Y:S05]  /*118b0*/  BRA `(.L_x_2235) ;  /* 0xffffe0c000007947 */ /* 0x000fea000383ffff */
.L_x_2192:
[----:B------:R-:W-:Y:S01]  /*118c0*/  IMAD.MOV.U32 R5, RZ, RZ, R197 ;  /* 0x000000ffff057224 */ /* 0x000fe200078e00c5 */
[----:B------:R-:W-:Y:S01]  /*118d0*/  MOV R4, R12 ;  /* 0x0000000c00047202 */ /* 0x000fe20000000f00 */
[----:B------:R-:W-:Y:S01]  /*118e0*/  IMAD.MOV.U32 R2, RZ, RZ, 0x1f ;  /* 0x0000001fff027424 */ /* 0x000fe200078e00ff */
[----:B------:R-:W-:Y:S02]  /*118f0*/  MOV R0, 0x11910 ;  /* 0x0001191000007802 */ /* 0x000fe40000000f00 */
[----:B---3--:R-:W-:Y:S05]  /*11900*/  CALL.REL.NOINC `($__internal_45_$__cuda_sm70_shflsync_idx_p) ;  /* 0x0000013000007944 */ /* 0x008fea0003c00000 */
[----:B------:R-:W-:Y:S01]  /*11910*/  IMAD.MOV.U32 R197, RZ, RZ, R2 ;  /* 0x000000ffffc57224 */ /* 0x000fe200078e0002 */
[----:B------:R-:W-:Y:S01]  /*11920*/  MOV R4, R12 ;  /* 0x0000000c00047202 */ /* 0x000fe20000000f00 */
[----:B------:R-:W-:Y:S01]  /*11930*/  IMAD.MOV.U32 R5, RZ, RZ, R11 ;  /* 0x000000ffff057224 */ /* 0x000fe200078e000b */
[----:B------:R-:W-:Y:S02]  /*11940*/  MOV R2, 0x1f ;  /* 0x0000001f00027802 */ /* 0x000fe40000000f00 */
[----:B------:R-:W-:-:S02]  /*11950*/  MOV R0, 0x11970 ;  /* 0x0001197000007802 */ /* 0x000fc40000000f00 */
[----:B------:R-:W-:Y:S05]  /*11960*/  CALL.REL.NOINC `($__internal_45_$__cuda_sm70_shflsync_idx_p) ;  /* 0x000000d000007944 */ /* 0x000fea0003c00000 */
[----:B------:R-:W-:Y:S01]  /*11970*/  MOV R3, R2 ;  /* 0x0000000200037202 */ /* 0x000fe20000000f00 */
[----:B------:R-:W-:Y:S05]  /*11980*/  BRA `(.L_x_2236) ;  /* 0xffffe04000007947 */ /* 0x000fea000383ffff */
.L_x_2195:
[----:B------:R-:W-:Y:S01]  /*11990*/  IMAD.MOV.U32 R5, RZ, RZ, R9 ;  /* 0x000000ffff057224 */ /* 0x000fe200078e0009 */
[----:B------:R-:W-:-:S02]  /*119a0*/  MOV R2, 0x1f ;  /* 0x0000001f00027802 */ /* 0x000fc40000000f00 */
[----:B------:R-:W-:Y:S02]  /*119b0*/  MOV R0, 0x119d0 ;  /* 0x000119d000007802 */ /* 0x000fe40000000f00 */
[----:B-1234-:R-:W-:Y:S05]  /*119c0*/  CALL.REL.NOINC `($__internal_45_$__cuda_sm70_shflsync_idx_p) ;  /* 0x0000007000007944 */ /* 0x01efea0003c00000 */
[----:B------:R-:W-:Y:S01]  /*119d0*/  MOV R10, R2 ;  /* 0x00000002000a7202 */ /* 0x000fe20000000f00 */
[----:B------:R-:W-:Y:S05]  /*119e0*/  BRA `(.L_x_2194) ;  /* 0xffffe04000007947 */ /* 0x000fea000383ffff */
        .weak           $__internal_44_$__cuda_sm70_shflsync_bfly_p
        .type           $__internal_44_$__cuda_sm70_shflsync_bfly_p,@function
        .size           $__internal_44_$__cuda_sm70_shflsync_bfly_p,($__internal_45_$__cuda_sm70_shflsync_idx_p - $__internal_44_$__cuda_sm70_shflsync_bfly_p)
$__internal_44_$__cuda_sm70_shflsync_bfly_p:
[----:B------:R-:W-:Y:S04]  /*119f0*/  WARPSYNC R4 ;  /* 0x0000000400007348 */ /* 0x000fe80003800000 */
[----:B------:R1:W2:Y:S01]  /*11a00*/  SHFL.BFLY PT, R7, R8, R7, R5 ;  /* 0x0c00000708077389 */ /* 0x0002a200000e0005 */
[----:B------:R-:W-:Y:S02]  /*11a10*/  MOV R9, 0x0 ;  /* 0x0000000000097802 */ /* 0x000fe40000000f00 */
[----:B-1----:R-:W-:-:S04]  /*11a20*/  MOV R8, R6 ;  /* 0x0000000600087202 */ /* 0x002fc80000000f00 */
[----:B--2---:R-:W-:Y:S05]  /*11a30*/  RET.REL.NODEC R8 `(_ZN7cutlass13device_kernelIN5flash19enable_sm80_to_sm89INS1_16FlashAttnFwdSm80INS1_25CollectiveMainloopFwdSm80ILi8ELi2ELb0EN4cute5tupleIJNS5_1CILi128EEENS7_ILi64EEENS7_ILi192EEEEEELi192ENS_6half_tEfNS_4arch4Sm80ELb1ELb0ELb1ELb1ELb0ELb0ELb1ELb1EEENS1_21CollectiveEpilogueFwdINS6_IJS8_SA_S9_EEENS6_IJNS7_ILi1EEESI_SI_EEESC_SE_Li256ELb1ELb1ELb1ELb0EEENS1_36VarlenDynamicPersistentTileSchedulerILi128ELi64ELi256ELi256ELb1ELb1ELb0ELb1ELb1ELb1EEEEEEEEEvNT_6ParamsE) ;  /* 0xfffee5c008007950 */ /* 0x004fea0003c3ffff */
        .weak           $__internal_45_$__cuda_sm70_shflsync_idx_p
        .type           $__internal_45_$__cuda_sm70_shflsync_idx_p,@function
        .size           $__internal_45_$__cuda_sm70_shflsync_idx_p,($__internal_46_$__cuda_sm70_shflsync_up_p - $__internal_45_$__cuda_sm70_shflsync_idx_p)
$__internal_45_$__cuda_sm70_shflsync_idx_p:
[----:B------:R-:W-:Y:S04]  /*11a40*/  WARPSYNC R201 ;  /* 0x000000c900007348 */ /* 0x000fe80003800000 */
[----:B------:R1:W2:Y:S02]  /*11a50*/  SHFL.IDX PT, R2, R5, R4, R2 ;  /* 0x0000000405027389 */ /* 0x0002a400000e0002 */
[----:B-1----:R-:W-:Y:S02]  /*11a60*/  MOV R4, R0 ;  /* 0x0000000000047202 */ /* 0x002fe40000000f00 */
[----:B------:R-:W-:-:S04]  /*11a70*/  MOV R5, 0x0 ;  /* 0x0000000000057802 */ /* 0x000fc80000000f00 */
[----:B--2---:R-:W-:Y:S05]  /*11a80*/  RET.REL.NODEC R4 `(_ZN7cutlass13device_kernelIN5flash19enable_sm80_to_sm89INS1_16FlashAttnFwdSm80INS1_25CollectiveMainloopFwdSm80ILi8ELi2ELb0EN4cute5tupleIJNS5_1CILi128EEENS7_ILi64EEENS7_ILi192EEEEEELi192ENS_6half_tEfNS_4arch4Sm80ELb1ELb0ELb1ELb1ELb0ELb0ELb1ELb1EEENS1_21CollectiveEpilogueFwdINS6_IJS8_SA_S9_EEENS6_IJNS7_ILi1EEESI_SI_EEESC_SE_Li256ELb1ELb1ELb1ELb0EEENS1_36VarlenDynamicPersistentTileSchedulerILi128ELi64ELi256ELi256ELb1ELb1ELb0ELb1ELb1ELb1EEEEEEEEEvNT_6ParamsE) ;  /* 0xfffee57004007950 */ /* 0x004fea0003c3ffff */
        .weak           $__internal_46_$__cuda_sm70_shflsync_up_p
        .type           $__internal_46_$__cuda_sm70_shflsync_up_p,@function
        .size           $__internal_46_$__cuda_sm70_shflsync_up_p,($__internal_47_$__cuda_sm70_votesync_ballot - $__internal_46_$__cuda_sm70_shflsync_up_p)
$__internal_46_$__cuda_sm70_shflsync_up_p:
[----:B------:R-:W-:Y:S01]  /*11a90*/  MOV R4, R0 ;  /* 0x0000000000047202 */ /* 0x000fe20000000f00 */
[----:B------:R-:W-:Y:S04]  /*11aa0*/  WARPSYNC R204 ;  /* 0x000000cc00007348 */ /* 0x000fe80003800000 */
[----:B------:R-:W-:Y:S01]  /*11ab0*/  MOV R5, 0x0 ;  /* 0x0000000000057802 */ /* 0x000fe20000000f00 */
[----:B------:R1:W2:Y:S03]  /*11ac0*/  SHFL.UP PT, R2, R9, R2, R205 ;  /* 0x0400000209027389 */ /* 0x0002a600000e00cd */
[----:B------:R-:W-:Y:S05]  /*11ad0*/  RET.REL.NODEC R4 `(_ZN7cutlass13device_kernelIN5flash19enable_sm80_to_sm89INS1_16FlashAttnFwdSm80INS1_25CollectiveMainloopFwdSm80ILi8ELi2ELb0EN4cute5tupleIJNS5_1CILi128EEENS7_ILi64EEENS7_ILi192EEEEEELi192ENS_6half_tEfNS_4arch4Sm80ELb1ELb0ELb1ELb1ELb0ELb0ELb1ELb1EEENS1_21CollectiveEpilogueFwdINS6_IJS8_SA_S9_EEENS6_IJNS7_ILi1EEESI_SI_EEESC_SE_Li256ELb1ELb1ELb1ELb0EEENS1_36VarlenDynamicPersistentTileSchedulerILi128ELi64ELi256ELi256ELb1ELb1ELb0ELb1ELb1ELb1EEEEEEEEEvNT_6ParamsE) ;  /* 0xfffee52004007950 */ /* 0x000fea0003c3ffff */
        .weak           $__internal_47_$__cuda_sm70_votesync_ballot
        .type           $__internal_47_$__cuda_sm70_votesync_ballot,@function
        .size           $__internal_47_$__cuda_sm70_votesync_ballot,(.L_x_2512 - $__internal_47_$__cuda_sm70_votesync_ballot)
$__internal_47_$__cuda_sm70_votesync_ballot:
[----:B------:R-:W-:Y:S01]  /*11ae0*/  ISETP.NE.U32.AND P0, PT, R2, 0x1, PT ;  /* 0x000000010200780c */ /* 0x000fe20003f05070 */
[----:B------:R-:W-:Y:S01]  /*11af0*/  IMAD.MOV.U32 R2, RZ, RZ, R0 ;  /* 0x000000ffff027224 */ /* 0x000fe200078e0000 */
[----:B------:R-:W-:Y:S04]  /*11b00*/  WARPSYNC R200 ;  /* 0x000000c800007348 */ /* 0x000fe80003800000 */
[----:B------:R-:W-:-:S07]  /*11b10*/  IMAD.MOV.U32 R3, RZ, RZ, 0x0 ;  /* 0x00000000ff037424 */ /* 0x000fce00078e00ff */
[----:B------:R-:W-:-:S04]  /*11b20*/  VOTE.ANY R8, PT, !P0 ;  /* 0x0000000000087806 */ /* 0x000fc800040e0100 */
[----:B------:R-:W-:Y:S01]  /*11b30*/  LOP3.LUT R8, R8, R200, RZ, 0xc0, !PT ;  /* 0x000000c808087212 */ /* 0x000fe200078ec0ff */
[----:B------:R-:W-:Y:S06]  /*11b40*/  RET.REL.NODEC R2 `(_ZN7cutlass13device_kernelIN5flash19enable_sm80_to_sm89INS1_16FlashAttnFwdSm80INS1_25CollectiveMainloopFwdSm80ILi8ELi2ELb0EN4cute5tupleIJNS5_1CILi128EEENS7_ILi64EEENS7_ILi192EEEEEELi192ENS_6half_tEfNS_4arch4Sm80ELb1ELb0ELb1ELb1ELb0ELb0ELb1ELb1EEENS1_21CollectiveEpilogueFwdINS6_IJS8_SA_S9_EEENS6_IJNS7_ILi1EEESI_SI_EEESC_SE_Li256ELb1ELb1ELb1ELb0EEENS1_36VarlenDynamicPersistentTileSchedulerILi128ELi64ELi256ELi256ELb1ELb1ELb0ELb1ELb1ELb1EEEEEEEEEvNT_6ParamsE) ;  /* 0xfffee4b002007950 */ /* 0x000fec0003c3ffff */
.L_x_2237:
        /* <DEDUP_REMOVED lines=11> */
.L_x_2512:


//--------------------- .text._ZN7cutlass13device_kernelIN5flash19enable_sm80_to_sm89INS1_16FlashAttnFwdSm80INS1_25CollectiveMainloopFwdSm80ILi8ELi2ELb0EN4cute5tupleIJNS5_1CILi128EEENS7_ILi64EEENS7_ILi192EEEEEELi192ENS_6half_tEfNS_4arch4Sm80ELb1ELb0ELb1ELb1ELb0ELb1ELb1ELb1EEENS1_21CollectiveEpilogueFwdINS6_IJS8_SA_S9_EEENS6_IJNS7_ILi1EEESI_SI_EEESC_SE_Li256ELb1ELb1ELb1ELb0EEENS1_36VarlenDynamicPersistentTileSchedulerILi128ELi64ELi256ELi256ELb1ELb1ELb0ELb1ELb1ELb1EEEEEEEEEvNT_6ParamsE --------------------------
	.section	.text._ZN7cutlass13device_kernelIN5flash19enable_sm80_to_sm89INS1_16FlashAttnFwdSm80INS1_25CollectiveMainloopFwdSm80ILi8ELi2ELb0EN4cute5tupleIJNS5_1CILi128EEENS7_ILi64EEENS7_ILi192EEEEEELi192ENS_6half_tEfNS_4arch4Sm80ELb1ELb0ELb1ELb1ELb0ELb1ELb1ELb1EEENS1_21CollectiveEpilogueFwdINS6_IJS8_SA_S9_EEENS6_IJNS7_ILi1EEESI_SI_EEESC_SE_Li256ELb1ELb1ELb1ELb0EEENS1_36VarlenDynamicPersistentTileSchedulerILi128ELi64ELi256ELi256ELb1ELb1ELb0ELb1ELb1ELb1EEEEEEEEEvNT_6ParamsE,"ax",@progbits
	.sectioninfo	@"SHI_REGISTERS=255"
	.align	128
.text._ZN7cutlass13device_kernelIN5flash19enable_sm80_to_sm89INS1_16FlashAttnFwdSm80INS1_25CollectiveMainloopFwdSm80ILi8ELi2ELb0EN4cute5tupleIJNS5_1CILi128EEENS7_ILi64EEENS7_ILi192EEEEEELi192ENS_6half_tEfNS_4arch4Sm80ELb1ELb0ELb1ELb1ELb0ELb1ELb1ELb1EEENS1_21CollectiveEpilogueFwdINS6_IJS8_SA_S9_EEENS6_IJNS7_ILi1EEESI_SI_EEESC_SE_Li256ELb1ELb1ELb1ELb0EEENS1_36VarlenDynamicPersistentTileSchedulerILi128ELi64ELi256ELi256ELb1ELb1ELb0ELb1ELb1ELb1EEEEEEEEEvNT_6ParamsE:
        .type           _ZN7cutlass13device_kernelIN5flash19enable_sm80_to_sm89INS1_16FlashAttnFwdSm80INS1_25CollectiveMainloopFwdSm80ILi8ELi2ELb0EN4cute5tupleIJNS5_1CILi128EEENS7_ILi64EEENS7_ILi192EEEEEELi192ENS_6half_tEfNS_4arch4Sm80ELb1ELb0ELb1ELb1ELb0ELb1ELb1ELb1EEENS1_21CollectiveEpilogueFwdINS6_IJS8_SA_S9_EEENS6_IJNS7_ILi1EEESI_SI_EEESC_SE_Li256ELb1ELb1ELb1ELb0EEENS1_36VarlenDynamicPersistentTileSchedulerILi128ELi64ELi256ELi256ELb1ELb1ELb0ELb1ELb1ELb1EEEEEEEEEvNT_6ParamsE,@function
        .size           _ZN7cutlass13device_kernelIN5flash19enable_sm80_to_sm89INS1_16FlashAttnFwdSm80INS1_25CollectiveMainloopFwdSm80ILi8ELi2ELb0EN4cute5tupleIJNS5_1CILi128EEENS7_ILi64EEENS7_ILi192EEEEEELi192ENS_6half_tEfNS_4arch4Sm80ELb1ELb0ELb1ELb1ELb0ELb1ELb1ELb1EEENS1_21CollectiveEpilogueFwdINS6_IJS8_SA_S9_EEENS6_IJNS7_ILi1EEESI_SI_EEESC_SE_Li256ELb1ELb1ELb1ELb0EEENS1_36VarlenDynamicPersistentTileSchedulerILi128ELi64ELi256ELi256ELb1ELb1ELb0ELb1ELb1ELb1EEEEEEEEEvNT_6ParamsE,(.L_x_2517 - _ZN7cutlass13device_kernelIN5flash19enable_sm80_to_sm89INS1_16FlashAttnFwdSm80INS1_25CollectiveMainloopFwdSm80ILi8ELi2ELb0EN4cute5tupleIJNS5_1CILi128EEENS7_ILi64EEENS7_ILi192EEEEEELi192ENS_6half_tEfNS_4arch4Sm80ELb1ELb0ELb1ELb1ELb0ELb1ELb1ELb1EEENS1_21CollectiveEpilogueFwdINS6_IJS8_SA_S9_EEENS6_IJNS7_ILi1EEESI_SI_EEESC_SE_Li256ELb1ELb1ELb1ELb0EEENS1_36VarlenDynamicPersistentTileSchedulerILi128ELi64ELi256ELi256ELb1ELb1ELb0ELb1ELb1ELb1EEEEEEEEEvNT_6ParamsE)
        .other          _ZN7cutlass13device_kernelIN5flash19enable_sm80_to_sm89INS1_16FlashAttnFwdSm80INS1_25CollectiveMainloopFwdSm80ILi8ELi2ELb0EN4cute5tupleIJNS5_1CILi128EEENS7_ILi64EEENS7_ILi192EEEEEELi192ENS_6half_tEfNS_4arch4Sm80ELb1ELb0ELb1ELb1ELb0ELb1ELb1ELb1EEENS1_21CollectiveEpilogueFwdINS6_IJS8_SA_S9_EEENS6_IJNS7_ILi1EEESI_SI_EEESC_SE_Li256ELb1ELb1ELb1ELb0EEENS1_36VarlenDynamicPersistentTileSchedulerILi128ELi64ELi256ELi256ELb1ELb1ELb0ELb1ELb1ELb1EEEEEEEEEvNT_6ParamsE,@"STO_CUDA_ENTRY STV_DEFAULT"
_ZN7cutlass13device_kernelIN5flash19enable_sm80_to_sm89INS1_16FlashAttnFwdSm80INS1_25CollectiveMainloopFwdSm80ILi8ELi2ELb0EN4cute5tupleIJNS5_1CILi128EEENS7_ILi64EEENS7_ILi192EEEEEELi192ENS_6half_tEfNS_4arch4Sm80ELb1ELb0ELb1ELb1ELb0ELb1ELb1ELb1EEENS1_21CollectiveEpilogueFwdINS6_IJS8_SA_S9_EEENS6_IJNS7_ILi1EEESI_SI_EEESC_SE_Li256ELb1ELb1ELb1ELb0EEENS1_36VarlenDynamicPersistentTileSchedulerILi128ELi64ELi256ELi256ELb1ELb1ELb0ELb1ELb1ELb1EEEEEEEEEvNT_6ParamsE:
        /* <DEDUP_REMOVED lines=55> */
.L_x_2243:
        /* <DEDUP_REMOVED lines=16> */
.L_x_2416:
        /* <DEDUP_REMOVED lines=16> */
.L_x_2417:
[----:B--2---:R-:W-:-:S05]  /*0570*/  IMAD R2, R2, c[0x0][0x538], RZ ;  /* 0x00014e0002027a24 */ /* 0x004fca00078e02ff */
[----:B------:R-:W-:-:S04]  /*0580*/  IADD3 R3, R2, R3, RZ ;  /* 0x0000000302037210 */ /* 0x000fc80007ffe0ff */
[----:B------:R-:W-:-:S13]  /*0590*/  ISETP.GT.AND P0, PT, R3, UR4, PT ;  /* 0x0000000403007c0c */ /* 0x000fda000bf04270 */
[----:B-1----:R-:W-:Y:S05]  /*05a0*/  @!P0 BRA `(.L_x_2243) ;  /* 0xfffffdc000008947 */ /* 0x002fea000383ffff */
.L_x_2239:
[----:B------:R-:W-:-:S05]  /*05b0*/  IADD3 R208, -R2, R3, RZ ;  /* 0x0000000302d07210 */ /* 0x000fca0007ffe1ff */
[----:B------:R-:W-:-:S05]  /*05c0*/  IMAD R0, R7, c[0x0][0x538], R208 ;  /* 0x00014e0007007a24 */ /* 0x000fca00078e02d0 */
[----:B------:R-:W-:Y:S01]  /*05d0*/  ISETP.GT.AND P0, PT, R0, UR4, PT ;  /* 0x0000000400007c0c */ /* 0x000fe2000bf04270 */
[----:B------:R-:W-:-:S12]  /*05e0*/  BRA.DIV ~URZ, `(.L_x_2244) ;  /* 0x0001c2727f007947 */ /* 0x000fd8000b800000 */
[----:B------:R-:W-:-:S04]  /*05f0*/  VOTE.ANY R6, PT, !P0 ;  /* 0x0000000000067806 */ /* 0x000fc800040e0100 */
.L_x_2418:
[----:B------:R-:W1:Y:S02]  /*0600*/  POPC R10, R6 ;  /* 0x00000006000a7309 */ /* 0x000e640000000000 */
[----:B-1----:R-:W-:Y:S01]  /*0610*/  IADD3 R211, R10, R211, RZ ;  /* 0x000000d30ad37210 */ /* 0x002fe20007ffe0ff */
[----:B------:R-:W-:Y:S05]  /*0620*/  BRA.DIV ~URZ, `(.L_x_2245) ;  /* 0x0001c2727f007947 */ /* 0x000fea000b800000 */
[----:B------:R1:W2:Y:S01]  /*0630*/  SHFL.IDX PT, R8, R8, R10, 0x1f ;  /* 0x00001f0a08087589 */ /* 0x0002a200000e0000 */
[----:B------:R-:W-:-:S03]  /*0640*/  MOV R3, RZ ;  /* 0x000000ff00037202 */ /* 0x000fc60000000f00 */
[----:B------:R1:W3:Y:S04]  /*0650*/  SHFL.IDX PT, R5, R5, R10, 0x1f ;  /* 0x00001f0a05057589 */ /* 0x0002e800000e0000 */
.L_x_2419:
[----:B------:R-:W-:Y:S01]  /*0660*/  ISETP.NE.AND P0, PT, R6, RZ, PT ;  /* 0x000000ff0600720c */ /* 0x000fe20003f05270 */
[----:B------:R-:W-:-:S12]  /*0670*/  BSSY B0, `(.L_x_2246) ;  /* 0x0000005000007945 */ /* 0x000fd80003800000 */
[----:B------:R-:W-:Y:S05]  /*0680*/  @!P0 BRA `(.L_x_2247) ;  /* 0x0000003000008947 */ /* 0x000fea0003800000 */
[----:B------:R-:W-:Y:S01]  /*0690*/  IADD3 R2, R10, -0x1, RZ ;  /* 0xffffffff0a027810 */ /* 0x000fe20007ffe0ff */
[----:B------:R-:W-:Y:S05]  /*06a0*/  BRA.DIV ~URZ, `(.L_x_2248) ;  /* 0x0001c2d27f007947 */ /* 0x000fea000b800000 */
[----:B------:R4:W1:Y:S02]  /*06b0*/  SHFL.IDX PT, R3, R7, R2, 0x1f ;  /* 0x00001f0207037589 */ /* 0x00086400000e0000 */
.L_x_2247:
[----:B------:R-:W-:Y:S05]  /*06c0*/  BSYNC B0 ;  /* 0x0000000000007941 */ /* 0x000fea0003800000 */
.L_x_2246:
[----:B---3--:R-:W-:Y:S01]  /*06d0*/  ISETP.NE.AND P0, PT, R5, 0x1, PT ;  /* 0x000000010500780c */ /* 0x008fe20003f05270 */
[----:B-1----:R-:W-:Y:S01]  /*06e0*/  IMAD R208, R3, c[0x0][0x538], R208 ;  /* 0x00014e0003d07a24 */ /* 0x002fe200078e02d0 */
[----:B------:R-:W-:Y:S04]  /*06f0*/  BSSY B0, `(.L_x_2249) ;  /* 0x0000077000007945 */ /* 0x000fe80003800000 */
[----:B------:R-:W-:-:S07]  /*0700*/  IADD3 R3, -R208, UR4, RZ ;  /* 0x00000004d0037c10 */ /* 0x000fce000fffe1ff */
[----:B------:R-:W-:Y:S05]  /*0710*/  @!P0 BRA `(.L_x_2250) ;  /* 0x0000037000008947 */ /* 0x000fea0003800000 */
[-C--:B--2-4-:R-:W-:Y:S02]  /*0720*/  IABS R7, R8.reuse ;  /* 0x0000000800077213 */ /* 0x094fe40000000000 */
[----:B------:R-:W-:Y:S02]  /*0730*/  IABS R9, R5 ;  /* 0x0000000500097213 */ /* 0x000fe40000000000 */
[----:B------:R-:W1:Y:S01]  /*0740*/  I2F.RP R13, R7 ;  /* 0x00000007000d7306 */ /* 0x000e620000209400 */
[----:B------:R-:W-:Y:S02]  /*0750*/  IABS R2, R3 ;  /* 0x0000000300027213 */ /* 0x000fe40000000000 */
[----:B------:R-:W-:-:S05]  /*0760*/  IABS R0, R8 ;  /* 0x0000000800007213 */ /* 0x000fca0000000000 */
[----:B------:R-:W-:Y:S08]  /*0770*/  I2F.RP R12, R9 ;  /* 0x00000009000c7306 */ /* 0x000ff00000209400 */
[----:B-1----:R-:W1:Y:S02]  /*0780*/  MUFU.RCP R10, R13 ;  /* 0x0000000d000a7308 */ /* 0x002e640000001000 */
[----:B-1----:R-:W-:Y:S01]  /*0790*/  IADD3 R10, R10, 0xffffffe, RZ ;  /* 0x0ffffffe0a0a7810 */ /* 0x002fe20007ffe0ff */
[----:B------:R-:W-:Y:S01]  /*07a0*/  IMAD.MOV R13, RZ, RZ, -R0 ;  /* 0x000000ffff0d7224 */ /* 0x000fe200078e0a00 */
[----:B------:R-:W-:-:S04]  /*07b0*/  LOP3.LUT R0, R3, R8, RZ, 0x3c, !PT ;  /* 0x0000000803007212 */ /* 0x000fc800078e3cff */
[----:B------:R-:W1:Y:S01]  /*07c0*/  F2I.FTZ.U32.TRUNC.NTZ R11, R10 ;  /* 0x0000000a000b7305 */ /* 0x000e62000021f000 */
[----:B------:R-:W-:Y:S02]  /*07d0*/  ISETP.GE.AND P1, PT, R0, RZ, PT ;  /* 0x000000ff0000720c */ /* 0x000fe40003f26270 */
[----:B------:R-:W-:-:S05]  /*07e0*/  IABS R0, R5 ;  /* 0x0000000500007213 */ /* 0x000fca0000000000 */
[----:B------:R-:W-:Y:S02]  /*07f0*/  IMAD.MOV R0, RZ, RZ, -R0 ;  /* 0x000000ffff007224 */ /* 0x000fe400078e0a00 */
[----:B-1----:R-:W-:Y:S02]  /*0800*/  IMAD.MOV R6, RZ, RZ, -R11 ;  /* 0x000000ffff067224 */ /* 0x002fe400078e0a0b */
[----:B------:R-:W-:Y:S02]  /*0810*/  IMAD.MOV.U32 R10, RZ, RZ, RZ ;  /* 0x000000ffff0a7224 */ /* 0x000fe400078e00ff */
[----:B------:R-:W-:-:S04]  /*0820*/  IMAD R6, R6, R7, RZ ;  /* 0x0000000706067224 */ /* 0x000fc800078e02ff */
[----:B------:R-:W-:Y:S02]  /*0830*/  IMAD.HI.U32 R11, R11, R6, R10 ;  /* 0x000000060b0b7227 */ /* 0x000fe400078e000a */
[----:B------:R-:W1:Y:S04]  /*0840*/  MUFU.RCP R10, R12 ;  /* 0x0000000c000a7308 */ /* 0x000e680000001000 */
[----:B------:R-:W-:-:S04]  /*0850*/  IMAD.HI.U32 R6, R11, R2, RZ ;  /* 0x000000020b067227 */ /* 0x000fc800078e00ff */
[----:B------:R-:W-:-:S05]  /*0860*/  IMAD R2, R6, R13, R2 ;  /* 0x0000000d06027224 */ /* 0x000fca00078e0202 */
[----:B------:R-:W-:Y:S02]  /*0870*/  ISETP.GT.U32.AND P0, PT, R7, R2, PT ;  /* 0x000000020700720c */ /* 0x000fe40003f04070 */
[----:B-1----:R-:W-:-:S04]  /*0880*/  IADD3 R10, R10, 0xffffffe, RZ ;  /* 0x0ffffffe0a0a7810 */ /* 0x002fc80007ffe0ff */
[----:B------:R-:W1:Y:S07]  /*0890*/  F2I.FTZ.U32.TRUNC.NTZ R11, R10 ;  /* 0x0000000a000b7305 */ /* 0x000e6e000021f000 */
[----:B------:R-:W-:Y:S01]  /*08a0*/  @!P0 IMAD.IADD R2, R2, 0x1, -R7 ;  /* 0x0000000102028824 */ /* 0x000fe200078e0a07 */
[----:B------:R-:W-:Y:S02]  /*08b0*/  @!P0 IADD3 R6, R6, 0x1, RZ ;  /* 0x0000000106068810 */ /* 0x000fe40007ffe0ff */
[----:B------:R-:W-:-:S02]  /*08c0*/  ISETP.NE.AND P0, PT, R8, RZ, PT ;  /* 0x000000ff0800720c */ /* 0x000fc40003f05270 */
        /* <DEDUP_REMOVED lines=12> */
[----:B------:R-:W-:-:S13]  /*0990*/  ISETP.GT.U32.AND P0, PT, R9, R0, PT ;  /* 0x000000000900720c */ /* 0x000fda0003f04070 */
[----:B------:R-:W-:Y:S01]  /*09a0*/  @!P0 IMAD.IADD R0, R0, 0x1, -R9 ;  /* 0x0000000100008824 */ /* 0x000fe200078e0a09 */
[----:B------:R-:W-:Y:S02]  /*09b0*/  @!P0 IADD3 R7, R7, 0x1, RZ ;  /* 0x0000000107078810 */ /* 0x000fe40007ffe0ff */
[----:B------:R-:W-:Y:S02]  /*09c0*/  ISETP.NE.AND P0, PT, R5, RZ, PT ;  /* 0x000000ff0500720c */ /* 0x000fe40003f05270 */
[----:B------:R-:W-:Y:S01]  /*09d0*/  ISETP.GE.U32.AND P2, PT, R0, R9, PT ;  /* 0x000000090000720c */ /* 0x000fe20003f46070 */
[----:B------:R-:W-:Y:S01]  /*09e0*/  IMAD R9, R8, R2, R3 ;  /* 0x0000000208097224 */ /* 0x000fe200078e0203 */
        /* <DEDUP_REMOVED lines=10> */
.L_x_2250:
[----:B------:R-:W-:-:S04]  /*0a90*/  IMAD.MOV.U32 R0, RZ, RZ, 0x4 ;  /* 0x00000004ff007424 */ /* 0x000fc800078e00ff */
[----:B------:R-:W-:-:S05]  /*0aa0*/  IMAD.WIDE R14, R211, R0, c[0x0][0x590] ;  /* 0x00016400d30e7625 */ /* 0x000fca00078e0200 */
[----:B------:R-:W3:Y:S01]  /*0ab0*/  LDG.E R5, [R14.64] ;  /* 0x000000080e057981 */ /* 0x000ee2000c1e1900 */
[----:B----4-:R-:W-:Y:S01]  /*0ac0*/  IABS R2, R3 ;  /* 0x0000000300027213 */ /* 0x010fe20000000000 */
[----:B--23--:R-:W-:-:S05]  /*0ad0*/  IMAD R6, R5, R8, RZ ;  /* 0x0000000805067224 */ /* 0x00cfca00078e02ff */
[----:B------:R-:W-:-:S04]  /*0ae0*/  IABS R9, R6 ;  /* 0x0000000600097213 */ /* 0x000fc80000000000 */
        /* <DEDUP_REMOVED lines=55> */
.L_x_2251:
[----:B------:R-:W-:Y:S05]  /*0e60*/  BSYNC B0 ;  /* 0x0000000000007941 */ /* 0x000fea0003800000 */
.L_x_2249:
[----:B------:R-:W-:-:S04]  /*0e70*/  LOP3.LUT R9, RZ, R9, RZ, 0x33, !PT ;  /* 0x00000009ff097212 */ /* 0x000fc800078e33ff */
[----:B------:R-:W-:Y:S01]  /*0e80*/  IADD3 R209, R9, R8, RZ ;  /* 0x0000000809d17210 */ /* 0x000fe20007ffe0ff */
[----:B------:R-:W-:Y:S05]  /*0e90*/  BRA `(.L_x_2252) ;  /* 0x0000004000007947 */ /* 0x000fea0003800000 */
.L_x_2240:
[----:B------:R-:W-:Y:S01]  /*0ea0*/  IMAD.MOV.U32 R209, RZ, RZ, RZ ;  /* 0x000000ffffd17224 */ /* 0x000fe200078e00ff */
[----:B------:R-:W-:Y:S01]  /*0eb0*/  MOV R210, RZ ;  /* 0x000000ff00d27202 */ /* 0x000fe20000000f00 */
[----:B------:R-:W-:Y:S01]  /*0ec0*/  IMAD.U32 R208, RZ, RZ, UR4 ;  /* 0x00000004ffd07e24 */ /* 0x000fe2000f8e00ff */
[----:B------:R-:W-:Y:S02]  /*0ed0*/  MOV R211, c[0x0][0x53c] ;  /* 0x00014f0000d37a02 */ /* 0x000fe40000000f00 */
.L_x_2252:
[----:B------:R-:W-:Y:S01]  /*0ee0*/  ISETP.NE.AND P0, PT, R4, RZ, PT ;  /* 0x000000ff0400720c */ /* 0x000fe20003f05270 */
[----:B------:R-:W-:-:S12]  /*0ef0*/  WARPSYNC 0xffffffff ;  /* 0xffffffff00007948 */ /* 0x000fd80003800000 */
[----:B------:R1:W-:Y:S04]  /*0f00*/  @!P0 STS.128 [0x24100], R208 ;  /* 0x024100d0ff008388 */ /* 0x0003e80000000c00 */
[----:B------:R-:W-:Y:S06]  /*0f10*/  BAR.ARV 0x5, 0x100 ;  /* 0x0144000000007b1d */ /* 0x000fec0000002000 */
.L_x_2238:
[----:B-1----:R-:W-:-:S13]  /*0f20*/  ISETP.GE.AND P0, PT, R211, c[0x0][0x53c], PT ;  /* 0x00014f00d3007a0c */ /* 0x002fda0003f06270 */
[----:B------:R-:W-:Y:S05]  /*0f30*/  @P0 EXIT ;  /* 0x000000000000094d */ /* 0x000fea0003800000 */
[----:B------:R-:W-:-:S04]  /*0f40*/  SHF.R.S32.HI R10, RZ, 0x1f, R213 ;  /* 0x0000001fff0a7819 */ /* 0x000fc800000114d5 */
[CC--:B------:R-:W-:Y:S02]  /*0f50*/  LEA.HI R11, R10.reuse, R213.reuse, RZ, 0x3 ;  /* 0x000000d50a0b7211 */ /* 0x0c0fe400078f18ff */
[CC--:B------:R-:W-:Y:S02]  /*0f60*/  LEA.HI R5, R10.reuse, R213.reuse, RZ, 0x4 ;  /* 0x000000d50a057211 */ /* 0x0c0fe400078f20ff */
[----:B------:R-:W-:Y:S02]  /*0f70*/  SHF.R.S32.HI R9, RZ, 0x3, R11 ;  /* 0x00000003ff097819 */ /* 0x000fe4000001140b */
[----:B------:R-:W-:Y:S02]  /*0f80*/  LOP3.LUT R0, R11, 0xfffffff8, RZ, 0xc0, !PT ;  /* 0xfffffff80b007812 */ /* 0x000fe400078ec0ff */
[-C--:B------:R-:W-:Y:S01]  /*0f90*/  LEA.HI R3, R10, R213.reuse, RZ, 0x6 ;  /* 0x000000d50a037211 */ /* 0x080fe200078f30ff */
[----:B------:R-:W-:Y:S01]  /*0fa0*/  IMAD.SHL.U32 R9, R9, 0x40, RZ ;  /* 0x0000004009097824 */ /* 0x000fe200078e00ff */
[----:B------:R-:W-:Y:S01]  /*0fb0*/  LOP3.LUT R2, R5, 0xfffffff0, RZ, 0xc0, !PT ;  /* 0xfffffff005027812 */ /* 0x000fe200078ec0ff */
[----:B------:R-:W-:Y:S01]  /*0fc0*/  IMAD.IADD R0, R213, 0x1, -R0 ;  /* 0x00000001d5007824 */ /* 0x000fe200078e0a00 */
[----:B------:R-:W-:Y:S01]  /*0fd0*/  SHF.R.S32.HI R8, RZ, 0x4, R5 ;  /* 0x00000004ff087819 */ /* 0x000fe20000011405 */
[----:B------:R-:W-:Y:S01]  /*0fe0*/  IMAD.SHL.U32 R3, R3, 0x8, RZ ;  /* 0x0000000803037824 */ /* 0x000fe200078e00ff */
[----:B------:R-:W-:Y:S01]  /*0ff0*/  LOP3.LUT R9, R9, 0x1c0, RZ, 0xc0, !PT ;  /* 0x000001c009097812 */ /* 0x000fe200078ec0ff */
[----:B------:R-:W-:Y:S01]  /*1000*/  IMAD.SHL.U32 R228, R0, 0x8, RZ ;  /* 0x0000000800e47824 */ /* 0x000fe200078e00ff */
[----:B------:R-:W-:Y:S01]  /*1010*/  LEA.HI R4, R10, R213, RZ, 0x5 ;  /* 0x000000d50a047211 */ /* 0x000fe200078f28ff */
[----:B------:R-:W-:Y:S01]  /*1020*/  IMAD.IADD R7, R213, 0x1, -R2 ;  /* 0x00000001d5077824 */ /* 0x000fe200078e0a02 */
[----:B------:R-:W-:Y:S01]  /*1030*/  LOP3.LUT R3, R3, 0x7ffffe00, RZ, 0xc0, !PT ;  /* 0x7ffffe0003037812 */ /* 0x000fe200078ec0ff */
[----:B------:R-:W-:Y:S01]  /*1040*/  IMAD.SHL.U32 R0, R0, 0x40, RZ ;  /* 0x0000004000007824 */ /* 0x000fe200078e00ff */
[----:B------:R-:W-:-:S02]  /*1050*/  SHF.R.U32.HI R138, RZ, 0x3, R9 ;  /* 0x00000003ff8a7819 */ /* 0x000fc40000011609 */
[----:B------:R-:W-:Y:S02]  /*1060*/  LOP3.LUT R2, R9, 0x38, R228, 0xf8, !PT ;  /* 0x0000003809027812 */ /* 0x000fe400078ef8e4 */
[----:B------:R-:W-:Y:S02]  /*1070*/  SHF.R.S32.HI R6, RZ, 0x1f, R7 ;  /* 0x0000001fff067819 */ /* 0x000fe40000011407 */
[----:B------:R-:W-:Y:S02]  /*1080*/  LOP3.LUT R138, R3, R2, R138, 0xf6, !PT ;  /* 0x00000002038a7212 */ /* 0x000fe400078ef68a */
[----:B------:R-:W-:Y:S02]  /*1090*/  LEA.HI R3, R6, R7, RZ, 0x3 ;  /* 0x0000000706037211 */ /* 0x000fe400078f18ff */
[----:B------:R-:W-:Y:S01]  /*10a0*/  LEA.HI R5, R5, R8, RZ, 0x1 ;  /* 0x0000000805057211 */ /* 0x000fe200078f08ff */
[----:B------:R-:W-:Y:S01]  /*10b0*/  IMAD.SHL.U32 R138, R138, 0x2, RZ ;  /* 0x000000028a8a7824 */ /* 0x000fe200078e00ff */
[C---:B------:R-:W-:Y:S01]  /*10c0*/  LOP3.LUT R6, R3.reuse, 0xfffffff8, RZ, 0xc0, !PT ;  /* 0xfffffff803067812 */ /* 0x040fe200078ec0ff */
[----:B------:R-:W-:Y:S01]  /*10d0*/  IMAD.SHL.U32 R3, R3, 0x40, RZ ;  /* 0x0000004003037824 */ /* 0x000fe200078e00ff */
[----:B------:R-:W-:-:S02]  /*10e0*/  SHF.R.S32.HI R2, RZ, 0x5, R4 ;  /* 0x00000005ff027819 */ /* 0x000fc40000011404 */
[----:B------:R-:W-:Y:S01]  /*10f0*/  SHF.R.S32.HI R9, RZ, 0x1f, R4 ;  /* 0x0000001fff097819 */ /* 0x000fe20000011404 */
[----:B------:R-:W-:Y:S01]  /*1100*/  IMAD.IADD R6, R7, 0x1, -R6 ;  /* 0x0000000107067824 */ /* 0x000fe200078e0a06 */
[----:B------:R-:W-:Y:S02]  /*1110*/  LOP3.LUT R4, R4, 0xffffffe0, RZ, 0xc0, !PT ;  /* 0xffffffe004047812 */ /* 0x000fe400078ec0ff */
[----:B------:R-:W-:Y:S02]  /*1120*/  LOP3.LUT R5, R5, 0xfffffffe, RZ, 0xc0, !PT ;  /* 0xfffffffe05057812 */ /* 0x000fe400078ec0ff */
[----:B------:R-:W-:Y:S01]  /*1130*/  LEA.HI R9, R9, R2, RZ, 0x3 ;  /* 0x0000000209097211 */ /* 0x000fe200078f18ff */
[----:B------:R-:W-:Y:S01]  /*1140*/  IMAD.IADD R217, R213, 0x1, -R4 ;  /* 0x00000001d5d97824 */ /* 0x000fe200078e0a04 */
[----:B------:R-:W-:Y:S01]  /*1150*/  LEA.HI R219, R10, R213, RZ, 0x2 ;  /* 0x000000d50adb7211 */ /* 0x000fe200078f10ff */
[----:B------:R-:W-:Y:S01]  /*1160*/  IMAD.IADD R5, R8, 0x1, -R5 ;  /* 0x0000000108057824 */ /* 0x000fe200078e0a05 */
[----:B------:R-:W-:Y:S01]  /*1170*/  LOP3.LUT R9, R9, 0xffffff8, RZ, 0xc0, !PT ;  /* 0x0ffffff809097812 */ /* 0x000fe200078ec0ff */
[----:B------:R-:W-:Y:S01]  /*1180*/  IMAD.SHL.U32 R4, R6, 0x40, RZ ;  /* 0x0000004006047824 */ /* 0x000fe200078e00ff */
[----:B------:R-:W-:Y:S01]  /*1190*/  SHF.R.S32.HI R8, RZ, 0x1f, R217 ;  /* 0x0000001fff087819 */ /* 0x000fe200000114d9 */
[----:B------:R-:W-:Y:S01]  /*11a0*/  IMAD.SHL.U32 R7, R5, 0x8, RZ ;  /* 0x0000000805077824 */ /* 0x000fe200078e00ff */
[----:B------:R-:W-:Y:S01]  /*11b0*/  LOP3.LUT R218, R219, 0xfffffffc, RZ, 0xc0, !PT ;  /* 0xfffffffcdbda7812 */ /* 0x000fe200078ec0ff */
[----:B------:R-:W-:Y:S01]  /*11c0*/  IMAD.IADD R9, R2, 0x1, -R9 ;  /* 0x0000000102097824 */ /* 0x000fe200078e0a09 */
[----:B------:R-:W-:Y:S01]  /*11d0*/  LOP3.LUT R4, R4, 0x1c0, RZ, 0xc0, !PT ;  /* 0x000001c004047812 */ /* 0x000fe200078ec0ff */
[----:B------:R-:W-:Y:S01]  /*11e0*/  IMAD.SHL.U32 R2, R2, 0x400, RZ ;  /* 0x0000040002027824 */ /* 0x000fe200078e00ff */
[----:B------:R-:W-:Y:S01]  /*11f0*/  LOP3.LUT R0, R0, 0x1c0, RZ, 0xc0, !PT ;  /* 0x000001c000007812 */ /* 0x000fe200078ec0ff */
[----:B------:R-:W-:Y:S01]  /*1200*/  IMAD.IADD R218, R213, 0x1, -R218 ;  /* 0x00000001d5da7824 */ /* 0x000fe200078e0ada */
[----:B------:R-:W-:-:S02]  /*1210*/  LEA.HI R8, R8, R217, RZ, 0x2 ;  /* 0x000000d908087211 */ /* 0x000fc400078f10ff */
[----:B------:R-:W-:Y:S01]  /*1220*/  LOP3.LUT R7, R4, 0x8, R7, 0xf8, !PT ;  /* 0x0000000804077812 */ /* 0x000fe200078ef807 */
[C---:B------:R-:W-:Y:S01]  /*1230*/  IMAD.SHL.U32 R140, R218.reuse, 0x4, RZ ;  /* 0x00000004da8c7824 */ /* 0x040fe200078e00ff */
[----:B------:R-:W-:Y:S01]  /*1240*/  SHF.R.U32.HI R4, RZ, 0x3, R4 ;  /* 0x00000003ff047819 */ /* 0x000fe20000011604 */
[----:B------:R-:W-:Y:S01]  /*1250*/  IMAD.SHL.U32 R142, R218, 0x8, RZ ;  /* 0x00000008da8e7824 */ /* 0x000fe200078e00ff */
[----:B------:R-:W-:Y:S02]  /*1260*/  LOP3.LUT R11, R0, 0x8, R11, 0xf8, !PT ;  /* 0x00000008000b7812 */ /* 0x000fe400078ef80b */
[----:B------:R-:W-:Y:S02]  /*1270*/  SHF.R.U32.HI R0, RZ, 0x3, R0 ;  /* 0x00000003ff007819 */ /* 0x000fe40000011600 */
[----:B------:R-:W-:Y:S02]  /*1280*/  SHF.R.S32.HI R216, RZ, 0x2, R8 ;  /* 0x00000002ffd87819 */ /* 0x000fe40000011408 */
[----:B------:R-:W-:Y:S01]  /*1290*/  LOP3.LUT R4, R7, R4, RZ, 0x3c, !PT ;  /* 0x0000000407047212 */ /* 0x000fe200078e3cff */
[----:B------:R-:W-:Y:S01]  /*12a0*/  IMAD.MOV.U32 R7, RZ, RZ, 0x40 ;  /* 0x00000040ff077424 */ /* 0x000fe200078e00ff */
[----:B------:R-:W-:Y:S01]  /*12b0*/  LOP3.LUT R3, R3, 0xfffffe00, RZ, 0xc0, !PT ;  /* 0xfffffe0003037812 */ /* 0x000fe200078ec0ff */
[----:B------:R-:W-:Y:S01]  /*12c0*/  IMAD R216, R9, 0x10, R216 ;  /* 0x0000001009d87824 */ /* 0x000fe200078e02d8 */
[----:B------:R-:W-:-:S02]  /*12d0*/  LOP3.LUT R0, R11, R0, RZ, 0x3c, !PT ;  /* 0x000000000b007212 */ /* 0x000fc400078e3cff */
[----:B------:R-:W-:Y:S01]  /*12e0*/  R2P PR, R6, 0x6 ;  /* 0x0000000606007804 */ /* 0x000fe20000000000 */
[----:B------:R-:W-:Y:S01]  /*12f0*/  IMAD.MOV.U32 R6, RZ, RZ, 0x20 ;  /* 0x00000020ff067424 */ /* 0x000fe200078e00ff */
[CC--:B------:R-:W-:Y:S01]  /*1300*/  IADD3 R2, R4.reuse, R3.reuse, R2 ;  /* 0x0000000304027210 */ /* 0x0c0fe20007ffe002 */
[----:B------:R-:W-:Y:S01]  /*1310*/  IMAD R0, R5, 0x200, R0 ;  /* 0x0000020005007824 */ /* 0x000fe200078e0200 */
[----:B------:R-:W-:Y:S02]  /*1320*/  LOP3.LUT R4, R4, R3, RZ, 0xfc, !PT ;  /* 0x0000000304047212 */ /* 0x000fe400078efcff */
[----:B------:R-:W-:Y:S02]  /*1330*/  LEA.HI R9, R218, R218, RZ, 0x1 ;  /* 0x000000dada097211 */ /* 0x000fe400078f08ff */
[----:B------:R-:W-:Y:S02]  /*1340*/  IADD3 R3, R140, 0x40, RZ ;  /* 0x000000408c037810 */ /* 0x000fe40007ffe0ff */
[----:B------:R-:W-:-:S02]  /*1350*/  LOP3.LUT R9, R9, 0x1ffffffe, RZ, 0xc0, !PT ;  /* 0x1ffffffe09097812 */ /* 0x000fc400078ec0ff */
[----:B------:R-:W-:Y:S01]  /*1360*/  LOP3.LUT R8, R8, 0x7ffffffc, RZ, 0xc0, !PT ;  /* 0x7ffffffc08087812 */ /* 0x000fe200078ec0ff */
[----:B------:R-:W-:Y:S01]  /*1370*/  IMAD.IADD R136, R140, 0x1, R3 ;  /* 0x000000018c887824 */ /* 0x000fe200078e0203 */
[----:B------:R-:W-:Y:S01]  /*1380*/  SEL R197, R6, 0xffffffe0, !P1 ;  /* 0xffffffe006c57807 */ /* 0x000fe20004800000 */
[----:B------:R-:W-:Y:S01]  /*1390*/  IMAD.IADD R9, R218, 0x1, -R9 ;  /* 0x00000001da097824 */ /* 0x000fe200078e0a09 */
[----:B------:R-:W-:Y:S01]  /*13a0*/  LEA R192, R4, 0x100, 0x1 ;  /* 0x0000010004c07811 */ /* 0x000fe200078e08ff */
[----:B------:R-:W-:Y:S01]  /*13b0*/  IMAD.IADD R221, R217, 0x1, -R8 ;  /* 0x00000001d9dd7824 */ /* 0x000fe200078e0a08 */
[----:B------:R-:W-:Y:S01]  /*13c0*/  LEA R198, R2, 0x18100, 0x1 ;  /* 0x0001810002c67811 */ /* 0x000fe200078e08ff */
[----:B------:R-:W-:Y:S01]  /*13d0*/  IMAD R222, R9, 0x8, R216 ;  /* 0x0000000809de7824 */ /* 0x000fe200078e02d8 */
[----:B------:R-:W-:Y:S01]  /*13e0*/  IADD3 R5, R140, 0x20, RZ ;  /* 0x000000208c057810 */ /* 0x000fe20007ffe0ff */
[----:B------:R-:W-:Y:S01]  /*13f0*/  IMAD.SHL.U32 R221, R221, 0x2, RZ ;  /* 0x00000002dddd7824 */ /* 0x000fe200078e00ff */
[----:B------:R-:W-:Y:S01]  /*1400*/  SEL R3, R7, 0xffffffc0, !P2 ;  /* 0xffffffc007037807 */ /* 0x000fe20005000000 */
[----:B------:R-:W-:Y:S01]  /*1410*/  IMAD.IADD R195, R198, 0x1, R197 ;  /* 0x00000001c6c37824 */ /* 0x000fe200078e02c5 */
[----:B------:R-:W-:Y:S01]  /*1420*/  LEA R196, R0, 0xc100, 0x1 ;  /* 0x0000c10000c47811 */ /* 0x000fe200078e08ff */
[--C-:B------:R-:W-:Y:S01]  /*1430*/  IMAD.IADD R0, R197, 0x1, R192.reuse ;  /* 0x00000001c5007824 */ /* 0x100fe200078e02c0 */
[----:B------:R-:W-:Y:S01]  /*1440*/  SHF.R.S32.HI R219, RZ, 0x2, R219 ;  /* 0x00000002ffdb7819 */ /* 0x000fe200000114db */
[----:B------:R-:W-:Y:S01]  /*1450*/  IMAD.IADD R137, R140, 0x1, R5 ;  /* 0x000000018c897824 */ /* 0x000fe200078e0205 */
        /* <DEDUP_REMOVED lines=8> */
.L_x_2415:
        /* <DEDUP_REMOVED lines=12> */
[----:B------:R-:W-:Y:S01]  /*15a0*/  CS2R R80, SRZ ;  /* 0x0000000000507805 */ /* 0x000fe2000001ff00 */
[----:B--2---:R-:W-:Y:S02]  /*15b0*/  SHF.R.S32.HI R79, RZ, 0x1f, R224 ;  /* 0x0000001fff4f7819 */ /* 0x004fe400000114e0 */
[C---:B------:R-:W-:Y:S02]  /*15c0*/  @P4 LEA R2, P0, R224.reuse, c[0x0][0x360], 0x2 ;  /* 0x0000d800e0024a11 */ /* 0x040fe400078010ff */
[C---:B------:R-:W-:Y:S02]  /*15d0*/  @P2 LEA R4, P1, R224.reuse, c[0x0][0x370], 0x2 ;  /* 0x0000dc00e0042a11 */ /* 0x040fe400078210ff */
[----:B------:R-:W-:-:S02]  /*15e0*/  @P4 LEA.HI.X R3, R224, c[0x0][0x364], R79, 0x2, P0 ;  /* 0x0000d900e0034a11 */ /* 0x000fc400000f144f */
[----:B------:R-:W-:Y:S02]  /*15f0*/  ISETP.NE.U32.AND P0, PT, RZ, c[0x0][0x350], PT ;  /* 0x0000d400ff007a0c */ /* 0x000fe40003f05070 */
[C---:B------:R-:W-:Y:S01]  /*1600*/  @P2 LEA.HI.X R5, R224.reuse, c[0x0][0x374], R79, 0x2, P1 ;  /* 0x0000dd00e0052a11 */ /* 0x040fe200008f144f */
[----:B------:R-:W-:Y:S01]  /*1610*/  YIELD ;  /* 0x0000000000007946 */ /* 0x000fe20003800000 */
[----:B------:R-:W-:Y:S01]  /*1620*/  ISETP.NE.AND.EX P6, PT, RZ, c[0x0][0x354], PT, P0 ;  /* 0x0000d500ff007a0c */ /* 0x000fe20003fc5300 */
[----:B------:R1:W5:Y:S01]  /*1630*/  @P4 LDG.E R241, [R2.64] ;  /* 0x0000000802f14981 */ /* 0x000362000c1e1900 */
[C---:B------:R-:W-:Y:S02]  /*1640*/  LEA R8, P1, R224.reuse, c[0x0][0x350], 0x2 ;  /* 0x0000d400e0087a11 */ /* 0x040fe400078210ff */
[C---:B------:R-:W-:Y:S01]  /*1650*/  LEA R12, P0, R224.reuse, c[0x0][0x358], 0x2 ;  /* 0x0000d600e00c7a11 */ /* 0x040fe200078010ff */
[----:B------:R2:W5:Y:S01]  /*1660*/  @P2 LDG.E R82, [R4.64] ;  /* 0x0000000804522981 */ /* 0x000562000c1e1900 */
[----:B------:R-:W-:-:S02]  /*1670*/  LEA R14, P2, R224, c[0x0][0x348], 0x2 ;  /* 0x0000d200e00e7a11 */ /* 0x000fc400078410ff */
[C-C-:B------:R-:W-:Y:S02]  /*1680*/  LEA.HI.X R9, R224.reuse, c[0x0][0x354], R79.reuse, 0x2, P1 ;  /* 0x0000d500e0097a11 */ /* 0x140fe400008f144f */
[C-C-:B------:R-:W-:Y:S02]  /*1690*/  LEA.HI.X R15, R224.reuse, c[0x0][0x34c], R79.reuse, 0x2, P2 ;  /* 0x0000d300e00f7a11 */ /* 0x140fe400010f144f */
[----:B------:R-:W-:Y:S01]  /*16a0*/  LEA.HI.X R13, R224, c[0x0][0x35c], R79, 0x2, P0 ;  /* 0x0000d700e00d7a11 */ /* 0x000fe200000f144f */
[----:B------:R3:W5:Y:S04]  /*16b0*/  @P6 LDG.E R81, [R8.64] ;  /* 0x0000000808516981 */ /* 0x000768000c1e1900 */
[----:B------:R3:W5:Y:S01]  /*16c0*/  @P3 LDG.E R80, [R14.64] ;  /* 0x000000080e503981 */ /* 0x000762000c1e1900 */
[----:B--2---:R-:W-:-:S06]  /*16d0*/  IMAD.MOV.U32 R4, RZ, RZ, RZ ;  /* 0x000000ffff047224 */ /* 0x004fcc00078e00ff */
[----:B------:R3:W5:Y:S01]  /*16e0*/  @P5 LDG.E R4, [R12.64] ;  /* 0x000000080c045981 */ /* 0x000762000c1e1900 */
[----:B-1----:R-:W-:Y:S02]  /*16f0*/  P2R R2, PR, RZ, 0x40 ;  /* 0x00000040ff027803 */ /* 0x002fe40000000000 */
[----:B------:R-:W-:Y:S01]  /*1700*/  LOP3.LUT R225, R210, 0xffff, RZ, 0xc0, !PT ;  /* 0x0000ffffd2e17812 */ /* 0x000fe200078ec0ff */
[----:B------:R-:W-:Y:S05]  /*1710*/  @P4 BRA `(.L_x_2253) ;  /* 0x0000005000004947 */ /* 0x000fea0003800000 */
[----:B-----5:R-:W-:Y:S01]  /*1720*/  MOV R241, c[0x0][0x168] ;  /* 0x00005a0000f17a02 */ /* 0x020fe20000000f00 */
[----:B------:R-:W-:Y:S05]  /*1730*/  @!P3 BRA `(.L_x_2253) ;  /* 0x000000300000b947 */ /* 0x000fea0003800000 */
[----:B------:R-:W2:Y:S04]  /*1740*/  LDG.E R241, [R14.64] ;  /* 0x000000080ef17981 */ /* 0x000ea8000c1e1900 */
[----:B------:R-:W2:Y:S02]  /*1750*/  LDG.E R0, [R14.64+0x4] ;  /* 0x000004080e007981 */ /* 0x000ea4000c1e1900 */
[----:B--2---:R-:W-:-:S02]  /*1760*/  IADD3 R241, -R241, R0, RZ ;  /* 0x00000000f1f17210 */ /* 0x004fc40007ffe1ff */
.L_x_2253:
[----:B------:R-:W-:-:S04]  /*1770*/  ISETP.NE.U32.AND P0, PT, RZ, c[0x0][0x368], PT ;  /* 0x0000da00ff007a0c */ /* 0x000fc80003f05070 */
[----:B------:R-:W-:-:S13]  /*1780*/  ISETP.NE.AND.EX P0, PT, RZ, c[0x0][0x36c], PT, P0 ;  /* 0x0000db00ff007a0c */ /* 0x000fda0003f05300 */
[----:B------:R-:W-:Y:S05]  /*1790*/  @!P0 BRA `(.L_x_2254) ;  /* 0x0000004000008947 */ /* 0x000fea0003800000 */
[----:B---3--:R-:W-:-:S04]  /*17a0*/  LEA R8, P0, R224, c[0x0][0x368], 0x2 ;  /* 0x0000da00e0087a11 */ /* 0x008fc800078010ff */
[----:B------:R-:W-:-:S05]  /*17b0*/  LEA.HI.X R9, R224, c[0x0][0x36c], R79, 0x2, P0 ;  /* 0x0000db00e0097a11 */ /* 0x000fca00000f144f */
[----:B------:R1:W5:Y:S01]  /*17c0*/  LDG.E R3, [R8.64] ;  /* 0x0000000808037981 */ /* 0x000362000c1e1900 */
[----:B------:R-:W-:Y:S05]  /*17d0*/  BRA `(.L_x_2255) ;  /* 0x0000005000007947 */ /* 0x000fea0003800000 */
.L_x_2254:
[----:B------:R-:W-:Y:S01]  /*17e0*/  MOV R3, c[0x0][0x1d0] ;  /* 0x0000740000037a02 */ /* 0x000fe20000000f00 */
[----:B------:R-:W-:Y:S05]  /*17f0*/  @!P6 BRA `(.L_x_2255) ;  /* 0x000000300000e947 */ /* 0x000fea0003800000 */
[----:B------:R-:W2:Y:S04]  /*1800*/  LDG.E R3, [R8.64] ;  /* 0x0000000808037981 */ /* 0x000ea8000c1e1900 */
[----:B------:R-:W2:Y:S02]  /*1810*/  LDG.E R0, [R8.64+0x4] ;  /* 0x0000040808007981 */ /* 0x000ea4000c1e1900 */
[----:B--2---:R-:W-:Y:S02]  /*1820*/  IADD3 R3, -R3, R0, RZ ;  /* 0x0000000003037210 */ /* 0x004fe40007ffe1ff */
.L_x_2255:
[----:B------:R-:W2:Y:S04]  /*1830*/  @P5 LDG.E R5, [R12.64] ;  /* 0x000000080c055981 */ /* 0x000ea8000c1e1900 */
[----:B-1-3--:R-:W2:Y:S01]  /*1840*/  @P5 LDG.E R8, [R12.64+0x4] ;  /* 0x000004080c085981 */ /* 0x00aea2000c1e1900 */
[----:B------:R-:W-:Y:S01]  /*1850*/  ISETP.NE.U32.AND P0, PT, RZ, c[0x0][0x378], PT ;  /* 0x0000de00ff007a0c */ /* 0x000fe20003f05070 */
[----:B-----5:R-:W-:-:S03]  /*1860*/  IMAD.MOV.U32 R76, RZ, RZ, R3 ;  /* 0x000000ffff4c7224 */ /* 0x020fc600078e0003 */
[----:B------:R-:W-:Y:S01]  /*1870*/  ISETP.NE.AND.EX P1, PT, RZ, c[0x0][0x37c], PT, P0 ;  /* 0x0000df00ff007a0c */ /* 0x000fe20003f25300 */
[----:B------:R-:W-:Y:S02]  /*1880*/  IMAD.MOV.U32 R240, RZ, RZ, c[0x0][0x2c4] ;  /* 0x0000b100fff07624 */ /* 0x000fe400078e00ff */
[----:B------:R-:W-:-:S10]  /*1890*/  IMAD.SHL.U32 R209, R209, 0x80, RZ ;  /* 0x00000080d1d17824 */ /* 0x000fd400078e00ff */
[----:B------:R-:W-:-:S04]  /*18a0*/  @P1 LEA R14, P0, R224, c[0x0][0x378], 0x2 ;  /* 0x0000de00e00e1a11 */ /* 0x000fc800078010ff */
[----:B------:R-:W-:Y:S02]  /*18b0*/  @P1 LEA.HI.X R15, R224, c[0x0][0x37c], R79, 0x2, P0 ;  /* 0x0000df00e00f1a11 */ /* 0x000fe400000f144f */
[----:B------:R-:W-:Y:S01]  /*18c0*/  ISETP.NE.AND P0, PT, R240, 0x1, PT ;  /* 0x00000001f000780c */ /* 0x000fe20003f05270 */
[----:B------:R-:W-:Y:S01]  /*18d0*/  IMAD.MOV.U32 R86, RZ, RZ, c[0x0][0x228] ;  /* 0x00008a00ff567624 */ /* 0x000fe200078e00ff */
[----:B------:R-:W-:Y:S01]  /*18e0*/  IADD3 R0, R209, 0x7f, RZ ;  /* 0x0000007fd1007810 */ /* 0x000fe20007ffe0ff */
[----:B------:R1:W5:Y:S01]  /*18f0*/  @P1 LDG.E R76, [R14.64] ;  /* 0x000000080e4c1981 */ /* 0x000362000c1e1900 */
[----:B------:R-:W-:Y:S09]  /*1900*/  BSSY B0, `(.L_x_2256) ;  /* 0x0000035000007945 */ /* 0x000ff20003800000 */
[----:B------:R-:W-:-:S05]  /*1910*/  @P0 IMAD.HI.U32 R7, R0, c[0x0][0x2c8], RZ ;  /* 0x0000b20000070a27 */ /* 0x000fca00078e00ff */
[----:B------:R-:W-:Y:S01]  /*1920*/  @P0 SHF.R.U32.HI R0, RZ, c[0x0][0x2cc], R7 ;  /* 0x0000b300ff000a19 */ /* 0x000fe20000011607 */
[----:B--2---:R-:W-:Y:S01]  /*1930*/  @P5 IMAD.IADD R86, R8, 0x1, -R5 ;  /* 0x0000000108565824 */ /* 0x004fe200078e0a05 */
[C---:B------:R-:W-:Y:S01]  /*1940*/  LOP3.LUT R8, R210.reuse, 0xff000000, RZ, 0xc0, !PT ;  /* 0xff000000d2087812 */ /* 0x040fe200078ec0ff */
[----:B------:R-:W-:Y:S01]  /*1950*/  IMAD.IADD R5, R3, 0x1, -R82 ;  /* 0x0000000103057824 */ /* 0x000fe200078e0a52 */
[----:B------:R-:W-:Y:S02]  /*1960*/  LOP3.LUT R210, R210, 0xff0000, RZ, 0xc0, !PT ;  /* 0x00ff0000d2d27812 */ /* 0x000fe400078ec0ff */
[----:B------:R-:W-:Y:S01]  /*1970*/  SHF.R.U32.HI R13, RZ, 0x8, R8 ;  /* 0x00000008ff0d7819 */ /* 0x000fe20000011608 */
[----:B------:R-:W-:-:S03]  /*1980*/  IMAD.IADD R242, R5, 0x1, R86 ;  /* 0x0000000105f27824 */ /* 0x000fc600078e0256 */
[----:B------:R-:W-:Y:S02]  /*1990*/  LEA.HI R13, R210, R13, RZ, 0x10 ;  /* 0x0000000dd20d7211 */ /* 0x000fe400078f80ff */
[C---:B------:R-:W-:Y:S02]  /*19a0*/  IADD3 R83, R242.reuse, 0x40, -R241 ;  /* 0x00000040f2537810 */ /* 0x040fe40007ffe8f1 */
[----:B------:R-:W-:Y:S02]  /*19b0*/  IADD3 R12, R242, 0x3f, RZ ;  /* 0x0000003ff20c7810 */ /* 0x000fe40007ffe0ff */
[----:B------:R-:W-:Y:S01]  /*19c0*/  SHF.R.U32.HI R210, RZ, 0x10, R13 ;  /* 0x00000010ffd27819 */ /* 0x000fe2000001160d */
[----:B------:R-:W-:Y:S01]  /*19d0*/  IMAD.IADD R7, R83, 0x1, R0 ;  /* 0x0000000153077824 */ /* 0x000fe200078e0200 */
[----:B------:R-:W-:Y:S02]  /*19e0*/  SHF.R.S32.HI R9, RZ, 0x1f, R12 ;  /* 0x0000001fff097819 */ /* 0x000fe4000001140c */
[----:B------:R-:W-:-:S02]  /*19f0*/  ISETP.NE.AND P1, PT, R210, RZ, PT ;  /* 0x000000ffd200720c */ /* 0x000fc40003f25270 */
[----:B------:R-:W-:Y:S02]  /*1a00*/  SHF.R.S32.HI R0, RZ, 0x1f, R7 ;  /* 0x0000001fff007819 */ /* 0x000fe40000011407 */
[----:B------:R-:W-:Y:S02]  /*1a10*/  LEA.HI R9, R9, R12, RZ, 0x6 ;  /* 0x0000000c09097211 */ /* 0x000fe400078f30ff */
[----:B------:R-:W-:Y:S01]  /*1a20*/  LEA.HI R0, R0, R7, RZ, 0x6 ;  /* 0x0000000700007211 */ /* 0x000fe200078f30ff */
[----:B------:R-:W-:Y:S01]  /*1a30*/  IMAD.MOV.U32 R7, RZ, RZ, RZ ;  /* 0x000000ffff077224 */ /* 0x000fe200078e00ff */
[----:B------:R-:W-:Y:S02]  /*1a40*/  SHF.R.S32.HI R87, RZ, 0x6, R9 ;  /* 0x00000006ff577819 */ /* 0x000fe40000011409 */
[----:B------:R-:W-:Y:S02]  /*1a50*/  SHF.R.S32.HI R0, RZ, 0x6, R0 ;  /* 0x00000006ff007819 */ /* 0x000fe40000011400 */
[----:B------:R-:W-:-:S02]  /*1a60*/  LOP3.LUT R227, R13, 0xff, RZ, 0xc0, !PT ;  /* 0x000000ff0de37812 */ /* 0x000fc400078ec0ff */
[----:B------:R-:W-:Y:S02]  /*1a70*/  IMNMX R8, R87, R0, PT ;  /* 0x0000000057087217 */ /* 0x000fe40003800200 */
[----:B------:R-:W-:Y:S02]  /*1a80*/  SEL R85, R210, c[0x0][0x338], P1 ;  /* 0x0000ce00d2557a07 */ /* 0x000fe40000800000 */
[----:B------:R-:W-:-:S13]  /*1a90*/  ISETP.GE.AND P0, PT, R8, 0x1, PT ;  /* 0x000000010800780c */ /* 0x000fda0003f06270 */
        /* <DEDUP_REMOVED lines=27> */
.L_x_2257:
[----:B-1----:R-:W-:Y:S05]  /*1c50*/  BSYNC B0 ;  /* 0x0000000000007941 */ /* 0x002fea0003800000 */
.L_x_2256:
[----:B------:R-:W-:Y:S01]  /*1c60*/  IMAD R0, R227, R7, RZ ;  /* 0x00000007e3007224 */ /* 0x000fe200078e02ff */
[----:B------:R-:W-:-:S03]  /*1c70*/  SHF.R.S32.HI R84, RZ, 0x1f, R213 ;  /* 0x0000001fff547819 */ /* 0x000fc600000114d5 */
[----:B------:R-:W-:Y:S01]  /*1c80*/  IMAD.IADD R7, R0, 0x1, R7 ;  /* 0x0000000100077824 */ /* 0x000fe200078e0207 */
[-C--:B------:R-:W-:Y:S01]  /*1c90*/  LEA.HI R78, R84, R213.reuse, RZ, 0x2 ;  /* 0x000000d5544e7211 */ /* 0x080fe200078f10ff */
[--C-:B------:R-:W-:Y:S01]  /*1ca0*/  IMAD R0, R0, 0x40, -R5.reuse ;  /* 0x0000004000007824 */ /* 0x100fe200078e0a05 */
[----:B------:R-:W-:Y:S02]  /*1cb0*/  LEA.HI R12, R84, R213, RZ, 0x5 ;  /* 0x000000d5540c7211 */ /* 0x000fe400078f28ff */
[----:B------:R-:W-:Y:S02]  /*1cc0*/  IMNMX R8, R8, R7, PT ;  /* 0x0000000708087217 */ /* 0x000fe40003800200 */
[----:B------:R-:W-:Y:S02]  /*1cd0*/  IMNMX R0, RZ, R0, !PT ;  /* 0x00000000ff007217 */ /* 0x000fe40007800200 */
[----:B------:R-:W-:Y:S01]  /*1ce0*/  SHF.R.S32.HI R78, RZ, 0x1f, R78 ;  /* 0x0000001fff4e7819 */ /* 0x000fe2000001144e */
[----:B------:R-:W-:Y:S01]  /*1cf0*/  IMAD R7, R8, 0x40, -R5 ;  /* 0x0000004008077824 */ /* 0x000fe200078e0a05 */
[----:B------:R-:W-:-:S02]  /*1d00*/  SHF.R.U32.HI R14, RZ, 0x6, R0 ;  /* 0x00000006ff0e7819 */ /* 0x000fc40000011600 */
[----:B------:R-:W-:Y:S02]  /*1d10*/  LEA.HI R78, R78, R219, RZ, 0x3 ;  /* 0x000000db4e4e7211 */ /* 0x000fe400078f18ff */
[----:B------:R-:W-:Y:S01]  /*1d20*/  IMNMX R7, R7, R86, PT ;  /* 0x0000005607077217 */ /* 0x000fe20003800200 */
[----:B------:R-:W-:Y:S01]  /*1d30*/  IMAD.MOV.U32 R5, RZ, RZ, R14 ;  /* 0x000000ffff057224 */ /* 0x000fe200078e000e */
[----:B------:R-:W-:Y:S02]  /*1d40*/  LOP3.LUT R78, R78, 0xfffffff8, RZ, 0xc0, !PT ;  /* 0xfffffff84e4e7812 */ /* 0x000fe400078ec0ff */
[----:B------:R-:W-:Y:S02]  /*1d50*/  ISETP.GT.AND P0, PT, R7, R0, PT ;  /* 0x000000000700720c */ /* 0x000fe40003f04270 */
[----:B------:R-:W-:Y:S01]  /*1d60*/  SHF.R.S32.HI R12, RZ, 0x5, R12 ;  /* 0x00000005ff0c7819 */ /* 0x000fe2000001140c */
[----:B------:R-:W-:-:S04]  /*1d70*/  IMAD.IADD R78, R219, 0x1, -R78 ;  /* 0x00000001db4e7824 */ /* 0x000fc800078e0a4e */
[----:B------:R-:W-:Y:S02]  /*1d80*/  IMAD.SHL.U32 R77, R78, 0x40, RZ ;  /* 0x000000404e4d7824 */ /* 0x000fe400078e00ff */
[----:B------:R-:W-:-:S03]  /*1d90*/  IMAD.SHL.U32 R12, R12, 0x200, RZ ;  /* 0x000002000c0c7824 */ /* 0x000fc600078e00ff */
[----:B------:R-:W-:Y:S02]  /*1da0*/  LOP3.LUT R77, R77, 0x1c0, RZ, 0xc0, !PT ;  /* 0x000001c04d4d7812 */ /* 0x000fe400078ec0ff */
[----:B------:R-:W-:Y:S02]  /*1db0*/  @P0 IADD3 R7, R7, 0x3f, RZ ;  /* 0x0000003f07070810 */ /* 0x000fe40007ffe0ff */
[----:B------:R-:W-:Y:S02]  /*1dc0*/  SHF.R.U32.HI R13, RZ, 0x3, R77 ;  /* 0x00000003ff0d7819 */ /* 0x000fe4000001164d */
        /* <DEDUP_REMOVED lines=15> */
[----:B------:R-:W-:Y:S02]  /*1ec0*/  SHF.R.S32.HI R229, RZ, 0x1f, R228 ;  /* 0x0000001fffe57819 */ /* 0x000fe400000114e4 */
[----:B------:R-:W-:Y:S02]  /*1ed0*/  IADD3 R17, P0, R7, R4, RZ ;  /* 0x0000000407117210 */ /* 0x000fe40007f1e0ff */
[----:B------:R-:W-:-:S02]  /*1ee0*/  SEL R6, R79, RZ, !P5 ;  /* 0x000000ff4f067207 */ /* 0x000fc40006800000 */
[----:B------:R-:W-:Y:S01]  /*1ef0*/  LEA.HI.X.SX32 R8, R7, R8, 0x1, P0 ;  /* 0x0000000807087211 */ /* 0x000fe200000f0eff */
[----:B------:R-:W-:Y:S01]  /*1f00*/  IMAD.WIDE.U32 R18, R17, c[0x0][0x238], R228 ;  /* 0x00008e0011127a25 */ /* 0x000fe200078e00e4 */
[----:B------:R-:W-:Y:S02]  /*1f10*/  IADD3 R15, R5, -0x1, RZ ;  /* 0xffffffff050f7810 */ /* 0x000fe40007ffe0ff */
[----:B------:R-:W-:Y:S01]  /*1f20*/  IADD3 R152, R3, R81, RZ ;  /* 0x0000005103987210 */ /* 0x000fe20007ffe0ff */
[----:B------:R-:W-:Y:S01]  /*1f30*/  IMAD R0, R8, c[0x0][0x238], RZ ;  /* 0x00008e0008007a24 */ /* 0x000fe200078e02ff */
[----:B------:R-:W-:Y:S01]  /*1f40*/  SEL R148, R224, RZ, !P5 ;  /* 0x000000ffe0947207 */ /* 0x000fe20006800000 */
[----:B------:R-:W-:Y:S01]  /*1f50*/  IMAD.MOV.U32 R3, RZ, RZ, 0x6 ;  /* 0x00000006ff037424 */ /* 0x000fe200078e00ff */
[----:B------:R-:W-:Y:S01]  /*1f60*/  MOV R16, c[0x0][0x238] ;  /* 0x00008e0000107a02 */ /* 0x000fe20000000f00 */
[----:B------:R-:W-:Y:S01]  /*1f70*/  IMAD R0, R17, c[0x0][0x23c], R0 ;  /* 0x00008f0011007a24 */ /* 0x000fe200078e0200 */
[----:B------:R-:W-:Y:S01]  /*1f80*/  SHF.R.S32.HI R4, RZ, 0x1f, R15 ;  /* 0x0000001fff047819 */ /* 0x000fe2000001140f */
[----:B------:R-:W-:Y:S01]  /*1f90*/  IMAD R155, R6, c[0x0][0x248], RZ ;  /* 0x00009200069b7a24 */ /* 0x000fe200078e02ff */
[C---:B------:R-:W-:Y:S01]  /*1fa0*/  SHF.L.U64.HI R98, R16.reuse, R3, c[0x0][0x23c] ;  /* 0x00008f0010627619 */ /* 0x040fe20000010203 */
[----:B------:R-:W-:Y:S01]  /*1fb0*/  IMAD.IADD R19, R19, 0x1, R0 ;  /* 0x0000000113137824 */ /* 0x000fe200078e0200 */
[----:B------:R-:W-:Y:S01]  /*1fc0*/  SHF.L.U32 R100, R16, 0x6, RZ ;  /* 0x0000000610647819 */ /* 0x000fe200000006ff */
[----:B------:R-:W-:Y:S01]  /*1fd0*/  IMAD.IADD R0, R86, 0x1, -R7 ;  /* 0x0000000156007824 */ /* 0x000fe200078e0a07 */
[----:B------:R-:W-:Y:S01]  /*1fe0*/  SHF.L.U64.HI R101, R16, R103, c[0x0][0x23c] ;  /* 0x00008f0010657619 */ /* 0x000fe20000010267 */
[----:B------:R-:W-:Y:S01]  /*1ff0*/  IMAD.WIDE.U32 R146, R225, c[0x0][0x240], R18 ;  /* 0x00009000e1927a25 */ /* 0x000fe200078e0012 */
[----:B------:R-:W-:-:S02]  /*2000*/  ISETP.GE.AND P5, PT, R228, c[0x0][0x1d4], PT ;  /* 0x00007500e4007a0c */ /* 0x000fc40003fa6270 */
[----:B------:R-:W-:Y:S01]  /*2010*/  ISETP.GE.AND P4, PT, R215, c[0x0][0x1d4], PT ;  /* 0x00007500d7007a0c */ /* 0x000fe20003f86270 */
[----:B------:R-:W-:Y:S01]  /*2020*/  IMAD R147, R225, c[0x0][0x244], R147 ;  /* 0x00009100e1937a24 */ /* 0x000fe200078e0293 */
[----:B------:R-:W-:Y:S01]  /*2030*/  MOV R104, c[0x0][0x258] ;  /* 0x0000960000687a02 */ /* 0x000fe20000000f00 */
[----:B------:R-:W-:Y:S01]  /*2040*/  IMAD R0, R15, -0x40, R0 ;  /* 0xffffffc00f007824 */ /* 0x000fe200078e0200 */
[----:B------:R-:W-:Y:S01]  /*2050*/  SHF.L.U64.HI R94, R96, R3, c[0x0][0x1e4] ;  /* 0x00007900605e7619 */ /* 0x000fe20000010203 */
[----:B------:R-:W-:Y:S01]  /*2060*/  IMAD R155, R148, c[0x0][0x24c], R155 ;  /* 0x00009300949b7a24 */ /* 0x000fe200078e029b */
[----:B------:R-:W-:Y:S01]  /*2070*/  SHF.L.U64.HI R103, R104, R103, c[0x0][0x25c] ;  /* 0x0000970068677619 */ /* 0x000fe20000010267 */
[----:B------:R-:W-:Y:S01]  /*2080*/  IMAD.WIDE.U32 R146, R148, c[0x0][0x248], R146 ;  /* 0x0000920094927a25 */ /* 0x000fe200078e0092 */
[C---:B------:R-:W-:Y:S02]  /*2090*/  ISETP.GE.AND P1, PT, R0.reuse, 0x21, PT ;  /* 0x000000210000780c */ /* 0x040fe40003f26270 */
[----:B------:R-:W-:Y:S01]  /*20a0*/  ISETP.GE.AND P2, PT, R0, 0x1, PT ;  /* 0x000000010000780c */ /* 0x000fe20003f46270 */
[----:B------:R-:W-:Y:S01]  /*20b0*/  IMAD R7, R98, R15, RZ ;  /* 0x0000000f62077224 */ /* 0x000fe200078e02ff */
[----:B------:R-:W-:Y:S01]  /*20c0*/  IADD3 R155, R147, R155, RZ ;  /* 0x0000009b939b7210 */ /* 0x000fe20007ffe0ff */
[----:B------:R-:W-:Y:S01]  /*20d0*/  IMAD.MOV.U32 R154, RZ, RZ, R146 ;  /* 0x000000ffff9a7224 */ /* 0x000fe200078e0092 */
[----:B------:R-:W-:Y:S01]  /*20e0*/  SHF.R.S32.HI R0, RZ, 0x1f, R152 ;  /* 0x0000001fff007819 */ /* 0x000fe20000011498 */
[-C--:B------:R-:W-:Y:S01]  /*20f0*/  IMAD R7, R4, R100.reuse, R7 ;  /* 0x0000006404077224 */ /* 0x080fe200078e0207 */
[C---:B------:R-:W-:Y:S01]  /*2100*/  SHF.L.U64.HI R95, R104.reuse, R3, c[0x0][0x25c] ;  /* 0x00009700685f7619 */ /* 0x040fe20000010203 */
[----:B------:R-:W-:Y:S01]  /*2110*/  IMAD.WIDE.U32 R18, R15, R100, R154 ;  /* 0x000000640f127225 */ /* 0x000fe200078e009a */
[----:B------:R-:W-:-:S02]  /*2120*/  SHF.L.U32 R97, R104, 0x6, RZ ;  /* 0x0000000668617819 */ /* 0x000fc400000006ff */
[----:B------:R-:W-:Y:S01]  /*2130*/  SHF.R.S32.HI R143, RZ, 0x1f, R142 ;  /* 0x0000001fff8f7819 */ /* 0x000fe2000001148e */
[----:B------:R-:W-:Y:S01]  /*2140*/  IMAD.SHL.U32 R102, R16, 0x20, RZ ;  /* 0x0000002010667824 */ /* 0x000fe200078e00ff */
[----:B------:R-:W-:Y:S01]  /*2150*/  IADD3 R16, R19, R7, RZ ;  /* 0x0000000713107210 */ /* 0x000fe20007ffe0ff */
[----:B------:R-:W-:Y:S01]  /*2160*/  IMAD R8, R8, c[0x0][0x258], RZ ;  /* 0x0000960008087a24 */ /* 0x000fe200078e02ff */
[----:B------:R-:W-:Y:S01]  /*2170*/  @P2 LEA R26, P3, R18, c[0x0][0x220], 0x1 ;  /* 0x00008800121a2a11 */ /* 0x000fe200078608ff */
[C---:B------:R-:W-:Y:S01]  /*2180*/  IMAD.WIDE.U32 R20, R17.reuse, c[0x0][0x258], R228 ;  /* 0x0000960011147a25 */ /* 0x040fe200078e00e4 */
[----:B------:R-:W-:Y:S02]  /*2190*/  @P1 IADD3 R7, P0, R102, R18, RZ ;  /* 0x0000001266071210 */ /* 0x000fe40007f1e0ff */
[----:B------:R-:W-:Y:S01]  /*21a0*/  @P2 LEA.HI.X R27, R18, c[0x0][0x224], R16, 0x1, P3 ;  /* 0x00008900121b2a11 */ /* 0x000fe200018f0c10 */
[----:B------:R-:W-:Y:S01]  /*21b0*/  IMAD R8, R17, c[0x0][0x25c], R8 ;  /* 0x0000970011087a24 */ /* 0x000fe200078e0208 */
[----:B------:R-:W-:Y:S01]  /*21c0*/  ISETP.GE.AND P3, PT, R214, c[0x0][0x1d4], PT ;  /* 0x00007500d6007a0c */ /* 0x000fe20003f66270 */
[----:B------:R-:W-:Y:S01]  /*21d0*/  IMAD R9, R0, c[0x0][0x1e0], RZ ;  /* 0x0000780000097a24 */ /* 0x000fe200078e02ff */
[----:B------:R-:W-:Y:S01]  /*21e0*/  SHF.R.S32.HI R141, RZ, 0x1f, R140 ;  /* 0x0000001fff8d7819 */ /* 0x000fe2000001148c */
[----:B------:R-:W-:Y:S01]  /*21f0*/  IMAD.WIDE.U32 R22, R152, c[0x0][0x1e0], RZ ;  /* 0x0000780098167a25 */ /* 0x000fe200078e00ff */
[----:B------:R-:W-:Y:S01]  /*2200*/  IADD3 R21, R21, R8, RZ ;  /* 0x0000000815157210 */ /* 0x000fe20007ffe0ff */
[----:B------:R-:W-:Y:S01]  /*2210*/  @!PT LDS RZ, [RZ] ;  /* 0x00000000fffff984 */ /* 0x000fe20000000800 */
[----:B------:R-:W-:Y:S01]  /*2220*/  @!PT LDS RZ, [RZ] ;  /* 0x00000000fffff984 */ /* 0x000fe20000000800 */
[----:B------:R-:W-:Y:S01]  /*2230*/  @!PT LDS RZ, [RZ] ;  /* 0x00000000fffff984 */ /* 0x000fe20000000800 */
[----:B------:R1:W-:Y:S02]  /*2240*/  @P2 LDGSTS.E.BYPASS.LTC128B.128 [R138+0xc100], [R26.64], !P5 ;  /* 0x0c1000001a8a2fae */ /* 0x0003e4000e901d48 */
[----:B------:R-:W-:Y:S01]  /*2250*/  @P1 IMAD.X R8, R16, 0x1, R101, P0 ;  /* 0x0000000110081824 */ /* 0x000fe200000e0665 */
[----:B------:R-:W-:Y:S01]  /*2260*/  @P1 LEA R24, P0, R7, c[0x0][0x220], 0x1 ;  /* 0x0000880007181a11 */ /* 0x000fe200078008ff */
[----:B------:R-:W-:Y:S01]  /*2270*/  IMAD R9, R152, c[0x0][0x1e4], R9 ;  /* 0x0000790098097a24 */ /* 0x000fe200078e0209 */
[----:B------:R1:W-:Y:S01]  /*2280*/  @P2 LDGSTS.E.BYPASS.LTC128B.128 [R138+0xe100], [R26.64+0x80], !P4 ;  /* 0x0e1000801a8a2fae */ /* 0x0003e2000e101d48 */
[----:B------:R-:W-:Y:S01]  /*2290*/  IMAD.WIDE.U32 R20, R225, c[0x0][0x260], R20 ;  /* 0x00009800e1147a25 */ /* 0x000fe200078e0014 */
[----:B------:R-:W-:-:S02]  /*22a0*/  @P1 LEA.HI.X R25, R7, c[0x0][0x224], R8, 0x1, P0 ;  /* 0x0000890007191a11 */ /* 0x000fc400000f0c08 */
[----:B------:R-:W-:Y:S01]  /*22b0*/  ISETP.NE.AND P0, PT, R2, RZ, PT ;  /* 0x000000ff0200720c */ /* 0x000fe20003f05270 */
[----:B------:R-:W-:Y:S01]  /*22c0*/  IMAD.IADD R23, R23, 0x1, R9 ;  /* 0x0000000117177824 */ /* 0x000fe200078e0209 */
[----:B------:R-:W-:Y:S01]  /*22d0*/  SHF.R.S32.HI R9, RZ, 0x1f, R219 ;  /* 0x0000001fff097819 */ /* 0x000fe200000114db */
[----:B------:R-:W-:Y:S01]  /*22e0*/  IMAD R91, R6, c[0x0][0x268], RZ ;  /* 0x00009a00065b7a24 */ /* 0x000fe200078e02ff */
[----:B------:R-:W-:Y:S01]  /*22f0*/  MOV R6, R20 ;  /* 0x0000001400067202 */ /* 0x000fe20000000f00 */
[C---:B------:R-:W-:Y:S01]  /*2300*/  IMAD.WIDE.U32 R150, R225.reuse, c[0x0][0x1e8], R22 ;  /* 0x00007a00e1967a25 */ /* 0x040fe200078e0016 */
[----:B------:R1:W-:Y:S03]  /*2310*/  @P2 LDGSTS.E.BYPASS.LTC128B.128 [R138+0x10100], [R26.64+0x100], !P3 ;  /* 0x101001001a8a2fae */ /* 0x0003e6000d901d48 */
[----:B------:R-:W-:Y:S01]  /*2320*/  IMAD R7, R225, c[0x0][0x264], R21 ;  /* 0x00009900e1077a24 */ /* 0x000fe200078e0215 */
[----:B------:R1:W-:Y:S01]  /*2330*/  @P1 LDGSTS.E.BYPASS.LTC128B.128 [R138+0xd100], [R24.64], !P5 ;  /* 0x0d100000188a1fae */ /* 0x0003e2000e901d48 */
[----:B------:R-:W-:-:S02]  /*2340*/  IMAD R2, R9, c[0x0][0x1e0], RZ ;  /* 0x0000780009027a24 */ /* 0x000fc400078e02ff */
[----:B------:R-:W-:Y:S01]  /*2350*/  IMAD R151, R225, c[0x0][0x1ec], R151 ;  /* 0x00007b00e1977a24 */ /* 0x000fe200078e0297 */
[----:B------:R1:W-:Y:S01]  /*2360*/  @P1 LDGSTS.E.BYPASS.LTC128B.128 [R138+0xf100], [R24.64+0x80], !P4 ;  /* 0x0f100080188a1fae */ /* 0x0003e2000e101d48 */
[C---:B------:R-:W-:Y:S02]  /*2370*/  IMAD R91, R148.reuse, c[0x0][0x26c], R91 ;  /* 0x00009b00945b7a24 */ /* 0x040fe400078e025b */
[----:B------:R-:W-:Y:S01]  /*2380*/  IMAD.WIDE.U32 R148, R148, c[0x0][0x268], R6 ;  /* 0x00009a0094947a25 */ /* 0x000fe200078e0006 */
[----:B------:R1:W-:Y:S03]  /*2390*/  @P1 LDGSTS.E.BYPASS.LTC128B.128 [R138+0x11100], [R24.64+0x100], !P3 ;  /* 0x11100100188a1fae */ /* 0x0003e6000d901d48 */
[----:B------:R-:W-:Y:S01]  /*23a0*/  IMAD R99, R219, c[0x0][0x1e4], R2 ;  /* 0x00007900db637a24 */ /* 0x000fe200078e0202 */
[----:B------:R-:W0:Y:S01]  /*23b0*/  LDGDEPBAR ;  /* 0x00000000000079af */ /* 0x000e220000000000 */
[----:B------:R-:W-:Y:S01]  /*23c0*/  WARPSYNC 0xffffffff ;  /* 0xffffffff00007948 */ /* 0x000fe20003800000 */
[----:B------:R-:W-:Y:S01]  /*23d0*/  IMAD.SHL.U32 R96, R96, 0x40, RZ ;  /* 0x0000004060607824 */ /* 0x000fe200078e00ff */
[----:B------:R-:W-:Y:S01]  /*23e0*/  IADD3 R91, R149, R91, RZ ;  /* 0x0000005b955b7210 */ /* 0x000fe20007ffe0ff */
[----:B------:R-:W-:Y:S01]  /*23f0*/  IMAD.SHL.U32 R104, R104, 0x20, RZ ;  /* 0x0000002068687824 */ /* 0x000fe200078e00ff */
[----:B------:R-:W-:-:S02]  /*2400*/  IADD3 R99, R157, R99, RZ ;  /* 0x000000639d637210 */ /* 0x000fc40007ffe0ff */
        /* <DEDUP_REMOVED lines=12> */
[----:B-----5:R-:W-:Y:S01]  /*24d0*/  SHF.R.S32.HI R117, RZ, 0x1f, R76 ;  /* 0x0000001fff757819 */ /* 0x020fe2000001144c */
[----:B------:R-:W-:Y:S02]  /*24e0*/  IMAD.MOV.U32 R90, RZ, RZ, R148 ;  /* 0x000000ffff5a7224 */ /* 0x000fe400078e0094 */
[-C--:B------:R-:W-:Y:S01]  /*24f0*/  IMAD R4, R4, R97.reuse, R2 ;  /* 0x0000006104047224 */ /* 0x080fe200078e0202 */
[----:B------:R-:W-:Y:S01]  /*2500*/  ULDC.U8 UR4, c[0x0][0x298] ;  /* 0x0000a60000047ab9 */ /* 0x000fe20000000000 */
[----:B------:R-:W-:-:S04]  /*2510*/  IMAD.WIDE.U32 R6, R15, R97, R90 ;  /* 0x000000610f067225 */ /* 0x000fc800078e005a */
[----:B------:R-:W-:Y:S01]  /*2520*/  IMAD.IADD R4, R7, 0x1, R4 ;  /* 0x0000000107047824 */ /* 0x000fe200078e0204 */
[----:B------:R-:W-:Y:S01]  /*2530*/  @P0 IADD3 R17, R5, -0x2, RZ ;  /* 0xfffffffe05110810 */ /* 0x000fe20007ffe0ff */
[----:B------:R-:W-:Y:S01]  /*2540*/  IMAD.MOV.U32 R92, RZ, RZ, 0x1 ;  /* 0x00000001ff5c7424 */ /* 0x000fe200078e00ff */
[----:B------:R-:W-:Y:S01]  /*2550*/  @P2 LEA R18, P6, R6, c[0x0][0x250], 0x1 ;  /* 0x0000940006122a11 */ /* 0x000fe200078c08ff */
[----:B------:R-:W-:Y:S01]  /*2560*/  IMAD R158, R9, c[0x0][0x280], RZ ;  /* 0x0000a000099e7a24 */ /* 0x000fe200078e02ff */
[----:B------:R-:W-:Y:S01]  /*2570*/  @P0 SHF.R.S32.HI R2, RZ, 0x1f, R17 ;  /* 0x0000001fff020819 */ /* 0x000fe20000011411 */
[----:B------:R-:W-:Y:S01]  /*2580*/  @P0 IMAD R7, R98, R17, RZ ;  /* 0x0000001162070224 */ /* 0x000fe200078e02ff */
[----:B------:R-:W-:Y:S01]  /*2590*/  @P2 LEA.HI.X R19, R6, c[0x0][0x254], R4, 0x1, P6 ;  /* 0x0000950006132a11 */ /* 0x000fe200030f0c04 */
[----:B------:R-:W-:Y:S01]  /*25a0*/  @P0 IMAD.WIDE.U32 R16, R17, R100, R154 ;  /* 0x0000006411100225 */ /* 0x000fe200078e009a */
[----:B------:R-:W-:-:S03]  /*25b0*/  @P1 IADD3 R5, P6, R104, R6, RZ ;  /* 0x0000000668051210 */ /* 0x000fc60007fde0ff */
[----:B------:R-:W-:Y:S01]  /*25c0*/  @P0 IMAD R2, R2, R100, R7 ;  /* 0x0000006402020224 */ /* 0x000fe200078e0207 */
[----:B------:R-:W-:Y:S01]  /*25d0*/  @!PT LDS RZ, [RZ] ;  /* 0x00000000fffff984 */ /* 0x000fe20000000800 */
[----:B------:R-:W-:Y:S01]  /*25e0*/  @!PT LDS RZ, [RZ] ;  /* 0x00000000fffff984 */ /* 0x000fe20000000800 */
[----:B------:R-:W-:Y:S01]  /*25f0*/  @!PT LDS RZ, [RZ] ;  /* 0x00000000fffff984 */ /* 0x000fe20000000800 */
[----:B------:R1:W-:Y:S01]  /*2600*/  @P2 LDGSTS.E.BYPASS.LTC128B.128 [R138+0x100], [R18.64], !P5 ;  /* 0x00100000128a2fae */ /* 0x0003e2000e901d48 */
[----:B------:R-:W-:Y:S02]  /*2610*/  IMAD.MOV.U32 R7, RZ, RZ, c[0x0][0x27c] ;  /* 0x00009f00ff077624 */ /* 0x000fe400078e00ff */
[----:B------:R-:W-:Y:S01]  /*2620*/  @P1 IMAD.X R4, R4, 0x1, R103, P6 ;  /* 0x0000000104041824 */ /* 0x000fe200030e0667 */
[----:B------:R1:W-:Y:S01]  /*2630*/  @P2 LDGSTS.E.BYPASS.LTC128B.128 [R138+0x2100], [R18.64+0x80], !P4 ;  /* 0x02100080128a2fae */ /* 0x0003e2000e101d48 */
[----:B------:R-:W-:Y:S01]  /*2640*/  IMAD.SHL.U32 R7, R7, 0x2, RZ ;  /* 0x0000000207077824 */ /* 0x000fe200078e00ff */
[----:B------:R-:W-:Y:S01]  /*2650*/  @P0 LEA R20, P6, R16, c[0x0][0x220], 0x1 ;  /* 0x0000880010140a11 */ /* 0x000fe200078c08ff */
[----:B------:R-:W-:Y:S01]  /*2660*/  @P0 IMAD.IADD R2, R17, 0x1, R2 ;  /* 0x0000000111020824 */ /* 0x000fe200078e0202 */
[----:B------:R1:W-:Y:S01]  /*2670*/  @P2 LDGSTS.E.BYPASS.LTC128B.128 [R138+0x4100], [R18.64+0x100], !P3 ;  /* 0x04100100128a2fae */ /* 0x0003e2000d901d48 */
[----:B------:R-:W-:Y:S01]  /*2680*/  @P1 LEA R24, P2, R5, c[0x0][0x250], 0x1 ;  /* 0x0000940005181a11 */ /* 0x000fe200078408ff */
[----:B------:R-:W-:Y:S01]  /*2690*/  IMAD.WIDE.U32 R22, R225, c[0x0][0x210], R142 ;  /* 0x00008400e1167a25 */ /* 0x000fe200078e008e */
[----:B------:R-:W-:-:S02]  /*26a0*/  IADD3 R8, -R7, c[0x0][0x1d4], RZ ;  /* 0x0000750007087a10 */ /* 0x000fc40007ffe1ff */
[----:B------:R-:W-:Y:S01]  /*26b0*/  @P1 LEA.HI.X R25, R5, c[0x0][0x254], R4, 0x1, P2 ;  /* 0x0000950005191a11 */ /* 0x000fe200010f0c04 */
[----:B------:R-:W-:Y:S01]  /*26c0*/  IMAD R158, R219, c[0x0][0x284], R158 ;  /* 0x0000a100db9e7a24 */ /* 0x000fe200078e029e */
[----:B------:R-:W-:Y:S01]  /*26d0*/  ISETP.GE.AND P2, PT, R142, c[0x0][0x27c], PT ;  /* 0x00009f008e007a0c */ /* 0x000fe20003f46270 */
[----:B------:R-:W-:Y:S01]  /*26e0*/  IMAD R123, R123, c[0x0][0x218], RZ ;  /* 0x000086007b7b7a24 */ /* 0x000fe200078e02ff */
[----:B------:R-:W-:Y:S01]  /*26f0*/  @P0 LEA.HI.X R21, R16, c[0x0][0x224], R2, 0x1, P6 ;  /* 0x0000890010150a11 */ /* 0x000fe200030f0c02 */
[----:B------:R-:W-:Y:S01]  /*2700*/  IMAD.WIDE.U32 R16, R219, c[0x0][0x280], R140 ;  /* 0x0000a000db107a25 */ /* 0x000fe200078e008c */
[----:B------:R-:W-:Y:S01]  /*2710*/  ISETP.GE.AND P6, PT, R137, c[0x0][0x27c], PT ;  /* 0x00009f0089007a0c */ /* 0x000fe20003fc6270 */
[----:B------:R2:W-:Y:S01]  /*2720*/  @P1 LDGSTS.E.BYPASS.LTC128B.128 [R138+0x1100], [R24.64], !P5 ;  /* 0x01100000188a1fae */ /* 0x0005e2000e901d48 */
[----:B------:R-:W-:Y:S01]  /*2730*/  SEL R5, RZ, c[0x0][0x27c], !P2 ;  /* 0x00009f00ff057a07 */ /* 0x000fe20005000000 */
[----:B------:R-:W-:Y:S01]  /*2740*/  IMAD.WIDE.U32 R162, R219, c[0x0][0x280], R142 ;  /* 0x0000a000dba27a25 */ /* 0x000fe200078e008e */
[----:B------:R-:W-:Y:S01]  /*2750*/  SEL R2, RZ, c[0x0][0x27c], !P6 ;  /* 0x00009f00ff027a07 */ /* 0x000fe20007000000 */
[----:B------:R2:W-:Y:S02]  /*2760*/  @P1 LDGSTS.E.BYPASS.LTC128B.128 [R138+0x3100], [R24.64+0x80], !P4 ;  /* 0x03100080188a1fae */ /* 0x0005e4000e101d48 */
[----:B------:R-:W-:-:S02]  /*2770*/  IMAD R23, R225, c[0x0][0x214], R23 ;  /* 0x00008500e1177a24 */ /* 0x000fc400078e0217 */
[----:B------:R-:W-:Y:S01]  /*2780*/  IMAD.IADD R159, R158, 0x1, R17 ;  /* 0x000000019e9f7824 */ /* 0x000fe200078e0211 */
[----:B------:R2:W-:Y:S01]  /*2790*/  @P1 LDGSTS.E.BYPASS.LTC128B.128 [R138+0x5100], [R24.64+0x100], !P3 ;  /* 0x05100100188a1fae */ /* 0x0005e2000d901d48 */
[C---:B------:R-:W-:Y:S02]  /*27a0*/  IMAD R123, R144.reuse, c[0x0][0x21c], R123 ;  /* 0x00008700907b7a24 */ /* 0x040fe400078e027b */
[----:B------:R-:W-:Y:S01]  /*27b0*/  IMAD.IADD R163, R163, 0x1, R158 ;  /* 0x00000001a3a37824 */ /* 0x000fe200078e029e */
[----:B------:R-:W0:Y:S01]  /*27c0*/  LDGDEPBAR ;  /* 0x00000000000079af */ /* 0x000e220000000000 */
[----:B------:R-:W-:Y:S01]  /*27d0*/  IMAD.WIDE.U32 R144, R144, c[0x0][0x218], R22 ;  /* 0x0000860090907a25 */ /* 0x000fe200078e0016 */
[CC--:B-1----:R-:W-:Y:S02]  /*27e0*/  SEL R18, R7.reuse, R8.reuse, !P2 ;  /* 0x0000000807127207 */ /* 0x0c2fe40005000000 */
[----:B------:R-:W-:Y:S01]  /*27f0*/  ISETP.GE.AND P2, PT, R136, c[0x0][0x27c], PT ;  /* 0x00009f0088007a0c */ /* 0x000fe20003f46270 */
[----:B------:R-:W-:Y:S01]  /*2800*/  IMAD.MOV.U32 R158, RZ, RZ, R16 ;  /* 0x000000ffff9e7224 */ /* 0x000fe200078e0010 */
[-C--:B------:R-:W-:Y:S01]  /*2810*/  SEL R19, R7, R8.reuse, !P6 ;  /* 0x0000000807137207 */ /* 0x080fe20007000000 */
[----:B------:R-:W-:Y:S01]  /*2820*/  IMAD R160, R9, c[0x0][0x290], RZ ;  /* 0x0000a40009a07a24 */ /* 0x000fe200078e02ff */
[----:B------:R-:W-:Y:S01]  /*2830*/  SEL R8, R7, R8, !P2 ;  /* 0x0000000807087207 */ /* 0x000fe20005000000 */
[----:B------:R2:W-:Y:S01]  /*2840*/  @P0 LDGSTS.E.BYPASS.LTC128B.128 [R138+0x12100], [R20.64], !P5 ;  /* 0x12100000148a0fae */ /* 0x0005e2000e901d48 */
[C---:B------:R-:W-:Y:S01]  /*2850*/  IADD3 R152, P6, R219.reuse, R152, RZ ;  /* 0x00000098db987210 */ /* 0x040fe20007fde0ff */
[----:B------:R-:W-:Y:S01]  /*2860*/  IMAD R160, R219, c[0x0][0x294], R160 ;  /* 0x0000a500dba07a24 */ /* 0x000fe200078e02a0 */
[----:B------:R-:W-:Y:S01]  /*2870*/  SEL R7, RZ, c[0x0][0x27c], !P2 ;  /* 0x00009f00ff077a07 */ /* 0x000fe20005000000 */
[----:B------:R2:W-:Y:S01]  /*2880*/  @P0 LDGSTS.E.BYPASS.LTC128B.128 [R138+0x14100], [R20.64+0x80], !P4 ;  /* 0x14100080148a0fae */ /* 0x0005e2000e101d48 */
[----:B------:R-:W-:Y:S01]  /*2890*/  ISETP.LE.AND P2, PT, R92, c[0x0][0x27c], PT ;  /* 0x00009f005c007a0c */ /* 0x000fe20003f43270 */
[----:B------:R-:W-:Y:S01]  /*28a0*/  IMAD.X R153, R0, 0x1, R9, P6 ;  /* 0x0000000100997824 */ /* 0x000fe200030e0609 */
[----:B------:R-:W-:Y:S01]  /*28b0*/  LOP3.LUT P6, RZ, R78, 0x4, RZ, 0xc0, !PT ;  /* 0x000000044eff7812 */ /* 0x000fe200078cc0ff */
[----:B------:R-:W-:Y:S01]  /*28c0*/  IMAD.IADD R22, R136, 0x1, R7 ;  /* 0x0000000188167824 */ /* 0x000fe200078e0207 */
[----:B------:R-:W-:Y:S01]  /*28d0*/  P2R R0, PR, RZ, 0x4 ;  /* 0x00000004ff007803 */ /* 0x000fe20000000000 */
[----:B------:R-:W-:Y:S01]  /*28e0*/  IMAD.IADD R0, R142, 0x1, R5 ;  /* 0x000000018e007824 */ /* 0x000fe200078e0205 */
[----:B------:R-:W-:Y:S01]  /*28f0*/  SHF.R.S32.HI R7, RZ, 0x1f, R8 ;  /* 0x0000001fff077819 */ /* 0x000fe20000011408 */
[----:B------:R-:W-:Y:S01]  /*2900*/  IMAD.IADD R5, R137, 0x1, R2 ;  /* 0x0000000189057824 */ /* 0x000fe200078e0202 */
[----:B------:R-:W-:Y:S01]  /*2910*/  SHF.R.S32.HI R9, RZ, 0x1f, R22 ;  /* 0x0000001fff097819 */ /* 0x000fe20000011416 */
[----:B------:R2:W-:Y:S01]  /*2920*/  @P0 LDGSTS.E.BYPASS.LTC128B.128 [R138+0x16100], [R20.64+0x100], !P3 ;  /* 0x16100100148a0fae */ /* 0x0005e2000d901d48 */
[----:B------:R-:W-:Y:S01]  /*2930*/  SHF.R.S32.HI R17, RZ, 0x1f, R0 ;  /* 0x0000001fff117819 */ /* 0x000fe20000011400 */
[----:B------:R-:W-:Y:S01]  /*2940*/  IMAD.WIDE.U32 R164, R219, c[0x0][0x290], R142 ;  /* 0x0000a400dba47a25 */ /* 0x000fe200078e008e */
[----:B------:R-:W-:-:S02]  /*2950*/  SHF.R.S32.HI R16, RZ, 0x1f, R5 ;  /* 0x0000001fff107819 */ /* 0x000fc40000011405 */
[-C--:B------:R-:W-:Y:S01]  /*2960*/  LEA.HI R6, R17, R0.reuse, RZ, 0x3 ;  /* 0x0000000011067211 */ /* 0x080fe200078f18ff */
[----:B------:R-:W-:Y:S01]  /*2970*/  IMAD.WIDE.U32 R26, R219, c[0x0][0x290], R140 ;  /* 0x0000a400db1a7a25 */ /* 0x000fe200078e008c */
[----:B------:R-:W-:Y:S02]  /*2980*/  LEA.HI R17, R17, R0, RZ, 0x6 ;  /* 0x0000000011117211 */ /* 0x000fe400078f30ff */
[-C--:B------:R-:W-:Y:S01]  /*2990*/  LEA.HI R4, R16, R5.reuse, RZ, 0x3 ;  /* 0x0000000510047211 */ /* 0x080fe200078f18ff */
[----:B------:R-:W-:Y:S01]  /*29a0*/  IMAD.IADD R165, R165, 0x1, R160 ;  /* 0x00000001a5a57824 */ /* 0x000fe200078e02a0 */
[----:B------:R-:W-:Y:S01]  /*29b0*/  SHF.R.S32.HI R0, RZ, 0x1f, R19 ;  /* 0x0000001fff007819 */ /* 0x000fe20000011413 */
[----:B------:R-:W-:Y:S01]  /*29c0*/  IMAD.IADD R161, R160, 0x1, R27 ;  /* 0x00000001a0a17824 */ /* 0x000fe200078e021b */
[----:B------:R-:W-:Y:S01]  /*29d0*/  LEA.HI R16, R16, R5, RZ, 0x6 ;  /* 0x0000000510107211 */ /* 0x000fe200078f30ff */
[----:B------:R-:W-:Y:S01]  /*29e0*/  IMAD.MOV.U32 R160, RZ, RZ, R26 ;  /* 0x000000ffffa07224 */ /* 0x000fe200078e001a */
[-C--:B------:R-:W-:Y:S01]  /*29f0*/  LEA.HI R2, R9, R22.reuse, RZ, 0x3 ;  /* 0x0000001609027211 */ /* 0x080fe200078f18ff */
[----:B------:R-:W-:Y:S01]  /*2a00*/  IMAD R119, R117, c[0x0][0x290], RZ ;  /* 0x0000a40075777a24 */ /* 0x000fe200078e02ff */
[----:B------:R-:W-:Y:S01]  /*2a10*/  LEA.HI R0, R0, R19, RZ, 0x4 ;  /* 0x0000001300007211 */ /* 0x000fe200078f20ff */
[----:B------:R-:W-:Y:S01]  /*2a20*/  IMAD.SHL.U32 R19, R17, 0x40, RZ ;  /* 0x0000004011137824 */ /* 0x000fe200078e00ff */
[----:B------:R-:W-:Y:S01]  /*2a30*/  LEA.HI R9, R9, R22, RZ, 0x6 ;  /* 0x0000001609097211 */ /* 0x000fe200078f30ff */
[----:B------:R-:W-:Y:S01]  /*2a40*/  IMAD.SHL.U32 R17, R16, 0x40, RZ ;  /* 0x0000004010117824 */ /* 0x000fe200078e00ff */
[----:B------:R-:W-:Y:S01]  /*2a50*/  LOP3.LUT R22, R77, 0x38, R4, 0xf8, !PT ;  /* 0x000000384d167812 */ /* 0x000fe200078ef804 */
[----:B------:R-:W-:Y:S01]  /*2a60*/  IMAD R117, R117, c[0x0][0x280], RZ ;  /* 0x0000a00075757a24 */ /* 0x000fe200078e02ff */
[----:B------:R-:W-:Y:S01]  /*2a70*/  LEA.HI R7, R7, R8, RZ, 0x4 ;  /* 0x0000000807077211 */ /* 0x000fe200078f20ff */
[----:B------:R-:W-:Y:S01]  /*2a80*/  IMAD.SHL.U32 R8, R9, 0x40, RZ ;  /* 0x0000004009087824 */ /* 0x000fe200078e00ff */
[----:B------:R-:W-:Y:S01]  /*2a90*/  LOP3.LUT R9, R17, 0xfffff000, RZ, 0xc0, !PT ;  /* 0xfffff00011097812 */ /* 0x000fe200078ec0ff */
[----:B------:R-:W-:Y:S01]  /*2aa0*/  IMAD.MOV.U32 R108, RZ, RZ, c[0x0][0x290] ;  /* 0x0000a400ff6c7624 */ /* 0x000fe200078e00ff */
[----:B------:R-:W-:Y:S01]  /*2ab0*/  LOP3.LUT R113, R22, R13, RZ, 0x3c, !PT ;  /* 0x0000000d16717212 */ /* 0x000fe200078e3cff */
[----:B------:R-:W-:Y:S01]  /*2ac0*/  IMAD.MOV.U32 R112, RZ, RZ, c[0x0][0x280] ;  /* 0x0000a000ff707624 */ /* 0x000fe200078e00ff */
[----:B------:R-:W-:Y:S01]  /*2ad0*/  SHF.R.S32.HI R7, RZ, 0x4, R7 ;  /* 0x00000004ff077819 */ /* 0x000fe20000011407 */
[C---:B------:R-:W-:Y:S01]  /*2ae0*/  IMAD R119, R76.reuse, c[0x0][0x294], R119 ;  /* 0x0000a5004c777a24 */ /* 0x040fe200078e0277 */
[----:B------:R-:W-:Y:S01]  /*2af0*/  IADD3 R113, R113, R9, R12 ;  /* 0x0000000971717210 */ /* 0x000fe20007ffe00c */
[C---:B------:R-:W-:Y:S01]  /*2b00*/  IMAD R117, R76.reuse, c[0x0][0x284], R117 ;  /* 0x0000a1004c757a24 */ /* 0x040fe200078e0275 */
[----:B------:R-:W-:Y:S01]  /*2b10*/  SHF.R.S32.HI R9, RZ, 0x4, R0 ;  /* 0x00000004ff097819 */ /* 0x000fe20000011400 */
[----:B------:R-:W-:Y:S01]  /*2b20*/  IMAD.WIDE.U32 R164, R76, c[0x0][0x290], R164 ;  /* 0x0000a4004ca47a25 */ /* 0x000fe200078e00a4 */
[----:B------:R-:W-:-:S02]  /*2b30*/  SHF.R.S32.HI R5, RZ, 0x1f, R18 ;  /* 0x0000001fff057819 */ /* 0x000fc40000011412 */
[----:B------:R-:W-:Y:S01]  /*2b40*/  LEA.HI.SX32 R114, R2, R7, 0x1d ;  /* 0x0000000702727211 */ /* 0x000fe200078feaff */
[----:B------:R-:W-:Y:S01]  /*2b50*/  IMAD.WIDE.U32 R162, R76, c[0x0][0x280], R162 ;  /* 0x0000a0004ca27a25 */ /* 0x000fe200078e00a2 */
[----:B------:R-:W-:Y:S02]  /*2b60*/  LEA.HI.SX32 R116, R4, R9, 0x1d ;  /* 0x0000000904747211 */ /* 0x000fe400078feaff */
[----:B------:R-:W-:Y:S01]  /*2b70*/  LEA.HI R5, R5, R18, RZ, 0x4 ;  /* 0x0000001205057211 */ /* 0x000fe200078f20ff */
[C---:B------:R-:W-:Y:S01]  /*2b80*/  IMAD.WIDE.U32 R160, R76.reuse, c[0x0][0x290], R160 ;  /* 0x0000a4004ca07a25 */ /* 0x040fe200078e00a0 */
[----:B------:R-:W-:Y:S02]  /*2b90*/  SHF.R.S32.HI R9, RZ, 0x1f, R114 ;  /* 0x0000001fff097819 */ /* 0x000fe40000011472 */
[----:B------:R-:W-:Y:S01]  /*2ba0*/  LOP3.LUT R18, R77, 0x38, R2, 0xf8, !PT ;  /* 0x000000384d127812 */ /* 0x000fe200078ef802 */
[----:B------:R-:W-:Y:S01]  /*2bb0*/  IMAD.WIDE.U32 R158, R76, c[0x0][0x280], R158 ;  /* 0x0000a0004c9e7a25 */ /* 0x000fe200078e009e */
[----:B------:R-:W-:-:S02]  /*2bc0*/  LEA.HI R0, R9, R114, RZ, 0x3 ;  /* 0x0000007209007211 */ /* 0x000fc400078f18ff */
[----:B------:R-:W-:Y:S01]  /*2bd0*/  LOP3.LUT R8, R8, 0xfffff000, RZ, 0xc0, !PT ;  /* 0xfffff00008087812 */ /* 0x000fe200078ec0ff */
[----:B------:R-:W-:Y:S01]  /*2be0*/  IMAD.SHL.U32 R114, R114, 0x8, RZ ;  /* 0x0000000872727824 */ /* 0x000fe200078e00ff */
[----:B------:R-:W-:Y:S01]  /*2bf0*/  LOP3.LUT R111, R18, R13, RZ, 0x3c, !PT ;  /* 0x0000000d126f7212 */ /* 0x000fe200078e3cff */
[----:B------:R-:W-:Y:S01]  /*2c00*/  IMAD.SHL.U32 R0, R0, 0x200, RZ ;  /* 0x0000020000007824 */ /* 0x000fe200078e00ff */
[----:B------:R-:W-:Y:S01]  /*2c10*/  SHF.R.S32.HI R5, RZ, 0x4, R5 ;  /* 0x00000004ff057819 */ /* 0x000fe20000011405 */
[----:B------:R-:W-:Y:S01]  /*2c20*/  IMAD.IADD R121, R165, 0x1, R119 ;  /* 0x00000001a5797824 */ /* 0x000fe200078e0277 */
[----:B------:R-:W-:Y:S01]  /*2c30*/  IADD3 R111, R111, R8, R12 ;  /* 0x000000086f6f7210 */ /* 0x000fe20007ffe00c */
[----:B------:R-:W-:Y:S01]  /*2c40*/  IMAD.IADD R120, R163, 0x1, R117 ;  /* 0x00000001a3787824 */ /* 0x000fe200078e0275 */
[----:B------:R-:W-:Y:S01]  /*2c50*/  LOP3.LUT R8, R77, 0x38, R114, 0xf8, !PT ;  /* 0x000000384d087812 */ /* 0x000fe200078ef872 */
[----:B------:R-:W-:Y:S01]  /*2c60*/  IMAD.MOV.U32 R58, RZ, RZ, 0x1 ;  /* 0x00000001ff3a7424 */ /* 0x000fe200078e00ff */
[----:B------:R-:W-:Y:S01]  /*2c70*/  LEA.HI.SX32 R118, R6, R5, 0x1d ;  /* 0x0000000506767211 */ /* 0x000fe200078feaff */
[----:B------:R-:W-:Y:S01]  /*2c80*/  IMAD.MOV.U32 R45, RZ, RZ, RZ ;  /* 0x000000ffff2d7224 */ /* 0x000fe200078e00ff */
[----:B------:R-:W-:Y:S01]  /*2c90*/  LOP3.LUT R105, R8, R13, RZ, 0x3c, !PT ;  /* 0x0000000d08697212 */ /* 0x000fe200078e3cff */
[----:B------:R-:W-:Y:S01]  /*2ca0*/  IMAD.IADD R123, R145, 0x1, R123 ;  /* 0x00000001917b7824 */ /* 0x000fe200078e027b */
[C---:B------:R-:W-:Y:S01]  /*2cb0*/  @P0 LEA R8, P1, R102.reuse, R20, 0x1 ;  /* 0x0000001466080211 */ /* 0x040fe200078208ff */
[----:B------:R-:W-:Y:S01]  /*2cc0*/  IMAD.IADD R119, R119, 0x1, R161 ;  /* 0x0000000177777824 */ /* 0x000fe200078e02a1 */
[----:B------:R-:W-:Y:S01]  /*2cd0*/  SHF.R.S32.HI R7, RZ, 0x1f, R118 ;  /* 0x0000001fff077819 */ /* 0x000fe20000011476 */
[----:B------:R-:W-:Y:S01]  /*2ce0*/  IMAD.IADD R117, R117, 0x1, R159 ;  /* 0x0000000175757824 */ /* 0x000fe200078e029f */
[----:B------:R-:W-:-:S02]  /*2cf0*/  @P0 LEA.HI.X R9, R102, R21, R101, 0x1, P1 ;  /* 0x0000001566090211 */ /* 0x000fc400008f0c65 */
[----:B------:R-:W-:Y:S02]  /*2d00*/  SHF.R.S32.HI R5, RZ, 0x1f, R116 ;  /* 0x0000001fff057819 */ /* 0x000fe40000011474 */
[----:B------:R-:W-:Y:S01]  /*2d10*/  LOP3.LUT R26, R77, 0x38, R6, 0xf8, !PT ;  /* 0x000000384d1a7812 */ /* 0x000fe200078ef806 */
[----:B------:R2:W-:Y:S01]  /*2d20*/  @P0 LDGSTS.E.BYPASS.LTC128B.128 [R138+0x13100], [R8.64], !P5 ;  /* 0x13100000088a0fae */ /* 0x0005e2000e901d48 */
[----:B------:R-:W-:Y:S01]  /*2d30*/  LEA.HI R7, R7, R118, RZ, 0x3 ;  /* 0x0000007607077211 */ /* 0x000fe200078f18ff */
[----:B------:R-:W-:Y:S01]  /*2d40*/  IMAD.SHL.U32 R118, R118, 0x8, RZ ;  /* 0x0000000876767824 */ /* 0x000fe200078e00ff */
[----:B------:R-:W-:Y:S01]  /*2d50*/  LEA.HI R5, R5, R116, RZ, 0x3 ;  /* 0x0000007405057211 */ /* 0x000fe200078f18ff */
[----:B------:R2:W-:Y:S01]  /*2d60*/  @P0 LDGSTS.E.BYPASS.LTC128B.128 [R138+0x15100], [R8.64+0x80], !P4 ;  /* 0x15100080088a0fae */ /* 0x0005e2000e101d48 */
[----:B------:R-:W-:Y:S01]  /*2d70*/  LOP3.LUT R16, R19, 0xfffff000, RZ, 0xc0, !PT ;  /* 0xfffff00013107812 */ /* 0x000fe200078ec0ff */
[----:B------:R-:W-:Y:S01]  /*2d80*/  IMAD.SHL.U32 R116, R116, 0x8, RZ ;  /* 0x0000000874747824 */ /* 0x000fe200078e00ff */
[----:B------:R-:W-:Y:S01]  /*2d90*/  LOP3.LUT R115, R26, R13, RZ, 0x3c, !PT ;  /* 0x0000000d1a737212 */ /* 0x000fe200078e3cff */
[----:B------:R2:W-:Y:S01]  /*2da0*/  @P0 LDGSTS.E.BYPASS.LTC128B.128 [R138+0x17100], [R8.64+0x100], !P3 ;  /* 0x17100100088a0fae */ /* 0x0005e2000d901d48 */
[----:B------:R-:W-:Y:S01]  /*2db0*/  IMAD.SHL.U32 R7, R7, 0x200, RZ ;  /* 0x0000020007077824 */ /* 0x000fe200078e00ff */
[----:B------:R-:W-:Y:S01]  /*2dc0*/  LOP3.LUT R0, R0, 0xfffff000, RZ, 0xc0, !PT ;  /* 0xfffff00000007812 */ /* 0x000fe200078ec0ff */
[----:B------:R-:W-:Y:S01]  /*2dd0*/  IMAD.SHL.U32 R5, R5, 0x200, RZ ;  /* 0x0000020005057824 */ /* 0x000fe200078e00ff */
[----:B------:R-:W0:Y:S01]  /*2de0*/  LDGDEPBAR ;  /* 0x00000000000079af */ /* 0x000e220000000000 */
[----:B------:R-:W-:-:S02]  /*2df0*/  IADD3 R115, R115, R16, R12 ;  /* 0x0000001073737210 */ /* 0x000fc40007ffe00c */
[----:B------:R-:W-:Y:S02]  /*2e00*/  IADD3 R89, P1, P0, R150, R156, R142 ;  /* 0x0000009c96597210 */ /* 0x000fe4000783e08e */
[C---:B------:R-:W-:Y:S02]  /*2e10*/  LOP3.LUT R18, R77.reuse, 0x38, R118, 0xf8, !PT ;  /* 0x000000384d127812 */ /* 0x040fe400078ef876 */
[----:B------:R-:W-:Y:S02]  /*2e20*/  LOP3.LUT R16, R77, 0x38, R116, 0xf8, !PT ;  /* 0x000000384d107812 */ /* 0x000fe400078ef874 */
[----:B------:R-:W-:Y:S02]  /*2e30*/  IADD3 R105, R105, R0, R12 ;  /* 0x0000000069697210 */ /* 0x000fe40007ffe00c */
[----:B------:R-:W-:Y:S02]  /*2e40*/  IADD3.X R88, R93, R99, R143, P1, P0 ;  /* 0x000000635d587210 */ /* 0x000fe40000fe048f */
[----:B------:R-:W-:-:S02]  /*2e50*/  LOP3.LUT R109, R18, R13, RZ, 0x3c, !PT ;  /* 0x0000000d126d7212 */ /* 0x000fc400078e3cff */
[----:B------:R-:W-:Y:S02]  /*2e60*/  LOP3.LUT R107, R16, R13, RZ, 0x3c, !PT ;  /* 0x0000000d106b7212 */ /* 0x000fe400078e3cff */
[----:B------:R-:W-:Y:S02]  /*2e70*/  LOP3.LUT R7, R7, 0xfffff000, RZ, 0xc0, !PT ;  /* 0xfffff00007077812 */ /* 0x000fe400078ec0ff */
[----:B------:R-:W-:Y:S02]  /*2e80*/  LOP3.LUT R5, R5, 0xfffff000, RZ, 0xc0, !PT ;  /* 0xfffff00005057812 */ /* 0x000fe400078ec0ff */
[----:B------:R-:W-:Y:S02]  /*2e90*/  LOP3.LUT R0, R77, 0x18, R142, 0xf8, !PT ;  /* 0x000000184d007812 */ /* 0x000fe400078ef88e */
[----:B------:R-:W-:Y:S02]  /*2ea0*/  ISETP.NE.AND P0, PT, RZ, UR4, PT ;  /* 0x00000004ff007c0c */ /* 0x000fe4000bf05270 */
        /* <DEDUP_REMOVED lines=17> */
.L_x_2283:
[----:B------:R-:W-:Y:S01]  /*2fc0*/  SHF.R.S32.HI R5, RZ, 0x1f, R15 ;  /* 0x0000001fff057819 */ /* 0x000fe2000001140f */
[----:B------:R-:W-:Y:S04]  /*2fd0*/  DEPBAR.LE SB0, 0x2 ;  /* 0x000080800000791a */ /* 0x000fe80000000000 */
[----:B------:R-:W-:Y:S01]  /*2fe0*/  ISETP.LE.AND P1, PT, R92, c[0x0][0x27c], PT ;  /* 0x00009f005c007a0c */ /* 0x000fe20003f23270 */
[----:B------:R-:W-:Y:S01]  /*2ff0*/  WARPSYNC 0xffffffff ;  /* 0xffffffff00007948 */ /* 0x000fe20003800000 */
[----:B------:R-:W-:Y:S01]  /*3000*/  BAR.SYNC.DEFER_BLOCKING 0x0 ;  /* 0x0000000000007b1d */ /* 0x000fe20000010000 */
[-C--:B------:R-:W-:Y:S02]  /*3010*/  IMAD R3, R94, R15.reuse, RZ ;  /* 0x0000000f5e037224 */ /* 0x080fe400078e02ff */
[----:B-1----:R-:W-:Y:S04]  /*3020*/  IMAD.WIDE.U32 R8, R96, R15, RZ ;  /* 0x0000000f60087225 */ /* 0x002fe800078e00ff */
[----:B------:R-:W-:Y:S01]  /*3030*/  IMAD R3, R5, R96, R3 ;  /* 0x0000006005037224 */ /* 0x000fe200078e0203 */
[----:B------:R-:W-:Y:S01]  /*3040*/  IADD3 R4, P0, R89, R8, RZ ;  /* 0x0000000859047210 */ /* 0x000fe20007f1e0ff */
[----:B------:R-:W-:Y:S02]  /*3050*/  IMAD R2, R45, 0x3000, R0 ;  /* 0x000030002d027824 */ /* 0x000fe400078e0200 */
        /* <DEDUP_REMOVED lines=80> */
.L_x_2263:
[----:B------:R-:W-:Y:S05]  /*3560*/  BSYNC B0 ;  /* 0x0000000000007941 */ /* 0x000fea0003800000 */
.L_x_2262:
        /* <DEDUP_REMOVED lines=89> */
.L_x_2266:
[----:B------:R-:W-:Y:S05]  /*3b00*/  BSYNC B0 ;  /* 0x0000000000007941 */ /* 0x000fea0003800000 */
.L_x_2265:
        /* <DEDUP_REMOVED lines=54> */
.L_x_2268:
[----:B------:R-:W-:Y:S05]  /*3e70*/  BSYNC B0 ;  /* 0x0000000000007941 */ /* 0x000fea0003800000 */
.L_x_2267:
[----:B------:R-:W-:Y:S01]  /*3e80*/  ISETP.GE.AND P0, PT, R136, c[0x0][0x1d4], PT ;  /* 0x0000750088007a0c */ /* 0x000fe20003f06270 */
[----:B------:R-:W-:-:S12]  /*3e90*/  BSSY B0, `(.L_x_2269) ;  /* 0x0000035000007945 */ /* 0x000fd80003800000 */
        /* <DEDUP_REMOVED lines=51> */
[----:B------:R1:W-:Y:S02]  /*41d0*/  STG.E.128 [R68.64+0x80], R16 ;  /* 0x0000801044007986 */ /* 0x0003e4000c101d08 */
.L_x_2270:
[----:B------:R-:W-:Y:S05]  /*41e0*/  BSYNC B0 ;  /* 0x0000000000007941 */ /* 0x000fea0003800000 */
.L_x_2269:
[----:B------:R-:W-:Y:S01]  /*41f0*/  IADD3 R2, R142, 0x60, RZ ;  /* 0x000000608e027810 */ /* 0x000fe20007ffe0ff */
[----:B------:R-:W-:Y:S03]  /*4200*/  BSSY B0, `(.L_x_2271) ;  /* 0x0000036000007945 */ /* 0x000fe60003800000 */
        /* <DEDUP_REMOVED lines=53> */
.L_x_2272:
[----:B------:R-:W-:Y:S05]  /*4560*/  BSYNC B0 ;  /* 0x0000000000007941 */ /* 0x000fea0003800000 */
.L_x_2271:
        /* <DEDUP_REMOVED lines=55> */
.L_x_2274:
[----:B------:R-:W-:Y:S05]  /*48e0*/  BSYNC B0 ;  /* 0x0000000000007941 */ /* 0x000fea0003800000 */
.L_x_2273:
[----:B------:R-:W-:Y:S04]  /*48f0*/  IADD3 R2, R142, 0xa0, RZ ;  /* 0x000000a08e027810 */ /* 0x000fe80007ffe0ff */
        /* <DEDUP_REMOVED lines=52> */
[----:B------:R1:W-:Y:S01]  /*4c40*/  STG.E.128 [R68.64+0x140], R16 ;  /* 0x0001401044007986 */ /* 0x0003e2000c101d08 */
[----:B------:R-:W-:-:S05]  /*4c50*/  BRA `(.L_x_2264) ;  /* 0x00001cc000007947 */ /* 0x000fca0003800000 */
.L_x_2261:
        /* <DEDUP_REMOVED lines=44> */
.L_x_2276:
[----:B------:R-:W-:Y:S05]  /*4f20*/  BSYNC B0 ;  /* 0x0000000000007941 */ /* 0x000fea0003800000 */
.L_x_2275:
        /* <DEDUP_REMOVED lines=153> */
.L_x_2278:
[----:B------:R-:W-:Y:S05]  /*58c0*/  BSYNC B0 ;  /* 0x0000000000007941 */ /* 0x000fea0003800000 */
.L_x_2277:
        /* <DEDUP_REMOVED lines=117> */
.L_x_2280:
[----:B------:R-:W-:Y:S05]  /*6020*/  BSYNC B0 ;  /* 0x0000000000007941 */ /* 0x000fea0003800000 */
.L_x_2279:
        /* <DEDUP_REMOVED lines=23> */
[----:B------:R-:W-:Y:S01]  /*61a0*/  @!P0 SHF.R.U32.HI R40, RZ, 0x10, R63 ;  /* 0x00000010ff288819 */ /* 0x000fe2000001163f */
        /* <DEDUP_REMOVED lines=94> */
.L_x_2260:
        /* <DEDUP_REMOVED lines=25> */
.L_x_2264:
[----:B------:R-:W-:Y:S05]  /*6920*/  BSYNC B1 ;  /* 0x0000000000017941 */ /* 0x000fea0003800000 */
.L_x_2259:
        /* <DEDUP_REMOVED lines=32> */
[----:B------:R-:W-:Y:S03]  /*6b30*/  IMAD.MOV.U32 R122, RZ, RZ, R144 ;  /* 0x000000ffff7a7224 */ /* 0x000fe600078e0090 */
[----:B------:R-:W-:Y:S01]  /*6b40*/  LEA.HI.X.SX32 R7, R15, R153, 0x6, P0 ;  /* 0x000000990f077211 */ /* 0x000fe200000f36ff */
        /* <DEDUP_REMOVED lines=27> */
.L_x_2282:
[----:B-1----:R-:W-:Y:S05]  /*6d00*/  BSYNC B0 ;  /* 0x0000000000007941 */ /* 0x002fea0003800000 */
.L_x_2281:
        /* <DEDUP_REMOVED lines=32> */
.L_x_2258:
[----:B------:R-:W-:Y:S01]  /*6f10*/  ISETP.NE.AND P3, PT, R240, 0x1, PT ;  /* 0x00000001f000780c */ /* 0x000fe20003f65270 */
[----:B------:R-:W-:Y:S01]  /*6f20*/  BSSY B0, `(.L_x_2284) ;  /* 0x0000028000007945 */ /* 0x000fe20003800000 */
[----:B-1----:R-:W-:Y:S01]  /*6f30*/  IADD3 R2, R209, 0x7f, RZ ;  /* 0x0000007fd1027810 */ /* 0x002fe20007ffe0ff */
[----:B------:R-:W-:Y:S01]  /*6f40*/  IMAD.IADD R81, R81, 0x1, R82 ;  /* 0x0000000151517824 */ /* 0x000fe200078e0252 */
[----:B------:R-:W-:Y:S01]  /*6f50*/  LOP3.LUT R226, R226, 0xfffffffd, RZ, 0xc0, !PT ;  /* 0xfffffffde2e27812 */ /* 0x000fe200078ec0ff */
[----:B------:R-:W-:-:S08]  /*6f60*/  IMAD.MOV.U32 R3, RZ, RZ, RZ ;  /* 0x000000ffff037224 */ /* 0x000fd000078e00ff */
[----:B------:R-:W-:Y:S01]  /*6f70*/  @P3 IMAD.HI.U32 R0, R2, c[0x0][0x2c8], RZ ;  /* 0x0000b20002003a27 */ /* 0x000fe200078e00ff */
[----:B------:R-:W-:-:S04]  /*6f80*/  @P3 LOP3.LUT R226, R226, 0x2, RZ, 0xfc, !PT ;  /* 0x00000002e2e23812 */ /* 0x000fc800078efcff */
[----:B------:R-:W-:-:S05]  /*6f90*/  @P3 SHF.R.U32.HI R2, RZ, c[0x0][0x2cc], R0 ;  /* 0x0000b300ff023a19 */ /* 0x000fca0000011600 */
[----:B------:R-:W-:-:S05]  /*6fa0*/  IMAD.IADD R83, R83, 0x1, R2 ;  /* 0x0000000153537824 */ /* 0x000fca00078e0202 */
[----:B------:R-:W-:-:S04]  /*6fb0*/  SHF.R.S32.HI R0, RZ, 0x1f, R83 ;  /* 0x0000001fff007819 */ /* 0x000fc80000011453 */
[----:B------:R-:W-:-:S04]  /*6fc0*/  LEA.HI R0, R0, R83, RZ, 0x6 ;  /* 0x0000005300007211 */ /* 0x000fc800078f30ff */
[----:B------:R-:W-:-:S04]  /*6fd0*/  SHF.R.S32.HI R4, RZ, 0x6, R0 ;  /* 0x00000006ff047819 */ /* 0x000fc80000011400 */
[----:B------:R-:W-:-:S04]  /*6fe0*/  IMNMX R4, R87, R4, PT ;  /* 0x0000000457047217 */ /* 0x000fc80003800200 */
[----:B------:R-:W-:-:S13]  /*6ff0*/  ISETP.GE.AND P0, PT, R4, 0x1, PT ;  /* 0x000000010400780c */ /* 0x000fda0003f06270 */
[----:B------:R-:W-:Y:S05]  /*7000*/  @!P0 BRA `(.L_x_2285) ;  /* 0x0000019000008947 */ /* 0x000fea0003800000 */
[-C--:B------:R-:W-:Y:S02]  /*7010*/  IABS R5, R85.reuse ;  /* 0x0000005500057213 */ /* 0x080fe40000000000 */
[----:B------:R-:W-:Y:S02]  /*7020*/  IADD3 R6, R85, -0x1, R4 ;  /* 0xffffffff55067810 */ /* 0x000fe40007ffe004 */
[----:B------:R-:W1:Y:S01]  /*7030*/  I2F.RP R7, R5 ;  /* 0x0000000500077306 */ /* 0x000e620000209400 */
[----:B------:R-:W-:-:S05]  /*7040*/  IABS R0, R85 ;  /* 0x0000005500007213 */ /* 0x000fca0000000000 */
[----:B------:R-:W-:Y:S02]  /*7050*/  IMAD.MOV R0, RZ, RZ, -R0 ;  /* 0x000000ffff007224 */ /* 0x000fe400078e0a00 */
[----:B-1----:R-:W1:Y:S02]  /*7060*/  MUFU.RCP R8, R7 ;  /* 0x0000000700087308 */ /* 0x002e640000001000 */
[----:B-1----:R-:W-:-:S06]  /*7070*/  IADD3 R8, R8, 0xffffffe, RZ ;  /* 0x0ffffffe08087810 */ /* 0x002fcc0007ffe0ff */
[----:B------:R-:W1:Y:S02]  /*7080*/  F2I.FTZ.U32.TRUNC.NTZ R9, R8 ;  /* 0x0000000800097305 */ /* 0x000e64000021f000 */
[--C-:B-1----:R-:W-:Y:S02]  /*7090*/  IMAD.MOV R2, RZ, RZ, -R9.reuse ;  /* 0x000000ffff027224 */ /* 0x102fe400078e0a09 */
[----:B------:R-:W-:Y:S02]  /*70a0*/  IMAD.MOV.U32 R8, RZ, RZ, RZ ;  /* 0x000000ffff087224 */ /* 0x000fe400078e00ff */
[----:B------:R-:W-:Y:S01]  /*70b0*/  IMAD R3, R2, R5, RZ ;  /* 0x0000000502037224 */ /* 0x000fe200078e02ff */
[----:B------:R-:W-:Y:S02]  /*70c0*/  IABS R2, R6 ;  /* 0x0000000600027213 */ /* 0x000fe40000000000 */
[----:B------:R-:W-:Y:S01]  /*70d0*/  LOP3.LUT R6, R6, R85, RZ, 0x3c, !PT ;  /* 0x0000005506067212 */ /* 0x000fe200078e3cff */
[----:B------:R-:W-:-:S03]  /*70e0*/  IMAD.HI.U32 R3, R9, R3, R8 ;  /* 0x0000000309037227 */ /* 0x000fc600078e0008 */
[----:B------:R-:W-:-:S03]  /*70f0*/  ISETP.GE.AND P1, PT, R6, RZ, PT ;  /* 0x000000ff0600720c */ /* 0x000fc60003f26270 */
        /* <DEDUP_REMOVED lines=10> */
.L_x_2285:
[----:B------:R-:W-:Y:S05]  /*71a0*/  BSYNC B0 ;  /* 0x0000000000007941 */ /* 0x000fea0003800000 */
.L_x_2284:
        /* <DEDUP_REMOVED lines=60> */
[----:B------:R-:W2:Y:S01]  /*7570*/  @P1 LDG.E R234, [R234.64] ;  /* 0x00000008eaea1981 */ /* 0x000ea2000c1e1900 */
[----:B------:R-:W-:Y:S01]  /*7580*/  SHF.R.S32.HI R5, RZ, 0x1f, R80 ;  /* 0x0000001fff057819 */ /* 0x000fe20000011450 */
[----:B------:R-:W-:Y:S01]  /*7590*/  IMAD.WIDE.U32 R6, R80, c[0x0][0x178], RZ ;  /* 0x00005e0050067a25 */ /* 0x000fe200078e00ff */
[----:B------:R-:W-:Y:S02]  /*75a0*/  LEA.HI R8, R84, R213, RZ, 0x3 ;  /* 0x000000d554087211 */ /* 0x000fe400078f18ff */
[----:B------:R-:W-:Y:S01]  /*75b0*/  SHF.R.S32.HI R0, RZ, 0x1f, R81 ;  /* 0x0000001fff007819 */ /* 0x000fe20000011451 */
[----:B------:R-:W-:Y:S01]  /*75c0*/  IMAD R5, R5, c[0x0][0x178], RZ ;  /* 0x00005e0005057a24 */ /* 0x000fe200078e02ff */
[----:B------:R-:W-:Y:S02]  /*75d0*/  ISETP.NE.U32.AND P2, PT, RZ, c[0x0][0x348], PT ;  /* 0x0000d200ff007a0c */ /* 0x000fe40003f45070 */
[----:B------:R-:W-:Y:S01]  /*75e0*/  SHF.R.S32.HI R25, RZ, 0x1f, R228 ;  /* 0x0000001fff197819 */ /* 0x000fe200000114e4 */
[----:B------:R-:W-:Y:S01]  /*75f0*/  IMAD R14, R80, c[0x0][0x17c], R5 ;  /* 0x00005f00500e7a24 */ /* 0x000fe200078e0205 */
[----:B------:R-:W-:-:S02]  /*7600*/  SHF.R.S32.HI R5, RZ, 0x3, R8 ;  /* 0x00000003ff057819 */ /* 0x000fc40000011408 */
[----:B------:R-:W-:Y:S01]  /*7610*/  LOP3.LUT R8, R8, 0xfffffff8, RZ, 0xc0, !PT ;  /* 0xfffffff808087812 */ /* 0x000fe200078ec0ff */
[----:B------:R-:W-:Y:S01]  /*7620*/  IMAD.IADD R15, R7, 0x1, R14 ;  /* 0x00000001070f7824 */ /* 0x000fe200078e020e */
[----:B------:R-:W-:Y:S02]  /*7630*/  IADD3 R81, P0, R5, R81, RZ ;  /* 0x0000005105517210 */ /* 0x000fe40007f1e0ff */
[----:B------:R-:W-:Y:S01]  /*7640*/  MOV R24, R228 ;  /* 0x000000e400187202 */ /* 0x000fe20000000f00 */
[----:B------:R-:W-:Y:S01]  /*7650*/  IMAD.IADD R8, R213, 0x1, -R8 ;  /* 0x00000001d5087824 */ /* 0x000fe200078e0a08 */
[----:B------:R-:W-:Y:S02]  /*7660*/  LEA.HI.X.SX32 R7, R5, R0, 0x1, P0 ;  /* 0x0000000005077211 */ /* 0x000fe400000f0eff */
[----:B------:R-:W-:Y:S01]  /*7670*/  ISETP.NE.AND.EX P0, PT, RZ, c[0x0][0x34c], PT, P2 ;  /* 0x0000d300ff007a0c */ /* 0x000fe20003f05320 */
[----:B------:R-:W-:Y:S01]  /*7680*/  IMAD R4, R8, 0x20, R5 ;  /* 0x0000002008047824 */ /* 0x000fe200078e0205 */
[----:B------:R-:W-:Y:S01]  /*7690*/  MOV R14, R6 ;  /* 0x00000006000e7202 */ /* 0x000fe20000000f00 */
[----:B------:R-:W-:Y:S01]  /*76a0*/  IMAD R0, R7, c[0x0][0x1e0], RZ ;  /* 0x0000780007007a24 */ /* 0x000fe200078e02ff */
[----:B------:R-:W-:Y:S01]  /*76b0*/  SEL R6, R79, RZ, !P0 ;  /* 0x000000ff4f067207 */ /* 0x000fe20004000000 */
[----:B------:R-:W-:Y:S01]  /*76c0*/  IMAD.WIDE.U32 R20, R81, c[0x0][0x1e0], R24 ;  /* 0x0000780051147a25 */ /* 0x000fe200078e0018 */
[----:B------:R-:W-:-:S02]  /*76d0*/  IADD3 R4, R209, R4, RZ ;  /* 0x00000004d1047210 */ /* 0x000fc40007ffe0ff */
[----:B------:R-:W-:Y:S01]  /*76e0*/  ISETP.GE.AND P5, PT, R228, c[0x0][0x198], PT ;  /* 0x00006600e4007a0c */ /* 0x000fe20003fa6270 */
[----:B------:R-:W-:Y:S01]  /*76f0*/  IMAD R0, R81, c[0x0][0x1e4], R0 ;  /* 0x0000790051007a24 */ /* 0x000fe200078e0200 */
[----:B------:R-:W-:Y:S01]  /*7700*/  MOV R2, R4 ;  /* 0x0000000400027202 */ /* 0x000fe20000000f00 */
[----:B------:R-:W-:Y:S01]  /*7710*/  IMAD R7, R7, c[0x0][0x208], RZ ;  /* 0x0000820007077a24 */ /* 0x000fe200078e02ff */
[----:B------:R-:W-:Y:S01]  /*7720*/  ISETP.GE.AND P4, PT, R215, c[0x0][0x198], PT ;  /* 0x00006600d7007a0c */ /* 0x000fe20003f86270 */
[----:B------:R-:W-:-:S04]  /*7730*/  @P3 IMAD.HI.U32 R9, R4, c[0x0][0x2c8], RZ ;  /* 0x0000b20004093a27 */ /* 0x000fc800078e00ff */
[----:B------:R-:W-:Y:S01]  /*7740*/  IMAD.WIDE.U32 R18, R225, c[0x0][0x1b8], R14 ;  /* 0x00006e00e1127a25 */ /* 0x000fe200078e000e */
[----:B------:R-:W-:Y:S02]  /*7750*/  @P3 SHF.R.U32.HI R2, RZ, c[0x0][0x2cc], R9 ;  /* 0x0000b300ff023a19 */ /* 0x000fe40000011609 */
[----:B------:R-:W-:Y:S01]  /*7760*/  ISETP.GE.AND P3, PT, R214, c[0x0][0x198], PT ;  /* 0x00006600d6007a0c */ /* 0x000fe20003f66270 */
[----:B------:R-:W-:Y:S01]  /*7770*/  IMAD.IADD R21, R21, 0x1, R0 ;  /* 0x0000000115157824 */ /* 0x000fe200078e0200 */
[----:B------:R-:W-:Y:S01]  /*7780*/  SEL R0, R224, RZ, !P0 ;  /* 0x000000ffe0007207 */ /* 0x000fe20004000000 */
[----:B------:R-:W-:Y:S01]  /*7790*/  IMAD.WIDE.U32 R16, R81, c[0x0][0x208], R24 ;  /* 0x0000820051107a25 */ /* 0x000fe200078e0018 */
[----:B------:R-:W-:-:S03]  /*77a0*/  ISETP.NE.U32.AND P0, PT, RZ, c[0x0][0x350], PT ;  /* 0x0000d400ff007a0c */ /* 0x000fc60003f05070 */
[----:B------:R-:W-:Y:S01]  /*77b0*/  IMAD R7, R81, c[0x0][0x20c], R7 ;  /* 0x0000830051077a24 */ /* 0x000fe200078e0207 */
[----:B------:R-:W-:Y:S01]  /*77c0*/  MOV R14, R16 ;  /* 0x00000010000e7202 */ /* 0x000fe20000000f00 */
[----:B------:R-:W-:Y:S01]  /*77d0*/  IMAD R15, R6, c[0x0][0x1c0], RZ ;  /* 0x00007000060f7a24 */ /* 0x000fe200078e02ff */
[----:B------:R-:W-:Y:S01]  /*77e0*/  ISETP.NE.AND.EX P0, PT, RZ, c[0x0][0x354], PT, P0 ;  /* 0x0000d500ff007a0c */ /* 0x000fe20003f05300 */
[----:B------:R-:W-:Y:S02]  /*77f0*/  IMAD R19, R225, c[0x0][0x1bc], R19 ;  /* 0x00006f00e1137a24 */ /* 0x000fe400078e0213 */
[C---:B------:R-:W-:Y:S01]  /*7800*/  IMAD R6, R0.reuse, c[0x0][0x1c4], R15 ;  /* 0x0000710000067a24 */ /* 0x040fe200078e020f */
[----:B------:R-:W-:Y:S01]  /*7810*/  IADD3 R15, R17, R7, RZ ;  /* 0x00000007110f7210 */ /* 0x000fe20007ffe0ff */
[----:B------:R-:W-:Y:S01]  /*7820*/  IMAD.WIDE.U32 R18, R0, c[0x0][0x1c0], R18 ;  /* 0x0000700000127a25 */ /* 0x000fe200078e0012 */
[----:B------:R-:W-:Y:S02]  /*7830*/  IADD3 R7, -R2, RZ, RZ ;  /* 0x000000ff02077210 */ /* 0x000fe40007ffe1ff */
[----:B------:R-:W-:Y:S01]  /*7840*/  SHF.R.S32.HI R0, RZ, 0x1f, R2 ;  /* 0x0000001fff007819 */ /* 0x000fe20000011402 */
[----:B------:R-:W-:-:S02]  /*7850*/  IMAD.IADD R19, R19, 0x1, R6 ;  /* 0x0000000113137824 */ /* 0x000fc400078e0206 */
[----:B------:R-:W-:Y:S02]  /*7860*/  IMAD R16, R7, c[0x0][0x2c4], R4 ;  /* 0x0000b10007107a24 */ /* 0x000fe400078e0204 */
[----:B------:R-:W-:Y:S02]  /*7870*/  IMAD R7, R0, c[0x0][0x1b0], RZ ;  /* 0x00006c0000077a24 */ /* 0x000fe400078e02ff */
[----:B------:R-:W-:-:S04]  /*7880*/  IMAD.WIDE.U32 R18, R2, c[0x0][0x1b0], R18 ;  /* 0x00006c0002127a25 */ /* 0x000fc800078e0012 */
[----:B------:R-:W-:Y:S01]  /*7890*/  IMAD R0, R2, c[0x0][0x1b4], R7 ;  /* 0x00006d0002007a24 */ /* 0x000fe200078e0207 */
[----:B------:R-:W-:Y:S01]  /*78a0*/  SHF.R.S32.HI R2, RZ, 0x1f, R16 ;  /* 0x0000001fff027819 */ /* 0x000fe20000011410 */
[----:B------:R-:W-:-:S03]  /*78b0*/  IMAD.WIDE.U32 R236, R225, c[0x0][0x1e8], R20 ;  /* 0x00007a00e1ec7a25 */ /* 0x000fc600078e0014 */
[----:B------:R-:W-:Y:S01]  /*78c0*/  IADD3 R19, R19, R0, RZ ;  /* 0x0000000013137210 */ /* 0x000fe20007ffe0ff */
[----:B------:R-:W-:Y:S02]  /*78d0*/  IMAD R9, R2, c[0x0][0x1a8], RZ ;  /* 0x00006a0002097a24 */ /* 0x000fe400078e02ff */
[----:B------:R-:W-:-:S04]  /*78e0*/  IMAD.WIDE.U32 R20, R225, c[0x0][0x210], R14 ;  /* 0x00008400e1147a25 */ /* 0x000fc800078e000e */
[----:B------:R-:W-:Y:S02]  /*78f0*/  IMAD R237, R225, c[0x0][0x1ec], R237 ;  /* 0x00007b00e1ed7a24 */ /* 0x000fe400078e02ed */
[C---:B------:R-:W-:Y:S01]  /*7900*/  IMAD R14, R16.reuse, c[0x0][0x1ac], R9 ;  /* 0x00006b00100e7a24 */ /* 0x040fe200078e0209 */
[----:B------:R-:W-:Y:S01]  /*7910*/  IADD3 R9, R3, -0x1, RZ ;  /* 0xffffffff03097810 */ /* 0x000fe20007ffe0ff */
[----:B------:R-:W-:Y:S02]  /*7920*/  IMAD R21, R225, c[0x0][0x214], R21 ;  /* 0x00008500e1157a24 */ /* 0x000fe400078e0215 */
[----:B------:R-:W-:-:S04]  /*7930*/  IMAD.WIDE.U32 R16, R16, c[0x0][0x1a8], R18 ;  /* 0x00006a0010107a25 */ /* 0x000fc800078e0012 */
[----:B------:R-:W-:Y:S01]  /*7940*/  IMAD.IADD R15, R5, 0x1, R209 ;  /* 0x00000001050f7824 */ /* 0x000fe200078e02d1 */
[----:B------:R-:W-:Y:S02]  /*7950*/  IADD3 R14, R17, R14, RZ ;  /* 0x0000000e110e7210 */ /* 0x000fe40007ffe0ff */
[----:B--2---:R-:W-:Y:S01]  /*7960*/  @P1 SHF.R.S32.HI R7, RZ, 0x1f, R234 ;  /* 0x0000001fff071819 */ /* 0x004fe200000114ea */
[----:B------:R-:W-:Y:S01]  /*7970*/  @!P1 IMAD.MOV.U32 R7, RZ, RZ, R79 ;  /* 0x000000ffff079224 */ /* 0x000fe200078e004f */
[----:B------:R-:W-:-:S04]  /*7980*/  @!P1 MOV R234, R224 ;  /* 0x000000e000ea9202 */ /* 0x000fc80000000f00 */
[----:B------:R-:W-:Y:S02]  /*7990*/  SEL R7, R7, RZ, !P0 ;  /* 0x000000ff07077207 */ /* 0x000fe40004000000 */
[----:B------:R-:W-:Y:S02]  /*79a0*/  SEL R234, R234, RZ, !P0 ;  /* 0x000000ffeaea7207 */ /* 0x000fe40004000000 */
[C---:B------:R-:W-:Y:S01]  /*79b0*/  LEA R18, P0, R16.reuse, c[0x0][0x160], 0x1 ;  /* 0x0000580010127a11 */ /* 0x040fe200078008ff */
[C---:B------:R-:W-:Y:S02]  /*79c0*/  IMAD R231, R7.reuse, c[0x0][0x1f0], RZ ;  /* 0x00007c0007e77a24 */ /* 0x040fe400078e02ff */
[----:B------:R-:W-:Y:S01]  /*79d0*/  IMAD R7, R7, c[0x0][0x218], RZ ;  /* 0x0000860007077a24 */ /* 0x000fe200078e02ff */
[----:B------:R-:W-:Y:S01]  /*79e0*/  LEA.HI.X R14, R16, c[0x0][0x164], R14, 0x1, P0 ;  /* 0x00005900100e7a11 */ /* 0x000fe200000f0c0e */
[C---:B------:R-:W-:Y:S02]  /*79f0*/  IMAD R231, R234.reuse, c[0x0][0x1f4], R231 ;  /* 0x00007d00eae77a24 */ /* 0x040fe400078e02e7 */
[----:B------:R-:W-:-:S02]  /*7a00*/  IMAD R7, R234, c[0x0][0x21c], R7 ;  /* 0x00008700ea077a24 */ /* 0x000fc400078e0207 */
[----:B------:R-:W-:-:S04]  /*7a10*/  IMAD.WIDE.U32 R236, R234, c[0x0][0x1f0], R236 ;  /* 0x00007c00eaec7a25 */ /* 0x000fc800078e00ec */
[----:B------:R-:W-:Y:S01]  /*7a20*/  IMAD.WIDE.U32 R234, R234, c[0x0][0x218], R20 ;  /* 0x00008600eaea7a25 */ /* 0x000fe200078e0014 */
[----:B------:R-:W-:-:S04]  /*7a30*/  IADD3 R231, R237, R231, RZ ;  /* 0x000000e7ede77210 */ /* 0x000fc80007ffe0ff */
[----:B------:R-:W-:Y:S01]  /*7a40*/  IADD3 R230, R235, R7, RZ ;  /* 0x00000007ebe67210 */ /* 0x000fe20007ffe0ff */
[----:B------:R-:W-:Y:S05]  /*7a50*/  BRA.DIV ~URZ, `(.L_x_2287) ;  /* 0x00014f827f007947 */ /* 0x000fea000b800000 */
[----:B------:R1:W2:Y:S02]  /*7a60*/  SHFL.IDX PT, R23, R14, RZ, 0x181f ;  /* 0x00181fff0e177589 */ /* 0x0002a400000e0000 */
.L_x_2420:
[----:B------:R-:W-:Y:S05]  /*7a70*/  BRA.DIV ~URZ, `(.L_x_2288) ;  /* 0x00014fd27f007947 */ /* 0x000fea000b800000 */
[----:B------:R3:W4:Y:S02]  /*7a80*/  SHFL.IDX PT, R2, R18, RZ, 0x181f ;  /* 0x00181fff12027589 */ /* 0x00072400000e0000 */
.L_x_2421:
[----:B------:R-:W-:Y:S01]  /*7a90*/  IMAD R4, R241, c[0x0][0x2c4], RZ ;  /* 0x0000b100f1047a24 */ /* 0x000fe200078e02ff */
[----:B------:R-:W-:Y:S01]  /*7aa0*/  BSSY B0, `(.L_x_2289) ;  /* 0x0000011000007945 */ /* 0x000fe20003800000 */
[----:B------:R-:W-:Y:S02]  /*7ab0*/  SHF.R.S32.HI R7, RZ, 0x1f, R214 ;  /* 0x0000001fff077819 */ /* 0x000fe400000114d6 */
[----:B------:R-:W-:Y:S02]  /*7ac0*/  SHF.R.S32.HI R6, RZ, 0x1f, R215 ;  /* 0x0000001fff067819 */ /* 0x000fe400000114d7 */
[----:B------:R-:W-:-:S13]  /*7ad0*/  ISETP.GE.AND P0, PT, R15, R4, PT ;  /* 0x000000040f00720c */ /* 0x000fda0003f06270 */
[----:B------:R-:W-:Y:S05]  /*7ae0*/  @P0 BRA `(.L_x_2290) ;  /* 0x000000c000000947 */ /* 0x000fea0003800000 */
[-C--:B----4-:R-:W-:Y:S02]  /*7af0*/  LEA R20, P2, R228, R2.reuse, 0x1 ;  /* 0x00000002e4147211 */ /* 0x090fe400078408ff */
[CC--:B------:R-:W-:Y:S02]  /*7b00*/  LEA R16, P1, R215.reuse, R2.reuse, 0x1 ;  /* 0x00000002d7107211 */ /* 0x0c0fe400078208ff */
[----:B------:R-:W-:Y:S02]  /*7b10*/  LEA R22, P0, R214, R2, 0x1 ;  /* 0x00000002d6167211 */ /* 0x000fe400078008ff */
        /* <DEDUP_REMOVED lines=9> */
.L_x_2290:
[----:B------:R-:W-:Y:S05]  /*7bb0*/  BSYNC B0 ;  /* 0x0000000000007941 */ /* 0x000fea0003800000 */
.L_x_2289:
[----:B------:R-:W-:Y:S05]  /*7bc0*/  BRA.DIV ~URZ, `(.L_x_2291) ;  /* 0x00014ee27f007947 */ /* 0x000fea000b800000 */
[----:B--2---:R2:W1:Y:S04]  /*7bd0*/  SHFL.IDX PT, R23, R14, 0x1, 0x181f ;  /* 0x00381f000e177f89 */ /* 0x00446800000e0000 */
[----:B----4-:R2:W4:Y:S02]  /*7be0*/  SHFL.IDX PT, R2, R18, 0x1, 0x181f ;  /* 0x00381f0012027f89 */ /* 0x01052400000e0000 */
.L_x_2422:
[----:B------:R-:W-:Y:S01]  /*7bf0*/  IADD3 R17, R15, 0x20, RZ ;  /* 0x000000200f117810 */ /* 0x000fe20007ffe0ff */
[----:B------:R-:W-:Y:S03]  /*7c00*/  BSSY B0, `(.L_x_2292) ;  /* 0x000000f000007945 */ /* 0x000fe60003800000 */
[----:B------:R-:W-:-:S13]  /*7c10*/  ISETP.GE.AND P0, PT, R17, R4, PT ;  /* 0x000000041100720c */ /* 0x000fda0003f06270 */
[----:B------:R-:W-:Y:S05]  /*7c20*/  @P0 BRA `(.L_x_2293) ;  /* 0x000000c000000947 */ /* 0x000fea0003800000 */
[-C--:B----4-:R-:W-:Y:S02]  /*7c30*/  LEA R20, P2, R228, R2.reuse, 0x1 ;  /* 0x00000002e4147211 */ /* 0x090fe400078408ff */
[CC--:B------:R-:W-:Y:S02]  /*7c40*/  LEA R16, P1, R215.reuse, R2.reuse, 0x1 ;  /* 0x00000002d7107211 */ /* 0x0c0fe400078208ff */
[----:B------:R-:W-:Y:S02]  /*7c50*/  LEA R22, P0, R214, R2, 0x1 ;  /* 0x00000002d6167211 */ /* 0x000fe400078008ff */
[-C--:B-1----:R-:W-:Y:S02]  /*7c60*/  LEA.HI.X R21, R228, R23.reuse, R25, 0x1, P2 ;  /* 0x00000017e4157211 */ /* 0x082fe400010f0c19 */
        /* <DEDUP_REMOVED lines=8> */
.L_x_2293:
[----:B------:R-:W-:Y:S05]  /*7cf0*/  BSYNC B0 ;  /* 0x0000000000007941 */ /* 0x000fea0003800000 */
.L_x_2292:
[----:B------:R-:W-:Y:S05]  /*7d00*/  BRA.DIV ~URZ, `(.L_x_2294) ;  /* 0x00014e627f007947 */ /* 0x000fea000b800000 */
[----:B-1----:R1:W2:Y:S02]  /*7d10*/  SHFL.IDX PT, R23, R14, 0x2, 0x181f ;  /* 0x00581f000e177f89 */ /* 0x0022a400000e0000 */
.L_x_2423:
[----:B------:R-:W-:Y:S05]  /*7d20*/  BRA.DIV ~URZ, `(.L_x_2295) ;  /* 0x00014eb27f007947 */ /* 0x000fea000b800000 */
[----:B----4-:R4:W1:Y:S02]  /*7d30*/  SHFL.IDX PT, R2, R18, 0x2, 0x181f ;  /* 0x00581f0012027f89 */ /* 0x01086400000e0000 */
.L_x_2424:
[----:B------:R-:W-:Y:S01]  /*7d40*/  IADD3 R17, R15, 0x40, RZ ;  /* 0x000000400f117810 */ /* 0x000fe20007ffe0ff */
[----:B------:R-:W-:Y:S03]  /*7d50*/  BSSY B0, `(.L_x_2296) ;  /* 0x000000f000007945 */ /* 0x000fe60003800000 */
[----:B------:R-:W-:-:S13]  /*7d60*/  ISETP.GE.AND P0, PT, R17, R4, PT ;  /* 0x000000041100720c */ /* 0x000fda0003f06270 */
[----:B------:R-:W-:Y:S05]  /*7d70*/  @P0 BRA `(.L_x_2297) ;  /* 0x000000c000000947 */ /* 0x000fea0003800000 */
[-C--:B-1----:R-:W-:Y:S02]  /*7d80*/  LEA R20, P2, R228, R2.reuse, 0x1 ;  /* 0x00000002e4147211 */ /* 0x082fe400078408ff */
        /* <DEDUP_REMOVED lines=11> */
.L_x_2297:
[----:B------:R-:W-:Y:S05]  /*7e40*/  BSYNC B0 ;  /* 0x0000000000007941 */ /* 0x000fea0003800000 */
.L_x_2296:
[----:B------:R-:W-:Y:S05]  /*7e50*/  BRA.DIV ~URZ, `(.L_x_2298) ;  /* 0x00014de27f007947 */ /* 0x000fea000b800000 */
[----:B-12---:R1:W2:Y:S04]  /*7e60*/  SHFL.IDX PT, R23, R14, 0x3, 0x181f ;  /* 0x00781f000e177f89 */ /* 0x0062a800000e0000 */
[----:B------:R1:W3:Y:S02]  /*7e70*/  SHFL.IDX PT, R2, R18, 0x3, 0x181f ;  /* 0x00781f0012027f89 */ /* 0x0002e400000e0000 */
.L_x_2425:
[----:B------:R-:W-:-:S04]  /*7e80*/  IADD3 R15, R15, 0x60, RZ ;  /* 0x000000600f0f7810 */ /* 0x000fc80007ffe0ff */
[----:B------:R-:W-:-:S13]  /*7e90*/  ISETP.GE.AND P0, PT, R15, R4, PT ;  /* 0x000000040f00720c */ /* 0x000fda0003f06270 */
[CC--:B---3--:R-:W-:Y:S02]  /*7ea0*/  @!P0 LEA R16, P1, R228.reuse, R2.reuse, 0x1 ;  /* 0x00000002e4108211 */ /* 0x0c8fe400078208ff */
[CC--:B-1----:R-:W-:Y:S02]  /*7eb0*/  @!P0 LEA R14, P2, R215.reuse, R2.reuse, 0x1 ;  /* 0x00000002d70e8211 */ /* 0x0c2fe400078408ff */
[-C--:B--2---:R-:W-:Y:S02]  /*7ec0*/  @!P0 LEA.HI.X R17, R228, R23.reuse, R25, 0x1, P1 ;  /* 0x00000017e4118211 */ /* 0x084fe400008f0c19 */
[C---:B----4-:R-:W-:Y:S02]  /*7ed0*/  @!P0 LEA R18, P1, R214.reuse, R2, 0x1 ;  /* 0x00000002d6128211 */ /* 0x050fe400078208ff */
        /* <DEDUP_REMOVED lines=10> */
[----:B------:R-:W-:Y:S01]  /*7f80*/  IMAD.IADD R6, R242, 0x1, -R5 ;  /* 0x00000001f2067824 */ /* 0x000fe200078e0a05 */
[----:B-1----:R-:W-:Y:S01]  /*7f90*/  SHF.R.S32.HI R16, RZ, 0x1f, R9 ;  /* 0x0000001fff107819 */ /* 0x002fe20000011409 */
[C---:B------:R-:W-:Y:S01]  /*7fa0*/  IMAD.WIDE.U32 R14, R9.reuse, c[0x0][0x1e0], RZ ;  /* 0x00007800090e7a25 */ /* 0x040fe200078e00ff */
[----:B------:R-:W-:Y:S03]  /*7fb0*/  BAR.SYNC.DEFER_BLOCKING 0x0 ;  /* 0x0000000000007b1d */ /* 0x000fe60000010000 */
        /* <DEDUP_REMOVED lines=19> */
[----:B------:R-:W-:Y:S02]  /*80f0*/  @P1 LEA R18, P3, R5, c[0x0][0x1c8], 0x1 ;  /* 0x0000720005121a11 */ /* 0x000fe400078608ff */
[----:B------:R-:W-:Y:S01]  /*8100*/  @P0 IADD3.X R14, R0, R19, R7, P2, !PT ;  /* 0x00000013000e0210 */ /* 0x000fe200017fe407 */
[----:B------:R-:W-:Y:S01]  /*8110*/  IMAD R7, R9, c[0x0][0x20c], R16 ;  /* 0x0000830009077a24 */ /* 0x000fe200078e0210 */
[----:B------:R-:W-:Y:S02]  /*8120*/  @P1 ISETP.GE.AND P5, PT, R228, c[0x0][0x1d4], PT ;  /* 0x00007500e4001a0c */ /* 0x000fe40003fa6270 */
[----:B------:R-:W-:Y:S01]  /*8130*/  @P1 LEA.HI.X R19, R5, c[0x0][0x1cc], R0, 0x1, P3 ;  /* 0x0000730005131a11 */ /* 0x000fe200018f0c00 */
[----:B------:R-:W-:Y:S01]  /*8140*/  IMAD.IADD R7, R21, 0x1, R7 ;  /* 0x0000000115077824 */ /* 0x000fe200078e0207 */
[----:B------:R-:W-:-:S02]  /*8150*/  LEA R0, P3, R20, R234, 0x6 ;  /* 0x000000ea14007211 */ /* 0x000fc400078630ff */
[----:B------:R-:W-:Y:S02]  /*8160*/  @P1 ISETP.GE.AND P2, PT, R215, c[0x0][0x1d4], PT ;  /* 0x00007500d7001a0c */ /* 0x000fe40003f46270 */
[----:B------:R-:W-:Y:S02]  /*8170*/  LEA.HI.X R7, R20, R230, R7, 0x6, P3 ;  /* 0x000000e614077211 */ /* 0x000fe400018f3407 */
[----:B------:R-:W-:Y:S02]  /*8180*/  @P1 ISETP.GE.AND P3, PT, R214, c[0x0][0x1d4], PT ;  /* 0x00007500d6001a0c */ /* 0x000fe40003f66270 */
[----:B------:R-:W-:Y:S01]  /*8190*/  @P0 ISETP.GE.AND P6, PT, R228, c[0x0][0x1d4], PT ;  /* 0x00007500e4000a0c */ /* 0x000fe20003fc6270 */
[----:B------:R-:W-:Y:S01]  /*81a0*/  @!PT LDS RZ, [RZ] ;  /* 0x00000000fffff984 */ /* 0x000fe20000000800 */
[----:B------:R-:W-:Y:S01]  /*81b0*/  @!PT LDS RZ, [RZ] ;  /* 0x00000000fffff984 */ /* 0x000fe20000000800 */
[----:B------:R-:W-:Y:S01]  /*81c0*/  @!PT LDS RZ, [RZ] ;  /* 0x00000000fffff984 */ /* 0x000fe20000000800 */
[----:B------:R1:W-:Y:S01]  /*81d0*/  @P1 LDGSTS.E.BYPASS.LTC128B.128 [R138+0xc100], [R18.64], !P5 ;  /* 0x0c100000128a1fae */ /* 0x0003e2000e901d48 */
[----:B------:R-:W-:Y:S02]  /*81e0*/  @P0 LEA R16, P4, R15, c[0x0][0x1c8], 0x1 ;  /* 0x000072000f100a11 */ /* 0x000fe400078808ff */
[----:B------:R-:W-:-:S02]  /*81f0*/  @P0 ISETP.GE.AND P5, PT, R215, c[0x0][0x1d4], PT ;  /* 0x00007500d7000a0c */ /* 0x000fc40003fa6270 */
[----:B------:R-:W-:Y:S01]  /*8200*/  @P0 LEA.HI.X R17, R15, c[0x0][0x1cc], R14, 0x1, P4 ;  /* 0x000073000f110a11 */ /* 0x000fe200020f0c0e */
[----:B------:R1:W-:Y:S01]  /*8210*/  @P1 LDGSTS.E.BYPASS.LTC128B.128 [R138+0xe100], [R18.64+0x80], !P2 ;  /* 0x0e100080128a1fae */ /* 0x0003e2000d101d48 */
[----:B------:R-:W-:Y:S02]  /*8220*/  LEA R14, P2, R0, c[0x0][0x1f8], 0x1 ;  /* 0x00007e00000e7a11 */ /* 0x000fe400078408ff */
[----:B------:R-:W-:Y:S01]  /*8230*/  @P0 ISETP.GE.AND P4, PT, R214, c[0x0][0x1d4], PT ;  /* 0x00007500d6000a0c */ /* 0x000fe20003f86270 */
[----:B------:R1:W-:Y:S01]  /*8240*/  @P1 LDGSTS.E.BYPASS.LTC128B.128 [R138+0x10100], [R18.64+0x100], !P3 ;  /* 0x10100100128a1fae */ /* 0x0003e2000d901d48 */
[----:B------:R-:W-:Y:S01]  /*8250*/  LEA.HI.X R15, R0, c[0x0][0x1fc], R7, 0x1, P2 ;  /* 0x00007f00000f7a11 */ /* 0x000fe200010f0c07 */
[----:B------:R-:W-:Y:S01]  /*8260*/  IMAD.MOV.U32 R0, RZ, RZ, 0x40 ;  /* 0x00000040ff007424 */ /* 0x000fe200078e00ff */
[----:B------:R-:W-:Y:S01]  /*8270*/  ISETP.GE.AND P3, PT, R228, c[0x0][0x1d4], PT ;  /* 0x00007500e4007a0c */ /* 0x000fe20003f66270 */
[----:B------:R1:W-:Y:S01]  /*8280*/  @P0 LDGSTS.E.BYPASS.LTC128B.128 [R138+0xd100], [R16.64], !P6 ;  /* 0x0d100000108a0fae */ /* 0x0003e2000f101d48 */
[----:B------:R-:W-:-:S02]  /*8290*/  ISETP.GE.AND P2, PT, R215, c[0x0][0x1d4], PT ;  /* 0x00007500d7007a0c */ /* 0x000fc40003f46270 */
[C---:B------:R-:W-:Y:S01]  /*82a0*/  ISETP.LT.OR P6, PT, R6.reuse, 0x1, P3 ;  /* 0x000000010600780c */ /* 0x040fe20001fc1670 */
[----:B------:R1:W-:Y:S01]  /*82b0*/  @P0 LDGSTS.E.BYPASS.LTC128B.128 [R138+0xf100], [R16.64+0x80], !P5 ;  /* 0x0f100080108a0fae */ /* 0x0003e2000e901d48 */
[----:B------:R-:W-:Y:S02]  /*82c0*/  ISETP.LT.OR P5, PT, R6, 0x1, P2 ;  /* 0x000000010600780c */ /* 0x000fe400017a1670 */
[----:B------:R-:W-:Y:S01]  /*82d0*/  ISETP.GE.AND P1, PT, R214, c[0x0][0x1d4], PT ;  /* 0x00007500d6007a0c */ /* 0x000fe20003f26270 */
[----:B------:R1:W-:Y:S01]  /*82e0*/  @P0 LDGSTS.E.BYPASS.LTC128B.128 [R138+0x11100], [R16.64+0x100], !P4 ;  /* 0x11100100108a0fae */ /* 0x0003e2000e101d48 */
[C---:B------:R-:W-:Y:S02]  /*82f0*/  ISETP.LT.OR P3, PT, R6.reuse, 0x21, P3 ;  /* 0x000000210600780c */ /* 0x040fe40001f61670 */
[C---:B------:R-:W-:Y:S01]  /*8300*/  ISETP.LT.OR P4, PT, R6.reuse, 0x1, P1 ;  /* 0x000000010600780c */ /* 0x040fe20000f81670 */
[----:B------:R-:W0:Y:S01]  /*8310*/  LDGDEPBAR ;  /* 0x00000000000079af */ /* 0x000e220000000000 */
[----:B------:R-:W-:-:S02]  /*8320*/  ISETP.LT.OR P2, PT, R6, 0x21, P2 ;  /* 0x000000210600780c */ /* 0x000fc40001741670 */
[----:B------:R-:W-:Y:S01]  /*8330*/  ISETP.LT.OR P1, PT, R6, 0x21, P1 ;  /* 0x000000210600780c */ /* 0x000fe20000f21670 */
[----:B------:R1:W-:Y:S01]  /*8340*/  LDGSTS.E.BYPASS.LTC128B.128 [R138+0x100], [R14.64], !P6 ;  /* 0x001000000e8a7fae */ /* 0x0003e2000f101d48 */
[----:B------:R-:W-:-:S03]  /*8350*/  IADD3 R6, P0, R14, UR7, RZ ;  /* 0x000000070e067c10 */ /* 0x000fc6000ff1e0ff */
[----:B------:R1:W-:Y:S01]  /*8360*/  LDGSTS.E.BYPASS.LTC128B.128 [R138+0x2100], [R14.64+0x80], !P5 ;  /* 0x021000800e8a7fae */ /* 0x0003e2000e901d48 */
[----:B------:R-:W-:Y:S02]  /*8370*/  ISETP.GT.AND P5, PT, R9, R232, PT ;  /* 0x000000e80900720c */ /* 0x000fe40003fa4270 */
[----:B------:R-:W-:Y:S01]  /*8380*/  IADD3.X R7, R15, UR5, RZ, P0, !PT ;  /* 0x000000050f077c10 */ /* 0x000fe200087fe4ff */
[----:B------:R1:W-:Y:S04]  /*8390*/  LDGSTS.E.BYPASS.LTC128B.128 [R138+0x4100], [R14.64+0x100], !P4 ;  /* 0x041001000e8a7fae */ /* 0x0003e8000e101d48 */
        /* <DEDUP_REMOVED lines=22> */
[----:B------:R-:W-:-:S07]  /*8500*/  IADD3.X R7, R19, R15, R5, P3, !PT ;  /* 0x0000000f13077210 */ /* 0x000fce0001ffe405 */
[----:B------:R1:W-:Y:S04]  /*8510*/  LDGSTS.E.BYPASS.LTC128B.128 [R138+0x14100], [R18.64+0x80], !P1 ;  /* 0x14100080128a7fae */ /* 0x0003e8000c901d48 */
[----:B------:R1:W-:Y:S04]  /*8520*/  LDGSTS.E.BYPASS.LTC128B.128 [R138+0x16100], [R18.64+0x100], !P0 ;  /* 0x16100100128a7fae */ /* 0x0003e8000c101d48 */
[----:B------:R1:W-:Y:S04]  /*8530*/  LDGSTS.E.BYPASS.LTC128B.128 [R138+0x13100], [R6.64], !P2 ;  /* 0x13100000068a7fae */ /* 0x0003e8000d101d48 */
[----:B------:R1:W-:Y:S04]  /*8540*/  LDGSTS.E.BYPASS.LTC128B.128 [R138+0x15100], [R6.64+0x80], !P1 ;  /* 0x15100080068a7fae */ /* 0x0003e8000c901d48 */
[----:B------:R1:W-:Y:S02]  /*8550*/  LDGSTS.E.BYPASS.LTC128B.128 [R138+0x17100], [R6.64+0x100], !P0 ;  /* 0x17100100068a7fae */ /* 0x0003e4000c101d48 */
.L_x_2300:
[----:B------:R-:W-:Y:S05]  /*8560*/  BSYNC B0 ;  /* 0x0000000000007941 */ /* 0x000fea0003800000 */
.L_x_2299:
[----:B------:R-:W-:Y:S01]  /*8570*/  ISETP.LT.AND P0, PT, RZ, c[0x0][0x27c], PT ;  /* 0x00009f00ff007a0c */ /* 0x000fe20003f01270 */
[----:B------:R-:W0:Y:S01]  /*8580*/  LDGDEPBAR ;  /* 0x00000000000079af */ /* 0x000e220000000000 */
[----:B------:R-:W-:-:S11]  /*8590*/  ISETP.NE.AND P6, PT, R240, 0x1, PT ;  /* 0x00000001f000780c */ /* 0x000fd60003fc5270 */
[----:B------:R-:W-:Y:S05]  /*85a0*/  @P0 BRA `(.L_x_2301) ;  /* 0x0000002000000947 */ /* 0x000fea0003800000 */
[----:B------:R-:W-:-:S04]  /*85b0*/  DEPBAR.LE SB0, 0x3 ;  /* 0x000080c00000791a */ /* 0x000fc80000000000 */
[----:B------:R-:W-:Y:S05]  /*85c0*/  BRA `(.L_x_2302) ;  /* 0x00006a6000007947 */ /* 0x000fea0003800000 */
.L_x_2301:
[----:B------:R-:W-:Y:S01]  /*85d0*/  ULDC.U8 UR4, c[0x0][0x298] ;  /* 0x0000a60000047ab9 */ /* 0x000fe20000000000 */
[----:B-----5:R-:W-:Y:S01]  /*85e0*/  SHF.R.S32.HI R5, RZ, 0x1f, R76 ;  /* 0x0000001fff057819 */ /* 0x020fe2000001144c */
[----:B-1----:R-:W-:Y:S01]  /*85f0*/  IMAD.WIDE.U32 R16, R76, c[0x0][0x280], RZ ;  /* 0x0000a0004c107a25 */ /* 0x002fe200078e00ff */
        /* <DEDUP_REMOVED lines=24> */
[----:B------:R-:W-:Y:S01]  /*8780*/  IADD3 R37, R140, 0x20, RZ ;  /* 0x000000208c257810 */ /* 0x000fe20007ffe0ff */
        /* <DEDUP_REMOVED lines=11> */
[----:B------:R-:W-:Y:S01]  /*8840*/  IADD3 R15, R140, 0x50, RZ ;  /* 0x000000508c0f7810 */ /* 0x000fe20007ffe0ff */
        /* <DEDUP_REMOVED lines=10> */
[----:B------:R-:W-:Y:S01]  /*88f0*/  CS2R R64, SRZ ;  /* 0x0000000000407805 */ /* 0x000fe2000001ff00 */
        /* <DEDUP_REMOVED lines=10> */
[----:B------:R-:W-:Y:S02]  /*89a0*/  SHF.R.S32.HI R20, RZ, 0x1f, R37 ;  /* 0x0000001fff147819 */ /* 0x000fe40000011425 */
[----:B------:R-:W-:Y:S02]  /*89b0*/  SHF.R.S32.HI R14, RZ, 0x1f, R23 ;  /* 0x0000001fff0e7819 */ /* 0x000fe40000011417 */
[----:B------:R-:W-:Y:S01]  /*89c0*/  SHF.R.S32.HI R6, RZ, 0x1f, R15 ;  /* 0x0000001fff067819 */ /* 0x000fe2000001140f */
[----:B------:R-:W-:Y:S05]  /*89d0*/  @P0 BRA `(.L_x_2305) ;  /* 0x000003e000000947 */ /* 0x000fea0003800000 */
[----:B--2---:R-:W-:Y:S01]  /*89e0*/  ISETP.GE.AND P0, PT, R39, c[0x0][0x27c], PT ;  /* 0x00009f0027007a0c */ /* 0x004fe20003f06270 */
[----:B------:R-:W-:Y:S01]  /*89f0*/  CS2R R102, SRZ ;  /* 0x0000000000667805 */ /* 0x000fe2000001ff00 */
[----:B------:R-:W-:Y:S01]  /*8a00*/  ISETP.GE.AND P3, PT, R37, c[0x0][0x27c], PT ;  /* 0x00009f0025007a0c */ /* 0x000fe20003f66270 */
[----:B------:R-:W-:Y:S01]  /*8a10*/  CS2R R100, SRZ ;  /* 0x0000000000647805 */ /* 0x000fe2000001ff00 */
[----:B------:R-:W-:-:S09]  /*8a20*/  ISETP.GE.AND P2, PT, R30, c[0x0][0x27c], PT ;  /* 0x00009f001e007a0c */ /* 0x000fd20003f46270 */
[C---:B------:R-:W-:Y:S01]  /*8a30*/  @!P0 IMAD.SHL.U32 R21, R39.reuse, 0x2, RZ ;  /* 0x0000000227158824 */ /* 0x040fe200078e00ff */
[----:B------:R-:W-:-:S04]  /*8a40*/  @!P0 SHF.L.U64.HI R17, R39, 0x1, R22 ;  /* 0x0000000127118819 */ /* 0x000fc80000010216 */
[-C--:B------:R-:W-:Y:S02]  /*8a50*/  @!P0 IADD3 R28, P1, R34, R21.reuse, RZ ;  /* 0x00000015221c8210 */ /* 0x080fe40007f3e0ff */
[----:B----4-:R-:W-:Y:S01]  /*8a60*/  @!P0 IADD3 R44, P4, R32, R21, RZ ;  /* 0x00000015202c8210 */ /* 0x010fe20007f9e0ff */
[----:B------:R-:W-:Y:S02]  /*8a70*/  @!P3 IMAD.SHL.U32 R47, R37, 0x2, RZ ;  /* 0x00000002252fb824 */ /* 0x000fe400078e00ff */
[--C-:B---3--:R-:W-:Y:S01]  /*8a80*/  @!P0 IMAD.X R29, R35, 0x1, R17.reuse, P1 ;  /* 0x00000001231d8824 */ /* 0x108fe200008e0611 */
[----:B------:R-:W-:Y:S01]  /*8a90*/  ISETP.GE.AND P1, PT, R23, c[0x0][0x27c], PT ;  /* 0x00009f0017007a0c */ /* 0x000fe20003f26270 */
[----:B-1----:R-:W-:Y:S01]  /*8aa0*/  @!P0 IMAD.X R45, R33, 0x1, R17, P4 ;  /* 0x00000001212d8824 */ /* 0x002fe200020e0611 */
[----:B------:R-:W-:Y:S02]  /*8ab0*/  @!P3 SHF.L.U64.HI R31, R37, 0x1, R20 ;  /* 0x00000001251fb819 */ /* 0x000fe40000010214 */
[----:B------:R1:W5:Y:S01]  /*8ac0*/  @!P0 LD.E.64 R102, [R28.64] ;  /* 0x000000081c668980 */ /* 0x000362000c101b00 */
[----:B------:R-:W-:-:S03]  /*8ad0*/  @!P2 IMAD.SHL.U32 R41, R30, 0x2, RZ ;  /* 0x000000021e29a824 */ /* 0x000fc600078e00ff */
[----:B------:R2:W5:Y:S01]  /*8ae0*/  @!P0 LD.E.64 R100, [R44.64] ;  /* 0x000000082c648980 */ /* 0x000562000c101b00 */
[-C--:B------:R-:W-:Y:S01]  /*8af0*/  @!P3 IADD3 R48, P0, R34, R47.reuse, RZ ;  /* 0x0000002f2230b210 */ /* 0x080fe20007f1e0ff */
[----:B------:R-:W-:Y:S01]  /*8b00*/  CS2R R86, SRZ ;  /* 0x0000000000567805 */ /* 0x000fe2000001ff00 */
[----:B------:R-:W-:Y:S01]  /*8b10*/  @!P2 SHF.L.U64.HI R21, R30, 0x1, R5 ;  /* 0x000000011e15a819 */ /* 0x000fe20000010205 */
[----:B------:R-:W-:Y:S01]  /*8b20*/  CS2R R84, SRZ ;  /* 0x0000000000547805 */ /* 0x000fe2000001ff00 */
[----:B------:R-:W-:Y:S01]  /*8b30*/  @!P3 IADD3 R46, P4, R32, R47, RZ ;  /* 0x0000002f202eb210 */ /* 0x000fe20007f9e0ff */
[--C-:B------:R-:W-:Y:S01]  /*8b40*/  @!P3 IMAD.X R49, R35, 0x1, R31.reuse, P0 ;  /* 0x000000012331b824 */ /* 0x100fe200000e061f */
[----:B------:R-:W-:Y:S02]  /*8b50*/  @!P2 IADD3 R42, P0, R34, R41, RZ ;  /* 0x00000029222aa210 */ /* 0x000fe40007f1e0ff */
[----:B------:R-:W-:Y:S01]  /*8b60*/  @!P1 SHF.L.U64.HI R17, R23, 0x1, R14 ;  /* 0x0000000117119819 */ /* 0x000fe2000001020e */
[----:B------:R-:W-:-:S02]  /*8b70*/  @!P3 IMAD.X R47, R33, 0x1, R31, P4 ;  /* 0x00000001212fb824 */ /* 0x000fc400020e061f */
[----:B------:R-:W-:Y:S02]  /*8b80*/  @!P2 IMAD.X R43, R35, 0x1, R21, P0 ;  /* 0x00000001232ba824 */ /* 0x000fe400000e0615 */
[----:B-1----:R-:W-:Y:S01]  /*8b90*/  @!P1 IMAD.SHL.U32 R29, R23, 0x2, RZ ;  /* 0x00000002171d9824 */ /* 0x002fe200078e00ff */
[----:B--2---:R-:W-:-:S04]  /*8ba0*/  @!P2 IADD3 R44, P4, R32, R41, RZ ;  /* 0x00000029202ca210 */ /* 0x004fc80007f9e0ff */
[----:B------:R-:W-:Y:S01]  /*8bb0*/  @!P1 IADD3 R40, P0, R34, R29, RZ ;  /* 0x0000001d22289210 */ /* 0x000fe20007f1e0ff */
[----:B------:R-:W-:Y:S01]  /*8bc0*/  @!P2 IMAD.X R45, R33, 0x1, R21, P4 ;  /* 0x00000001212da824 */ /* 0x000fe200020e0615 */
[----:B------:R-:W-:-:S03]  /*8bd0*/  ISETP.GE.AND P4, PT, R140, c[0x0][0x27c], PT ;  /* 0x00009f008c007a0c */ /* 0x000fc60003f86270 */
[----:B------:R-:W-:Y:S01]  /*8be0*/  @!P1 IMAD.X R41, R35, 0x1, R17, P0 ;  /* 0x0000000123299824 */ /* 0x000fe200000e0611 */
[----:B------:R-:W-:-:S05]  /*8bf0*/  @!P1 IADD3 R28, P0, R32, R29, RZ ;  /* 0x0000001d201c9210 */ /* 0x000fca0007f1e0ff */
[----:B------:R-:W-:Y:S01]  /*8c00*/  @!P1 IMAD.X R29, R33, 0x1, R17, P0 ;  /* 0x00000001211d9824 */ /* 0x000fe200000e0611 */
[----:B------:R-:W-:-:S03]  /*8c10*/  ISETP.GE.AND P0, PT, R15, c[0x0][0x27c], PT ;  /* 0x00009f000f007a0c */ /* 0x000fc60003f06270 */
[----:B------:R-:W-:-:S04]  /*8c20*/  @!P4 IMAD.WIDE R52, R140, 0x2, R34 ;  /* 0x000000028c34c825 */ /* 0x000fc800078e0222 */
[----:B------:R-:W-:Y:S01]  /*8c30*/  @!P4 IMAD.WIDE R50, R140, 0x2, R32 ;  /* 0x000000028c32c825 */ /* 0x000fe200078e0220 */
[----:B------:R1:W5:Y:S05]  /*8c40*/  @!P4 LD.E.64 R86, [R52.64] ;  /* 0x000000083456c980 */ /* 0x00036a000c101b00 */
[C---:B------:R-:W-:Y:S01]  /*8c50*/  @!P0 IMAD.SHL.U32 R17, R15.reuse, 0x2, RZ ;  /* 0x000000020f118824 */ /* 0x040fe200078e00ff */
[----:B------:R1:W5:Y:S01]  /*8c60*/  @!P4 LD.E.64 R84, [R50.64] ;  /* 0x000000083254c980 */ /* 0x000362000c101b00 */
[----:B------:R-:W-:-:S03]  /*8c70*/  @!P0 SHF.L.U64.HI R16, R15, 0x1, R6 ;  /* 0x000000010f108819 */ /* 0x000fc60000010206 */
[----:B------:R-:W-:-:S05]  /*8c80*/  @!P0 IADD3 R34, P4, R34, R17, RZ ;  /* 0x0000001122228210 */ /* 0x000fca0007f9e0ff */
[--C-:B------:R-:W-:Y:S01]  /*8c90*/  @!P0 IMAD.X R35, R35, 0x1, R16.reuse, P4 ;  /* 0x0000000123238824 */ /* 0x100fe200020e0610 */
[----:B------:R-:W-:Y:S01]  /*8ca0*/  @!P0 IADD3 R32, P4, R32, R17, RZ ;  /* 0x0000001120208210 */ /* 0x000fe20007f9e0ff */
        /* <DEDUP_REMOVED lines=8> */
[----:B------:R-:W-:Y:S01]  /*8d30*/  @!P0 IMAD.X R33, R33, 0x1, R16, P4 ;  /* 0x0000000121218824 */ /* 0x000fe200020e0610 */
[----:B------:R1:W5:Y:S04]  /*8d40*/  @!P3 LD.E.64 R92, [R48.64] ;  /* 0x00000008305cb980 */ /* 0x000368000c101b00 */
[----:B------:R1:W5:Y:S04]  /*8d50*/  @!P3 LD.E.64 R88, [R46.64] ;  /* 0x000000082e58b980 */ /* 0x000368000c101b00 */
[----:B------:R1:W5:Y:S04]  /*8d60*/  @!P2 LD.E.64 R82, [R42.64] ;  /* 0x000000082a52a980 */ /* 0x000368000c101b00 */
[----:B------:R1:W5:Y:S04]  /*8d70*/  @!P2 LD.E.64 R80, [R44.64] ;  /* 0x000000082c50a980 */ /* 0x000368000c101b00 */
[----:B------:R1:W5:Y:S04]  /*8d80*/  @!P1 LD.E.64 R72, [R40.64] ;  /* 0x0000000828489980 */ /* 0x000368000c101b00 */
[----:B------:R1:W5:Y:S04]  /*8d90*/  @!P1 LD.E.64 R70, [R28.64] ;  /* 0x000000081c469980 */ /* 0x000368000c101b00 */
[----:B------:R1:W5:Y:S04]  /*8da0*/  @!P0 LD.E.64 R66, [R34.64] ;  /* 0x0000000822428980 */ /* 0x000368000c101b00 */
[----:B------:R1:W5:Y:S02]  /*8db0*/  @!P0 LD.E.64 R64, [R32.64] ;  /* 0x0000000820408980 */ /* 0x000364000c101b00 */
.L_x_2305:
[----:B--2---:R-:W-:Y:S05]  /*8dc0*/  BSYNC B0 ;  /* 0x0000000000007941 */ /* 0x004fea0003800000 */
.L_x_2304:
[----:B------:R-:W-:Y:S01]  /*8dd0*/  IADD3 R7, R7, 0x40, RZ ;  /* 0x0000004007077810 */ /* 0x000fe20007ffe0ff */
[----:B-----5:R-:W-:Y:S01]  /*8de0*/  IMAD.MOV.U32 R21, RZ, RZ, R66 ;  /* 0x000000ffff157224 */ /* 0x020fe200078e0042 */
[----:B-1----:R-:W1:Y:S01]  /*8df0*/  SHFL.IDX PT, R43, R27, 0x1, 0x1c1f ;  /* 0x003c1f001b2b7f89 */ /* 0x002e6200000e0000 */
[----:B------:R-:W-:Y:S01]  /*8e00*/  IMAD.MOV.U32 R17, RZ, RZ, R67 ;  /* 0x000000ffff117224 */ /* 0x000fe200078e0043 */
[----:B------:R-:W-:Y:S01]  /*8e10*/  ISETP.GE.AND P0, PT, R7, R4, PT ;  /* 0x000000040700720c */ /* 0x000fe20003f06270 */
[----:B------:R-:W-:Y:S01]  /*8e20*/  IMAD.MOV.U32 R16, RZ, RZ, R72 ;  /* 0x000000ffff107224 */ /* 0x000fe200078e0048 */
[----:B------:R2:W4:Y:S01]  /*8e30*/  SHFL.IDX PT, R42, R26, 0x1, 0x1c1f ;  /* 0x003c1f001a2a7f89 */ /* 0x00052200000e0000 */
[----:B------:R-:W-:Y:S01]  /*8e40*/  IMAD.MOV.U32 R7, RZ, RZ, R73 ;  /* 0x000000ffff077224 */ /* 0x000fe200078e0049 */
[----:B------:R-:W-:Y:S01]  /*8e50*/  PRMT R52, R17, 0x5410, R21 ;  /* 0x0000541011347816 */ /* 0x000fe20000000015 */
[----:B------:R-:W-:Y:S01]  /*8e60*/  IMAD.MOV.U32 R17, RZ, RZ, R83 ;  /* 0x000000ffff117224 */ /* 0x000fe200078e0053 */
[----:B------:R-:W-:Y:S01]  /*8e70*/  MOV R21, R82 ;  /* 0x0000005200157202 */ /* 0x000fe20000000f00 */
[----:B------:R-:W3:Y:S01]  /*8e80*/  SHFL.IDX PT, R29, R25, 0x1, 0x1c1f ;  /* 0x003c1f00191d7f89 */ /* 0x000ee200000e0000 */
[----:B------:R-:W-:Y:S01]  /*8e90*/  PRMT R55, R7, 0x5410, R16 ;  /* 0x0000541007377816 */ /* 0x000fe20000000010 */
[----:B------:R-:W-:Y:S01]  /*8ea0*/  IMAD.MOV.U32 R16, RZ, RZ, R92 ;  /* 0x000000ffff107224 */ /* 0x000fe200078e005c */
[----:B------:R-:W-:Y:S01]  /*8eb0*/  PRMT R62, R17, 0x5410, R21 ;  /* 0x00005410113e7816 */ /* 0x000fe20000000015 */
[----:B------:R-:W-:Y:S01]  /*8ec0*/  IMAD.MOV.U32 R7, RZ, RZ, R93 ;  /* 0x000000ffff077224 */ /* 0x000fe200078e005d */
[----:B------:R-:W-:Y:S01]  /*8ed0*/  MOV R21, R102 ;  /* 0x0000006600157202 */ /* 0x000fe20000000f00 */
[----:B------:R-:W-:Y:S01]  /*8ee0*/  IMAD.MOV.U32 R17, RZ, RZ, R103 ;  /* 0x000000ffff117224 */ /* 0x000fe200078e0067 */
[----:B------:R1:W1:Y:S01]  /*8ef0*/  SHFL.IDX PT, R28, R24, 0x1, 0x1c1f ;  /* 0x003c1f00181c7f89 */ /* 0x00026200000e0000 */
[----:B------:R-:W-:Y:S01]  /*8f00*/  BSSY B0, `(.L_x_2306) ;  /* 0x0000062000007945 */ /* 0x000fe20003800000 */
[----:B------:R-:W-:Y:S01]  /*8f10*/  PRMT R68, R7, 0x5410, R16 ;  /* 0x0000541007447816 */ /* 0x000fe20000000010 */
[----:B------:R-:W-:Y:S01]  /*8f20*/  IMAD.MOV.U32 R16, RZ, RZ, R86 ;  /* 0x000000ffff107224 */ /* 0x000fe200078e0056 */
[----:B------:R-:W-:Y:S01]  /*8f30*/  PRMT R74, R17, 0x5410, R21 ;  /* 0x00005410114a7816 */ /* 0x000fe20000000015 */
[----:B------:R-:W-:Y:S01]  /*8f40*/  IMAD.MOV.U32 R7, RZ, RZ, R87 ;  /* 0x000000ffff077224 */ /* 0x000fe200078e0057 */
[----:B------:R-:W-:Y:S01]  /*8f50*/  MOV R21, R64 ;  /* 0x0000004000157202 */ /* 0x000fe20000000f00 */
[----:B------:R-:W-:Y:S01]  /*8f60*/  IMAD.MOV.U32 R17, RZ, RZ, R65 ;  /* 0x000000ffff117224 */ /* 0x000fe200078e0041 */
[----:B---3--:R-:W-:Y:S01]  /*8f70*/  CS2R R34, SRZ ;  /* 0x0000000000227805 */ /* 0x008fe2000001ff00 */
[----:B------:R-:W-:Y:S01]  /*8f80*/  CS2R R44, SRZ ;  /* 0x00000000002c7805 */ /* 0x000fe2000001ff00 */
        /* <DEDUP_REMOVED lines=19> */
[----:B----4-:R-:W-:Y:S01]  /*90c0*/  CS2R R32, SRZ ;  /* 0x0000000000207805 */ /* 0x010fe2000001ff00 */
[----:B------:R-:W-:Y:S01]  /*90d0*/  PRMT R69, R17, 0x5410, R21 ;  /* 0x0000541011457816 */ /* 0x000fe20000000015 */
[----:B------:R-:W-:Y:S01]  /*90e0*/  CS2R R40, SRZ ;  /* 0x0000000000287805 */ /* 0x000fe2000001ff00 */
[----:B------:R-:W-:Y:S01]  /*90f0*/  PRMT R75, R7, 0x5410, R16 ;  /* 0x00005410074b7816 */ /* 0x000fe20000000010 */
[----:B------:R-:W-:Y:S01]  /*9100*/  CS2R R48, SRZ ;  /* 0x0000000000307805 */ /* 0x000fe2000001ff00 */
[----:B------:R-:W-:Y:S01]  /*9110*/  CS2R R16, SRZ ;  /* 0x0000000000107805 */ /* 0x000fe2000001ff00 */
[----:B------:R-:W-:Y:S01]  /*9120*/  CS2R R56, SRZ ;  /* 0x0000000000387805 */ /* 0x000fe2000001ff00 */
[----:B------:R-:W-:Y:S05]  /*9130*/  @P0 BRA `(.L_x_2307) ;  /* 0x000003e000000947 */ /* 0x000fea0003800000 */
[----:B------:R-:W-:Y:S01]  /*9140*/  ISETP.GE.AND P0, PT, R39, c[0x0][0x27c], PT ;  /* 0x00009f0027007a0c */ /* 0x000fe20003f06270 */
[----:B------:R-:W-:Y:S01]  /*9150*/  CS2R R50, SRZ ;  /* 0x0000000000327805 */ /* 0x000fe2000001ff00 */
[----:B------:R-:W-:Y:S01]  /*9160*/  ISETP.GE.AND P3, PT, R37, c[0x0][0x27c], PT ;  /* 0x00009f0025007a0c */ /* 0x000fe20003f66270 */
[----:B------:R-:W-:Y:S01]  /*9170*/  CS2R R48, SRZ ;  /* 0x0000000000307805 */ /* 0x000fe2000001ff00 */
[----:B------:R-:W-:-:S09]  /*9180*/  ISETP.GE.AND P2, PT, R30, c[0x0][0x27c], PT ;  /* 0x00009f001e007a0c */ /* 0x000fd20003f46270 */
[C---:B------:R-:W-:Y:S01]  /*9190*/  @!P0 IMAD.SHL.U32 R17, R39.reuse, 0x2, RZ ;  /* 0x0000000227118824 */ /* 0x040fe200078e00ff */
[----:B------:R-:W-:-:S04]  /*91a0*/  @!P0 SHF.L.U64.HI R7, R39, 0x1, R22 ;  /* 0x0000000127078819 */ /* 0x000fc80000010216 */
[-C--:B------:R-:W-:Y:S02]  /*91b0*/  @!P0 IADD3 R24, P1, R42, R17.reuse, RZ ;  /* 0x000000112a188210 */ /* 0x080fe40007f3e0ff */
[----:B------:R-:W-:-:S03]  /*91c0*/  @!P0 IADD3 R18, P4, R28, R17, RZ ;  /* 0x000000111c128210 */ /* 0x000fc60007f9e0ff */
[--C-:B------:R-:W-:Y:S01]  /*91d0*/  @!P0 IMAD.X R25, R43, 0x1, R7.reuse, P1 ;  /* 0x000000012b198824 */ /* 0x100fe200008e0607 */
[----:B------:R-:W-:Y:S01]  /*91e0*/  ISETP.GE.AND P1, PT, R23, c[0x0][0x27c], PT ;  /* 0x00009f0017007a0c */ /* 0x000fe20003f26270 */
[----:B------:R-:W-:Y:S02]  /*91f0*/  @!P0 IMAD.X R19, R29, 0x1, R7, P4 ;  /* 0x000000011d138824 */ /* 0x000fe400020e0607 */
[C---:B------:R-:W-:Y:S01]  /*9200*/  @!P3 IMAD.SHL.U32 R7, R37.reuse, 0x2, RZ ;  /* 0x000000022507b824 */ /* 0x040fe200078e00ff */
[----:B------:R1:W5:Y:S01]  /*9210*/  @!P0 LD.E.64 R50, [R24.64] ;  /* 0x0000000818328980 */ /* 0x000362000c101b00 */
[----:B------:R-:W-:Y:S02]  /*9220*/  @!P3 SHF.L.U64.HI R20, R37, 0x1, R20 ;  /* 0x000000012514b819 */ /* 0x000fe40000010214 */
[----:B------:R-:W-:Y:S01]  /*9230*/  @!P2 SHF.L.U64.HI R16, R30, 0x1, R5 ;  /* 0x000000011e10a819 */ /* 0x000fe20000010205 */
[----:B------:R2:W5:Y:S01]  /*9240*/  @!P0 LD.E.64 R48, [R18.64] ;  /* 0x0000000812308980 */ /* 0x000562000c101b00 */
[-C--:B------:R-:W-:Y:S01]  /*9250*/  @!P3 IADD3 R96, P0, R42, R7.reuse, RZ ;  /* 0x000000072a60b210 */ /* 0x080fe20007f1e0ff */
[----:B------:R-:W-:Y:S01]  /*9260*/  @!P2 IMAD.SHL.U32 R5, R30, 0x2, RZ ;  /* 0x000000021e05a824 */ /* 0x000fe200078e00ff */
[----:B------:R-:W-:Y:S01]  /*9270*/  @!P3 IADD3 R104, P4, R28, R7, RZ ;  /* 0x000000071c68b210 */ /* 0x000fe20007f9e0ff */
[----:B------:R-:W-:Y:S01]  /*9280*/  CS2R R58, SRZ ;  /* 0x00000000003a7805 */ /* 0x000fe2000001ff00 */
[C---:B------:R-:W-:Y:S01]  /*9290*/  @!P1 IMAD.SHL.U32 R7, R23.reuse, 0x2, RZ ;  /* 0x0000000217079824 */ /* 0x040fe200078e00ff */
[----:B------:R-:W-:Y:S01]  /*92a0*/  @!P1 SHF.L.U64.HI R14, R23, 0x1, R14 ;  /* 0x00000001170e9819 */ /* 0x000fe2000001020e */
[--C-:B------:R-:W-:Y:S01]  /*92b0*/  @!P3 IMAD.X R97, R43, 0x1, R20.reuse, P0 ;  /* 0x000000012b61b824 */ /* 0x100fe200000e0614 */
[-C--:B------:R-:W-:Y:S01]  /*92c0*/  @!P2 IADD3 R94, P0, R42, R5.reuse, RZ ;  /* 0x000000052a5ea210 */ /* 0x080fe20007f1e0ff */
[----:B------:R-:W-:Y:S01]  /*92d0*/  @!P3 IMAD.X R105, R29, 0x1, R20, P4 ;  /* 0x000000011d69b824 */ /* 0x000fe200020e0614 */
[----:B------:R-:W-:Y:S01]  /*92e0*/  @!P2 IADD3 R98, P4, R28, R5, RZ ;  /* 0x000000051c62a210 */ /* 0x000fe20007f9e0ff */
[----:B------:R-:W-:-:S02]  /*92f0*/  CS2R R56, SRZ ;  /* 0x0000000000387805 */ /* 0x000fc4000001ff00 */
[--C-:B------:R-:W-:Y:S01]  /*9300*/  @!P2 IMAD.X R95, R43, 0x1, R16.reuse, P0 ;  /* 0x000000012b5fa824 */ /* 0x100fe200000e0610 */
[----:B------:R-:W-:Y:S01]  /*9310*/  @!P1 IADD3 R90, P0, R42, R7, RZ ;  /* 0x000000072a5a9210 */ /* 0x000fe20007f1e0ff */
[----:B------:R-:W-:Y:S01]  /*9320*/  @!P2 IMAD.X R99, R29, 0x1, R16, P4 ;  /* 0x000000011d63a824 */ /* 0x000fe200020e0610 */
[----:B------:R-:W-:-:S03]  /*9330*/  ISETP.GE.AND P4, PT, R140, c[0x0][0x27c], PT ;  /* 0x00009f008c007a0c */ /* 0x000fc60003f86270 */
[----:B------:R-:W-:Y:S01]  /*9340*/  @!P1 IMAD.X R91, R43, 0x1, R14, P0 ;  /* 0x000000012b5b9824 */ /* 0x000fe200000e060e */
[----:B------:R-:W-:-:S05]  /*9350*/  @!P1 IADD3 R20, P0, R28, R7, RZ ;  /* 0x000000071c149210 */ /* 0x000fca0007f1e0ff */
[----:B------:R-:W-:Y:S01]  /*9360*/  @!P1 IMAD.X R21, R29, 0x1, R14, P0 ;  /* 0x000000011d159824 */ /* 0x000fe200000e060e */
[----:B------:R-:W-:-:S03]  /*9370*/  ISETP.GE.AND P0, PT, R15, c[0x0][0x27c], PT ;  /* 0x00009f000f007a0c */ /* 0x000fc60003f06270 */
[----:B--2---:R-:W-:-:S04]  /*9380*/  @!P4 IMAD.WIDE R18, R140, 0x2, R42 ;  /* 0x000000028c12c825 */ /* 0x004fc800078e022a */
[----:B------:R-:W-:Y:S01]  /*9390*/  @!P4 IMAD.WIDE R16, R140, 0x2, R28 ;  /* 0x000000028c10c825 */ /* 0x000fe200078e021c */
[----:B------:R2:W5:Y:S04]  /*93a0*/  @!P4 LD.E.64 R58, [R18.64] ;  /* 0x00000008123ac980 */ /* 0x000568000c101b00 */
[----:B------:R3:W5:Y:S01]  /*93b0*/  @!P4 LD.E.64 R56, [R16.64] ;  /* 0x000000081038c980 */ /* 0x000762000c101b00 */
[C---:B------:R-:W-:Y:S01]  /*93c0*/  @!P0 IMAD.SHL.U32 R5, R15.reuse, 0x2, RZ ;  /* 0x000000020f058824 */ /* 0x040fe200078e00ff */
[----:B------:R-:W-:-:S04]  /*93d0*/  @!P0 SHF.L.U64.HI R6, R15, 0x1, R6 ;  /* 0x000000010f068819 */ /* 0x000fc80000010206 */
        /* <DEDUP_REMOVED lines=8> */
[----:B-1----:R-:W-:Y:S01]  /*9460*/  CS2R R24, SRZ ;  /* 0x0000000000187805 */ /* 0x002fe2000001ff00 */
[----:B------:R-:W-:Y:S01]  /*9470*/  @!P0 IMAD.X R29, R29, 0x1, R6, P4 ;  /* 0x000000011d1d8824 */ /* 0x000fe200020e0606 */
[----:B------:R1:W5:Y:S01]  /*9480*/  @!P3 LD.E.64 R44, [R96.64] ;  /* 0x00000008602cb980 */ /* 0x000362000c101b00 */
[----:B--2---:R-:W-:-:S03]  /*9490*/  CS2R R18, SRZ ;  /* 0x0000000000127805 */ /* 0x004fc6000001ff00 */
[----:B------:R1:W5:Y:S01]  /*94a0*/  @!P3 LD.E.64 R40, [R104.64] ;  /* 0x000000086828b980 */ /* 0x000362000c101b00 */
[----:B---3--:R-:W-:-:S03]  /*94b0*/  CS2R R16, SRZ ;  /* 0x0000000000107805 */ /* 0x008fc6000001ff00 */
[----:B------:R1:W5:Y:S04]  /*94c0*/  @!P2 LD.E.64 R34, [R94.64] ;  /* 0x000000085e22a980 */ /* 0x000368000c101b00 */
[----:B------:R1:W5:Y:S04]  /*94d0*/  @!P2 LD.E.64 R32, [R98.64] ;  /* 0x000000086220a980 */ /* 0x000368000c101b00 */
[----:B------:R1:W5:Y:S04]  /*94e0*/  @!P1 LD.E.64 R26, [R90.64] ;  /* 0x000000085a1a9980 */ /* 0x000368000c101b00 */
[----:B------:R1:W5:Y:S04]  /*94f0*/  @!P1 LD.E.64 R24, [R20.64] ;  /* 0x0000000814189980 */ /* 0x000368000c101b00 */
[----:B------:R1:W5:Y:S04]  /*9500*/  @!P0 LD.E.64 R18, [R42.64] ;  /* 0x000000082a128980 */ /* 0x000368000c101b00 */
[----:B------:R1:W5:Y:S02]  /*9510*/  @!P0 LD.E.64 R16, [R28.64] ;  /* 0x000000081c108980 */ /* 0x000364000c101b00 */
.L_x_2307:
[----:B------:R-:W-:Y:S05]  /*9520*/  BSYNC B0 ;  /* 0x0000000000007941 */ /* 0x000fea0003800000 */
.L_x_2306:
[----:B-----5:R-:W-:Y:S01]  /*9530*/  IMAD.MOV.U32 R6, RZ, RZ, R18 ;  /* 0x000000ffff067224 */ /* 0x020fe200078e0012 */
[----:B-1----:R-:W-:Y:S01]  /*9540*/  LOP3.LUT R20, R77, 0x18, R142, 0xf8, !PT ;  /* 0x000000184d147812 */ /* 0x002fe200078ef88e */
[----:B------:R-:W-:Y:S01]  /*9550*/  IMAD.MOV.U32 R5, RZ, RZ, R19 ;  /* 0x000000ffff057224 */ /* 0x000fe200078e0013 */
[----:B------:R-:W-:Y:S01]  /*9560*/  IADD3 R53, -R209, R4, RZ ;  /* 0x00000004d1357210 */ /* 0x000fe20007ffe1ff */
[----:B------:R-:W-:Y:S01]  /*9570*/  IMAD.MOV.U32 R7, RZ, RZ, R27 ;  /* 0x000000ffff077224 */ /* 0x000fe200078e001b */
[----:B------:R-:W-:Y:S01]  /*9580*/  LOP3.LUT R20, R12, R20, R13, 0xf6, !PT ;  /* 0x000000140c147212 */ /* 0x000fe200078ef60d */
[----:B------:R-:W-:Y:S01]  /*9590*/  IMAD.MOV.U32 R12, RZ, RZ, R26 ;  /* 0x000000ffff0c7224 */ /* 0x000fe200078e001a */
[----:B------:R-:W-:Y:S01]  /*95a0*/  PRMT R14, R5, 0x5410, R6 ;  /* 0x00005410050e7816 */ /* 0x000fe20000000006 */
[----:B------:R-:W-:Y:S01]  /*95b0*/  IMAD.MOV.U32 R6, RZ, RZ, R34 ;  /* 0x000000ffff067224 */ /* 0x000fe200078e0022 */
[----:B------:R-:W-:Y:S01]  /*95c0*/  IMNMX R53, R53, 0x80, PT ;  /* 0x0000008035357817 */ /* 0x000fe20003800200 */
[----:B------:R-:W-:Y:S01]  /*95d0*/  IMAD.MOV.U32 R5, RZ, RZ, R35 ;  /* 0x000000ffff057224 */ /* 0x000fe200078e0023 */
[----:B------:R-:W-:Y:S01]  /*95e0*/  PRMT R22, R7, 0x5410, R12 ;  /* 0x0000541007167816 */ /* 0x000fe2000000000c */
[----:B------:R-:W-:Y:S01]  /*95f0*/  IMAD.MOV.U32 R12, RZ, RZ, R44 ;  /* 0x000000ffff0c7224 */ /* 0x000fe200078e002c */
[----:B------:R-:W-:Y:S01]  /*9600*/  ISETP.GE.AND P1, PT, R219, R53, PT ;  /* 0x00000035db00720c */ /* 0x000fe20003f26270 */
[----:B------:R-:W-:Y:S01]  /*9610*/  IMAD.MOV.U32 R7, RZ, RZ, R45 ;  /* 0x000000ffff077224 */ /* 0x000fe200078e002d */
[----:B------:R-:W-:Y:S01]  /*9620*/  PRMT R29, R5, 0x5410, R6 ;  /* 0x00005410051d7816 */ /* 0x000fe20000000006 */
[----:B------:R-:W-:Y:S01]  /*9630*/  IMAD.MOV.U32 R5, RZ, RZ, R51 ;  /* 0x000000ffff057224 */ /* 0x000fe200078e0033 */
[----:B------:R-:W-:Y:S01]  /*9640*/  MOV R6, R50 ;  /* 0x0000003200067202 */ /* 0x000fe20000000f00 */
[----:B------:R-:W-:Y:S01]  /*9650*/  IMAD.SHL.U32 R20, R20, 0x2, RZ ;  /* 0x0000000214147824 */ /* 0x000fe200078e00ff */
[----:B------:R-:W-:Y:S01]  /*9660*/  PRMT R36, R12, 0x7610, R36 ;  /* 0x000076100c247816 */ /* 0x000fe20000000024 */
[----:B------:R-:W-:Y:S01]  /*9670*/  IMAD.MOV.U32 R12, RZ, RZ, R58 ;  /* 0x000000ffff0c7224 */ /* 0x000fe200078e003a */
[----:B------:R-:W-:Y:S01]  /*9680*/  PRMT R31, R31, 0x5410, R7 ;  /* 0x000054101f1f7816 */ /* 0x000fe20000000007 */
[----:B------:R-:W-:Y:S01]  /*9690*/  IMAD.MOV.U32 R7, RZ, RZ, R59 ;  /* 0x000000ffff077224 */ /* 0x000fe200078e003b */
[----:B------:R-:W-:Y:S01]  /*96a0*/  PRMT R38, R5, 0x5410, R6 ;  /* 0x0000541005267816 */ /* 0x000fe20000000006 */
[----:B------:R-:W-:Y:S01]  /*96b0*/  IMAD.MOV.U32 R6, RZ, RZ, R16 ;  /* 0x000000ffff067224 */ /* 0x000fe200078e0010 */
[----:B------:R-:W-:Y:S01]  /*96c0*/  LOP3.LUT P0, RZ, R78, 0x4, RZ, 0xc0, !PT ;  /* 0x000000044eff7812 */ /* 0x000fe2000780c0ff */
[----:B------:R-:W-:Y:S01]  /*96d0*/  IMAD.MOV.U32 R5, RZ, RZ, R17 ;  /* 0x000000ffff057224 */ /* 0x000fe200078e0011 */
[----:B------:R-:W-:Y:S01]  /*96e0*/  PRMT R43, R7, 0x5410, R12 ;  /* 0x00005410072b7816 */ /* 0x000fe2000000000c */
[----:B------:R-:W-:Y:S01]  /*96f0*/  IMAD.MOV.U32 R12, RZ, RZ, R24 ;  /* 0x000000ffff0c7224 */ /* 0x000fe200078e0018 */
[----:B------:R-:W-:Y:S01]  /*9700*/  MOV R7, R25 ;  /* 0x0000001900077202 */ /* 0x000fe20000000f00 */
[----:B------:R-:W-:-:S04]  /*9710*/  DEPBAR.LE SB0, 0x3 ;  /* 0x000080c00000791a */ /* 0x000fc80000000000 */
[----:B------:R-:W-:Y:S01]  /*9720*/  PRMT R13, R5, 0x5410, R6 ;  /* 0x00005410050d7816 */ /* 0x000fe20000000006 */
[----:B------:R-:W-:Y:S01]  /*9730*/  IMAD.MOV.U32 R6, RZ, RZ, R32 ;  /* 0x000000ffff067224 */ /* 0x000fe200078e0020 */
[----:B------:R-:W-:Y:S01]  /*9740*/  PRMT R21, R7, 0x5410, R12 ;  /* 0x0000541007157816 */ /* 0x000fe2000000000c */
[----:B------:R-:W-:Y:S01]  /*9750*/  IMAD.MOV.U32 R5, RZ, RZ, R33 ;  /* 0x000000ffff057224 */ /* 0x000fe200078e0021 */
[C---:B------:R-:W-:Y:S01]  /*9760*/  IADD3 R4, R20.reuse, 0x18100, RZ ;  /* 0x0001810014047810 */ /* 0x040fe20007ffe0ff */
[----:B------:R-:W-:Y:S01]  /*9770*/  IMAD.MOV.U32 R7, RZ, RZ, R40 ;  /* 0x000000ffff077224 */ /* 0x000fe200078e0028 */
[----:B------:R-:W-:Y:S01]  /*9780*/  BSSY B1, `(.L_x_2308) ;  /* 0x0000122000017945 */ /* 0x000fe20003800000 */
[----:B------:R-:W-:Y:S02]  /*9790*/  IADD3 R12, R20, 0x18140, RZ ;  /* 0x00018140140c7810 */ /* 0x000fe40007ffe0ff */
[----:B------:R-:W-:Y:S01]  /*97a0*/  PRMT R28, R5, 0x5410, R6 ;  /* 0x00005410051c7816 */ /* 0x000fe20000000006 */
[----:B------:R-:W-:Y:S01]  /*97b0*/  IMAD.MOV.U32 R6, RZ, RZ, R41 ;  /* 0x000000ffff067224 */ /* 0x000fe200078e0029 */
[----:B------:R-:W-:Y:S01]  /*97c0*/  PRMT R31, R7, 0x7610, R31 ;  /* 0x00007610071f7816 */ /* 0x000fe2000000001f */
[----:B------:R-:W-:Y:S01]  /*97d0*/  IMAD.MOV.U32 R5, RZ, RZ, R48 ;  /* 0x000000ffff057224 */ /* 0x000fe200078e0030 */
[----:B------:R-:W-:Y:S01]  /*97e0*/  @P0 IADD3 R12, R4, -0x40, RZ ;  /* 0xffffffc0040c0810 */ /* 0x000fe20007ffe0ff */
[----:B------:R-:W-:Y:S01]  /*97f0*/  IMAD.MOV.U32 R7, RZ, RZ, R49 ;  /* 0x000000ffff077224 */ /* 0x000fe200078e0031 */
[----:B------:R-:W-:Y:S01]  /*9800*/  PRMT R36, R36, 0x5410, R6 ;  /* 0x0000541024247816 */ /* 0x000fe20000000006 */
[----:B------:R-:W-:Y:S01]  /*9810*/  IMAD.MOV.U32 R6, RZ, RZ, R56 ;  /* 0x000000ffff067224 */ /* 0x000fe200078e0038 */
[----:B------:R-:W-:Y:S01]  /*9820*/  PRMT R42, R42, 0x5410, R5 ;  /* 0x000054102a2a7816 */ /* 0x000fe20000000005 */
[----:B------:R-:W-:-:S03]  /*9830*/  IMAD.MOV.U32 R5, RZ, RZ, R57 ;  /* 0x000000ffff057224 */ /* 0x000fc600078e0039 */
        /* <DEDUP_REMOVED lines=12> */
[--C-:B------:R-:W-:Y:S01]  /*9900*/  SHF.R.U32.HI R78, RZ, 0x10, R87.reuse ;  /* 0x00000010ff4e7819 */ /* 0x100fe20000011657 */
        /* <DEDUP_REMOVED lines=36> */
.L_x_2311:
[----:B------:R-:W-:Y:S05]  /*9b50*/  BSYNC B0 ;  /* 0x0000000000007941 */ /* 0x000fea0003800000 */
.L_x_2310:
        /* <DEDUP_REMOVED lines=45> */
.L_x_2313:
[----:B------:R-:W-:Y:S05]  /*9e30*/  BSYNC B0 ;  /* 0x0000000000007941 */ /* 0x000fea0003800000 */
.L_x_2312:
        /* <DEDUP_REMOVED lines=45> */
.L_x_2315:
[----:B------:R-:W-:Y:S05]  /*a110*/  BSYNC B0 ;  /* 0x0000000000007941 */ /* 0x000fea0003800000 */
.L_x_2314:
        /* <DEDUP_REMOVED lines=45> */
.L_x_2317:
[----:B------:R-:W-:Y:S05]  /*a3f0*/  BSYNC B0 ;  /* 0x0000000000007941 */ /* 0x000fea0003800000 */
.L_x_2316:
        /* <DEDUP_REMOVED lines=45> */
.L_x_2319:
[----:B------:R-:W-:Y:S05]  /*a6d0*/  BSYNC B0 ;  /* 0x0000000000007941 */ /* 0x000fea0003800000 */
.L_x_2318:
[----:B------:R-:W-:-:S13]  /*a6e0*/  ISETP.GE.AND P0, PT, R15, c[0x0][0x27c], PT ;  /* 0x00009f000f007a0c */ /* 0x000fda0003f06270 */
        /* <DEDUP_REMOVED lines=12> */
[--C-:B-1----:R-:W-:Y:S02]  /*a7b0*/  HADD2.F32 R63, -RZ, R4.reuse.H1_H1 ;  /* 0x30000004ff3f7230 */ /* 0x102fe40000004100 */
[--C-:B------:R-:W-:Y:S02]  /*a7c0*/  HADD2.F32 R61, -RZ, R7.reuse.H0_H0 ;  /* 0x20000007ff3d7230 */ /* 0x100fe40000004100 */
[----:B------:R-:W-:Y:S01]  /*a7d0*/  HADD2.F32 R62, -RZ, R4.H0_H0 ;  /* 0x20000004ff3e7230 */ /* 0x000fe20000004100 */
[-C--:B------:R-:W-:Y:S01]  /*a7e0*/  FMUL.FTZ R70, R63, R67.reuse ;  /* 0x000000433f467220 */ /* 0x080fe20000410000 */
[----:B------:R-:W-:Y:S02]  /*a7f0*/  HADD2.F32 R7, -RZ, R7.H1_H1 ;  /* 0x30000007ff077230 */ /* 0x000fe40000004100 */
[--C-:B------:R-:W-:Y:S01]  /*a800*/  HADD2.F32 R4, -RZ, R6.reuse.H0_H0 ;  /* 0x20000006ff047230 */ /* 0x100fe20000004100 */
[C---:B------:R-:W-:Y:S01]  /*a810*/  FMUL.FTZ R72, R62.reuse, R67 ;  /* 0x000000433e487220 */ /* 0x040fe20000410000 */
[--C-:B------:R-:W-:Y:S01]  /*a820*/  HADD2.F32 R65, -RZ, R5.reuse.H0_H0 ;  /* 0x20000005ff417230 */ /* 0x100fe20000004100 */
[----:B------:R-:W-:Y:S01]  /*a830*/  FFMA.FTZ R70, R62, R69, -R70 ;  /* 0x000000453e467223 */ /* 0x000fe20000010846 */
[----:B------:R-:W-:Y:S01]  /*a840*/  HADD2.F32 R6, -RZ, R6.H1_H1 ;  /* 0x30000006ff067230 */ /* 0x000fe20000004100 */
[-C--:B------:R-:W-:Y:S01]  /*a850*/  FMUL.FTZ R66, R7, R64.reuse ;  /* 0x0000004007427220 */ /* 0x080fe20000410000 */
        /* <DEDUP_REMOVED lines=20> */
.L_x_2309:
[----:B------:R-:W-:Y:S05]  /*a9a0*/  BSYNC B1 ;  /* 0x0000000000017941 */ /* 0x000fea0003800000 */
.L_x_2308:
        /* <DEDUP_REMOVED lines=47> */
.L_x_2322:
[----:B------:R-:W-:Y:S05]  /*aca0*/  BSYNC B0 ;  /* 0x0000000000007941 */ /* 0x000fea0003800000 */
.L_x_2321:
[----:B------:R-:W-:Y:S01]  /*acb0*/  ISETP.GE.AND P0, PT, R39, c[0x0][0x27c], PT ;  /* 0x00009f0027007a0c */ /* 0x000fe20003f06270 */
[----:B------:R-:W-:-:S12]  /*acc0*/  BSSY B0, `(.L_x_2323) ;  /* 0x000002c000007945 */ /* 0x000fd80003800000 */
[----:B------:R-:W-:Y:S05]  /*acd0*/  @P0 BRA `(.L_x_2324) ;  /* 0x000002a000000947 */ /* 0x000fea0003800000 */
[----:B-1----:R-:W1:Y:S01]  /*ace0*/  LDS.128 R4, [R12+0x2000] ;  /* 0x002000000c047984 */ /* 0x002e620000000c00 */
[--C-:B------:R-:W-:Y:S01]  /*acf0*/  SHF.R.U64 R43, R48, 0x10, R49.reuse ;  /* 0x00000010302b7819 */ /* 0x100fe20000001231 */
[----:B------:R-:W-:Y:S01]  /*ad00*/  HADD2.F32 R52, -RZ, R42.H1_H1 ;  /* 0x3000002aff347230 */ /* 0x000fe20000004100 */
[----:B------:R-:W-:Y:S01]  /*ad10*/  SHF.R.U32.HI R48, RZ, 0x10, R49 ;  /* 0x00000010ff307819 */ /* 0x000fe20000011631 */
[----:B------:R-:W-:Y:S01]  /*ad20*/  HADD2.F32 R54, -RZ, R38.H1_H1 ;  /* 0x30000026ff367230 */ /* 0x000fe20000004100 */
[--C-:B------:R-:W-:Y:S02]  /*ad30*/  SHF.R.U64 R39, R50, 0x10, R51.reuse ;  /* 0x0000001032277819 */ /* 0x100fe40000001233 */
[----:B------:R-:W-:Y:S01]  /*ad40*/  SHF.R.U32.HI R50, RZ, 0x10, R51 ;  /* 0x00000010ff327819 */ /* 0x000fe20000011633 */
[----:B------:R-:W-:-:S04]  /*ad50*/  HADD2.F32 R48, -RZ, R48.H0_H0 ;  /* 0x20000030ff307230 */ /* 0x000fc80000004100 */
        /* <DEDUP_REMOVED lines=12> */
[----:B------:R-:W-:Y:S01]  /*ae20*/  HADD2.F32 R7, -RZ, R42.H0_H0 ;  /* 0x2000002aff077230 */ /* 0x000fe20000004100 */
[-C--:B------:R-:W-:Y:S01]  /*ae30*/  FMUL.FTZ R55, R49, R52.reuse ;  /* 0x0000003431377220 */ /* 0x080fe20000410000 */
[----:B------:R-:W-:Y:S01]  /*ae40*/  HADD2.F32 R5, -RZ, R5.H1_H1 ;  /* 0x30000005ff057230 */ /* 0x000fe20000004100 */
[C---:B------:R-:W-:Y:S01]  /*ae50*/  FMUL.FTZ R52, R47.reuse, R52 ;  /* 0x000000342f347220 */ /* 0x040fe20000410000 */
[----:B------:R-:W-:Y:S01]  /*ae60*/  HADD2.F32 R42, -RZ, R43.H0_H0 ;  /* 0x2000002bff2a7230 */ /* 0x000fe20000004100 */
[----:B------:R-:W-:Y:S01]  /*ae70*/  FFMA.FTZ R55, R47, R54, -R55 ;  /* 0x000000362f377223 */ /* 0x000fe20000010837 */
[----:B------:R-:W-:Y:S01]  /*ae80*/  HADD2.F32 R43, -RZ, R38.H0_H0 ;  /* 0x20000026ff2b7230 */ /* 0x000fe20000004100 */
[----:B------:R-:W-:Y:S01]  /*ae90*/  FMUL.FTZ R38, R6, R7 ;  /* 0x0000000706267220 */ /* 0x000fe20000410000 */
[----:B------:R-:W-:Y:S01]  /*aea0*/  HADD2.F32 R46, -RZ, R39.H0_H0 ;  /* 0x20000027ff2e7230 */ /* 0x000fe20000004100 */
[----:B------:R-:W-:-:S02]  /*aeb0*/  FMUL.FTZ R39, R5, R42 ;  /* 0x0000002a05277220 */ /* 0x000fc40000410000 */
[C---:B------:R-:W-:Y:S02]  /*aec0*/  FMUL.FTZ R7, R4.reuse, R7 ;  /* 0x0000000704077220 */ /* 0x040fe40000410000 */
[----:B------:R-:W-:Y:S02]  /*aed0*/  FMUL.FTZ R42, R51, R42 ;  /* 0x0000002a332a7220 */ /* 0x000fe40000410000 */
[-C--:B------:R-:W-:Y:S02]  /*aee0*/  FFMA.FTZ R38, R4, R43.reuse, -R38 ;  /* 0x0000002b04267223 */ /* 0x080fe40000010826 */
[----:B------:R-:W-:Y:S02]  /*aef0*/  FFMA.FTZ R52, R49, R54, R52 ;  /* 0x0000003631347223 */ /* 0x000fe40000010034 */
        /* <DEDUP_REMOVED lines=8> */
.L_x_2324:
[----:B------:R-:W-:Y:S05]  /*af80*/  BSYNC B0 ;  /* 0x0000000000007941 */ /* 0x000fea0003800000 */
.L_x_2323:
[----:B------:R-:W-:Y:S01]  /*af90*/  ISETP.GE.AND P0, PT, R37, c[0x0][0x27c], PT ;  /* 0x00009f0025007a0c */ /* 0x000fe20003f06270 */
[----:B------:R-:W-:-:S12]  /*afa0*/  BSSY B0, `(.L_x_2325) ;  /* 0x000002c000007945 */ /* 0x000fd80003800000 */
[----:B------:R-:W-:Y:S05]  /*afb0*/  @P0 BRA `(.L_x_2326) ;  /* 0x000002a000000947 */ /* 0x000fea0003800000 */
[----:B-1----:R-:W1:Y:S01]  /*afc0*/  LDS.128 R4, [R20+0x1e100] ;  /* 0x01e1000014047984 */ /* 0x002e620000000c00 */
[--C-:B------:R-:W-:Y:S01]  /*afd0*/  SHF.R.U64 R38, R40, 0x10, R41.reuse ;  /* 0x0000001028267819 */ /* 0x100fe20000001229 */
[----:B------:R-:W-:Y:S01]  /*afe0*/  HADD2.F32 R47, -RZ, R36.H0_H0 ;  /* 0x20000024ff2f7230 */ /* 0x000fe20000004100 */
[----:B------:R-:W-:Y:S02]  /*aff0*/  SHF.R.U32.HI R40, RZ, 0x10, R41 ;  /* 0x00000010ff287819 */ /* 0x000fe40000011629 */
[--C-:B------:R-:W-:Y:S01]  /*b000*/  SHF.R.U64 R37, R44, 0x10, R45.reuse ;  /* 0x000000102c257819 */ /* 0x100fe2000000122d */
[----:B------:R-:W-:Y:S01]  /*b010*/  HADD2.F32 R38, -RZ, R38.H0_H0 ;  /* 0x20000026ff267230 */ /* 0x000fe20000004100 */
[----:B------:R-:W-:Y:S01]  /*b020*/  SHF.R.U32.HI R44, RZ, 0x10, R45 ;  /* 0x00000010ff2c7819 */ /* 0x000fe2000001162d */
[----:B------:R-:W-:Y:S02]  /*b030*/  HADD2.F32 R40, -RZ, R40.H0_H0 ;  /* 0x20000028ff287230 */ /* 0x000fe40000004100 */
[----:B------:R-:W-:-:S02]  /*b040*/  HADD2.F32 R45, -RZ, R31.H0_H0 ;  /* 0x2000001fff2d7230 */ /* 0x000fc40000004100 */
[----:B------:R-:W-:Y:S02]  /*b050*/  HADD2.F32 R46, -RZ, R44.H0_H0 ;  /* 0x2000002cff2e7230 */ /* 0x000fe40000004100 */
[----:B------:R-:W-:Y:S02]  /*b060*/  HADD2.F32 R31, -RZ, R31.H1_H1 ;  /* 0x3000001fff1f7230 */ /* 0x000fe40000004100 */
[--C-:B-1----:R-:W-:Y:S02]  /*b070*/  HADD2.F32 R39, -RZ, R7.reuse.H0_H0 ;  /* 0x20000007ff277230 */ /* 0x102fe40000004100 */
[----:B------:R-:W-:Y:S02]  /*b080*/  HADD2.F32 R7, -RZ, R7.H1_H1 ;  /* 0x30000007ff077230 */ /* 0x000fe40000004100 */
[--C-:B------:R-:W-:Y:S02]  /*b090*/  HADD2.F32 R41, -RZ, R4.reuse.H0_H0 ;  /* 0x20000004ff297230 */ /* 0x100fe40000004100 */
[----:B------:R-:W-:Y:S01]  /*b0a0*/  HADD2.F32 R42, -RZ, R4.H1_H1 ;  /* 0x30000004ff2a7230 */ /* 0x000fe20000004100 */
[-C--:B------:R-:W-:Y:S01]  /*b0b0*/  FMUL.FTZ R44, R7, R40.reuse ;  /* 0x00000028072c7220 */ /* 0x080fe20000410000 */
        /* <DEDUP_REMOVED lines=8> */
[----:B------:R-:W-:Y:S01]  /*b140*/  HADD2.F32 R39, -RZ, R36.H1_H1 ;  /* 0x30000024ff277230 */ /* 0x000fe20000004100 */
[----:B------:R-:W-:Y:S01]  /*b150*/  FMUL.FTZ R45, R41, R45 ;  /* 0x0000002d292d7220 */ /* 0x000fe20000410000 */
[----:B------:R-:W-:Y:S01]  /*b160*/  HADD2.F32 R40, -RZ, R37.H0_H0 ;  /* 0x20000025ff287230 */ /* 0x000fe20000004100 */
[----:B------:R-:W-:Y:S01]  /*b170*/  FMUL.FTZ R37, R5, R38 ;  /* 0x0000002605257220 */ /* 0x000fe20000410000 */
[----:B------:R-:W-:Y:S01]  /*b180*/  F2FP.PACK_AB R7, R7, R44 ;  /* 0x0000002c0707723e */ /* 0x000fe200000000ff */
[----:B------:R-:W-:-:S02]  /*b190*/  FMUL.FTZ R36, R6, R39 ;  /* 0x0000002706247220 */ /* 0x000fc40000410000 */
[----:B------:R-:W-:Y:S02]  /*b1a0*/  FMUL.FTZ R39, R4, R39 ;  /* 0x0000002704277220 */ /* 0x000fe40000410000 */
[----:B------:R-:W-:Y:S02]  /*b1b0*/  FMUL.FTZ R38, R43, R38 ;  /* 0x000000262b267220 */ /* 0x000fe40000410000 */
[-C--:B------:R-:W-:Y:S02]  /*b1c0*/  FFMA.FTZ R48, R41, R47.reuse, -R48 ;  /* 0x0000002f29307223 */ /* 0x080fe40000010830 */
        /* <DEDUP_REMOVED lines=9> */
.L_x_2326:
[----:B------:R-:W-:Y:S05]  /*b260*/  BSYNC B0 ;  /* 0x0000000000007941 */ /* 0x000fea0003800000 */
.L_x_2325:
        /* <DEDUP_REMOVED lines=45> */
.L_x_2328:
[----:B------:R-:W-:Y:S05]  /*b540*/  BSYNC B0 ;  /* 0x0000000000007941 */ /* 0x000fea0003800000 */
.L_x_2327:
        /* <DEDUP_REMOVED lines=45> */
.L_x_2330:
[----:B------:R-:W-:Y:S05]  /*b820*/  BSYNC B0 ;  /* 0x0000000000007941 */ /* 0x000fea0003800000 */
.L_x_2329:
        /* <DEDUP_REMOVED lines=45> */
.L_x_2303:
        /* <DEDUP_REMOVED lines=33> */
[----:B------:R-:W-:Y:S01]  /*bd10*/  SHF.R.S32.HI R5, RZ, 0x1f, R142 ;  /* 0x0000001fff057819 */ /* 0x000fe2000001148e */
[----:B------:R1:W2:Y:S01]  /*bd20*/  SHFL.IDX PT, R17, R22, RZ, 0x1c1f ;  /* 0x001c1fff16117589 */ /* 0x0002a200000e0000 */
[----:B------:R-:W-:Y:S01]  /*bd30*/  CS2R R54, SRZ ;  /* 0x0000000000367805 */ /* 0x000fe2000001ff00 */
[----:B------:R-:W-:Y:S01]  /*bd40*/  CS2R R52, SRZ ;  /* 0x0000000000347805 */ /* 0x000fe2000001ff00 */
[----:B------:R-:W-:Y:S01]  /*bd50*/  LEA.HI.X R20, R16, c[0x0][0x28c], R20, 0x1, P1 ;  /* 0x0000a30010147a11 */ /* 0x000fe200008f0c14 */
[----:B------:R1:W3:Y:S01]  /*bd60*/  SHFL.IDX PT, R14, R18, RZ, 0x1c1f ;  /* 0x001c1fff120e7589 */ /* 0x0002e200000e0000 */
[----:B------:R-:W-:Y:S01]  /*bd70*/  CS2R R70, SRZ ;  /* 0x0000000000467805 */ /* 0x000fe2000001ff00 */
[----:B------:R-:W-:Y:S01]  /*bd80*/  CS2R R68, SRZ ;  /* 0x0000000000447805 */ /* 0x000fe2000001ff00 */
[----:B------:R-:W-:Y:S01]  /*bd90*/  SHF.R.S32.HI R81, RZ, 0x3, R82 ;  /* 0x00000003ff517819 */ /* 0x000fe20000011452 */
[----:B------:R1:W4:Y:S01]  /*bda0*/  SHFL.IDX PT, R16, R21, RZ, 0x1c1f ;  /* 0x001c1fff15107589 */ /* 0x00032200000e0000 */
[----:B------:R-:W-:-:S03]  /*bdb0*/  SHF.R.S32.HI R65, RZ, 0x3, R66 ;  /* 0x00000003ff417819 */ /* 0x000fc60000011442 */
[----:B------:R1:W1:Y:S01]  /*bdc0*/  SHFL.IDX PT, R15, R20, RZ, 0x1c1f ;  /* 0x001c1fff140f7589 */ /* 0x00026200000e0000 */
[----:B------:R-:W-:Y:S05]  /*bdd0*/  @P0 BRA `(.L_x_2332) ;  /* 0x0000021000000947 */ /* 0x000fea0003800000 */
[----:B------:R-:W-:Y:S01]  /*bde0*/  ISETP.GE.AND P0, PT, R142, c[0x0][0x27c], PT ;  /* 0x00009f008e007a0c */ /* 0x000fe20003f06270 */
[----:B------:R-:W-:Y:S01]  /*bdf0*/  CS2R R58, SRZ ;  /* 0x00000000003a7805 */ /* 0x000fe2000001ff00 */
[----:B------:R-:W-:Y:S01]  /*be00*/  ISETP.GE.AND P2, PT, R137, c[0x0][0x27c], PT ;  /* 0x00009f0089007a0c */ /* 0x000fe20003f46270 */
[----:B------:R-:W-:Y:S01]  /*be10*/  CS2R R56, SRZ ;  /* 0x0000000000387805 */ /* 0x000fe2000001ff00 */
[----:B------:R-:W-:Y:S01]  /*be20*/  ISETP.GE.AND P1, PT, R136, c[0x0][0x27c], PT ;  /* 0x00009f0088007a0c */ /* 0x000fe20003f26270 */
[----:B------:R-:W-:Y:S01]  /*be30*/  CS2R R54, SRZ ;  /* 0x0000000000367805 */ /* 0x000fe2000001ff00 */
[----:B------:R-:W-:Y:S01]  /*be40*/  CS2R R52, SRZ ;  /* 0x0000000000347805 */ /* 0x000fe2000001ff00 */
[----:B------:R-:W-:Y:S01]  /*be50*/  CS2R R50, SRZ ;  /* 0x0000000000327805 */ /* 0x000fe2000001ff00 */
[----:B------:R-:W-:-:S05]  /*be60*/  CS2R R48, SRZ ;  /* 0x0000000000307805 */ /* 0x000fca000001ff00 */
[C---:B------:R-:W-:Y:S01]  /*be70*/  @!P0 IMAD.SHL.U32 R25, R142.reuse, 0x2, RZ ;  /* 0x000000028e198824 */ /* 0x040fe200078e00ff */
[----:B------:R-:W-:Y:S02]  /*be80*/  @!P0 SHF.L.U64.HI R6, R142, 0x1, R5 ;  /* 0x000000018e068819 */ /* 0x000fe40000010205 */
[----:B------:R-:W-:Y:S01]  /*be90*/  @!P2 SHF.L.U32 R19, R81, 0x3, RZ ;  /* 0x000000035113a819 */ /* 0x000fe200000006ff */
[----:B------:R-:W-:Y:S01]  /*bea0*/  @!P1 IMAD.SHL.U32 R31, R65, 0x8, RZ ;  /* 0x00000008411f9824 */ /* 0x000fe200078e00ff */
[-C--:B---3--:R-:W-:Y:S02]  /*beb0*/  @!P0 IADD3 R24, P3, R14, R25.reuse, RZ ;  /* 0x000000190e188210 */ /* 0x088fe40007f7e0ff */
[----:B----4-:R-:W-:Y:S01]  /*bec0*/  @!P0 IADD3 R28, P4, R16, R25, RZ ;  /* 0x00000019101c8210 */ /* 0x010fe20007f9e0ff */
[--C-:B--2---:R-:W-:Y:S01]  /*bed0*/  @!P1 IMAD.WIDE R32, R31, 0x2, R16.reuse ;  /* 0x000000021f209825 */ /* 0x104fe200078e0210 */
[----:B------:R-:W-:Y:S01]  /*bee0*/  CS2R R46, SRZ ;  /* 0x00000000002e7805 */ /* 0x000fe2000001ff00 */
[----:B------:R-:W-:Y:S01]  /*bef0*/  CS2R R44, SRZ ;  /* 0x00000000002c7805 */ /* 0x000fe2000001ff00 */
[----:B------:R-:W-:Y:S01]  /*bf00*/  CS2R R74, SRZ ;  /* 0x00000000004a7805 */ /* 0x000fe2000001ff00 */
[----:B------:R-:W-:Y:S01]  /*bf10*/  CS2R R72, SRZ ;  /* 0x0000000000487805 */ /* 0x000fe2000001ff00 */
[----:B------:R-:W-:Y:S01]  /*bf20*/  CS2R R70, SRZ ;  /* 0x0000000000467805 */ /* 0x000fe2000001ff00 */
[----:B------:R-:W-:Y:S01]  /*bf30*/  CS2R R68, SRZ ;  /* 0x0000000000447805 */ /* 0x000fe2000001ff00 */
[----:B------:R-:W-:Y:S01]  /*bf40*/  @!P2 IMAD.WIDE R34, R19, 0x2, R16 ;  /* 0x000000021322a825 */ /* 0x000fe200078e0210 */
[----:B------:R-:W-:Y:S01]  /*bf50*/  @!P0 IADD3.X R29, R17, R6, RZ, P4, !PT ;  /* 0x00000006111d8210 */ /* 0x000fe200027fe4ff */
[----:B------:R2:W5:Y:S02]  /*bf60*/  @!P1 LD.E.128 R48, [R32.64] ;  /* 0x0000000820309980 */ /* 0x000564000c101d00 */
[----:B-1----:R-:W-:-:S02]  /*bf70*/  @!P2 IMAD.WIDE R36, R19, 0x2, R14 ;  /* 0x000000021324a825 */ /* 0x002fc400078e020e */
[----:B------:R2:W5:Y:S02]  /*bf80*/  @!P2 LD.E.128 R56, [R34.64] ;  /* 0x000000082238a980 */ /* 0x000564000c101d00 */
[----:B------:R-:W-:Y:S02]  /*bf90*/  @!P1 IMAD.WIDE R30, R31, 0x2, R14 ;  /* 0x000000021f1e9825 */ /* 0x000fe400078e020e */
[----:B------:R2:W5:Y:S02]  /*bfa0*/  @!P2 LD.E.128 R52, [R36.64] ;  /* 0x000000082434a980 */ /* 0x000564000c101d00 */
[----:B------:R-:W-:Y:S02]  /*bfb0*/  @!P0 IMAD.X R25, R15, 0x1, R6, P3 ;  /* 0x000000010f198824 */ /* 0x000fe400018e0606 */
[----:B------:R2:W5:Y:S04]  /*bfc0*/  @!P1 LD.E.128 R44, [R30.64] ;  /* 0x000000081e2c9980 */ /* 0x000568000c101d00 */
[----:B------:R2:W5:Y:S04]  /*bfd0*/  @!P0 LD.E.128 R72, [R28.64] ;  /* 0x000000081c488980 */ /* 0x000568000c101d00 */
[----:B------:R2:W5:Y:S02]  /*bfe0*/  @!P0 LD.E.128 R68, [R24.64] ;  /* 0x0000000818448980 */ /* 0x000564000c101d00 */
.L_x_2332:
[----:B------:R-:W-:Y:S05]  /*bff0*/  BSYNC B0 ;  /* 0x0000000000007941 */ /* 0x000fea0003800000 */
.L_x_2331:
[----:B------:R-:W-:Y:S01]  /*c000*/  IADD3 R7, R7, 0x40, RZ ;  /* 0x0000004007077810 */ /* 0x000fe20007ffe0ff */
[----:B-1---5:R-:W-:Y:S01]  /*c010*/  IMAD.MOV.U32 R15, RZ, RZ, R50 ;  /* 0x000000ffff0f7224 */ /* 0x022fe200078e0032 */
[----:B------:R1:W4:Y:S01]  /*c020*/  SHFL.IDX PT, R63, R22, 0x1, 0x1c1f ;  /* 0x003c1f00163f7f89 */ /* 0x00032200000e0000 */
[----:B---3--:R-:W-:Y:S01]  /*c030*/  IMAD.MOV.U32 R14, RZ, RZ, R51 ;  /* 0x000000ffff0e7224 */ /* 0x008fe200078e0033 */
[----:B------:R-:W-:Y:S01]  /*c040*/  ISETP.GE.AND P0, PT, R7, R4, PT ;  /* 0x000000040700720c */ /* 0x000fe20003f06270 */
[----:B------:R-:W-:Y:S01]  /*c050*/  IMAD.MOV.U32 R7, RZ, RZ, R48 ;  /* 0x000000ffff077224 */ /* 0x000fe200078e0030 */
[----:B------:R-:W3:Y:S01]  /*c060*/  SHFL.IDX PT, R62, R21, 0x1, 0x1c1f ;  /* 0x003c1f00153e7f89 */ /* 0x000ee200000e0000 */
[----:B------:R-:W-:Y:S01]  /*c070*/  IMAD.MOV.U32 R6, RZ, RZ, R49 ;  /* 0x000000ffff067224 */ /* 0x000fe200078e0031 */
[----:B------:R-:W-:Y:S01]  /*c080*/  PRMT R92, R14, 0x5410, R15 ;  /* 0x000054100e5c7816 */ /* 0x000fe2000000000f */
[----:B------:R-:W-:Y:S01]  /*c090*/  IMAD.MOV.U32 R14, RZ, RZ, R59 ;  /* 0x000000ffff0e7224 */ /* 0x000fe200078e003b */
[----:B------:R-:W-:Y:S01]  /*c0a0*/  MOV R15, R58 ;  /* 0x0000003a000f7202 */ /* 0x000fe20000000f00 */
[----:B--2---:R-:W-:Y:S01]  /*c0b0*/  IMAD.MOV.U32 R17, RZ, RZ, R70 ;  /* 0x000000ffff117224 */ /* 0x004fe200078e0046 */
        /* <DEDUP_REMOVED lines=35> */
[----:B-1----:R-:W-:Y:S01]  /*c2f0*/  CS2R R22, SRZ ;  /* 0x0000000000167805 */ /* 0x002fe2000001ff00 */
[----:B------:R-:W-:Y:S01]  /*c300*/  PRMT R97, R6, 0x5410, R7 ;  /* 0x0000541006617816 */ /* 0x000fe20000000007 */
[----:B--2---:R-:W-:Y:S01]  /*c310*/  CS2R R20, SRZ ;  /* 0x0000000000147805 */ /* 0x004fe2000001ff00 */
[----:B------:R-:W-:Y:S01]  /*c320*/  CS2R R30, SRZ ;  /* 0x00000000001e7805 */ /* 0x000fe2000001ff00 */
[----:B------:R-:W-:Y:S01]  /*c330*/  CS2R R28, SRZ ;  /* 0x00000000001c7805 */ /* 0x000fe2000001ff00 */
[----:B------:R-:W-:Y:S01]  /*c340*/  CS2R R38, SRZ ;  /* 0x0000000000267805 */ /* 0x000fe2000001ff00 */
[----:B------:R-:W-:Y:S01]  /*c350*/  CS2R R36, SRZ ;  /* 0x0000000000247805 */ /* 0x000fe2000001ff00 */
[----:B------:R-:W-:Y:S05]  /*c360*/  @P0 BRA `(.L_x_2334) ;  /* 0x0000021000000947 */ /* 0x000fea0003800000 */
[----:B---34-:R-:W-:Y:S01]  /*c370*/  ISETP.GE.AND P0, PT, R142, c[0x0][0x27c], PT ;  /* 0x00009f008e007a0c */ /* 0x018fe20003f06270 */
        /* <DEDUP_REMOVED lines=12> */
[-C--:B------:R-:W-:Y:S02]  /*c440*/  @!P0 IADD3 R78, P4, R62, R16.reuse, RZ ;  /* 0x000000103e4e8210 */ /* 0x080fe40007f9e0ff */
[----:B------:R-:W-:Y:S01]  /*c450*/  @!P0 IADD3 R16, P3, R18, R16, RZ ;  /* 0x0000001012108210 */ /* 0x000fe20007f7e0ff */
[C-C-:B------:R-:W-:Y:S01]  /*c460*/  @!P2 IMAD.WIDE R102, R7.reuse, 0x2, R62.reuse ;  /* 0x000000020766a825 */ /* 0x140fe200078e023e */
[----:B------:R-:W-:Y:S01]  /*c470*/  CS2R R22, SRZ ;  /* 0x0000000000167805 */ /* 0x000fe2000001ff00 */
[----:B------:R-:W-:Y:S01]  /*c480*/  CS2R R20, SRZ ;  /* 0x0000000000147805 */ /* 0x000fe2000001ff00 */
[----:B------:R-:W-:Y:S01]  /*c490*/  CS2R R42, SRZ ;  /* 0x00000000002a7805 */ /* 0x000fe2000001ff00 */
[C---:B------:R-:W-:Y:S01]  /*c4a0*/  @!P1 IMAD.WIDE R86, R6.reuse, 0x2, R62 ;  /* 0x0000000206569825 */ /* 0x040fe200078e023e */
[----:B------:R-:W-:Y:S01]  /*c4b0*/  CS2R R40, SRZ ;  /* 0x0000000000287805 */ /* 0x000fe2000001ff00 */
[----:B------:R-:W-:Y:S01]  /*c4c0*/  CS2R R38, SRZ ;  /* 0x0000000000267805 */ /* 0x000fe2000001ff00 */
[----:B------:R-:W-:Y:S01]  /*c4d0*/  CS2R R36, SRZ ;  /* 0x0000000000247805 */ /* 0x000fe2000001ff00 */
[--C-:B------:R-:W-:Y:S01]  /*c4e0*/  @!P2 IMAD.WIDE R104, R7, 0x2, R18.reuse ;  /* 0x000000020768a825 */ /* 0x100fe200078e0212 */
[----:B------:R-:W-:Y:S01]  /*c4f0*/  @!P0 IADD3.X R79, R63, R5, RZ, P4, !PT ;  /* 0x000000053f4f8210 */ /* 0x000fe200027fe4ff */
[----:B------:R1:W5:Y:S02]  /*c500*/  @!P2 LD.E.128 R32, [R102.64] ;  /* 0x000000086620a980 */ /* 0x000364000c101d00 */
[----:B------:R-:W-:-:S02]  /*c510*/  @!P1 IMAD.WIDE R6, R6, 0x2, R18 ;  /* 0x0000000206069825 */ /* 0x000fc400078e0212 */
[----:B------:R1:W5:Y:S02]  /*c520*/  @!P2 LD.E.128 R28, [R104.64] ;  /* 0x00000008681ca980 */ /* 0x000364000c101d00 */
[----:B------:R-:W-:Y:S02]  /*c530*/  @!P0 IMAD.X R17, R19, 0x1, R5, P3 ;  /* 0x0000000113118824 */ /* 0x000fe400018e0605 */
[----:B------:R1:W5:Y:S04]  /*c540*/  @!P1 LD.E.128 R24, [R86.64] ;  /* 0x0000000856189980 */ /* 0x000368000c101d00 */
[----:B------:R1:W5:Y:S04]  /*c550*/  @!P1 LD.E.128 R20, [R6.64] ;  /* 0x0000000806149980 */ /* 0x000368000c101d00 */
[----:B------:R1:W5:Y:S04]  /*c560*/  @!P0 LD.E.128 R40, [R78.64] ;  /* 0x000000084e288980 */ /* 0x000368000c101d00 */
[----:B------:R1:W5:Y:S02]  /*c570*/  @!P0 LD.E.128 R36, [R16.64] ;  /* 0x0000000810248980 */ /* 0x000364000c101d00 */
.L_x_2334:
[----:B---34-:R-:W-:Y:S05]  /*c580*/  BSYNC B0 ;  /* 0x0000000000007941 */ /* 0x018fea0003800000 */
.L_x_2333:
        /* <DEDUP_REMOVED lines=39> */
[----:B------:R-:W-:Y:S01]  /*c800*/  PRMT R76, R4, 0x5410, R5 ;  /* 0x00005410044c7816 */ /* 0x000fe20000000005 */
[----:B------:R-:W-:Y:S01]  /*c810*/  IMAD.MOV.U32 R5, RZ, RZ, R36 ;  /* 0x000000ffff057224 */ /* 0x000fe200078e0024 */
[----:B------:R-:W-:Y:S01]  /*c820*/  MOV R6, R39 ;  /* 0x0000002700067202 */ /* 0x000fe20000000f00 */
[----:B------:R-:W-:Y:S01]  /*c830*/  IMAD.MOV.U32 R4, RZ, RZ, R37 ;  /* 0x000000ffff047224 */ /* 0x000fe200078e0025 */
        /* <DEDUP_REMOVED lines=105> */
.L_x_2338:
[----:B------:R-:W-:Y:S05]  /*ced0*/  BSYNC B0 ;  /* 0x0000000000007941 */ /* 0x000fea0003800000 */
.L_x_2337:
        /* <DEDUP_REMOVED lines=105> */
.L_x_2340:
[----:B------:R-:W-:Y:S05]  /*d570*/  BSYNC B0 ;  /* 0x0000000000007941 */ /* 0x000fea0003800000 */
.L_x_2339:
        /* <DEDUP_REMOVED lines=104> */
.L_x_2336:
[----:B------:R-:W-:Y:S05]  /*dc00*/  BSYNC B1 ;  /* 0x0000000000017941 */ /* 0x000fea0003800000 */
.L_x_2335:
        /* <DEDUP_REMOVED lines=110> */
.L_x_2342:
[----:B------:R-:W-:Y:S05]  /*e2f0*/  BSYNC B0 ;  /* 0x0000000000007941 */ /* 0x000fea0003800000 */
.L_x_2341:
        /* <DEDUP_REMOVED lines=105> */
.L_x_2344:
[----:B------:R-:W-:Y:S05]  /*e990*/  BSYNC B0 ;  /* 0x0000000000007941 */ /* 0x000fea0003800000 */
.L_x_2343:
        /* <DEDUP_REMOVED lines=104> */
.L_x_2320:
[----:B------:R-:W-:Y:S05]  /*f020*/  BSYNC B2 ;  /* 0x0000000000027941 */ /* 0x000fea0003800000 */
.L_x_2302:
[----:B------:R-:W-:-:S04]  /*f030*/  DEPBAR.LE SB0, 0x2 ;  /* 0x000080800000791a */ /* 0x000fc80000000000 */
[----:B------:R-:W-:Y:S01]  /*f040*/  BAR.SYNC.DEFER_BLOCKING 0x0 ;  /* 0x0000000000007b1d */ /* 0x000fe20000010000 */
[----:B------:R-:W-:-:S04]  /*f050*/  LOP3.LUT P0, RZ, R8, 0x2, RZ, 0xc0, !PT ;  /* 0x0000000208ff7812 */ /* 0x000fc8000780c0ff */
[----:B------:R-:W-:Y:S01]  /*f060*/  SEL R200, R2, 0xffffffe0, !P0 ;  /* 0xffffffe002c87807 */ /* 0x000fe20004000000 */
[----:B------:R-:W-:Y:S04]  /*f070*/  BSSY B0, `(.L_x_2345) ;  /* 0x0000025000007945 */ /* 0x000fe80003800000 */
[----:B------:R-:W-:Y:S01]  /*f080*/  IMAD.IADD R2, R196, 0x1, R200 ;  /* 0x00000001c4027824 */ /* 0x000fe200078e02c8 */
        /* <DEDUP_REMOVED lines=35> */
.L_x_2346:
[----:B------:R-:W-:Y:S05]  /*f2c0*/  BSYNC B0 ;  /* 0x0000000000007941 */ /* 0x000fea0003800000 */
.L_x_2345:
[----:B------:R-:W-:Y:S01]  /*f2d0*/  LOP3.LUT P0, RZ, R8, 0x4, RZ, 0xc0, !PT ;  /* 0x0000000408ff7812 */ /* 0x000fe2000780c0ff */
[C---:B-123--:R-:W-:Y:S01]  /*f2e0*/  HMMA.16816.F32 R20, R28.reuse, R16, RZ ;  /* 0x000000101c14723c */ /* 0x04efe200000018ff */
[----:B------:R-:W-:Y:S01]  /*f2f0*/  LDSM.16.M88.4 R36, [R194] ;  /* 0x00000000c224783b */ /* 0x000fe20000000200 */
[C---:B------:R-:W-:Y:S01]  /*f300*/  IMAD.IADD R173, R197.reuse, 0x1, R192 ;  /* 0x00000001c5ad7824 */ /* 0x040fe200078e02c0 */
[----:B------:R-:W-:Y:S01]  /*f310*/  SEL R201, R0, 0xffffffc0, !P0 ;  /* 0xffffffc000c97807 */ /* 0x000fe20004000000 */
[----:B------:R-:W-:Y:S01]  /*f320*/  IMAD.IADD R166, R197, 0x1, R139 ;  /* 0x00000001c5a67824 */ /* 0x000fe200078e028b */
[----:B------:R-:W0:Y:S01]  /*f330*/  LDGDEPBAR ;  /* 0x00000000000079af */ /* 0x000e220000000000 */
[----:B------:R-:W-:Y:S01]  /*f340*/  BSSY B0, `(.L_x_2347) ;  /* 0x000026a000007945 */ /* 0x000fe20003800000 */
[----:B------:R-:W-:Y:S01]  /*f350*/  IADD3 R0, R201, R196, R200 ;  /* 0x000000c4c9007210 */ /* 0x000fe20007ffe0c8 */
[----:B------:R-:W-:Y:S01]  /*f360*/  HMMA.16816.F32 R16, R28, R18, RZ ;  /* 0x000000121c10723c */ /* 0x000fe200000018ff */
[----:B------:R-:W-:-:S05]  /*f370*/  IMAD.IADD R8, R196, 0x1, R201 ;  /* 0x00000001c4087824 */ /* 0x000fca00078e02c9 */
[----:B------:R-:W1:Y:S02]  /*f380*/  LDSM.16.M88.4 R4, [R8] ;  /* 0x000000000804783b */ /* 0x000e640000000200 */
[C---:B------:R-:W-:Y:S02]  /*f390*/  HMMA.16816.F32 R56, R28.reuse, R52, RZ ;  /* 0x000000341c38723c */ /* 0x040fe400000018ff */
[----:B------:R-:W2:Y:S04]  /*f3a0*/  LDSM.16.M88.4 R72, [R8+0x1000] ;  /* 0x001000000848783b */ /* 0x000ea80000000200 */
[----:B------:R-:W3:Y:S02]  /*f3b0*/  LDSM.16.M88.4 R68, [R8+0x1800] ;  /* 0x001800000844783b */ /* 0x000ee40000000200 */
[C---:B------:R-:W-:Y:S02]  /*f3c0*/  HMMA.16816.F32 R52, R28.reuse, R54, RZ ;  /* 0x000000361c34723c */ /* 0x040fe400000018ff */
[----:B-----5:R-:W4:Y:S06]  /*f3d0*/  LDSM.16.M88.4 R76, [R8+0x800] ;  /* 0x00080000084c783b */ /* 0x020f2c0000000200 */
[C---:B----4-:R-:W-:Y:S08]  /*f3e0*/  HMMA.16816.F32 R64, R28.reuse, R60, RZ ;  /* 0x0000003c1c40723c */ /* 0x050ff000000018ff */
[C---:B------:R-:W-:Y:S08]  /*f3f0*/  HMMA.16816.F32 R60, R28.reuse, R62, RZ ;  /* 0x0000003e1c3c723c */ /* 0x040ff000000018ff */
[C---:B------:R-:W-:Y:S08]  /*f400*/  HMMA.16816.F32 R48, R28.reuse, R24, RZ ;  /* 0x000000181c30723c */ /* 0x040ff000000018ff */
[----:B------:R-:W-:Y:S01]  /*f410*/  HMMA.16816.F32 R28, R28, R26, RZ ;  /* 0x0000001a1c1c723c */ /* 0x000fe200000018ff */
[----:B------:R-:W-:Y:S07]  /*f420*/  LDSM.16.M88.4 R24, [R193] ;  /* 0x00000000c118783b */ /* 0x000fee0000000200 */
[C---:B------:R-:W-:Y:S08]  /*f430*/  HMMA.16816.F32 R20, R44.reuse, R12, R20 ;  /* 0x0000000c2c14723c */ /* 0x040ff00000001814 */
[C---:B------:R-:W-:Y:S01]  /*f440*/  HMMA.16816.F32 R16, R44.reuse, R14, R16 ;  /* 0x0000000e2c10723c */ /* 0x040fe20000001810 */
[----:B------:R-:W4:Y:S07]  /*f450*/  LDSM.16.M88.4 R12, [R0] ;  /* 0x00000000000c783b */ /* 0x000f2e0000000200 */
        /* <DEDUP_REMOVED lines=8> */
[----:B------:R-:W4:Y:S04]  /*f4e0*/  LDSM.16.M88.4 R32, [R0+0x1000] ;  /* 0x001000000020783b */ /* 0x000f280000000200 */
[----:B------:R-:W4:Y:S03]  /*f4f0*/  LDSM.16.M88.4 R28, [R0+0x1800] ;  /* 0x00180000001c783b */ /* 0x000f260000000200 */
[C---:B-1----:R-:W-:Y:S08]  /*f500*/  HMMA.16816.F32 R20, R36.reuse, R4, R20 ;  /* 0x000000042414723c */ /* 0x042ff00000001814 */
[C---:B------:R-:W-:Y:S01]  /*f510*/  HMMA.16816.F32 R16, R36.reuse, R6, R16 ;  /* 0x000000062410723c */ /* 0x040fe20000001810 */
[----:B------:R-:W1:Y:S07]  /*f520*/  LDSM.16.M88.4 R4, [R196+0x2000] ;  /* 0x00200000c404783b */ /* 0x000e6e0000000200 */
[C---:B--2---:R-:W-:Y:S08]  /*f530*/  HMMA.16816.F32 R56, R36.reuse, R72, R56 ;  /* 0x000000482438723c */ /* 0x044ff00000001838 */
[C---:B------:R-:W-:Y:S01]  /*f540*/  HMMA.16816.F32 R52, R36.reuse, R74, R52 ;  /* 0x0000004a2434723c */ /* 0x040fe20000001834 */
[----:B------:R-:W2:Y:S07]  /*f550*/  LDSM.16.M88.4 R72, [R196+0x3000] ;  /* 0x00300000c448783b */ /* 0x000eae0000000200 */
[C---:B---3--:R-:W-:Y:S08]  /*f560*/  HMMA.16816.F32 R48, R36.reuse, R68, R48 ;  /* 0x000000442430723c */ /* 0x048ff00000001830 */
[C---:B------:R-:W-:Y:S01]  /*f570*/  HMMA.16816.F32 R44, R36.reuse, R70, R44 ;  /* 0x00000046242c723c */ /* 0x040fe2000000182c */
[----:B------:R-:W-:Y:S07]  /*f580*/  LDSM.16.M88.4 R68, [R196+0x3800] ;  /* 0x00380000c444783b */ /* 0x000fee0000000200 */
        /* <DEDUP_REMOVED lines=10> */
[C---:B------:R-:W-:Y:S08]  /*f630*/  HMMA.16816.F32 R48, R24.reuse, R28, R48 ;  /* 0x0000001c1830723c */ /* 0x040ff00000001830 */
[C---:B------:R-:W-:Y:S01]  /*f640*/  HMMA.16816.F32 R44, R24.reuse, R30, R44 ;  /* 0x0000001e182c723c */ /* 0x040fe2000000182c */
[----:B------:R-:W3:Y:S07]  /*f650*/  LDSM.16.M88.4 R28, [R2+0x3000] ;  /* 0x00300000021c783b */ /* 0x000eee0000000200 */
[C---:B------:R-:W-:Y:S08]  /*f660*/  HMMA.16816.F32 R64, R24.reuse, R80, R64 ;  /* 0x000000501840723c */ /* 0x040ff00000001840 */
[----:B------:R-:W-:Y:S01]  /*f670*/  HMMA.16816.F32 R60, R24, R82, R60 ;  /* 0x00000052183c723c */ /* 0x000fe2000000183c */
[----:B------:R-:W-:Y:S04]  /*f680*/  LDSM.16.M88.4 R80, [R194+0x4000] ;  /* 0x00400000c250783b */ /* 0x000fe80000000200 */
[----:B------:R-:W-:Y:S03]  /*f690*/  LDSM.16.M88.4 R24, [R2+0x3800] ;  /* 0x003800000218783b */ /* 0x000fe60000000200 */
        /* <DEDUP_REMOVED lines=10> */
[----:B------:R-:W-:Y:S01]  /*f740*/  HMMA.16816.F32 R16, R12, R38, R16 ;  /* 0x000000260c10723c */ /* 0x000fe20000001810 */
[----:B------:R-:W-:Y:S07]  /*f750*/  LDSM.16.M88.4 R36, [R0+0x2000] ;  /* 0x002000000024783b */ /* 0x000fee0000000200 */
[C---:B------:R-:W-:Y:S08]  /*f760*/  HMMA.16816.F32 R48, R40.reuse, R68, R48 ;  /* 0x000000442830723c */ /* 0x040ff00000001830 */
[----:B------:R-:W-:Y:S01]  /*f770*/  HMMA.16816.F32 R44, R40, R70, R44 ;  /* 0x00000046282c723c */ /* 0x000fe2000000182c */
[----:B------:R-:W4:Y:S04]  /*f780*/  LDSM.16.M88.4 R40, [R193+0x4000] ;  /* 0x00400000c128783b */ /* 0x000f280000000200 */
[----:B------:R-:W2:Y:S03]  /*f790*/  LDSM.16.M88.4 R68, [R8+0x3800] ;  /* 0x003800000844783b */ /* 0x000ea60000000200 */
[C---:B------:R-:W-:Y:S08]  /*f7a0*/  HMMA.16816.F32 R56, R12.reuse, R28, R56 ;  /* 0x0000001c0c38723c */ /* 0x040ff00000001838 */
[C---:B------:R-:W-:Y:S01]  /*f7b0*/  HMMA.16816.F32 R52, R12.reuse, R30, R52 ;  /* 0x0000001e0c34723c */ /* 0x040fe20000001834 */
[----:B------:R-:W2:Y:S07]  /*f7c0*/  LDSM.16.M88.4 R28, [R0+0x3000] ;  /* 0x00300000001c783b */ /* 0x000eae0000000200 */
[C---:B------:R-:W-:Y:S08]  /*f7d0*/  HMMA.16816.F32 R64, R12.reuse, R32, R64 ;  /* 0x000000200c40723c */ /* 0x040ff00000001840 */
[----:B------:R-:W-:Y:S01]  /*f7e0*/  HMMA.16816.F32 R60, R12, R34, R60 ;  /* 0x000000220c3c723c */ /* 0x000fe2000000183c */
[----:B------:R-:W3:Y:S07]  /*f7f0*/  LDSM.16.M88.4 R32, [R0+0x2800] ;  /* 0x002800000020783b */ /* 0x000eee0000000200 */
[C---:B-1----:R-:W-:Y:S08]  /*f800*/  HMMA.16816.F32 R20, R80.reuse, R4, R20 ;  /* 0x000000045014723c */ /* 0x042ff00000001814 */
[----:B------:R-:W-:Y:S01]  /*f810*/  HMMA.16816.F32 R16, R80, R6, R16 ;  /* 0x000000065010723c */ /* 0x000fe20000001810 */
[----:B------:R-:W-:Y:S07]  /*f820*/  LDSM.16.M88.4 R4, [R196+0x4000] ;  /* 0x00400000c404783b */ /* 0x000fee0000000200 */
[C---:B------:R-:W-:Y:S08]  /*f830*/  HMMA.16816.F32 R48, R12.reuse, R24, R48 ;  /* 0x000000180c30723c */ /* 0x040ff00000001830 */
[----:B------:R-:W-:Y:S01]  /*f840*/  HMMA.16816.F32 R44, R12, R26, R44 ;  /* 0x0000001a0c2c723c */ /* 0x000fe2000000182c */
[----:B------:R-:W1:Y:S04]  /*f850*/  LDSM.16.M88.4 R12, [R198+0x8000] ;  /* 0x00800000c60c783b */ /* 0x000e680000000200 */
[----:B------:R-:W1:Y:S03]  /*f860*/  LDSM.16.M88.4 R24, [R0+0x3800] ;  /* 0x003800000018783b */ /* 0x000e660000000200 */
[C---:B--2---:R-:W-:Y:S08]  /*f870*/  HMMA.16816.F32 R56, R80.reuse, R72, R56 ;  /* 0x000000485038723c */ /* 0x044ff00000001838 */
[C---:B------:R-:W-:Y:S08]  /*f880*/  HMMA.16816.F32 R52, R80.reuse, R74, R52 ;  /* 0x0000004a5034723c */ /* 0x040ff00000001834 */
[C---:B---3--:R-:W-:Y:S08]  /*f890*/  HMMA.16816.F32 R64, R80.reuse, R76, R64 ;  /* 0x0000004c5040723c */ /* 0x048ff00000001840 */
[----:B------:R-:W-:Y:S08]  /*f8a0*/  HMMA.16816.F32 R60, R80, R78, R60 ;  /* 0x0000004e503c723c */ /* 0x000ff0000000183c */
[C---:B----4-:R-:W-:Y:S08]  /*f8b0*/  HMMA.16816.F32 R20, R40.reuse, R36, R20 ;  /* 0x000000242814723c */ /* 0x050ff00000001814 */
[----:B------:R-:W-:Y:S01]  /*f8c0*/  HMMA.16816.F32 R72, R40, R38, R16 ;  /* 0x000000262848723c */ /* 0x000fe20000001810 */
[----:B------:R-:W-:Y:S04]  /*f8d0*/  LDSM.16.M88.4 R36, [R195+0x8000] ;  /* 0x00800000c324783b */ /* 0x000fe80000000200 */
[----:B------:R-:W-:Y:S03]  /*f8e0*/  LDSM.16.M88.4 R16, [R2+0x4000] ;  /* 0x004000000210783b */ /* 0x000fe60000000200 */
[C---:B------:R-:W-:Y:S08]  /*f8f0*/  HMMA.16816.F32 R48, R80.reuse, R68, R48 ;  /* 0x000000445030723c */ /* 0x040ff00000001830 */
[----:B------:R-:W-:Y:S01]  /*f900*/  HMMA.16816.F32 R44, R80, R70, R44 ;  /* 0x00000046502c723c */ /* 0x000fe2000000182c */
[----:B------:R-:W2:Y:S04]  /*f910*/  LDSM.16.M88.4 R68, [R196+0x4800] ;  /* 0x00480000c444783b */ /* 0x000ea80000000200 */
[----:B------:R-:W-:Y:S03]  /*f920*/  LDSM.16.M88.4 R80, [R2+0x5000] ;  /* 0x005000000250783b */ /* 0x000fe60000000200 */
[C---:B------:R-:W-:Y:S08]  /*f930*/  HMMA.16816.F32 R56, R40.reuse, R28, R56 ;  /* 0x0000001c2838723c */ /* 0x040ff00000001838 */
[C---:B------:R-:W-:Y:S01]  /*f940*/  HMMA.16816.F32 R52, R40.reuse, R30, R52 ;  /* 0x0000001e2834723c */ /* 0x040fe20000001834 */
[----:B------:R-:W3:Y:S07]  /*f950*/  LDSM.16.M88.4 R28, [R196+0x5000] ;  /* 0x00500000c41c783b */ /* 0x000eee0000000200 */
[C---:B------:R-:W-:Y:S08]  /*f960*/  HMMA.16816.F32 R64, R40.reuse, R32, R64 ;  /* 0x000000202840723c */ /* 0x040ff00000001840 */
[----:B------:R-:W-:Y:S01]  /*f970*/  HMMA.16816.F32 R60, R40, R34, R60 ;  /* 0x00000022283c723c */ /* 0x000fe2000000183c */
[----:B------:R-:W4:Y:S07]  /*f980*/  LDSM.16.M88.4 R32, [R2+0x4800] ;  /* 0x004800000220783b */ /* 0x000f2e0000000200 */
[C---:B-1----:R-:W-:Y:S08]  /*f990*/  HMMA.16816.F32 R20, R12.reuse, R4, R20 ;  /* 0x000000040c14723c */ /* 0x042ff00000001814 */
[----:B------:R-:W-:Y:S01]  /*f9a0*/  HMMA.16816.F32 R72, R12, R6, R72 ;  /* 0x000000060c48723c */ /* 0x000fe20000001848 */
[----:B------:R-:W-:Y:S07]  /*f9b0*/  LDSM.16.M88.4 R4, [R8+0x4000] ;  /* 0x004000000804783b */ /* 0x000fee0000000200 */
[C---:B------:R-:W-:Y:S08]  /*f9c0*/  HMMA.16816.F32 R48, R40.reuse, R24, R48 ;  /* 0x000000182830723c */ /* 0x040ff00000001830 */
[----:B------:R-:W-:Y:S01]  /*f9d0*/  HMMA.16816.F32 R44, R40, R26, R44 ;  /* 0x0000001a282c723c */ /* 0x000fe2000000182c */
[----:B------:R-:W1:Y:S04]  /*f9e0*/  LDSM.16.M88.4 R24, [R194+0x8000] ;  /* 0x00800000c218783b */ /* 0x000e680000000200 */
[----:B------:R-:W-:Y:S03]  /*f9f0*/  LDSM.16.M88.4 R40, [R0+0x4000] ;  /* 0x004000000028783b */ /* 0x000fe60000000200 */
[----:B--2---:R-:W-:Y:S08]  /*fa00*/  HMMA.16816.F32 R64, R12, R68, R64 ;  /* 0x000000440c40723c */ /* 0x004ff00000001840 */
[----:B------:R-:W-:Y:S08]  /*fa10*/  HMMA.16816.F32 R20, R36, R16, R20 ;  /* 0x000000102414723c */ /* 0x000ff00000001814 */
[----:B------:R-:W-:Y:S01]  /*fa20*/  HMMA.16816.F32 R68, R12, R70, R60 ;  /* 0x000000460c44723c */ /* 0x000fe2000000183c */
[----:B------:R-:W-:Y:S07]  /*fa30*/  LDSM.16.M88.4 R60, [R193+0x8000] ;  /* 0x00800000c13c783b */ /* 0x000fee0000000200 */
[----:B------:R-:W-:Y:S01]  /*fa40*/  HMMA.16816.F32 R72, R36, R18, R72 ;  /* 0x000000122448723c */ /* 0x000fe20000001848 */
[----:B------:R-:W2:Y:S07]  /*fa50*/  LDSM.16.M88.4 R16, [R196+0x5800] ;  /* 0x00580000c410783b */ /* 0x000eae0000000200 */
[----:B---3--:R-:W-:Y:S01]  /*fa60*/  HMMA.16816.F32 R76, R12, R28, R56 ;  /* 0x0000001c0c4c723c */ /* 0x008fe20000001838 */
[----:B------:R-:W3:Y:S07]  /*fa70*/  LDSM.16.M88.4 R56, [R8+0x4800] ;  /* 0x004800000838783b */ /* 0x000eee0000000200 */
[----:B----4-:R-:W-:Y:S08]  /*fa80*/  HMMA.16816.F32 R64, R36, R32, R64 ;  /* 0x000000202440723c */ /* 0x010ff00000001840 */
[----:B------:R-:W-:Y:S01]  /*fa90*/  HMMA.16816.F32 R52, R12, R30, R52 ;  /* 0x0000001e0c34723c */ /* 0x000fe20000001834 */
[----:B------:R-:W4:Y:S07]  /*faa0*/  LDSM.16.M88.4 R28, [R8+0x5000] ;  /* 0x00500000081c783b */ /* 0x000f2e0000000200 */
[----:B------:R-:W-:Y:S01]  /*fab0*/  HMMA.16816.F32 R68, R36, R34, R68 ;  /* 0x000000222444723c */ /* 0x000fe20000001844 */
[----:B------:R-:W3:Y:S07]  /*fac0*/  LDSM.16.M88.4 R32, [R2+0x5800] ;  /* 0x005800000220783b */ /* 0x000eee0000000200 */
[C---:B-1----:R-:W-:Y:S08]  /*fad0*/  HMMA.16816.F32 R20, R24.reuse, R4, R20 ;  /* 0x000000041814723c */ /* 0x042ff00000001814 */
[----:B------:R-:W-:Y:S01]  /*fae0*/  HMMA.16816.F32 R72, R24, R6, R72 ;  /* 0x000000061848723c */ /* 0x000fe20000001848 */
[----:B------:R-:W1:Y:S07]  /*faf0*/  LDSM.16.M88.4 R4, [R0+0x4800] ;  /* 0x004800000004783b */ /* 0x000e6e0000000200 */
[----:B--2---:R-:W-:Y:S08]  /*fb00*/  HMMA.16816.F32 R48, R12, R16, R48 ;  /* 0x000000100c30723c */ /* 0x004ff00000001830 */
[----:B------:R-:W-:Y:S08]  /*fb10*/  HMMA.16816.F32 R76, R36, R80, R76 ;  /* 0x00000050244c723c */ /* 0x000ff0000000184c */
[----:B------:R-:W-:Y:S01]  /*fb20*/  HMMA.16816.F32 R44, R12, R18, R44 ;  /* 0x000000120c2c723c */ /* 0x000fe2000000182c */
[----:B------:R-:W2:Y:S04]  /*fb30*/  LDSM.16.M88.4 R12, [R0+0x5000] ;  /* 0x00500000000c783b */ /* 0x000ea80000000200 */
[----:B------:R1:W2:Y:S03]  /*fb40*/  LDSM.16.M88.4 R16, [R8+0x5800] ;  /* 0x005800000810783b */ /* 0x0002a60000000200 */
[C---:B---3--:R-:W-:Y:S08]  /*fb50*/  HMMA.16816.F32 R64, R24.reuse, R56, R64 ;  /* 0x000000381840723c */ /* 0x048ff00000001840 */
[----:B------:R-:W-:Y:S08]  /*fb60*/  HMMA.16816.F32 R68, R24, R58, R68 ;  /* 0x0000003a1844723c */ /* 0x000ff00000001844 */
[----:B------:R-:W-:Y:S01]  /*fb70*/  HMMA.16816.F32 R52, R36, R82, R52 ;  /* 0x000000522434723c */ /* 0x000fe20000001834 */
[----:B-1----:R-:W-:-:S07]  /*fb80*/  IMAD.IADD R8, R222, 0x1, R209 ;  /* 0x00000001de087824 */ /* 0x002fce00078e02d1 */
[----:B----4-:R-:W-:Y:S08]  /*fb90*/  HMMA.16816.F32 R76, R24, R28, R76 ;  /* 0x0000001c184c723c */ /* 0x010ff0000000184c */
[C---:B------:R-:W-:Y:S08]  /*fba0*/  HMMA.16816.F32 R48, R36.reuse, R32, R48 ;  /* 0x000000202430723c */ /* 0x040ff00000001830 */
[----:B------:R-:W-:Y:S07]  /*fbb0*/  HMMA.16816.F32 R44, R36, R34, R44 ;  /* 0x00000022242c723c */ /* 0x000fee000000182c */
[----:B------:R-:W-:Y:S01]  /*fbc0*/  IMAD.MOV.U32 R34, RZ, RZ, -0x40 ;  /* 0xffffffc0ff227424 */ /* 0x000fe200078e00ff */
[C---:B------:R-:W-:Y:S08]  /*fbd0*/  HMMA.16816.F32 R64, R60.reuse, R4, R64 ;  /* 0x000000043c40723c */ /* 0x040ff00000001840 */
[----:B------:R-:W-:Y:S01]  /*fbe0*/  HMMA.16816.F32 R68, R60, R6, R68 ;  /* 0x000000063c44723c */ /* 0x000fe20000001844 */
[----:B------:R-:W1:Y:S01]  /*fbf0*/  LDSM.16.M88.4 R4, [R0+0x5800] ;  /* 0x005800000004783b */ /* 0x000e620000000200 */
[----:B------:R-:W-:-:S04]  /*fc00*/  DEPBAR.LE SB0, 0x2 ;  /* 0x000080800000791a */ /* 0x000fc80000000000 */
[----:B------:R-:W-:Y:S02]  /*fc10*/  BAR.SYNC.DEFER_BLOCKING 0x0 ;  /* 0x0000000000007b1d */ /* 0x000fe40000010000 */
[----:B------:R-:W-:Y:S08]  /*fc20*/  HMMA.16816.F32 R52, R24, R30, R52 ;  /* 0x0000001e1834723c */ /* 0x000ff00000001834 */
[----:B--2---:R-:W-:Y:S01]  /*fc30*/  HMMA.16816.F32 R76, R60, R12, R76 ;  /* 0x0000000c3c4c723c */ /* 0x004fe2000000184c */
[----:B------:R-:W-:-:S02]  /*fc40*/  FMUL.FTZ R32, R65, c[0x0][0x320] ;  /* 0x0000c80041207a20 */ /* 0x000fc40000410000 */
[----:B------:R-:W-:Y:S02]  /*fc50*/  FMUL.FTZ R29, R64, c[0x0][0x320] ;  /* 0x0000c800401d7a20 */ /* 0x000fe40000410000 */
[----:B------:R-:W-:Y:S02]  /*fc60*/  FMUL.FTZ R33, R66, c[0x0][0x320] ;  /* 0x0000c80042217a20 */ /* 0x000fe40000410000 */
[----:B------:R-:W-:Y:S01]  /*fc70*/  @P6 IMAD.HI.U32 R13, R8, c[0x0][0x2c8], RZ ;  /* 0x0000b200080d6a27 */ /* 0x000fe200078e00ff */
[----:B------:R-:W-:Y:S01]  /*fc80*/  HMMA.16816.F32 R48, R24, R16, R48 ;  /* 0x000000101830723c */ /* 0x000fe20000001830 */
[----:B------:R-:W-:Y:S02]  /*fc90*/  MUFU.TANH R32, R32 ;  /* 0x0000002000207308 */ /* 0x000fe40000002400 */
[----:B------:R-:W-:Y:S01]  /*fca0*/  FMUL.FTZ R69, R69, c[0x0][0x320] ;  /* 0x0000c80045457a20 */ /* 0x000fe20000410000 */
[----:B------:R-:W-:Y:S01]  /*fcb0*/  @P6 SHF.R.U32.HI R8, RZ, c[0x0][0x2cc], R13 ;  /* 0x0000b300ff086a19 */ /* 0x000fe2000001160d */
[----:B------:R-:W-:Y:S01]  /*fcc0*/  FMUL.FTZ R68, R68, c[0x0][0x320] ;  /* 0x0000c80044447a20 */ /* 0x000fe20000410000 */
[----:B------:R-:W-:Y:S01]  /*fcd0*/  LDSM.16.MT88.4 R112, [R139] ;  /* 0x000000008b70783b */ /* 0x000fe20000004200 */
[----:B------:R-:W-:Y:S01]  /*fce0*/  FMUL.FTZ R30, R67, c[0x0][0x320] ;  /* 0x0000c800431e7a20 */ /* 0x000fe20000410000 */
[----:B------:R-:W-:Y:S01]  /*fcf0*/  HMMA.16816.F32 R20, R60, R40, R20 ;  /* 0x000000283c14723c */ /* 0x000fe20000001814 */
[----:B------:R-:W-:Y:S01]  /*fd00*/  MUFU.TANH R29, R29 ;  /* 0x0000001d001d7308 */ /* 0x000fe20000002400 */
[----:B------:R-:W-:Y:S01]  /*fd10*/  FMUL.FTZ R70, R70, c[0x0][0x320] ;  /* 0x0000c80046467a20 */ /* 0x000fe20000410000 */
[----:B------:R-:W-:Y:S01]  /*fd20*/  LDSM.16.MT88.4 R120, [R173] ;  /* 0x00000000ad78783b */ /* 0x000fe20000004200 */
[----:B------:R-:W-:-:S03]  /*fd30*/  FMUL.FTZ R13, R71, c[0x0][0x320] ;  /* 0x0000c800470d7a20 */ /* 0x000fc60000410000 */
[----:B------:R-:W-:Y:S01]  /*fd40*/  LDSM.16.MT88.4 R84, [R173+0x4000] ;  /* 0x00400000ad54783b */ /* 0x000fe20000004200 */
[----:B------:R-:W-:Y:S01]  /*fd50*/  HMMA.16816.F32 R44, R24, R18, R44 ;  /* 0x00000012182c723c */ /* 0x000fe2000000182c */
[----:B------:R-:W-:Y:S01]  /*fd60*/  FMUL.FTZ R76, R76, c[0x0][0x320] ;  /* 0x0000c8004c4c7a20 */ /* 0x000fe20000410000 */
[----:B------:R-:W-:Y:S01]  /*fd70*/  MUFU.TANH R16, R69 ;  /* 0x0000004500107308 */ /* 0x000fe20000002400 */
[----:B------:R-:W-:Y:S01]  /*fd80*/  FMUL.FTZ R77, R77, c[0x0][0x320] ;  /* 0x0000c8004d4d7a20 */ /* 0x000fe20000410000 */
[----:B------:R-:W-:Y:S01]  /*fd90*/  LDSM.16.MT88.4 R128, [R192] ;  /* 0x00000000c080783b */ /* 0x000fe20000004200 */
[----:B------:R-:W-:Y:S02]  /*fda0*/  FMUL.FTZ R78, R78, c[0x0][0x320] ;  /* 0x0000c8004e4e7a20 */ /* 0x000fe40000410000 */
[C---:B------:R-:W-:Y:S01]  /*fdb0*/  IMAD R18, R9.reuse, R34, 0x1 ;  /* 0x0000000109127424 */ /* 0x040fe200078e0222 */
[C---:B------:R-:W-:Y:S01]  /*fdc0*/  HMMA.16816.F32 R72, R60.reuse, R42, R72 ;  /* 0x0000002a3c48723c */ /* 0x040fe20000001848 */
[--C-:B------:R-:W-:Y:S01]  /*fdd0*/  IMAD R24, R9, -0x40, R242.reuse ;  /* 0xffffffc009187824 */ /* 0x100fe200078e02f2 */
[----:B------:R-:W-:Y:S01]  /*fde0*/  MUFU.TANH R204, R76 ;  /* 0x0000004c00cc7308 */ /* 0x000fe20000002400 */
[----:B------:R-:W-:Y:S01]  /*fdf0*/  FMUL.FTZ R79, R79, c[0x0][0x320] ;  /* 0x0000c8004f4f7a20 */ /* 0x000fe20000410000 */
[----:B------:R-:W-:Y:S01]  /*fe00*/  IADD3 R18, -R221, R18, R242 ;  /* 0x00000012dd127210 */ /* 0x000fe20007ffe1f2 */
[----:B------:R-:W-:Y:S01]  /*fe10*/  IMAD.IADD R24, R24, 0x1, -R221 ;  /* 0x0000000118187824 */ /* 0x000fe200078e0add */
[----:B------:R-:W-:Y:S02]  /*fe20*/  LDSM.16.MT88.4 R104, [R223] ;  /* 0x00000000df68783b */ /* 0x000fe40000004200 */
[C---:B------:R-:W-:Y:S01]  /*fe30*/  HMMA.16816.F32 R52, R60.reuse, R14, R52 ;  /* 0x0000000e3c34723c */ /* 0x040fe20000001834 */
[----:B------:R-:W-:Y:S01]  /*fe40*/  FMUL.FTZ R20, R20, c[0x0][0x320] ;  /* 0x0000c80014147a20 */ /* 0x000fe20000410000 */
[----:B------:R-:W2:Y:S01]  /*fe50*/  SHFL.IDX PT, R14, R8, RZ, 0x1c1f ;  /* 0x001c1fff080e7589 */ /* 0x000ea200000e0000 */
[----:B------:R-:W-:Y:S01]  /*fe60*/  FMUL.FTZ R40, R21, c[0x0][0x320] ;  /* 0x0000c80015287a20 */ /* 0x000fe20000410000 */
[----:B------:R-:W-:Y:S01]  /*fe70*/  MUFU.TANH R12, R68 ;  /* 0x00000044000c7308 */ /* 0x000fe20000002400 */
[----:B------:R-:W-:Y:S01]  /*fe80*/  FMUL.FTZ R21, R22, c[0x0][0x320] ;  /* 0x0000c80016157a20 */ /* 0x000fe20000410000 */
[----:B------:R-:W3:Y:S01]  /*fe90*/  SHFL.IDX PT, R8, R8, 0x1, 0x1c1f ;  /* 0x003c1f0008087f89 */ /* 0x000ee200000e0000 */
[----:B------:R-:W-:Y:S01]  /*fea0*/  FMUL.FTZ R22, R23, c[0x0][0x320] ;  /* 0x0000c80017167a20 */ /* 0x000fe20000410000 */
[C---:B-1----:R-:W-:Y:S02]  /*feb0*/  HMMA.16816.F32 R48, R60.reuse, R4, R48 ;  /* 0x000000043c30723c */ /* 0x042fe40000001830 */
[----:B------:R-:W-:Y:S02]  /*fec0*/  LDSM.16.MT88.4 R92, [R139+0x4000] ;  /* 0x004000008b5c783b */ /* 0x000fe40000004200 */
[----:B------:R-:W1:Y:S02]  /*fed0*/  MUFU.TANH R20, R20 ;  /* 0x0000001400147308 */ /* 0x000e640000002400 */
[----:B------:R-:W-:Y:S01]  /*fee0*/  LDSM.16.MT88.4 R144, [R173+0x2800] ;  /* 0x00280000ad90783b */ /* 0x000fe20000004200 */
[----:B------:R-:W-:Y:S01]  /*fef0*/  IMAD.IADD R5, R18, 0x1, -R241 ;  /* 0x0000000112057824 */ /* 0x000fe200078e0af1 */
[----:B------:R-:W-:Y:S01]  /*ff00*/  HMMA.16816.F32 R44, R60, R6, R44 ;  /* 0x000000063c2c723c */ /* 0x000fe2000000182c */
[----:B------:R-:W-:Y:S01]  /*ff10*/  FMUL.FTZ R23, R72, c[0x0][0x320] ;  /* 0x0000c80048177a20 */ /* 0x000fe20000410000 */
[----:B------:R-:W-:Y:S01]  /*ff20*/  LDSM.16.MT88.4 R60, [R139+0x2000] ;  /* 0x002000008b3c783b */ /* 0x000fe20000004200 */
[----:B------:R-:W-:Y:S01]  /*ff30*/  FMUL.FTZ R41, R73, c[0x0][0x320] ;  /* 0x0000c80049297a20 */ /* 0x000fe20000410000 */
[----:B------:R-:W4:Y:S01]  /*ff40*/  MUFU.TANH R40, R40 ;  /* 0x0000002800287308 */ /* 0x000f220000002400 */
[----:B------:R-:W-:Y:S01]  /*ff50*/  FMUL.FTZ R2, R74, c[0x0][0x320] ;  /* 0x0000c8004a027a20 */ /* 0x000fe20000410000 */
[----:B------:R-:W-:Y:S01]  /*ff60*/  LDSM.16.MT88.4 R36, [R173+0x4800] ;  /* 0x00480000ad24783b */ /* 0x000fe20000004200 */
[----:B------:R-:W-:-:S02]  /*ff70*/  FMUL.FTZ R28, R75, c[0x0][0x320] ;  /* 0x0000c8004b1c7a20 */ /* 0x000fc40000410000 */
[----:B------:R-:W-:Y:S02]  /*ff80*/  FMUL.FTZ R52, R52, c[0x0][0x320] ;  /* 0x0000c80034347a20 */ /* 0x000fe40000410000 */
[----:B--2---:R-:W-:Y:S01]  /*ff90*/  IMAD.IADD R9, R5, 0x1, R14 ;  /* 0x0000000105097824 */ /* 0x004fe200078e020e */
[----:B------:R-:W2:Y:S01]  /*ffa0*/  MUFU.TANH R23, R23 ;  /* 0x0000001700177308 */ /* 0x000ea20000002400 */
[----:B------:R-:W-:Y:S02]  /*ffb0*/  FMUL.FTZ R53, R53, c[0x0][0x320] ;  /* 0x0000c80035357a20 */ /* 0x000fe40000410000 */
[----:B---3--:R-:W-:Y:S01]  /*ffc0*/  IMAD.IADD R5, R5, 0x1, R8 ;  /* 0x0000000105057824 */ /* 0x008fe200078e0208 */
[----:B------:R-:W-:Y:S01]  /*ffd0*/  IMNMX R9, R24, R9, PT ;  /* 0x0000000918097217 */ /* 0x000fe20003800200 */
[----:B------:R-:W-:Y:S02]  /*ffe0*/  FMUL.FTZ R49, R49, c[0x0][0x320] ;  /* 0x0000c80031317a20 */ /* 0x000fe40000410000 */
[----:B------:R-:W-:Y:S01]  /*fff0*/  FMUL.FTZ R48, R48, c[0x0][0x320] ;  /* 0x0000c80030307a20 */ /* 0x000fe20000410000 */
[----:B------:R-:W3:Y:S01]  /*10000*/  MUFU.TANH R41, R41 ;  /* 0x0000002900297308 */ /* 0x000ee20000002400 */
[C---:B------:R-:W-:Y:S01]  /*10010*/  ISETP.GT.AND P2, PT, R9.reuse, RZ, PT ;  /* 0x000000ff0900720c */ /* 0x040fe20003f44270 */
[----:B------:R-:W-:Y:S01]  /*10020*/  FMUL.FTZ R54, R54, c[0x0][0x320] ;  /* 0x0000c80036367a20 */ /* 0x000fe20000410000 */
[C---:B------:R-:W-:Y:S01]  /*10030*/  ISETP.GT.AND P1, PT, R9.reuse, 0x1, PT ;  /* 0x000000010900780c */ /* 0x040fe20003f24270 */
[----:B------:R-:W-:Y:S01]  /*10040*/  FMUL.FTZ R44, R44, c[0x0][0x320] ;  /* 0x0000c8002c2c7a20 */ /* 0x000fe20000410000 */
[----:B------:R-:W-:Y:S01]  /*10050*/  ISETP.GT.AND P0, PT, R9, 0x8, PT ;  /* 0x000000080900780c */ /* 0x000fe20003f04270 */
[----:B------:R-:W-:Y:S01]  /*10060*/  FMUL.FTZ R45, R45, c[0x0][0x320] ;  /* 0x0000c8002d2d7a20 */ /* 0x000fe20000410000 */
[----:B-1----:R-:W-:Y:S01]  /*10070*/  FSEL R7, R20, -INF , P2 ;  /* 0xff80000014077808 */ /* 0x002fe20001000000 */
[----:B------:R-:W1:Y:S01]  /*10080*/  MUFU.TANH R168, R52 ;  /* 0x0000003400a87308 */ /* 0x000e620000002400 */
[----:B----4-:R-:W-:Y:S01]  /*10090*/  FSEL R40, R40, -INF , P1 ;  /* 0xff80000028287808 */ /* 0x010fe20000800000 */
[----:B------:R-:W-:Y:S01]  /*100a0*/  FMUL.FTZ R55, R55, c[0x0][0x320] ;  /* 0x0000c80037377a20 */ /* 0x000fe20000410000 */
[----:B------:R-:W-:Y:S01]  /*100b0*/  ISETP.GT.AND P3, PT, R9, 0x9, PT ;  /* 0x000000090900780c */ /* 0x000fe20003f64270 */
[----:B------:R-:W-:Y:S01]  /*100c0*/  FMUL.FTZ R50, R50, c[0x0][0x320] ;  /* 0x0000c80032327a20 */ /* 0x000fe20000410000 */
[----:B--2---:R-:W-:Y:S01]  /*100d0*/  FSEL R26, R23, -INF , P0 ;  /* 0xff800000171a7808 */ /* 0x004fe20000000000 */
[----:B------:R-:W-:Y:S01]  /*100e0*/  FMUL.FTZ R51, R51, c[0x0][0x320] ;  /* 0x0000c80033337a20 */ /* 0x000fe20000410000 */
[----:B------:R-:W-:Y:S01]  /*100f0*/  FMNMX.FTZ R15, R7, R40, !PT ;  /* 0x00000028070f7209 */ /* 0x000fe20007810000 */
[----:B------:R-:W2:Y:S01]  /*10100*/  MUFU.TANH R202, R53 ;  /* 0x0000003500ca7308 */ /* 0x000ea20000002400 */
[----:B------:R-:W-:Y:S01]  /*10110*/  IMNMX R5, R24, R5, PT ;  /* 0x0000000518057217 */ /* 0x000fe20003800200 */
[----:B------:R-:W-:Y:S01]  /*10120*/  FMUL.FTZ R46, R46, c[0x0][0x320] ;  /* 0x0000c8002e2e7a20 */ /* 0x000fe20000410000 */
[----:B---3--:R-:W-:Y:S01]  /*10130*/  FSEL R24, R41, -INF , P3 ;  /* 0xff80000029187808 */ /* 0x008fe20001800000 */
[----:B------:R-:W-:Y:S01]  /*10140*/  FMUL.FTZ R47, R47, c[0x0][0x320] ;  /* 0x0000c8002f2f7a20 */ /* 0x000fe20000410000 */
[----:B------:R-:W-:-:S02]  /*10150*/  ISETP.GT.AND P3, PT, R9, 0x11, PT ;  /* 0x000000110900780c */ /* 0x000fc40003f64270 */
[C---:B------:R-:W-:Y:S01]  /*10160*/  ISETP.GT.AND P5, PT, R9.reuse, 0x10, PT ;  /* 0x000000100900780c */ /* 0x040fe20003fa4270 */
[----:B------:R-:W3:Y:S01]  /*10170*/  MUFU.TANH R21, R21 ;  /* 0x0000001500157308 */ /* 0x000ee20000002400 */
[C---:B------:R-:W-:Y:S02]  /*10180*/  ISETP.GT.AND P2, PT, R9.reuse, 0x20, PT ;  /* 0x000000200900780c */ /* 0x040fe40003f44270 */
[----:B------:R-:W-:Y:S02]  /*10190*/  ISETP.GT.AND P0, PT, R9, 0x28, PT ;  /* 0x000000280900780c */ /* 0x000fe40003f04270 */
[----:B------:R-:W-:Y:S02]  /*101a0*/  FMNMX.FTZ R15, R26, R15, !PT ;  /* 0x0000000f1a0f7209 */ /* 0x000fe40007810000 */
[----:B------:R-:W-:Y:S01]  /*101b0*/  FSEL R8, R32, -INF , P3 ;  /* 0xff80000020087808 */ /* 0x000fe20001800000 */
[----:B------:R-:W4:Y:S01]  /*101c0*/  MUFU.TANH R22, R22 ;  /* 0x0000001600167308 */ /* 0x000f220000002400 */
[----:B------:R-:W-:-:S02]  /*101d0*/  FSEL R20, R29, -INF , P5 ;  /* 0xff8000001d147808 */ /* 0x000fc40002800000 */
[----:B------:R-:W-:Y:S02]  /*101e0*/  ISETP.GT.AND P3, PT, R9, 0x29, PT ;  /* 0x000000290900780c */ /* 0x000fe40003f64270 */
[----:B------:R-:W-:Y:S02]  /*101f0*/  FSEL R204, R204, -INF , P2 ;  /* 0xff800000cccc7808 */ /* 0x000fe40001000000 */
[----:B-1----:R-:W-:Y:S01]  /*10200*/  FSEL R168, R168, -INF , P0 ;  /* 0xff800000a8a87808 */ /* 0x002fe20000000000 */
[----:B------:R-:W1:Y:S01]  /*10210*/  MUFU.TANH R184, R49 ;  /* 0x0000003100b87308 */ /* 0x000e620000002400 */
[----:B------:R-:W-:Y:S02]  /*10220*/  FMNMX.FTZ R15, R24, R15, !PT ;  /* 0x0000000f180f7209 */ /* 0x000fe40007810000 */
[C---:B------:R-:W-:Y:S02]  /*10230*/  ISETP.GT.AND P0, PT, R5.reuse, RZ, PT ;  /* 0x000000ff0500720c */ /* 0x040fe40003f04270 */
[----:B------:R-:W-:-:S02]  /*10240*/  ISETP.GT.AND P2, PT, R5, 0x1, PT ;  /* 0x000000010500780c */ /* 0x000fc40003f44270 */
[C---:B------:R-:W-:Y:S01]  /*10250*/  ISETP.GT.AND P4, PT, R9.reuse, 0x19, PT ;  /* 0x000000190900780c */ /* 0x040fe20003f84270 */
[----:B------:R-:W1:Y:S01]  /*10260*/  MUFU.TANH R2, R2 ;  /* 0x0000000200027308 */ /* 0x000e620000002400 */
[C---:B------:R-:W-:Y:S02]  /*10270*/  ISETP.GT.AND P6, PT, R9.reuse, 0x18, PT ;  /* 0x000000180900780c */ /* 0x040fe40003fc4270 */
[----:B------:R-:W-:Y:S02]  /*10280*/  ISETP.GT.AND P5, PT, R9, 0x31, PT ;  /* 0x000000310900780c */ /* 0x000fe40003fa4270 */
[----:B--2---:R-:W-:Y:S02]  /*10290*/  FSEL R202, R202, -INF , P3 ;  /* 0xff800000caca7808 */ /* 0x004fe40001800000 */
[----:B------:R-:W-:Y:S01]  /*102a0*/  FMNMX.FTZ R15, R20, R15, !PT ;  /* 0x0000000f140f7209 */ /* 0x000fe20007810000 */
[----:B------:R-:W2:Y:S01]  /*102b0*/  MUFU.TANH R182, R44 ;  /* 0x0000002c00b67308 */ /* 0x000ea20000002400 */
[----:B------:R-:W-:-:S02]  /*102c0*/  ISETP.GT.AND P3, PT, R5, 0x8, PT ;  /* 0x000000080500780c */ /* 0x000fc40003f64270 */
[----:B---3--:R-:W-:Y:S02]  /*102d0*/  FSEL R21, R21, -INF , P0 ;  /* 0xff80000015157808 */ /* 0x008fe40000000000 */
[----:B----4-:R-:W-:Y:S02]  /*102e0*/  FSEL R32, R22, -INF , P2 ;  /* 0xff80000016207808 */ /* 0x010fe40001000000 */
[----:B------:R-:W-:Y:S01]  /*102f0*/  FSEL R4, R16, -INF , P4 ;  /* 0xff80000010047808 */ /* 0x000fe20002000000 */
[----:B------:R-:W3:Y:S01]  /*10300*/  MUFU.TANH R28, R28 ;  /* 0x0000001c001c7308 */ /* 0x000ee20000002400 */
[----:B------:R-:W-:Y:S02]  /*10310*/  FSEL R6, R12, -INF , P6 ;  /* 0xff8000000c067808 */ /* 0x000fe40003000000 */
[----:B------:R-:W-:Y:S02]  /*10320*/  ISETP.GT.AND P4, PT, R9, 0x38, PT ;  /* 0x000000380900780c */ /* 0x000fe40003f84270 */
[----:B-1----:R-:W-:-:S02]  /*10330*/  FSEL R184, R184, -INF , P5 ;  /* 0xff800000b8b87808 */ /* 0x002fc40002800000 */
[----:B------:R-:W-:Y:S01]  /*10340*/  FMNMX.FTZ R15, R8, R15, !PT ;  /* 0x0000000f080f7209 */ /* 0x000fe20007810000 */
[----:B------:R-:W1:Y:S01]  /*10350*/  MUFU.TANH R170, R77 ;  /* 0x0000004d00aa7308 */ /* 0x000e620000002400 */
[----:B------:R-:W-:Y:S02]  /*10360*/  ISETP.GT.AND P5, PT, R5, 0x9, PT ;  /* 0x000000090500780c */ /* 0x000fe40003fa4270 */
[----:B------:R-:W-:Y:S02]  /*10370*/  FSEL R22, R2, -INF , P3 ;  /* 0xff80000002167808 */ /* 0x000fe40001800000 */
[----:B------:R-:W-:Y:S02]  /*10380*/  FMNMX.FTZ R17, R21, R32, !PT ;  /* 0x0000002015117209 */ /* 0x000fe40007810000 */
[----:B------:R-:W-:Y:S01]  /*10390*/  ISETP.GT.AND P1, PT, R9, 0x21, PT ;  /* 0x000000210900780c */ /* 0x000fe20003f24270 */
[----:B------:R-:W4:Y:S01]  /*103a0*/  MUFU.TANH R33, R33 ;  /* 0x0000002100217308 */ /* 0x000f220000002400 */
[----:B--2---:R-:W-:-:S02]  /*103b0*/  FSEL R182, R182, -INF , P4 ;  /* 0xff800000b6b67808 */ /* 0x004fc40002000000 */
[----:B------:R-:W-:Y:S02]  /*103c0*/  FMNMX.FTZ R15, R6, R15, !PT ;  /* 0x0000000f060f7209 */ /* 0x000fe40007810000 */
[----:B------:R-:W-:Y:S02]  /*103d0*/  ISETP.GT.AND P4, PT, R5, 0x10, PT ;  /* 0x000000100500780c */ /* 0x000fe40003f84270 */
[----:B---3--:R-:W-:Y:S01]  /*103e0*/  FSEL R28, R28, -INF , P5 ;  /* 0xff8000001c1c7808 */ /* 0x008fe20002800000 */
[----:B------:R-:W2:Y:S01]  /*103f0*/  MUFU.TANH R30, R30 ;  /* 0x0000001e001e7308 */ /* 0x000ea20000002400 */
[----:B------:R-:W-:Y:S02]  /*10400*/  FMNMX.FTZ R17, R22, R17, !PT ;  /* 0x0000001116117209 */ /* 0x000fe40007810000 */
[----:B-1----:R-:W-:Y:S02]  /*10410*/  FSEL R170, R170, -INF , P1 ;  /* 0xff800000aaaa7808 */ /* 0x002fe40000800000 */
[----:B------:R-:W-:-:S02]  /*10420*/  FMNMX.FTZ R15, R4, R15, !PT ;  /* 0x0000000f040f7209 */ /* 0x000fc40007810000 */
[----:B------:R-:W-:Y:S01]  /*10430*/  ISETP.GT.AND P1, PT, R5, 0x11, PT ;  /* 0x000000110500780c */ /* 0x000fe20003f24270 */
[----:B------:R-:W1:Y:S01]  /*10440*/  MUFU.TANH R0, R70 ;  /* 0x0000004600007308 */ /* 0x000e620000002400 */
[----:B----4-:R-:W-:Y:S02]  /*10450*/  FSEL R18, R33, -INF , P4 ;  /* 0xff80000021127808 */ /* 0x010fe40002000000 */
[----:B------:R-:W-:Y:S02]  /*10460*/  FMNMX.FTZ R17, R28, R17, !PT ;  /* 0x000000111c117209 */ /* 0x000fe40007810000 */
[----:B------:R-:W-:Y:S02]  /*10470*/  FMNMX.FTZ R15, R204, R15, !PT ;  /* 0x0000000fcc0f7209 */ /* 0x000fe40007810000 */
[----:B------:R-:W-:Y:S01]  /*10480*/  ISETP.GT.AND P0, PT, R5, 0x18, PT ;  /* 0x000000180500780c */ /* 0x000fe20003f04270 */
[----:B------:R-:W3:Y:S01]  /*10490*/  MUFU.TANH R13, R13 ;  /* 0x0000000d000d7308 */ /* 0x000ee20000002400 */
[----:B--2---:R-:W-:-:S02]  /*104a0*/  FSEL R16, R30, -INF , P1 ;  /* 0xff8000001e107808 */ /* 0x004fc40000800000 */
[----:B------:R-:W-:Y:S02]  /*104b0*/  FMNMX.FTZ R17, R18, R17, !PT ;  /* 0x0000001112117209 */ /* 0x000fe40007810000 */
[----:B------:R-:W-:Y:S02]  /*104c0*/  FMNMX.FTZ R15, R170, R15, !PT ;  /* 0x0000000faa0f7209 */ /* 0x000fe40007810000 */
[----:B------:R-:W-:Y:S01]  /*104d0*/  ISETP.GT.AND P3, PT, R5, 0x19, PT ;  /* 0x000000190500780c */ /* 0x000fe20003f64270 */
[----:B------:R-:W2:Y:S01]  /*104e0*/  MUFU.TANH R186, R48 ;  /* 0x0000003000ba7308 */ /* 0x000ea20000002400 */
[----:B-1----:R-:W-:Y:S01]  /*104f0*/  FSEL R14, R0, -INF , P0 ;  /* 0xff800000000e7808 */ /* 0x002fe20000000000 */
[----:B------:R-:W-:Y:S01]  /*10500*/  LDSM.16.MT88.4 R68, [R166+0x2000] ;  /* 0x00200000a644783b */ /* 0x000fe20000004200 */
[----:B------:R-:W-:Y:S02]  /*10510*/  FMNMX.FTZ R17, R16, R17, !PT ;  /* 0x0000001110117209 */ /* 0x000fe40007810000 */
[----:B------:R-:W-:-:S02]  /*10520*/  ISETP.GT.AND P6, PT, R9, 0x30, PT ;  /* 0x000000300900780c */ /* 0x000fc40003fc4270 */
[----:B------:R-:W-:Y:S01]  /*10530*/  FMNMX.FTZ R15, R168, R15, !PT ;  /* 0x0000000fa80f7209 */ /* 0x000fe20007810000 */
[----:B------:R-:W1:Y:S01]  /*10540*/  MUFU.TANH R174, R78 ;  /* 0x0000004e00ae7308 */ /* 0x000e620000002400 */
[----:B------:R-:W-:Y:S02]  /*10550*/  ISETP.GT.AND P5, PT, R5, 0x20, PT ;  /* 0x000000200500780c */ /* 0x000fe40003fa4270 */
[----:B---3--:R-:W-:Y:S02]  /*10560*/  FSEL R12, R13, -INF , P3 ;  /* 0xff8000000d0c7808 */ /* 0x008fe40001800000 */
[----:B------:R-:W-:Y:S02]  /*10570*/  FMNMX.FTZ R17, R14, R17, !PT ;  /* 0x000000110e117209 */ /* 0x000fe40007810000 */
[----:B------:R-:W-:Y:S01]  /*10580*/  FMNMX.FTZ R13, R202, R15, !PT ;  /* 0x0000000fca0d7209 */ /* 0x000fe20007810000 */
[----:B------:R-:W3:Y:S01]  /*10590*/  MUFU.TANH R190, R79 ;  /* 0x0000004f00be7308 */ /* 0x000ee20000002400 */
[----:B--2---:R-:W-:-:S02]  /*105a0*/  FSEL R186, R186, -INF , P6 ;  /* 0xff800000baba7808 */ /* 0x004fc40003000000 */
[C---:B------:R-:W-:Y:S02]  /*105b0*/  ISETP.GT.AND P4, PT, R5.reuse, 0x21, PT ;  /* 0x000000210500780c */ /* 0x040fe40003f84270 */
[----:B------:R-:W-:Y:S02]  /*105c0*/  FMNMX.FTZ R15, R12, R17, !PT ;  /* 0x000000110c0f7209 */ /* 0x000fe40007810000 */
[----:B------:R-:W-:Y:S01]  /*105d0*/  FMNMX.FTZ R13, R186, R13, !PT ;  /* 0x0000000dba0d7209 */ /* 0x000fe20007810000 */
[----:B------:R-:W2:Y:S01]  /*105e0*/  MUFU.TANH R188, R54 ;  /* 0x0000003600bc7308 */ /* 0x000ea20000002400 */
[----:B-1----:R-:W-:Y:S02]  /*105f0*/  FSEL R174, R174, -INF , P5 ;  /* 0xff800000aeae7808 */ /* 0x002fe40002800000 */
[----:B------:R-:W-:Y:S02]  /*10600*/  ISETP.GT.AND P2, PT, R5, 0x28, PT ;  /* 0x000000280500780c */ /* 0x000fe40003f44270 */
[----:B------:R-:W-:-:S02]  /*10610*/  FMNMX.FTZ R15, R174, R15, !PT ;  /* 0x0000000fae0f7209 */ /* 0x000fc40007810000 */
[----:B------:R-:W-:Y:S01]  /*10620*/  ISETP.GT.AND P6, PT, R9, 0x39, PT ;  /* 0x000000390900780c */ /* 0x000fe20003fc4270 */
[----:B------:R-:W1:Y:S01]  /*10630*/  MUFU.TANH R45, R45 ;  /* 0x0000002d002d7308 */ /* 0x000e620000002400 */
[----:B---3--:R-:W-:Y:S01]  /*10640*/  FSEL R190, R190, -INF , P4 ;  /* 0xff800000bebe7808 */ /* 0x008fe20002000000 */
[----:B------:R-:W-:Y:S01]  /*10650*/  LDSM.16.MT88.4 R76, [R192+0x4000] ;  /* 0x00400000c04c783b */ /* 0x000fe20000004200 */
[----:B------:R-:W-:Y:S02]  /*10660*/  FMNMX.FTZ R13, R184, R13, !PT ;  /* 0x0000000db80d7209 */ /* 0x000fe40007810000 */
[----:B------:R-:W-:Y:S02]  /*10670*/  ISETP.GT.AND P0, PT, R5, 0x29, PT ;  /* 0x000000290500780c */ /* 0x000fe40003f04270 */
[----:B------:R-:W-:Y:S01]  /*10680*/  FMNMX.FTZ R15, R190, R15, !PT ;  /* 0x0000000fbe0f7209 */ /* 0x000fe20007810000 */
[----:B------:R-:W3:Y:S01]  /*10690*/  MUFU.TANH R180, R55 ;  /* 0x0000003700b47308 */ /* 0x000ee20000002400 */
[----:B--2---:R-:W-:-:S02]  /*106a0*/  FSEL R188, R188, -INF , P2 ;  /* 0xff800000bcbc7808 */ /* 0x004fc40001000000 */
[----:B------:R-:W-:Y:S02]  /*106b0*/  FMNMX.FTZ R13, R182, R13, !PT ;  /* 0x0000000db60d7209 */ /* 0x000fe40007810000 */
[----:B------:R-:W-:Y:S02]  /*106c0*/  ISETP.GT.AND P1, PT, R5, 0x30, PT ;  /* 0x000000300500780c */ /* 0x000fe40003f24270 */
[----:B------:R-:W-:Y:S01]  /*106d0*/  FMNMX.FTZ R15, R188, R15, !PT ;  /* 0x0000000fbc0f7209 */ /* 0x000fe20007810000 */
[----:B------:R-:W2:Y:S01]  /*106e0*/  MUFU.TANH R50, R50 ;  /* 0x0000003200327308 */ /* 0x000ea20000002400 */
[----:B-1----:R-:W-:-:S04]  /*106f0*/  FSEL R178, R45, -INF , P6 ;  /* 0xff8000002db27808 */ /* 0x002fc80003000000 */
[----:B------:R-:W-:-:S03]  /*10700*/  FMNMX.FTZ R0, R178, R13, !PT ;  /* 0x0000000db2007209 */ /* 0x000fc60007810000 */
[----:B------:R-:W1:Y:S01]  /*10710*/  MUFU.TANH R51, R51 ;  /* 0x0000003300337308 */ /* 0x000e620000002400 */
[----:B---3--:R-:W-:Y:S01]  /*10720*/  FSEL R180, R180, -INF , P0 ;  /* 0xff800000b4b47808 */ /* 0x008fe20000000000 */
[----:B------:R-:W3:Y:S01]  /*10730*/  SHFL.BFLY PT, R9, R0, 0x2, 0x1f ;  /* 0x0c401f0000097f89 */ /* 0x000ee200000e0000 */
[C---:B------:R-:W-:Y:S02]  /*10740*/  ISETP.GT.AND P0, PT, R5.reuse, 0x31, PT ;  /* 0x000000310500780c */ /* 0x040fe40003f04270 */
[----:B------:R-:W-:Y:S01]  /*10750*/  FMNMX.FTZ R13, R180, R15, !PT ;  /* 0x0000000fb40d7209 */ /* 0x000fe20007810000 */
[----:B------:R-:W-:Y:S02]  /*10760*/  LDSM.16.MT88.4 R52, [R173+0x2000] ;  /* 0x00200000ad34783b */ /* 0x000fe40000004200 */
[----:B------:R-:W4:Y:S01]  /*10770*/  MUFU.TANH R46, R46 ;  /* 0x0000002e002e7308 */ /* 0x000f220000002400 */
[----:B--2---:R-:W-:Y:S02]  /*10780*/  FSEL R176, R50, -INF , P1 ;  /* 0xff80000032b07808 */ /* 0x004fe40000800000 */
[----:B------:R-:W-:-:S02]  /*10790*/  ISETP.GT.AND P1, PT, R5, 0x38, PT ;  /* 0x000000380500780c */ /* 0x000fc40003f24270 */
[----:B------:R-:W-:-:S03]  /*107a0*/  FMNMX.FTZ R13, R176, R13, !PT ;  /* 0x0000000db00d7209 */ /* 0x000fc60007810000 */
[----:B------:R-:W2:Y:S01]  /*107b0*/  MUFU.TANH R47, R47 ;  /* 0x0000002f002f7308 */ /* 0x000ea20000002400 */
[----:B-1----:R-:W-:Y:S02]  /*107c0*/  FSEL R150, R51, -INF , P0 ;  /* 0xff80000033967808 */ /* 0x002fe40000000000 */
[----:B------:R-:W-:Y:S02]  /*107d0*/  ISETP.GT.AND P0, PT, R5, 0x39, PT ;  /* 0x000000390500780c */ /* 0x000fe40003f04270 */
[----:B------:R-:W-:Y:S02]  /*107e0*/  FMNMX.FTZ R13, R150, R13, !PT ;  /* 0x0000000d960d7209 */ /* 0x000fe40007810000 */
[----:B----4-:R-:W-:Y:S02]  /*107f0*/  FSEL R148, R46, -INF , P1 ;  /* 0xff8000002e947808 */ /* 0x010fe40000800000 */
[----:B---3--:R-:W-:Y:S02]  /*10800*/  FMNMX.FTZ R9, R0, R9, !PT ;  /* 0x0000000900097209 */ /* 0x008fe40007810000 */
[----:B------:R-:W-:-:S03]  /*10810*/  FMNMX.FTZ R13, R148, R13, !PT ;  /* 0x0000000d940d7209 */ /* 0x000fc60007810000 */
[----:B------:R-:W1:Y:S01]  /*10820*/  SHFL.BFLY PT, R2, R9, 0x1, 0x1f ;  /* 0x0c201f0009027f89 */ /* 0x000e6200000e0000 */
[----:B--2---:R-:W-:-:S03]  /*10830*/  FSEL R172, R47, -INF , P0 ;  /* 0xff8000002fac7808 */ /* 0x004fc60000000000 */
[----:B------:R-:W-:Y:S01]  /*10840*/  LDSM.16.MT88.4 R44, [R192+0x2000] ;  /* 0x00200000c02c783b */ /* 0x000fe20000004200 */
[----:B------:R-:W-:-:S05]  /*10850*/  FMNMX.FTZ R30, R172, R13, !PT ;  /* 0x0000000dac1e7209 */ /* 0x000fca0007810000 */
[----:B------:R-:W2:Y:S01]  /*10860*/  SHFL.BFLY PT, R5, R30, 0x2, 0x1f ;  /* 0x0c401f001e057f89 */ /* 0x000ea200000e0000 */
[----:B-1----:R-:W-:-:S04]  /*10870*/  FMNMX.FTZ R2, R9, R2, !PT ;  /* 0x0000000209027209 */ /* 0x002fc80007810000 */
[C---:B------:R-:W-:Y:S01]  /*10880*/  FSETP.NEU.FTZ.AND P0, PT, R2.reuse, -INF , PT ;  /* 0xff8000000200780b */ /* 0x040fe20003f1d000 */
[----:B------:R-:W-:Y:S01]  /*10890*/  FMUL.FTZ R149, R2, c[0x0][0x2d0] ;  /* 0x0000b40002957a20 */ /* 0x000fe20000410000 */
[----:B--2---:R-:W-:-:S04]  /*108a0*/  FMNMX.FTZ R5, R30, R5, !PT ;  /* 0x000000051e057209 */ /* 0x004fc80007810000 */
[----:B------:R-:W-:Y:S01]  /*108b0*/  FSEL R149, R149, RZ, P0 ;  /* 0x000000ff95957208 */ /* 0x000fe20000000000 */
[----:B------:R-:W1:Y:S04]  /*108c0*/  SHFL.BFLY PT, R0, R5, 0x1, 0x1f ;  /* 0x0c201f0005007f89 */ /* 0x000e6800000e0000 */
[--C-:B------:R-:W-:Y:S02]  /*108d0*/  FFMA.FTZ R165, R7, c[0x0][0x2d0], -R149.reuse ;  /* 0x0000b40007a57a23 */ /* 0x100fe40000010895 */
[--C-:B------:R-:W-:Y:S02]  /*108e0*/  FFMA.FTZ R164, R40, c[0x0][0x2d0], -R149.reuse ;  /* 0x0000b40028a47a23 */ /* 0x100fe40000010895 */
[--C-:B------:R-:W-:Y:S02]  /*108f0*/  FFMA.FTZ R163, R26, c[0x0][0x2d0], -R149.reuse ;  /* 0x0000b4001aa37a23 */ /* 0x100fe40000010895 */
[--C-:B------:R-:W-:Y:S01]  /*10900*/  FFMA.FTZ R158, R24, c[0x0][0x2d0], -R149.reuse ;  /* 0x0000b400189e7a23 */ /* 0x100fe20000010895 */
[----:B------:R-:W-:Y:S01]  /*10910*/  MUFU.EX2 R165, R165 ;  /* 0x000000a500a57308 */ /* 0x000fe20000000800 */
[--C-:B------:R-:W-:Y:S01]  /*10920*/  FFMA.FTZ R154, R8, c[0x0][0x2d0], -R149.reuse ;  /* 0x0000b400089a7a23 */ /* 0x100fe20000010895 */
[----:B------:R-:W-:Y:S01]  /*10930*/  LDSM.16.MT88.4 R24, [R173+0x800] ;  /* 0x00080000ad18783b */ /* 0x000fe20000004200 */
[----:B------:R-:W-:-:S02]  /*10940*/  FFMA.FTZ R153, R6, c[0x0][0x2d0], -R149 ;  /* 0x0000b40006997a23 */ /* 0x000fc40000010895 */
[--C-:B------:R-:W-:Y:S02]  /*10950*/  FFMA.FTZ R8, R4, c[0x0][0x2d0], -R149.reuse ;  /* 0x0000b40004087a23 */ /* 0x100fe40000010895 */
[--C-:B------:R-:W-:Y:S01]  /*10960*/  FFMA.FTZ R159, R20, c[0x0][0x2d0], -R149.reuse ;  /* 0x0000b400149f7a23 */ /* 0x100fe20000010895 */
[----:B------:R-:W2:Y:S01]  /*10970*/  MUFU.EX2 R164, R164 ;  /* 0x000000a400a47308 */ /* 0x000ea20000000800 */
[--C-:B------:R-:W-:Y:S02]  /*10980*/  FFMA.FTZ R167, R204, c[0x0][0x2d0], -R149.reuse ;  /* 0x0000b400cca77a23 */ /* 0x100fe40000010895 */
[--C-:B------:R-:W-:Y:S02]  /*10990*/  FFMA.FTZ R170, R170, c[0x0][0x2d0], -R149.reuse ;  /* 0x0000b400aaaa7a23 */ /* 0x100fe40000010895 */
[--C-:B------:R-:W-:Y:S01]  /*109a0*/  FFMA.FTZ R168, R168, c[0x0][0x2d0], -R149.reuse ;  /* 0x0000b400a8a87a23 */ /* 0x100fe20000010895 */
[----:B-1----:R-:W-:Y:S02]  /*109b0*/  FMNMX.FTZ R0, R5, R0, !PT ;  /* 0x0000000005007209 */ /* 0x002fe40007810000 */
[----:B------:R-:W-:Y:S01]  /*109c0*/  MUFU.EX2 R163, R163 ;  /* 0x000000a300a37308 */ /* 0x000fe20000000800 */
[----:B------:R-:W1:Y:S01]  /*109d0*/  LDSM.16.MT88.4 R4, [R223+0x4000] ;  /* 0x00400000df04783b */ /* 0x000e620000004200 */
[----:B------:R-:W-:Y:S01]  /*109e0*/  FFMA.FTZ R169, R202, c[0x0][0x2d0], -R149 ;  /* 0x0000b400caa97a23 */ /* 0x000fe20000010895 */
[C---:B------:R-:W-:Y:S01]  /*109f0*/  FSETP.NEU.FTZ.AND P0, PT, R0.reuse, -INF , PT ;  /* 0xff8000000000780b */ /* 0x040fe20003f1d000 */
[----:B------:R-:W-:-:S02]  /*10a00*/  FMUL.FTZ R171, R0, c[0x0][0x2d0] ;  /* 0x0000b40000ab7a20 */ /* 0x000fc40000410000 */
[--C-:B------:R-:W-:Y:S02]  /*10a10*/  FFMA.FTZ R181, R182, c[0x0][0x2d0], -R149.reuse ;  /* 0x0000b400b6b57a23 */ /* 0x100fe40000010895 */
[----:B------:R-:W3:Y:S01]  /*10a20*/  MUFU.EX2 R158, R158 ;  /* 0x0000009e009e7308 */ /* 0x000ee20000000800 */
[----:B------:R-:W-:Y:S01]  /*10a30*/  FSEL R171, R171, RZ, P0 ;  /* 0x000000ffabab7208 */ /* 0x000fe20000000000 */
[--C-:B------:R-:W-:Y:S01]  /*10a40*/  FFMA.FTZ R179, R186, c[0x0][0x2d0], -R149.reuse ;  /* 0x0000b400bab37a23 */ /* 0x100fe20000010895 */
[----:B--2---:R-:W-:Y:S01]  /*10a50*/  F2FP.PACK_AB R100, R164, R165 ;  /* 0x000000a5a464723e */ /* 0x004fe200000000ff */
[----:B------:R-:W-:Y:S02]  /*10a60*/  FFMA.FTZ R184, R184, c[0x0][0x2d0], -R149 ;  /* 0x0000b400b8b87a23 */ /* 0x000fe40000010895 */
[--C-:B------:R-:W-:Y:S02]  /*10a70*/  FFMA.FTZ R162, R21, c[0x0][0x2d0], -R171.reuse ;  /* 0x0000b40015a27a23 */ /* 0x100fe400000108ab */
[--C-:B------:R-:W-:Y:S01]  /*10a80*/  FFMA.FTZ R161, R32, c[0x0][0x2d0], -R171.reuse ;  /* 0x0000b40020a17a23 */ /* 0x100fe200000108ab */
[----:B------:R-:W-:Y:S01]  /*10a90*/  MUFU.EX2 R159, R159 ;  /* 0x0000009f009f7308 */ /* 0x000fe20000000800 */
[--C-:B------:R-:W-:Y:S01]  /*10aa0*/  FFMA.FTZ R160, R22, c[0x0][0x2d0], -R171.reuse ;  /* 0x0000b40016a07a23 */ /* 0x100fe200000108ab */
[----:B------:R-:W-:Y:S01]  /*10ab0*/  LDSM.16.MT88.4 R32, [R192+0x800] ;  /* 0x00080000c020783b */ /* 0x000fe20000004200 */
[----:B------:R-:W-:-:S02]  /*10ac0*/  FFMA.FTZ R157, R28, c[0x0][0x2d0], -R171 ;  /* 0x0000b4001c9d7a23 */ /* 0x000fc400000108ab */
[--C-:B------:R-:W-:Y:S01]  /*10ad0*/  FFMA.FTZ R156, R14, c[0x0][0x2d0], -R171.reuse ;  /* 0x0000b4000e9c7a23 */ /* 0x100fe200000108ab */
[----:B------:R-:W-:Y:S01]  /*10ae0*/  LDSM.16.MT88.4 R20, [R192+0x2800] ;  /* 0x00280000c014783b */ /* 0x000fe20000004200 */
[--C-:B------:R-:W-:Y:S01]  /*10af0*/  FFMA.FTZ R9, R12, c[0x0][0x2d0], -R171.reuse ;  /* 0x0000b4000c097a23 */ /* 0x100fe200000108ab */
[----:B------:R-:W-:Y:S01]  /*10b00*/  MUFU.EX2 R162, R162 ;  /* 0x000000a200a27308 */ /* 0x000fe20000000800 */
[----:B---3--:R-:W-:Y:S01]  /*10b10*/  F2FP.PACK_AB R102, R158, R163 ;  /* 0x000000a39e66723e */ /* 0x008fe200000000ff */
[----:B------:R-:W2:Y:S01]  /*10b20*/  LDSM.16.MT88.4 R12, [R139+0x800] ;  /* 0x000800008b0c783b */ /* 0x000ea20000004200 */
[--C-:B------:R-:W-:Y:S02]  /*10b30*/  FFMA.FTZ R155, R18, c[0x0][0x2d0], -R171.reuse ;  /* 0x0000b400129b7a23 */ /* 0x100fe400000108ab */
[--C-:B------:R-:W-:Y:S01]  /*10b40*/  FFMA.FTZ R152, R16, c[0x0][0x2d0], -R171.reuse ;  /* 0x0000b40010987a23 */ /* 0x100fe200000108ab */
[----:B------:R-:W-:Y:S01]  /*10b50*/  LDSM.16.MT88.4 R28, [R166+0x800] ;  /* 0x00080000a61c783b */ /* 0x000fe20000004200 */
[--C-:B------:R-:W-:Y:S01]  /*10b60*/  FFMA.FTZ R174, R174, c[0x0][0x2d0], -R171.reuse ;  /* 0x0000b400aeae7a23 */ /* 0x100fe200000108ab */
[----:B------:R-:W3:Y:S01]  /*10b70*/  MUFU.EX2 R161, R161 ;  /* 0x000000a100a17308 */ /* 0x000ee20000000800 */
[--C-:B------:R-:W-:Y:S01]  /*10b80*/  FFMA.FTZ R175, R190, c[0x0][0x2d0], -R171.reuse ;  /* 0x0000b400beaf7a23 */ /* 0x100fe200000108ab */
[----:B------:R-:W4:Y:S01]  /*10b90*/  LDSM.16.MT88.4 R16, [R139+0x2800] ;  /* 0x002800008b10783b */ /* 0x000f220000004200 */
[----:B------:R-:W-:-:S02]  /*10ba0*/  FFMA.FTZ R177, R188, c[0x0][0x2d0], -R171 ;  /* 0x0000b400bcb17a23 */ /* 0x000fc400000108ab */
[--C-:B------:R-:W-:Y:S02]  /*10bb0*/  FFMA.FTZ R180, R180, c[0x0][0x2d0], -R171.reuse ;  /* 0x0000b400b4b47a23 */ /* 0x100fe400000108ab */
[--C-:B------:R-:W-:Y:S01]  /*10bc0*/  FFMA.FTZ R176, R176, c[0x0][0x2d0], -R171.reuse ;  /* 0x0000b400b0b07a23 */ /* 0x100fe200000108ab */
[----:B------:R-:W-:Y:S01]  /*10bd0*/  MUFU.EX2 R160, R160 ;  /* 0x000000a000a07308 */ /* 0x000fe20000000800 */
[--C-:B------:R-:W-:Y:S02]  /*10be0*/  FFMA.FTZ R183, R150, c[0x0][0x2d0], -R171.reuse ;  /* 0x0000b40096b77a23 */ /* 0x100fe400000108ab */
[----:B------:R-:W-:Y:S02]  /*10bf0*/  FFMA.FTZ R182, R148, c[0x0][0x2d0], -R171 ;  /* 0x0000b40094b67a23 */ /* 0x000fe400000108ab */
[----:B------:R-:W-:Y:S02]  /*10c00*/  FFMA.FTZ R178, R178, c[0x0][0x2d0], -R149 ;  /* 0x0000b400b2b27a23 */ /* 0x000fe40000010895 */
[----:B------:R-:W-:Y:S01]  /*10c10*/  FFMA.FTZ R171, R172, c[0x0][0x2d0], -R171 ;  /* 0x0000b400acab7a23 */ /* 0x000fe200000108ab */
[----:B------:R-:W1:Y:S01]  /*10c20*/  MUFU.EX2 R157, R157 ;  /* 0x0000009d009d7308 */ /* 0x000e620000000800 */
[----:B---3--:R-:W-:Y:S01]  /*10c30*/  F2FP.PACK_AB R101, R161, R162 ;  /* 0x000000a2a165723e */ /* 0x008fe200000000ff */
[----:B------:R-:W-:Y:S01]  /*10c40*/  LDSM.16.MT88.4 R148, [R173+0x3800] ;  /* 0x00380000ad94783b */ /* 0x000fe20000004200 */
[----:B------:R-:W-:-:S02]  /*10c50*/  FADD.FTZ R164, R165, R164 ;  /* 0x000000a4a5a47221 */ /* 0x000fc40000010000 */
[----:B------:R-:W-:Y:S02]  /*10c60*/  FADD.FTZ R161, R162, R161 ;  /* 0x000000a1a2a17221 */ /* 0x000fe40000010000 */
[----:B------:R-:W-:Y:S01]  /*10c70*/  FADD.FTZ R163, R163, R164 ;  /* 0x000000a4a3a37221 */ /* 0x000fe20000010000 */
[----:B------:R-:W3:Y:S03]  /*10c80*/  MUFU.EX2 R154, R154 ;  /* 0x0000009a009a7308 */ /* 0x000ee60000000800 */
[----:B------:R-:W-:Y:S01]  /*10c90*/  FADD.FTZ R158, R158, R163 ;  /* 0x000000a39e9e7221 */ /* 0x000fe20000010000 */
[----:B-1----:R-:W-:-:S04]  /*10ca0*/  F2FP.PACK_AB R103, R157, R160 ;  /* 0x000000a09d67723e */ /* 0x002fc800000000ff */
[----:B------:R-:W-:Y:S01]  /*10cb0*/  MUFU.EX2 R153, R153 ;  /* 0x0000009900997308 */ /* 0x000fe20000000800 */
[----:B------:R-:W-:-:S04]  /*10cc0*/  FADD.FTZ R160, R160, R161 ;  /* 0x000000a1a0a07221 */ /* 0x000fc80000010000 */
[----:B------:R-:W-:Y:S01]  /*10cd0*/  FADD.FTZ R160, R157, R160 ;  /* 0x000000a09da07221 */ /* 0x000fe20000010000 */
        /* <DEDUP_REMOVED lines=42> */
[C---:B------:R-:W-:Y:S08]  /*10f80*/  HMMA.16816.F32 R92, R100.reuse, R94, RZ ;  /* 0x0000005e645c723c */ /* 0x040ff000000018ff */
[C---:B------:R-:W-:Y:S07]  /*10f90*/  HMMA.16816.F32 R96, R100.reuse, R4, RZ ;  /* 0x000000046460723c */ /* 0x040fee00000018ff */
[----:B---3--:R-:W-:Y:S01]  /*10fa0*/  F2FP.PACK_AB R4, R154, R159 ;  /* 0x0000009f9a04723e */ /* 0x008fe200000000ff */
[----:B------:R-:W-:Y:S01]  /*10fb0*/  HMMA.16816.F32 R100, R100, R6, RZ ;  /* 0x000000066464723c */ /* 0x000fe200000018ff */
[----:B-1----:R-:W-:Y:S01]  /*10fc0*/  F2FP.PACK_AB R5, R152, R155 ;  /* 0x0000009b9805723e */ /* 0x002fe200000000ff */
        /* <DEDUP_REMOVED lines=9> */
[----:B--2---:R-:W-:Y:S01]  /*11060*/  HMMA.16816.F32 R116, R4, R12, R116 ;  /* 0x0000000c0474723c */ /* 0x004fe20000001874 */
        /* <DEDUP_REMOVED lines=145> */
[----:B------:R-:W-:-:S07]  /*11980*/  LEA.HI.X R7, R4, R13, R5, 0x6, P3 ;  /* 0x0000000d04077211 */ /* 0x000fce00018f3405 */
[----:B------:R1:W-:Y:S04]  /*11990*/  LDGSTS.E.BYPASS.LTC128B.128 [R138+0xe100], [R12.64+0x80], !P1 ;  /* 0x0e1000800c8a7fae */ /* 0x0003e8000c901d48 */
[----:B------:R1:W-:Y:S04]  /*119a0*/  LDGSTS.E.BYPASS.LTC128B.128 [R138+0x10100], [R12.64+0x100], !P0 ;  /* 0x101001000c8a7fae */ /* 0x0003e8000c101d48 */
[----:B------:R1:W-:Y:S04]  /*119b0*/  LDGSTS.E.BYPASS.LTC128B.128 [R138+0xd100], [R6.64], !P2 ;  /* 0x0d100000068a7fae */ /* 0x0003e8000d101d48 */
[----:B------:R1:W-:Y:S04]  /*119c0*/  LDGSTS.E.BYPASS.LTC128B.128 [R138+0xf100], [R6.64+0x80], !P1 ;  /* 0x0f100080068a7fae */ /* 0x0003e8000c901d48 */
[----:B------:R1:W-:Y:S02]  /*119d0*/  LDGSTS.E.BYPASS.LTC128B.128 [R138+0x11100], [R6.64+0x100], !P0 ;  /* 0x11100100068a7fae */ /* 0x0003e4000c101d48 */
.L_x_2348:
[----:B------:R-:W-:Y:S05]  /*119e0*/  BSYNC B0 ;  /* 0x0000000000007941 */ /* 0x000fea0003800000 */
.L_x_2347:
[----:B------:R-:W-:Y:S01]  /*119f0*/  ISETP.NE.AND P0, PT, R240, 0x1, PT ;  /* 0x00000001f000780c */ /* 0x000fe20003f05270 */
[----:B------:R-:W-:Y:S01]  /*11a00*/  IMAD.MOV.U32 R5, RZ, RZ, R209 ;  /* 0x000000ffff057224 */ /* 0x000fe200078e00d1 */
[----:B------:R-:W-:Y:S01]  /*11a10*/  IADD3 R243, R3, -0x2, RZ ;  /* 0xfffffffe03f37810 */ /* 0x000fe20007ffe0ff */
[----:B------:R-:W0:Y:S01]  /*11a20*/  LDGDEPBAR ;  /* 0x00000000000079af */ /* 0x000e220000000000 */
[----:B------:R-:W-:-:S02]  /*11a30*/  IMAD.MOV.U32 R199, RZ, RZ, 0x1 ;  /* 0x00000001ffc77424 */ /* 0x000fc400078e00ff */
[----:B------:R-:W-:-:S07]  /*11a40*/  IMAD.MOV.U32 R233, RZ, RZ, RZ ;  /* 0x000000ffffe97224 */ /* 0x000fce00078e00ff */
[----:B------:R-:W-:-:S05]  /*11a50*/  @P0 IMAD.HI.U32 R4, R209, c[0x0][0x2c8], RZ ;  /* 0x0000b200d1040a27 */ /* 0x000fca00078e00ff */
[----:B------:R-:W-:-:S04]  /*11a60*/  @P0 SHF.R.U32.HI R5, RZ, c[0x0][0x2cc], R4 ;  /* 0x0000b300ff050a19 */ /* 0x000fc80000011604 */
        /* <DEDUP_REMOVED lines=12> */
.L_x_2350:
[----:B------:R-:W-:Y:S04]  /*11b30*/  DEPBAR.LE SB0, 0x2 ;  /* 0x000080800000791a */ /* 0x000fe80000000000 */
[----:B------:R-:W-:Y:S01]  /*11b40*/  WARPSYNC 0xffffffff ;  /* 0xffffffff00007948 */ /* 0x000fe20003800000 */
[----:B------:R-:W-:Y:S01]  /*11b50*/  BAR.SYNC.DEFER_BLOCKING 0x0 ;  /* 0x0000000000007b1d */ /* 0x000fe20000010000 */
[----:B------:R-:W-:Y:S01]  /*11b60*/  IMAD R203, R199, 0x6000, RZ ;  /* 0x00006000c7cb7824 */ /* 0x000fe200078e02ff */
[----:B------:R-:W-:Y:S02]  /*11b70*/  ISETP.GE.AND P0, PT, R232, R245, PT ;  /* 0x000000f5e800720c */ /* 0x000fe40003f06270 */
[----:B------:R-:W-:Y:S02]  /*11b80*/  IADD3 R243, R245, -0x1, RZ ;  /* 0xfffffffff5f37810 */ /* 0x000fe40007ffe0ff */
[----:B------:R-:W-:Y:S02]  /*11b90*/  IADD3 R204, R196, R203, RZ ;  /* 0x000000cbc4cc7210 */ /* 0x000fe40007ffe0ff */
[----:B------:R-:W-:Y:S02]  /*11ba0*/  ISETP.NE.AND P6, PT, R240, 0x1, PT ;  /* 0x00000001f000780c */ /* 0x000fe40003fc5270 */
[----:B------:R-:W-:Y:S05]  /*11bb0*/  IADD3 R202, R200, R204, RZ ;  /* 0x000000ccc8ca7210 */ /* 0x000fea0007ffe0ff */
[----:B------:R-:W-:Y:S01]  /*11bc0*/  @!P0 SHF.R.S32.HI R0, RZ, 0x1f, R243 ;  /* 0x0000001fff008819 */ /* 0x000fe200000114f3 */
[----:B------:R-:W-:Y:S01]  /*11bd0*/  @!P0 IMAD.WIDE.U32 R24, R243, c[0x0][0x208], RZ ;  /* 0x00008200f3188a25 */ /* 0x000fe200078e00ff */
[----:B------:R-:W-:Y:S02]  /*11be0*/  @!P0 MOV R165, c[0x0][0x20c] ;  /* 0x0000830000a58a02 */ /* 0x000fe40000000f00 */
[----:B------:R-:W-:Y:S01]  /*11bf0*/  @!P0 ISETP.GE.AND P3, PT, R228, c[0x0][0x1d4], PT ;  /* 0x00007500e4008a0c */ /* 0x000fe20003f66270 */
[----:B------:R-:W-:Y:S01]  /*11c00*/  @!P0 IMAD R0, R0, c[0x0][0x208], RZ ;  /* 0x0000820000008a24 */ /* 0x000fe200078e02ff */
[C---:B------:R-:W-:Y:S02]  /*11c10*/  @!P0 SHF.L.U32 R35, R24.reuse, 0x6, RZ ;  /* 0x0000000618238819 */ /* 0x040fe400000006ff */
[----:B------:R-:W-:Y:S01]  /*11c20*/  @!P0 ISETP.GE.AND P2, PT, R215, c[0x0][0x1d4], PT ;  /* 0x00007500d7008a0c */ /* 0x000fe20003f46270 */
[----:B------:R-:W-:Y:S01]  /*11c30*/  LDSM.16.M88.4 R144, [R198] ;  /* 0x00000000c690783b */ /* 0x000fe20000000200 */
[----:B------:R-:W-:Y:S01]  /*11c40*/  @!P0 IMAD R0, R243, c[0x0][0x20c], R0 ;  /* 0x00008300f3008a24 */ /* 0x000fe200078e0200 */
[----:B------:R-:W-:Y:S04]  /*11c50*/  @!P0 IADD3 R2, P5, R35, R234, RZ ;  /* 0x000000ea23028210 */ /* 0x000fe80007fbe0ff */
[----:B------:R-:W-:Y:S02]  /*11c60*/  @!P0 IADD3 R0, R25, R0, RZ ;  /* 0x0000000019008210 */ /* 0x000fe40007ffe0ff */
[----:B------:R-:W2:Y:S02]  /*11c70*/  LDSM.16.M88.4 R148, [R204] ;  /* 0x00000000cc94783b */ /* 0x000ea40000000200 */
[----:B------:R-:W-:Y:S02]  /*11c80*/  @!P0 SHF.L.U64.HI R9, R24, 0x6, R0 ;  /* 0x0000000618098819 */ /* 0x000fe40000010200 */
[----:B------:R-:W-:Y:S04]  /*11c90*/  @!P0 MOV R0, c[0x0][0x208] ;  /* 0x0000820000008a02 */ /* 0x000fe80000000f00 */
[----:B------:R-:W3:Y:S01]  /*11ca0*/  LDSM.16.M88.4 R152, [R204+0x800] ;  /* 0x00080000cc98783b */ /* 0x000ee20000000200 */
[C---:B------:R-:W-:Y:S04]  /*11cb0*/  @!P0 LEA R33, P1, R0.reuse, R35, 0x5 ;  /* 0x0000002300218211 */ /* 0x040fe800078228ff */
[----:B------:R-:W-:Y:S02]  /*11cc0*/  @!P0 LEA.HI.X R165, R0, R9, R165, 0x5, P1 ;  /* 0x0000000900a58211 */ /* 0x000fe400008f2ca5 */
[----:B------:R-:W-:Y:S01]  /*11cd0*/  @!P0 ISETP.GE.AND P1, PT, R214, c[0x0][0x1d4], PT ;  /* 0x00007500d6008a0c */ /* 0x000fe20003f26270 */
[----:B------:R-:W4:Y:S01]  /*11ce0*/  LDSM.16.M88.4 R156, [R204+0x1000] ;  /* 0x00100000cc9c783b */ /* 0x000f220000000200 */
[----:B------:R-:W-:Y:S02]  /*11cf0*/  @!P0 IADD3 R0, P4, R33, R234, RZ ;  /* 0x000000ea21008210 */ /* 0x000fe40007f9e0ff */
[-C--:B------:R-:W-:Y:S02]  /*11d00*/  @!P0 IADD3.X R9, R9, R230.reuse, RZ, P5, !PT ;  /* 0x000000e609098210 */ /* 0x080fe40002ffe4ff */
[----:B------:R-:W-:Y:S02]  /*11d10*/  @!P0 IADD3.X R165, R165, R230, RZ, P4, !PT ;  /* 0x000000e6a5a58210 */ /* 0x000fe400027fe4ff */
[----:B------:R-:W-:Y:S01]  /*11d20*/  @!P0 LEA R174, P5, R2, c[0x0][0x1f8], 0x1 ;  /* 0x00007e0002ae8a11 */ /* 0x000fe200078a08ff */
[----:B------:R-:W5:Y:S01]  /*11d30*/  LDSM.16.M88.4 R36, [R204+0x1800] ;  /* 0x00180000cc24783b */ /* 0x000f620000000200 */
[----:B------:R-:W-:Y:S02]  /*11d40*/  @!P0 LEA R172, P4, R0, c[0x0][0x1f8], 0x1 ;  /* 0x00007e0000ac8a11 */ /* 0x000fe400078808ff */
[----:B------:R-:W-:Y:S01]  /*11d50*/  @!P0 LEA.HI.X R175, R2, c[0x0][0x1fc], R9, 0x1, P5 ;  /* 0x00007f0002af8a11 */ /* 0x000fe200028f0c09 */
[----:B------:R-:W-:Y:S01]  /*11d60*/  @!P0 IMAD R2, R233, 0x6000, R10 ;  /* 0x00006000e9028824 */ /* 0x000fe200078e020a */
[-C--:B------:R-:W-:Y:S02]  /*11d70*/  IADD3 R9, R200, R204.reuse, R201 ;  /* 0x000000ccc8097210 */ /* 0x080fe40007ffe0c9 */
[----:B------:R-:W-:Y:S01]  /*11d80*/  @!P0 LEA.HI.X R173, R0, c[0x0][0x1fc], R165, 0x1, P4 ;  /* 0x00007f0000ad8a11 */ /* 0x000fe200020f0ca5 */
[----:B------:R-:W-:Y:S01]  /*11d90*/  LDSM.16.M88.4 R160, [R202+0x800] ;  /* 0x00080000caa0783b */ /* 0x000fe20000000200 */
[C---:B------:R-:W-:Y:S01]  /*11da0*/  IADD3 R0, R201.reuse, R204, RZ ;  /* 0x000000ccc9007210 */ /* 0x040fe20007ffe0ff */
        /* <DEDUP_REMOVED lines=9> */
[C---:B-----5:R-:W-:Y:S08]  /*11e40*/  HMMA.16816.F32 R32, R144.reuse, R36, RZ ;  /* 0x000000249020723c */ /* 0x060ff000000018ff */
[----:B------:R-:W-:Y:S01]  /*11e50*/  HMMA.16816.F32 R36, R144, R38, RZ ;  /* 0x000000269024723c */ /* 0x000fe200000018ff */
[----:B------:R-:W3:Y:S07]  /*11e60*/  LDSM.16.M88.4 R144, [R202+0x1800] ;  /* 0x00180000ca90783b */ /* 0x000eee0000000200 */
        /* <DEDUP_REMOVED lines=139> */
[----:B------:R-:W-:Y:S07]  /*12720*/  HMMA.16816.F32 R36, R168, R166, R36 ;  /* 0x000000a6a824723c */ /* 0x000fee0000001824 */
[----:B------:R-:W-:Y:S01]  /*12730*/  IADD3 R166, R192, R203, RZ ;  /* 0x000000cbc0a67210 */ /* 0x000fe20007ffe0ff */
[C---:B-----5:R-:W-:Y:S08]  /*12740*/  HMMA.16816.F32 R4, R180.reuse, R188, R4 ;  /* 0x000000bcb404723c */ /* 0x060ff00000001804 */
[C---:B------:R-:W-:Y:S08]  /*12750*/  HMMA.16816.F32 R12, R180.reuse, R190, R12 ;  /* 0x000000beb40c723c */ /* 0x040ff0000000180c */
[C---:B-1----:R-:W-:Y:S08]  /*12760*/  HMMA.16816.F32 R16, R180.reuse, R144, R16 ;  /* 0x00000090b410723c */ /* 0x042ff00000001810 */
[C---:B------:R-:W-:Y:S04]  /*12770*/  HMMA.16816.F32 R20, R180.reuse, R146, R20 ;  /* 0x00000092b414723c */ /* 0x040fe80000001814 */
[----:B------:R-:W-:Y:S02]  /*12780*/  FMUL.FTZ R161, R7, c[0x0][0x320] ;  /* 0x0000c80007a17a20 */ /* 0x000fe40000410000 */
[----:B------:R-:W-:Y:S02]  /*12790*/  FMUL.FTZ R2, R5, c[0x0][0x320] ;  /* 0x0000c80005027a20 */ /* 0x000fe40000410000 */
[C---:B------:R-:W-:Y:S02]  /*127a0*/  HMMA.16816.F32 R24, R180.reuse, R148, R24 ;  /* 0x00000094b418723c */ /* 0x040fe40000001818 */
[----:B------:R-:W-:Y:S02]  /*127b0*/  MUFU.TANH R161, R161 ;  /* 0x000000a100a17308 */ /* 0x000fe40000002400 */
        /* <DEDUP_REMOVED lines=21> */
[----:B------:R1:W-:Y:S01]  /*12910*/  MUFU.TANH R165, R15 ;  /* 0x0000000f00a57308 */ /* 0x0003e20000002400 */
[----:B------:R-:W-:Y:S02]  /*12920*/  FMUL.FTZ R29, R29, c[0x0][0x320] ;  /* 0x0000c8001d1d7a20 */ /* 0x000fe40000410000 */
[----:B------:R-:W-:Y:S02]  /*12930*/  FMUL.FTZ R26, R26, c[0x0][0x320] ;  /* 0x0000c8001a1a7a20 */ /* 0x000fe40000410000 */
[----:B------:R-:W-:Y:S02]  /*12940*/  FMUL.FTZ R30, R30, c[0x0][0x320] ;  /* 0x0000c8001e1e7a20 */ /* 0x000fe40000410000 */
[----:B------:R-:W-:Y:S03]  /*12950*/  FMUL.FTZ R31, R31, c[0x0][0x320] ;  /* 0x0000c8001f1f7a20 */ /* 0x000fe60000410000 */
[----:B------:R2:W-:Y:S10]  /*12960*/  MUFU.TANH R178, R18 ;  /* 0x0000001200b27308 */ /* 0x0005f40000002400 */
[----:B------:R3:W-:Y:S01]  /*12970*/  MUFU.TANH R189, R19 ;  /* 0x0000001300bd7308 */ /* 0x0007e20000002400 */
[----:B-1----:R-:W1:Y:S01]  /*12980*/  LDSM.16.M88.4 R12, [R9+0x5800] ;  /* 0x00580000090c783b */ /* 0x002e620000000200 */
[----:B------:R-:W-:Y:S08]  /*12990*/  DEPBAR.LE SB0, 0x2 ;  /* 0x000080800000791a */ /* 0x000ff00000000000 */
[----:B------:R4:W-:Y:S01]  /*129a0*/  MUFU.TANH R191, R20 ;  /* 0x0000001400bf7308 */ /* 0x0009e20000002400 */
[----:B------:R-:W-:Y:S01]  /*129b0*/  BAR.SYNC.DEFER_BLOCKING 0x0 ;  /* 0x0000000000007b1d */ /* 0x000fe20000010000 */
[----:B--2---:R-:W-:Y:S04]  /*129c0*/  IADD3 R18, R222, R209, RZ ;  /* 0x000000d1de127210 */ /* 0x004fe80007ffe0ff */
[----:B------:R-:W-:Y:S01]  /*129d0*/  MOV R21, R18 ;  /* 0x0000001200157202 */ /* 0x000fe20000000f00 */
[----:B---3--:R-:W-:Y:S05]  /*129e0*/  @P6 IMAD.HI.U32 R19, R18, c[0x0][0x2c8], RZ ;  /* 0x0000b20012136a27 */ /* 0x008fea00078e00ff */
[----:B------:R-:W-:Y:S02]  /*129f0*/  @P6 SHF.R.U32.HI R21, RZ, c[0x0][0x2cc], R19 ;  /* 0x0000b300ff156a19 */ /* 0x000fe40000011613 */
[----:B----4-:R-:W-:Y:S05]  /*12a00*/  MOV R20, 0x1 ;  /* 0x0000000100147802 */ /* 0x010fea0000000f00 */
[----:B------:R-:W-:Y:S01]  /*12a10*/  IMAD R20, R245, -0x40, R20 ;  /* 0xffffffc0f5147824 */ /* 0x000fe200078e0214 */
[----:B------:R-:W2:Y:S01]  /*12a20*/  SHFL.IDX PT, R18, R21, RZ, 0x1c1f ;  /* 0x001c1fff15127589 */ /* 0x000ea200000e0000 */
[----:B------:R-:W3:Y:S01]  /*12a30*/  MUFU.TANH R0, R0 ;  /* 0x0000000000007308 */ /* 0x000ee20000002400 */
[C---:B-1----:R-:W-:Y:S06]  /*12a40*/  HMMA.16816.F32 R32, R180.reuse, R12, R32 ;  /* 0x0000000cb420723c */ /* 0x042fec0000001820 */
[----:B------:R-:W1:Y:S01]  /*12a50*/  SHFL.IDX PT, R9, R21, 0x1, 0x1c1f ;  /* 0x003c1f0015097f89 */ /* 0x000e6200000e0000 */
[----:B------:R-:W-:Y:S02]  /*12a60*/  IADD3 R20, R242, R20, -R221 ;  /* 0x00000014f2147210 */ /* 0x000fe40007ffe8dd */
[----:B------:R-:W4:Y:S01]  /*12a70*/  MUFU.TANH R2, R2 ;  /* 0x0000000200027308 */ /* 0x000f220000002400 */
[----:B------:R-:W-:Y:S03]  /*12a80*/  HMMA.16816.F32 R36, R180, R14, R36 ;  /* 0x0000000eb424723c */ /* 0x000fe60000001824 */
[----:B------:R-:W-:Y:S01]  /*12a90*/  IADD3 R20, R20, -R241, RZ ;  /* 0x800000f114147210 */ /* 0x000fe20007ffe0ff */
[----:B------:R-:W-:Y:S05]  /*12aa0*/  LDSM.16.MT88.4 R152, [R166+0x3800] ;  /* 0x00380000a698783b */ /* 0x000fea0000004200 */
[----:B------:R5:W-:Y:S03]  /*12ab0*/  MUFU.TANH R247, R23 ;  /* 0x0000001700f77308 */ /* 0x000be60000002400 */
[----:B--2---:R-:W-:Y:S04]  /*12ac0*/  IADD3 R12, R20, R18, RZ ;  /* 0x00000012140c7210 */ /* 0x004fe80007ffe0ff */
[----:B------:R-:W-:Y:S01]  /*12ad0*/  ISETP.GT.AND P1, PT, R12, RZ, PT ;  /* 0x000000ff0c00720c */ /* 0x000fe20003f24270 */
[----:B------:R-:W-:Y:S01]  /*12ae0*/  FMUL.FTZ R32, R32, c[0x0][0x320] ;  /* 0x0000c80020207a20 */ /* 0x000fe20000410000 */
[----:B------:R-:W-:Y:S01]  /*12af0*/  ISETP.GT.AND P0, PT, R12, 0x1, PT ;  /* 0x000000010c00780c */ /* 0x000fe20003f04270 */
[----:B------:R2:W-:Y:S01]  /*12b00*/  MUFU.TANH R202, R25 ;  /* 0x0000001900ca7308 */ /* 0x0005e20000002400 */
[----:B---3--:R-:W-:Y:S01]  /*12b10*/  FSEL R0, R0, -INF , P1 ;  /* 0xff80000000007808 */ /* 0x008fe20000800000 */
[----:B------:R-:W-:Y:S01]  /*12b20*/  FMUL.FTZ R33, R33, c[0x0][0x320] ;  /* 0x0000c80021217a20 */ /* 0x000fe20000410000 */
[----:B-1----:R-:W-:Y:S01]  /*12b30*/  IADD3 R9, R20, R9, RZ ;  /* 0x0000000914097210 */ /* 0x002fe20007ffe0ff */
[----:B------:R-:W-:Y:S01]  /*12b40*/  FMUL.FTZ R34, R34, c[0x0][0x320] ;  /* 0x0000c80022227a20 */ /* 0x000fe20000410000 */
[----:B----4-:R-:W-:Y:S01]  /*12b50*/  FSEL R21, R2, -INF , P0 ;  /* 0xff80000002157808 */ /* 0x010fe20000000000 */
[----:B------:R-:W-:Y:S01]  /*12b60*/  FMUL.FTZ R36, R36, c[0x0][0x320] ;  /* 0x0000c80024247a20 */ /* 0x000fe20000410000 */
[----:B------:R-:W-:Y:S01]  /*12b70*/  ISETP.GT.AND P4, PT, R12, 0x8, PT ;  /* 0x000000080c00780c */ /* 0x000fe20003f84270 */
[----:B------:R-:W-:Y:S01]  /*12b80*/  FMUL.FTZ R37, R37, c[0x0][0x320] ;  /* 0x0000c80025257a20 */ /* 0x000fe20000410000 */
[----:B------:R-:W-:Y:S01]  /*12b90*/  FMNMX.FTZ R2, R0, R3, !PT ;  /* 0x0000000300027209 */ /* 0x000fe20007810000 */
[----:B------:R-:W1:Y:S01]  /*12ba0*/  MUFU.TANH R160, R160 ;  /* 0x000000a000a07308 */ /* 0x000e620000002400 */
[----:B------:R-:W-:Y:S01]  /*12bb0*/  ISETP.GT.AND P5, PT, R12, 0x9, PT ;  /* 0x000000090c00780c */ /* 0x000fe20003fa4270 */
[----:B------:R-:W-:Y:S01]  /*12bc0*/  FMUL.FTZ R35, R35, c[0x0][0x320] ;  /* 0x0000c80023237a20 */ /* 0x000fe20000410000 */
[----:B------:R-:W-:Y:S01]  /*12bd0*/  ISETP.GT.AND P6, PT, R9, 0x8, PT ;  /* 0x000000080900780c */ /* 0x000fe20003fc4270 */
[----:B------:R-:W-:Y:S01]  /*12be0*/  FMUL.FTZ R38, R38, c[0x0][0x320] ;  /* 0x0000c80026267a20 */ /* 0x000fe20000410000 */
[----:B-----5:R-:W-:Y:S01]  /*12bf0*/  FSEL R23, R162, -INF , P4 ;  /* 0xff800000a2177808 */ /* 0x020fe20002000000 */
[----:B------:R-:W-:Y:S01]  /*12c00*/  FMUL.FTZ R39, R39, c[0x0][0x320] ;  /* 0x0000c80027277a20 */ /* 0x000fe20000410000 */
[----:B------:R-:W-:Y:S02]  /*12c10*/  FMNMX.FTZ R2, R21, R2, !PT ;  /* 0x0000000215027209 */ /* 0x000fe40007810000 */
[----:B------:R-:W-:Y:S01]  /*12c20*/  ISETP.GT.AND P2, PT, R9, RZ, PT ;  /* 0x000000ff0900720c */ /* 0x000fe20003f44270 */
[----:B------:R3:W4:Y:S01]  /*12c30*/  MUFU.TANH R176, R16 ;  /* 0x0000001000b07308 */ /* 0x0007220000002400 */
[----:B------:R-:W-:Y:S02]  /*12c40*/  FSEL R19, R164, -INF , P6 ;  /* 0xff800000a4137808 */ /* 0x000fe40003000000 */
[----:B------:R-:W-:Y:S02]  /*12c50*/  FMNMX.FTZ R2, R23, R2, !PT ;  /* 0x0000000217027209 */ /* 0x000fe40007810000 */
[----:B--2---:R-:W-:Y:S02]  /*12c60*/  FSEL R25, R163, -INF , P5 ;  /* 0xff800000a3197808 */ /* 0x004fe40002800000 */
[C---:B------:R-:W-:Y:S02]  /*12c70*/  ISETP.GT.AND P6, PT, R12.reuse, 0x19, PT ;  /* 0x000000190c00780c */ /* 0x040fe40003fc4270 */
[C---:B------:R-:W-:Y:S01]  /*12c80*/  ISETP.GT.AND P4, PT, R9.reuse, 0x10, PT ;  /* 0x000000100900780c */ /* 0x040fe20003f84270 */
[----:B------:R-:W2:Y:S01]  /*12c90*/  MUFU.TANH R17, R17 ;  /* 0x0000001100117308 */ /* 0x000ea20000002400 */
[----:B------:R-:W-:Y:S02]  /*12ca0*/  ISETP.GT.AND P1, PT, R12, 0x11, PT ;  /* 0x000000110c00780c */ /* 0x000fe40003f24270 */
[----:B------:R-:W-:Y:S02]  /*12cb0*/  ISETP.GT.AND P3, PT, R9, 0x1, PT ;  /* 0x000000010900780c */ /* 0x000fe40003f64270 */
[----:B-1----:R-:W-:Y:S02]  /*12cc0*/  FSEL R15, R160, -INF , P2 ;  /* 0xff800000a00f7808 */ /* 0x002fe40001000000 */
[----:B------:R-:W-:Y:S02]  /*12cd0*/  ISETP.GT.AND P2, PT, R12, 0x10, PT ;  /* 0x000000100c00780c */ /* 0x000fe40003f44270 */
[----:B------:R-:W-:Y:S01]  /*12ce0*/  FSEL R178, R178, -INF , P4 ;  /* 0xff800000b2b27808 */ /* 0x000fe20002000000 */
[----:B------:R-:W1:Y:S01]  /*12cf0*/  MUFU.TANH R185, R185 ;  /* 0x000000b900b97308 */ /* 0x000e620000002400 */
[----:B------:R-:W-:Y:S02]  /*12d00*/  ISETP.GT.AND P4, PT, R12, 0x18, PT ;  /* 0x000000180c00780c */ /* 0x000fe40003f84270 */
[----:B------:R-:W-:Y:S01]  /*12d10*/  FSEL R13, R161, -INF , P3 ;  /* 0xff800000a10d7808 */ /* 0x000fe20001800000 */
[----:B---3--:R-:W-:Y:S01]  /*12d20*/  FMUL.FTZ R16, R22, c[0x0][0x320] ;  /* 0x0000c80016107a20 */ /* 0x008fe20000410000 */
[----:B----4-:R-:W-:Y:S02]  /*12d30*/  FSEL R176, R176, -INF , P2 ;  /* 0xff800000b0b07808 */ /* 0x010fe40001000000 */
[----:B------:R-:W-:Y:S02]  /*12d40*/  FSEL R191, R191, -INF , P4 ;  /* 0xff800000bfbf7808 */ /* 0x000fe40002000000 */
[----:B------:R-:W-:Y:S01]  /*12d50*/  ISETP.GT.AND P0, PT, R9, 0x9, PT ;  /* 0x000000090900780c */ /* 0x000fe20003f04270 */
[----:B------:R-:W3:Y:S01]  /*12d60*/  MUFU.TANH R190, R24 ;  /* 0x0000001800be7308 */ /* 0x000ee20000002400 */
[----:B------:R-:W-:Y:S02]  /*12d70*/  ISETP.GT.AND P2, PT, R12, 0x20, PT ;  /* 0x000000200c00780c */ /* 0x000fe40003f44270 */
[----:B------:R-:W-:Y:S02]  /*12d80*/  FSEL R165, R165, -INF , P0 ;  /* 0xff800000a5a57808 */ /* 0x000fe40000000000 */
[----:B--2---:R-:W-:Y:S02]  /*12d90*/  FSEL R180, R17, -INF , P6 ;  /* 0xff80000011b47808 */ /* 0x004fe40003000000 */
[----:B------:R-:W-:Y:S02]  /*12da0*/  FMNMX.FTZ R17, R25, R2, !PT ;  /* 0x0000000219117209 */ /* 0x000fe40007810000 */
[----:B------:R-:W-:Y:S01]  /*12db0*/  FMNMX.FTZ R2, R15, R8, !PT ;  /* 0x000000080f027209 */ /* 0x000fe20007810000 */
[----:B------:R2:W-:Y:S01]  /*12dc0*/  MUFU.TANH R188, R27 ;  /* 0x0000001b00bc7308 */ /* 0x0005e20000002400 */
[----:B------:R-:W-:Y:S02]  /*12dd0*/  FMNMX.FTZ R14, R176, R17, !PT ;  /* 0x00000011b00e7209 */ /* 0x000fe40007810000 */
[----:B------:R-:W-:Y:S02]  /*12de0*/  FMNMX.FTZ R2, R13, R2, !PT ;  /* 0x000000020d027209 */ /* 0x000fe40007810000 */
[----:B-1----:R-:W-:Y:S02]  /*12df0*/  FSEL R185, R185, -INF , P1 ;  /* 0xff800000b9b97808 */ /* 0x002fe40000800000 */
[----:B------:R-:W-:Y:S02]  /*12e00*/  FMNMX.FTZ R2, R19, R2, !PT ;  /* 0x0000000213027209 */ /* 0x000fe40007810000 */
[----:B------:R-:W-:Y:S01]  /*12e10*/  FMNMX.FTZ R14, R185, R14, !PT ;  /* 0x0000000eb90e7209 */ /* 0x000fe20007810000 */
[----:B------:R-:W1:Y:S01]  /*12e20*/  MUFU.TANH R186, R28 ;  /* 0x0000001c00ba7308 */ /* 0x000e620000002400 */
[----:B------:R-:W-:Y:S02]  /*12e30*/  ISETP.GT.AND P0, PT, R9, 0x19, PT ;  /* 0x000000190900780c */ /* 0x000fe40003f04270 */
[----:B------:R-:W-:Y:S02]  /*12e40*/  FMNMX.FTZ R17, R191, R14, !PT ;  /* 0x0000000ebf117209 */ /* 0x000fe40007810000 */
[----:B---3--:R-:W-:Y:S02]  /*12e50*/  FSEL R190, R190, -INF , P2 ;  /* 0xff800000bebe7808 */ /* 0x008fe40001000000 */
[----:B------:R-:W-:Y:S02]  /*12e60*/  FMNMX.FTZ R17, R180, R17, !PT ;  /* 0x00000011b4117209 */ /* 0x000fe40007810000 */
[----:B------:R-:W-:Y:S01]  /*12e70*/  ISETP.GT.AND P1, PT, R12, 0x21, PT ;  /* 0x000000210c00780c */ /* 0x000fe20003f24270 */
[----:B------:R-:W3:Y:S01]  /*12e80*/  MUFU.TANH R16, R16 ;  /* 0x0000001000107308 */ /* 0x000ee20000002400 */
[----:B------:R-:W-:Y:S02]  /*12e90*/  ISETP.GT.AND P5, PT, R9, 0x11, PT ;  /* 0x000000110900780c */ /* 0x000fe40003fa4270 */
[----:B------:R-:W-:Y:S02]  /*12ea0*/  FSEL R247, R247, -INF , P0 ;  /* 0xff800000f7f77808 */ /* 0x000fe40000000000 */
[----:B--2---:R-:W-:Y:S02]  /*12eb0*/  FMNMX.FTZ R27, R165, R2, !PT ;  /* 0x00000002a51b7209 */ /* 0x004fe40007810000 */
[----:B------:R-:W-:Y:S02]  /*12ec0*/  FSEL R202, R202, -INF , P1 ;  /* 0xff800000caca7808 */ /* 0x000fe40000800000 */
[----:B------:R-:W-:Y:S01]  /*12ed0*/  ISETP.GT.AND P0, PT, R12, 0x28, PT ;  /* 0x000000280c00780c */ /* 0x000fe20003f04270 */
[----:B------:R-:W2:Y:S01]  /*12ee0*/  MUFU.TANH R184, R29 ;  /* 0x0000001d00b87308 */ /* 0x000ea20000002400 */
[----:B------:R-:W-:Y:S02]  /*12ef0*/  FMNMX.FTZ R17, R190, R17, !PT ;  /* 0x00000011be117209 */ /* 0x000fe40007810000 */
[----:B------:R-:W-:Y:S02]  /*12f00*/  FMNMX.FTZ R2, R178, R27, !PT ;  /* 0x0000001bb2027209 */ /* 0x000fe40007810000 */
[----:B-1----:R-:W-:Y:S02]  /*12f10*/  FSEL R186, R186, -INF , P0 ;  /* 0xff800000baba7808 */ /* 0x002fe40000000000 */
[----:B------:R-:W-:Y:S02]  /*12f20*/  FMNMX.FTZ R17, R202, R17, !PT ;  /* 0x00000011ca117209 */ /* 0x000fe40007810000 */
[----:B------:R-:W-:Y:S01]  /*12f30*/  ISETP.GT.AND P3, PT, R9, 0x18, PT ;  /* 0x000000180900780c */ /* 0x000fe20003f64270 */
[----:B------:R-:W1:Y:S01]  /*12f40*/  MUFU.TANH R246, R26 ;  /* 0x0000001a00f67308 */ /* 0x000e620000002400 */
[----:B------:R-:W-:Y:S02]  /*12f50*/  FSEL R189, R189, -INF , P5 ;  /* 0xff800000bdbd7808 */ /* 0x000fe40002800000 */
[----:B------:R-:W-:Y:S02]  /*12f60*/  FMNMX.FTZ R27, R186, R17, !PT ;  /* 0x00000011ba1b7209 */ /* 0x000fe40007810000 */
[----:B------:R-:W-:Y:S02]  /*12f70*/  FMNMX.FTZ R17, R189, R2, !PT ;  /* 0x00000002bd117209 */ /* 0x000fe40007810000 */
[----:B---3--:R-:W-:Y:S02]  /*12f80*/  FSEL R182, R16, -INF , P3 ;  /* 0xff80000010b67808 */ /* 0x008fe40001800000 */
[C---:B------:R-:W-:Y:S01]  /*12f90*/  ISETP.GT.AND P6, PT, R12.reuse, 0x29, PT ;  /* 0x000000290c00780c */ /* 0x040fe20003fc4270 */
[----:B------:R-:W3:Y:S01]  /*12fa0*/  MUFU.TANH R187, R32 ;  /* 0x0000002000bb7308 */ /* 0x000ee20000002400 */
[C---:B------:R-:W-:Y:S02]  /*12fb0*/  ISETP.GT.AND P4, PT, R12.reuse, 0x38, PT ;  /* 0x000000380c00780c */ /* 0x040fe40003f84270 */
[C---:B------:R-:W-:Y:S02]  /*12fc0*/  ISETP.GT.AND P2, PT, R12.reuse, 0x39, PT ;  /* 0x000000390c00780c */ /* 0x040fe40003f44270 */
[C---:B------:R-:W-:Y:S02]  /*12fd0*/  ISETP.GT.AND P1, PT, R9.reuse, 0x20, PT ;  /* 0x000000200900780c */ /* 0x040fe40003f24270 */
[C---:B------:R-:W-:Y:S02]  /*12fe0*/  ISETP.GT.AND P3, PT, R12.reuse, 0x30, PT ;  /* 0x000000300c00780c */ /* 0x040fe40003f64270 */
[----:B------:R-:W-:Y:S01]  /*12ff0*/  ISETP.GT.AND P5, PT, R12, 0x31, PT ;  /* 0x000000310c00780c */ /* 0x000fe20003fa4270 */
[----:B------:R-:W4:Y:S01]  /*13000*/  MUFU.TANH R183, R33 ;  /* 0x0000002100b77308 */ /* 0x000f220000002400 */
[----:B------:R-:W-:Y:S02]  /*13010*/  FMNMX.FTZ R12, R182, R17, !PT ;  /* 0x00000011b60c7209 */ /* 0x000fe40007810000 */
[----:B--2---:R-:W-:Y:S02]  /*13020*/  FSEL R184, R184, -INF , P6 ;  /* 0xff800000b8b87808 */ /* 0x004fe40003000000 */
[----:B------:R-:W-:Y:S02]  /*13030*/  ISETP.GT.AND P0, PT, R9, 0x21, PT ;  /* 0x000000210900780c */ /* 0x000fe40003f04270 */
[----:B-1----:R-:W-:Y:S02]  /*13040*/  FSEL R246, R246, -INF , P1 ;  /* 0xff800000f6f67808 */ /* 0x002fe40000800000 */
[----:B------:R-:W-:Y:S01]  /*13050*/  FMNMX.FTZ R17, R247, R12, !PT ;  /* 0x0000000cf7117209 */ /* 0x000fe20007810000 */
[----:B------:R-:W1:Y:S01]  /*13060*/  MUFU.TANH R251, R30 ;  /* 0x0000001e00fb7308 */ /* 0x000e620000002400 */
[----:B------:R-:W-:Y:S02]  /*13070*/  FMNMX.FTZ R2, R184, R27, !PT ;  /* 0x0000001bb8027209 */ /* 0x000fe40007810000 */
[----:B------:R-:W-:Y:S02]  /*13080*/  FSEL R188, R188, -INF , P0 ;  /* 0xff800000bcbc7808 */ /* 0x000fe40000000000 */
[----:B---3--:R-:W-:Y:S02]  /*13090*/  FSEL R187, R187, -INF , P3 ;  /* 0xff800000bbbb7808 */ /* 0x008fe40001800000 */
[----:B------:R-:W-:Y:S02]  /*130a0*/  ISETP.GT.AND P3, PT, R9, 0x28, PT ;  /* 0x000000280900780c */ /* 0x000fe40003f64270 */
[----:B------:R-:W-:Y:S01]  /*130b0*/  FMNMX.FTZ R17, R246, R17, !PT ;  /* 0x00000011f6117209 */ /* 0x000fe20007810000 */
[----:B------:R-:W2:Y:S01]  /*130c0*/  MUFU.TANH R177, R36 ;  /* 0x0000002400b17308 */ /* 0x000ea20000002400 */
[----:B------:R-:W-:Y:S02]  /*130d0*/  FMNMX.FTZ R2, R187, R2, !PT ;  /* 0x00000002bb027209 */ /* 0x000fe40007810000 */
[----:B------:R-:W-:Y:S02]  /*130e0*/  ISETP.GT.AND P0, PT, R9, 0x29, PT ;  /* 0x000000290900780c */ /* 0x000fe40003f04270 */
[----:B----4-:R-:W-:Y:S02]  /*130f0*/  FSEL R183, R183, -INF , P5 ;  /* 0xff800000b7b77808 */ /* 0x010fe40002800000 */
[----:B------:R-:W-:Y:S02]  /*13100*/  FMNMX.FTZ R12, R188, R17, !PT ;  /* 0x00000011bc0c7209 */ /* 0x000fe40007810000 */
[----:B------:R-:W-:Y:S01]  /*13110*/  FMNMX.FTZ R2, R183, R2, !PT ;  /* 0x00000002b7027209 */ /* 0x000fe20007810000 */
[----:B------:R-:W3:Y:S01]  /*13120*/  MUFU.TANH R249, R31 ;  /* 0x0000001f00f97308 */ /* 0x000ee20000002400 */
[----:B------:R-:W-:Y:S02]  /*13130*/  ISETP.GT.AND P1, PT, R9, 0x30, PT ;  /* 0x000000300900780c */ /* 0x000fe40003f24270 */
[----:B------:R-:W-:Y:S02]  /*13140*/  IADD3 R164, R139, R203, RZ ;  /* 0x000000cb8ba47210 */ /* 0x000fe40007ffe0ff */
[----:B-1----:R-:W-:Y:S04]  /*13150*/  FSEL R251, R251, -INF , P3 ;  /* 0xff800000fbfb7808 */ /* 0x002fe80001800000 */
[----:B------:R-:W-:Y:S01]  /*13160*/  FMNMX.FTZ R12, R251, R12, !PT ;  /* 0x0000000cfb0c7209 */ /* 0x000fe20007810000 */
[----:B------:R-:W1:Y:S01]  /*13170*/  MUFU.TANH R175, R37 ;  /* 0x0000002500af7308 */ /* 0x000e620000002400 */
[----:B--2---:R-:W-:Y:S04]  /*13180*/  FSEL R177, R177, -INF , P4 ;  /* 0xff800000b1b17808 */ /* 0x004fe80002000000 */
[----:B------:R-:W-:Y:S05]  /*13190*/  FMNMX.FTZ R14, R177, R2, !PT ;  /* 0x00000002b10e7209 */ /* 0x000fea0007810000 */
[----:B------:R-:W2:Y:S01]  /*131a0*/  MUFU.TANH R181, R34 ;  /* 0x0000002200b57308 */ /* 0x000ea20000002400 */
[----:B---3--:R-:W-:Y:S02]  /*131b0*/  FSEL R249, R249, -INF , P0 ;  /* 0xff800000f9f97808 */ /* 0x008fe40000000000 */
[----:B------:R-:W-:Y:S02]  /*131c0*/  ISETP.GT.AND P0, PT, R9, 0x31, PT ;  /* 0x000000310900780c */ /* 0x000fe40003f04270 */
[----:B------:R-:W-:Y:S05]  /*131d0*/  FMNMX.FTZ R12, R249, R12, !PT ;  /* 0x0000000cf90c7209 */ /* 0x000fea0007810000 */
[----:B------:R-:W3:Y:S01]  /*131e0*/  MUFU.TANH R179, R35 ;  /* 0x0000002300b37308 */ /* 0x000ee20000002400 */
[----:B-1----:R-:W-:Y:S04]  /*131f0*/  FSEL R175, R175, -INF , P2 ;  /* 0xff800000afaf7808 */ /* 0x002fe80001000000 */
[----:B------:R-:W-:Y:S05]  /*13200*/  FMNMX.FTZ R2, R175, R14, !PT ;  /* 0x0000000eaf027209 */ /* 0x000fea0007810000 */
[----:B------:R-:W1:Y:S01]  /*13210*/  MUFU.TANH R163, R38 ;  /* 0x0000002600a37308 */ /* 0x000e620000002400 */
[----:B------:R-:W4:Y:S01]  /*13220*/  SHFL.BFLY PT, R17, R2, 0x2, 0x1f ;  /* 0x0c401f0002117f89 */ /* 0x000f2200000e0000 */
[----:B--2---:R-:W-:Y:S02]  /*13230*/  FSEL R181, R181, -INF , P1 ;  /* 0xff800000b5b57808 */ /* 0x004fe40000800000 */
[----:B------:R-:W-:Y:S02]  /*13240*/  ISETP.GT.AND P1, PT, R9, 0x38, PT ;  /* 0x000000380900780c */ /* 0x000fe40003f24270 */
[----:B------:R-:W-:Y:S04]  /*13250*/  FMNMX.FTZ R12, R181, R12, !PT ;  /* 0x0000000cb50c7209 */ /* 0x000fe80007810000 */
[----:B------:R-:W2:Y:S01]  /*13260*/  MUFU.TANH R39, R39 ;  /* 0x0000002700277308 */ /* 0x000ea20000002400 */
[----:B---3--:R-:W-:Y:S01]  /*13270*/  FSEL R179, R179, -INF , P0 ;  /* 0xff800000b3b37808 */ /* 0x008fe20000000000 */
[----:B------:R-:W-:Y:S01]  /*13280*/  LDSM.16.MT88.4 R32, [R164] ;  /* 0x00000000a420783b */ /* 0x000fe20000004200 */
[----:B------:R-:W-:Y:S02]  /*13290*/  ISETP.GT.AND P0, PT, R9, 0x39, PT ;  /* 0x000000390900780c */ /* 0x000fe40003f04270 */
[----:B------:R-:W-:Y:S02]  /*132a0*/  FMNMX.FTZ R16, R179, R12, !PT ;  /* 0x0000000cb3107209 */ /* 0x000fe40007810000 */
[----:B-1----:R-:W-:Y:S02]  /*132b0*/  FSEL R163, R163, -INF , P1 ;  /* 0xff800000a3a37808 */ /* 0x002fe40000800000 */
[----:B----4-:R-:W-:Y:S02]  /*132c0*/  FMNMX.FTZ R17, R2, R17, !PT ;  /* 0x0000001102117209 */ /* 0x010fe40007810000 */
[----:B------:R-:W-:Y:S03]  /*132d0*/  FMNMX.FTZ R16, R163, R16, !PT ;  /* 0x00000010a3107209 */ /* 0x000fe60007810000 */
[----:B------:R-:W1:Y:S01]  /*132e0*/  SHFL.BFLY PT, R2, R17, 0x1, 0x1f ;  /* 0x0c201f0011027f89 */ /* 0x000e6200000e0000 */
[----:B--2---:R-:W-:Y:S04]  /*132f0*/  FSEL R161, R39, -INF , P0 ;  /* 0xff80000027a17808 */ /* 0x004fe80000000000 */
[----:B------:R-:W-:Y:S05]  /*13300*/  FMNMX.FTZ R14, R161, R16, !PT ;  /* 0x00000010a10e7209 */ /* 0x000fea0007810000 */
[----:B------:R-:W2:Y:S01]  /*13310*/  SHFL.BFLY PT, R9, R14, 0x2, 0x1f ;  /* 0x0c401f000e097f89 */ /* 0x000ea200000e0000 */
[----:B-1----:R-:W-:Y:S04]  /*13320*/  FMNMX.FTZ R2, R17, R2, !PT ;  /* 0x0000000211027209 */ /* 0x002fe80007810000 */
[C---:B------:R-:W-:Y:S01]  /*13330*/  FSETP.NEU.FTZ.AND P1, PT, R2.reuse, -INF , PT ;  /* 0xff8000000200780b */ /* 0x040fe20003f3d000 */
[C---:B------:R-:W-:Y:S03]  /*13340*/  FMUL.FTZ R162, R2.reuse, c[0x0][0x2d0] ;  /* 0x0000b40002a27a20 */ /* 0x040fe60000410000 */
[----:B------:R-:W-:Y:S02]  /*13350*/  FSEL R4, R2, RZ, P1 ;  /* 0x000000ff02047208 */ /* 0x000fe40000800000 */
[----:B------:R-:W-:Y:S02]  /*13360*/  FSEL R162, R162, RZ, P1 ;  /* 0x000000ffa2a27208 */ /* 0x000fe40000800000 */
[----:B--2---:R-:W-:Y:S01]  /*13370*/  FMNMX.FTZ R12, R14, R9, !PT ;  /* 0x000000090e0c7209 */ /* 0x004fe20007810000 */
[----:B------:R-:W-:Y:S02]  /*13380*/  FADD.FTZ R3, -R4, R3 ;  /* 0x0000000304037221 */ /* 0x000fe40000010100 */
[--C-:B------:R-:W-:Y:S02]  /*13390*/  FFMA.FTZ R174, R0, c[0x0][0x2d0], -R162.reuse ;  /* 0x0000b40000ae7a23 */ /* 0x100fe400000108a2 */
[----:B------:R-:W1:Y:S01]  /*133a0*/  SHFL.BFLY PT, R9, R12, 0x1, 0x1f ;  /* 0x0c201f000c097f89 */ /* 0x000e6200000e0000 */
[--C-:B------:R-:W-:Y:S02]  /*133b0*/  FFMA.FTZ R171, R25, c[0x0][0x2d0], -R162.reuse ;  /* 0x0000b40019ab7a23 */ /* 0x100fe400000108a2 */
[--C-:B------:R-:W-:Y:S01]  /*133c0*/  FFMA.FTZ R173, R21, c[0x0][0x2d0], -R162.reuse ;  /* 0x0000b40015ad7a23 */ /* 0x100fe200000108a2 */
[----:B------:R-:W-:Y:S01]  /*133d0*/  MUFU.EX2 R174, R174 ;  /* 0x000000ae00ae7308 */ /* 0x000fe20000000800 */
[--C-:B------:R-:W-:Y:S02]  /*133e0*/  FFMA.FTZ R172, R23, c[0x0][0x2d0], -R162.reuse ;  /* 0x0000b40017ac7a23 */ /* 0x100fe400000108a2 */
[----:B------:R-:W-:Y:S02]  /*133f0*/  FMUL.FTZ R6, R3, c[0x0][0x2d0] ;  /* 0x0000b40003067a20 */ /* 0x000fe40000410000 */
        /* <DEDUP_REMOVED lines=13> */
[C---:B------:R-:W-:Y:S02]  /*134d0*/  FMUL.FTZ R160, R0.reuse, c[0x0][0x2d0] ;  /* 0x0000b40000a07a20 */ /* 0x040fe40000410000 */
[--C-:B------:R-:W-:Y:S01]  /*134e0*/  FFMA.FTZ R250, R183, c[0x0][0x2d0], -R162.reuse ;  /* 0x0000b400b7fa7a23 */ /* 0x100fe200000108a2 */
[----:B------:R-:W-:Y:S01]  /*134f0*/  FSEL R5, R0, RZ, P0 ;  /* 0x000000ff00057208 */ /* 0x000fe20000000000 */
[--C-:B------:R-:W-:Y:S01]  /*13500*/  FFMA.FTZ R177, R177, c[0x0][0x2d0], -R162.reuse ;  /* 0x0000b400b1b17a23 */ /* 0x100fe200000108a2 */
[----:B------:R-:W-:Y:S01]  /*13510*/  FSEL R160, R160, RZ, P0 ;  /* 0x000000ffa0a07208 */ /* 0x000fe20000000000 */
[----:B------:R-:W1:Y:S01]  /*13520*/  MUFU.EX2 R171, R171 ;  /* 0x000000ab00ab7308 */ /* 0x000e620000000800 */
[----:B------:R-:W-:Y:S02]  /*13530*/  FFMA.FTZ R162, R175, c[0x0][0x2d0], -R162 ;  /* 0x0000b400afa27a23 */ /* 0x000fe400000108a2 */
[----:B------:R-:W-:Y:S01]  /*13540*/  FADD.FTZ R5, -R5, R8 ;  /* 0x0000000805057221 */ /* 0x000fe20000010100 */
[----:B--2---:R-:W-:Y:S01]  /*13550*/  F2FP.PACK_AB R144, R173, R174 ;  /* 0x000000aead90723e */ /* 0x004fe200000000ff */
[--C-:B------:R-:W-:Y:S02]  /*13560*/  FFMA.FTZ R168, R19, c[0x0][0x2d0], -R160.reuse ;  /* 0x0000b40013a87a23 */ /* 0x100fe400000108a0 */
[----:B------:R-:W2:Y:S01]  /*13570*/  LDSM.16.MT88.4 R16, [R166] ;  /* 0x00000000a610783b */ /* 0x000ea20000004200 */
[--C-:B------:R-:W-:Y:S02]  /*13580*/  FFMA.FTZ R170, R15, c[0x0][0x2d0], -R160.reuse ;  /* 0x0000b4000faa7a23 */ /* 0x100fe400000108a0 */
[--C-:B------:R-:W-:Y:S01]  /*13590*/  FFMA.FTZ R169, R13, c[0x0][0x2d0], -R160.reuse ;  /* 0x0000b4000da97a23 */ /* 0x100fe200000108a0 */
[----:B------:R-:W-:Y:S01]  /*135a0*/  MUFU.EX2 R168, R168 ;  /* 0x000000a800a87308 */ /* 0x000fe20000000800 */
[--C-:B------:R-:W-:Y:S01]  /*135b0*/  FFMA.FTZ R167, R165, c[0x0][0x2d0], -R160.reuse ;  /* 0x0000b400a5a77a23 */ /* 0x100fe200000108a0 */
[----:B------:R-:W-:Y:S01]  /*135c0*/  IADD3 R165, R197, R166, RZ ;  /* 0x000000a6c5a57210 */ /* 0x000fe20007ffe0ff */
[----:B------:R-:W-:Y:S02]  /*135d0*/  FMUL.FTZ R9, R5, c[0x0][0x2d0] ;  /* 0x0000b40005097a20 */ /* 0x000fe40000410000 */
[--C-:B------:R-:W-:Y:S02]  /*135e0*/  FFMA.FTZ R178, R178, c[0x0][0x2d0], -R160.reuse ;  /* 0x0000b400b2b27a23 */ /* 0x100fe400000108a0 */
[----:B------:R-:W3:Y:S01]  /*135f0*/  LDSM.16.MT88.4 R24, [R165] ;  /* 0x00000000a518783b */ /* 0x000ee20000004200 */
[--C-:B------:R-:W-:Y:S02]  /*13600*/  FFMA.FTZ R189, R189, c[0x0][0x2d0], -R160.reuse ;  /* 0x0000b400bdbd7a23 */ /* 0x100fe400000108a0 */
[----:B------:R-:W-:Y:S01]  /*13610*/  MUFU.EX2 R170, R170 ;  /* 0x000000aa00aa7308 */ /* 0x000fe20000000800 */
[--C-:B------:R-:W-:Y:S01]  /*13620*/  FFMA.FTZ R182, R182, c[0x0][0x2d0], -R160.reuse ;  /* 0x0000b400b6b67a23 */ /* 0x100fe200000108a0 */
[----:B-1----:R-:W-:Y:S01]  /*13630*/  F2FP.PACK_AB R146, R171, R172 ;  /* 0x000000acab92723e */ /* 0x002fe200000000ff */
[--C-:B------:R-:W-:Y:S02]  /*13640*/  FFMA.FTZ R247, R247, c[0x0][0x2d0], -R160.reuse ;  /* 0x0000b400f7f77a23 */ /* 0x100fe400000108a0 */
[----:B------:R-:W-:Y:S01]  /*13650*/  LDSM.16.MT88.4 R156, [R165+0x3800] ;  /* 0x00380000a59c783b */ /* 0x000fe20000004200 */
[--C-:B------:R-:W-:Y:S02]  /*13660*/  FFMA.FTZ R246, R246, c[0x0][0x2d0], -R160.reuse ;  /* 0x0000b400f6f67a23 */ /* 0x100fe400000108a0 */
[--C-:B------:R-:W-:Y:S02]  /*13670*/  FFMA.FTZ R188, R188, c[0x0][0x2d0], -R160.reuse ;  /* 0x0000b400bcbc7a23 */ /* 0x100fe400000108a0 */
[----:B------:R-:W1:Y:S01]  /*13680*/  MUFU.EX2 R169, R169 ;  /* 0x000000a900a97308 */ /* 0x000e620000000800 */
[--C-:B------:R-:W-:Y:S02]  /*13690*/  FFMA.FTZ R248, R251, c[0x0][0x2d0], -R160.reuse ;  /* 0x0000b400fbf87a23 */ /* 0x100fe400000108a0 */
[--C-:B------:R-:W-:Y:S02]  /*136a0*/  FFMA.FTZ R249, R249, c[0x0][0x2d0], -R160.reuse ;  /* 0x0000b400f9f97a23 */ /* 0x100fe400000108a0 */
[--C-:B------:R-:W-:Y:S02]  /*136b0*/  FFMA.FTZ R181, R181, c[0x0][0x2d0], -R160.reuse ;  /* 0x0000b400b5b57a23 */ /* 0x100fe400000108a0 */
[--C-:B------:R-:W-:Y:S02]  /*136c0*/  FFMA.FTZ R252, R179, c[0x0][0x2d0], -R160.reuse ;  /* 0x0000b400b3fc7a23 */ /* 0x100fe400000108a0 */
[--C-:B------:R-:W-:Y:S01]  /*136d0*/  FFMA.FTZ R179, R163, c[0x0][0x2d0], -R160.reuse ;  /* 0x0000b400a3b37a23 */ /* 0x100fe200000108a0 */
[----:B------:R-:W4:Y:S01]  /*136e0*/  MUFU.EX2 R167, R167 ;  /* 0x000000a700a77308 */ /* 0x000f220000000800 */
[----:B------:R-:W-:Y:S09]  /*136f0*/  FFMA.FTZ R160, R161, c[0x0][0x2d0], -R160 ;  /* 0x0000b400a1a07a23 */ /* 0x000ff200000108a0 */
[----:B------:R-:W5:Y:S01]  /*13700*/  MUFU.EX2 R8, R6 ;  /* 0x0000000600087308 */ /* 0x000f620000000800 */
[----:B-1----:R-:W-:Y:S09]  /*13710*/  F2FP.PACK_AB R145, R169, R170 ;  /* 0x000000aaa991723e */ /* 0x002ff200000000ff */
[----:B------:R-:W1:Y:S01]  /*13720*/  MUFU.EX2 R3, R9 ;  /* 0x0000000900037308 */ /* 0x000e620000000800 */
[----:B----4-:R-:W-:Y:S09]  /*13730*/  F2FP.PACK_AB R147, R167, R168 ;  /* 0x000000a8a793723e */ /* 0x010ff200000000ff */
[----:B------:R-:W-:Y:S01]  /*13740*/  MUFU.EX2 R175, R162 ;  /* 0x000000a200af7308 */ /* 0x000fe20000000800 */
[C---:B-----5:R-:W-:Y:S02]  /*13750*/  FMUL.FTZ R4, R8.reuse, R132 ;  /* 0x0000008408047220 */ /* 0x060fe40000410000 */
[C---:B------:R-:W-:Y:S02]  /*13760*/  FMUL.FTZ R5, R8.reuse, R133 ;  /* 0x0000008508057220 */ /* 0x040fe40000410000 */
[C---:B------:R-:W-:Y:S02]  /*13770*/  FMUL.FTZ R12, R8.reuse, R128 ;  /* 0x00000080080c7220 */ /* 0x040fe40000410000 */
[C---:B------:R-:W-:Y:S03]  /*13780*/  FMUL.FTZ R13, R8.reuse, R129 ;  /* 0x00000081080d7220 */ /* 0x040fe60000410000 */
[----:B------:R4:W-:Y:S01]  /*13790*/  MUFU.EX2 R183, R160 ;  /* 0x000000a000b77308 */ /* 0x0009e20000000800 */
[C---:B------:R-:W-:Y:S02]  /*137a0*/  FMUL.FTZ R20, R8.reuse, R120 ;  /* 0x0000007808147220 */ /* 0x040fe40000410000 */
[----:B-1----:R-:W-:Y:S01]  /*137b0*/  FMUL.FTZ R6, R3, R134 ;  /* 0x0000008603067220 */ /* 0x002fe20000410000 */
[----:B------:R-:W-:Y:S01]  /*137c0*/  IADD3 R9, R197, R164, RZ ;  /* 0x000000a4c5097210 */ /* 0x000fe20007ffe0ff */
[C---:B------:R-:W-:Y:S02]  /*137d0*/  FMUL.FTZ R7, R3.reuse, R135 ;  /* 0x0000008703077220 */ /* 0x040fe40000410000 */
[----:B------:R-:W-:Y:S01]  /*137e0*/  LDSM.16.MT88.4 R132, [R165+0x2800] ;  /* 0x00280000a584783b */ /* 0x000fe20000004200 */
[C---:B------:R-:W-:Y:S02]  /*137f0*/  FMUL.FTZ R14, R3.reuse, R130 ;  /* 0x00000082030e7220 */ /* 0x040fe40000410000 */
[C---:B------:R-:W-:Y:S01]  /*13800*/  FMUL.FTZ R15, R3.reuse, R131 ;  /* 0x00000083030f7220 */ /* 0x040fe20000410000 */
[----:B------:R-:W-:Y:S01]  /*13810*/  MUFU.EX2 R176, R176 ;  /* 0x000000b000b07308 */ /* 0x000fe20000000800 */
[C---:B--2---:R-:W-:Y:S03]  /*13820*/  HMMA.16816.F32 R4, R144.reuse, R16, R4 ;  /* 0x000000109004723c */ /* 0x044fe60000001804 */
[----:B------:R-:W-:Y:S02]  /*13830*/  LDSM.16.MT88.4 R128, [R166+0x2800] ;  /* 0x00280000a680783b */ /* 0x000fe40000004200 */
[C---:B------:R-:W-:Y:S02]  /*13840*/  FMUL.FTZ R21, R8.reuse, R121 ;  /* 0x0000007908157220 */ /* 0x040fe40000410000 */
[C---:B------:R-:W-:Y:S01]  /*13850*/  FMUL.FTZ R16, R8.reuse, R124 ;  /* 0x0000007c08107220 */ /* 0x040fe20000410000 */
[C---:B------:R-:W-:Y:S01]  /*13860*/  HMMA.16816.F32 R12, R144.reuse, R18, R12 ;  /* 0x00000012900c723c */ /* 0x040fe2000000180c */
[----:B------:R-:W1:Y:S02]  /*13870*/  MUFU.EX2 R185, R185 ;  /* 0x000000b900b97308 */ /* 0x000e640000000800 */
[----:B------:R-:W-:Y:S01]  /*13880*/  LDSM.16.MT88.4 R148, [R9+0x1800] ;  /* 0x001800000994783b */ /* 0x000fe20000004200 */
[C---:B------:R-:W-:Y:S02]  /*13890*/  FMUL.FTZ R17, R8.reuse, R125 ;  /* 0x0000007d08117220 */ /* 0x040fe40000410000 */
[C---:B------:R-:W-:Y:S02]  /*138a0*/  FMUL.FTZ R22, R3.reuse, R122 ;  /* 0x0000007a03167220 */ /* 0x040fe40000410000 */
[C---:B------:R-:W-:Y:S03]  /*138b0*/  FMUL.FTZ R18, R3.reuse, R126 ;  /* 0x0000007e03127220 */ /* 0x040fe60000410000 */
[----:B----4-:R-:W-:Y:S01]  /*138c0*/  LDSM.16.MT88.4 R160, [R164+0x3800] ;  /* 0x00380000a4a0783b */ /* 0x010fe20000004200 */
[C---:B------:R-:W-:Y:S01]  /*138d0*/  FMUL.FTZ R19, R3.reuse, R127 ;  /* 0x0000007f03137220 */ /* 0x040fe20000410000 */
[----:B------:R-:W-:Y:S01]  /*138e0*/  MUFU.EX2 R178, R178 ;  /* 0x000000b200b27308 */ /* 0x000fe20000000800 */
[C---:B------:R-:W-:Y:S02]  /*138f0*/  FMUL.FTZ R23, R3.reuse, R123 ;  /* 0x0000007b03177220 */ /* 0x040fe40000410000 */
[C---:B------:R-:W-:Y:S02]  /*13900*/  FMUL.FTZ R28, R8.reuse, R112 ;  /* 0x00000070081c7220 */ /* 0x040fe40000410000 */
[C---:B------:R-:W-:Y:S01]  /*13910*/  FMUL.FTZ R29, R8.reuse, R113 ;  /* 0x00000071081d7220 */ /* 0x040fe20000410000 */
[C---:B---3--:R-:W-:Y:S01]  /*13920*/  HMMA.16816.F32 R16, R144.reuse, R24, R16 ;  /* 0x000000189010723c */ /* 0x048fe20000001810 */
[----:B------:R-:W2:Y:S02]  /*13930*/  LDSM.16.MT88.4 R124, [R9] ;  /* 0x00000000097c783b */ /* 0x000ea40000004200 */
[C---:B------:R-:W-:Y:S01]  /*13940*/  FMUL.FTZ R30, R3.reuse, R114 ;  /* 0x00000072031e7220 */ /* 0x040fe20000410000 */
[----:B------:R-:W3:Y:S01]  /*13950*/  MUFU.EX2 R189, R189 ;  /* 0x000000bd00bd7308 */ /* 0x000ee20000000800 */
        /* <DEDUP_REMOVED lines=15> */
[----:B------:R-:W5:Y:S02]  /*13a50*/  MUFU.EX2 R180, R180 ;  /* 0x000000b400b47308 */ /* 0x000f640000000800 */
        /* <DEDUP_REMOVED lines=10> */
[----:B------:R-:W1:Y:S01]  /*13b00*/  MUFU.EX2 R247, R247 ;  /* 0x000000f700f77308 */ /* 0x000e620000000800 */
        /* <DEDUP_REMOVED lines=18> */
[----:B------:R-:W2:Y:S02]  /*13c30*/  MUFU.EX2 R246, R246 ;  /* 0x000000f600f67308 */ /* 0x000ea40000000800 */
[C---:B------:R-:W-:Y:S02]  /*13c40*/  FMUL.FTZ R52, R8.reuse, R52 ;  /* 0x0000003408347220 */ /* 0x040fe40000410000 */
[C---:B------:R-:W-:Y:S02]  /*13c50*/  FMUL.FTZ R53, R8.reuse, R53 ;  /* 0x0000003508357220 */ /* 0x040fe40000410000 */
[C---:B------:R-:W-:Y:S01]  /*13c60*/  FMUL.FTZ R54, R3.reuse, R54 ;  /* 0x0000003603367220 */ /* 0x040fe20000410000 */
[C---:B-1----:R-:W-:Y:S03]  /*13c70*/  HMMA.16816.F32 R48, R144.reuse, R108, R48 ;  /* 0x0000006c9030723c */ /* 0x042fe60000001830 */
[----:B------:R-:W1:Y:S01]  /*13c80*/  MUFU.EX2 R188, R188 ;  /* 0x000000bc00bc7308 */ /* 0x000e620000000800 */
[C---:B------:R-:W-:Y:S02]  /*13c90*/  FMUL.FTZ R55, R3.reuse, R55 ;  /* 0x0000003703377220 */ /* 0x040fe40000410000 */
[C---:B------:R-:W-:Y:S02]  /*13ca0*/  FMUL.FTZ R56, R8.reuse, R56 ;  /* 0x0000003808387220 */ /* 0x040fe40000410000 */
[C---:B------:R-:W-:Y:S04]  /*13cb0*/  FMUL.FTZ R57, R8.reuse, R57 ;  /* 0x0000003908397220 */ /* 0x040fe80000410000 */
[C---:B------:R-:W-:Y:S01]  /*13cc0*/  FMUL.FTZ R58, R3.reuse, R58 ;  /* 0x0000003a033a7220 */ /* 0x040fe20000410000 */
[C---:B------:R-:W-:Y:S01]  /*13cd0*/  HMMA.16816.F32 R52, R144.reuse, R110, R52 ;  /* 0x0000006e9034723c */ /* 0x040fe20000001834 */
[----:B------:R-:W4:Y:S01]  /*13ce0*/  LDSM.16.MT88.4 R108, [R166+0x4000] ;  /* 0x00400000a66c783b */ /* 0x000f220000004200 */
[----:B------:R-:W-:Y:S01]  /*13cf0*/  MUFU.EX2 R186, R186 ;  /* 0x000000ba00ba7308 */ /* 0x000fe20000000800 */
[C---:B------:R-:W-:Y:S02]  /*13d00*/  FMUL.FTZ R59, R3.reuse, R59 ;  /* 0x0000003b033b7220 */ /* 0x040fe40000410000 */
[C---:B------:R-:W-:Y:S02]  /*13d10*/  FMUL.FTZ R60, R8.reuse, R60 ;  /* 0x0000003c083c7220 */ /* 0x040fe40000410000 */
[C---:B------:R-:W-:Y:S02]  /*13d20*/  FMUL.FTZ R61, R8.reuse, R61 ;  /* 0x0000003d083d7220 */ /* 0x040fe40000410000 */
[C---:B------:R-:W-:Y:S01]  /*13d30*/  FMUL.FTZ R62, R3.reuse, R62 ;  /* 0x0000003e033e7220 */ /* 0x040fe20000410000 */
[C---:B------:R-:W-:Y:S02]  /*13d40*/  HMMA.16816.F32 R56, R144.reuse, R104, R56 ;  /* 0x000000689038723c */ /* 0x040fe40000001838 */
[----:B------:R-:W1:Y:S01]  /*13d50*/  MUFU.EX2 R184, R184 ;  /* 0x000000b800b87308 */ /* 0x000e620000000800 */
[C---:B------:R-:W-:Y:S02]  /*13d60*/  FMUL.FTZ R63, R3.reuse, R63 ;  /* 0x0000003f033f7220 */ /* 0x040fe40000410000 */
[C---:B------:R-:W-:Y:S02]  /*13d70*/  FMUL.FTZ R64, R8.reuse, R64 ;  /* 0x0000004008407220 */ /* 0x040fe40000410000 */
[C---:B------:R-:W-:Y:S02]  /*13d80*/  FMUL.FTZ R65, R8.reuse, R65 ;  /* 0x0000004108417220 */ /* 0x040fe40000410000 */
[C---:B------:R-:W-:Y:S01]  /*13d90*/  FMUL.FTZ R66, R3.reuse, R66 ;  /* 0x0000004203427220 */ /* 0x040fe20000410000 */
[C---:B------:R-:W-:Y:S01]  /*13da0*/  HMMA.16816.F32 R60, R144.reuse, R106, R60 ;  /* 0x0000006a903c723c */ /* 0x040fe2000000183c */
[----:B------:R-:W1:Y:S01]  /*13db0*/  LDSM.16.MT88.4 R104, [R165+0x4000] ;  /* 0x00400000a568783b */ /* 0x000e620000004200 */
        /* <DEDUP_REMOVED lines=12> */
[----:B------:R-:W2:Y:S01]  /*13e80*/  LDSM.16.MT88.4 R112, [R164+0x4000] ;  /* 0x00400000a470783b */ /* 0x000ea20000004200 */
[----:B------:R-:W-:Y:S01]  /*13e90*/  MUFU.EX2 R187, R187 ;  /* 0x000000bb00bb7308 */ /* 0x000fe20000000800 */
[C---:B------:R-:W-:Y:S02]  /*13ea0*/  FMUL.FTZ R75, R3.reuse, R75 ;  /* 0x0000004b034b7220 */ /* 0x040fe40000410000 */
[C---:B------:R-:W-:Y:S02]  /*13eb0*/  FMUL.FTZ R76, R8.reuse, R76 ;  /* 0x0000004c084c7220 */ /* 0x040fe40000410000 */
[C---:B------:R-:W-:Y:S02]  /*13ec0*/  FMUL.FTZ R77, R8.reuse, R77 ;  /* 0x0000004d084d7220 */ /* 0x040fe40000410000 */
[C---:B------:R-:W-:Y:S01]  /*13ed0*/  FMUL.FTZ R78, R3.reuse, R78 ;  /* 0x0000004e034e7220 */ /* 0x040fe20000410000 */
[C---:B----4-:R-:W-:Y:S02]  /*13ee0*/  HMMA.16816.F32 R72, R144.reuse, R108, R72 ;  /* 0x0000006c9048723c */ /* 0x050fe40000001848 */
[----:B------:R-:W4:Y:S01]  /*13ef0*/  MUFU.EX2 R250, R250 ;  /* 0x000000fa00fa7308 */ /* 0x000f220000000800 */
[C---:B------:R-:W-:Y:S02]  /*13f00*/  FMUL.FTZ R79, R3.reuse, R79 ;  /* 0x0000004f034f7220 */ /* 0x040fe40000410000 */
[C---:B------:R-:W-:Y:S02]  /*13f10*/  FMUL.FTZ R80, R8.reuse, R80 ;  /* 0x0000005008507220 */ /* 0x040fe40000410000 */
[C---:B------:R-:W-:Y:S02]  /*13f20*/  FMUL.FTZ R81, R8.reuse, R81 ;  /* 0x0000005108517220 */ /* 0x040fe40000410000 */
        /* <DEDUP_REMOVED lines=8> */
[C---:B-1----:R-:W-:Y:S02]  /*13fb0*/  HMMA.16816.F32 R80, R144.reuse, R104, R80 ;  /* 0x000000689050723c */ /* 0x042fe40000001850 */
[----:B------:R-:W1:Y:S01]  /*13fc0*/  MUFU.EX2 R252, R252 ;  /* 0x000000fc00fc7308 */ /* 0x000e620000000800 */
[----:B------:R-:W-:Y:S02]  /*13fd0*/  FMUL.FTZ R87, R3, R87 ;  /* 0x0000005703577220 */ /* 0x000fe40000410000 */
[C---:B------:R-:W-:Y:S02]  /*13fe0*/  FMUL.FTZ R88, R8.reuse, R88 ;  /* 0x0000005808587220 */ /* 0x040fe40000410000 */
[C---:B------:R-:W-:Y:S01]  /*13ff0*/  FMUL.FTZ R89, R8.reuse, R89 ;  /* 0x0000005908597220 */ /* 0x040fe20000410000 */
[----:B------:R-:W-:Y:S01]  /*14000*/  F2FP.PACK_AB R104, R185, R176 ;  /* 0x000000b0b968723e */ /* 0x000fe200000000ff */
[C---:B------:R-:W-:Y:S01]  /*14010*/  FMUL.FTZ R90, R3.reuse, R90 ;  /* 0x0000005a035a7220 */ /* 0x040fe20000410000 */
[C---:B------:R-:W-:Y:S02]  /*14020*/  HMMA.16816.F32 R84, R144.reuse, R106, R84 ;  /* 0x0000006a9054723c */ /* 0x040fe40000001854 */
[----:B------:R-:W1:Y:S01]  /*14030*/  MUFU.EX2 R177, R177 ;  /* 0x000000b100b17308 */ /* 0x000e620000000800 */
[----:B------:R-:W-:Y:S01]  /*14040*/  FMUL.FTZ R91, R3, R91 ;  /* 0x0000005b035b7220 */ /* 0x000fe20000410000 */
[----:B---3--:R-:W-:Y:S01]  /*14050*/  F2FP.PACK_AB R105, R189, R178 ;  /* 0x000000b2bd69723e */ /* 0x008fe200000000ff */
[C---:B------:R-:W-:Y:S02]  /*14060*/  FMUL.FTZ R92, R8.reuse, R92 ;  /* 0x0000005c085c7220 */ /* 0x040fe40000410000 */
[----:B------:R-:W-:Y:S01]  /*14070*/  FMUL.FTZ R93, R8, R93 ;  /* 0x0000005d085d7220 */ /* 0x000fe20000410000 */
[----:B-----5:R-:W-:Y:S01]  /*14080*/  F2FP.PACK_AB R106, R180, R191 ;  /* 0x000000bfb46a723e */ /* 0x020fe200000000ff */
[C---:B------:R-:W-:Y:S01]  /*14090*/  FMUL.FTZ R94, R3.reuse, R94 ;  /* 0x0000005e035e7220 */ /* 0x040fe20000410000 */
[C---:B--2---:R-:W-:Y:S02]  /*140a0*/  HMMA.16816.F32 R88, R144.reuse, R112, R88 ;  /* 0x000000709058723c */ /* 0x044fe40000001858 */
[----:B------:R-:W2:Y:S01]  /*140b0*/  MUFU.EX2 R179, R179 ;  /* 0x000000b300b37308 */ /* 0x000ea20000000800 */
[----:B------:R-:W-:Y:S01]  /*140c0*/  FMUL.FTZ R95, R3, R95 ;  /* 0x0000005f035f7220 */ /* 0x000fe20000410000 */
[----:B------:R-:W-:Y:S01]  /*140d0*/  F2FP.PACK_AB R107, R247, R182 ;  /* 0x000000b6f76b723e */ /* 0x000fe200000000ff */
[C---:B------:R-:W-:Y:S02]  /*140e0*/  FMUL.FTZ R96, R8.reuse, R96 ;  /* 0x0000006008607220 */ /* 0x040fe40000410000 */
[C---:B------:R-:W-:Y:S02]  /*140f0*/  FMUL.FTZ R97, R8.reuse, R97 ;  /* 0x0000006108617220 */ /* 0x040fe40000410000 */
[C---:B------:R-:W-:Y:S01]  /*14100*/  FMUL.FTZ R98, R3.reuse, R98 ;  /* 0x0000006203627220 */ /* 0x040fe20000410000 */
[C---:B------:R-:W-:Y:S01]  /*14110*/  HMMA.16816.F32 R92, R144.reuse, R114, R92 ;  /* 0x00000072905c723c */ /* 0x040fe2000000185c */
[----:B------:R-:W3:Y:S02]  /*14120*/  LDSM.16.MT88.4 R112, [R164+0x800] ;  /* 0x00080000a470783b */ /* 0x000ee40000004200 */
[C---:B------:R-:W-:Y:S02]  /*14130*/  FMUL.FTZ R99, R3.reuse, R99 ;  /* 0x0000006303637220 */ /* 0x040fe40000410000 */
[C---:B------:R-:W-:Y:S02]  /*14140*/  FMUL.FTZ R100, R8.reuse, R100 ;  /* 0x0000006408647220 */ /* 0x040fe40000410000 */
[C---:B------:R-:W-:Y:S02]  /*14150*/  FMUL.FTZ R101, R8.reuse, R101 ;  /* 0x0000006508657220 */ /* 0x040fe40000410000 */
[C---:B------:R-:W-:Y:S01]  /*14160*/  FMUL.FTZ R102, R3.reuse, R102 ;  /* 0x0000006603667220 */ /* 0x040fe20000410000 */
[C---:B----4-:R-:W-:Y:S03]  /*14170*/  HMMA.16816.F32 R96, R144.reuse, R108, R96 ;  /* 0x0000006c9060723c */ /* 0x050fe60000001860 */
[C---:B------:R-:W-:Y:S02]  /*14180*/  FMUL.FTZ R103, R3.reuse, R103 ;  /* 0x0000006703677220 */ /* 0x040fe40000410000 */
[----:B------:R-:W-:Y:S02]  /*14190*/  FFMA.FTZ R170, R3, R238, R170 ;  /* 0x000000ee03aa7223 */ /* 0x000fe400000100aa */
[----:B------:R-:W-:Y:S02]  /*141a0*/  FFMA.FTZ R174, R8, R239, R174 ;  /* 0x000000ef08ae7223 */ /* 0x000fe400000100ae */
[----:B------:R-:W-:Y:S01]  /*141b0*/  FADD.FTZ R169, R169, R170 ;  /* 0x000000aaa9a97221 */ /* 0x000fe20000010000 */
[----:B------:R-:W-:Y:S01]  /*141c0*/  HMMA.16816.F32 R100, R144, R110, R100 ;  /* 0x0000006e9064723c */ /* 0x000fe20000001864 */
[----:B------:R-:W4:Y:S02]  /*141d0*/  LDSM.16.MT88.4 R108, [R164+0x2800] ;  /* 0x00280000a46c783b */ /* 0x000f240000004200 */
[----:B------:R-:W-:Y:S02]  /*141e0*/  FADD.FTZ R173, R173, R174 ;  /* 0x000000aeadad7221 */ /* 0x000fe40000010000 */
[----:B------:R-:W-:Y:S02]  /*141f0*/  FADD.FTZ R168, R168, R169 ;  /* 0x000000a9a8a87221 */ /* 0x000fe40000010000 */
[----:B------:R-:W-:Y:S01]  /*14200*/  FADD.FTZ R172, R172, R173 ;  /* 0x000000adacac7221 */ /* 0x000fe20000010000 */
        /* <DEDUP_REMOVED lines=15> */
[C---:B---3--:R-:W-:Y:S04]  /*14300*/  HMMA.16816.F32 R24, R104.reuse, R112, R24 ;  /* 0x000000706818723c */ /* 0x048fe80000001818 */
[----:B------:R-:W-:Y:S02]  /*14310*/  FADD.FTZ R191, R180, R191 ;  /* 0x000000bfb4bf7221 */ /* 0x000fe40000010000 */
[----:B------:R-:W-:Y:S02]  /*14320*/  FADD.FTZ R247, R247, R182 ;  /* 0x000000b6f7f77221 */ /* 0x000fe40000010000 */
[C---:B------:R-:W-:Y:S01]  /*14330*/  HMMA.16816.F32 R28, R104.reuse, R114, R28 ;  /* 0x00000072681c723c */ /* 0x040fe2000000181c */
[----:B------:R-:W3:Y:S03]  /*14340*/  LDSM.16.MT88.4 R112, [R166+0x4800] ;  /* 0x00480000a670783b */ /* 0x000ee60000004200 */
[----:B------:R-:W-:Y:S04]  /*14350*/  FADD.FTZ R247, R246, R247 ;  /* 0x000000f7f6f77221 */ /* 0x000fe80000010000 */
[C---:B------:R-:W-:Y:S04]  /*14360*/  HMMA.16816.F32 R32, R104.reuse, R124, R32 ;  /* 0x0000007c6820723c */ /* 0x040fe80000001820 */
[----:B------:R-:W-:Y:S04]  /*14370*/  FADD.FTZ R247, R188, R247 ;  /* 0x000000f7bcf77221 */ /* 0x000fe80000010000 */
        /* <DEDUP_REMOVED lines=8> */
[C---:B----4-:R-:W-:Y:S08]  /*14400*/  HMMA.16816.F32 R56, R104.reuse, R108, R56 ;  /* 0x0000006c6838723c */ /* 0x050ff00000001838 */
[C---:B------:R-:W-:Y:S01]  /*14410*/  HMMA.16816.F32 R60, R104.reuse, R110, R60 ;  /* 0x0000006e683c723c */ /* 0x040fe2000000183c */
[----:B------:R-:W4:Y:S07]  /*14420*/  LDSM.16.MT88.4 R108, [R164+0x4800] ;  /* 0x00480000a46c783b */ /* 0x000f2e0000004200 */
[C---:B-----5:R-:W-:Y:S08]  /*14430*/  HMMA.16816.F32 R64, R104.reuse, R116, R64 ;  /* 0x000000746840723c */ /* 0x060ff00000001840 */
[C---:B------:R-:W-:Y:S01]  /*14440*/  HMMA.16816.F32 R68, R104.reuse, R118, R68 ;  /* 0x000000766844723c */ /* 0x040fe20000001844 */
[----:B------:R-:W5:Y:S07]  /*14450*/  LDSM.16.MT88.4 R116, [R9+0x4800] ;  /* 0x004800000974783b */ /* 0x000f6e0000004200 */
[C---:B---3--:R-:W-:Y:S08]  /*14460*/  HMMA.16816.F32 R72, R104.reuse, R112, R72 ;  /* 0x000000706848723c */ /* 0x048ff00000001848 */
[C---:B------:R-:W-:Y:S01]  /*14470*/  HMMA.16816.F32 R76, R104.reuse, R114, R76 ;  /* 0x00000072684c723c */ /* 0x040fe2000000184c */
[----:B------:R-:W3:Y:S07]  /*14480*/  LDSM.16.MT88.4 R112, [R166+0x1000] ;  /* 0x00100000a670783b */ /* 0x000eee0000004200 */
[C---:B------:R-:W-:Y:S08]  /*14490*/  HMMA.16816.F32 R80, R104.reuse, R120, R80 ;  /* 0x000000786850723c */ /* 0x040ff00000001850 */
[C---:B------:R-:W-:Y:S01]  /*144a0*/  HMMA.16816.F32 R84, R104.reuse, R122, R84 ;  /* 0x0000007a6854723c */ /* 0x040fe20000001854 */
[----:B------:R-:W1:Y:S07]  /*144b0*/  LDSM.16.MT88.4 R120, [R164+0x1000] ;  /* 0x00100000a478783b */ /* 0x000e6e0000004200 */
[C---:B----4-:R-:W-:Y:S08]  /*144c0*/  HMMA.16816.F32 R88, R104.reuse, R108, R88 ;  /* 0x0000006c6858723c */ /* 0x050ff00000001858 */
[C---:B------:R-:W-:Y:S01]  /*144d0*/  HMMA.16816.F32 R92, R104.reuse, R110, R92 ;  /* 0x0000006e685c723c */ /* 0x040fe2000000185c */
[----:B------:R-:W4:Y:S07]  /*144e0*/  LDSM.16.MT88.4 R108, [R164+0x3000] ;  /* 0x00300000a46c783b */ /* 0x000f2e0000004200 */
[C---:B-----5:R-:W-:Y:S08]  /*144f0*/  HMMA.16816.F32 R96, R104.reuse, R116, R96 ;  /* 0x000000746860723c */ /* 0x060ff00000001860 */
[----:B------:R-:W-:Y:S01]  /*14500*/  HMMA.16816.F32 R100, R104, R118, R100 ;  /* 0x000000766864723c */ /* 0x000fe20000001864 */
[----:B------:R-:W-:Y:S06]  /*14510*/  LDSM.16.MT88.4 R116, [R166+0x5000] ;  /* 0x00500000a674783b */ /* 0x000fec0000004200 */
[----:B------:R-:W-:Y:S02]  /*14520*/  F2FP.PACK_AB R104, R202, R190 ;  /* 0x000000beca68723e */ /* 0x000fe400000000ff */
[----:B------:R-:W-:Y:S03]  /*14530*/  F2FP.PACK_AB R105, R188, R246 ;  /* 0x000000f6bc69723e */ /* 0x000fe600000000ff */
[----:B------:R-:W-:Y:S02]  /*14540*/  F2FP.PACK_AB R106, R184, R186 ;  /* 0x000000bab86a723e */ /* 0x000fe400000000ff */
[C---:B------:R-:W-:Y:S01]  /*14550*/  F2FP.PACK_AB R107, R249.reuse, R248 ;  /* 0x000000f8f96b723e */ /* 0x040fe200000000ff */
[----:B------:R-:W-:Y:S04]  /*14560*/  FADD.FTZ R248, R248, R247 ;  /* 0x000000f7f8f87221 */ /* 0x000fe80000010000 */
[----:B------:R-:W-:Y:S02]  /*14570*/  FADD.FTZ R248, R249, R248 ;  /* 0x000000f8f9f87221 */ /* 0x000fe40000010000 */
[C---:B---3--:R-:W-:Y:S08]  /*14580*/  HMMA.16816.F32 R4, R104.reuse, R112, R4 ;  /* 0x000000706804723c */ /* 0x048ff00000001804 */
        /* <DEDUP_REMOVED lines=15> */
[C---:B------:R-:W-:Y:S01]  /*14680*/  F2FP.PACK_AB R145, R252.reuse, R181 ;  /* 0x000000b5fc91723e */ /* 0x040fe200000000ff */
[----:B------:R-:W-:Y:S02]  /*14690*/  FADD.FTZ R181, R181, R248 ;  /* 0x000000f8b5b57221 */ /* 0x000fe40000010000 */
[----:B------:R-:W-:Y:S01]  /*146a0*/  F2FP.PACK_AB R146, R175, R177 ;  /* 0x000000b1af92723e */ /* 0x000fe200000000ff */
[C---:B----4-:R-:W-:Y:S04]  /*146b0*/  HMMA.16816.F32 R56, R104.reuse, R108, R56 ;  /* 0x0000006c6838723c */ /* 0x050fe80000001838 */
[----:B--2---:R-:W-:Y:S01]  /*146c0*/  F2FP.PACK_AB R147, R183, R179 ;  /* 0x000000b3b793723e */ /* 0x004fe200000000ff */
[----:B------:R-:W-:Y:S03]  /*146d0*/  FADD.FTZ R252, R252, R181 ;  /* 0x000000b5fcfc7221 */ /* 0x000fe60000010000 */
[C---:B------:R-:W-:Y:S01]  /*146e0*/  HMMA.16816.F32 R60, R104.reuse, R110, R60 ;  /* 0x0000006e683c723c */ /* 0x040fe2000000183c */
[----:B------:R-:W2:Y:S03]  /*146f0*/  LDSM.16.MT88.4 R108, [R164+0x5000] ;  /* 0x00500000a46c783b */ /* 0x000ea60000004200 */
[----:B------:R-:W-:Y:S04]  /*14700*/  FADD.FTZ R252, R179, R252 ;  /* 0x000000fcb3fc7221 */ /* 0x000fe80000010000 */
[C---:B---3--:R-:W-:Y:S04]  /*14710*/  HMMA.16816.F32 R64, R104.reuse, R112, R64 ;  /* 0x000000706840723c */ /* 0x048fe80000001840 */
[----:B------:R-:W-:Y:S04]  /*14720*/  FADD.FTZ R238, R183, R252 ;  /* 0x000000fcb7ee7221 */ /* 0x000fe80000010000 */
[C---:B------:R-:W-:Y:S01]  /*14730*/  HMMA.16816.F32 R68, R104.reuse, R114, R68 ;  /* 0x000000726844723c */ /* 0x040fe20000001844 */
[----:B------:R-:W3:Y:S07]  /*14740*/  LDSM.16.MT88.4 R112, [R9+0x5000] ;  /* 0x005000000970783b */ /* 0x000eee0000004200 */
        /* <DEDUP_REMOVED lines=9> */
[----:B------:R-:W-:Y:S08]  /*147e0*/  HMMA.16816.F32 R100, R104, R114, R100 ;  /* 0x000000726864723c */ /* 0x000ff00000001864 */
[C---:B------:R-:W-:Y:S08]  /*147f0*/  HMMA.16816.F32 R132, R144.reuse, R128, R4 ;  /* 0x000000809084723c */ /* 0x040ff00000001804 */
[C---:B------:R-:W-:Y:S01]  /*14800*/  HMMA.16816.F32 R128, R144.reuse, R130, R12 ;  /* 0x000000829080723c */ /* 0x040fe2000000180c */
[----:B------:R-:W3:Y:S07]  /*14810*/  LDSM.16.MT88.4 R12, [R9+0x3800] ;  /* 0x00380000090c783b */ /* 0x000eee0000004200 */
[C---:B-1----:R-:W-:Y:S01]  /*14820*/  HMMA.16816.F32 R124, R144.reuse, R120, R16 ;  /* 0x00000078907c723c */ /* 0x042fe20000001810 */
[----:B------:R-:W1:Y:S07]  /*14830*/  LDSM.16.MT88.4 R16, [R166+0x5800] ;  /* 0x00580000a610783b */ /* 0x000e6e0000004200 */
[C---:B------:R-:W-:Y:S01]  /*14840*/  HMMA.16816.F32 R120, R144.reuse, R122, R20 ;  /* 0x0000007a9078723c */ /* 0x040fe20000001814 */
[----:B------:R-:W4:Y:S07]  /*14850*/  LDSM.16.MT88.4 R20, [R165+0x5800] ;  /* 0x00580000a514783b */ /* 0x000f2e0000004200 */
[C---:B--2---:R-:W-:Y:S07]  /*14860*/  HMMA.16816.F32 R116, R144.reuse, R108, R24 ;  /* 0x0000006c9074723c */ /* 0x044fee0000001818 */
[----:B------:R-:W-:Y:S01]  /*14870*/  IADD3 R25, R245, -0x2, RZ ;  /* 0xfffffffef5197810 */ /* 0x000fe20007ffe0ff */
[C---:B------:R-:W-:Y:S03]  /*14880*/  HMMA.16816.F32 R112, R144.reuse, R110, R28 ;  /* 0x0000006e9070723c */ /* 0x040fe6000000181c */
        /* <DEDUP_REMOVED lines=9> */
[C---:B------:R-:W-:Y:S04]  /*14920*/  @P0 IMAD R8, R25.reuse, c[0x0][0x1e4], R8 ;  /* 0x0000790019080a24 */ /* 0x040fe800078e0208 */
[C---:B------:R-:W-:Y:S08]  /*14930*/  HMMA.16816.F32 R48, R144.reuse, R156, R48 ;  /* 0x0000009c9030723c */ /* 0x040ff00000001830 */
[C---:B------:R-:W-:Y:S08]  /*14940*/  HMMA.16816.F32 R52, R144.reuse, R158, R52 ;  /* 0x0000009e9034723c */ /* 0x040ff00000001834 */
[C---:B------:R-:W-:Y:S08]  /*14950*/  HMMA.16816.F32 R56, R144.reuse, R160, R56 ;  /* 0x000000a09038723c */ /* 0x040ff00000001838 */
[C---:B------:R-:W-:Y:S08]  /*14960*/  HMMA.16816.F32 R60, R144.reuse, R162, R60 ;  /* 0x000000a2903c723c */ /* 0x040ff0000000183c */
[C---:B---3--:R-:W-:Y:S08]  /*14970*/  HMMA.16816.F32 R64, R144.reuse, R12, R64 ;  /* 0x0000000c9040723c */ /* 0x048ff00000001840 */
[C---:B------:R-:W-:Y:S01]  /*14980*/  HMMA.16816.F32 R68, R144.reuse, R14, R68 ;  /* 0x0000000e9044723c */ /* 0x040fe20000001844 */
[----:B------:R-:W2:Y:S07]  /*14990*/  LDSM.16.MT88.4 R12, [R164+0x5800] ;  /* 0x00580000a40c783b */ /* 0x000eae0000004200 */
[C---:B-1----:R-:W-:Y:S07]  /*149a0*/  HMMA.16816.F32 R72, R144.reuse, R16, R72 ;  /* 0x000000109048723c */ /* 0x042fee0000001848 */
[----:B------:R-:W-:Y:S01]  /*149b0*/  @P0 IMAD.WIDE.U32 R16, R25, c[0x0][0x1e0], RZ ;  /* 0x0000780019100a25 */ /* 0x000fe200078e00ff */
[C---:B------:R-:W-:Y:S01]  /*149c0*/  HMMA.16816.F32 R76, R144.reuse, R18, R76 ;  /* 0x00000012904c723c */ /* 0x040fe2000000184c */
[----:B------:R-:W-:Y:S03]  /*149d0*/  @P0 MOV R25, c[0x0][0x1e4] ;  /* 0x0000790000190a02 */ /* 0x000fe60000000f00 */
[----:B------:R-:W-:Y:S02]  /*149e0*/  @P0 IADD3 R17, R17, R8, RZ ;  /* 0x0000000811110210 */ /* 0x000fe40007ffe0ff */
[C---:B------:R-:W-:Y:S02]  /*149f0*/  @P0 SHF.L.U32 R3, R16.reuse, 0x6, RZ ;  /* 0x0000000610030819 */ /* 0x040fe400000006ff */
[C---:B----4-:R-:W-:Y:S04]  /*14a00*/  HMMA.16816.F32 R80, R144.reuse, R20, R80 ;  /* 0x000000149050723c */ /* 0x050fe80000001850 */
[----:B------:R-:W-:Y:S02]  /*14a10*/  @P0 SHF.L.U64.HI R8, R16, 0x6, R17 ;  /* 0x0000000610080819 */ /* 0x000fe40000010211 */
[----:B------:R1:W3:Y:S01]  /*14a20*/  LDSM.16.MT88.4 R16, [R9+0x5800] ;  /* 0x005800000910783b */ /* 0x0002e20000004200 */
[----:B------:R-:W-:Y:S01]  /*14a30*/  @P0 MOV R20, c[0x0][0x1e0] ;  /* 0x0000780000140a02 */ /* 0x000fe20000000f00 */
[C---:B------:R-:W-:Y:S04]  /*14a40*/  HMMA.16816.F32 R84, R144.reuse, R22, R84 ;  /* 0x000000169054723c */ /* 0x040fe80000001854 */
[C---:B------:R-:W-:Y:S04]  /*14a50*/  @P0 LEA R21, P1, R20.reuse, R3, 0x5 ;  /* 0x0000000314150211 */ /* 0x040fe800078228ff */
[----:B------:R-:W-:Y:S01]  /*14a60*/  @P0 LEA.HI.X R20, R20, R8, R25, 0x5, P1 ;  /* 0x0000000814140211 */ /* 0x000fe200008f2c19 */
[C---:B--2---:R-:W-:Y:S03]  /*14a70*/  HMMA.16816.F32 R88, R144.reuse, R12, R88 ;  /* 0x0000000c9058723c */ /* 0x044fe60000001858 */
[C---:B------:R-:W-:Y:S02]  /*14a80*/  ISETP.GE.AND P1, PT, R233.reuse, 0x1, PT ;  /* 0x00000001e900780c */ /* 0x040fe40003f26270 */
[----:B------:R-:W-:Y:S02]  /*14a90*/  IADD3 R233, R233, 0x1, RZ ;  /* 0x00000001e9e97810 */ /* 0x000fe40007ffe0ff */
[-C--:B------:R-:W-:Y:S01]  /*14aa0*/  @P0 IADD3 R21, P5, R21, R236.reuse, RZ ;  /* 0x000000ec15150210 */ /* 0x080fe20007fbe0ff */
[C---:B------:R-:W-:Y:S04]  /*14ab0*/  HMMA.16816.F32 R92, R144.reuse, R14, R92 ;  /* 0x0000000e905c723c */ /* 0x040fe8000000185c */
[----:B------:R-:W-:Y:S01]  /*14ac0*/  SEL R233, R233, RZ, !P1 ;  /* 0x000000ffe9e97207 */ /* 0x000fe20004800000 */
[----:B-1----:R-:W-:Y:S01]  /*14ad0*/  FADD.FTZ R9, R190, R191 ;  /* 0x000000bfbe097221 */ /* 0x002fe20000010000 */
[----:B------:R-:W-:Y:S02]  /*14ae0*/  @P0 IADD3 R3, P1, R3, R236, RZ ;  /* 0x000000ec03030210 */ /* 0x000fe40007f3e0ff */
[----:B------:R-:W-:Y:S01]  /*14af0*/  @P0 LEA R12, P4, R21, c[0x0][0x1c8], 0x1 ;  /* 0x00007200150c0a11 */ /* 0x000fe200078808ff */
[----:B------:R-:W-:Y:S03]  /*14b00*/  FADD.FTZ R9, R202, R9 ;  /* 0x00000009ca097221 */ /* 0x000fe60000010000 */
[C---:B------:R-:W-:Y:S01]  /*14b10*/  @P0 LEA R22, P6, R3.reuse, c[0x0][0x1c8], 0x1 ;  /* 0x0000720003160a11 */ /* 0x040fe200078c08ff */
[----:B------:R-:W-:Y:S01]  /*14b20*/  FADD.FTZ R9, R186, R9 ;  /* 0x00000009ba097221 */ /* 0x000fe20000010000 */
[-C--:B------:R-:W-:Y:S02]  /*14b30*/  @P0 IADD3.X R8, R8, R231.reuse, RZ, P1, !PT ;  /* 0x000000e708080210 */ /* 0x080fe40000ffe4ff */
[----:B------:R-:W-:Y:S01]  /*14b40*/  @P0 ISETP.GE.AND P1, PT, R214, c[0x0][0x1d4], PT ;  /* 0x00007500d6000a0c */ /* 0x000fe20003f26270 */
[----:B------:R-:W-:Y:S01]  /*14b50*/  FADD.FTZ R184, R184, R9 ;  /* 0x00000009b8b87221 */ /* 0x000fe20000010000 */
[----:B------:R-:W-:Y:S01]  /*14b60*/  @P0 LEA.HI.X R23, R3, c[0x0][0x1cc], R8, 0x1, P6 ;  /* 0x0000730003170a11 */ /* 0x000fe200030f0c08 */
[----:B------:R-:W-:Y:S01]  /*14b70*/  @P0 IMAD R3, R233, 0x6000, R11 ;  /* 0x00006000e9030824 */ /* 0x000fe200078e020b */
[----:B------:R-:W-:Y:S01]  /*14b80*/  @P0 IADD3.X R20, R20, R231, RZ, P5, !PT ;  /* 0x000000e714140210 */ /* 0x000fe20002ffe4ff */
[C---:B---3--:R-:W-:Y:S03]  /*14b90*/  HMMA.16816.F32 R96, R144.reuse, R16, R96 ;  /* 0x000000109060723c */ /* 0x048fe60000001860 */
[----:B------:R-:W-:Y:S01]  /*14ba0*/  @!PT LDS RZ, [RZ] ;  /* 0x00000000fffff984 */ /* 0x000fe20000000800 */
[----:B------:R-:W-:Y:S01]  /*14bb0*/  @!PT LDS RZ, [RZ] ;  /* 0x00000000fffff984 */ /* 0x000fe20000000800 */
[----:B------:R-:W-:Y:S01]  /*14bc0*/  @!PT LDS RZ, [RZ] ;  /* 0x00000000fffff984 */ /* 0x000fe20000000800 */
[----:B------:R1:W-:Y:S01]  /*14bd0*/  @P0 LDGSTS.E.BYPASS.LTC128B.128 [R3], [R22.64], !P3 ;  /* 0x0000000016030fae */ /* 0x0003e2000d901d48 */
[----:B------:R-:W-:Y:S01]  /*14be0*/  @P0 LEA.HI.X R13, R21, c[0x0][0x1cc], R20, 0x1, P4 ;  /* 0x00007300150d0a11 */ /* 0x000fe200020f0c14 */
[----:B------:R-:W-:Y:S01]  /*14bf0*/  FADD.FTZ R187, R187, R184 ;  /* 0x000000b8bbbb7221 */ /* 0x000fe20000010000 */
[----:B------:R-:W-:Y:S02]  /*14c00*/  IADD3 R8, R199, 0x1, RZ ;  /* 0x00000001c7087810 */ /* 0x000fe40007ffe0ff */
[----:B------:R-:W-:Y:S03]  /*14c10*/  HMMA.16816.F32 R100, R144, R18, R100 ;  /* 0x000000129064723c */ /* 0x000fe60000001864 */
[----:B------:R1:W-:Y:S01]  /*14c20*/  @P0 LDGSTS.E.BYPASS.LTC128B.128 [R3+0x2000], [R22.64+0x80], !P2 ;  /* 0x0200008016030fae */ /* 0x0003e2000d101d48 */
[----:B------:R-:W-:Y:S04]  /*14c30*/  FADD.FTZ R250, R250, R187 ;  /* 0x000000bbfafa7221 */ /* 0x000fe80000010000 */
[----:B------:R-:W-:Y:S03]  /*14c40*/  FADD.FTZ R250, R177, R250 ;  /* 0x000000fab1fa7221 */ /* 0x000fe60000010000 */
[----:B------:R1:W-:Y:S01]  /*14c50*/  @P0 LDGSTS.E.BYPASS.LTC128B.128 [R3+0x4000], [R22.64+0x100], !P1 ;  /* 0x0400010016030fae */ /* 0x0003e2000c901d48 */
[----:B------:R-:W-:Y:S07]  /*14c60*/  FADD.FTZ R239, R175, R250 ;  /* 0x000000faafef7221 */ /* 0x000fee0000010000 */
[----:B------:R1:W-:Y:S08]  /*14c70*/  @P0 LDGSTS.E.BYPASS.LTC128B.128 [R3+0x1000], [R12.64], !P3 ;  /* 0x010000000c030fae */ /* 0x0003f0000d901d48 */
[----:B------:R1:W-:Y:S08]  /*14c80*/  @P0 LDGSTS.E.BYPASS.LTC128B.128 [R3+0x3000], [R12.64+0x80], !P2 ;  /* 0x030000800c030fae */ /* 0x0003f0000d101d48 */
[----:B------:R1:W-:Y:S01]  /*14c90*/  @P0 LDGSTS.E.BYPASS.LTC128B.128 [R3+0x5000], [R12.64+0x100], !P1 ;  /* 0x050001000c030fae */ /* 0x0003e2000c901d48 */
[----:B------:R-:W-:Y:S02]  /*14ca0*/  ISETP.GT.AND P0, PT, R245, R244, PT ;  /* 0x000000f4f500720c */ /* 0x000fe40003f04270 */
[----:B------:R-:W-:Y:S02]  /*14cb0*/  ISETP.GE.AND P1, PT, R199, 0x1, PT ;  /* 0x00000001c700780c */ /* 0x000fe40003f26270 */
[----:B------:R-:W-:Y:S02]  /*14cc0*/  MOV R245, R243 ;  /* 0x000000f300f57202 */ /* 0x000fe40000000f00 */
[----:B------:R-:W-:Y:S01]  /*14cd0*/  SEL R199, R8, RZ, !P1 ;  /* 0x000000ff08c77207 */ /* 0x000fe20004800000 */
[----:B------:R-:W0:Y:S01]  /*14ce0*/  LDGDEPBAR ;  /* 0x00000000000079af */ /* 0x000e220000000000 */
[----:B------:R-:W-:Y:S02]  /*14cf0*/  MOV R8, R0 ;  /* 0x0000000000087202 */ /* 0x000fe40000000f00 */
[----:B-1----:R-:W-:Y:S03]  /*14d00*/  MOV R3, R2 ;  /* 0x0000000200037202 */ /* 0x002fe60000000f00 */
[----:B------:R-:W-:-:S05]  /*14d10*/  @P0 BRA `(.L_x_2350) ;  /* 0xffffce1000000947 */ /* 0x000fca000383ffff */
.L_x_2349:
[----:B------:R-:W-:-:S13]  /*14d20*/  ISETP.GE.AND P0, PT, R243, R232, PT ;  /* 0x000000e8f300720c */ /* 0x000fda0003f06270 */
[----:B------:R-:W-:Y:S05]  /*14d30*/  @!P0 BRA `(.L_x_2351) ;  /* 0x00002d1000008947 */ /* 0x000fea0003800000 */
[----:B------:R-:W-:Y:S02]  /*14d40*/  MOV R3, R0 ;  /* 0x0000000000037202 */ /* 0x000fe40000000f00 */
[----:B------:R-:W-:Y:S02]  /*14d50*/  MOV R9, R2 ;  /* 0x0000000200097202 */ /* 0x000fe40000000f00 */
.L_x_2352:
        /* <DEDUP_REMOVED lines=18> */
[----:B------:R-:W-:Y:S04]  /*14e80*/  @!P0 IADD3 R2, P4, R35, R234, RZ ;  /* 0x000000ea23028210 */ /* 0x000fe80007f9e0ff */
[----:B------:R-:W-:Y:S02]  /*14e90*/  @!P0 IADD3 R0, R25, R0, RZ ;  /* 0x0000000019008210 */ /* 0x000fe40007ffe0ff */
[----:B-1----:R-:W1:Y:S01]  /*14ea0*/  LDSM.16.M88.4 R12, [R202] ;  /* 0x00000000ca0c783b */ /* 0x002e620000000200 */
[----:B------:R-:W-:Y:S02]  /*14eb0*/  @!P0 LEA R172, P6, R2, c[0x0][0x1f8], 0x1 ;  /* 0x00007e0002ac8a11 */ /* 0x000fe400078c08ff */
[----:B------:R-:W-:Y:S02]  /*14ec0*/  @!P0 SHF.L.U64.HI R165, R24, 0x6, R0 ;  /* 0x0000000618a58819 */ /* 0x000fe40000010200 */
[----:B------:R-:W-:Y:S03]  /*14ed0*/  @!P0 MOV R0, c[0x0][0x208] ;  /* 0x0000820000008a02 */ /* 0x000fe60000000f00 */
[----:B------:R-:W2:Y:S01]  /*14ee0*/  LDSM.16.M88.4 R20, [R202+0x800] ;  /* 0x00080000ca14783b */ /* 0x000ea20000000200 */
[C---:B------:R-:W-:Y:S04]  /*14ef0*/  @!P0 LEA R33, P1, R0.reuse, R35, 0x5 ;  /* 0x0000002300218211 */ /* 0x040fe800078228ff */
[----:B------:R-:W-:Y:S02]  /*14f00*/  @!P0 LEA.HI.X R167, R0, R165, R167, 0x5, P1 ;  /* 0x000000a500a78211 */ /* 0x000fe400008f2ca7 */
[----:B------:R-:W-:Y:S01]  /*14f10*/  @!P0 IADD3.X R165, R165, R230, RZ, P4, !PT ;  /* 0x000000e6a5a58210 */ /* 0x000fe200027fe4ff */
[----:B------:R-:W3:Y:S01]  /*14f20*/  LDSM.16.M88.4 R28, [R202+0x1000] ;  /* 0x00100000ca1c783b */ /* 0x000ee20000000200 */
[----:B------:R-:W-:Y:S02]  /*14f30*/  @!P0 ISETP.GE.AND P1, PT, R214, c[0x0][0x1d4], PT ;  /* 0x00007500d6008a0c */ /* 0x000fe40003f26270 */
[----:B------:R-:W-:Y:S01]  /*14f40*/  @!P0 LEA.HI.X R173, R2, c[0x0][0x1fc], R165, 0x1, P6 ;  /* 0x00007f0002ad8a11 */ /* 0x000fe200030f0ca5 */
[----:B------:R-:W-:Y:S01]  /*14f50*/  @!P0 IMAD R2, R233, 0x6000, R10 ;  /* 0x00006000e9028824 */ /* 0x000fe200078e020a */
[----:B------:R-:W-:Y:S03]  /*14f60*/  @!P0 IADD3 R0, P5, R33, R234, RZ ;  /* 0x000000ea21008210 */ /* 0x000fe60007fbe0ff */
[----:B------:R-:W4:Y:S01]  /*14f70*/  LDSM.16.M88.4 R144, [R202+0x1800] ;  /* 0x00180000ca90783b */ /* 0x000f220000000200 */
[----:B------:R-:W-:Y:S02]  /*14f80*/  @!P0 IADD3.X R167, R167, R230, RZ, P5, !PT ;  /* 0x000000e6a7a78210 */ /* 0x000fe40002ffe4ff */
[C---:B------:R-:W-:Y:S04]  /*14f90*/  @!P0 LEA R174, P4, R0.reuse, c[0x0][0x1f8], 0x1 ;  /* 0x00007e0000ae8a11 */ /* 0x040fe800078808ff */
[----:B------:R-:W-:Y:S01]  /*14fa0*/  @!P0 LEA.HI.X R175, R0, c[0x0][0x1fc], R167, 0x1, P4 ;  /* 0x00007f0000af8a11 */ /* 0x000fe200020f0ca7 */
[----:B------:R-:W-:Y:S01]  /*14fb0*/  LDSM.16.M88.4 R148, [R195] ;  /* 0x00000000c394783b */ /* 0x000fe20000000200 */
[----:B------:R-:W-:Y:S01]  /*14fc0*/  IADD3 R0, R201, R202, RZ ;  /* 0x000000cac9007210 */ /* 0x000fe20007ffe0ff */
[C---:B-1----:R-:W-:Y:S06]  /*14fd0*/  HMMA.16816.F32 R4, R36.reuse, R12, RZ ;  /* 0x0000000c2404723c */ /* 0x042fec00000018ff */
[----:B------:R-:W1:Y:S02]  /*14fe0*/  LDSM.16.M88.4 R152, [R8] ;  /* 0x000000000898783b */ /* 0x000e640000000200 */
[C---:B------:R-:W-:Y:S06]  /*14ff0*/  HMMA.16816.F32 R12, R36.reuse, R14, RZ ;  /* 0x0000000e240c723c */ /* 0x040fec00000018ff */
[----:B------:R-:W5:Y:S02]  /*15000*/  LDSM.16.M88.4 R156, [R8+0x800] ;  /* 0x00080000089c783b */ /* 0x000f640000000200 */
[C---:B--2---:R-:W-:Y:S06]  /*15010*/  HMMA.16816.F32 R16, R36.reuse, R20, RZ ;  /* 0x000000142410723c */ /* 0x044fec00000018ff */
[----:B------:R-:W2:Y:S02]  /*15020*/  LDSM.16.M88.4 R160, [R8+0x1000] ;  /* 0x0010000008a0783b */ /* 0x000ea40000000200 */
[C---:B------:R-:W-:Y:S08]  /*15030*/  HMMA.16816.F32 R20, R36.reuse, R22, RZ ;  /* 0x000000162414723c */ /* 0x040ff000000018ff */
[C---:B---3--:R-:W-:Y:S08]  /*15040*/  HMMA.16816.F32 R24, R36.reuse, R28, RZ ;  /* 0x0000001c2418723c */ /* 0x048ff000000018ff */
[C---:B------:R-:W-:Y:S08]  /*15050*/  HMMA.16816.F32 R28, R36.reuse, R30, RZ ;  /* 0x0000001e241c723c */ /* 0x040ff000000018ff */
[C---:B----4-:R-:W-:Y:S08]  /*15060*/  HMMA.16816.F32 R32, R36.reuse, R144, RZ ;  /* 0x000000902420723c */ /* 0x050ff000000018ff */
        /* <DEDUP_REMOVED lines=9> */
[C---:B-----5:R-:W-:Y:S01]  /*15100*/  HMMA.16816.F32 R16, R148.reuse, R156, R16 ;  /* 0x0000009c9410723c */ /* 0x060fe20000001810 */
[----:B------:R1:W-:Y:S07]  /*15110*/  @!P0 LDGSTS.E.BYPASS.LTC128B.128 [R2+0x4000], [R172.64+0x100], !P1 ;  /* 0x04000100ac028fae */ /* 0x0003ee000c901d48 */
[C---:B------:R-:W-:Y:S01]  /*15120*/  HMMA.16816.F32 R20, R148.reuse, R158, R20 ;  /* 0x0000009e9414723c */ /* 0x040fe20000001814 */
[----:B------:R1:W-:Y:S07]  /*15130*/  @!P0 LDGSTS.E.BYPASS.LTC128B.128 [R2+0x1000], [R174.64], !P3 ;  /* 0x01000000ae028fae */ /* 0x0003ee000d901d48 */
[C---:B--2---:R-:W-:Y:S01]  /*15140*/  HMMA.16816.F32 R24, R148.reuse, R160, R24 ;  /* 0x000000a09418723c */ /* 0x044fe20000001818 */
[----:B------:R1:W-:Y:S02]  /*15150*/  @!P0 LDGSTS.E.BYPASS.LTC128B.128 [R2+0x3000], [R174.64+0x80], !P2 ;  /* 0x03000080ae028fae */ /* 0x0003e4000d101d48 */
[C---:B------:R-:W-:Y:S02]  /*15160*/  ISETP.GE.AND P2, PT, R233.reuse, 0x1, PT ;  /* 0x00000001e900780c */ /* 0x040fe40003f46270 */
[----:B------:R-:W-:Y:S03]  /*15170*/  IADD3 R233, R233, 0x1, RZ ;  /* 0x00000001e9e97810 */ /* 0x000fe60007ffe0ff */
        /* <DEDUP_REMOVED lines=171> */
[----:B------:R-:W1:Y:S01]  /*15c30*/  MUFU.TANH R168, R168 ;  /* 0x000000a800a87308 */ /* 0x000e620000002400 */
[----:B------:R-:W-:Y:S01]  /*15c40*/  IMAD R12, R199, 0x6000, RZ ;  /* 0x00006000c70c7824 */ /* 0x000fe200078e02ff */
        /* <DEDUP_REMOVED lines=19> */
[----:B------:R-:W3:Y:S02]  /*15d80*/  MUFU.TANH R149, R20 ;  /* 0x0000001400957308 */ /* 0x000ee40000002400 */
[----:B--2---:R-:W-:Y:S04]  /*15d90*/  FMNMX.FTZ R0, R179, R0, !PT ;  /* 0x00000000b3007209 */ /* 0x004fe80007810000 */
[----:B------:R-:W-:Y:S04]  /*15da0*/  FMNMX.FTZ R0, R151, R0, !PT ;  /* 0x0000000097007209 */ /* 0x000fe80007810000 */
        /* <DEDUP_REMOVED lines=91> */
[----:B------:R-:W-:Y:S01]  /*16360*/  FMUL.FTZ R45, R8, R45 ;  /* 0x0000002d082d7220 */ /* 0x000fe20000410000 */
        /* <DEDUP_REMOVED lines=19> */
[C---:B------:R-:W-:Y:S02]  /*164a0*/  FMUL.FTZ R43, R3.reuse, R43 ;  /* 0x0000002b032b7220 */ /* 0x040fe40000410000 */
[C---:B------:R-:W-:Y:S01]  /*164b0*/  FMUL.FTZ R46, R3.reuse, R46 ;  /* 0x0000002e032e7220 */ /* 0x040fe20000410000 */
[----:B------:R-:W-:Y:S01]  /*164c0*/  MUFU.EX2 R172, R172 ;  /* 0x000000ac00ac7308 */ /* 0x000fe20000000800 */
[----:B------:R-:W-:Y:S01]  /*164d0*/  LDSM.16.MT88.4 R104, [R168+0x2000] ;  /* 0x00200000a868783b */ /* 0x000fe20000004200 */
[----:B------:R-:W-:Y:S02]  /*164e0*/  FMUL.FTZ R47, R3, R47 ;  /* 0x0000002f032f7220 */ /* 0x000fe40000410000 */
[--C-:B------:R-:W-:Y:S02]  /*164f0*/  FFMA.FTZ R185, R148, c[0x0][0x2d0], -R153.reuse ;  /* 0x0000b40094b97a23 */ /* 0x100fe40000010899 */
[--C-:B------:R-:W-:Y:S02]  /*16500*/  FFMA.FTZ R186, R144, c[0x0][0x2d0], -R153.reuse ;  /* 0x0000b40090ba7a23 */ /* 0x100fe40000010899 */
[--C-:B------:R-:W-:Y:S01]  /*16510*/  FFMA.FTZ R190, R165, c[0x0][0x2d0], -R160.reuse ;  /* 0x0000b400a5be7a23 */ /* 0x100fe200000108a0 */
[----:B------:R-:W-:Y:S01]  /*16520*/  LDSM.16.MT88.4 R120, [R168+0x800] ;  /* 0x00080000a878783b */ /* 0x000fe20000004200 */
[----:B------:R-:W3:Y:S01]  /*16530*/  MUFU.EX2 R171, R171 ;  /* 0x000000ab00ab7308 */ /* 0x000ee20000000800 */
[--C-:B------:R-:W-:Y:S02]  /*16540*/  FFMA.FTZ R189, R167, c[0x0][0x2d0], -R160.reuse ;  /* 0x0000b400a7bd7a23 */ /* 0x100fe400000108a0 */
[--C-:B------:R-:W-:Y:S01]  /*16550*/  FFMA.FTZ R202, R163, c[0x0][0x2d0], -R160.reuse ;  /* 0x0000b400a3ca7a23 */ /* 0x100fe200000108a0 */
[----:B----4-:R-:W-:Y:S01]  /*16560*/  F2FP.PACK_AB R133, R173, R174 ;  /* 0x000000aead85723e */ /* 0x010fe200000000ff */
[--C-:B------:R-:W-:Y:S02]  /*16570*/  FFMA.FTZ R191, R166, c[0x0][0x2d0], -R153.reuse ;  /* 0x0000b400a6bf7a23 */ /* 0x100fe40000010899 */
[----:B------:R-:W-:Y:S01]  /*16580*/  LDSM.16.MT88.4 R144, [R9+0x2800] ;  /* 0x002800000990783b */ /* 0x000fe20000004200 */
[--C-:B------:R-:W-:Y:S02]  /*16590*/  FFMA.FTZ R240, R164, c[0x0][0x2d0], -R153.reuse ;  /* 0x0000b400a4f07a23 */ /* 0x100fe40000010899 */
[--C-:B------:R-:W-:Y:S01]  /*165a0*/  FFMA.FTZ R203, R162, c[0x0][0x2d0], -R153.reuse ;  /* 0x0000b400a2cb7a23 */ /* 0x100fe20000010899 */
[----:B------:R-:W-:Y:S01]  /*165b0*/  MUFU.EX2 R180, R180 ;  /* 0x000000b400b47308 */ /* 0x000fe20000000800 */
[--C-:B------:R-:W-:Y:S02]  /*165c0*/  FFMA.FTZ R241, R161, c[0x0][0x2d0], -R160.reuse ;  /* 0x0000b400a1f17a23 */ /* 0x100fe400000108a0 */
[--C-:B------:R-:W-:Y:S01]  /*165d0*/  FFMA.FTZ R242, R159, c[0x0][0x2d0], -R160.reuse ;  /* 0x0000b4009ff27a23 */ /* 0x100fe200000108a0 */
[----:B------:R-:W-:Y:S01]  /*165e0*/  LDSM.16.MT88.4 R148, [R168+0x2800] ;  /* 0x00280000a894783b */ /* 0x000fe20000004200 */
[--C-:B------:R-:W-:Y:S02]  /*165f0*/  FFMA.FTZ R244, R157, c[0x0][0x2d0], -R160.reuse ;  /* 0x0000b4009df47a23 */ /* 0x100fe400000108a0 */
[--C-:B------:R-:W-:Y:S02]  /*16600*/  FFMA.FTZ R246, R158, c[0x0][0x2d0], -R153.reuse ;  /* 0x0000b4009ef67a23 */ /* 0x100fe40000010899 */
[--C-:B------:R-:W-:Y:S01]  /*16610*/  FFMA.FTZ R247, R156, c[0x0][0x2d0], -R153.reuse ;  /* 0x0000b4009cf77a23 */ /* 0x100fe20000010899 */
[----:B------:R-:W-:Y:S01]  /*16620*/  MUFU.EX2 R181, R181 ;  /* 0x000000b500b57308 */ /* 0x000fe20000000800 */
[--C-:B------:R-:W-:Y:S01]  /*16630*/  FFMA.FTZ R248, R154, c[0x0][0x2d0], -R153.reuse ;  /* 0x0000b4009af87a23 */ /* 0x100fe20000010899 */
[----:B------:R-:W-:Y:S01]  /*16640*/  LDSM.16.MT88.4 R156, [R9+0x3800] ;  /* 0x00380000099c783b */ /* 0x000fe20000004200 */
[----:B---3--:R-:W-:Y:S01]  /*16650*/  F2FP.PACK_AB R135, R171, R172 ;  /* 0x000000acab87723e */ /* 0x008fe200000000ff */
[C---:B------:R-:W-:Y:S02]  /*16660*/  FMUL.FTZ R48, R8.reuse, R48 ;  /* 0x0000003008307220 */ /* 0x040fe40000410000 */
[C---:B------:R-:W-:Y:S02]  /*16670*/  FMUL.FTZ R49, R8.reuse, R49 ;  /* 0x0000003108317220 */ /* 0x040fe40000410000 */
[C---:B------:R-:W-:Y:S02]  /*16680*/  FMUL.FTZ R50, R3.reuse, R50 ;  /* 0x0000003203327220 */ /* 0x040fe40000410000 */
[C---:B--2---:R-:W-:Y:S01]  /*16690*/  HMMA.16816.F32 R4, R132.reuse, R16, R4 ;  /* 0x000000108404723c */ /* 0x044fe20000001804 */
[----:B------:R-:W-:Y:S01]  /*166a0*/  LDSM.16.MT88.4 R164, [R169+0x3800] ;  /* 0x00380000a9a4783b */ /* 0x000fe20000004200 */
[----:B------:R-:W-:Y:S03]  /*166b0*/  MUFU.EX2 R182, R182 ;  /* 0x000000b600b67308 */ /* 0x000fe60000000800 */
[C---:B------:R-:W-:Y:S02]  /*166c0*/  FMUL.FTZ R51, R3.reuse, R51 ;  /* 0x0000003303337220 */ /* 0x040fe40000410000 */
[C---:B------:R-:W-:Y:S01]  /*166d0*/  FMUL.FTZ R16, R8.reuse, R124 ;  /* 0x0000007c08107220 */ /* 0x040fe20000410000 */
[C---:B------:R-:W-:Y:S04]  /*166e0*/  HMMA.16816.F32 R12, R132.reuse, R18, R12 ;  /* 0x00000012840c723c */ /* 0x040fe8000000180c */
[C---:B------:R-:W-:Y:S01]  /*166f0*/  FMUL.FTZ R17, R8.reuse, R125 ;  /* 0x0000007d08117220 */ /* 0x040fe20000410000 */
[----:B------:R-:W-:Y:S01]  /*16700*/  MUFU.EX2 R183, R183 ;  /* 0x000000b700b77308 */ /* 0x000fe20000000800 */
[C---:B------:R-:W-:Y:S02]  /*16710*/  FMUL.FTZ R52, R8.reuse, R52 ;  /* 0x0000003408347220 */ /* 0x040fe40000410000 */
[C---:B------:R-:W-:Y:S04]  /*16720*/  FMUL.FTZ R18, R3.reuse, R126 ;  /* 0x0000007e03127220 */ /* 0x040fe80000410000 */
[C---:B------:R-:W-:Y:S02]  /*16730*/  FMUL.FTZ R19, R3.reuse, R127 ;  /* 0x0000007f03137220 */ /* 0x040fe40000410000 */
[----:B------:R-:W2:Y:S01]  /*16740*/  LDSM.16.MT88.4 R124, [R169] ;  /* 0x00000000a97c783b */ /* 0x000ea20000004200 */
[C---:B------:R-:W-:Y:S01]  /*16750*/  FMUL.FTZ R53, R8.reuse, R53 ;  /* 0x0000003508357220 */ /* 0x040fe20000410000 */
[----:B------:R-:W-:Y:S01]  /*16760*/  MUFU.EX2 R184, R184 ;  /* 0x000000b800b87308 */ /* 0x000fe20000000800 */
[C---:B------:R-:W-:Y:S02]  /*16770*/  FMUL.FTZ R54, R3.reuse, R54 ;  /* 0x0000003603367220 */ /* 0x040fe40000410000 */
[C---:B-1----:R-:W-:Y:S03]  /*16780*/  HMMA.16816.F32 R16, R132.reuse, R24, R16 ;  /* 0x000000188410723c */ /* 0x042fe60000001810 */
        /* <DEDUP_REMOVED lines=13> */
[C---:B-----5:R-:W-:Y:S02]  /*16860*/  HMMA.16816.F32 R24, R132.reuse, R32, R24 ;  /* 0x000000208418723c */ /* 0x060fe40000001818 */
[----:B------:R-:W-:Y:S01]  /*16870*/  MUFU.EX2 R190, R190 ;  /* 0x000000be00be7308 */ /* 0x000fe20000000800 */
[C---:B------:R-:W-:Y:S02]  /*16880*/  FMUL.FTZ R60, R8.reuse, R60 ;  /* 0x0000003c083c7220 */ /* 0x040fe40000410000 */
        /* <DEDUP_REMOVED lines=8> */
[----:B------:R-:W3:Y:S01]  /*16910*/  LDSM.16.MT88.4 R108, [R9+0x2000] ;  /* 0x00200000096c783b */ /* 0x000ee20000004200 */
[C---:B------:R-:W-:Y:S01]  /*16920*/  FMUL.FTZ R63, R3.reuse, R63 ;  /* 0x0000003f033f7220 */ /* 0x040fe20000410000 */
[----:B------:R-:W-:Y:S01]  /*16930*/  MUFU.EX2 R202, R202 ;  /* 0x000000ca00ca7308 */ /* 0x000fe20000000800 */
[C---:B------:R-:W-:Y:S02]  /*16940*/  FMUL.FTZ R64, R8.reuse, R64 ;  /* 0x0000004008407220 */ /* 0x040fe40000410000 */
[C---:B--2---:R-:W-:Y:S03]  /*16950*/  HMMA.16816.F32 R32, R132.reuse, R124, R32 ;  /* 0x0000007c8420723c */ /* 0x044fe60000001820 */
[C---:B------:R-:W-:Y:S02]  /*16960*/  FMUL.FTZ R65, R8.reuse, R65 ;  /* 0x0000004108417220 */ /* 0x040fe40000410000 */
[C---:B------:R-:W-:Y:S02]  /*16970*/  FMUL.FTZ R66, R3.reuse, R66 ;  /* 0x0000004203427220 */ /* 0x040fe40000410000 */
[C---:B------:R-:W-:Y:S01]  /*16980*/  FMUL.FTZ R67, R3.reuse, R67 ;  /* 0x0000004303437220 */ /* 0x040fe20000410000 */
[C---:B------:R-:W-:Y:S01]  /*16990*/  HMMA.16816.F32 R36, R132.reuse, R126, R36 ;  /* 0x0000007e8424723c */ /* 0x040fe20000001824 */
[----:B------:R-:W-:Y:S01]  /*169a0*/  LDSM.16.MT88.4 R124, [R169+0x800] ;  /* 0x00080000a97c783b */ /* 0x000fe20000004200 */
[----:B------:R-:W-:Y:S02]  /*169b0*/  MUFU.EX2 R191, R191 ;  /* 0x000000bf00bf7308 */ /* 0x000fe40000000800 */
[C---:B------:R-:W-:Y:S02]  /*169c0*/  FMUL.FTZ R68, R8.reuse, R68 ;  /* 0x0000004408447220 */ /* 0x040fe40000410000 */
[C---:B------:R-:W-:Y:S02]  /*169d0*/  FMUL.FTZ R69, R8.reuse, R69 ;  /* 0x0000004508457220 */ /* 0x040fe40000410000 */
[C---:B-1----:R-:W-:Y:S04]  /*169e0*/  HMMA.16816.F32 R40, R132.reuse, R116, R40 ;  /* 0x000000748428723c */ /* 0x042fe80000001828 */
[C---:B------:R-:W-:Y:S01]  /*169f0*/  FMUL.FTZ R70, R3.reuse, R70 ;  /* 0x0000004603467220 */ /* 0x040fe20000410000 */
[----:B------:R-:W-:Y:S01]  /*16a00*/  MUFU.EX2 R240, R240 ;  /* 0x000000f000f07308 */ /* 0x000fe20000000800 */
[C---:B------:R-:W-:Y:S02]  /*16a10*/  FMUL.FTZ R71, R3.reuse, R71 ;  /* 0x0000004703477220 */ /* 0x040fe40000410000 */
[C---:B------:R-:W-:Y:S01]  /*16a20*/  HMMA.16816.F32 R44, R132.reuse, R118, R44 ;  /* 0x00000076842c723c */ /* 0x040fe2000000182c */
[----:B------:R-:W-:Y:S03]  /*16a30*/  LDSM.16.MT88.4 R116, [R170+0x800] ;  /* 0x00080000aa74783b */ /* 0x000fe60000004200 */
[C---:B------:R-:W-:Y:S02]  /*16a40*/  FMUL.FTZ R72, R8.reuse, R72 ;  /* 0x0000004808487220 */ /* 0x040fe40000410000 */
[C---:B------:R-:W-:Y:S01]  /*16a50*/  FMUL.FTZ R73, R8.reuse, R73 ;  /* 0x0000004908497220 */ /* 0x040fe20000410000 */
[----:B------:R-:W-:Y:S01]  /*16a60*/  MUFU.EX2 R203, R203 ;  /* 0x000000cb00cb7308 */ /* 0x000fe20000000800 */
[C---:B------:R-:W-:Y:S01]  /*16a70*/  FMUL.FTZ R74, R3.reuse, R74 ;  /* 0x0000004a034a7220 */ /* 0x040fe20000410000 */
[C---:B---3--:R-:W-:Y:S03]  /*16a80*/  HMMA.16816.F32 R48, R132.reuse, R108, R48 ;  /* 0x0000006c8430723c */ /* 0x048fe60000001830 */
[C---:B------:R-:W-:Y:S02]  /*16a90*/  FMUL.FTZ R75, R3.reuse, R75 ;  /* 0x0000004b034b7220 */ /* 0x040fe40000410000 */
[C---:B------:R-:W-:Y:S03]  /*16aa0*/  FMUL.FTZ R76, R8.reuse, R76 ;  /* 0x0000004c084c7220 */ /* 0x040fe60000410000 */
[----:B------:R-:W-:Y:S01]  /*16ab0*/  MUFU.EX2 R241, R241 ;  /* 0x000000f100f17308 */ /* 0x000fe20000000800 */
[C---:B------:R-:W-:Y:S01]  /*16ac0*/  FMUL.FTZ R77, R8.reuse, R77 ;  /* 0x0000004d084d7220 */ /* 0x040fe20000410000 */
[C---:B------:R-:W-:Y:S01]  /*16ad0*/  HMMA.16816.F32 R52, R132.reuse, R110, R52 ;  /* 0x0000006e8434723c */ /* 0x040fe20000001834 */
[----:B------:R-:W1:Y:S02]  /*16ae0*/  LDSM.16.MT88.4 R108, [R170+0x4000] ;  /* 0x00400000aa6c783b */ /* 0x000e640000004200 */
[C---:B------:R-:W-:Y:S02]  /*16af0*/  FMUL.FTZ R78, R3.reuse, R78 ;  /* 0x0000004e034e7220 */ /* 0x040fe40000410000 */
[C---:B------:R-:W-:Y:S03]  /*16b00*/  FMUL.FTZ R79, R3.reuse, R79 ;  /* 0x0000004f034f7220 */ /* 0x040fe60000410000 */
[C---:B------:R-:W-:Y:S01]  /*16b10*/  HMMA.16816.F32 R56, R132.reuse, R104, R56 ;  /* 0x000000688438723c */ /* 0x040fe20000001838 */
[----:B------:R-:W-:Y:S03]  /*16b20*/  MUFU.EX2 R242, R242 ;  /* 0x000000f200f27308 */ /* 0x000fe60000000800 */
[C---:B------:R-:W-:Y:S02]  /*16b30*/  FMUL.FTZ R88, R8.reuse, R88 ;  /* 0x0000005808587220 */ /* 0x040fe40000410000 */
[C---:B------:R-:W-:Y:S02]  /*16b40*/  FMUL.FTZ R89, R8.reuse, R89 ;  /* 0x0000005908597220 */ /* 0x040fe40000410000 */
[C---:B------:R-:W-:Y:S01]  /*16b50*/  HMMA.16816.F32 R60, R132.reuse, R106, R60 ;  /* 0x0000006a843c723c */ /* 0x040fe2000000183c */
[----:B------:R-:W2:Y:S02]  /*16b60*/  LDSM.16.MT88.4 R104, [R9+0x4000] ;  /* 0x004000000968783b */ /* 0x000ea40000004200 */
[----:B------:R-:W-:Y:S01]  /*16b70*/  MUFU.EX2 R244, R244 ;  /* 0x000000f400f47308 */ /* 0x000fe20000000800 */
[C---:B------:R-:W-:Y:S02]  /*16b80*/  FMUL.FTZ R90, R3.reuse, R90 ;  /* 0x0000005a035a7220 */ /* 0x040fe40000410000 */
[----:B------:R-:W-:Y:S02]  /*16b90*/  FMUL.FTZ R91, R3, R91 ;  /* 0x0000005b035b7220 */ /* 0x000fe40000410000 */
[C---:B------:R-:W-:Y:S04]  /*16ba0*/  HMMA.16816.F32 R64, R132.reuse, R112, R64 ;  /* 0x000000708440723c */ /* 0x040fe80000001840 */
[--C-:B------:R-:W-:Y:S01]  /*16bb0*/  FFMA.FTZ R179, R179, c[0x0][0x2d0], -R160.reuse ;  /* 0x0000b400b3b37a23 */ /* 0x100fe200000108a0 */
[----:B------:R-:W-:Y:S01]  /*16bc0*/  MUFU.EX2 R246, R246 ;  /* 0x000000f600f67308 */ /* 0x000fe20000000800 */
[C---:B------:R-:W-:Y:S02]  /*16bd0*/  FMUL.FTZ R92, R8.reuse, R92 ;  /* 0x0000005c085c7220 */ /* 0x040fe40000410000 */
[C---:B------:R-:W-:Y:S01]  /*16be0*/  HMMA.16816.F32 R68, R132.reuse, R114, R68 ;  /* 0x000000728444723c */ /* 0x040fe20000001844 */
[----:B------:R-:W3:Y:S03]  /*16bf0*/  LDSM.16.MT88.4 R112, [R168+0x4000] ;  /* 0x00400000a870783b */ /* 0x000ee60000004200 */
[C---:B------:R-:W-:Y:S02]  /*16c00*/  FMUL.FTZ R93, R8.reuse, R93 ;  /* 0x0000005d085d7220 */ /* 0x040fe40000410000 */
[C---:B------:R-:W-:Y:S01]  /*16c10*/  FMUL.FTZ R94, R3.reuse, R94 ;  /* 0x0000005e035e7220 */ /* 0x040fe20000410000 */
[----:B------:R-:W4:Y:S01]  /*16c20*/  MUFU.EX2 R179, R179 ;  /* 0x000000b300b37308 */ /* 0x000f220000000800 */
[C---:B------:R-:W-:Y:S01]  /*16c30*/  FMUL.FTZ R95, R3.reuse, R95 ;  /* 0x0000005f035f7220 */ /* 0x040fe20000410000 */
[C---:B-1----:R-:W-:Y:S03]  /*16c40*/  HMMA.16816.F32 R72, R132.reuse, R108, R72 ;  /* 0x0000006c8448723c */ /* 0x042fe60000001848 */
[C---:B------:R-:W-:Y:S02]  /*16c50*/  FMUL.FTZ R96, R8.reuse, R96 ;  /* 0x0000006008607220 */ /* 0x040fe40000410000 */
[C---:B------:R-:W-:Y:S02]  /*16c60*/  FMUL.FTZ R97, R8.reuse, R97 ;  /* 0x0000006108617220 */ /* 0x040fe40000410000 */
[C---:B------:R-:W-:Y:S01]  /*16c70*/  FMUL.FTZ R98, R3.reuse, R98 ;  /* 0x0000006203627220 */ /* 0x040fe20000410000 */
[C---:B------:R-:W-:Y:S01]  /*16c80*/  HMMA.16816.F32 R76, R132.reuse, R110, R76 ;  /* 0x0000006e844c723c */ /* 0x040fe2000000184c */
[----:B------:R-:W1:Y:S01]  /*16c90*/  LDSM.16.MT88.4 R108, [R169+0x4000] ;  /* 0x00400000a96c783b */ /* 0x000e620000004200 */
[----:B------:R-:W5:Y:S02]  /*16ca0*/  MUFU.EX2 R247, R247 ;  /* 0x000000f700f77308 */ /* 0x000f640000000800 */
[C---:B------:R-:W-:Y:S02]  /*16cb0*/  FMUL.FTZ R80, R8.reuse, R80 ;  /* 0x0000005008507220 */ /* 0x040fe40000410000 */
[C---:B------:R-:W-:Y:S02]  /*16cc0*/  FMUL.FTZ R81, R8.reuse, R81 ;  /* 0x0000005108517220 */ /* 0x040fe40000410000 */
[C---:B------:R-:W-:Y:S04]  /*16cd0*/  FMUL.FTZ R82, R3.reuse, R82 ;  /* 0x0000005203527220 */ /* 0x040fe80000410000 */
[C---:B------:R-:W-:Y:S01]  /*16ce0*/  FMUL.FTZ R83, R3.reuse, R83 ;  /* 0x0000005303537220 */ /* 0x040fe20000410000 */
[----:B------:R-:W-:Y:S01]  /*16cf0*/  MUFU.EX2 R248, R248 ;  /* 0x000000f800f87308 */ /* 0x000fe20000000800 */
[C---:B------:R-:W-:Y:S02]  /*16d00*/  FMUL.FTZ R99, R3.reuse, R99 ;  /* 0x0000006303637220 */ /* 0x040fe40000410000 */
[C---:B------:R-:W-:Y:S02]  /*16d10*/  FMUL.FTZ R100, R8.reuse, R100 ;  /* 0x0000006408647220 */ /* 0x040fe40000410000 */
[C---:B------:R-:W-:Y:S01]  /*16d20*/  FMUL.FTZ R101, R8.reuse, R101 ;  /* 0x0000006508657220 */ /* 0x040fe20000410000 */
[C---:B--2---:R-:W-:Y:S03]  /*16d30*/  HMMA.16816.F32 R80, R132.reuse, R104, R80 ;  /* 0x000000688450723c */ /* 0x044fe60000001850 */
[C---:B------:R-:W-:Y:S02]  /*16d40*/  FMUL.FTZ R84, R8.reuse, R84 ;  /* 0x0000005408547220 */ /* 0x040fe40000410000 */
[----:B------:R-:W-:Y:S02]  /*16d50*/  FMUL.FTZ R85, R8, R85 ;  /* 0x0000005508557220 */ /* 0x000fe40000410000 */
[C---:B------:R-:W-:Y:S01]  /*16d60*/  FMUL.FTZ R86, R3.reuse, R86 ;  /* 0x0000005603567220 */ /* 0x040fe20000410000 */
[----:B----4-:R-:W-:Y:S01]  /*16d70*/  F2FP.PACK_AB R104, R180, R179 ;  /* 0x000000b3b468723e */ /* 0x010fe200000000ff */
[C---:B------:R-:W-:Y:S03]  /*16d80*/  FMUL.FTZ R87, R3.reuse, R87 ;  /* 0x0000005703577220 */ /* 0x040fe60000410000 */
[C---:B------:R-:W-:Y:S01]  /*16d90*/  FMUL.FTZ R102, R3.reuse, R102 ;  /* 0x0000006603667220 */ /* 0x040fe20000410000 */
[----:B------:R-:W-:Y:S01]  /*16da0*/  F2FP.PACK_AB R105, R184, R183 ;  /* 0x000000b7b869723e */ /* 0x000fe200000000ff */
[----:B------:R-:W-:Y:S02]  /*16db0*/  FMUL.FTZ R103, R3, R103 ;  /* 0x0000006703677220 */ /* 0x000fe40000410000 */
[C---:B------:R-:W-:Y:S03]  /*16dc0*/  HMMA.16816.F32 R84, R132.reuse, R106, R84 ;  /* 0x0000006a8454723c */ /* 0x040fe60000001854 */
[--C-:B------:R-:W-:Y:S02]  /*16dd0*/  FFMA.FTZ R187, R187, c[0x0][0x2d0], -R160.reuse ;  /* 0x0000b400bbbb7a23 */ /* 0x100fe400000108a0 */
[----:B------:R-:W-:Y:S02]  /*16de0*/  FFMA.FTZ R160, R155, c[0x0][0x2d0], -R160 ;  /* 0x0000b4009ba07a23 */ /* 0x000fe400000108a0 */
[----:B------:R-:W-:Y:S01]  /*16df0*/  F2FP.PACK_AB R106, R182, R181 ;  /* 0x000000b5b66a723e */ /* 0x000fe200000000ff */
[C---:B---3--:R-:W-:Y:S01]  /*16e00*/  HMMA.16816.F32 R88, R132.reuse, R112, R88 ;  /* 0x000000708458723c */ /* 0x048fe20000001858 */
[----:B------:R2:W3:Y:S03]  /*16e10*/  MUFU.EX2 R245, R160 ;  /* 0x000000a000f57308 */ /* 0x0004e60000000800 */
[----:B------:R-:W-:Y:S01]  /*16e20*/  F2FP.PACK_AB R107, R186, R185 ;  /* 0x000000b9ba6b723e */ /* 0x000fe200000000ff */
[--C-:B------:R-:W-:Y:S02]  /*16e30*/  FFMA.FTZ R188, R188, c[0x0][0x2d0], -R153.reuse ;  /* 0x0000b400bcbc7a23 */ /* 0x100fe40000010899 */
[----:B------:R-:W-:Y:S01]  /*16e40*/  FFMA.FTZ R153, R152, c[0x0][0x2d0], -R153 ;  /* 0x0000b40098997a23 */ /* 0x000fe20000010899 */
[C---:B------:R-:W-:Y:S01]  /*16e50*/  HMMA.16816.F32 R92, R132.reuse, R114, R92 ;  /* 0x00000072845c723c */ /* 0x040fe2000000185c */
[----:B------:R-:W4:Y:S02]  /*16e60*/  LDSM.16.MT88.4 R112, [R9+0x800] ;  /* 0x000800000970783b */ /* 0x000f240000004200 */
[----:B------:R3:W3:Y:S01]  /*16e70*/  MUFU.EX2 R249, R153 ;  /* 0x0000009900f97308 */ /* 0x0006e20000000800 */
[----:B------:R-:W-:Y:S02]  /*16e80*/  FFMA.FTZ R178, R8, R239, R178 ;  /* 0x000000ef08b27223 */ /* 0x000fe400000100b2 */
[----:B------:R-:W-:Y:S02]  /*16e90*/  FFMA.FTZ R174, R3, R238, R174 ;  /* 0x000000ee03ae7223 */ /* 0x000fe400000100ae */
[C---:B-1----:R-:W-:Y:S04]  /*16ea0*/  HMMA.16816.F32 R96, R132.reuse, R108, R96 ;  /* 0x0000006c8460723c */ /* 0x042fe80000001860 */
[----:B------:R-:W-:Y:S01]  /*16eb0*/  FADD.FTZ R177, R177, R178 ;  /* 0x000000b2b1b17221 */ /* 0x000fe20000010000 */
[----:B------:R-:W1:Y:S01]  /*16ec0*/  MUFU.EX2 R187, R187 ;  /* 0x000000bb00bb7308 */ /* 0x000e620000000800 */
[----:B------:R-:W-:Y:S02]  /*16ed0*/  FADD.FTZ R173, R173, R174 ;  /* 0x000000aeadad7221 */ /* 0x000fe40000010000 */
[----:B------:R-:W-:Y:S01]  /*16ee0*/  HMMA.16816.F32 R100, R132, R110, R100 ;  /* 0x0000006e8464723c */ /* 0x000fe20000001864 */
[----:B------:R-:W1:Y:S03]  /*16ef0*/  LDSM.16.MT88.4 R108, [R169+0x2800] ;  /* 0x00280000a96c783b */ /* 0x000e660000004200 */
[----:B------:R-:W-:Y:S02]  /*16f00*/  FADD.FTZ R176, R176, R177 ;  /* 0x000000b1b0b07221 */ /* 0x000fe40000010000 */
[----:B------:R-:W-:Y:S01]  /*16f10*/  FADD.FTZ R172, R172, R173 ;  /* 0x000000adacac7221 */ /* 0x000fe20000010000 */
[----:B------:R-:W1:Y:S01]  /*16f20*/  MUFU.EX2 R188, R188 ;  /* 0x000000bc00bc7308 */ /* 0x000e620000000800 */
[C---:B------:R-:W-:Y:S01]  /*16f30*/  HMMA.16816.F32 R4, R104.reuse, R116, R4 ;  /* 0x000000746804723c */ /* 0x040fe20000001804 */
[----:B--2---:R-:W-:Y:S04]  /*16f40*/  LDSM.16.MT88.4 R160, [R168+0x3800] ;  /* 0x00380000a8a0783b */ /* 0x004fe80000004200 */
[----:B------:R-:W-:Y:S02]  /*16f50*/  FADD.FTZ R176, R175, R176 ;  /* 0x000000b0afb07221 */ /* 0x000fe40000010000 */
[----:B------:R-:W-:Y:S01]  /*16f60*/  FADD.FTZ R172, R171, R172 ;  /* 0x000000acabac7221 */ /* 0x000fe20000010000 */
[C---:B------:R-:W-:Y:S01]  /*16f70*/  HMMA.16816.F32 R12, R104.reuse, R118, R12 ;  /* 0x00000076680c723c */ /* 0x040fe2000000180c */
[----:B------:R-:W-:Y:S03]  /*16f80*/  LDSM.16.MT88.4 R116, [R9+0x4800] ;  /* 0x004800000974783b */ /* 0x000fe60000004200 */
[----:B------:R-:W-:Y:S02]  /*16f90*/  FADD.FTZ R179, R179, R176 ;  /* 0x000000b0b3b37221 */ /* 0x000fe40000010000 */
[----:B------:R-:W-:Y:S02]  /*16fa0*/  FADD.FTZ R183, R183, R172 ;  /* 0x000000acb7b77221 */ /* 0x000fe40000010000 */
[----:B------:R-:W-:Y:S01]  /*16fb0*/  FADD.FTZ R180, R180, R179 ;  /* 0x000000b3b4b47221 */ /* 0x000fe20000010000 */
[C---:B----4-:R-:W-:Y:S01]  /*16fc0*/  HMMA.16816.F32 R16, R104.reuse, R112, R16 ;  /* 0x000000706810723c */ /* 0x050fe20000001810 */
[----:B---3--:R-:W-:Y:S02]  /*16fd0*/  LDSM.16.MT88.4 R152, [R170+0x3800] ;  /* 0x00380000aa98783b */ /* 0x008fe40000004200 */
[----:B------:R-:W-:Y:S02]  /*16fe0*/  FADD.FTZ R184, R184, R183 ;  /* 0x000000b7b8b87221 */ /* 0x000fe40000010000 */
[----:B------:R-:W-:Y:S02]  /*16ff0*/  FADD.FTZ R181, R181, R180 ;  /* 0x000000b4b5b57221 */ /* 0x000fe40000010000 */
[----:B------:R-:W-:Y:S01]  /*17000*/  FADD.FTZ R185, R185, R184 ;  /* 0x000000b8b9b97221 */ /* 0x000fe20000010000 */
[C---:B------:R-:W-:Y:S01]  /*17010*/  HMMA.16816.F32 R20, R104.reuse, R114, R20 ;  /* 0x000000726814723c */ /* 0x040fe20000001814 */
[----:B------:R-:W2:Y:S03]  /*17020*/  LDSM.16.MT88.4 R112, [R170+0x4800] ;  /* 0x00480000aa70783b */ /* 0x000ea60000004200 */
[----:B------:R-:W-:Y:S02]  /*17030*/  FADD.FTZ R182, R182, R181 ;  /* 0x000000b5b6b67221 */ /* 0x000fe40000010000 */
[----:B------:R-:W-:Y:S02]  /*17040*/  FADD.FTZ R186, R186, R185 ;  /* 0x000000b9baba7221 */ /* 0x000fe40000010000 */
[C---:B------:R-:W-:Y:S08]  /*17050*/  HMMA.16816.F32 R24, R104.reuse, R120, R24 ;  /* 0x000000786818723c */ /* 0x040ff00000001818 */
[C---:B------:R-:W-:Y:S01]  /*17060*/  HMMA.16816.F32 R28, R104.reuse, R122, R28 ;  /* 0x0000007a681c723c */ /* 0x040fe2000000181c */
[----:B------:R-:W3:Y:S07]  /*17070*/  LDSM.16.MT88.4 R120, [R168+0x4800] ;  /* 0x00480000a878783b */ /* 0x000eee0000004200 */
[C---:B------:R-:W-:Y:S08]  /*17080*/  HMMA.16816.F32 R32, R104.reuse, R124, R32 ;  /* 0x0000007c6820723c */ /* 0x040ff00000001820 */
[C---:B------:R-:W-:Y:S01]  /*17090*/  HMMA.16816.F32 R36, R104.reuse, R126, R36 ;  /* 0x0000007e6824723c */ /* 0x040fe20000001824 */
[----:B------:R-:W-:Y:S07]  /*170a0*/  LDSM.16.MT88.4 R124, [R169+0x1000] ;  /* 0x00100000a97c783b */ /* 0x000fee0000004200 */
[C---:B------:R-:W-:Y:S08]  /*170b0*/  HMMA.16816.F32 R40, R104.reuse, R128, R40 ;  /* 0x000000806828723c */ /* 0x040ff00000001828 */
[C---:B------:R-:W-:Y:S01]  /*170c0*/  HMMA.16816.F32 R44, R104.reuse, R130, R44 ;  /* 0x00000082682c723c */ /* 0x040fe2000000182c */
[----:B------:R-:W-:Y:S07]  /*170d0*/  LDSM.16.MT88.4 R128, [R9+0x3000] ;  /* 0x003000000980783b */ /* 0x000fee0000004200 */
[C---:B------:R-:W-:Y:S07]  /*170e0*/  HMMA.16816.F32 R48, R104.reuse, R144, R48 ;  /* 0x000000906830723c */ /* 0x040fee0000001830 */
[----:B------:R-:W-:Y:S01]  /*170f0*/  F2FP.PACK_AB R144, R242, R241 ;  /* 0x000000f1f290723e */ /* 0x000fe200000000ff */
[C---:B------:R-:W-:Y:S04]  /*17100*/  HMMA.16816.F32 R52, R104.reuse, R146, R52 ;  /* 0x000000926834723c */ /* 0x040fe80000001834 */
[----:B-----5:R-:W-:Y:S03]  /*17110*/  F2FP.PACK_AB R145, R247, R246 ;  /* 0x000000f6f791723e */ /* 0x020fe600000000ff */
[----:B------:R-:W-:Y:S01]  /*17120*/  F2FP.PACK_AB R146, R245, R244 ;  /* 0x000000f4f592723e */ /* 0x000fe200000000ff */
        /* <DEDUP_REMOVED lines=72> */
[C---:B------:R-:W-:Y:S01]  /*175b0*/  HMMA.16816.F32 R132, R144.reuse, R128, R4 ;  /* 0x000000809084723c */ /* 0x040fe20000001804 */
[----:B------:R-:W2:Y:S07]  /*175c0*/  LDSM.16.MT88.4 R4, [R170+0x5800] ;  /* 0x00580000aa04783b */ /* 0x000eae0000004200 */
[C---:B------:R-:W-:Y:S01]  /*175d0*/  HMMA.16816.F32 R128, R144.reuse, R130, R12 ;  /* 0x000000829080723c */ /* 0x040fe2000000180c */
[----:B------:R4:W5:Y:S07]  /*175e0*/  LDSM.16.MT88.4 R12, [R9+0x5800] ;  /* 0x00580000090c783b */ /* 0x00096e0000004200 */
[C---:B---3--:R-:W-:Y:S01]  /*175f0*/  HMMA.16816.F32 R124, R144.reuse, R120, R16 ;  /* 0x00000078907c723c */ /* 0x048fe20000001810 */
[----:B------:R-:W3:Y:S07]  /*17600*/  LDSM.16.MT88.4 R16, [R168+0x5800] ;  /* 0x00580000a810783b */ /* 0x000eee0000004200 */
[C---:B------:R-:W-:Y:S07]  /*17610*/  HMMA.16816.F32 R120, R144.reuse, R122, R20 ;  /* 0x0000007a9078723c */ /* 0x040fee0000001814 */
[----:B------:R-:W-:Y:S01]  /*17620*/  IADD3 R21, R243, -0x2, RZ ;  /* 0xfffffffef3157810 */ /* 0x000fe20007ffe0ff */
[C---:B-1----:R-:W-:Y:S03]  /*17630*/  HMMA.16816.F32 R116, R144.reuse, R108, R24 ;  /* 0x0000006c9074723c */ /* 0x042fe60000001818 */
[C---:B------:R-:W-:Y:S05]  /*17640*/  ISETP.GE.AND P0, PT, R21.reuse, R232, PT ;  /* 0x000000e81500720c */ /* 0x040fea0003f06270 */
[C---:B------:R-:W-:Y:S08]  /*17650*/  HMMA.16816.F32 R112, R144.reuse, R110, R28 ;  /* 0x0000006e9070723c */ /* 0x040ff0000000181c */
[C---:B------:R-:W-:Y:S03]  /*17660*/  HMMA.16816.F32 R108, R144.reuse, R148, R32 ;  /* 0x00000094906c723c */ /* 0x040fe60000001820 */
[----:B------:R-:W-:Y:S01]  /*17670*/  @P0 ISETP.GE.AND P3, PT, R228, c[0x0][0x1d4], PT ;  /* 0x00007500e4000a0c */ /* 0x000fe20003f66270 */
[C---:B----4-:R-:W-:Y:S04]  /*17680*/  @P0 IMAD.WIDE.U32 R8, R21.reuse, c[0x0][0x1e0], RZ ;  /* 0x0000780015080a25 */ /* 0x050fe800078e00ff */
[C---:B------:R-:W-:Y:S04]  /*17690*/  HMMA.16816.F32 R104, R144.reuse, R150, R36 ;  /* 0x000000969068723c */ /* 0x040fe80000001824 */
[----:B------:R-:W-:Y:S04]  /*176a0*/  @P0 SHF.L.U32 R3, R8, 0x6, RZ ;  /* 0x0000000608030819 */ /* 0x000fe800000006ff */
        /* <DEDUP_REMOVED lines=12> */
[----:B------:R-:W-:Y:S01]  /*17770*/  @P0 IMAD R4, R21, c[0x0][0x1e4], R4 ;  /* 0x0000790015040a24 */ /* 0x000fe200078e0204 */
[C---:B-----5:R-:W-:Y:S04]  /*17780*/  HMMA.16816.F32 R80, R144.reuse, R12, R80 ;  /* 0x0000000c9050723c */ /* 0x060fe80000001850 */
[----:B------:R-:W-:Y:S02]  /*17790*/  @P0 IADD3 R9, R9, R4, RZ ;  /* 0x0000000409090210 */ /* 0x000fe40007ffe0ff */
[----:B------:R-:W1:Y:S01]  /*177a0*/  LDSM.16.MT88.4 R4, [R169+0x5800] ;  /* 0x00580000a904783b */ /* 0x000e620000004200 */
[----:B------:R-:W-:Y:S01]  /*177b0*/  @P0 MOV R12, c[0x0][0x1e4] ;  /* 0x00007900000c0a02 */ /* 0x000fe20000000f00 */
[C---:B------:R-:W-:Y:S04]  /*177c0*/  HMMA.16816.F32 R84, R144.reuse, R14, R84 ;  /* 0x0000000e9054723c */ /* 0x040fe80000001854 */
[----:B------:R-:W-:Y:S02]  /*177d0*/  @P0 SHF.L.U64.HI R8, R8, 0x6, R9 ;  /* 0x0000000608080819 */ /* 0x000fe40000010209 */
[----:B------:R-:W-:Y:S02]  /*177e0*/  @P0 MOV R9, c[0x0][0x1e0] ;  /* 0x0000780000090a02 */ /* 0x000fe40000000f00 */
[C---:B---3--:R-:W-:Y:S04]  /*177f0*/  HMMA.16816.F32 R88, R144.reuse, R16, R88 ;  /* 0x000000109058723c */ /* 0x048fe80000001858 */
[C---:B------:R-:W-:Y:S04]  /*17800*/  @P0 LEA R13, P1, R9.reuse, R3, 0x5 ;  /* 0x00000003090d0211 */ /* 0x040fe800078228ff */
[----:B------:R-:W-:Y:S01]  /*17810*/  @P0 LEA.HI.X R12, R9, R8, R12, 0x5, P1 ;  /* 0x00000008090c0211 */ /* 0x000fe200008f2c0c */
[C---:B------:R-:W-:Y:S03]  /*17820*/  HMMA.16816.F32 R92, R144.reuse, R18, R92 ;  /* 0x00000012905c723c */ /* 0x040fe6000000185c */
[----:B------:R-:W-:Y:S02]  /*17830*/  P2R R9, PR, RZ, 0x4 ;  /* 0x00000004ff097803 */ /* 0x000fe40000000000 */
[-C--:B------:R-:W-:Y:S02]  /*17840*/  @P0 IADD3 R13, P5, R13, R236.reuse, RZ ;  /* 0x000000ec0d0d0210 */ /* 0x080fe40007fbe0ff */
[----:B------:R-:W-:Y:S02]  /*17850*/  @P0 IADD3 R3, P1, R3, R236, RZ ;  /* 0x000000ec03030210 */ /* 0x000fe40007f3e0ff */
[-C--:B------:R-:W-:Y:S02]  /*17860*/  @P0 IADD3.X R12, R12, R231.reuse, RZ, P5, !PT ;  /* 0x000000e70c0c0210 */ /* 0x080fe40002ffe4ff */
[----:B------:R-:W-:Y:S02]  /*17870*/  ISETP.NE.AND P5, PT, R9, RZ, PT ;  /* 0x000000ff0900720c */ /* 0x000fe40003fa5270 */
[----:B------:R-:W-:Y:S02]  /*17880*/  @P0 LEA R16, P6, R3, c[0x0][0x1c8], 0x1 ;  /* 0x0000720003100a11 */ /* 0x000fe400078c08ff */
[----:B------:R-:W-:Y:S02]  /*17890*/  SEL R233, R233, RZ, !P5 ;  /* 0x000000ffe9e97207 */ /* 0x000fe40006800000 */
[----:B------:R-:W-:Y:S02]  /*178a0*/  @P0 IADD3.X R14, R8, R231, RZ, P1, !PT ;  /* 0x000000e7080e0210 */ /* 0x000fe40000ffe4ff */
[----:B------:R-:W-:Y:S02]  /*178b0*/  @P0 ISETP.GE.AND P2, PT, R215, c[0x0][0x1d4], PT ;  /* 0x00007500d7000a0c */ /* 0x000fe40003f46270 */
[----:B------:R-:W-:Y:S01]  /*178c0*/  @P0 LEA.HI.X R17, R3, c[0x0][0x1cc], R14, 0x1, P6 ;  /* 0x0000730003110a11 */ /* 0x000fe200030f0c0e */
[----:B------:R-:W-:Y:S01]  /*178d0*/  @P0 IMAD R3, R233, 0x6000, R11 ;  /* 0x00006000e9030824 */ /* 0x000fe200078e020b */
[----:B------:R-:W-:Y:S01]  /*178e0*/  @P0 ISETP.GE.AND P1, PT, R214, c[0x0][0x1d4], PT ;  /* 0x00007500d6000a0c */ /* 0x000fe20003f26270 */
[C---:B-1----:R-:W-:Y:S03]  /*178f0*/  HMMA.16816.F32 R96, R144.reuse, R4, R96 ;  /* 0x000000049060723c */ /* 0x042fe60000001860 */
[----:B------:R-:W-:Y:S01]  /*17900*/  @!PT LDS RZ, [RZ] ;  /* 0x00000000fffff984 */ /* 0x000fe20000000800 */
[----:B------:R-:W-:Y:S01]  /*17910*/  @!PT LDS RZ, [RZ] ;  /* 0x00000000fffff984 */ /* 0x000fe20000000800 */
[----:B------:R-:W-:Y:S01]  /*17920*/  @!PT LDS RZ, [RZ] ;  /* 0x00000000fffff984 */ /* 0x000fe20000000800 */
[----:B------:R1:W-:Y:S01]  /*17930*/  @P0 LDGSTS.E.BYPASS.LTC128B.128 [R3], [R16.64], !P3 ;  /* 0x0000000010030fae */ /* 0x0003e2000d901d48 */
[C---:B------:R-:W-:Y:S04]  /*17940*/  @P0 LEA R8, P4, R13.reuse, c[0x0][0x1c8], 0x1 ;  /* 0x000072000d080a11 */ /* 0x040fe800078808ff */
[----:B------:R-:W-:Y:S01]  /*17950*/  @P0 LEA.HI.X R9, R13, c[0x0][0x1cc], R12, 0x1, P4 ;  /* 0x000073000d090a11 */ /* 0x000fe200020f0c0c */
[----:B------:R-:W-:Y:S02]  /*17960*/  HMMA.16816.F32 R100, R144, R6, R100 ;  /* 0x000000069064723c */ /* 0x000fe40000001864 */
[----:B------:R1:W-:Y:S08]  /*17970*/  @P0 LDGSTS.E.BYPASS.LTC128B.128 [R3+0x2000], [R16.64+0x80], !P2 ;  /* 0x0200008010030fae */ /* 0x0003f0000d101d48 */
[----:B------:R1:W-:Y:S08]  /*17980*/  @P0 LDGSTS.E.BYPASS.LTC128B.128 [R3+0x4000], [R16.64+0x100], !P1 ;  /* 0x0400010010030fae */ /* 0x0003f0000c901d48 */
[----:B------:R1:W-:Y:S08]  /*17990*/  @P0 LDGSTS.E.BYPASS.LTC128B.128 [R3+0x1000], [R8.64], !P3 ;  /* 0x0100000008030fae */ /* 0x0003f0000d901d48 */
[----:B------:R1:W-:Y:S08]  /*179a0*/  @P0 LDGSTS.E.BYPASS.LTC128B.128 [R3+0x3000], [R8.64+0x80], !P2 ;  /* 0x0300008008030fae */ /* 0x0003f0000d101d48 */
[----:B------:R1:W-:Y:S01]  /*179b0*/  @P0 LDGSTS.E.BYPASS.LTC128B.128 [R3+0x5000], [R8.64+0x100], !P1 ;  /* 0x0500010008030fae */ /* 0x0003e2000c901d48 */
[----:B------:R-:W-:Y:S02]  /*179c0*/  ISETP.GE.AND P0, PT, R232, R243, PT ;  /* 0x000000f3e800720c */ /* 0x000fe40003f06270 */
[C---:B------:R-:W-:Y:S02]  /*179d0*/  ISETP.GE.AND P1, PT, R199.reuse, 0x1, PT ;  /* 0x00000001c700780c */ /* 0x040fe40003f26270 */
[----:B------:R-:W-:Y:S03]  /*179e0*/  MOV R243, R204 ;  /* 0x000000cc00f37202 */ /* 0x000fe60000000f00 */
[----:B------:R-:W0:Y:S01]  /*179f0*/  LDGDEPBAR ;  /* 0x00000000000079af */ /* 0x000e220000000000 */
[----:B-1----:R-:W-:Y:S02]  /*17a00*/  IADD3 R3, R199, 0x1, RZ ;  /* 0x00000001c7037810 */ /* 0x002fe40007ffe0ff */
[----:B------:R-:W-:Y:S02]  /*17a10*/  MOV R9, R2 ;  /* 0x0000000200097202 */ /* 0x000fe40000000f00 */
[----:B------:R-:W-:Y:S02]  /*17a20*/  SEL R199, R3, RZ, !P1 ;  /* 0x000000ff03c77207 */ /* 0x000fe40004800000 */
[----:B------:R-:W-:Y:S01]  /*17a30*/  MOV R3, R0 ;  /* 0x0000000000037202 */ /* 0x000fe20000000f00 */
[----:B------:R-:W-:-:S05]  /*17a40*/  @!P0 BRA `(.L_x_2352) ;  /* 0xffffd31000008947 */ /* 0x000fca000383ffff */
.L_x_2351:
[----:B-1----:R-:W-:Y:S02]  /*17a50*/  MOV R6, 0x1f ;  /* 0x0000001f00067802 */ /* 0x002fe40000000f00 */
[----:B------:R-:W-:Y:S01]  /*17a60*/  MOV R3, 0xffffffff ;  /* 0xffffffff00037802 */ /* 0x000fe20000000f00 */
[----:B------:R-:W-:Y:S05]  /*17a70*/  BRA.DIV ~URZ, `(.L_x_2353) ;  /* 0x000052827f007947 */ /* 0x000fea000b800000 */
[----:B------:R1:W2:Y:S02]  /*17a80*/  SHFL.BFLY PT, R5, R239, 0x2, 0x1f ;  /* 0x0c401f00ef057f89 */ /* 0x0002a400000e0000 */
.L_x_2426:
[----:B--2---:R-:W-:Y:S01]  /*17a90*/  FADD.FTZ R14, R5, R239 ;  /* 0x000000ef050e7221 */ /* 0x004fe20000010000 */
[----:B------:R-:W-:Y:S05]  /*17aa0*/  BRA.DIV ~URZ, `(.L_x_2354) ;  /* 0x000052a27f007947 */ /* 0x000fea000b800000 */
[----:B------:R-:W2:Y:S04]  /*17ab0*/  SHFL.BFLY PT, R3, R238, 0x2, 0x1f ;  /* 0x0c401f00ee037f89 */ /* 0x000ea800000e0000 */
[----:B------:R-:W3:Y:S01]  /*17ac0*/  SHFL.BFLY PT, R5, R14, 0x1, 0x1f ;  /* 0x0c201f000e057f89 */ /* 0x000ee200000e0000 */
[----:B--2---:R-:W-:-:S02]  /*17ad0*/  FADD.FTZ R12, R3, R238 ;  /* 0x000000ee030c7221 */ /* 0x004fc40000010000 */
[----:B---3--:R-:W-:-:S03]  /*17ae0*/  FADD.FTZ R4, R14, R5 ;  /* 0x000000050e047221 */ /* 0x008fc60000010000 */
[----:B------:R2:W3:Y:S04]  /*17af0*/  SHFL.BFLY PT, R3, R12, 0x1, 0x1f ;  /* 0x0c201f000c037f89 */ /* 0x0004e800000e0000 */
.L_x_2427:
[----:B------:R-:W-:Y:S01]  /*17b00*/  FSETP.NE.FTZ.AND P1, PT, R4, RZ, PT ;  /* 0x000000ff0400720b */ /* 0x000fe20003f35000 */
[----:B--23--:R-:W-:Y:S01]  /*17b10*/  FADD.FTZ R12, R3, R12 ;  /* 0x0000000c030c7221 */ /* 0x00cfe20000010000 */
[----:B------:R-:W-:Y:S02]  /*17b20*/  MOV R13, RZ ;  /* 0x000000ff000d7202 */ /* 0x000fe40000000f00 */
[----:B------:R-:W-:Y:S02]  /*17b30*/  MOV R3, RZ ;  /* 0x000000ff00037202 */ /* 0x000fe40000000f00 */
[----:B------:R-:W-:Y:S02]  /*17b40*/  FSETP.NE.FTZ.AND P0, PT, R12, RZ, PT ;  /* 0x000000ff0c00720b */ /* 0x000fe40003f15000 */
[----:B------:R-:W-:-:S05]  /*17b50*/  MOV R16, 0xff800000 ;  /* 0xff80000000107802 */ /* 0x000fca0000000f00 */
[----:B------:R-:W2:Y:S01]  /*17b60*/  @P1 MUFU.LG2 R5, R4 ;  /* 0x0000000400051308 */ /* 0x000ea20000000c00 */
[----:B------:R-:W-:-:S05]  /*17b70*/  @P1 MOV R6, 0x3f317218 ;  /* 0x3f31721800061802 */ /* 0x000fca0000000f00 */
[----:B------:R-:W-:Y:S02]  /*17b80*/  @P1 FMUL.FTZ R6, R6, c[0x0][0x2d0] ;  /* 0x0000b40006061a20 */ /* 0x000fe40000410000 */
[----:B------:R-:W3:Y:S08]  /*17b90*/  @P1 MUFU.RCP R13, R4 ;  /* 0x00000004000d1308 */ /* 0x000ef00000001000 */
[----:B------:R-:W-:Y:S01]  /*17ba0*/  @P0 MUFU.RCP R3, R12 ;  /* 0x0000000c00030308 */ /* 0x000fe20000001000 */
[----:B--2---:R-:W-:-:S04]  /*17bb0*/  @P1 FMUL.FTZ R5, R5, 0.69314718246459960938 ;  /* 0x3f31721805051820 */ /* 0x004fc80000410000 */
[----:B------:R-:W-:Y:S01]  /*17bc0*/  @P1 FFMA.FTZ R16, R6, R2, R5 ;  /* 0x0000000206101223 */ /* 0x000fe20000010005 */
[----:B------:R-:W-:Y:S02]  /*17bd0*/  MOV R2, 0xff800000 ;  /* 0xff80000000027802 */ /* 0x000fe40000000f00 */
[----:B------:R-:W2:Y:S01]  /*17be0*/  @P0 MUFU.LG2 R12, R12 ;  /* 0x0000000c000c0308 */ /* 0x000ea20000000c00 */
[C---:B---3--:R-:W-:Y:S02]  /*17bf0*/  FMUL.FTZ R132, R13.reuse, R132 ;  /* 0x000000840d847220 */ /* 0x048fe40000410000 */
        /* <DEDUP_REMOVED lines=47> */
[----:B------:R-:W-:Y:S01]  /*17ef0*/  @P0 MOV R13, 0x3f317218 ;  /* 0x3f317218000d0802 */ /* 0x000fe20000000f00 */
[----:B--2---:R-:W-:Y:S01]  /*17f00*/  @P0 FMUL.FTZ R17, R12, 0.69314718246459960938 ;  /* 0x3f3172180c110820 */ /* 0x004fe20000410000 */
[----:B------:R-:W-:Y:S01]  /*17f10*/  MOV R12, 0x1 ;  /* 0x00000001000c7802 */ /* 0x000fe20000000f00 */
[----:B------:R-:W-:Y:S02]  /*17f20*/  FMUL.FTZ R134, R3, R134 ;  /* 0x0000008603867220 */ /* 0x000fe40000410000 */
[----:B------:R-:W-:Y:S02]  /*17f30*/  @P0 FMUL.FTZ R13, R13, c[0x0][0x2d0] ;  /* 0x0000b4000d0d0a20 */ /* 0x000fe40000410000 */
[----:B------:R-:W-:-:S02]  /*17f40*/  FMUL.FTZ R135, R3, R135 ;  /* 0x0000008703877220 */ /* 0x000fc40000410000 */
[----:B------:R-:W-:Y:S01]  /*17f50*/  @P0 FFMA.FTZ R2, R13, R0, R17 ;  /* 0x000000000d020223 */ /* 0x000fe20000010011 */
[----:B------:R-:W-:Y:S01]  /*17f60*/  PRMT R0, R12, 0x7610, R0 ;  /* 0x000076100c007816 */ /* 0x000fe20000000000 */
        /* <DEDUP_REMOVED lines=46> */
.L_x_2286:
        /* <DEDUP_REMOVED lines=12> */
[----:B---3--:R-:W-:-:S06]  /*18310*/  LOP3.LUT R3, R3, UR4, RZ, 0xc0, !PT ;  /* 0x0000000403037c12 */ /* 0x008fcc000f8ec0ff */
[----:B------:R-:W3:Y:S01]  /*18320*/  POPC R3, R3 ;  /* 0x0000000300037309 */ /* 0x000ee20000000000 */
[----:B--2---:R-:W3:Y:S02]  /*18330*/  SHFL.IDX PT, R12, R12, R13, 0x1f ;  /* 0x00001f0d0c0c7589 */ /* 0x004ee400000e0000 */
[----:B---3--:R-:W-:-:S05]  /*18340*/  IADD3 R208, R12, c[0x0][0xc], R3 ;  /* 0x000003000cd07a10 */ /* 0x008fca0007ffe003 */
.L_x_2356:
[----:B------:R-:W-:Y:S05]  /*18350*/  BSYNC B0 ;  /* 0x0000000000007941 */ /* 0x000fea0003800000 */
.L_x_2355:
[----:B------:R-:W-:Y:S01]  /*18360*/  PRMT R0, R0, 0x9910, RZ ;  /* 0x0000991000007816 */ /* 0x000fe200000000ff */
[----:B------:R-:W-:Y:S01]  /*18370*/  BSSY B1, `(.L_x_2357) ;  /* 0x000033c000017945 */ /* 0x000fe20003800000 */
[----:B------:R-:W-:Y:S02]  /*18380*/  IMAD.MOV.U32 R3, RZ, RZ, R208 ;  /* 0x000000ffff037224 */ /* 0x000fe400078e00d0 */
[----:B------:R-:W-:-:S13]  /*18390*/  ISETP.NE.AND P0, PT, R0, RZ, PT ;  /* 0x000000ff0000720c */ /* 0x000fda0003f05270 */
[----:B------:R-:W-:Y:S05]  /*183a0*/  @!P0 BRA `(.L_x_2358) ;  /* 0x0000274000008947 */ /* 0x000fea0003800000 */
[----:B------:R-:W-:Y:S01]  /*183b0*/  SHF.R.S32.HI R0, RZ, 0x1f, R213 ;  /* 0x0000001fff007819 */ /* 0x000fe200000114d5 */
[----:B------:R-:W-:Y:S01]  /*183c0*/  WARPSYNC 0xffffffff ;  /* 0xffffffff00007948 */ /* 0x000fe20003800000 */
[----:B------:R-:W-:Y:S01]  /*183d0*/  BAR.SYNC.DEFER_BLOCKING 0x1, 0x100 ;  /* 0x0044000000007b1d */ /* 0x000fe20000010000 */
[----:B------:R-:W-:Y:S02]  /*183e0*/  F2FP.PACK_AB R23, R133, R132 ;  /* 0x000000848517723e */ /* 0x000fe400000000ff */
[CC--:B------:R-:W-:Y:S02]  /*183f0*/  LEA.HI R12, R0.reuse, R213.reuse, RZ, 0x2 ;  /* 0x000000d5000c7211 */ /* 0x0c0fe400078f10ff */
[----:B------:R-:W-:Y:S02]  /*18400*/  LEA.HI R19, R0, R213, RZ, 0x5 ;  /* 0x000000d500137211 */ /* 0x000fe400078f28ff */
[----:B------:R-:W-:Y:S02]  /*18410*/  SHF.R.S32.HI R12, RZ, 0x1f, R12 ;  /* 0x0000001fff0c7819 */ /* 0x000fe4000001140c */
[----:B------:R-:W-:-:S02]  /*18420*/  SHF.R.S32.HI R19, RZ, 0x5, R19 ;  /* 0x00000005ff137819 */ /* 0x000fc40000011413 */
[----:B------:R-:W-:Y:S02]  /*18430*/  LEA.HI R12, R12, R219, RZ, 0x3 ;  /* 0x000000db0c0c7211 */ /* 0x000fe400078f18ff */
[----:B------:R-:W-:Y:S01]  /*18440*/  F2FP.PACK_AB R24, R129, R128 ;  /* 0x000000808118723e */ /* 0x000fe200000000ff */
[----:B------:R-:W-:Y:S01]  /*18450*/  IMAD.SHL.U32 R19, R19, 0x400, RZ ;  /* 0x0000040013137824 */ /* 0x000fe200078e00ff */
[----:B------:R-:W-:Y:S02]  /*18460*/  LOP3.LUT R12, R12, 0xfffffff8, RZ, 0xc0, !PT ;  /* 0xfffffff80c0c7812 */ /* 0x000fe400078ec0ff */
[----:B------:R-:W-:Y:S01]  /*18470*/  F2FP.PACK_AB R20, R131, R130 ;  /* 0x000000828314723e */ /* 0x000fe200000000ff */
[----:B------:R-:W-:Y:S01]  /*18480*/  IMAD R19, R218, 0x2, R19 ;  /* 0x00000002da137824 */ /* 0x000fe200078e0213 */
[----:B------:R-:W-:Y:S01]  /*18490*/  F2FP.PACK_AB R32, R125, R124 ;  /* 0x0000007c7d20723e */ /* 0x000fe200000000ff */
[----:B------:R-:W-:Y:S01]  /*184a0*/  IMAD.IADD R12, R219, 0x1, -R12 ;  /* 0x00000001db0c7824 */ /* 0x000fe200078e0a0c */
[----:B------:R-:W-:-:S02]  /*184b0*/  F2FP.PACK_AB R30, R127, R126 ;  /* 0x0000007e7f1e723e */ /* 0x000fc400000000ff */
[----:B------:R-:W-:Y:S01]  /*184c0*/  F2FP.PACK_AB R28, R123, R122 ;  /* 0x0000007a7b1c723e */ /* 0x000fe200000000ff */
[C---:B------:R-:W-:Y:S01]  /*184d0*/  IMAD.SHL.U32 R18, R12.reuse, 0x40, RZ ;  /* 0x000000400c127824 */ /* 0x040fe200078e00ff */
[----:B------:R-:W-:Y:S02]  /*184e0*/  LOP3.LUT R17, R12, 0x1, RZ, 0xc0, !PT ;  /* 0x000000010c117812 */ /* 0x000fe400078ec0ff */
[----:B------:R-:W-:Y:S02]  /*184f0*/  F2FP.PACK_AB R26, R117, R116 ;  /* 0x00000074751a723e */ /* 0x000fe400000000ff */
[----:B------:R-:W-:Y:S02]  /*18500*/  LOP3.LUT R18, R18, 0x1c0, RZ, 0xc0, !PT ;  /* 0x000001c012127812 */ /* 0x000fe400078ec0ff */
[----:B------:R-:W-:Y:S02]  /*18510*/  ISETP.NE.U32.AND P0, PT, R17, 0x1, PT ;  /* 0x000000011100780c */ /* 0x000fe40003f05070 */
[----:B------:R-:W-:-:S02]  /*18520*/  SHF.R.U32.HI R13, RZ, 0x3, R18 ;  /* 0x00000003ff0d7819 */ /* 0x000fc40000011612 */
[----:B------:R-:W-:Y:S01]  /*18530*/  R2P PR, R12, 0x6 ;  /* 0x000000060c007804 */ /* 0x000fe20000000000 */
[----:B------:R-:W-:Y:S01]  /*18540*/  IMAD.MOV.U32 R12, RZ, RZ, 0x40 ;  /* 0x00000040ff0c7424 */ /* 0x000fe200078e00ff */
[----:B------:R-:W-:Y:S02]  /*18550*/  LOP3.LUT R18, R13, R18, RZ, 0xfc, !PT ;  /* 0x000000120d127212 */ /* 0x000fe400078efcff */
[----:B------:R-:W-:Y:S02]  /*18560*/  F2FP.PACK_AB R33, R113, R112 ;  /* 0x000000707121723e */ /* 0x000fe400000000ff */
[----:B------:R-:W-:Y:S01]  /*18570*/  SEL R12, R12, 0xffffffc0, !P2 ;  /* 0xffffffc00c0c7807 */ /* 0x000fe20005000000 */
[----:B------:R-:W-:Y:S01]  /*18580*/  IMAD.IADD R18, R19, 0x1, R18 ;  /* 0x0000000113127824 */ /* 0x000fe200078e0212 */
[----:B------:R-:W-:Y:S01]  /*18590*/  F2FP.PACK_AB R35, R115, R114 ;  /* 0x000000727323723e */ /* 0x000fe200000000ff */
[----:B------:R-:W-:Y:S01]  /*185a0*/  IMAD.MOV.U32 R19, RZ, RZ, 0x20 ;  /* 0x00000020ff137424 */ /* 0x000fe200078e00ff */
[----:B------:R-:W-:Y:S01]  /*185b0*/  F2FP.PACK_AB R27, R109, R108 ;  /* 0x0000006c6d1b723e */ /* 0x000fe200000000ff */
[----:B------:R-:W-:Y:S01]  /*185c0*/  IMAD.SHL.U32 R22, R18, 0x2, RZ ;  /* 0x0000000212167824 */ /* 0x000fe200078e00ff */
[----:B------:R-:W-:-:S02]  /*185d0*/  F2FP.PACK_AB R18, R121, R120 ;  /* 0x000000787912723e */ /* 0x000fc400000000ff */
[----:B------:R-:W-:Y:S02]  /*185e0*/  SEL R19, R19, 0xffffffe0, !P1 ;  /* 0xffffffe013137807 */ /* 0x000fe40004800000 */
[C---:B------:R-:W-:Y:S01]  /*185f0*/  IADD3 R13, R22.reuse, 0x80, RZ ;  /* 0x00000080160d7810 */ /* 0x040fe20007ffe0ff */
[----:B------:R2:W-:Y:S01]  /*18600*/  STS [R22+0x80], R23 ;  /* 0x0000801716007388 */ /* 0x0005e20000000800 */
[C---:B------:R-:W-:Y:S01]  /*18610*/  IADD3 R21, R22.reuse, 0x70, RZ ;  /* 0x0000007016157810 */ /* 0x040fe20007ffe0ff */
[----:B------:R-:W-:Y:S01]  /*18620*/  IMAD.IADD R17, R22, 0x1, R19 ;  /* 0x0000000116117824 */ /* 0x000fe200078e0213 */
[----:B------:R-:W-:Y:S02]  /*18630*/  @P0 IADD3 R21, R13, 0x10, RZ ;  /* 0x000000100d150810 */ /* 0x000fe40007ffe0ff */
[----:B------:R-:W-:Y:S02]  /*18640*/  F2FP.PACK_AB R13, R135, R134 ;  /* 0x00000086870d723e */ /* 0x000fe400000000ff */
[----:B------:R-:W-:Y:S01]  /*18650*/  F2FP.PACK_AB R25, R111, R110 ;  /* 0x0000006e6f19723e */ /* 0x000fe200000000ff */
[----:B------:R-:W-:Y:S01]  /*18660*/  IMAD.IADD R19, R19, 0x1, R21 ;  /* 0x0000000113137824 */ /* 0x000fe200078e0215 */
[----:B------:R-:W-:Y:S01]  /*18670*/  F2FP.PACK_AB R29, R107, R106 ;  /* 0x0000006a6b1d723e */ /* 0x000fe200000000ff */
[----:B------:R3:W-:Y:S01]  /*18680*/  STS [R22+0x480], R13 ;  /* 0x0004800d16007388 */ /* 0x0007e20000000800 */
[----:B------:R-:W-:-:S02]  /*18690*/  F2FP.PACK_AB R31, R41, R40 ;  /* 0x00000028291f723e */ /* 0x000fc400000000ff */
[----:B------:R-:W-:Y:S01]  /*186a0*/  F2FP.PACK_AB R34, R55, R54 ;  /* 0x000000363722723e */ /* 0x000fe200000000ff */
[----:B------:R4:W-:Y:S01]  /*186b0*/  STS [R21], R24 ;  /* 0x0000001815007388 */ /* 0x0009e20000000800 */
[----:B------:R-:W-:Y:S02]  /*186c0*/  F2FP.PACK_AB R36, R57, R56 ;  /* 0x000000383924723e */ /* 0x000fe400000000ff */
[----:B------:R-:W-:Y:S01]  /*186d0*/  F2FP.PACK_AB R38, R59, R58 ;  /* 0x0000003a3b26723e */ /* 0x000fe200000000ff */
[----:B------:R1:W-:Y:S01]  /*186e0*/  STS [R21+0x400], R20 ;  /* 0x0004001415007388 */ /* 0x0003e20000000800 */
[----:B------:R-:W-:Y:S02]  /*186f0*/  F2FP.PACK_AB R37, R75, R74 ;  /* 0x0000004a4b25723e */ /* 0x000fe400000000ff */
[----:B------:R-:W-:Y:S01]  /*18700*/  ISETP.NE.U32.AND P0, PT, RZ, c[0x0][0x508], PT ;  /* 0x00014200ff007a0c */ /* 0x000fe20003f05070 */
[----:B------:R1:W-:Y:S01]  /*18710*/  STS [R17+0x80], R32 ;  /* 0x0000802011007388 */ /* 0x0003e20000000800 */
[----:B------:R-:W-:-:S02]  /*18720*/  ISETP.NE.U32.AND P2, PT, RZ, c[0x0][0x500], PT ;  /* 0x00014000ff007a0c */ /* 0x000fc40003f45070 */
[----:B--2---:R-:W-:Y:S01]  /*18730*/  F2FP.PACK_AB R23, R105, R104 ;  /* 0x000000686917723e */ /* 0x004fe200000000ff */
[----:B------:R2:W-:Y:S01]  /*18740*/  STS [R17+0x480], R30 ;  /* 0x0004801e11007388 */ /* 0x0005e20000000800 */
[----:B------:R-:W-:Y:S02]  /*18750*/  ISETP.NE.AND.EX P1, PT, RZ, c[0x0][0x50c], PT, P0 ;  /* 0x00014300ff007a0c */ /* 0x000fe40003f25300 */
[----:B------:R-:W-:Y:S01]  /*18760*/  ISETP.NE.AND.EX P2, PT, RZ, c[0x0][0x504], PT, P2 ;  /* 0x00014100ff007a0c */ /* 0x000fe20003f45320 */
[----:B------:R2:W-:Y:S04]  /*18770*/  STS [R19], R18 ;  /* 0x0000001213007388 */ /* 0x0005e80000000800 */
[----:B------:R2:W-:Y:S01]  /*18780*/  STS [R19+0x400], R28 ;  /* 0x0004001c13007388 */ /* 0x0005e20000000800 */
[----:B---3--:R-:W-:Y:S01]  /*18790*/  IMAD.IADD R13, R22, 0x1, R12 ;  /* 0x00000001160d7824 */ /* 0x008fe200078e020c */
[----:B----4-:R-:W-:-:S04]  /*187a0*/  F2FP.PACK_AB R24, R119, R118 ;  /* 0x000000767718723e */ /* 0x010fc800000000ff */
[----:B------:R3:W-:Y:S01]  /*187b0*/  STS [R13+0x80], R26 ;  /* 0x0000801a0d007388 */ /* 0x0007e20000000800 */
[----:B-1----:R-:W-:-:S03]  /*187c0*/  IMAD.IADD R20, R12, 0x1, R21 ;  /* 0x000000010c147824 */ /* 0x002fc600078e0215 */
[----:B------:R1:W-:Y:S01]  /*187d0*/  STS [R13+0x480], R24 ;  /* 0x000480180d007388 */ /* 0x0003e20000000800 */
[----:B------:R-:W-:-:S03]  /*187e0*/  F2FP.PACK_AB R32, R53, R52 ;  /* 0x000000343520723e */ /* 0x000fc600000000ff */
[----:B------:R4:W-:Y:S01]  /*187f0*/  STS [R20], R33 ;  /* 0x0000002114007388 */ /* 0x0009e20000000800 */
[----:B--2---:R-:W-:-:S03]  /*18800*/  F2FP.PACK_AB R30, R51, R50 ;  /* 0x00000032331e723e */ /* 0x004fc600000000ff */
[----:B------:R2:W-:Y:S01]  /*18810*/  STS [R20+0x400], R35 ;  /* 0x0004002314007388 */ /* 0x0005e20000000800 */
[----:B------:R-:W-:Y:S02]  /*18820*/  IMAD.IADD R18, R12, 0x1, R17 ;  /* 0x000000010c127824 */ /* 0x000fe400078e0211 */
[----:B------:R-:W-:Y:S01]  /*18830*/  IMAD.IADD R12, R19, 0x1, R12 ;  /* 0x00000001130c7824 */ /* 0x000fe200078e020c */
[----:B------:R-:W-:Y:S02]  /*18840*/  F2FP.PACK_AB R28, R49, R48 ;  /* 0x00000030311c723e */ /* 0x000fe400000000ff */
[----:B------:R2:W-:Y:S04]  /*18850*/  STS [R18+0x80], R27 ;  /* 0x0000801b12007388 */ /* 0x0005e80000000800 */
[----:B------:R2:W-:Y:S01]  /*18860*/  STS [R18+0x480], R25 ;  /* 0x0004801912007388 */ /* 0x0005e20000000800 */
[----:B---3--:R-:W-:-:S03]  /*18870*/  F2FP.PACK_AB R26, R47, R46 ;  /* 0x0000002e2f1a723e */ /* 0x008fc600000000ff */
[----:B------:R3:W-:Y:S01]  /*18880*/  STS [R12], R23 ;  /* 0x000000170c007388 */ /* 0x0007e20000000800 */
[----:B-1----:R-:W-:-:S03]  /*18890*/  F2FP.PACK_AB R24, R45, R44 ;  /* 0x0000002c2d18723e */ /* 0x002fc600000000ff */
[----:B------:R1:W-:Y:S01]  /*188a0*/  STS [R12+0x400], R29 ;  /* 0x0004001d0c007388 */ /* 0x0003e20000000800 */
[----:B----4-:R-:W-:-:S03]  /*188b0*/  F2FP.PACK_AB R33, R43, R42 ;  /* 0x0000002a2b21723e */ /* 0x010fc600000000ff */
[----:B------:R4:W-:Y:S01]  /*188c0*/  STS [R22+0x4080], R31 ;  /* 0x0040801f16007388 */ /* 0x0009e20000000800 */
[----:B--2---:R-:W-:-:S03]  /*188d0*/  F2FP.PACK_AB R35, R73, R72 ;  /* 0x000000484923723e */ /* 0x004fc600000000ff */
[----:B------:R2:W-:Y:S04]  /*188e0*/  STS [R22+0x4480], R33 ;  /* 0x0044802116007388 */ /* 0x0005e80000000800 */
[----:B------:R2:W-:Y:S01]  /*188f0*/  STS [R21+0x4000], R24 ;  /* 0x0040001815007388 */ /* 0x0005e20000000800 */
[----:B------:R-:W-:-:S03]  /*18900*/  F2FP.PACK_AB R27, R65, R64 ;  /* 0x00000040411b723e */ /* 0x000fc600000000ff */
[----:B------:R2:W-:Y:S01]  /*18910*/  STS [R21+0x4400], R26 ;  /* 0x0044001a15007388 */ /* 0x0005e20000000800 */
[----:B------:R-:W-:-:S03]  /*18920*/  F2FP.PACK_AB R25, R63, R62 ;  /* 0x0000003e3f19723e */ /* 0x000fc600000000ff */
[----:B------:R2:W-:Y:S01]  /*18930*/  STS [R17+0x4080], R28 ;  /* 0x0040801c11007388 */ /* 0x0005e20000000800 */
[----:B---3--:R-:W-:-:S03]  /*18940*/  F2FP.PACK_AB R23, R61, R60 ;  /* 0x0000003c3d17723e */ /* 0x008fc600000000ff */
[----:B------:R3:W-:Y:S01]  /*18950*/  STS [R17+0x4480], R30 ;  /* 0x0044801e11007388 */ /* 0x0007e20000000800 */
[----:B-1----:R-:W-:-:S03]  /*18960*/  F2FP.PACK_AB R29, R67, R66 ;  /* 0x00000042431d723e */ /* 0x002fc600000000ff */
[----:B------:R1:W-:Y:S01]  /*18970*/  STS [R19+0x4000], R32 ;  /* 0x0040002013007388 */ /* 0x0003e20000000800 */
[----:B----4-:R-:W-:-:S03]  /*18980*/  F2FP.PACK_AB R31, R69, R68 ;  /* 0x00000044451f723e */ /* 0x010fc600000000ff */
[----:B------:R4:W-:Y:S01]  /*18990*/  STS [R19+0x4400], R34 ;  /* 0x0044002213007388 */ /* 0x0009e20000000800 */
[----:B--2---:R-:W-:-:S03]  /*189a0*/  F2FP.PACK_AB R33, R71, R70 ;  /* 0x000000464721723e */ /* 0x004fc600000000ff */
[----:B------:R2:W-:Y:S01]  /*189b0*/  STS [R13+0x4080], R36 ;  /* 0x004080240d007388 */ /* 0x0005e20000000800 */
[----:B------:R-:W-:-:S03]  /*189c0*/  F2FP.PACK_AB R24, R5, R4 ;  /* 0x000000040518723e */ /* 0x000fc600000000ff */
[----:B------:R-:W-:Y:S01]  /*189d0*/  STS [R13+0x4480], R38 ;  /* 0x004480260d007388 */ /* 0x000fe20000000800 */
        /* <DEDUP_REMOVED lines=11> */
[----:B------:R-:W-:Y:S04]  /*18a90*/  STS [R12+0x4400], R33 ;  /* 0x004400210c007388 */ /* 0x000fe80000000800 */
[----:B------:R-:W-:Y:S01]  /*18aa0*/  STS [R22+0x8080], R35 ;  /* 0x0080802316007388 */ /* 0x000fe20000000800 */
[----:B------:R-:W-:-:S03]  /*18ab0*/  F2FP.PACK_AB R23, R95, R94 ;  /* 0x0000005e5f17723e */ /* 0x000fc600000000ff */
[----:B------:R2:W-:Y:S01]  /*18ac0*/  STS [R22+0x8480], R37 ;  /* 0x0084802516007388 */ /* 0x0005e20000000800 */
[----:B------:R-:W-:-:S03]  /*18ad0*/  F2FP.PACK_AB R25, R93, R92 ;  /* 0x0000005c5d19723e */ /* 0x000fc600000000ff */
[----:B------:R-:W-:Y:S01]  /*18ae0*/  STS [R21+0x8000], R24 ;  /* 0x0080001815007388 */ /* 0x000fe20000000800 */
[----:B---3--:R-:W-:-:S03]  /*18af0*/  F2FP.PACK_AB R27, R103, R102 ;  /* 0x00000066671b723e */ /* 0x008fc600000000ff */
[----:B------:R3:W-:Y:S01]  /*18b00*/  STS [R21+0x8400], R26 ;  /* 0x0084001a15007388 */ /* 0x0007e20000000800 */
[----:B-1----:R-:W-:-:S03]  /*18b10*/  F2FP.PACK_AB R29, R99, R98 ;  /* 0x00000062631d723e */ /* 0x002fc600000000ff */
[----:B------:R-:W-:Y:S01]  /*18b20*/  STS [R17+0x8080], R28 ;  /* 0x0080801c11007388 */ /* 0x000fe20000000800 */
[----:B----4-:R-:W-:-:S03]  /*18b30*/  F2FP.PACK_AB R31, R101, R100 ;  /* 0x00000064651f723e */ /* 0x010fc600000000ff */
[----:B------:R1:W-:Y:S04]  /*18b40*/  STS [R17+0x8480], R30 ;  /* 0x0084801e11007388 */ /* 0x0003e80000000800 */
[----:B------:R-:W-:Y:S04]  /*18b50*/  STS [R19+0x8000], R34 ;  /* 0x0080002213007388 */ /* 0x000fe80000000800 */
[----:B------:R4:W-:Y:S01]  /*18b60*/  STS [R19+0x8400], R32 ;  /* 0x0084002013007388 */ /* 0x0009e20000000800 */
[----:B--2---:R-:W-:-:S03]  /*18b70*/  F2FP.PACK_AB R22, R91, R90 ;  /* 0x0000005a5b16723e */ /* 0x004fc600000000ff */
[----:B------:R-:W-:Y:S04]  /*18b80*/  STS [R13+0x8080], R36 ;  /* 0x008080240d007388 */ /* 0x000fe80000000800 */
[----:B------:R2:W-:Y:S01]  /*18b90*/  STS [R13+0x8480], R22 ;  /* 0x008480160d007388 */ /* 0x0005e20000000800 */
[----:B---3--:R-:W-:-:S03]  /*18ba0*/  F2FP.PACK_AB R21, R97, R96 ;  /* 0x000000606115723e */ /* 0x008fc600000000ff */
[----:B------:R3:W-:Y:S04]  /*18bb0*/  STS [R20+0x8000], R25 ;  /* 0x0080001914007388 */ /* 0x0007e80000000800 */
[----:B------:R-:W-:Y:S01]  /*18bc0*/  STS [R20+0x8400], R23 ;  /* 0x0084001714007388 */ /* 0x000fe20000000800 */
[----:B-1----:R-:W-:-:S03]  /*18bd0*/  IMAD.MOV.U32 R17, RZ, RZ, RZ ;  /* 0x000000ffff117224 */ /* 0x002fc600078e00ff */
[----:B------:R1:W-:Y:S04]  /*18be0*/  STS [R18+0x8080], R21 ;  /* 0x0080801512007388 */ /* 0x0003e80000000800 */
[----:B------:R1:W-:Y:S01]  /*18bf0*/  STS [R18+0x8480], R29 ;  /* 0x0084801d12007388 */ /* 0x0003e20000000800 */
[----:B----4-:R-:W-:Y:S02]  /*18c00*/  SHF.R.S32.HI R19, RZ, 0x1f, R224 ;  /* 0x0000001fff137819 */ /* 0x010fe400000114e0 */
[C---:B------:R-:W-:Y:S01]  /*18c10*/  @P1 LEA R32, P0, R224.reuse, c[0x0][0x508], 0x2 ;  /* 0x00014200e0201a11 */ /* 0x040fe200078010ff */
[----:B------:R4:W-:Y:S03]  /*18c20*/  STS [R12+0x8000], R31 ;  /* 0x0080001f0c007388 */ /* 0x0009e60000000800 */
[----:B------:R-:W-:Y:S01]  /*18c30*/  @P1 LEA.HI.X R33, R224, c[0x0][0x50c], R19, 0x2, P0 ;  /* 0x00014300e0211a11 */ /* 0x000fe200000f1413 */
[----:B------:R4:W-:Y:S01]  /*18c40*/  STS [R12+0x8400], R27 ;  /* 0x0084001b0c007388 */ /* 0x0009e20000000800 */
[----:B--2---:R-:W-:-:S03]  /*18c50*/  IMAD.MOV.U32 R13, RZ, RZ, c[0x0][0x388] ;  /* 0x0000e200ff0d7624 */ /* 0x004fc600078e00ff */
[----:B------:R-:W-:Y:S01]  /*18c60*/  BAR.SYNC.DEFER_BLOCKING 0x1, 0x100 ;  /* 0x0044000000007b1d */ /* 0x000fe20000010000 */
[----:B---3--:R-:W-:-:S04]  /*18c70*/  IMAD.MOV.U32 R25, RZ, RZ, 0x4 ;  /* 0x00000004ff197424 */ /* 0x008fc800078e00ff */
[----:B-1----:R-:W-:Y:S01]  /*18c80*/  IMAD.WIDE R20, R224, R25, c[0x0][0x500] ;  /* 0x00014000e0147625 */ /* 0x002fe200078e0219 */
[----:B------:R4:W5:Y:S04]  /*18c90*/  @P1 LDG.E R13, [R32.64] ;  /* 0x00000008200d1981 */ /* 0x000968000c1e1900 */
[----:B------:R4:W5:Y:S01]  /*18ca0*/  @P2 LDG.E R17, [R20.64] ;  /* 0x0000000814112981 */ /* 0x000962000c1e1900 */
[----:B------:R-:W-:-:S04]  /*18cb0*/  ISETP.NE.AND P0, PT, R210, RZ, PT ;  /* 0x000000ffd200720c */ /* 0x000fc80003f05270 */
[----:B------:R-:W-:Y:S01]  /*18cc0*/  SEL R210, R210, c[0x0][0x3d4], P0 ;  /* 0x0000f500d2d27a07 */ /* 0x000fe20000000000 */
[----:B------:R-:W-:Y:S05]  /*18cd0*/  @P1 BRA `(.L_x_2359) ;  /* 0x0000004000001947 */ /* 0x000fea0003800000 */
[----:B------:R-:W-:Y:S05]  /*18ce0*/  @!P2 BRA `(.L_x_2359) ;  /* 0x000000300000a947 */ /* 0x000fea0003800000 */
[----:B-----5:R-:W2:Y:S04]  /*18cf0*/  LDG.E R13, [R20.64] ;  /* 0x00000008140d7981 */ /* 0x020ea8000c1e1900 */
[----:B----4-:R-:W2:Y:S02]  /*18d00*/  LDG.E R12, [R20.64+0x4] ;  /* 0x00000408140c7981 */ /* 0x010ea4000c1e1900 */
[----:B--2---:R-:W-:Y:S02]  /*18d10*/  IADD3 R13, -R13, R12, RZ ;  /* 0x0000000c0d0d7210 */ /* 0x004fe40007ffe1ff */
.L_x_2359:
[----:B------:R-:W-:Y:S01]  /*18d20*/  IMAD.MOV.U32 R34, RZ, RZ, 0x368 ;  /* 0x00000368ff227424 */ /* 0x000fe200078e00ff */
[----:B------:R-:W-:Y:S01]  /*18d30*/  ISETP.GT.AND P2, PT, R210, 0x1, PT ;  /* 0x00000001d200780c */ /* 0x000fe20003f44270 */
[----:B----4-:R-:W-:Y:S01]  /*18d40*/  IMAD.MOV.U32 R12, RZ, RZ, c[0x0][0x4e8] ;  /* 0x00013a00ff0c7624 */ /* 0x010fe200078e00ff */
[----:B------:R-:W-:Y:S01]  /*18d50*/  ISETP.NE.U32.AND P0, PT, RZ, c[0x0][0x500], PT ;  /* 0x00014000ff007a0c */ /* 0x000fe20003f05070 */
[----:B------:R-:W-:Y:S01]  /*18d60*/  IMAD.IADD R18, R222, 0x1, R209 ;  /* 0x00000001de127824 */ /* 0x000fe200078e02d1 */
[----:B------:R-:W-:Y:S01]  /*18d70*/  SEL R34, R34, 0x328, P2 ;  /* 0x0000032822227807 */ /* 0x000fe20001000000 */
[----:B-----5:R-:W-:Y:S01]  /*18d80*/  IMAD R13, R13, c[0x0][0x4e8], RZ ;  /* 0x00013a000d0d7a24 */ /* 0x020fe200078e02ff */
[----:B------:R-:W-:Y:S01]  /*18d90*/  ISETP.NE.AND.EX P0, PT, RZ, c[0x0][0x504], PT, P0 ;  /* 0x00014100ff007a0c */ /* 0x000fe20003f05300 */
[----:B------:R-:W-:Y:S01]  /*18da0*/  IMAD.MOV.U32 R24, RZ, RZ, R18 ;  /* 0x000000ffff187224 */ /* 0x000fe200078e0012 */
[----:B------:R-:W1:Y:S01]  /*18db0*/  LDC.64 R20, c[0x0][R34+0x170] ;  /* 0x00005c0022147b82 */ /* 0x000e620000000a00 */
[----:B------:R-:W-:-:S02]  /*18dc0*/  ISETP.NE.AND P3, PT, R12, 0x1, PT ;  /* 0x000000010c00780c */ /* 0x000fc40003f65270 */
[----:B------:R-:W-:Y:S02]  /*18dd0*/  SEL R224, R224, RZ, !P0 ;  /* 0x000000ffe0e07207 */ /* 0x000fe40004000000 */
[----:B------:R-:W-:Y:S02]  /*18de0*/  SEL R19, R19, RZ, !P0 ;  /* 0x000000ff13137207 */ /* 0x000fe40004000000 */
[----:B------:R-:W-:Y:S01]  /*18df0*/  SEL R25, R227, RZ, P2 ;  /* 0x000000ffe3197207 */ /* 0x000fe20001000000 */
[----:B------:R-:W2:Y:S08]  /*18e00*/  LDC.64 R22, c[0x0][R34+0x168] ;  /* 0x00005a0022167b82 */ /* 0x000eb00000000a00 */
[----:B------:R-:W3:Y:S08]  /*18e10*/  LDC.64 R28, c[0x0][R34+0x178] ;  /* 0x00005e00221c7b82 */ /* 0x000ef00000000a00 */
[----:B------:R-:W4:Y:S01]  /*18e20*/  LDC.64 R26, c[0x0][R34+0x160] ;  /* 0x00005800221a7b82 */ /* 0x000f220000000a00 */
[----:B-1----:R-:W-:-:S02]  /*18e30*/  IMAD R12, R21, R224, RZ ;  /* 0x000000e0150c7224 */ /* 0x002fc400078e02ff */
[----:B------:R-:W-:-:S04]  /*18e40*/  IMAD.WIDE.U32 R32, R20, R224, RZ ;  /* 0x000000e014207225 */ /* 0x000fc800078e00ff */
[----:B------:R-:W-:Y:S02]  /*18e50*/  IMAD R12, R20, R19, R12 ;  /* 0x00000013140c7224 */ /* 0x000fe400078e020c */
[----:B------:R-:W-:-:S04]  /*18e60*/  @P3 IMAD.HI.U32 R19, R18, c[0x0][0x4ec], RZ ;  /* 0x00013b0012133a27 */ /* 0x000fc800078e00ff */
[-C--:B--2---:R-:W-:Y:S01]  /*18e70*/  IMAD.WIDE.U32 R30, R22, R225.reuse, RZ ;  /* 0x000000e1161e7225 */ /* 0x084fe200078e00ff */
[----:B------:R-:W-:Y:S02]  /*18e80*/  @P3 SHF.R.U32.HI R24, RZ, c[0x0][0x4f0], R19 ;  /* 0x00013c00ff183a19 */ /* 0x000fe40000011613 */
[--C-:B------:R-:W-:Y:S01]  /*18e90*/  SHF.R.S32.HI R19, RZ, 0x1f, R17.reuse ;  /* 0x0000001fff137819 */ /* 0x100fe20000011411 */
[----:B------:R-:W-:Y:S01]  /*18ea0*/  IMAD R20, R23, R225, RZ ;  /* 0x000000e117147224 */ /* 0x000fe200078e02ff */
[----:B------:R-:W-:Y:S01]  /*18eb0*/  IADD3 R23, P1, P0, R32, R30, R17 ;  /* 0x0000001e20177210 */ /* 0x000fe2000783e011 */
[----:B------:R-:W-:Y:S02]  /*18ec0*/  IMAD.IADD R12, R33, 0x1, R12 ;  /* 0x00000001210c7824 */ /* 0x000fe400078e020c */
[----:B------:R-:W-:Y:S02]  /*18ed0*/  IMAD.IADD R20, R31, 0x1, R20 ;  /* 0x000000011f147824 */ /* 0x000fe400078e0214 */
[----:B---3--:R-:W-:-:S02]  /*18ee0*/  IMAD R22, R29, R25, RZ ;  /* 0x000000191d167224 */ /* 0x008fc400078e02ff */
[--C-:B------:R-:W-:Y:S01]  /*18ef0*/  IMAD.MOV R21, RZ, RZ, -R24.reuse ;  /* 0x000000ffff157224 */ /* 0x100fe200078e0a18 */
[----:B------:R-:W-:Y:S01]  /*18f00*/  IADD3.X R12, R12, R20, R19, P1, P0 ;  /* 0x000000140c0c7210 */ /* 0x000fe20000fe0413 */
[----:B------:R-:W-:Y:S01]  /*18f10*/  IMAD.WIDE.U32 R28, R28, R25, RZ ;  /* 0x000000191c1c7225 */ /* 0x000fe200078e00ff */
[----:B------:R-:W-:-:S03]  /*18f20*/  SHF.R.S32.HI R20, RZ, 0x1f, R24 ;  /* 0x0000001fff147819 */ /* 0x000fc60000011418 */
[----:B------:R-:W-:Y:S01]  /*18f30*/  IMAD R21, R21, c[0x0][0x4e8], R18 ;  /* 0x00013a0015157a24 */ /* 0x000fe200078e0212 */
[----:B------:R-:W-:Y:S01]  /*18f40*/  IADD3 R28, P1, P0, R24, R23, R28 ;  /* 0x00000017181c7210 */ /* 0x000fe2000783e01c */
[----:B------:R-:W-:Y:S02]  /*18f50*/  IMAD.IADD R25, R29, 0x1, R22 ;  /* 0x000000011d197824 */ /* 0x000fe400078e0216 */
[----:B----4-:R-:W-:Y:S01]  /*18f60*/  IMAD R23, R27, R21, RZ ;  /* 0x000000151b177224 */ /* 0x010fe200078e02ff */
        /* <DEDUP_REMOVED lines=9> */
[----:B------:R-:W-:Y:S01]  /*19000*/  SEL R20, R20, c[0x0][0x454], P2 ;  /* 0x0001150014147a07 */ /* 0x000fe20001000000 */
[----:B------:R-:W-:Y:S03]  /*19010*/  SHFL.IDX PT, R24, R12, RZ, 0x1c1f ;  /* 0x001c1fff0c187589 */ /* 0x000fe600000e0000 */
[----:B------:R-:W-:Y:S01]  /*19020*/  LEA.HI.X R21, R28, R20, R21, 0x2, P0 ;  /* 0x000000141c157211 */ /* 0x000fe200000f1415 */
[----:B------:R-:W-:Y:S01]  /*19030*/  SHFL.IDX PT, R26, R12, 0x1, 0x1c1f ;  /* 0x003c1f000c1a7f89 */ /* 0x000fe200000e0000 */
[----:B------:R-:W-:Y:S01]  /*19040*/  IMAD.IADD R20, R216, 0x1, R209 ;  /* 0x00000001d8147824 */ /* 0x000fe200078e02d1 */
[----:B------:R-:W-:Y:S02]  /*19050*/  LOP3.LUT P0, RZ, R217, 0x3, RZ, 0xc0, !PT ;  /* 0x00000003d9ff7812 */ /* 0x000fe4000780c0ff */
[----:B------:R-:W1:Y:S02]  /*19060*/  SHFL.IDX PT, R25, R21, RZ, 0x1c1f ;  /* 0x001c1fff15197589 */ /* 0x000e6400000e0000 */
[----:B------:R-:W-:-:S02]  /*19070*/  IADD3 R22, R20, 0x8, RZ ;  /* 0x0000000814167810 */ /* 0x000fc40007ffe0ff */
[----:B------:R-:W2:Y:S01]  /*19080*/  SHFL.IDX PT, R27, R21, 0x1, 0x1c1f ;  /* 0x003c1f00151b7f89 */ /* 0x000ea200000e0000 */
[-C--:B------:R-:W-:Y:S02]  /*19090*/  ISETP.GE.OR P1, PT, R20, R13.reuse, P0 ;  /* 0x0000000d1400720c */ /* 0x080fe40000726670 */
[----:B------:R-:W-:-:S11]  /*190a0*/  ISETP.GE.OR P0, PT, R22, R13, P0 ;  /* 0x0000000d1600720c */ /* 0x000fd60000706670 */
[----:B-1----:R1:W-:Y:S01]  /*190b0*/  @!P1 ST.E [R24.64], R16 ;  /* 0x0000001018009985 */ /* 0x0023e2000c101908 */
[----:B------:R-:W-:-:S03]  /*190c0*/  ISETP.GE.AND P1, PT, R22, R13, PT ;  /* 0x0000000d1600720c */ /* 0x000fc60003f26270 */
[----:B--2---:R1:W-:Y:S01]  /*190d0*/  @!P0 ST.E [R26.64], R2 ;  /* 0x000000021a008985 */ /* 0x0043e2000c101908 */
[----:B------:R-:W-:Y:S02]  /*190e0*/  ISETP.GE.AND P0, PT, R20, R13, PT ;  /* 0x0000000d1400720c */ /* 0x000fe40003f06270 */
[----:B------:R-:W-:Y:S01]  /*190f0*/  P2R R12, PR, RZ, 0x2 ;  /* 0x00000002ff0c7803 */ /* 0x000fe20000000000 */
[----:B------:R-:W-:Y:S05]  /*19100*/  @P2 BRA `(.L_x_2360) ;  /* 0x0000083000002947 */ /* 0x000fea0003800000 */
[-C--:B------:R-:W-:Y:S01]  /*19110*/  LEA.HI R14, R0, R213.reuse, RZ, 0x3 ;  /* 0x000000d5000e7211 */ /* 0x080fe200078f18ff */
[----:B-1----:R-:W-:Y:S01]  /*19120*/  IMAD R2, R19, c[0x0][0x3a0], RZ ;  /* 0x0000e80013027a24 */ /* 0x002fe200078e02ff */
[----:B------:R1:W2:Y:S01]  /*19130*/  LDS.128 R64, [R138+0x80] ;  /* 0x000080008a407984 */ /* 0x0002a20000000c00 */
[C---:B------:R-:W-:Y:S01]  /*19140*/  IMAD.WIDE.U32 R6, R17.reuse, c[0x0][0x3a0], RZ ;  /* 0x0000e80011067a25 */ /* 0x040fe200078e00ff */
[----:B------:R-:W-:Y:S02]  /*19150*/  LOP3.LUT R0, R14, 0xfffffff8, RZ, 0xc0, !PT ;  /* 0xfffffff80e007812 */ /* 0x000fe400078ec0ff */
[----:B------:R-:W-:Y:S01]  /*19160*/  SHF.R.S32.HI R14, RZ, 0x3, R14 ;  /* 0x00000003ff0e7819 */ /* 0x000fe2000001140e */
[----:B------:R-:W-:Y:S01]  /*19170*/  IMAD R17, R17, c[0x0][0x3a4], R2 ;  /* 0x0000e90011117a24 */ /* 0x000fe200078e0202 */
[----:B------:R-:W-:Y:S01]  /*19180*/  IADD3 R5, -R0, R213, RZ ;  /* 0x000000d500057210 */ /* 0x000fe20007ffe1ff */
[----:B------:R1:W3:Y:S01]  /*19190*/  LDS.128 R60, [R138+0x1080] ;  /* 0x001080008a3c7984 */ /* 0x0002e20000000c00 */
[----:B------:R-:W-:-:S02]  /*191a0*/  SHF.R.S32.HI R2, RZ, 0x1f, R224 ;  /* 0x0000001fff027819 */ /* 0x000fc400000114e0 */
[----:B------:R-:W-:Y:S01]  /*191b0*/  IADD3 R7, R7, R17, RZ ;  /* 0x0000001107077210 */ /* 0x000fe20007ffe0ff */
[----:B------:R1:W4:Y:S01]  /*191c0*/  LDS.128 R56, [R138+0x2080] ;  /* 0x002080008a387984 */ /* 0x0003220000000c00 */
[----:B------:R-:W-:Y:S01]  /*191d0*/  LEA R0, R5, R14, 0x5 ;  /* 0x0000000e05007211 */ /* 0x000fe200078e28ff */
[----:B------:R-:W-:Y:S01]  /*191e0*/  IMAD R5, R2, c[0x0][0x3f0], RZ ;  /* 0x0000fc0002057a24 */ /* 0x000fe200078e02ff */
[----:B------:R-:W-:Y:S01]  /*191f0*/  IADD3 R14, R14, R209, RZ ;  /* 0x000000d10e0e7210 */ /* 0x000fe20007ffe0ff */
[----:B------:R-:W-:Y:S01]  /*19200*/  IMAD.WIDE.U32 R6, R225, c[0x0][0x3e8], R6 ;  /* 0x0000fa00e1067a25 */ /* 0x000fe200078e0006 */
[----:B------:R-:W-:Y:S01]  /*19210*/  IADD3 R0, R209, R0, RZ ;  /* 0x00000000d1007210 */ /* 0x000fe20007ffe0ff */
[----:B------:R1:W1:Y:S02]  /*19220*/  LDS.128 R52, [R138+0x3080] ;  /* 0x003080008a347984 */ /* 0x0002640000000c00 */
[----:B------:R-:W-:Y:S01]  /*19230*/  IMAD R7, R225, c[0x0][0x3ec], R7 ;  /* 0x0000fb00e1077a24 */ /* 0x000fe200078e0207 */
[----:B------:R-:W-:Y:S01]  /*19240*/  MOV R8, R0 ;  /* 0x0000000000087202 */ /* 0x000fe20000000f00 */
[----:B------:R-:W-:Y:S01]  /*19250*/  @P3 IMAD.HI.U32 R4, R0, c[0x0][0x4ec], RZ ;  /* 0x00013b0000043a27 */ /* 0x000fe200078e00ff */
[----:B------:R1:W1:Y:S03]  /*19260*/  LDS.128 R48, [R138+0x4080] ;  /* 0x004080008a307984 */ /* 0x0002660000000c00 */
[C---:B------:R-:W-:Y:S01]  /*19270*/  IMAD R2, R224.reuse, c[0x0][0x3f4], R5 ;  /* 0x0000fd00e0027a24 */ /* 0x040fe200078e0205 */
[----:B------:R-:W-:Y:S01]  /*19280*/  @P3 SHF.R.U32.HI R8, RZ, c[0x0][0x4f0], R4 ;  /* 0x00013c00ff083a19 */ /* 0x000fe20000011604 */
[----:B------:R-:W-:Y:S01]  /*19290*/  IMAD.WIDE.U32 R16, R224, c[0x0][0x3f0], R6 ;  /* 0x0000fc00e0107a25 */ /* 0x000fe200078e0006 */
[----:B------:R1:W1:Y:S02]  /*192a0*/  LDS.128 R44, [R138+0x5080] ;  /* 0x005080008a2c7984 */ /* 0x0002640000000c00 */
        /* <DEDUP_REMOVED lines=22> */
[----:B--234-:R2:W3:Y:S02]  /*19410*/  SHFL.IDX PT, R22, R18, RZ, 0x181f ;  /* 0x00181fff12167589 */ /* 0x01c4e400000e0000 */
.L_x_2428:
[----:B------:R-:W-:Y:S05]  /*19420*/  BRA.DIV ~URZ, `(.L_x_2362) ;  /* 0x00003a827f007947 */ /* 0x000fea000b800000 */
[----:B------:R4:W2:Y:S02]  /*19430*/  SHFL.IDX PT, R2, R8, RZ, 0x181f ;  /* 0x00181fff08027589 */ /* 0x0008a400000e0000 */
.L_x_2429:
        /* <DEDUP_REMOVED lines=18> */
.L_x_2364:
[----:B------:R-:W-:Y:S05]  /*19560*/  BSYNC B0 ;  /* 0x0000000000007941 */ /* 0x000fea0003800000 */
.L_x_2363:
[----:B------:R-:W-:Y:S05]  /*19570*/  BRA.DIV ~URZ, `(.L_x_2365) ;  /* 0x000039927f007947 */ /* 0x000fea000b800000 */
[----:B---3--:R3:W4:Y:S04]  /*19580*/  SHFL.IDX PT, R22, R18, 0x1, 0x181f ;  /* 0x00381f0012167f89 */ /* 0x00872800000e0000 */
[----:B--2---:R3:W2:Y:S02]  /*19590*/  SHFL.IDX PT, R2, R8, 0x1, 0x181f ;  /* 0x00381f0008027f89 */ /* 0x0046a400000e0000 */
.L_x_2430:
        /* <DEDUP_REMOVED lines=9> */
[----:B-1----:R-:W-:Y:S02]  /*19630*/  @!P0 LEA R32, P3, R214, R2, 0x1 ;  /* 0x00000002d6208211 */ /* 0x002fe400078608ff */
[-C--:B----4-:R-:W-:Y:S02]  /*19640*/  @!P2 LEA.HI.X R21, R228, R22.reuse, R15, 0x1, P5 ;  /* 0x00000016e415a211 */ /* 0x090fe400028f0c0f */
[-C--:B------:R-:W-:Y:S02]  /*19650*/  @!P1 LEA.HI.X R17, R215, R22.reuse, R12, 0x1, P4 ;  /* 0x00000016d7119211 */ /* 0x080fe400020f0c0c */
[----:B------:R-:W-:Y:S01]  /*19660*/  @!P0 LEA.HI.X R33, R214, R22, R9, 0x1, P3 ;  /* 0x00000016d6218211 */ /* 0x000fe200018f0c09 */
[----:B------:R1:W-:Y:S04]  /*19670*/  @!P2 ST.E.128 [R20.64], R60 ;  /* 0x0000003c1400a985 */ /* 0x0003e8000c101d08 */
[----:B------:R1:W-:Y:S04]  /*19680*/  @!P1 ST.E.128 [R16.64], R44 ;  /* 0x0000002c10009985 */ /* 0x0003e8000c101d08 */
[----:B------:R1:W-:Y:S02]  /*19690*/  @!P0 ST.E.128 [R32.64], R28 ;  /* 0x0000001c20008985 */ /* 0x0003e4000c101d08 */
.L_x_2367:
[----:B------:R-:W-:Y:S05]  /*196a0*/  BSYNC B0 ;  /* 0x0000000000007941 */ /* 0x000fea0003800000 */
.L_x_2366:
[----:B------:R-:W-:Y:S05]  /*196b0*/  BRA.DIV ~URZ, `(.L_x_2368) ;  /* 0x000039127f007947 */ /* 0x000fea000b800000 */
[----:B----4-:R4:W3:Y:S02]  /*196c0*/  SHFL.IDX PT, R22, R18, 0x2, 0x181f ;  /* 0x00581f0012167f89 */ /* 0x0108e400000e0000 */
.L_x_2431:
[----:B------:R-:W-:Y:S05]  /*196d0*/  BRA.DIV ~URZ, `(.L_x_2369) ;  /* 0x000039627f007947 */ /* 0x000fea000b800000 */
[----:B--2---:R2:W4:Y:S02]  /*196e0*/  SHFL.IDX PT, R2, R8, 0x2, 0x181f ;  /* 0x00581f0008027f89 */ /* 0x00452400000e0000 */
.L_x_2432:
[----:B------:R-:W-:Y:S01]  /*196f0*/  IADD3 R0, R14, 0x40, RZ ;  /* 0x000000400e007810 */ /* 0x000fe20007ffe0ff */
[----:B------:R-:W-:Y:S03]  /*19700*/  BSSY B0, `(.L_x_2370) ;  /* 0x000000f000007945 */ /* 0x000fe60003800000 */
[----:B------:R-:W-:-:S13]  /*19710*/  ISETP.GE.AND P0, PT, R0, R13, PT ;  /* 0x0000000d0000720c */ /* 0x000fda0003f06270 */
[----:B------:R-:W-:Y:S05]  /*19720*/  @P0 BRA `(.L_x_2371) ;  /* 0x000000c000000947 */ /* 0x000fea0003800000 */
[----:B------:R-:W-:Y:S02]  /*19730*/  ISETP.GE.AND P2, PT, R228, c[0x0][0x3c8], PT ;  /* 0x0000f200e4007a0c */ /* 0x000fe40003f46270 */
[----:B------:R-:W-:Y:S02]  /*19740*/  ISETP.GE.AND P1, PT, R215, c[0x0][0x3c8], PT ;  /* 0x0000f200d7007a0c */ /* 0x000fe40003f26270 */
[----:B------:R-:W-:-:S09]  /*19750*/  ISETP.GE.AND P0, PT, R214, c[0x0][0x3c8], PT ;  /* 0x0000f200d6007a0c */ /* 0x000fd20003f06270 */
[-C--:B-1--4-:R-:W-:Y:S02]  /*19760*/  @!P2 LEA R20, P5, R228, R2.reuse, 0x1 ;  /* 0x00000002e414a211 */ /* 0x092fe400078a08ff */
[CC--:B------:R-:W-:Y:S02]  /*19770*/  @!P1 LEA R16, P4, R215.reuse, R2.reuse, 0x1 ;  /* 0x00000002d7109211 */ /* 0x0c0fe400078808ff */
[----:B------:R-:W-:Y:S02]  /*19780*/  @!P0 LEA R28, P3, R214, R2, 0x1 ;  /* 0x00000002d61c8211 */ /* 0x000fe400078608ff */
[-C--:B---3--:R-:W-:Y:S02]  /*19790*/  @!P2 LEA.HI.X R21, R228, R22.reuse, R15, 0x1, P5 ;  /* 0x00000016e415a211 */ /* 0x088fe400028f0c0f */
[-C--:B------:R-:W-:Y:S02]  /*197a0*/  @!P1 LEA.HI.X R17, R215, R22.reuse, R12, 0x1, P4 ;  /* 0x00000016d7119211 */ /* 0x080fe400020f0c0c */
[----:B------:R-:W-:Y:S01]  /*197b0*/  @!P0 LEA.HI.X R29, R214, R22, R9, 0x1, P3 ;  /* 0x00000016d61d8211 */ /* 0x000fe200018f0c09 */
[----:B------:R1:W-:Y:S04]  /*197c0*/  @!P2 ST.E.128 [R20.64], R56 ;  /* 0x000000381400a985 */ /* 0x0003e8000c101d08 */
[----:B------:R1:W-:Y:S04]  /*197d0*/  @!P1 ST.E.128 [R16.64], R40 ;  /* 0x0000002810009985 */ /* 0x0003e8000c101d08 */
[----:B------:R1:W-:Y:S02]  /*197e0*/  @!P0 ST.E.128 [R28.64], R24 ;  /* 0x000000181c008985 */ /* 0x0003e4000c101d08 */
.L_x_2371:
[----:B------:R-:W-:Y:S05]  /*197f0*/  BSYNC B0 ;  /* 0x0000000000007941 */ /* 0x000fea0003800000 */
.L_x_2370:
[----:B------:R-:W-:Y:S05]  /*19800*/  BRA.DIV ~URZ, `(.L_x_2372) ;  /* 0x000038927f007947 */ /* 0x000fea000b800000 */
[----:B---34-:R-:W3:Y:S04]  /*19810*/  SHFL.IDX PT, R18, R18, 0x3, 0x181f ;  /* 0x00781f0012127f89 */ /* 0x018ee800000e0000 */
[----:B------:R4:W2:Y:S02]  /*19820*/  SHFL.IDX PT, R2, R8, 0x3, 0x181f ;  /* 0x00781f0008027f89 */ /* 0x0008a400000e0000 */
.L_x_2433:
[----:B------:R-:W-:-:S04]  /*19830*/  IADD3 R14, R14, 0x60, RZ ;  /* 0x000000600e0e7810 */ /* 0x000fc80007ffe0ff */
[----:B------:R-:W-:-:S13]  /*19840*/  ISETP.GE.AND P0, PT, R14, R13, PT ;  /* 0x0000000d0e00720c */ /* 0x000fda0003f06270 */
[----:B------:R-:W-:Y:S05]  /*19850*/  @P0 BRA `(.L_x_2373) ;  /* 0x00001ed000000947 */ /* 0x000fea0003800000 */
[----:B------:R-:W-:Y:S02]  /*19860*/  ISETP.GE.AND P1, PT, R228, c[0x0][0x3c8], PT ;  /* 0x0000f200e4007a0c */ /* 0x000fe40003f26270 */
[----:B------:R-:W-:-:S11]  /*19870*/  ISETP.GE.AND P0, PT, R215, c[0x0][0x3c8], PT ;  /* 0x0000f200d7007a0c */ /* 0x000fd60003f06270 */
[CC--:B-12---:R-:W-:Y:S02]  /*19880*/  @!P1 LEA R16, P3, R228.reuse, R2.reuse, 0x1 ;  /* 0x00000002e4109211 */ /* 0x0c6fe400078608ff */
[C---:B------:R-:W-:Y:S02]  /*19890*/  @!P0 LEA R14, P2, R215.reuse, R2, 0x1 ;  /* 0x00000002d70e8211 */ /* 0x040fe400078408ff */
[-C--:B---3--:R-:W-:Y:S02]  /*198a0*/  @!P1 LEA.HI.X R17, R228, R18.reuse, R15, 0x1, P3 ;  /* 0x00000012e4119211 */ /* 0x088fe400018f0c0f */
[----:B------:R-:W-:-:S03]  /*198b0*/  @!P0 LEA.HI.X R15, R215, R18, R12, 0x1, P2 ;  /* 0x00000012d70f8211 */ /* 0x000fc600010f0c0c */
[----:B------:R1:W-:Y:S04]  /*198c0*/  @!P1 ST.E.128 [R16.64], R52 ;  /* 0x0000003410009985 */ /* 0x0003e8000c101d08 */
[----:B------:R1:W-:Y:S01]  /*198d0*/  @!P0 ST.E.128 [R14.64], R36 ;  /* 0x000000240e008985 */ /* 0x0003e2000c101d08 */
[----:B------:R-:W-:-:S13]  /*198e0*/  ISETP.GE.AND P0, PT, R214, c[0x0][0x3c8], PT ;  /* 0x0000f200d6007a0c */ /* 0x000fda0003f06270 */
[----:B------:R-:W-:Y:S05]  /*198f0*/  @P0 BRA `(.L_x_2373) ;  /* 0x00001e3000000947 */ /* 0x000fea0003800000 */
[----:B----4-:R-:W-:-:S04]  /*19900*/  LEA R8, P0, R214, R2, 0x1 ;  /* 0x00000002d6087211 */ /* 0x010fc800078008ff */
[----:B------:R-:W-:-:S05]  /*19910*/  LEA.HI.X R9, R214, R18, R9, 0x1, P0 ;  /* 0x00000012d6097211 */ /* 0x000fca00000f0c09 */
[----:B------:R2:W-:Y:S01]  /*19920*/  ST.E.128 [R8.64], R4 ;  /* 0x0000000408007985 */ /* 0x0005e2000c101d08 */
[----:B------:R-:W-:Y:S05]  /*19930*/  BRA `(.L_x_2373) ;  /* 0x00001df000007947 */ /* 0x000fea0003800000 */
.L_x_2360:
[----:B------:R-:W-:Y:S01]  /*19940*/  IMAD R0, R19, c[0x0][0x408], RZ ;  /* 0x0001020013007a24 */ /* 0x000fe200078e02ff */
[----:B-1----:R-:W-:Y:S01]  /*19950*/  MOV R2, R18 ;  /* 0x0000001200027202 */ /* 0x002fe20000000f00 */
[----:B------:R-:W-:-:S04]  /*19960*/  IMAD.WIDE.U32 R20, R17, c[0x0][0x408], RZ ;  /* 0x0001020011147a25 */ /* 0x000fc800078e00ff */
[----:B------:R-:W-:-:S05]  /*19970*/  IMAD R0, R17, c[0x0][0x40c], R0 ;  /* 0x0001030011007a24 */ /* 0x000fca00078e0200 */
[----:B------:R-:W-:Y:S02]  /*19980*/  IADD3 R21, R21, R0, RZ ;  /* 0x0000000015157210 */ /* 0x000fe40007ffe0ff */
[----:B------:R-:W-:-:S03]  /*19990*/  SHF.R.S32.HI R0, RZ, 0x1f, R224 ;  /* 0x0000001fff007819 */ /* 0x000fc600000114e0 */
[----:B------:R-:W-:-:S04]  /*199a0*/  IMAD.WIDE.U32 R16, R225, c[0x0][0x438], R20 ;  /* 0x00010e00e1107a25 */ /* 0x000fc800078e0014 */
        /* <DEDUP_REMOVED lines=26> */
.L_x_2434:
[----:B------:R-:W-:Y:S05]  /*19b50*/  BRA.DIV ~URZ, `(.L_x_2375) ;  /* 0x000036727f007947 */ /* 0x000fea000b800000 */
[----:B------:R3:W4:Y:S02]  /*19b60*/  SHFL.IDX PT, R2, R163, RZ, 0x1c1f ;  /* 0x001c1fffa3027589 */ /* 0x00072400000e0000 */
.L_x_2435:
        /* <DEDUP_REMOVED lines=54> */
[-C--:B------:R-:W-:Y:S02]  /*19ed0*/  @!P0 LEA R16, P2, R158, R2.reuse, 0x2 ;  /* 0x000000029e108211 */ /* 0x080fe400078410ff */
[----:B--2---:R-:W-:Y:S01]  /*19ee0*/  @!P1 IMAD.WIDE R20, R221, 0x4, R164 ;  /* 0x00000004dd149825 */ /* 0x004fe200078e02a4 */
[----:B------:R-:W-:Y:S02]  /*19ef0*/  @!P3 LEA R166, P5, R154, R2, 0x2 ;  /* 0x000000029aa6b211 */ /* 0x000fe400078a10ff */
[----:B------:R-:W-:Y:S02]  /*19f00*/  @!P0 LEA.HI.X R17, R158, R165, R157, 0x2, P2 ;  /* 0x000000a59e118211 */ /* 0x000fe400010f149d */
[----:B------:R-:W-:Y:S01]  /*19f10*/  ISETP.GE.AND P2, PT, R144, c[0x0][0x3c8], PT ;  /* 0x0000f20090007a0c */ /* 0x000fe20003f46270 */
[----:B------:R2:W-:Y:S01]  /*19f20*/  @!P1 ST.E.64 [R20.64], R132 ;  /* 0x0000008414009985 */ /* 0x0005e2000c101b08 */
[----:B------:R-:W-:-:S02]  /*19f30*/  ISETP.GE.AND P1, PT, R84, c[0x0][0x3c8], PT ;  /* 0x0000f20054007a0c */ /* 0x000fc40003f26270 */
[----:B------:R-:W-:Y:S01]  /*19f40*/  @!P3 LEA.HI.X R167, R154, R165, R151, 0x2, P5 ;  /* 0x000000a59aa7b211 */ /* 0x000fe200028f1497 */
[----:B------:R4:W-:Y:S01]  /*19f50*/  @!P0 ST.E.64 [R16.64], R128 ;  /* 0x0000008010008985 */ /* 0x0009e2000c101b08 */
[----:B------:R-:W-:-:S03]  /*19f60*/  @!P4 LEA R168, P0, R146, R2, 0x2 ;  /* 0x0000000292a8c211 */ /* 0x000fc600078010ff */
[----:B------:R5:W-:Y:S01]  /*19f70*/  @!P3 ST.E.64 [R166.64], R124 ;  /* 0x0000007ca600b985 */ /* 0x000be2000c101b08 */
[-C--:B------:R-:W-:Y:S02]  /*19f80*/  @!P4 LEA.HI.X R169, R146, R165.reuse, R145, 0x2, P0 ;  /* 0x000000a592a9c211 */ /* 0x080fe400000f1491 */
[----:B------:R-:W-:Y:S02]  /*19f90*/  ISETP.GE.AND P3, PT, R38, c[0x0][0x3c8], PT ;  /* 0x0000f20026007a0c */ /* 0x000fe40003f66270 */
[C---:B------:R-:W-:Y:S01]  /*19fa0*/  @!P2 LEA R170, P5, R144.reuse, R2, 0x2 ;  /* 0x0000000290aaa211 */ /* 0x040fe200078a10ff */
[----:B------:R1:W-:Y:S01]  /*19fb0*/  @!P4 ST.E.64 [R168.64], R120 ;  /* 0x00000078a800c985 */ /* 0x0003e2000c101b08 */
[----:B------:R-:W-:Y:S02]  /*19fc0*/  ISETP.GE.AND P4, PT, R35, c[0x0][0x3c8], PT ;  /* 0x0000f20023007a0c */ /* 0x000fe40003f86270 */
[----:B------:R-:W-:-:S05]  /*19fd0*/  @!P2 LEA.HI.X R171, R144, R165, R85, 0x2, P5 ;  /* 0x000000a590aba211 */ /* 0x000fca00028f1455 */
[----:B------:R3:W-:Y:S01]  /*19fe0*/  @!P2 ST.E.64 [R170.64], R116 ;  /* 0x00000074aa00a985 */ /* 0x0007e2000c101b08 */
[----:B------:R-:W-:Y:S02]  /*19ff0*/  ISETP.GE.AND P2, PT, R31, c[0x0][0x3c8], PT ;  /* 0x0000f2001f007a0c */ /* 0x000fe40003f46270 */
[----:B--2---:R-:W-:-:S04]  /*1a000*/  @!P1 LEA R20, P0, R84, R2, 0x2 ;  /* 0x0000000254149211 */ /* 0x004fc800078010ff */
[-C--:B------:R-:W-:Y:S02]  /*1a010*/  @!P1 LEA.HI.X R21, R84, R165.reuse, R81, 0x2, P0 ;  /* 0x000000a554159211 */ /* 0x080fe400000f1451 */
[CC--:B----4-:R-:W-:Y:S02]  /*1a020*/  @!P3 LEA R16, P5, R38.reuse, R2.reuse, 0x2 ;  /* 0x000000022610b211 */ /* 0x0d0fe400078a10ff */
        /* <DEDUP_REMOVED lines=23> */
[CC--:B----4-:R-:W-:Y:S02]  /*1a1a0*/  @!P2 LEA R104, P5, R23.reuse, R2.reuse, 0x2 ;  /* 0x000000021768a211 */ /* 0x0d0fe400078a10ff */
[----:B---3--:R-:W-:Y:S01]  /*1a1b0*/  @!P1 LEA R40, P0, R152, R2, 0x2 ;  /* 0x0000000298289211 */ /* 0x008fe200078010ff */
[----:B------:R2:W-:Y:S01]  /*1a1c0*/  @!P4 ST.E.64 [R16.64], R52 ;  /* 0x000000341000c985 */ /* 0x0005e2000c101b08 */
[----:B------:R-:W-:Y:S02]  /*1a1d0*/  @!P2 LEA.HI.X R105, R23, R165, R18, 0x2, P5 ;  /* 0x000000a51769a211 */ /* 0x000fe400028f1412 */
[----:B------:R-:W-:-:S02]  /*1a1e0*/  ISETP.GE.AND P4, PT, R156, c[0x0][0x3c8], PT ;  /* 0x0000f2009c007a0c */ /* 0x000fc40003f86270 */
[-C--:B------:R-:W-:Y:S01]  /*1a1f0*/  @!P1 LEA.HI.X R41, R152, R165.reuse, R13, 0x2, P0 ;  /* 0x000000a598299211 */ /* 0x080fe200000f140d */
[----:B------:R-:W-:Y:S01]  /*1a200*/  @!P2 ST.E.64 [R104.64], R56 ;  /* 0x000000386800a985 */ /* 0x000fe2000c101b08 */
[----:B------:R-:W-:Y:S02]  /*1a210*/  ISETP.GE.AND P2, PT, R161, c[0x0][0x3c8], PT ;  /* 0x0000f200a1007a0c */ /* 0x000fe40003f46270 */
[C---:B-----5:R-:W-:Y:S01]  /*1a220*/  @!P3 LEA R44, P5, R159.reuse, R2, 0x2 ;  /* 0x000000029f2cb211 */ /* 0x060fe200078a10ff */
        /* <DEDUP_REMOVED lines=9> */
[C---:B--2---:R-:W-:Y:S01]  /*1a2c0*/  @!P2 LEA R16, P0, R161.reuse, R2, 0x2 ;  /* 0x00000002a110a211 */ /* 0x044fe200078010ff */
        /* <DEDUP_REMOVED lines=26> */
.L_x_2377:
[----:B------:R-:W-:Y:S05]  /*1a470*/  BSYNC B0 ;  /* 0x0000000000007941 */ /* 0x000fea0003800000 */
.L_x_2376:
[----:B------:R-:W-:Y:S05]  /*1a480*/  BRA.DIV ~URZ, `(.L_x_2378) ;  /* 0x00002da27f007947 */ /* 0x000fea000b800000 */
[----:B-1----:R1:W3:Y:S04]  /*1a490*/  SHFL.IDX PT, R5, R162, 0x1, 0x1c1f ;  /* 0x003c1f00a2057f89 */ /* 0x0022e800000e0000 */
[----:B----4-:R1:W4:Y:S02]  /*1a4a0*/  SHFL.IDX PT, R2, R163, 0x1, 0x1c1f ;  /* 0x003c1f00a3027f89 */ /* 0x01032400000e0000 */
.L_x_2436:
[----:B------:R-:W-:-:S13]  /*1a4b0*/  ISETP.NE.AND P0, PT, R12, RZ, PT ;  /* 0x000000ff0c00720c */ /* 0x000fda0003f05270 */
[----:B------:R-:W-:Y:S05]  /*1a4c0*/  @P0 BRA `(.L_x_2373) ;  /* 0x0000126000000947 */ /* 0x000fea0003800000 */
[----:B------:R-:W-:Y:S02]  /*1a4d0*/  ISETP.GE.AND P3, PT, R158, c[0x0][0x3c8], PT ;  /* 0x0000f2009e007a0c */ /* 0x000fe40003f66270 */
[----:B------:R-:W-:Y:S02]  /*1a4e0*/  ISETP.GE.AND P2, PT, R154, c[0x0][0x3c8], PT ;  /* 0x0000f2009a007a0c */ /* 0x000fe40003f46270 */
[----:B------:R-:W-:Y:S02]  /*1a4f0*/  ISETP.GE.AND P1, PT, R146, c[0x0][0x3c8], PT ;  /* 0x0000f20092007a0c */ /* 0x000fe40003f26270 */
[----:B------:R-:W-:Y:S02]  /*1a500*/  ISETP.GE.AND P4, PT, R221, c[0x0][0x3c8], PT ;  /* 0x0000f200dd007a0c */ /* 0x000fe40003f86270 */
[----:B------:R-:W-:-:S05]  /*1a510*/  ISETP.GE.AND P0, PT, R144, c[0x0][0x3c8], PT ;  /* 0x0000f20090007a0c */ /* 0x000fca0003f06270 */
[-C--:B----4-:R-:W-:Y:S02]  /*1a520*/  @!P3 LEA R8, P6, R158, R2.reuse, 0x2 ;  /* 0x000000029e08b211 */ /* 0x090fe400078c10ff */
[-C--:B------:R-:W-:Y:S02]  /*1a530*/  @!P2 LEA R6, P5, R154, R2.reuse, 0x2 ;  /* 0x000000029a06a211 */ /* 0x080fe400078a10ff */
[-C--:B---3--:R-:W-:Y:S02]  /*1a540*/  @!P3 LEA.HI.X R9, R158, R5.reuse, R157, 0x2, P6 ;  /* 0x000000059e09b211 */ /* 0x088fe400030f149d */
[-C--:B------:R-:W-:Y:S01]  /*1a550*/  @!P1 LEA R20, P6, R146, R2.reuse, 0x2 ;  /* 0x0000000292149211 */ /* 0x080fe200078c10ff */
[----:B------:R-:W-:Y:S01]  /*1a560*/  @!P4 IMAD.MOV.U32 R4, RZ, RZ, R2 ;  /* 0x000000ffff04c224 */ /* 0x000fe200078e0002 */
[-C--:B------:R-:W-:Y:S02]  /*1a570*/  @!P2 LEA.HI.X R7, R154, R5.reuse, R151, 0x2, P5 ;  /* 0x000000059a07a211 */ /* 0x080fe400028f1497 */
[----:B------:R-:W-:Y:S01]  /*1a580*/  @!P0 LEA R16, P5, R144, R2, 0x2 ;  /* 0x0000000290108211 */ /* 0x000fe200078a10ff */
[----:B------:R-:W-:Y:S01]  /*1a590*/  @!P4 IMAD.WIDE R40, R221, 0x4, R4 ;  /* 0x00000004dd28c825 */ /* 0x000fe200078e0204 */
[----:B------:R-:W-:-:S02]  /*1a5a0*/  @!P1 LEA.HI.X R21, R146, R5, R145, 0x2, P6 ;  /* 0x0000000592159211 */ /* 0x000fc400030f1491 */
[----:B------:R-:W-:Y:S02]  /*1a5b0*/  ISETP.GE.AND P6, PT, R84, c[0x0][0x3c8], PT ;  /* 0x0000f20054007a0c */ /* 0x000fe40003fc6270 */
[----:B------:R-:W-:Y:S01]  /*1a5c0*/  @!P0 LEA.HI.X R17, R144, R5, R85, 0x2, P5 ;  /* 0x0000000590118211 */ /* 0x000fe200028f1455 */
[----:B------:R3:W-:Y:S01]  /*1a5d0*/  @!P4 ST.E.64 [R40.64], R134 ;  /* 0x000000862800c985 */ /* 0x0007e2000c101b08 */
[----:B------:R-:W-:Y:S02]  /*1a5e0*/  ISETP.GE.AND P5, PT, R38, c[0x0][0x3c8], PT ;  /* 0x0000f20026007a0c */ /* 0x000fe40003fa6270 */
[----:B------:R-:W-:Y:S01]  /*1a5f0*/  ISETP.GE.AND P4, PT, R35, c[0x0][0x3c8], PT ;  /* 0x0000f20023007a0c */ /* 0x000fe20003f86270 */
[----:B------:R-:W-:Y:S01]  /*1a600*/  @!P3 ST.E.64 [R8.64], R130 ;  /* 0x000000820800b985 */ /* 0x000fe2000c101b08 */
[----:B------:R-:W-:-:S03]  /*1a610*/  ISETP.GE.AND P3, PT, R31, c[0x0][0x3c8], PT ;  /* 0x0000f2001f007a0c */ /* 0x000fc60003f66270 */
[----:B------:R4:W-:Y:S01]  /*1a620*/  @!P2 ST.E.64 [R6.64], R126 ;  /* 0x0000007e0600a985 */ /* 0x0009e2000c101b08 */
[----:B------:R-:W-:-:S03]  /*1a630*/  ISETP.GE.AND P2, PT, R29, c[0x0][0x3c8], PT ;  /* 0x0000f2001d007a0c */ /* 0x000fc60003f46270 */
[----:B------:R-:W-:Y:S02]  /*1a640*/  @!P1 ST.E.64 [R20.64], R122 ;  /* 0x0000007a14009985 */ /* 0x000fe4000c101b08 */
[-C--:B------:R-:W-:Y:S02]  /*1a650*/  @!P5 LEA R44, P1, R38, R2.reuse, 0x2 ;  /* 0x00000002262cd211 */ /* 0x080fe400078210ff */
[----:B------:R5:W-:Y:S01]  /*1a660*/  @!P0 ST.E.64 [R16.64], R118 ;  /* 0x0000007610008985 */ /* 0x000be2000c101b08 */
[----:B------:R-:W-:Y:S02]  /*1a670*/  @!P6 LEA R48, P0, R84, R2, 0x2 ;  /* 0x000000025430e211 */ /* 0x000fe400078010ff */
[-C--:B------:R-:W-:Y:S02]  /*1a680*/  @!P5 LEA.HI.X R45, R38, R5.reuse, R37, 0x2, P1 ;  /* 0x00000005262dd211 */ /* 0x080fe400008f1425 */
[----:B------:R-:W-:Y:S02]  /*1a690*/  @!P6 LEA.HI.X R49, R84, R5, R81, 0x2, P0 ;  /* 0x000000055431e211 */ /* 0x000fe400000f1451 */
[----:B------:R-:W-:-:S03]  /*1a6a0*/  ISETP.GE.AND P1, PT, R27, c[0x0][0x3c8], PT ;  /* 0x0000f2001b007a0c */ /* 0x000fc60003f26270 */
[----:B------:R-:W-:Y:S01]  /*1a6b0*/  @!P6 ST.E.64 [R48.64], R114 ;  /* 0x000000723000e985 */ /* 0x000fe2000c101b08 */
[----:B------:R-:W-:Y:S02]  /*1a6c0*/  ISETP.GE.AND P6, PT, R25, c[0x0][0x3c8], PT ;  /* 0x0000f20019007a0c */ /* 0x000fe40003fc6270 */
[-C--:B---3--:R-:W-:Y:S01]  /*1a6d0*/  @!P4 LEA R40, P0, R35, R2.reuse, 0x2 ;  /* 0x000000022328c211 */ /* 0x088fe200078010ff */
[----:B------:R-:W-:Y:S01]  /*1a6e0*/  @!P5 ST.E.64 [R44.64], R110 ;  /* 0x0000006e2c00d985 */ /* 0x000fe2000c101b08 */
[----:B------:R-:W-:Y:S02]  /*1a6f0*/  ISETP.GE.AND P5, PT, R23, c[0x0][0x3c8], PT ;  /* 0x0000f20017007a0c */ /* 0x000fe40003fa6270 */
[----:B------:R-:W-:Y:S02]  /*1a700*/  @!P4 LEA.HI.X R41, R35, R5, R32, 0x2, P0 ;  /* 0x000000052329c211 */ /* 0x000fe400000f1420 */
[----:B----4-:R-:W-:-:S03]  /*1a710*/  @!P3 LEA R6, P0, R31, R2, 0x2 ;  /* 0x000000021f06b211 */ /* 0x010fc600078010ff */
        /* <DEDUP_REMOVED lines=24> */
[CC--:B---3--:R-:W-:Y:S02]  /*1a8a0*/  @!P3 LEA R6, P0, R159.reuse, R2.reuse, 0x2 ;  /* 0x000000029f06b211 */ /* 0x0c8fe400078010ff */
[----:B------:R-:W-:Y:S02]  /*1a8b0*/  ISETP.GE.AND P4, PT, R80, c[0x0][0x3c8], PT ;  /* 0x0000f20050007a0c */ /* 0x000fe40003f86270 */
[----:B------:R-:W-:Y:S02]  /*1a8c0*/  @!P3 LEA.HI.X R7, R159, R5, R36, 0x2, P0 ;  /* 0x000000059f07b211 */ /* 0x000fe400000f1424 */
[----:B----4-:R-:W-:-:S03]  /*1a8d0*/  @!P2 LEA R8, P0, R156, R2, 0x2 ;  /* 0x000000029c08a211 */ /* 0x010fc600078010ff */
[----:B------:R3:W-:Y:S01]  /*1a8e0*/  @!P3 ST.E.64 [R6.64], R66 ;  /* 0x000000420600b985 */ /* 0x0007e2000c101b08 */
[-C--:B------:R-:W-:Y:S02]  /*1a8f0*/  @!P2 LEA.HI.X R9, R156, R5.reuse, R155, 0x2, P0 ;  /* 0x000000059c09a211 */ /* 0x080fe400000f149b */
[CC--:B-----5:R-:W-:Y:S02]  /*1a900*/  @!P1 LEA R16, P0, R161.reuse, R2.reuse, 0x2 ;  /* 0x00000002a1109211 */ /* 0x0e0fe400078010ff */
        /* <DEDUP_REMOVED lines=30> */
.L_x_2358:
        /* <DEDUP_REMOVED lines=17> */
[----:B-----5:R-:W3:Y:S04]  /*1ac00*/  LDG.E R4, [R8.64] ;  /* 0x0000000808047981 */ /* 0x020ee8000c1e1900 */
[----:B--2---:R-:W3:Y:S02]  /*1ac10*/  LDG.E R7, [R8.64+0x4] ;  /* 0x0000040808077981 */ /* 0x004ee4000c1e1900 */
[----:B---3--:R-:W-:Y:S02]  /*1ac20*/  IADD3 R4, -R4, R7, RZ ;  /* 0x0000000704047210 */ /* 0x008fe40007ffe1ff */
.L_x_2379:
[----:B------:R-:W-:Y:S01]  /*1ac30*/  ISETP.GT.AND P0, PT, R213, 0x7f, PT ;  /* 0x0000007fd500780c */ /* 0x000fe20003f04270 */
[----:B------:R-:W-:Y:S01]  /*1ac40*/  BSSY B0, `(.L_x_2380) ;  /* 0x0000034000007945 */ /* 0x000fe20003800000 */
[----:B------:R-:W-:Y:S02]  /*1ac50*/  SEL R224, R224, RZ, !P2 ;  /* 0x000000ffe0e07207 */ /* 0x000fe40005000000 */
[----:B------:R-:W-:-:S02]  /*1ac60*/  SEL R5, R5, RZ, !P2 ;  /* 0x000000ff05057207 */ /* 0x000fc40005000000 */
[----:B--2--5:R-:W-:-:S07]  /*1ac70*/  SHF.R.S32.HI R6, RZ, 0x1f, R0 ;  /* 0x0000001fff067819 */ /* 0x024fce0000011400 */
        /* <DEDUP_REMOVED lines=17> */
[--C-:B------:R-:W-:Y:S02]  /*1ad90*/  IMAD.MOV R13, RZ, RZ, -R7.reuse ;  /* 0x000000ffff0d7224 */ /* 0x100fe400078e0a07 */
[----:B------:R-:W5:Y:S02]  /*1ada0*/  LDC.64 R16, c[0x0][R15+0x160] ;  /* 0x000058000f107b82 */ /* 0x000f640000000a00 */
[----:B------:R-:W-:Y:S01]  /*1adb0*/  IMAD R13, R13, c[0x0][0x4e8], R2 ;  /* 0x00013a000d0d7a24 */ /* 0x000fe200078e0202 */
[----:B------:R-:W-:Y:S01]  /*1adc0*/  SHF.R.S32.HI R2, RZ, 0x1f, R7 ;  /* 0x0000001fff027819 */ /* 0x000fe20000011407 */
        /* <DEDUP_REMOVED lines=10> */
[----:B------:R-:W-:-:S04]  /*1ae70*/  IADD3.X R8, R9, R8, R6, P1, P0 ;  /* 0x0000000809087210 */ /* 0x000fc80000fe0406 */
[----:B------:R-:W-:Y:S02]  /*1ae80*/  IADD3 R9, R19, R12, RZ ;  /* 0x0000000c13097210 */ /* 0x000fe40007ffe0ff */
[----:B------:R-:W-:Y:S01]  /*1ae90*/  IADD3 R14, P1, P0, R7, R14, R18 ;  /* 0x0000000e070e7210 */ /* 0x000fe2000783e012 */
[-C--:B-----5:R-:W-:Y:S01]  /*1aea0*/  IMAD R7, R17, R13.reuse, RZ ;  /* 0x0000000d11077224 */ /* 0x0a0fe200078e02ff */
        /* <DEDUP_REMOVED lines=13> */
.L_x_2381:
[----:B------:R-:W-:Y:S05]  /*1af80*/  BSYNC B0 ;  /* 0x0000000000007941 */ /* 0x000fea0003800000 */
.L_x_2380:
[----:B------:R-:W-:-:S13]  /*1af90*/  ISETP.GT.AND P0, PT, R210, 0x1, PT ;  /* 0x00000001d200780c */ /* 0x000fda0003f04270 */
[----:B------:R-:W-:Y:S05]  /*1afa0*/  @P0 BRA `(.L_x_2373) ;  /* 0x0000078000000947 */ /* 0x000fea0003800000 */
[----:B--2---:R-:W-:Y:S01]  /*1afb0*/  SHF.R.S32.HI R2, RZ, 0x1f, R213 ;  /* 0x0000001fff027819 */ /* 0x004fe200000114d5 */
[----:B------:R-:W-:Y:S01]  /*1afc0*/  IMAD R7, R6, c[0x0][0x3a0], RZ ;  /* 0x0000e80006077a24 */ /* 0x000fe200078e02ff */
[----:B------:R-:W-:Y:S01]  /*1afd0*/  MOV R6, c[0x0][0x4e8] ;  /* 0x00013a0000067a02 */ /* 0x000fe20000000f00 */
[----:B------:R-:W-:Y:S01]  /*1afe0*/  IMAD.WIDE.U32 R8, R0, c[0x0][0x3a0], RZ ;  /* 0x0000e80000087a25 */ /* 0x000fe200078e00ff */
[----:B------:R-:W-:Y:S02]  /*1aff0*/  LEA.HI R2, R2, R213, RZ, 0x3 ;  /* 0x000000d502027211 */ /* 0x000fe400078f18ff */
[----:B------:R-:W-:Y:S01]  /*1b000*/  ISETP.NE.AND P0, PT, R6, 0x1, PT ;  /* 0x000000010600780c */ /* 0x000fe20003f05270 */
[----:B------:R-:W-:Y:S01]  /*1b010*/  IMAD R7, R0, c[0x0][0x3a4], R7 ;  /* 0x0000e90000077a24 */ /* 0x000fe200078e0207 */
[----:B------:R-:W-:Y:S01]  /*1b020*/  LOP3.LUT R0, R2, 0xfffffff8, RZ, 0xc0, !PT ;  /* 0xfffffff802007812 */ /* 0x000fe200078ec0ff */
[----:B------:R-:W-:Y:S01]  /*1b030*/  IMAD R5, R5, c[0x0][0x3f0], RZ ;  /* 0x0000fc0005057a24 */ /* 0x000fe200078e02ff */
[----:B------:R-:W-:-:S02]  /*1b040*/  SHF.R.S32.HI R2, RZ, 0x3, R2 ;  /* 0x00000003ff027819 */ /* 0x000fc40000011402 */
[----:B------:R-:W-:Y:S01]  /*1b050*/  IADD3 R9, R9, R7, RZ ;  /* 0x0000000709097210 */ /* 0x000fe20007ffe0ff */
[----:B------:R-:W-:Y:S01]  /*1b060*/  IMAD R5, R224, c[0x0][0x3f4], R5 ;  /* 0x0000fd00e0057a24 */ /* 0x000fe200078e0205 */
[----:B------:R-:W-:-:S03]  /*1b070*/  IADD3 R7, -R0, R213, RZ ;  /* 0x000000d500077210 */ /* 0x000fc60007ffe1ff */
[----:B------:R-:W-:Y:S01]  /*1b080*/  IMAD.WIDE.U32 R8, R225, c[0x0][0x3e8], R8 ;  /* 0x0000fa00e1087a25 */ /* 0x000fe200078e0008 */
[----:B------:R-:W-:-:S03]  /*1b090*/  LEA R0, R7, R2, 0x5 ;  /* 0x0000000207007211 */ /* 0x000fc600078e28ff */
[----:B------:R-:W-:Y:S02]  /*1b0a0*/  IMAD R9, R225, c[0x0][0x3ec], R9 ;  /* 0x0000fb00e1097a24 */ /* 0x000fe400078e0209 */
[----:B------:R-:W-:Y:S01]  /*1b0b0*/  IMAD.IADD R0, R209, 0x1, R0 ;  /* 0x00000001d1007824 */ /* 0x000fe200078e0200 */
[----:B------:R-:W-:Y:S01]  /*1b0c0*/  IADD3 R209, R2, R209, RZ ;  /* 0x000000d102d17210 */ /* 0x000fe20007ffe0ff */
[----:B------:R-:W-:-:S03]  /*1b0d0*/  IMAD.WIDE.U32 R8, R224, c[0x0][0x3f0], R8 ;  /* 0x0000fc00e0087a25 */ /* 0x000fc600078e0008 */
[----:B------:R-:W-:Y:S01]  /*1b0e0*/  MOV R7, R0 ;  /* 0x0000000000077202 */ /* 0x000fe20000000f00 */
[----:B------:R-:W-:Y:S01]  /*1b0f0*/  @P0 IMAD.HI.U32 R6, R0, c[0x0][0x4ec], RZ ;  /* 0x00013b0000060a27 */ /* 0x000fe200078e00ff */
[----:B------:R-:W-:-:S04]  /*1b100*/  IADD3 R9, R9, R5, RZ ;  /* 0x0000000509097210 */ /* 0x000fc80007ffe0ff */
        /* <DEDUP_REMOVED lines=17> */
.L_x_2437:
[----:B------:R-:W-:Y:S05]  /*1b220*/  BRA.DIV ~URZ, `(.L_x_2383) ;  /* 0x000021327f007947 */ /* 0x000fea000b800000 */
[----:B------:R4:W1:Y:S02]  /*1b230*/  SHFL.IDX PT, R2, R5, RZ, 0x181f ;  /* 0x00181fff05027589 */ /* 0x00086400000e0000 */
.L_x_2438:
        /* <DEDUP_REMOVED lines=19> */
.L_x_2385:
[----:B------:R-:W-:Y:S05]  /*1b370*/  BSYNC B0 ;  /* 0x0000000000007941 */ /* 0x000fea0003800000 */
.L_x_2384:
[----:B------:R-:W-:Y:S05]  /*1b380*/  BRA.DIV ~URZ, `(.L_x_2386) ;  /* 0x000020327f007947 */ /* 0x000fea000b800000 */
[----:B---3--:R3:W2:Y:S04]  /*1b390*/  SHFL.IDX PT, R7, R6, 0x1, 0x181f ;  /* 0x00381f0006077f89 */ /* 0x0086a800000e0000 */
[----:B-1----:R3:W1:Y:S02]  /*1b3a0*/  SHFL.IDX PT, R2, R5, 0x1, 0x181f ;  /* 0x00381f0005027f89 */ /* 0x00266400000e0000 */
.L_x_2439:
        /* <DEDUP_REMOVED lines=16> */
.L_x_2388:
[----:B------:R-:W-:Y:S05]  /*1b4b0*/  BSYNC B0 ;  /* 0x0000000000007941 */ /* 0x000fea0003800000 */
.L_x_2387:
[----:B------:R-:W-:Y:S05]  /*1b4c0*/  BRA.DIV ~URZ, `(.L_x_2389) ;  /* 0x00001fb27f007947 */ /* 0x000fea000b800000 */
[----:B--2---:R2:W3:Y:S02]  /*1b4d0*/  SHFL.IDX PT, R7, R6, 0x2, 0x181f ;  /* 0x00581f0006077f89 */ /* 0x0044e400000e0000 */
.L_x_2440:
[----:B------:R-:W-:Y:S05]  /*1b4e0*/  BRA.DIV ~URZ, `(.L_x_2390) ;  /* 0x000020027f007947 */ /* 0x000fea000b800000 */
[----:B-1----:R1:W2:Y:S02]  /*1b4f0*/  SHFL.IDX PT, R2, R5, 0x2, 0x181f ;  /* 0x00581f0005027f89 */ /* 0x0022a400000e0000 */
.L_x_2441:
        /* <DEDUP_REMOVED lines=16> */
.L_x_2392:
[----:B------:R-:W-:Y:S05]  /*1b600*/  BSYNC B0 ;  /* 0x0000000000007941 */ /* 0x000fea0003800000 */
.L_x_2391:
[----:B------:R-:W-:Y:S05]  /*1b610*/  BRA.DIV ~URZ, `(.L_x_2393) ;  /* 0x00001f327f007947 */ /* 0x000fea000b800000 */
[----:B--23--:R-:W2:Y:S04]  /*1b620*/  SHFL.IDX PT, R6, R6, 0x3, 0x181f ;  /* 0x00781f0006067f89 */ /* 0x00cea800000e0000 */
[----:B------:R3:W1:Y:S02]  /*1b630*/  SHFL.IDX PT, R2, R5, 0x3, 0x181f ;  /* 0x00781f0005027f89 */ /* 0x00066400000e0000 */
.L_x_2442:
        /* <DEDUP_REMOVED lines=15> */
.L_x_2373:
[----:B------:R-:W-:Y:S05]  /*1b730*/  BSYNC B1 ;  /* 0x0000000000017941 */ /* 0x000fea0003800000 */
.L_x_2357:
[----:B------:R-:W-:-:S13]  /*1b740*/  ISETP.NE.AND P0, PT, R220, RZ, PT ;  /* 0x000000ffdc00720c */ /* 0x000fda0003f05270 */
[----:B------:R-:W-:Y:S01]  /*1b750*/  @P0 WARPSYNC 0xffffffff ;  /* 0xffffffff00000948 */ /* 0x000fe20003800000 */
[----:B------:R-:W-:Y:S06]  /*1b760*/  @P0 BAR.SYNC.DEFER_BLOCKING 0x5, 0x100 ;  /* 0x0144000000000b1d */ /* 0x000fec0000010000 */
[----:B------:R-:W4:Y:S04]  /*1b770*/  @P0 LDS.128 R208, [0x24100] ;  /* 0x02410000ffd00984 */ /* 0x000f280000000c00 */
[----:B------:R-:W-:Y:S06]  /*1b780*/  @P0 BAR.ARV 0x4, 0x100 ;  /* 0x0104000000000b1d */ /* 0x000fec0000002000 */
[----:B------:R-:W-:Y:S05]  /*1b790*/  @P0 BRA `(.L_x_2394) ;  /* 0x00000ea000000947 */ /* 0x000fea0003800000 */
[----:B-12---:R-:W-:Y:S01]  /*1b7a0*/  LOP3.LUT R4, R213, 0x1f, RZ, 0xc0, !PT ;  /* 0x0000001fd5047812 */ /* 0x006fe200078ec0ff */
[----:B----4-:R-:W-:-:S03]  /*1b7b0*/  IMAD.MOV.U32 R8, RZ, RZ, RZ ;  /* 0x000000ffff087224 */ /* 0x010fc600078e00ff */
[----:B------:R-:W-:Y:S01]  /*1b7c0*/  ISETP.NE.AND P6, PT, R4, 0x1f, PT ;  /* 0x0000001f0400780c */ /* 0x000fe20003fc5270 */
[----:B------:R-:W-:Y:S10]  /*1b7d0*/  BRA.DIV ~URZ, `(.L_x_2395) ;  /* 0x00001e327f007947 */ /* 0x000ff4000b800000 */
[----:B---3--:R1:W2:Y:S02]  /*1b7e0*/  SHFL.IDX PT, R5, R3, RZ, 0x1f ;  /* 0x00001fff03057589 */ /* 0x0082a400000e0000 */
.L_x_2443:
[----:B------:R-:W-:Y:S05]  /*1b7f0*/  BRA.DIV ~URZ, `(.L_x_2396) ;  /* 0x00001e827f007947 */ /* 0x000fea000b800000 */
[----:B-1----:R-:W1:Y:S02]  /*1b800*/  SHFL.IDX PT, R3, R3, 0x1, 0x1f ;  /* 0x00201f0003037f89 */ /* 0x002e6400000e0000 */
.L_x_2444:
[----:B------:R-:W-:Y:S02]  /*1b810*/  IMAD.IADD R7, R211, 0x1, R4 ;  /* 0x00000001d3077824 */ /* 0x000fe400078e0204 */
[----:B------:R-:W-:-:S03]  /*1b820*/  IMAD.MOV.U32 R209, RZ, RZ, RZ ;  /* 0x000000ffffd17224 */ /* 0x000fc600078e00ff */
[----:B------:R-:W-:-:S13]  /*1b830*/  ISETP.GE.OR P0, PT, R7, c[0x0][0x53c], !P6 ;  /* 0x00014f0007007a0c */ /* 0x000fda0007706670 */
[----:B------:R-:W-:Y:S01]  /*1b840*/  @!P0 MOV R0, 0x4 ;  /* 0x0000000400008802 */ /* 0x000fe20000000f00 */
[----:B------:R-:W-:-:S04]  /*1b850*/  @!P0 IMAD.MOV.U32 R2, RZ, RZ, 0x4 ;  /* 0x00000004ff028424 */ /* 0x000fc800078e00ff */
        /* <DEDUP_REMOVED lines=13> */
.L_x_2445:
        /* <DEDUP_REMOVED lines=16> */
.L_x_2446:
[----:B----4-:R-:W-:Y:S01]  /*1ba30*/  IMAD R13, R2, c[0x0][0x538], RZ ;  /* 0x00014e00020d7a24 */ /* 0x010fe200078e02ff */
[----:B------:R-:W-:Y:S04]  /*1ba40*/  BSSY B1, `(.L_x_2399) ;  /* 0x00000ba000017945 */ /* 0x000fe80003800000 */
[----:B-1----:R-:W-:-:S04]  /*1ba50*/  IADD3 R208, R13, R3, RZ ;  /* 0x000000030dd07210 */ /* 0x002fc80007ffe0ff */
[----:B--2---:R-:W-:-:S13]  /*1ba60*/  ISETP.GT.AND P0, PT, R208, R5, PT ;  /* 0x00000005d000720c */ /* 0x004fda0003f04270 */
[----:B------:R-:W-:Y:S05]  /*1ba70*/  @P0 BRA `(.L_x_2400) ;  /* 0x0000024000000947 */ /* 0x000fea0003800000 */
.L_x_2404:
        /* <DEDUP_REMOVED lines=9> */
[----:B---3--:R-:W-:-:S04]  /*1bb10*/  @!P0 IMAD.WIDE R6, R3, R2, c[0x0][0x580] ;  /* 0x0001600003068625 */ /* 0x008fc800078e0202 */
[----:B------:R-:W-:Y:S01]  /*1bb20*/  @!P0 IMAD.WIDE R12, R3, R0, c[0x0][0x578] ;  /* 0x00015e00030c8625 */ /* 0x000fe200078e0200 */
[----:B------:R-:W2:Y:S04]  /*1bb30*/  @!P0 LDG.E R209, [R6.64] ;  /* 0x0000000806d18981 */ /* 0x000ea8000c1e1900 */
[----:B------:R-:W2:Y:S02]  /*1bb40*/  @!P0 LDG.E R8, [R12.64] ;  /* 0x000000080c088981 */ /* 0x000ea4000c1e1900 */
[----:B--2---:R-:W-:Y:S01]  /*1bb50*/  IMAD R3, R8, R209, RZ ;  /* 0x000000d108037224 */ /* 0x004fe200078e02ff */
[----:B------:R-:W-:Y:S05]  /*1bb60*/  BRA.DIV ~URZ, `(.L_x_2402) ;  /* 0x00001d627f007947 */ /* 0x000fea000b800000 */
[----:B------:R1:W2:Y:S02]  /*1bb70*/  SHFL.UP PT, R2, R3, 0x1, RZ ;  /* 0x0420000003027989 */ /* 0x0002a400000e00ff */
.L_x_2447:
        /* <DEDUP_REMOVED lines=16> */
.L_x_2448:
[----:B--2---:R-:W-:-:S05]  /*1bc80*/  IMAD R13, R2, c[0x0][0x538], RZ ;  /* 0x00014e00020d7a24 */ /* 0x004fca00078e02ff */
[----:B------:R-:W-:-:S04]  /*1bc90*/  IADD3 R208, R13, R208, RZ ;  /* 0x000000d00dd07210 */ /* 0x000fc80007ffe0ff */
[----:B------:R-:W-:-:S13]  /*1bca0*/  ISETP.GT.AND P0, PT, R208, R5, PT ;  /* 0x00000005d000720c */ /* 0x000fda0003f04270 */
[----:B-1----:R-:W-:Y:S05]  /*1bcb0*/  @!P0 BRA `(.L_x_2404) ;  /* 0xfffffdc000008947 */ /* 0x002fea000383ffff */
.L_x_2400:
[----:B------:R-:W-:-:S05]  /*1bcc0*/  IADD3 R208, -R13, R208, RZ ;  /* 0x000000d00dd07210 */ /* 0x000fca0007ffe1ff */
[----:B------:R-:W-:-:S05]  /*1bcd0*/  IMAD R0, R7, c[0x0][0x538], R208 ;  /* 0x00014e0007007a24 */ /* 0x000fca00078e02d0 */
[----:B------:R-:W-:Y:S01]  /*1bce0*/  ISETP.GT.AND P0, PT, R0, R5, PT ;  /* 0x000000050000720c */ /* 0x000fe20003f04270 */
[----:B------:R-:W-:-:S12]  /*1bcf0*/  BRA.DIV ~URZ, `(.L_x_2405) ;  /* 0x00001dd27f007947 */ /* 0x000fd8000b800000 */
[----:B------:R-:W-:-:S04]  /*1bd00*/  VOTE.ANY R6, PT, !P0 ;  /* 0x0000000000067806 */ /* 0x000fc800040e0100 */
.L_x_2449:
[----:B------:R-:W1:Y:S02]  /*1bd10*/  POPC R12, R6 ;  /* 0x00000006000c7309 */ /* 0x000e640000000000 */
[----:B-1----:R-:W-:Y:S01]  /*1bd20*/  IADD3 R211, R12, R211, RZ ;  /* 0x000000d30cd37210 */ /* 0x002fe20007ffe0ff */
[----:B------:R-:W-:Y:S05]  /*1bd30*/  BRA.DIV ~URZ, `(.L_x_2406) ;  /* 0x00001dd27f007947 */ /* 0x000fea000b800000 */
[----:B------:R1:W2:Y:S04]  /*1bd40*/  SHFL.IDX PT, R209, R209, R12, 0x1f ;  /* 0x00001f0cd1d17589 */ /* 0x0002a800000e0000 */
[----:B------:R1:W4:Y:S02]  /*1bd50*/  SHFL.IDX PT, R3, R8, R12, 0x1f ;  /* 0x00001f0c08037589 */ /* 0x00032400000e0000 */
.L_x_2450:
[----:B------:R-:W-:Y:S01]  /*1bd60*/  ISETP.NE.AND P0, PT, R6, RZ, PT ;  /* 0x000000ff0600720c */ /* 0x000fe20003f05270 */
[----:B------:R-:W-:-:S12]  /*1bd70*/  BSSY B0, `(.L_x_2407) ;  /* 0x0000005000007945 */ /* 0x000fd80003800000 */
[----:B------:R-:W-:Y:S05]  /*1bd80*/  @!P0 BRA `(.L_x_2408) ;  /* 0x0000003000008947 */ /* 0x000fea0003800000 */
[----:B------:R-:W-:Y:S01]  /*1bd90*/  IADD3 R2, R12, -0x1, RZ ;  /* 0xffffffff0c027810 */ /* 0x000fe20007ffe0ff */
[----:B------:R-:W-:Y:S05]  /*1bda0*/  BRA.DIV ~URZ, `(.L_x_2409) ;  /* 0x00001e327f007947 */ /* 0x000fea000b800000 */
[----:B------:R1:W3:Y:S02]  /*1bdb0*/  SHFL.IDX PT, R9, R7, R2, 0x1f ;  /* 0x00001f0207097589 */ /* 0x0002e400000e0000 */
.L_x_2408:
[----:B------:R-:W-:Y:S05]  /*1bdc0*/  BSYNC B0 ;  /* 0x0000000000007941 */ /* 0x000fea0003800000 */
.L_x_2407:
[----:B----4-:R-:W-:Y:S01]  /*1bdd0*/  ISETP.NE.AND P0, PT, R3, 0x1, PT ;  /* 0x000000010300780c */ /* 0x010fe20003f05270 */
[----:B---3--:R-:W-:Y:S01]  /*1bde0*/  IMAD R208, R9, c[0x0][0x538], R208 ;  /* 0x00014e0009d07a24 */ /* 0x008fe200078e02d0 */
[----:B------:R-:W-:Y:S04]  /*1bdf0*/  BSSY B0, `(.L_x_2410) ;  /* 0x0000077000007945 */ /* 0x000fe80003800000 */
[----:B------:R-:W-:-:S07]  /*1be00*/  IADD3 R6, -R208, R5, RZ ;  /* 0x00000005d0067210 */ /* 0x000fce0007ffe1ff */
[----:B------:R-:W-:Y:S05]  /*1be10*/  @!P0 BRA `(.L_x_2411) ;  /* 0x0000037000008947 */ /* 0x000fea0003800000 */
[----:B-12---:R-:W-:Y:S02]  /*1be20*/  IABS R7, R209 ;  /* 0x000000d100077213 */ /* 0x006fe40000000000 */
        /* <DEDUP_REMOVED lines=54> */
.L_x_2411:
[----:B------:R-:W-:-:S04]  /*1c190*/  IMAD.MOV.U32 R0, RZ, RZ, 0x4 ;  /* 0x00000004ff007424 */ /* 0x000fc800078e00ff */
[----:B------:R-:W-:-:S05]  /*1c1a0*/  IMAD.WIDE R14, R211, R0, c[0x0][0x590] ;  /* 0x00016400d30e7625 */ /* 0x000fca00078e0200 */
[----:B------:R-:W3:Y:S01]  /*1c1b0*/  LDG.E R3, [R14.64] ;  /* 0x000000080e037981 */ /* 0x000ee2000c1e1900 */
[----:B-1----:R-:W-:Y:S01]  /*1c1c0*/  IABS R2, R6 ;  /* 0x0000000600027213 */ /* 0x002fe20000000000 */
        /* <DEDUP_REMOVED lines=52> */
[----:B------:R-:W-:-:S13]  /*1c510*/  ISETP.GE.U32.AND P2, PT, R9, R8, PT ;  /* 0x000000080900720c */ /* 0x000fda0003f46070 */
[----:B------:R-:W-:-:S05]  /*1c520*/  @P2 IADD3 R7, R7, 0x1, RZ ;  /* 0x0000000107072810 */ /* 0x000fca0007ffe0ff */
[----:B------:R-:W-:Y:S01]  /*1c530*/  @!P1 IMAD.MOV R7, RZ, RZ, -R7 ;  /* 0x000000ffff079224 */ /* 0x000fe200078e0a07 */
[----:B------:R-:W-:-:S05]  /*1c540*/  @!P0 LOP3.LUT R7, RZ, R3, RZ, 0x33, !PT ;  /* 0x00000003ff078212 */ /* 0x000fca00078e33ff */
[----:B------:R-:W-:Y:S02]  /*1c550*/  IMAD R210, R7, R210, R5 ;  /* 0x000000d207d27224 */ /* 0x000fe400078e0205 */
.L_x_2412:
[----:B------:R-:W-:Y:S05]  /*1c560*/  BSYNC B0 ;  /* 0x0000000000007941 */ /* 0x000fea0003800000 */
.L_x_2410:
[----:B------:R-:W-:-:S04]  /*1c570*/  LOP3.LUT R0, RZ, R7, RZ, 0x33, !PT ;  /* 0x00000007ff007212 */ /* 0x000fc800078e33ff */
[----:B------:R-:W-:Y:S01]  /*1c580*/  IADD3 R209, R0, R209, RZ ;  /* 0x000000d100d17210 */ /* 0x000fe20007ffe0ff */
[----:B------:R-:W-:Y:S05]  /*1c590*/  BRA `(.L_x_2413) ;  /* 0x0000004000007947 */ /* 0x000fea0003800000 */
.L_x_2401:
[----:B------:R-:W-:Y:S01]  /*1c5a0*/  IMAD.MOV.U32 R208, RZ, RZ, R5 ;  /* 0x000000ffffd07224 */ /* 0x000fe200078e0005 */
[----:B------:R-:W-:Y:S01]  /*1c5b0*/  MOV R210, RZ ;  /* 0x000000ff00d27202 */ /* 0x000fe20000000f00 */
[----:B------:R-:W-:Y:S01]  /*1c5c0*/  IMAD.MOV.U32 R209, RZ, RZ, RZ ;  /* 0x000000ffffd17224 */ /* 0x000fe200078e00ff */
[----:B------:R-:W-:Y:S02]  /*1c5d0*/  MOV R211, c[0x0][0x53c] ;  /* 0x00014f0000d37a02 */ /* 0x000fe40000000f00 */
.L_x_2413:
[----:B------:R-:W-:Y:S05]  /*1c5e0*/  BSYNC B1 ;  /* 0x0000000000017941 */ /* 0x000fea0003800000 */
.L_x_2399:
[----:B------:R-:W-:Y:S01]  /*1c5f0*/  WARPSYNC 0xffffffff ;  /* 0xffffffff00007948 */ /* 0x000fe20003800000 */
[----:B------:R-:W-:Y:S01]  /*1c600*/  BAR.SYNC.DEFER_BLOCKING 0x4, 0x100 ;  /* 0x0104000000007b1d */ /* 0x000fe20000010000 */
[----:B------:R-:W-:-:S13]  /*1c610*/  ISETP.NE.AND P0, PT, R4, RZ, PT ;  /* 0x000000ff0400720c */ /* 0x000fda0003f05270 */
[----:B------:R1:W-:Y:S04]  /*1c620*/  @!P0 STS.128 [0x24100], R208 ;  /* 0x024100d0ff008388 */ /* 0x0003e80000000c00 */
[----:B------:R-:W-:Y:S06]  /*1c630*/  BAR.ARV 0x5, 0x100 ;  /* 0x0144000000007b1d */ /* 0x000fec0000002000 */
.L_x_2394:
[----:B----4-:R-:W-:-:S13]  /*1c640*/  ISETP.GE.AND P0, PT, R211, c[0x0][0x53c], PT ;  /* 0x00014f00d3007a0c */ /* 0x010fda0003f06270 */
[----:B-123--:R-:W-:Y:S01]  /*1c650*/  @P0 CALL.REL.NOINC `(.L_x_2414) ;  /* 0x0000001000000944 */ /* 0x00efe20003c00000 */
[----:B------:R-:W-:Y:S05]  /*1c660*/  BRA `(.L_x_2415) ;  /* 0xfffe4e7000007947 */ /* 0x000fea000383ffff */
.L_x_2414:
[----:B------:R-:W-:Y:S05]  /*1c670*/  EXIT ;  /* 0x000000000000794d */ /* 0x000fea0003800000 */
.L_x_2241:
[----:B------:R-:W-:Y:S02]  /*1c680*/  MOV R2, 0x1 ;  /* 0x0000000100027802 */ /* 0x000fe40000000f00 */
[----:B------:R-:W-:Y:S02]  /*1c690*/  MOV R0, 0x1c6b0 ;  /* 0x0001c6b000007802 */ /* 0x000fe40000000f00 */
[----:B------:R-:W-:Y:S05]  /*1c6a0*/  CALL.REL.NOINC `($__internal_50_$__cuda_sm70_shflsync_up_p) ;  /* 0x0000162000007944 */ /* 0x000fea0003c00000 */
[----:B-12---:R-:W-:Y:S05]  /*1c6b0*/  BRA `(.L_x_2416) ;  /* 0xfffe3db000007947 */ /* 0x006fea000383ffff */
.L_x_2242:
[----:B------:R-:W-:Y:S02]  /*1c6c0*/  MOV R2, 0x2 ;  /* 0x0000000200027802 */ /* 0x000fe40000000f00 */
[----:B------:R-:W-:Y:S02]  /*1c6d0*/  MOV R0, 0x1c6f0 ;  /* 0x0001c6f000007802 */ /* 0x000fe40000000f00 */
[----:B------:R-:W-:Y:S05]  /*1c6e0*/  CALL.REL.NOINC `($__internal_50_$__cuda_sm70_shflsync_up_p) ;  /* 0x000015e000007944 */ /* 0x000fea0003c00000 */
[----:B--2---:R-:W-:Y:S02]  /*1c6f0*/  SEL R2, R2, RZ, P4 ;  /* 0x000000ff02027207 */ /* 0x004fe40002000000 */
[----:B------:R-:W-:-:S03]  /*1c700*/  MOV R0, 0x1c740 ;  /* 0x0001c74000007802 */ /* 0x000fc60000000f00 */
[----:B-1----:R-:W-:Y:S02]  /*1c710*/  IMAD.IADD R7, R7, 0x1, R2 ;  /* 0x0000000107077824 */ /* 0x002fe400078e0202 */
[----:B------:R-:W-:Y:S02]  /*1c720*/  IMAD.MOV.U32 R2, RZ, RZ, 0x4 ;  /* 0x00000004ff027424 */ /* 0x000fe400078e00ff */
        /* <DEDUP_REMOVED lines=12> */
[----:B------:R-:W-:Y:S02]  /*1c7f0*/  MOV R17, 0x1f ;  /* 0x0000001f00117802 */ /* 0x000fe40000000f00 */
[----:B------:R-:W-:Y:S01]  /*1c800*/  MOV R0, 0x1c850 ;  /* 0x0001c85000007802 */ /* 0x000fe20000000f00 */
[----:B-1----:R-:W-:Y:S02]  /*1c810*/  IMAD.IADD R7, R7, 0x1, R2 ;  /* 0x0000000107077824 */ /* 0x002fe400078e0202 */
[----:B------:R-:W-:Y:S02]  /*1c820*/  IMAD.MOV.U32 R2, RZ, RZ, 0x1f ;  /* 0x0000001fff027424 */ /* 0x000fe400078e00ff */
[----:B------:R-:W-:-:S02]  /*1c830*/  IMAD.MOV.U32 R19, RZ, RZ, R7 ;  /* 0x000000ffff137224 */ /* 0x000fc400078e0007 */
[----:B------:R-:W-:Y:S05]  /*1c840*/  CALL.REL.NOINC `($__internal_49_$__cuda_sm70_shflsync_idx_p) ;  /* 0x0000143000007944 */ /* 0x000fea0003c00000 */
[----:B-12---:R-:W-:Y:S05]  /*1c850*/  BRA `(.L_x_2417) ;  /* 0xfffe3d1000007947 */ /* 0x006fea000383ffff */
.L_x_2244:
[----:B------:R-:W-:Y:S02]  /*1c860*/  SEL R2, RZ, 0x1, P0 ;  /* 0x00000001ff027807 */ /* 0x000fe40000000000 */
[----:B------:R-:W-:-:S02]  /*1c870*/  MOV R0, 0x1c890 ;  /* 0x0001c89000007802 */ /* 0x000fc40000000f00 */
[----:B------:R-:W-:Y:S05]  /*1c880*/  CALL.REL.NOINC `($__internal_51_$__cuda_sm70_votesync_ballot) ;  /* 0x0000149000007944 */ /* 0x000fea0003c00000 */
[----:B------:R-:W-:Y:S05]  /*1c890*/  BRA `(.L_x_2418) ;  /* 0xfffe3d6000007947 */ /* 0x000fea000383ffff */
.L_x_2245:
[----:B------:R-:W-:Y:S01]  /*1c8a0*/  IMAD.MOV.U32 R19, RZ, RZ, R8 ;  /* 0x000000ffff137224 */ /* 0x000fe200078e0008 */
[----:B------:R-:W-:Y:S01]  /*1c8b0*/  MOV R2, R10 ;  /* 0x0000000a00027202 */ /* 0x000fe20000000f00 */
[----:B------:R-:W-:Y:S01]  /*1c8c0*/  IMAD.MOV.U32 R17, RZ, RZ, 0x1f ;  /* 0x0000001fff117424 */ /* 0x000fe200078e00ff */
[----:B------:R-:W-:-:S02]  /*1c8d0*/  MOV R0, 0x1c8f0 ;  /* 0x0001c8f000007802 */ /* 0x000fc40000000f00 */
[----:B------:R-:W-:Y:S05]  /*1c8e0*/  CALL.REL.NOINC `($__internal_49_$__cuda_sm70_shflsync_idx_p) ;  /* 0x0000139000007944 */ /* 0x000fea0003c00000 */
[----:B--2---:R-:W-:Y:S01]  /*1c8f0*/  IMAD.MOV.U32 R8, RZ, RZ, R2 ;  /* 0x000000ffff087224 */ /* 0x004fe200078e0002 */
[----:B-1----:R-:W-:Y:S01]  /*1c900*/  MOV R19, R5 ;  /* 0x0000000500137202 */ /* 0x002fe20000000f00 */
[----:B------:R-:W-:Y:S01]  /*1c910*/  IMAD.MOV.U32 R3, RZ, RZ, RZ ;  /* 0x000000ffff037224 */ /* 0x000fe200078e00ff */
[----:B------:R-:W-:Y:S01]  /*1c920*/  MOV R2, R10 ;  /* 0x0000000a00027202 */ /* 0x000fe20000000f00 */
[----:B------:R-:W-:Y:S01]  /*1c930*/  IMAD.MOV.U32 R17, RZ, RZ, 0x1f ;  /* 0x0000001fff117424 */ /* 0x000fe200078e00ff */
[----:B------:R-:W-:-:S02]  /*1c940*/  MOV R0, 0x1c960 ;  /* 0x0001c96000007802 */ /* 0x000fc40000000f00 */
[----:B------:R-:W-:Y:S05]  /*1c950*/  CALL.REL.NOINC `($__internal_49_$__cuda_sm70_shflsync_idx_p) ;  /* 0x0000132000007944 */ /* 0x000fea0003c00000 */
[----:B--2---:R-:W-:Y:S01]  /*1c960*/  MOV R5, R2 ;  /* 0x0000000200057202 */ /* 0x004fe20000000f00 */
[----:B-1----:R-:W-:Y:S05]  /*1c970*/  BRA `(.L_x_2419) ;  /* 0xfffe3ce000007947 */ /* 0x002fea000383ffff */
.L_x_2248:
[----:B------:R-:W-:Y:S01]  /*1c980*/  IMAD.MOV.U32 R19, RZ, RZ, R7 ;  /* 0x000000ffff137224 */ /* 0x000fe200078e0007 */
[----:B------:R-:W-:-:S02]  /*1c990*/  MOV R17, 0x1f ;  /* 0x0000001f00117802 */ /* 0x000fc40000000f00 */
[----:B------:R-:W-:Y:S02]  /*1c9a0*/  MOV R0, 0x1c9c0 ;  /* 0x0001c9c000007802 */ /* 0x000fe40000000f00 */
[----:B-123--:R-:W-:Y:S05]  /*1c9b0*/  CALL.REL.NOINC `($__internal_49_$__cuda_sm70_shflsync_idx_p) ;  /* 0x000012c000007944 */ /* 0x00efea0003c00000 */
[----:B--2---:R-:W-:Y:S01]  /*1c9c0*/  MOV R3, R2 ;  /* 0x0000000200037202 */ /* 0x004fe20000000f00 */
[----:B-1----:R-:W-:Y:S05]  /*1c9d0*/  BRA `(.L_x_2247) ;  /* 0xfffe3ce000007947 */ /* 0x002fea000383ffff */
.L_x_2287:
[----:B------:R-:W-:Y:S01]  /*1c9e0*/  IMAD.MOV.U32 R19, RZ, RZ, R14 ;  /* 0x000000ffff137224 */ /* 0x000fe200078e000e */
[----:B------:R-:W-:Y:S01]  /*1c9f0*/  MOV R2, RZ ;  /* 0x000000ff00027202 */ /* 0x000fe20000000f00 */
[----:B------:R-:W-:Y:S01]  /*1ca00*/  IMAD.MOV.U32 R17, RZ, RZ, 0x181f ;  /* 0x0000181fff117424 */ /* 0x000fe200078e00ff */
[----:B------:R-:W-:Y:S02]  /*1ca10*/  MOV R0, 0x1ca30 ;  /* 0x0001ca3000007802 */ /* 0x000fe40000000f00 */
[----:B-----5:R-:W-:Y:S05]  /*1ca20*/  CALL.REL.NOINC `($__internal_49_$__cuda_sm70_shflsync_idx_p) ;  /* 0x0000125000007944 */ /* 0x020fea0003c00000 */
[----:B--2---:R-:W-:Y:S01]  /*1ca30*/  MOV R23, R2 ;  /* 0x0000000200177202 */ /* 0x004fe20000000f00 */
[----:B-1----:R-:W-:Y:S05]  /*1ca40*/  BRA `(.L_x_2420) ;  /* 0xfffeb02000007947 */ /* 0x002fea000383ffff */
.L_x_2288:
[----:B------:R-:W-:Y:S01]  /*1ca50*/  IMAD.MOV.U32 R19, RZ, RZ, R18 ;  /* 0x000000ffff137224 */ /* 0x000fe200078e0012 */
[----:B------:R-:W-:Y:S01]  /*1ca60*/  MOV R2, RZ ;  /* 0x000000ff00027202 */ /* 0x000fe20000000f00 */
[----:B------:R-:W-:Y:S01]  /*1ca70*/  IMAD.MOV.U32 R17, RZ, RZ, 0x181f ;  /* 0x0000181fff117424 */ /* 0x000fe200078e00ff */
[----:B------:R-:W-:Y:S02]  /*1ca80*/  MOV R0, 0x1caa0 ;  /* 0x0001caa000007802 */ /* 0x000fe40000000f00 */
[----:B-12--5:R-:W-:Y:S05]  /*1ca90*/  CALL.REL.NOINC `($__internal_49_$__cuda_sm70_shflsync_idx_p) ;  /* 0x000011e000007944 */ /* 0x026fea0003c00000 */
[----:B-12---:R-:W-:Y:S05]  /*1caa0*/  BRA `(.L_x_2421) ;  /* 0xfffeafe000007947 */ /* 0x006fea000383ffff */
.L_x_2291:
[----:B------:R-:W-:Y:S01]  /*1cab0*/  IMAD.MOV.U32 R19, RZ, RZ, R14 ;  /* 0x000000ffff137224 */ /* 0x000fe200078e000e */
[----:B----4-:R-:W-:Y:S01]  /*1cac0*/  MOV R2, 0x1 ;  /* 0x0000000100027802 */ /* 0x010fe20000000f00 */
[----:B--2---:R-:W-:Y:S01]  /*1cad0*/  IMAD.MOV.U32 R17, RZ, RZ, 0x181f ;  /* 0x0000181fff117424 */ /* 0x004fe200078e00ff */
[----:B------:R-:W-:-:S02]  /*1cae0*/  MOV R0, 0x1cb00 ;  /* 0x0001cb0000007802 */ /* 0x000fc40000000f00 */
[----:B-1-3-5:R-:W-:Y:S05]  /*1caf0*/  CALL.REL.NOINC `($__internal_49_$__cuda_sm70_shflsync_idx_p) ;  /* 0x0000118000007944 */ /* 0x02afea0003c00000 */
[----:B--2---:R-:W-:Y:S01]  /*1cb00*/  IMAD.MOV.U32 R23, RZ, RZ, R2 ;  /* 0x000000ffff177224 */ /* 0x004fe200078e0002 */
[----:B------:R-:W-:Y:S01]  /*1cb10*/  MOV R2, 0x1 ;  /* 0x0000000100027802 */ /* 0x000fe20000000f00 */
[----:B-1----:R-:W-:Y:S01]  /*1cb20*/  IMAD.MOV.U32 R19, RZ, RZ, R18 ;  /* 0x000000ffff137224 */ /* 0x002fe200078e0012 */
[----:B------:R-:W-:-:S02]  /*1cb30*/  MOV R17, 0x181f ;  /* 0x0000181f00117802 */ /* 0x000fc40000000f00 */
[----:B------:R-:W-:Y:S02]  /*1cb40*/  MOV R0, 0x1cb60 ;  /* 0x0001cb6000007802 */ /* 0x000fe40000000f00 */
[----:B------:R-:W-:Y:S05]  /*1cb50*/  CALL.REL.NOINC `($__internal_49_$__cuda_sm70_shflsync_idx_p) ;  /* 0x0000112000007944 */ /* 0x000fea0003c00000 */
[----:B-12---:R-:W-:Y:S05]  /*1cb60*/  BRA `(.L_x_2422) ;  /* 0xfffeb08000007947 */ /* 0x006fea000383ffff */
.L_x_2294:
[----:B------:R-:W-:Y:S01]  /*1cb70*/  IMAD.MOV.U32 R19, RZ, RZ, R14 ;  /* 0x000000ffff137224 */ /* 0x000fe200078e000e */
[----:B----4-:R-:W-:Y:S01]  /*1cb80*/  MOV R2, 0x2 ;  /* 0x0000000200027802 */ /* 0x010fe20000000f00 */
[----:B-1----:R-:W-:Y:S01]  /*1cb90*/  IMAD.MOV.U32 R17, RZ, RZ, 0x181f ;  /* 0x0000181fff117424 */ /* 0x002fe200078e00ff */
[----:B------:R-:W-:Y:S02]  /*1cba0*/  MOV R0, 0x1cbc0 ;  /* 0x0001cbc000007802 */ /* 0x000fe40000000f00 */
[----:B--23-5:R-:W-:Y:S05]  /*1cbb0*/  CALL.REL.NOINC `($__internal_49_$__cuda_sm70_shflsync_idx_p) ;  /* 0x000010c000007944 */ /* 0x02cfea0003c00000 */
[----:B--2---:R-:W-:Y:S01]  /*1cbc0*/  MOV R23, R2 ;  /* 0x0000000200177202 */ /* 0x004fe20000000f00 */
[----:B-1----:R-:W-:Y:S05]  /*1cbd0*/  BRA `(.L_x_2423) ;  /* 0xfffeb14000007947 */ /* 0x002fea000383ffff */
.L_x_2295:
[----:B------:R-:W-:Y:S01]  /*1cbe0*/  IMAD.MOV.U32 R19, RZ, RZ, R18 ;  /* 0x000000ffff137224 */ /* 0x000fe200078e0012 */
[----:B----4-:R-:W-:Y:S01]  /*1cbf0*/  MOV R2, 0x2 ;  /* 0x0000000200027802 */ /* 0x010fe20000000f00 */
[----:B------:R-:W-:Y:S01]  /*1cc00*/  IMAD.MOV.U32 R17, RZ, RZ, 0x181f ;  /* 0x0000181fff117424 */ /* 0x000fe200078e00ff */
[----:B------:R-:W-:Y:S02]  /*1cc10*/  MOV R0, 0x1cc30 ;  /* 0x0001cc3000007802 */ /* 0x000fe40000000f00 */
[----:B-123-5:R-:W-:Y:S05]  /*1cc20*/  CALL.REL.NOINC `($__internal_49_$__cuda_sm70_shflsync_idx_p) ;  /* 0x0000105000007944 */ /* 0x02efea0003c00000 */
[----:B-12---:R-:W-:Y:S05]  /*1cc30*/  BRA `(.L_x_2424) ;  /* 0xfffeb10000007947 */ /* 0x006fea000383ffff */
.L_x_2298:
[----:B------:R-:W-:Y:S01]  /*1cc40*/  IMAD.MOV.U32 R19, RZ, RZ, R14 ;  /* 0x000000ffff137224 */ /* 0x000fe200078e000e */
[----:B-1----:R-:W-:Y:S01]  /*1cc50*/  MOV R2, 0x3 ;  /* 0x0000000300027802 */ /* 0x002fe20000000f00 */
[----:B------:R-:W-:Y:S01]  /*1cc60*/  IMAD.MOV.U32 R17, RZ, RZ, 0x181f ;  /* 0x0000181fff117424 */ /* 0x000fe200078e00ff */
[----:B------:R-:W-:-:S02]  /*1cc70*/  MOV R0, 0x1cc90 ;  /* 0x0001cc9000007802 */ /* 0x000fc40000000f00 */
[----:B--2345:R-:W-:Y:S05]  /*1cc80*/  CALL.REL.NOINC `($__internal_49_$__cuda_sm70_shflsync_idx_p) ;  /* 0x00000ff000007944 */ /* 0x03cfea0003c00000 */
[----:B--2---:R-:W-:Y:S01]  /*1cc90*/  IMAD.MOV.U32 R23, RZ, RZ, R2 ;  /* 0x000000ffff177224 */ /* 0x004fe200078e0002 */
[----:B------:R-:W-:Y:S01]  /*1cca0*/  MOV R2, 0x3 ;  /* 0x0000000300027802 */ /* 0x000fe20000000f00 */
[----:B-1----:R-:W-:Y:S01]  /*1ccb0*/  IMAD.MOV.U32 R19, RZ, RZ, R18 ;  /* 0x000000ffff137224 */ /* 0x002fe200078e0012 */
[----:B------:R-:W-:-:S02]  /*1ccc0*/  MOV R17, 0x181f ;  /* 0x0000181f00117802 */ /* 0x000fc40000000f00 */
[----:B------:R-:W-:Y:S02]  /*1ccd0*/  MOV R0, 0x1ccf0 ;  /* 0x0001ccf000007802 */ /* 0x000fe40000000f00 */
[----:B------:R-:W-:Y:S05]  /*1cce0*/  CALL.REL.NOINC `($__internal_49_$__cuda_sm70_shflsync_idx_p) ;  /* 0x00000f9000007944 */ /* 0x000fea0003c00000 */
[----:B-12---:R-:W-:Y:S05]  /*1ccf0*/  BRA `(.L_x_2425) ;  /* 0xfffeb18000007947 */ /* 0x006fea000383ffff */
.L_x_2353:
[----:B------:R-:W-:Y:S01]  /*1cd00*/  IMAD.MOV.U32 R12, RZ, RZ, R239 ;  /* 0x000000ffff0c7224 */ /* 0x000fe200078e00ef */
[----:B------:R-:W-:Y:S02]  /*1cd10*/  MOV R5, 0x2 ;  /* 0x0000000200057802 */ /* 0x000fe40000000f00 */
[----:B------:R-:W-:Y:S02]  /*1cd20*/  MOV R8, 0x1cd40 ;  /* 0x0001cd4000087802 */ /* 0x000fe40000000f00 */
[----:B------:R-:W-:Y:S05]  /*1cd30*/  CALL.REL.NOINC `($__internal_48_$__cuda_sm70_shflsync_bfly_p) ;  /* 0x00000f0000007944 */ /* 0x000fea0003c00000 */
[----:B-12---:R-:W-:Y:S05]  /*1cd40*/  BRA `(.L_x_2426) ;  /* 0xffffad4000007947 */ /* 0x006fea000383ffff */
.L_x_2354:
[----:B------:R-:W-:Y:S01]  /*1cd50*/  IMAD.MOV.U32 R12, RZ, RZ, R14 ;  /* 0x000000ffff0c7224 */ /* 0x000fe200078e000e */
[----:B------:R-:W-:Y:S02]  /*1cd60*/  MOV R5, 0x1 ;  /* 0x0000000100057802 */ /* 0x000fe40000000f00 */
[----:B------:R-:W-:Y:S02]  /*1cd70*/  MOV R8, 0x1cd90 ;  /* 0x0001cd9000087802 */ /* 0x000fe40000000f00 */
[----:B-1----:R-:W-:Y:S05]  /*1cd80*/  CALL.REL.NOINC `($__internal_48_$__cuda_sm70_shflsync_bfly_p) ;  /* 0x00000eb000007944 */ /* 0x002fea0003c00000 */
[----:B--2---:R-:W-:Y:S01]  /*1cd90*/  FADD.FTZ R4, R14, R5 ;  /* 0x000000050e047221 */ /* 0x004fe20000010000 */
[----:B-1----:R-:W-:Y:S02]  /*1cda0*/  MOV R12, R238 ;  /* 0x000000ee000c7202 */ /* 0x002fe40000000f00 */
[----:B------:R-:W-:Y:S02]  /*1cdb0*/  MOV R5, 0x2 ;  /* 0x0000000200057802 */ /* 0x000fe40000000f00 */
[----:B------:R-:W-:-:S02]  /*1cdc0*/  MOV R8, 0x1cde0 ;  /* 0x0001cde000087802 */ /* 0x000fc40000000f00 */
[----:B------:R-:W-:Y:S05]  /*1cdd0*/  CALL.REL.NOINC `($__internal_48_$__cuda_sm70_shflsync_bfly_p) ;  /* 0x00000e6000007944 */ /* 0x000fea0003c00000 */
[----:B-12---:R-:W-:Y:S01]  /*1cde0*/  FADD.FTZ R12, R238, R5 ;  /* 0x00000005ee0c7221 */ /* 0x006fe20000010000 */
[----:B------:R-:W-:-:S02]  /*1cdf0*/  MOV R5, 0x1 ;  /* 0x0000000100057802 */ /* 0x000fc40000000f00 */
[----:B------:R-:W-:Y:S02]  /*1ce00*/  MOV R8, 0x1ce20 ;  /* 0x0001ce2000087802 */ /* 0x000fe40000000f00 */
[----:B------:R-:W-:Y:S05]  /*1ce10*/  CALL.REL.NOINC `($__internal_48_$__cuda_sm70_shflsync_bfly_p) ;  /* 0x00000e2000007944 */ /* 0x000fea0003c00000 */
[----:B-12---:R-:W-:Y:S01]  /*1ce20*/  MOV R3, R5 ;  /* 0x0000000500037202 */ /* 0x006fe20000000f00 */
[----:B------:R-:W-:Y:S05]  /*1ce30*/  BRA `(.L_x_2427) ;  /* 0xffffacc000007947 */ /* 0x000fea000383ffff */
.L_x_2361:
[----:B--234-:R-:W-:Y:S01]  /*1ce40*/  IMAD.MOV.U32 R19, RZ, RZ, R18 ;  /* 0x000000ffff137224 */ /* 0x01cfe200078e0012 */
[----:B------:R-:W-:Y:S01]  /*1ce50*/  MOV R2, RZ ;  /* 0x000000ff00027202 */ /* 0x000fe20000000f00 */
[----:B------:R-:W-:Y:S01]  /*1ce60*/  IMAD.MOV.U32 R17, RZ, RZ, 0x181f ;  /* 0x0000181fff117424 */ /* 0x000fe200078e00ff */
[----:B------:R-:W-:Y:S02]  /*1ce70*/  MOV R0, 0x1ce90 ;  /* 0x0001ce9000007802 */ /* 0x000fe40000000f00 */
[----:B-1----:R-:W-:Y:S05]  /*1ce80*/  CALL.REL.NOINC `($__internal_49_$__cuda_sm70_shflsync_idx_p) ;  /* 0x00000df000007944 */ /* 0x002fea0003c00000 */
[----:B--2---:R-:W-:Y:S01]  /*1ce90*/  MOV R22, R2 ;  /* 0x0000000200167202 */ /* 0x004fe20000000f00 */
[----:B-1----:R-:W-:Y:S05]  /*1cea0*/  BRA `(.L_x_2428) ;  /* 0xffffc57000007947 */ /* 0x002fea000383ffff */
.L_x_2362:
[----:B------:R-:W-:Y:S01]  /*1ceb0*/  IMAD.MOV.U32 R19, RZ, RZ, R8 ;  /* 0x000000ffff137224 */ /* 0x000fe200078e0008 */
[----:B------:R-:W-:Y:S01]  /*1cec0*/  MOV R2, RZ ;  /* 0x000000ff00027202 */ /* 0x000fe20000000f00 */
[----:B------:R-:W-:Y:S01]  /*1ced0*/  IMAD.MOV.U32 R17, RZ, RZ, 0x181f ;  /* 0x0000181fff117424 */ /* 0x000fe200078e00ff */
[----:B------:R-:W-:Y:S02]  /*1cee0*/  MOV R0, 0x1cf00 ;  /* 0x0001cf0000007802 */ /* 0x000fe40000000f00 */
[----:B-123--:R-:W-:Y:S05]  /*1cef0*/  CALL.REL.NOINC `($__internal_49_$__cuda_sm70_shflsync_idx_p) ;  /* 0x00000d8000007944 */ /* 0x00efea0003c00000 */
[----:B-12---:R-:W-:Y:S05]  /*1cf00*/  BRA `(.L_x_2429) ;  /* 0xffffc53000007947 */ /* 0x006fea000383ffff */
.L_x_2365:
[----:B------:R-:W-:Y:S01]  /*1cf10*/  IMAD.MOV.U32 R19, RZ, RZ, R18 ;  /* 0x000000ffff137224 */ /* 0x000fe200078e0012 */
[----:B--2---:R-:W-:Y:S01]  /*1cf20*/  MOV R2, 0x1 ;  /* 0x0000000100027802 */ /* 0x004fe20000000f00 */
[----:B------:R-:W-:Y:S01]  /*1cf30*/  IMAD.MOV.U32 R17, RZ, RZ, 0x181f ;  /* 0x0000181fff117424 */ /* 0x000fe200078e00ff */
[----:B------:R-:W-:-:S02]  /*1cf40*/  MOV R0, 0x1cf60 ;  /* 0x0001cf6000007802 */ /* 0x000fc40000000f00 */
[----:B-1-34-:R-:W-:Y:S05]  /*1cf50*/  CALL.REL.NOINC `($__internal_49_$__cuda_sm70_shflsync_idx_p) ;  /* 0x00000d2000007944 */ /* 0x01afea0003c00000 */
[----:B--2---:R-:W-:Y:S01]  /*1cf60*/  IMAD.MOV.U32 R22, RZ, RZ, R2 ;  /* 0x000000ffff167224 */ /* 0x004fe200078e0002 */
[----:B------:R-:W-:Y:S01]  /*1cf70*/  MOV R2, 0x1 ;  /* 0x0000000100027802 */ /* 0x000fe20000000f00 */
[----:B-1----:R-:W-:Y:S01]  /*1cf80*/  IMAD.MOV.U32 R19, RZ, RZ, R8 ;  /* 0x000000ffff137224 */ /* 0x002fe200078e0008 */
[----:B------:R-:W-:-:S02]  /*1cf90*/  MOV R17, 0x181f ;  /* 0x0000181f00117802 */ /* 0x000fc40000000f00 */
[----:B------:R-:W-:Y:S02]  /*1cfa0*/  MOV R0, 0x1cfc0 ;  /* 0x0001cfc000007802 */ /* 0x000fe40000000f00 */
[----:B------:R-:W-:Y:S05]  /*1cfb0*/  CALL.REL.NOINC `($__internal_49_$__cuda_sm70_shflsync_idx_p) ;  /* 0x00000cc000007944 */ /* 0x000fea0003c00000 */
[----:B-12---:R-:W-:Y:S05]  /*1cfc0*/  BRA `(.L_x_2430) ;  /* 0xffffc5d000007947 */ /* 0x006fea000383ffff */
.L_x_2368:
[----:B------:R-:W-:Y:S01]  /*1cfd0*/  IMAD.MOV.U32 R19, RZ, RZ, R18 ;  /* 0x000000ffff137224 */ /* 0x000fe200078e0012 */
[----:B--2---:R-:W-:Y:S01]  /*1cfe0*/  MOV R2, 0x2 ;  /* 0x0000000200027802 */ /* 0x004fe20000000f00 */
[----:B-1----:R-:W-:Y:S01]  /*1cff0*/  IMAD.MOV.U32 R17, RZ, RZ, 0x181f ;  /* 0x0000181fff117424 */ /* 0x002fe200078e00ff */
[----:B------:R-:W-:Y:S02]  /*1d000*/  MOV R0, 0x1d020 ;  /* 0x0001d02000007802 */ /* 0x000fe40000000f00 */
[----:B---34-:R-:W-:Y:S05]  /*1d010*/  CALL.REL.NOINC `($__internal_49_$__cuda_sm70_shflsync_idx_p) ;  /* 0x00000c6000007944 */ /* 0x018fea0003c00000 */
[----:B--2---:R-:W-:Y:S01]  /*1d020*/  MOV R22, R2 ;  /* 0x0000000200167202 */ /* 0x004fe20000000f00 */
[----:B-1----:R-:W-:Y:S05]  /*1d030*/  BRA `(.L_x_2431) ;  /* 0xffffc69000007947 */ /* 0x002fea000383ffff */
.L_x_2369:
[----:B------:R-:W-:Y:S01]  /*1d040*/  IMAD.MOV.U32 R19, RZ, RZ, R8 ;  /* 0x000000ffff137224 */ /* 0x000fe200078e0008 */
[----:B--2---:R-:W-:Y:S01]  /*1d050*/  MOV R2, 0x2 ;  /* 0x0000000200027802 */ /* 0x004fe20000000f00 */
[----:B-1----:R-:W-:Y:S01]  /*1d060*/  IMAD.MOV.U32 R17, RZ, RZ, 0x181f ;  /* 0x0000181fff117424 */ /* 0x002fe200078e00ff */
[----:B------:R-:W-:Y:S02]  /*1d070*/  MOV R0, 0x1d090 ;  /* 0x0001d09000007802 */ /* 0x000fe40000000f00 */
[----:B---34-:R-:W-:Y:S05]  /*1d080*/  CALL.REL.NOINC `($__internal_49_$__cuda_sm70_shflsync_idx_p) ;  /* 0x00000bf000007944 */ /* 0x018fea0003c00000 */
[----:B-12---:R-:W-:Y:S05]  /*1d090*/  BRA `(.L_x_2432) ;  /* 0xffffc65000007947 */ /* 0x006fea000383ffff */
.L_x_2372:
[----:B------:R-:W-:Y:S01]  /*1d0a0*/  IMAD.MOV.U32 R19, RZ, RZ, R18 ;  /* 0x000000ffff137224 */ /* 0x000fe200078e0012 */
[----:B----4-:R-:W-:Y:S01]  /*1d0b0*/  MOV R2, 0x3 ;  /* 0x0000000300027802 */ /* 0x010fe20000000f00 */
[----:B-1----:R-:W-:Y:S01]  /*1d0c0*/  IMAD.MOV.U32 R17, RZ, RZ, 0x181f ;  /* 0x0000181fff117424 */ /* 0x002fe200078e00ff */
[----:B------:R-:W-:-:S02]  /*1d0d0*/  MOV R0, 0x1d0f0 ;  /* 0x0001d0f000007802 */ /* 0x000fc40000000f00 */
[----:B--23--:R-:W-:Y:S05]  /*1d0e0*/  CALL.REL.NOINC `($__internal_49_$__cuda_sm70_shflsync_idx_p) ;  /* 0x00000b9000007944 */ /* 0x00cfea0003c00000 */
[----:B--2---:R-:W-:Y:S01]  /*1d0f0*/  IMAD.MOV.U32 R18, RZ, RZ, R2 ;  /* 0x000000ffff127224 */ /* 0x004fe200078e0002 */
[----:B------:R-:W-:Y:S01]  /*1d100*/  MOV R2, 0x3 ;  /* 0x0000000300027802 */ /* 0x000fe20000000f00 */
[----:B-1----:R-:W-:Y:S01]  /*1d110*/  IMAD.MOV.U32 R19, RZ, RZ, R8 ;  /* 0x000000ffff137224 */ /* 0x002fe200078e0008 */
[----:B------:R-:W-:-:S02]  /*1d120*/  MOV R17, 0x181f ;  /* 0x0000181f00117802 */ /* 0x000fc40000000f00 */
[----:B------:R-:W-:Y:S02]  /*1d130*/  MOV R0, 0x1d150 ;  /* 0x0001d15000007802 */ /* 0x000fe40000000f00 */
[----:B------:R-:W-:Y:S05]  /*1d140*/  CALL.REL.NOINC `($__internal_49_$__cuda_sm70_shflsync_idx_p) ;  /* 0x00000b3000007944 */ /* 0x000fea0003c00000 */
[----:B-12---:R-:W-:Y:S05]  /*1d150*/  BRA `(.L_x_2433) ;  /* 0xffffc6d000007947 */ /* 0x006fea000383ffff */
.L_x_2374:
[----:B------:R-:W-:Y:S01]  /*1d160*/  IMAD.MOV.U32 R19, RZ, RZ, R162 ;  /* 0x000000ffff137224 */ /* 0x000fe200078e00a2 */
[----:B------:R-:W-:Y:S01]  /*1d170*/  MOV R2, RZ ;  /* 0x000000ff00027202 */ /* 0x000fe20000000f00 */
[----:B------:R-:W-:Y:S01]  /*1d180*/  IMAD.MOV.U32 R17, RZ, RZ, 0x1c1f ;  /* 0x00001c1fff117424 */ /* 0x000fe200078e00ff */
[----:B------:R-:W-:Y:S02]  /*1d190*/  MOV R0, 0x1d1b0 ;  /* 0x0001d1b000007802 */ /* 0x000fe40000000f00 */
[----:B------:R-:W-:Y:S05]  /*1d1a0*/  CALL.REL.NOINC `($__internal_49_$__cuda_sm70_shflsync_idx_p) ;  /* 0x00000ad000007944 */ /* 0x000fea0003c00000 */
[----:B--2---:R-:W-:Y:S01]  /*1d1b0*/  MOV R165, R2 ;  /* 0x0000000200a57202 */ /* 0x004fe20000000f00 */
[----:B-1----:R-:W-:Y:S05]  /*1d1c0*/  BRA `(.L_x_2434) ;  /* 0xffffc98000007947 */ /* 0x002fea000383ffff */
.L_x_2375:
[----:B------:R-:W-:Y:S01]  /*1d1d0*/  IMAD.MOV.U32 R19, RZ, RZ, R163 ;  /* 0x000000ffff137224 */ /* 0x000fe200078e00a3 */
[----:B------:R-:W-:Y:S01]  /*1d1e0*/  MOV R2, RZ ;  /* 0x000000ff00027202 */ /* 0x000fe20000000f00 */
[----:B------:R-:W-:Y:S01]  /*1d1f0*/  IMAD.MOV.U32 R17, RZ, RZ, 0x1c1f ;  /* 0x00001c1fff117424 */ /* 0x000fe200078e00ff */
[----:B------:R-:W-:Y:S02]  /*1d200*/  MOV R0, 0x1d220 ;  /* 0x0001d22000007802 */ /* 0x000fe40000000f00 */
[----:B-12---:R-:W-:Y:S05]  /*1d210*/  CALL.REL.NOINC `($__internal_49_$__cuda_sm70_shflsync_idx_p) ;  /* 0x00000a6000007944 */ /* 0x006fea0003c00000 */
[----:B-12---:R-:W-:Y:S05]  /*1d220*/  BRA `(.L_x_2435) ;  /* 0xffffc94000007947 */ /* 0x006fea000383ffff */
.L_x_2378:
        /* <DEDUP_REMOVED lines=12> */
.L_x_2382:
[----:B------:R-:W-:Y:S01]  /*1d2f0*/  IMAD.MOV.U32 R19, RZ, RZ, R6 ;  /* 0x000000ffff137224 */ /* 0x000fe200078e0006 */
[----:B------:R-:W-:Y:S01]  /*1d300*/  MOV R2, RZ ;  /* 0x000000ff00027202 */ /* 0x000fe20000000f00 */
[----:B------:R-:W-:Y:S01]  /*1d310*/  IMAD.MOV.U32 R17, RZ, RZ, 0x181f ;  /* 0x0000181fff117424 */ /* 0x000fe200078e00ff */
[----:B------:R-:W-:Y:S02]  /*1d320*/  MOV R0, 0x1d340 ;  /* 0x0001d34000007802 */ /* 0x000fe40000000f00 */
[----:B-1----:R-:W-:Y:S05]  /*1d330*/  CALL.REL.NOINC `($__internal_49_$__cuda_sm70_shflsync_idx_p) ;  /* 0x0000094000007944 */ /* 0x002fea0003c00000 */
[----:B--2---:R-:W-:Y:S01]  /*1d340*/  MOV R7, R2 ;  /* 0x0000000200077202 */ /* 0x004fe20000000f00 */
[----:B-1----:R-:W-:Y:S05]  /*1d350*/  BRA `(.L_x_2437) ;  /* 0xffffdec000007947 */ /* 0x002fea000383ffff */
.L_x_2383:
[----:B------:R-:W-:Y:S01]  /*1d360*/  IMAD.MOV.U32 R19, RZ, RZ, R5 ;  /* 0x000000ffff137224 */ /* 0x000fe200078e0005 */
[----:B------:R-:W-:Y:S01]  /*1d370*/  MOV R2, RZ ;  /* 0x000000ff00027202 */ /* 0x000fe20000000f00 */
[----:B------:R-:W-:Y:S01]  /*1d380*/  IMAD.MOV.U32 R17, RZ, RZ, 0x181f ;  /* 0x0000181fff117424 */ /* 0x000fe200078e00ff */
[----:B------:R-:W-:Y:S02]  /*1d390*/  MOV R0, 0x1d3b0 ;  /* 0x0001d3b000007802 */ /* 0x000fe40000000f00 */
[----:B-123--:R-:W-:Y:S05]  /*1d3a0*/  CALL.REL.NOINC `($__internal_49_$__cuda_sm70_shflsync_idx_p) ;  /* 0x000008d000007944 */ /* 0x00efea0003c00000 */
[----:B-12---:R-:W-:Y:S05]  /*1d3b0*/  BRA `(.L_x_2438) ;  /* 0xffffde8000007947 */ /* 0x006fea000383ffff */
.L_x_2386:
[----:B-1----:R-:W-:Y:S01]  /*1d3c0*/  IMAD.MOV.U32 R19, RZ, RZ, R6 ;  /* 0x000000ffff137224 */ /* 0x002fe200078e0006 */
[----:B------:R-:W-:Y:S01]  /*1d3d0*/  MOV R2, 0x1 ;  /* 0x0000000100027802 */ /* 0x000fe20000000f00 */
[----:B------:R-:W-:Y:S01]  /*1d3e0*/  IMAD.MOV.U32 R17, RZ, RZ, 0x181f ;  /* 0x0000181fff117424 */ /* 0x000fe200078e00ff */
[----:B------:R-:W-:-:S02]  /*1d3f0*/  MOV R0, 0x1d410 ;  /* 0x0001d41000007802 */ /* 0x000fc40000000f00 */
[----:B--234-:R-:W-:Y:S05]  /*1d400*/  CALL.REL.NOINC `($__internal_49_$__cuda_sm70_shflsync_idx_p) ;  /* 0x0000087000007944 */ /* 0x01cfea0003c00000 */
[----:B--2---:R-:W-:Y:S01]  /*1d410*/  IMAD.MOV.U32 R7, RZ, RZ, R2 ;  /* 0x000000ffff077224 */ /* 0x004fe200078e0002 */
[----:B------:R-:W-:Y:S01]  /*1d420*/  MOV R2, 0x1 ;  /* 0x0000000100027802 */ /* 0x000fe20000000f00 */
[----:B-1----:R-:W-:Y:S01]  /*1d430*/  IMAD.MOV.U32 R19, RZ, RZ, R5 ;  /* 0x000000ffff137224 */ /* 0x002fe200078e0005 */
[----:B------:R-:W-:-:S02]  /*1d440*/  MOV R17, 0x181f ;  /* 0x0000181f00117802 */ /* 0x000fc40000000f00 */
[----:B------:R-:W-:Y:S02]  /*1d450*/  MOV R0, 0x1d470 ;  /* 0x0001d47000007802 */ /* 0x000fe40000000f00 */
[----:B------:R-:W-:Y:S05]  /*1d460*/  CALL.REL.NOINC `($__internal_49_$__cuda_sm70_shflsync_idx_p) ;  /* 0x0000081000007944 */ /* 0x000fea0003c00000 */
[----:B-12---:R-:W-:Y:S05]  /*1d470*/  BRA `(.L_x_2439) ;  /* 0xffffdf3000007947 */ /* 0x006fea000383ffff */
.L_x_2389:
[----:B-1----:R-:W-:Y:S01]  /*1d480*/  IMAD.MOV.U32 R19, RZ, RZ, R6 ;  /* 0x000000ffff137224 */ /* 0x002fe200078e0006 */
[----:B------:R-:W-:Y:S01]  /*1d490*/  MOV R2, 0x2 ;  /* 0x0000000200027802 */ /* 0x000fe20000000f00 */
[----:B------:R-:W-:Y:S01]  /*1d4a0*/  IMAD.MOV.U32 R17, RZ, RZ, 0x181f ;  /* 0x0000181fff117424 */ /* 0x000fe200078e00ff */
[----:B------:R-:W-:Y:S02]  /*1d4b0*/  MOV R0, 0x1d4d0 ;  /* 0x0001d4d000007802 */ /* 0x000fe40000000f00 */
[----:B--234-:R-:W-:Y:S05]  /*1d4c0*/  CALL.REL.NOINC `($__internal_49_$__cuda_sm70_shflsync_idx_p) ;  /* 0x000007b000007944 */ /* 0x01cfea0003c00000 */
[----:B--2---:R-:W-:Y:S01]  /*1d4d0*/  MOV R7, R2 ;  /* 0x0000000200077202 */ /* 0x004fe20000000f00 */
[----:B-1----:R-:W-:Y:S05]  /*1d4e0*/  BRA `(.L_x_2440) ;  /* 0xffffdff000007947 */ /* 0x002fea000383ffff */
.L_x_2390:
[----:B-1----:R-:W-:Y:S01]  /*1d4f0*/  IMAD.MOV.U32 R19, RZ, RZ, R5 ;  /* 0x000000ffff137224 */ /* 0x002fe200078e0005 */
[----:B------:R-:W-:Y:S01]  /*1d500*/  MOV R2, 0x2 ;  /* 0x0000000200027802 */ /* 0x000fe20000000f00 */
[----:B------:R-:W-:Y:S01]  /*1d510*/  IMAD.MOV.U32 R17, RZ, RZ, 0x181f ;  /* 0x0000181fff117424 */ /* 0x000fe200078e00ff */
[----:B------:R-:W-:Y:S02]  /*1d520*/  MOV R0, 0x1d540 ;  /* 0x0001d54000007802 */ /* 0x000fe40000000f00 */
[----:B--234-:R-:W-:Y:S05]  /*1d530*/  CALL.REL.NOINC `($__internal_49_$__cuda_sm70_shflsync_idx_p) ;  /* 0x0000074000007944 */ /* 0x01cfea0003c00000 */
[----:B-12---:R-:W-:Y:S05]  /*1d540*/  BRA `(.L_x_2441) ;  /* 0xffffdfb000007947 */ /* 0x006fea000383ffff */
.L_x_2393:
[----:B--2---:R-:W-:Y:S01]  /*1d550*/  IMAD.MOV.U32 R19, RZ, RZ, R6 ;  /* 0x000000ffff137224 */ /* 0x004fe200078e0006 */
[----:B------:R-:W-:Y:S01]  /*1d560*/  MOV R2, 0x3 ;  /* 0x0000000300027802 */ /* 0x000fe20000000f00 */
        /* <DEDUP_REMOVED lines=10> */
.L_x_2395:
[----:B------:R-:W-:Y:S01]  /*1d610*/  IMAD.MOV.U32 R19, RZ, RZ, R3 ;  /* 0x000000ffff137224 */ /* 0x000fe200078e0003 */
[----:B------:R-:W-:Y:S01]  /*1d620*/  MOV R2, RZ ;  /* 0x000000ff00027202 */ /* 0x000fe20000000f00 */
[----:B------:R-:W-:Y:S01]  /*1d630*/  IMAD.MOV.U32 R17, RZ, RZ, 0x1f ;  /* 0x0000001fff117424 */ /* 0x000fe200078e00ff */
[----:B------:R-:W-:Y:S02]  /*1d640*/  MOV R0, 0x1d660 ;  /* 0x0001d66000007802 */ /* 0x000fe40000000f00 */
[----:B---3--:R-:W-:Y:S05]  /*1d650*/  CALL.REL.NOINC `($__internal_49_$__cuda_sm70_shflsync_idx_p) ;  /* 0x0000062000007944 */ /* 0x008fea0003c00000 */
[----:B--2---:R-:W-:Y:S01]  /*1d660*/  MOV R5, R2 ;  /* 0x0000000200057202 */ /* 0x004fe20000000f00 */
[----:B-1----:R-:W-:Y:S05]  /*1d670*/  BRA `(.L_x_2443) ;  /* 0xffffe17000007947 */ /* 0x002fea000383ffff */
.L_x_2396:
[----:B------:R-:W-:Y:S01]  /*1d680*/  IMAD.MOV.U32 R19, RZ, RZ, R3 ;  /* 0x000000ffff137224 */ /* 0x000fe200078e0003 */
[----:B------:R-:W-:Y:S01]  /*1d690*/  MOV R2, 0x1 ;  /* 0x0000000100027802 */ /* 0x000fe20000000f00 */
[----:B------:R-:W-:Y:S01]  /*1d6a0*/  IMAD.MOV.U32 R17, RZ, RZ, 0x1f ;  /* 0x0000001fff117424 */ /* 0x000fe200078e00ff */
[----:B------:R-:W-:Y:S02]  /*1d6b0*/  MOV R0, 0x1d6d0 ;  /* 0x0001d6d000007802 */ /* 0x000fe40000000f00 */
[----:B-12---:R-:W-:Y:S05]  /*1d6c0*/  CALL.REL.NOINC `($__internal_49_$__cuda_sm70_shflsync_idx_p) ;  /* 0x000005b000007944 */ /* 0x006fea0003c00000 */
[----:B--2---:R-:W-:Y:S01]  /*1d6d0*/  MOV R3, R2 ;  /* 0x0000000200037202 */ /* 0x004fe20000000f00 */
[----:B-1----:R-:W-:Y:S05]  /*1d6e0*/  BRA `(.L_x_2444) ;  /* 0xffffe12000007947 */ /* 0x002fea000383ffff */
.L_x_2397:
[----:B------:R-:W-:Y:S02]  /*1d6f0*/  MOV R2, 0x1 ;  /* 0x0000000100027802 */ /* 0x000fe40000000f00 */
[----:B------:R-:W-:-:S02]  /*1d700*/  MOV R0, 0x1d720 ;  /* 0x0001d72000007802 */ /* 0x000fc40000000f00 */
[----:B-12---:R-:W-:Y:S05]  /*1d710*/  CALL.REL.NOINC `($__internal_50_$__cuda_sm70_shflsync_up_p) ;  /* 0x000005b000007944 */ /* 0x006fea0003c00000 */
[----:B-12---:R-:W-:Y:S05]  /*1d720*/  BRA `(.L_x_2445) ;  /* 0xffffe20000007947 */ /* 0x006fea000383ffff */
.L_x_2398:
[----:B------:R-:W-:Y:S02]  /*1d730*/  MOV R2, 0x2 ;  /* 0x0000000200027802 */ /* 0x000fe40000000f00 */
[----:B------:R-:W-:-:S02]  /*1d740*/  MOV R0, 0x1d760 ;  /* 0x0001d76000007802 */ /* 0x000fc40000000f00 */
[----:B-12---:R-:W-:Y:S05]  /*1d750*/  CALL.REL.NOINC `($__internal_50_$__cuda_sm70_shflsync_up_p) ;  /* 0x0000057000007944 */ /* 0x006fea0003c00000 */
        /* <DEDUP_REMOVED lines=23> */
.L_x_2402:
[----:B------:R-:W-:Y:S01]  /*1d8d0*/  IMAD.MOV.U32 R7, RZ, RZ, R3 ;  /* 0x000000ffff077224 */ /* 0x000fe200078e0003 */
[----:B------:R-:W-:-:S02]  /*1d8e0*/  MOV R2, 0x1 ;  /* 0x0000000100027802 */ /* 0x000fc40000000f00 */
[----:B------:R-:W-:Y:S02]  /*1d8f0*/  MOV R0, 0x1d910 ;  /* 0x0001d91000007802 */ /* 0x000fe40000000f00 */
[----:B------:R-:W-:Y:S05]  /*1d900*/  CALL.REL.NOINC `($__internal_50_$__cuda_sm70_shflsync_up_p) ;  /* 0x000003c000007944 */ /* 0x000fea0003c00000 */
[----:B-12---:R-:W-:Y:S05]  /*1d910*/  BRA `(.L_x_2447) ;  /* 0xffffe26000007947 */ /* 0x006fea000383ffff */
.L_x_2403:
[----:B------:R-:W-:Y:S01]  /*1d920*/  IMAD.MOV.U32 R7, RZ, RZ, R3 ;  /* 0x000000ffff077224 */ /* 0x000fe200078e0003 */
        /* <DEDUP_REMOVED lines=26> */
.L_x_2405:
[----:B------:R-:W-:Y:S02]  /*1dad0*/  SEL R2, RZ, 0x1, P0 ;  /* 0x00000001ff027807 */ /* 0x000fe40000000000 */
[----:B------:R-:W-:-:S02]  /*1dae0*/  MOV R0, 0x1db00 ;  /* 0x0001db0000007802 */ /* 0x000fc40000000f00 */
[----:B---3--:R-:W-:Y:S05]  /*1daf0*/  CALL.REL.NOINC `($__internal_51_$__cuda_sm70_votesync_ballot) ;  /* 0x0000022000007944 */ /* 0x008fea0003c00000 */
[----:B------:R-:W-:Y:S05]  /*1db00*/  BRA `(.L_x_2449) ;  /* 0xffffe20000007947 */ /* 0x000fea000383ffff */
.L_x_2406:
[----:B------:R-:W-:Y:S01]  /*1db10*/  IMAD.MOV.U32 R19, RZ, RZ, R209 ;  /* 0x000000ffff137224 */ /* 0x000fe200078e00d1 */
[----:B------:R-:W-:Y:S01]  /*1db20*/  MOV R2, R12 ;  /* 0x0000000c00027202 */ /* 0x000fe20000000f00 */
[----:B------:R-:W-:Y:S01]  /*1db30*/  IMAD.MOV.U32 R17, RZ, RZ, 0x1f ;  /* 0x0000001fff117424 */ /* 0x000fe200078e00ff */
[----:B------:R-:W-:-:S02]  /*1db40*/  MOV R0, 0x1db60 ;  /* 0x0001db6000007802 */ /* 0x000fc40000000f00 */
[----:B---3--:R-:W-:Y:S05]  /*1db50*/  CALL.REL.NOINC `($__internal_49_$__cuda_sm70_shflsync_idx_p) ;  /* 0x0000012000007944 */ /* 0x008fea0003c00000 */
[----:B--2---:R-:W-:Y:S01]  /*1db60*/  IMAD.MOV.U32 R209, RZ, RZ, R2 ;  /* 0x000000ffffd17224 */ /* 0x004fe200078e0002 */
[----:B------:R-:W-:Y:S01]  /*1db70*/  MOV R2, R12 ;  /* 0x0000000c00027202 */ /* 0x000fe20000000f00 */
[----:B-1----:R-:W-:Y:S01]  /*1db80*/  IMAD.MOV.U32 R19, RZ, RZ, R8 ;  /* 0x000000ffff137224 */ /* 0x002fe200078e0008 */
[----:B------:R-:W-:-:S02]  /*1db90*/  MOV R17, 0x1f ;  /* 0x0000001f00117802 */ /* 0x000fc40000000f00 */
[----:B------:R-:W-:Y:S02]  /*1dba0*/  MOV R0, 0x1dbc0 ;  /* 0x0001dbc000007802 */ /* 0x000fe40000000f00 */
[----:B------:R-:W-:Y:S05]  /*1dbb0*/  CALL.REL.NOINC `($__internal_49_$__cuda_sm70_shflsync_idx_p) ;  /* 0x000000c000007944 */ /* 0x000fea0003c00000 */
[----:B--2---:R-:W-:Y:S01]  /*1dbc0*/  MOV R3, R2 ;  /* 0x0000000200037202 */ /* 0x004fe20000000f00 */
[----:B-1----:R-:W-:Y:S05]  /*1dbd0*/  BRA `(.L_x_2450) ;  /* 0xffffe18000007947 */ /* 0x002fea000383ffff */
.L_x_2409:
[----:B------:R-:W-:Y:S01]  /*1dbe0*/  IMAD.MOV.U32 R19, RZ, RZ, R7 ;  /* 0x000000ffff137224 */ /* 0x000fe200078e0007 */
[----:B------:R-:W-:Y:S02]  /*1dbf0*/  MOV R17, 0x1f ;  /* 0x0000001f00117802 */ /* 0x000fe40000000f00 */
[----:B------:R-:W-:Y:S02]  /*1dc00*/  MOV R0, 0x1dc20 ;  /* 0x0001dc2000007802 */ /* 0x000fe40000000f00 */
[----:B-1234-:R-:W-:Y:S05]  /*1dc10*/  CALL.REL.NOINC `($__internal_49_$__cuda_sm70_shflsync_idx_p) ;  /* 0x0000006000007944 */ /* 0x01efea0003c00000 */
[----:B--2---:R-:W-:Y:S01]  /*1dc20*/  MOV R9, R2 ;  /* 0x0000000200097202 */ /* 0x004fe20000000f00 */
[----:B-1----:R-:W-:Y:S05]  /*1dc30*/  BRA `(.L_x_2408) ;  /* 0xffffe18000007947 */ /* 0x002fea000383ffff */
        .weak           $__internal_48_$__cuda_sm70_shflsync_bfly_p
        .type           $__internal_48_$__cuda_sm70_shflsync_bfly_p,@function
        .size           $__internal_48_$__cuda_sm70_shflsync_bfly_p,($__internal_49_$__cuda_sm70_shflsync_idx_p - $__internal_48_$__cuda_sm70_shflsync_bfly_p)
$__internal_48_$__cuda_sm70_shflsync_bfly_p:
[----:B------:R-:W-:Y:S01]  /*1dc40*/  MOV R9, 0x0 ;  /* 0x0000000000097802 */ /* 0x000fe20000000f00 */
[----:B------:R-:W-:Y:S04]  /*1dc50*/  WARPSYNC R3 ;  /* 0x0000000300007348 */ /* 0x000fe80003800000 */
[----:B------:R1:W2:Y:S01]  /*1dc60*/  SHFL.BFLY PT, R5, R12, R5, R6 ;  /* 0x0c0000050c057389 */ /* 0x0002a200000e0006 */
[----:B------:R-:W-:Y:S05]  /*1dc70*/  RET.REL.NODEC R8 `(_ZN7cutlass13device_kernelIN5flash19enable_sm80_to_sm89INS1_16FlashAttnFwdSm80INS1_25CollectiveMainloopFwdSm80ILi8ELi2ELb0EN4cute5tupleIJNS5_1CILi128EEENS7_ILi64EEENS7_ILi192EEEEEELi192ENS_6half_tEfNS_4arch4Sm80ELb1ELb0ELb1ELb1ELb0ELb1ELb1ELb1EEENS1_21CollectiveEpilogueFwdINS6_IJS8_SA_S9_EEENS6_IJNS7_ILi1EEESI_SI_EEESC_SE_Li256ELb1ELb1ELb1ELb0EEENS1_36VarlenDynamicPersistentTileSchedulerILi128ELi64ELi256ELi256ELb1ELb1ELb0ELb1ELb1ELb1EEEEEEEEEvNT_6ParamsE) ;  /* 0xfffe238008007950 */ /* 0x000fea0003c3ffff */
        .weak           $__internal_49_$__cuda_sm70_shflsync_idx_p
        .type           $__internal_49_$__cuda_sm70_shflsync_idx_p,@function
        .size           $__internal_49_$__cuda_sm70_shflsync_idx_p,($__internal_50_$__cuda_sm70_shflsync_up_p - $__internal_49_$__cuda_sm70_shflsync_idx_p)
$__internal_49_$__cuda_sm70_shflsync_idx_p:
[----:B------:R-:W-:Y:S01]  /*1dc80*/  MOV R20, R0 ;  /* 0x0000000000147202 */ /* 0x000fe20000000f00 */
[----:B------:R-:W-:Y:S04]  /*1dc90*/  WARPSYNC R206 ;  /* 0x000000ce00007348 */ /* 0x000fe80003800000 */
[----:B------:R-:W-:Y:S01]  /*1dca0*/  MOV R21, 0x0 ;  /* 0x0000000000157802 */ /* 0x000fe20000000f00 */
[----:B------:R1:W2:Y:S03]  /*1dcb0*/  SHFL.IDX PT, R2, R19, R2, R17 ;  /* 0x0000000213027389 */ /* 0x0002a600000e0011 */
[----:B------:R-:W-:Y:S05]  /*1dcc0*/  RET.REL.NODEC R20 `(_ZN7cutlass13device_kernelIN5flash19enable_sm80_to_sm89INS1_16FlashAttnFwdSm80INS1_25CollectiveMainloopFwdSm80ILi8ELi2ELb0EN4cute5tupleIJNS5_1CILi128EEENS7_ILi64EEENS7_ILi192EEEEEELi192ENS_6half_tEfNS_4arch4Sm80ELb1ELb0ELb1ELb1ELb0ELb1ELb1ELb1EEENS1_21CollectiveEpilogueFwdINS6_IJS8_SA_S9_EEENS6_IJNS7_ILi1EEESI_SI_EEESC_SE_Li256ELb1ELb1ELb1ELb0EEENS1_36VarlenDynamicPersistentTileSchedulerILi128ELi64ELi256ELi256ELb1ELb1ELb0ELb1ELb1ELb1EEEEEEEEEvNT_6ParamsE) ;  /* 0xfffe233014007950 */ /* 0x000fea0003c3ffff */
        .weak           $__internal_50_$__cuda_sm70_shflsync_up_p
        .type           $__internal_50_$__cuda_sm70_shflsync_up_p,@function
        .size           $__internal_50_$__cuda_sm70_shflsync_up_p,($__internal_51_$__cuda_sm70_votesync_ballot - $__internal_50_$__cuda_sm70_shflsync_up_p)
$__internal_50_$__cuda_sm70_shflsync_up_p:
[----:B------:R-:W-:Y:S01]  /*1dcd0*/  MOV R12, R0 ;  /* 0x00000000000c7202 */ /* 0x000fe20000000f00 */
[----:B------:R-:W-:Y:S04]  /*1dce0*/  WARPSYNC R207 ;  /* 0x000000cf00007348 */ /* 0x000fe80003800000 */
[----:B------:R-:W-:Y:S01]  /*1dcf0*/  MOV R13, 0x0 ;  /* 0x00000000000d7802 */ /* 0x000fe20000000f00 */
[----:B------:R1:W2:Y:S03]  /*1dd00*/  SHFL.UP PT, R2, R7, R2, R212 ;  /* 0x0400000207027389 */ /* 0x0002a600000e00d4 */
[----:B------:R-:W-:Y:S05]  /*1dd10*/  RET.REL.NODEC R12 `(_ZN7cutlass13device_kernelIN5flash19enable_sm80_to_sm89INS1_16FlashAttnFwdSm80INS1_25CollectiveMainloopFwdSm80ILi8ELi2ELb0EN4cute5tupleIJNS5_1CILi128EEENS7_ILi64EEENS7_ILi192EEEEEELi192ENS_6half_tEfNS_4arch4Sm80ELb1ELb0ELb1ELb1ELb0ELb1ELb1ELb1EEENS1_21CollectiveEpilogueFwdINS6_IJS8_SA_S9_EEENS6_IJNS7_ILi1EEESI_SI_EEESC_SE_Li256ELb1ELb1ELb1ELb0EEENS1_36VarlenDynamicPersistentTileSchedulerILi128ELi64ELi256ELi256ELb1ELb1ELb0ELb1ELb1ELb1EEEEEEEEEvNT_6ParamsE) ;  /* 0xfffe22e00c007950 */ /* 0x000fea0003c3ffff */
        .weak           $__internal_51_$__cuda_sm70_votesync_ballot
        .type           $__internal_51_$__cuda_sm70_votesync_ballot,@function
        .size           $__internal_51_$__cuda_sm70_votesync_ballot,(.L_x_2517 - $__internal_51_$__cuda_sm70_votesync_ballot)
$__internal_51_$__cuda_sm70_votesync_ballot:
[----:B------:R-:W-:Y:S01]  /*1dd20*/  ISETP.NE.U32.AND P0, PT, R2, 0x1, PT ;  /* 0x000000010200780c */ /* 0x000fe20003f05070 */
[----:B------:R-:W-:Y:S01]  /*1dd30*/  IMAD.MOV.U32 R2, RZ, RZ, R0 ;  /* 0x000000ffff027224 */ /* 0x000fe200078e0000 */
[----:B------:R-:W-:Y:S04]  /*1dd40*/  WARPSYNC R205 ;  /* 0x000000cd00007348 */ /* 0x000fe80003800000 */
[----:B------:R-:W-:-:S07]  /*1dd50*/  IMAD.MOV.U32 R3, RZ, RZ, 0x0 ;  /* 0x00000000ff037424 */ /* 0x000fce00078e00ff */
[----:B------:R-:W-:-:S04]  /*1dd60*/  VOTE.ANY R6, PT, !P0 ;  /* 0x0000000000067806 */ /* 0x000fc800040e0100 */
[----:B------:R-:W-:Y:S01]  /*1dd70*/  LOP3.LUT R6, R6, R205, RZ, 0xc0, !PT ;  /* 0x000000cd06067212 */ /* 0x000fe200078ec0ff */
[----:B------:R-:W-:Y:S06]  /*1dd80*/  RET.REL.NODEC R2 `(_ZN7cutlass13device_kernelIN5flash19enable_sm80_to_sm89INS1_16FlashAttnFwdSm80INS1_25CollectiveMainloopFwdSm80ILi8ELi2ELb0EN4cute5tupleIJNS5_1CILi128EEENS7_ILi64EEENS7_ILi192EEEEEELi192ENS_6half_tEfNS_4arch4Sm80ELb1ELb0ELb1ELb1ELb0ELb1ELb1ELb1EEENS1_21CollectiveEpilogueFwdINS6_IJS8_SA_S9_EEENS6_IJNS7_ILi1EEESI_SI_EEESC_SE_Li256ELb1ELb1ELb1ELb0EEENS1_36VarlenDynamicPersistentTileSchedulerILi128ELi64ELi256ELi256ELb1ELb1ELb0ELb1ELb1ELb1EEEEEEEEEvNT_6ParamsE) ;  /* 0xfffe227002007950 */ /* 0x000fec0003c3ffff */
.L_x_2451:
        /* <DEDUP_REMOVED lines=15> */
.L_x_2517:


//--------------------- .nv.shared._ZN7cutlass13device_kernelIN5flash19enable_sm80_to_sm89INS1_16FlashAttnFwdSm80INS1_25CollectiveMainloopFwdSm80ILi8ELi1ELb1EN4cute5tupleIJNS5_1CILi128EEENS7_ILi96EEENS7_ILi192EEEEEELi192ENS_6half_tEfNS_4arch4Sm80ELb0ELb0ELb1ELb0ELb0ELb0ELb1ELb1EEENS1_21CollectiveEpilogueFwdINS6_IJS8_SA_S9_EEENS6_IJNS7_ILi1EEESI_SI_EEESC_SE_Li256ELb0ELb1ELb1ELb0EEENS1_19SingleTileSchedulerILb0ELb1ELb1ELi128EEEEEEEEEvNT_6ParamsE --------------------------
	.section	.nv.shared._ZN7cutlass13device_kernelIN5flash19enable_sm80_to_sm89INS1_16FlashAttnFwdSm80INS1_25CollectiveMainloopFwdSm80ILi8ELi1ELb1EN4cute5tupleIJNS5_1CILi128EEENS7_ILi96EEENS7_ILi192EEEEEELi192ENS_6half_tEfNS_4arch4Sm80ELb0ELb0ELb1ELb0ELb0ELb0ELb1ELb1EEENS1_21CollectiveEpilogueFwdINS6_IJS8_SA_S9_EEENS6_IJNS7_ILi1EEESI_SI_EEESC_SE_Li256ELb0ELb1ELb1ELb0EEENS1_19SingleTileSchedulerILb0ELb1ELb1ELi128EEEEEEEEEvNT_6ParamsE,"aw",@nobits
	.sectionflags	@""
	.align	16


//--------------------- .nv.global                --------------------------
	.section	.nv.global,"aw",@nobits
.nv.global:
	.type		_ZN80_INTERNAL_2d1af1fc_44_flash_fwd_hdim192_fp16_split_softcap_sm80_cu_c04999b1_32734cute1_E,@object
	.size		_ZN80_INTERNAL_2d1af1fc_44_flash_fwd_hdim192_fp16_split_softcap_sm80_cu_c04999b1_32734cute1_E,(_ZN80_INTERNAL_2d1af1fc_44_flash_fwd_hdim192_fp16_split_softcap_sm80_cu_c04999b1_32734cuda3std3__45__cpo6cbeginE - _ZN80_INTERNAL_2d1af1fc_44_flash_fwd_hdim192_fp16_split_softcap_sm80_cu_c04999b1_32734cute1_E)
_ZN80_INTERNAL_2d1af1fc_44_flash_fwd_hdim192_fp16_split_softcap_sm80_cu_c04999b1_32734cute1_E:
	.zero		1
	.type		_ZN80_INTERNAL_2d1af1fc_44_flash_fwd_hdim192_fp16_split_softcap_sm80_cu_c04999b1_32734cuda3std3__45__cpo6cbeginE,@object
	.size		_ZN80_INTERNAL_2d1af1fc_44_flash_fwd_hdim192_fp16_split_softcap_sm80_cu_c04999b1_32734cuda3std3__45__cpo6cbeginE,(_ZN80_INTERNAL_2d1af1fc_44_flash_fwd_hdim192_fp16_split_softcap_sm80_cu_c04999b1_32734cuda3std3__48in_placeE - _ZN80_INTERNAL_2d1af1fc_44_flash_fwd_hdim192_fp16_split_softcap_sm80_cu_c04999b1_32734cuda3std3__45__cpo6cbeginE)
_ZN80_INTERNAL_2d1af1fc_44_flash_fwd_hdim192_fp16_split_softcap_sm80_cu_c04999b1_32734cuda3std3__45__cpo6cbeginE:
	.zero		1
	.type		_ZN80_INTERNAL_2d1af1fc_44_flash_fwd_hdim192_fp16_split_softcap_sm80_cu_c04999b1_32734cuda3std3__48in_placeE,@object
	.size		_ZN80_INTERNAL_2d1af1fc_44_flash_fwd_hdim192_fp16_split_softcap_sm80_cu_c04999b1_32734cuda3std3__48in_placeE,(_ZN80_INTERNAL_2d1af1fc_44_flash_fwd_hdim192_fp16_split_softcap_sm80_cu_c04999b1_32734cuda3std6ranges3__45__cpo9iter_moveE - _ZN80_INTERNAL_2d1af1fc_44_flash_fwd_hdim192_fp16_split_softcap_sm80_cu_c04999b1_32734cuda3std3__48in_placeE)
_ZN80_INTERNAL_2d1af1fc_44_flash_fwd_hdim192_fp16_split_softcap_sm80_cu_c04999b1_32734cuda3std3__48in_placeE:
	.zero		1
	.type		_ZN80_INTERNAL_2d1af1fc_44_flash_fwd_hdim192_fp16_split_softcap_sm80_cu_c04999b1_32734cuda3std6ranges3__45__cpo9iter_moveE,@object
	.size		_ZN80_INTERNAL_2d1af1fc_44_flash_fwd_hdim192_fp16_split_softcap_sm80_cu_c04999b1_32734cuda3std6ranges3__45__cpo9iter_moveE,(_ZN80_INTERNAL_2d1af1fc_44_flash_fwd_hdim192_fp16_split_softcap_sm80_cu_c04999b1_32734cuda3std3__45__cpo5beginE - _ZN80_INTERNAL_2d1af1fc_44_flash_fwd_hdim192_fp16_split_softcap_sm80_cu_c04999b1_32734cuda3std6ranges3__45__cpo9iter_moveE)
_ZN80_INTERNAL_2d1af1fc_44_flash_fwd_hdim192_fp16_split_softcap_sm80_cu_c04999b1_32734cuda3std6ranges3__45__cpo9iter_moveE:
	.zero		1
	.type		_ZN80_INTERNAL_2d1af1fc_44_flash_fwd_hdim192_fp16_split_softcap_sm80_cu_c04999b1_32734cuda3std3__45__cpo5beginE,@object
	.size		_ZN80_INTERNAL_2d1af1fc_44_flash_fwd_hdim192_fp16_split_softcap_sm80_cu_c04999b1_32734cuda3std3__45__cpo5beginE,(_ZN80_INTERNAL_2d1af1fc_44_flash_fwd_hdim192_fp16_split_softcap_sm80_cu_c04999b1_32734cuda3std3__482_GLOBAL__N__2d1af1fc_44_flash_fwd_hdim192_fp16_split_softcap_sm80_cu_c04999b1_32736ignoreE - _ZN80_INTERNAL_2d1af1fc_44_flash_fwd_hdim192_fp16_split_softcap_sm80_cu_c04999b1_32734cuda3std3__45__cpo5beginE)
_ZN80_INTERNAL_2d1af1fc_44_flash_fwd_hdim192_fp16_split_softcap_sm80_cu_c04999b1_32734cuda3std3__45__cpo5beginE:
	.zero		1
	.type		_ZN80_INTERNAL_2d1af1fc_44_flash_fwd_hdim192_fp16_split_softcap_sm80_cu_c04999b1_32734cuda3std3__482_GLOBAL__N__2d1af1fc_44_flash_fwd_hdim192_fp16_split_softcap_sm80_cu_c04999b1_32736ignoreE,@object
	.size		_ZN80_INTERNAL_2d1af1fc_44_flash_fwd_hdim192_fp16_split_softcap_sm80_cu_c04999b1_32734cuda3std3__482_GLOBAL__N__2d1af1fc_44_flash_fwd_hdim192_fp16_split_softcap_sm80_cu_c04999b1_32736ignoreE,(_ZN80_INTERNAL_2d1af1fc_44_flash_fwd_hdim192_fp16_split_softcap_sm80_cu_c04999b1_32734cute7productE - _ZN80_INTERNAL_2d1af1fc_44_flash_fwd_hdim192_fp16_split_softcap_sm80_cu_c04999b1_32734cuda3std3__482_GLOBAL__N__2d1af1fc_44_flash_fwd_hdim192_fp16_split_softcap_sm80_cu_c04999b1_32736ignoreE)
_ZN80_INTERNAL_2d1af1fc_44_flash_fwd_hdim192_fp16_split_softcap_sm80_cu_c04999b1_32734cuda3std3__482_GLOBAL__N__2d1af1fc_44_flash_fwd_hdim192_fp16_split_softcap_sm80_cu_c04999b1_32736ignoreE:
	.zero		1
	.type		_ZN80_INTERNAL_2d1af1fc_44_flash_fwd_hdim192_fp16_split_softcap_sm80_cu_c04999b1_32734cute7productE,@object
	.size		_ZN80_INTERNAL_2d1af1fc_44_flash_fwd_hdim192_fp16_split_softcap_sm80_cu_c04999b1_32734cute7productE,(_ZN80_INTERNAL_2d1af1fc_44_flash_fwd_hdim192_fp16_split_softcap_sm80_cu_c04999b1_32734cuda3std3__45__cpo3endE - _ZN80_INTERNAL_2d1af1fc_44_flash_fwd_hdim192_fp16_split_softcap_sm80_cu_c04999b1_32734cute7productE)
_ZN80_INTERNAL_2d1af1fc_44_flash_fwd_hdim192_fp16_split_softcap_sm80_cu_c04999b1_32734cute7productE:
	.zero		1
	.type		_ZN80_INTERNAL_2d1af1fc_44_flash_fwd_hdim192_fp16_split_softcap_sm80_cu_c04999b1_32734cuda3std3__45__cpo3endE,@object
	.size		_ZN80_INTERNAL_2d1af1fc_44_flash_fwd_hdim192_fp16_split_softcap_sm80_cu_c04999b1_32734cuda3std3__45__cpo3endE,(_ZN80_INTERNAL_2d1af1fc_44_flash_fwd_hdim192_fp16_split_softcap_sm80_cu_c04999b1_32734cuda3std3__419piecewise_constructE - _ZN80_INTERNAL_2d1af1fc_44_flash_fwd_hdim192_fp16_split_softcap_sm80_cu_c04999b1_32734cuda3std3__45__cpo3endE)
_ZN80_INTERNAL_2d1af1fc_44_flash_fwd_hdim192_fp16_split_softcap_sm80_cu_c04999b1_32734cuda3std3__45__cpo3endE:
	.zero		1
	.type		_ZN80_INTERNAL_2d1af1fc_44_flash_fwd_hdim192_fp16_split_softcap_sm80_cu_c04999b1_32734cuda3std3__419piecewise_constructE,@object
	.size		_ZN80_INTERNAL_2d1af1fc_44_flash_fwd_hdim192_fp16_split_softcap_sm80_cu_c04999b1_32734cuda3std3__419piecewise_constructE,(_ZN80_INTERNAL_2d1af1fc_44_flash_fwd_hdim192_fp16_split_softcap_sm80_cu_c04999b1_32734cuda3std3__45__cpo4cendE - _ZN80_INTERNAL_2d1af1fc_44_flash_fwd_hdim192_fp16_split_softcap_sm80_cu_c04999b1_32734cuda3std3__419piecewise_constructE)
_ZN80_INTERNAL_2d1af1fc_44_flash_fwd_hdim192_fp16_split_softcap_sm80_cu_c04999b1_32734cuda3std3__419piecewise_constructE:
	.zero		1
	.type		_ZN80_INTERNAL_2d1af1fc_44_flash_fwd_hdim192_fp16_split_softcap_sm80_cu_c04999b1_32734cuda3std3__45__cpo4cendE,@object
	.size		_ZN80_INTERNAL_2d1af1fc_44_flash_fwd_hdim192_fp16_split_softcap_sm80_cu_c04999b1_32734cuda3std3__45__cpo4cendE,(_ZN80_INTERNAL_2d1af1fc_44_flash_fwd_hdim192_fp16_split_softcap_sm80_cu_c04999b1_32734cuda3std6ranges3__45__cpo4swapE - _ZN80_INTERNAL_2d1af1fc_44_flash_fwd_hdim192_fp16_split_softcap_sm80_cu_c04999b1_32734cuda3std3__45__cpo4cendE)
_ZN80_INTERNAL_2d1af1fc_44_flash_fwd_hdim192_fp16_split_softcap_sm80_cu_c04999b1_32734cuda3std3__45__cpo4cendE:
	.zero		1
	.type		_ZN80_INTERNAL_2d1af1fc_44_flash_fwd_hdim192_fp16_split_softcap_sm80_cu_c04999b1_32734cuda3std6ranges3__45__cpo4swapE,@object
	.size		_ZN80_INTERNAL_2d1af1fc_44_flash_fwd_hdim192_fp16_split_softcap_sm80_cu_c04999b1_32734cuda3std6ranges3__45__cpo4swapE,(.L_7 - _ZN80_INTERNAL_2d1af1fc_44_flash_fwd_hdim192_fp16_split_softcap_sm80_cu_c04999b1_32734cuda3std6ranges3__45__cpo4swapE)
_ZN80_INTERNAL_2d1af1fc_44_flash_fwd_hdim192_fp16_split_softcap_sm80_cu_c04999b1_32734cuda3std6ranges3__45__cpo4swapE:
	.zero		1
.L_7:


//--------------------- .nv.shared._ZN7cutlass13device_kernelIN5flash19enable_sm80_to_sm89INS1_16FlashAttnFwdSm80INS1_25CollectiveMainloopFwdSm80ILi8ELi1ELb0EN4cute5tupleIJNS5_1CILi128EEENS7_ILi64EEENS7_ILi192EEEEEELi192ENS_6half_tEfNS_4arch4Sm80ELb0ELb0ELb1ELb1ELb0ELb0ELb1ELb1EEENS1_21CollectiveEpilogueFwdINS6_IJS8_SA_S9_EEENS6_IJNS7_ILi1EEESI_SI_EEESC_SE_Li256ELb1ELb1ELb1ELb0EEENS1_36VarlenDynamicPersistentTileSchedulerILi128ELi64ELi256ELi256ELb1ELb1ELb0ELb0ELb1ELb1EEEEEEEEEvNT_6ParamsE --------------------------
	.section	.nv.shared._ZN7cutlass13device_kernelIN5flash19enable_sm80_to_sm89INS1_16FlashAttnFwdSm80INS1_25CollectiveMainloopFwdSm80ILi8ELi1ELb0EN4cute5tupleIJNS5_1CILi128EEENS7_ILi64EEENS7_ILi192EEEEEELi192ENS_6half_tEfNS_4arch4Sm80ELb0ELb0ELb1ELb1ELb0ELb0ELb1ELb1EEENS1_21CollectiveEpilogueFwdINS6_IJS8_SA_S9_EEENS6_IJNS7_ILi1EEESI_SI_EEESC_SE_Li256ELb1ELb1ELb1ELb0EEENS1_36VarlenDynamicPersistentTileSchedulerILi128ELi64ELi256ELi256ELb1ELb1ELb0ELb0ELb1ELb1EEEEEEEEEvNT_6ParamsE,"aw",@nobits
	.sectionflags	@""
	.align	16


//--------------------- .nv.shared._ZN7cutlass13device_kernelIN5flash19enable_sm80_to_sm89INS1_16FlashAttnFwdSm80INS1_25CollectiveMainloopFwdSm80ILi8ELi1ELb0EN4cute5tupleIJNS5_1CILi128EEENS7_ILi64EEENS7_ILi192EEEEEELi192ENS_6half_tEfNS_4arch4Sm80ELb0ELb0ELb1ELb1ELb0ELb1ELb1ELb1EEENS1_21CollectiveEpilogueFwdINS6_IJS8_SA_S9_EEENS6_IJNS7_ILi1EEESI_SI_EEESC_SE_Li256ELb1ELb1ELb1ELb0EEENS1_36VarlenDynamicPersistentTileSchedulerILi128ELi64ELi256ELi256ELb1ELb1ELb0ELb0ELb1ELb1EEEEEEEEEvNT_6ParamsE --------------------------
	.section	.nv.shared._ZN7cutlass13device_kernelIN5flash19enable_sm80_to_sm89INS1_16FlashAttnFwdSm80INS1_25CollectiveMainloopFwdSm80ILi8ELi1ELb0EN4cute5tupleIJNS5_1CILi128EEENS7_ILi64EEENS7_ILi192EEEEEELi192ENS_6half_tEfNS_4arch4Sm80ELb0ELb0ELb1ELb1ELb0ELb1ELb1ELb1EEENS1_21CollectiveEpilogueFwdINS6_IJS8_SA_S9_EEENS6_IJNS7_ILi1EEESI_SI_EEESC_SE_Li256ELb1ELb1ELb1ELb0EEENS1_36VarlenDynamicPersistentTileSchedulerILi128ELi64ELi256ELi256ELb1ELb1ELb0ELb0ELb1ELb1EEEEEEEEEvNT_6ParamsE,"aw",@nobits
	.sectionflags	@""
	.align	16


//--------------------- .nv.shared._ZN7cutlass13device_kernelIN5flash19enable_sm80_to_sm89INS1_16FlashAttnFwdSm80INS1_25CollectiveMainloopFwdSm80ILi8ELi1ELb0EN4cute5tupleIJNS5_1CILi128EEENS7_ILi64EEENS7_ILi192EEEEEELi192ENS_6half_tEfNS_4arch4Sm80ELb0ELb1ELb1ELb0ELb0ELb0ELb1ELb1EEENS1_21CollectiveEpilogueFwdINS6_IJS8_SA_S9_EEENS6_IJNS7_ILi1EEESI_SI_EEESC_SE_Li256ELb0ELb1ELb1ELb0EEENS1_19SingleTileSchedulerILb0ELb1ELb1ELi128EEEEEEEEEvNT_6ParamsE --------------------------
	.section	.nv.shared._ZN7cutlass13device_kernelIN5flash19enable_sm80_to_sm89INS1_16FlashAttnFwdSm80INS1_25CollectiveMainloopFwdSm80ILi8ELi1ELb0EN4cute5tupleIJNS5_1CILi128EEENS7_ILi64EEENS7_ILi192EEEEEELi192ENS_6half_tEfNS_4arch4Sm80ELb0ELb1ELb1ELb0ELb0ELb0ELb1ELb1EEENS1_21CollectiveEpilogueFwdINS6_IJS8_SA_S9_EEENS6_IJNS7_ILi1EEESI_SI_EEESC_SE_Li256ELb0ELb1ELb1ELb0EEENS1_19SingleTileSchedulerILb0ELb1ELb1ELi128EEEEEEEEEvNT_6ParamsE,"aw",@nobits
	.sectionflags	@""
	.align	16


//--------------------- .nv.shared._ZN7cutlass13device_kernelIN5flash19enable_sm80_to_sm89INS1_16FlashAttnFwdSm80INS1_25CollectiveMainloopFwdSm80ILi8ELi1ELb0EN4cute5tupleIJNS5_1CILi128EEENS7_ILi64EEENS7_ILi192EEEEEELi192ENS_6half_tEfNS_4arch4Sm80ELb0ELb1ELb1ELb1ELb0ELb0ELb1ELb1EEENS1_21CollectiveEpilogueFwdINS6_IJS8_SA_S9_EEENS6_IJNS7_ILi1EEESI_SI_EEESC_SE_Li256ELb1ELb1ELb1ELb0EEENS1_36VarlenDynamicPersistentTileSchedulerILi128ELi64ELi256ELi256ELb1ELb1ELb0ELb1ELb0ELb1EEEEEEEEEvNT_6ParamsE --------------------------
	.section	.nv.shared._ZN7cutlass13device_kernelIN5flash19enable_sm80_to_sm89INS1_16FlashAttnFwdSm80INS1_25CollectiveMainloopFwdSm80ILi8ELi1ELb0EN4cute5tupleIJNS5_1CILi128EEENS7_ILi64EEENS7_ILi192EEEEEELi192ENS_6half_tEfNS_4arch4Sm80ELb0ELb1ELb1ELb1ELb0ELb0ELb1ELb1EEENS1_21CollectiveEpilogueFwdINS6_IJS8_SA_S9_EEENS6_IJNS7_ILi1EEESI_SI_EEESC_SE_Li256ELb1ELb1ELb1ELb0EEENS1_36VarlenDynamicPersistentTileSchedulerILi128ELi64ELi256ELi256ELb1ELb1ELb0ELb1ELb0ELb1EEEEEEEEEvNT_6ParamsE,"aw",@nobits
	.sectionflags	@""
	.align	16


//--------------------- .nv.shared._ZN7cutlass13device_kernelIN5flash19enable_sm80_to_sm89INS1_16FlashAttnFwdSm80INS1_25CollectiveMainloopFwdSm80ILi8ELi1ELb0EN4cute5tupleIJNS5_1CILi128EEENS7_ILi64EEENS7_ILi192EEEEEELi192ENS_6half_tEfNS_4arch4Sm80ELb0ELb1ELb1ELb1ELb0ELb1ELb1ELb1EEENS1_21CollectiveEpilogueFwdINS6_IJS8_SA_S9_EEENS6_IJNS7_ILi1EEESI_SI_EEESC_SE_Li256ELb1ELb1ELb1ELb0EEENS1_36VarlenDynamicPersistentTileSchedulerILi128ELi64ELi256ELi256ELb1ELb1ELb0ELb1ELb0ELb1EEEEEEEEEvNT_6ParamsE --------------------------
	.section	.nv.shared._ZN7cutlass13device_kernelIN5flash19enable_sm80_to_sm89INS1_16FlashAttnFwdSm80INS1_25CollectiveMainloopFwdSm80ILi8ELi1ELb0EN4cute5tupleIJNS5_1CILi128EEENS7_ILi64EEENS7_ILi192EEEEEELi192ENS_6half_tEfNS_4arch4Sm80ELb0ELb1ELb1ELb1ELb0ELb1ELb1ELb1EEENS1_21CollectiveEpilogueFwdINS6_IJS8_SA_S9_EEENS6_IJNS7_ILi1EEESI_SI_EEESC_SE_Li256ELb1ELb1ELb1ELb0EEENS1_36VarlenDynamicPersistentTileSchedulerILi128ELi64ELi256ELi256ELb1ELb1ELb0ELb1ELb0ELb1EEEEEEEEEvNT_6ParamsE,"aw",@nobits
	.sectionflags	@""
	.align	16


//--------------------- .nv.shared._ZN7cutlass13device_kernelIN5flash19enable_sm80_to_sm89INS1_16FlashAttnFwdSm80INS1_25CollectiveMainloopFwdSm80ILi8ELi1ELb1EN4cute5tupleIJNS5_1CILi128EEENS7_ILi96EEENS7_ILi192EEEEEELi192ENS_6half_tEfNS_4arch4Sm80ELb1ELb0ELb1ELb0ELb0ELb0ELb1ELb1EEENS1_21CollectiveEpilogueFwdINS6_IJS8_SA_S9_EEENS6_IJNS7_ILi1EEESI_SI_EEESC_SE_Li256ELb0ELb1ELb1ELb0EEENS1_30DynamicPersistentTileSchedulerILi256ELi256ELb1ELb1ELb0EEEEEEEEEvNT_6ParamsE --------------------------
	.section	.nv.shared._ZN7cutlass13device_kernelIN5flash19enable_sm80_to_sm89INS1_16FlashAttnFwdSm80INS1_25CollectiveMainloopFwdSm80ILi8ELi1ELb1EN4cute5tupleIJNS5_1CILi128EEENS7_ILi96EEENS7_ILi192EEEEEELi192ENS_6half_tEfNS_4arch4Sm80ELb1ELb0ELb1ELb0ELb0ELb0ELb1ELb1EEENS1_21CollectiveEpilogueFwdINS6_IJS8_SA_S9_EEENS6_IJNS7_ILi1EEESI_SI_EEESC_SE_Li256ELb0ELb1ELb1ELb0EEENS1_30DynamicPersistentTileSchedulerILi256ELi256ELb1ELb1ELb0EEEEEEEEEvNT_6ParamsE,"aw",@nobits
	.sectionflags	@""
	.align	16


//--------------------- .nv.shared._ZN7cutlass13device_kernelIN5flash19enable_sm80_to_sm89INS1_16FlashAttnFwdSm80INS1_25CollectiveMainloopFwdSm80ILi8ELi1ELb0EN4cute5tupleIJNS5_1CILi128EEENS7_ILi64EEENS7_ILi192EEEEEELi192ENS_6half_tEfNS_4arch4Sm80ELb1ELb0ELb1ELb1ELb0ELb0ELb1ELb1EEENS1_21CollectiveEpilogueFwdINS6_IJS8_SA_S9_EEENS6_IJNS7_ILi1EEESI_SI_EEESC_SE_Li256ELb1ELb1ELb1ELb0EEENS1_36VarlenDynamicPersistentTileSchedulerILi128ELi64ELi256ELi256ELb1ELb1ELb0ELb1ELb1ELb1EEEEEEEEEvNT_6ParamsE --------------------------
	.section	.nv.shared._ZN7cutlass13device_kernelIN5flash19enable_sm80_to_sm89INS1_16FlashAttnFwdSm80INS1_25CollectiveMainloopFwdSm80ILi8ELi1ELb0EN4cute5tupleIJNS5_1CILi128EEENS7_ILi64EEENS7_ILi192EEEEEELi192ENS_6half_tEfNS_4arch4Sm80ELb1ELb0ELb1ELb1ELb0ELb0ELb1ELb1EEENS1_21CollectiveEpilogueFwdINS6_IJS8_SA_S9_EEENS6_IJNS7_ILi1EEESI_SI_EEESC_SE_Li256ELb1ELb1ELb1ELb0EEENS1_36VarlenDynamicPersistentTileSchedulerILi128ELi64ELi256ELi256ELb1ELb1ELb0ELb1ELb1ELb1EEEEEEEEEvNT_6ParamsE,"aw",@nobits
	.sectionflags	@""
	.align	16


//--------------------- .nv.shared._ZN7cutlass13device_kernelIN5flash19enable_sm80_to_sm89INS1_16FlashAttnFwdSm80INS1_25CollectiveMainloopFwdSm80ILi8ELi1ELb0EN4cute5tupleIJNS5_1CILi128EEENS7_ILi64EEENS7_ILi192EEEEEELi192ENS_6half_tEfNS_4arch4Sm80ELb1ELb0ELb1ELb1ELb0ELb1ELb1ELb1EEENS1_21CollectiveEpilogueFwdINS6_IJS8_SA_S9_EEENS6_IJNS7_ILi1EEESI_SI_EEESC_SE_Li256ELb1ELb1ELb1ELb0EEENS1_36VarlenDynamicPersistentTileSchedulerILi128ELi64ELi256ELi256ELb1ELb1ELb0ELb1ELb1ELb1EEEEEEEEEvNT_6ParamsE --------------------------
	.section	.nv.shared._ZN7cutlass13device_kernelIN5flash19enable_sm80_to_sm89INS1_16FlashAttnFwdSm80INS1_25CollectiveMainloopFwdSm80ILi8ELi1ELb0EN4cute5tupleIJNS5_1CILi128EEENS7_ILi64EEENS7_ILi192EEEEEELi192ENS_6half_tEfNS_4arch4Sm80ELb1ELb0ELb1ELb1ELb0ELb1ELb1ELb1EEENS1_21CollectiveEpilogueFwdINS6_IJS8_SA_S9_EEENS6_IJNS7_ILi1EEESI_SI_EEESC_SE_Li256ELb1ELb1ELb1ELb0EEENS1_36VarlenDynamicPersistentTileSchedulerILi128ELi64ELi256ELi256ELb1ELb1ELb0ELb1ELb1ELb1EEEEEEEEEvNT_6ParamsE,"aw",@nobits
	.sectionflags	@""
	.align	16


//--------------------- .nv.shared._ZN7cutlass13device_kernelIN5flash19enable_sm80_to_sm89INS1_16FlashAttnFwdSm80INS1_25CollectiveMainloopFwdSm80ILi8ELi2ELb1EN4cute5tupleIJNS5_1CILi128EEENS7_ILi96EEENS7_ILi192EEEEEELi192ENS_6half_tEfNS_4arch4Sm80ELb0ELb0ELb1ELb0ELb0ELb0ELb1ELb1EEENS1_21CollectiveEpilogueFwdINS6_IJS8_SA_S9_EEENS6_IJNS7_ILi1EEESI_SI_EEESC_SE_Li256ELb0ELb1ELb1ELb0EEENS1_19SingleTileSchedulerILb0ELb1ELb1ELi128EEEEEEEEEvNT_6ParamsE --------------------------
	.section	.nv.shared._ZN7cutlass13device_kernelIN5flash19enable_sm80_to_sm89INS1_16FlashAttnFwdSm80INS1_25CollectiveMainloopFwdSm80ILi8ELi2ELb1EN4cute5tupleIJNS5_1CILi128EEENS7_ILi96EEENS7_ILi192EEEEEELi192ENS_6half_tEfNS_4arch4Sm80ELb0ELb0ELb1ELb0ELb0ELb0ELb1ELb1EEENS1_21CollectiveEpilogueFwdINS6_IJS8_SA_S9_EEENS6_IJNS7_ILi1EEESI_SI_EEESC_SE_Li256ELb0ELb1ELb1ELb0EEENS1_19SingleTileSchedulerILb0ELb1ELb1ELi128EEEEEEEEEvNT_6ParamsE,"aw",@nobits
	.sectionflags	@""
	.align	16


//--------------------- .nv.shared._ZN7cutlass13device_kernelIN5flash19enable_sm80_to_sm89INS1_16FlashAttnFwdSm80INS1_25CollectiveMainloopFwdSm80ILi8ELi2ELb0EN4cute5tupleIJNS5_1CILi128EEENS7_ILi64EEENS7_ILi192EEEEEELi192ENS_6half_tEfNS_4arch4Sm80ELb0ELb0ELb1ELb1ELb0ELb0ELb1ELb1EEENS1_21CollectiveEpilogueFwdINS6_IJS8_SA_S9_EEENS6_IJNS7_ILi1EEESI_SI_EEESC_SE_Li256ELb1ELb1ELb1ELb0EEENS1_36VarlenDynamicPersistentTileSchedulerILi128ELi64ELi256ELi256ELb1ELb1ELb0ELb0ELb1ELb1EEEEEEEEEvNT_6ParamsE --------------------------
	.section	.nv.shared._ZN7cutlass13device_kernelIN5flash19enable_sm80_to_sm89INS1_16FlashAttnFwdSm80INS1_25CollectiveMainloopFwdSm80ILi8ELi2ELb0EN4cute5tupleIJNS5_1CILi128EEENS7_ILi64EEENS7_ILi192EEEEEELi192ENS_6half_tEfNS_4arch4Sm80ELb0ELb0ELb1ELb1ELb0ELb0ELb1ELb1EEENS1_21CollectiveEpilogueFwdINS6_IJS8_SA_S9_EEENS6_IJNS7_ILi1EEESI_SI_EEESC_SE_Li256ELb1ELb1ELb1ELb0EEENS1_36VarlenDynamicPersistentTileSchedulerILi128ELi64ELi256ELi256ELb1ELb1ELb0ELb0ELb1ELb1EEEEEEEEEvNT_6ParamsE,"aw",@nobits
	.sectionflags	@""
	.align	16


//--------------------- .nv.shared._ZN7cutlass13device_kernelIN5flash19enable_sm80_to_sm89INS1_16FlashAttnFwdSm80INS1_25CollectiveMainloopFwdSm80ILi8ELi2ELb0EN4cute5tupleIJNS5_1CILi128EEENS7_ILi64EEENS7_ILi192EEEEEELi192ENS_6half_tEfNS_4arch4Sm80ELb0ELb0ELb1ELb1ELb0ELb1ELb1ELb1EEENS1_21CollectiveEpilogueFwdINS6_IJS8_SA_S9_EEENS6_IJNS7_ILi1EEESI_SI_EEESC_SE_Li256ELb1ELb1ELb1ELb0EEENS1_36VarlenDynamicPersistentTileSchedulerILi128ELi64ELi256ELi256ELb1ELb1ELb0ELb0ELb1ELb1EEEEEEEEEvNT_6ParamsE --------------------------
	.section	.nv.shared._ZN7cutlass13device_kernelIN5flash19enable_sm80_to_sm89INS1_16FlashAttnFwdSm80INS1_25CollectiveMainloopFwdSm80ILi8ELi2ELb0EN4cute5tupleIJNS5_1CILi128EEENS7_ILi64EEENS7_ILi192EEEEEELi192ENS_6half_tEfNS_4arch4Sm80ELb0ELb0ELb1ELb1ELb0ELb1ELb1ELb1EEENS1_21CollectiveEpilogueFwdINS6_IJS8_SA_S9_EEENS6_IJNS7_ILi1EEESI_SI_EEESC_SE_Li256ELb1ELb1ELb1ELb0EEENS1_36VarlenDynamicPersistentTileSchedulerILi128ELi64ELi256ELi256ELb1ELb1ELb0ELb0ELb1ELb1EEEEEEEEEvNT_6ParamsE,"aw",@nobits
	.sectionflags	@""
	.align	16


//--------------------- .nv.shared._ZN7cutlass13device_kernelIN5flash19enable_sm80_to_sm89INS1_16FlashAttnFwdSm80INS1_25CollectiveMainloopFwdSm80ILi8ELi2ELb0EN4cute5tupleIJNS5_1CILi128EEENS7_ILi64EEENS7_ILi192EEEEEELi192ENS_6half_tEfNS_4arch4Sm80ELb0ELb1ELb1ELb0ELb0ELb0ELb1ELb1EEENS1_21CollectiveEpilogueFwdINS6_IJS8_SA_S9_EEENS6_IJNS7_ILi1EEESI_SI_EEESC_SE_Li256ELb0ELb1ELb1ELb0EEENS1_19SingleTileSchedulerILb0ELb1ELb1ELi128EEEEEEEEEvNT_6ParamsE --------------------------
	.section	.nv.shared._ZN7cutlass13device_kernelIN5flash19enable_sm80_to_sm89INS1_16FlashAttnFwdSm80INS1_25CollectiveMainloopFwdSm80ILi8ELi2ELb0EN4cute5tupleIJNS5_1CILi128EEENS7_ILi64EEENS7_ILi192EEEEEELi192ENS_6half_tEfNS_4arch4Sm80ELb0ELb1ELb1ELb0ELb0ELb0ELb1ELb1EEENS1_21CollectiveEpilogueFwdINS6_IJS8_SA_S9_EEENS6_IJNS7_ILi1EEESI_SI_EEESC_SE_Li256ELb0ELb1ELb1ELb0EEENS1_19SingleTileSchedulerILb0ELb1ELb1ELi128EEEEEEEEEvNT_6ParamsE,"aw",@nobits
	.sectionflags	@""
	.align	16


//--------------------- .nv.shared._ZN7cutlass13device_kernelIN5flash19enable_sm80_to_sm89INS1_16FlashAttnFwdSm80INS1_25CollectiveMainloopFwdSm80ILi8ELi2ELb0EN4cute5tupleIJNS5_1CILi128EEENS7_ILi64EEENS7_ILi192EEEEEELi192ENS_6half_tEfNS_4arch4Sm80ELb0ELb1ELb1ELb1ELb0ELb0ELb1ELb1EEENS1_21CollectiveEpilogueFwdINS6_IJS8_SA_S9_EEENS6_IJNS7_ILi1EEESI_SI_EEESC_SE_Li256ELb1ELb1ELb1ELb0EEENS1_36VarlenDynamicPersistentTileSchedulerILi128ELi64ELi256ELi256ELb1ELb1ELb0ELb1ELb0ELb1EEEEEEEEEvNT_6ParamsE --------------------------
	.section	.nv.shared._ZN7cutlass13device_kernelIN5flash19enable_sm80_to_sm89INS1_16FlashAttnFwdSm80INS1_25CollectiveMainloopFwdSm80ILi8ELi2ELb0EN4cute5tupleIJNS5_1CILi128EEENS7_ILi64EEENS7_ILi192EEEEEELi192ENS_6half_tEfNS_4arch4Sm80ELb0ELb1ELb1ELb1ELb0ELb0ELb1ELb1EEENS1_21CollectiveEpilogueFwdINS6_IJS8_SA_S9_EEENS6_IJNS7_ILi1EEESI_SI_EEESC_SE_Li256ELb1ELb1ELb1ELb0EEENS1_36VarlenDynamicPersistentTileSchedulerILi128ELi64ELi256ELi256ELb1ELb1ELb0ELb1ELb0ELb1EEEEEEEEEvNT_6ParamsE,"aw",@nobits
	.sectionflags	@""
	.align	16


//--------------------- .nv.shared._ZN7cutlass13device_kernelIN5flash19enable_sm80_to_sm89INS1_16FlashAttnFwdSm80INS1_25CollectiveMainloopFwdSm80ILi8ELi2ELb0EN4cute5tupleIJNS5_1CILi128EEENS7_ILi64EEENS7_ILi192EEEEEELi192ENS_6half_tEfNS_4arch4Sm80ELb0ELb1ELb1ELb1ELb0ELb1ELb1ELb1EEENS1_21CollectiveEpilogueFwdINS6_IJS8_SA_S9_EEENS6_IJNS7_ILi1EEESI_SI_EEESC_SE_Li256ELb1ELb1ELb1ELb0EEENS1_36VarlenDynamicPersistentTileSchedulerILi128ELi64ELi256ELi256ELb1ELb1ELb0ELb1ELb0ELb1EEEEEEEEEvNT_6ParamsE --------------------------
	.section	.nv.shared._ZN7cutlass13device_kernelIN5flash19enable_sm80_to_sm89INS1_16FlashAttnFwdSm80INS1_25CollectiveMainloopFwdSm80ILi8ELi2ELb0EN4cute5tupleIJNS5_1CILi128EEENS7_ILi64EEENS7_ILi192EEEEEELi192ENS_6half_tEfNS_4arch4Sm80ELb0ELb1ELb1ELb1ELb0ELb1ELb1ELb1EEENS1_21CollectiveEpilogueFwdINS6_IJS8_SA_S9_EEENS6_IJNS7_ILi1EEESI_SI_EEESC_SE_Li256ELb1ELb1ELb1ELb0EEENS1_36VarlenDynamicPersistentTileSchedulerILi128ELi64ELi256ELi256ELb1ELb1ELb0ELb1ELb0ELb1EEEEEEEEEvNT_6ParamsE,"aw",@nobits
	.sectionflags	@""
	.align	16


//--------------------- .nv.shared._ZN7cutlass13device_kernelIN5flash19enable_sm80_to_sm89INS1_16FlashAttnFwdSm80INS1_25CollectiveMainloopFwdSm80ILi8ELi2ELb1EN4cute5tupleIJNS5_1CILi128EEENS7_ILi96EEENS7_ILi192EEEEEELi192ENS_6half_tEfNS_4arch4Sm80ELb1ELb0ELb1ELb0ELb0ELb0ELb1ELb1EEENS1_21CollectiveEpilogueFwdINS6_IJS8_SA_S9_EEENS6_IJNS7_ILi1EEESI_SI_EEESC_SE_Li256ELb0ELb1ELb1ELb0EEENS1_30DynamicPersistentTileSchedulerILi256ELi256ELb1ELb1ELb0EEEEEEEEEvNT_6ParamsE --------------------------
	.section	.nv.shared._ZN7cutlass13device_kernelIN5flash19enable_sm80_to_sm89INS1_16FlashAttnFwdSm80INS1_25CollectiveMainloopFwdSm80ILi8ELi2ELb1EN4cute5tupleIJNS5_1CILi128EEENS7_ILi96EEENS7_ILi192EEEEEELi192ENS_6half_tEfNS_4arch4Sm80ELb1ELb0ELb1ELb0ELb0ELb0ELb1ELb1EEENS1_21CollectiveEpilogueFwdINS6_IJS8_SA_S9_EEENS6_IJNS7_ILi1EEESI_SI_EEESC_SE_Li256ELb0ELb1ELb1ELb0EEENS1_30DynamicPersistentTileSchedulerILi256ELi256ELb1ELb1ELb0EEEEEEEEEvNT_6ParamsE,"aw",@nobits
	.sectionflags	@""
	.align	16


//--------------------- .nv.shared._ZN7cutlass13device_kernelIN5flash19enable_sm80_to_sm89INS1_16FlashAttnFwdSm80INS1_25CollectiveMainloopFwdSm80ILi8ELi2ELb0EN4cute5tupleIJNS5_1CILi128EEENS7_ILi64EEENS7_ILi192EEEEEELi192ENS_6half_tEfNS_4arch4Sm80ELb1ELb0ELb1ELb1ELb0ELb0ELb1ELb1EEENS1_21CollectiveEpilogueFwdINS6_IJS8_SA_S9_EEENS6_IJNS7_ILi1EEESI_SI_EEESC_SE_Li256ELb1ELb1ELb1ELb0EEENS1_36VarlenDynamicPersistentTileSchedulerILi128ELi64ELi256ELi256ELb1ELb1ELb0ELb1ELb1ELb1EEEEEEEEEvNT_6ParamsE --------------------------
	.section	.nv.shared._ZN7cutlass13device_kernelIN5flash19enable_sm80_to_sm89INS1_16FlashAttnFwdSm80INS1_25CollectiveMainloopFwdSm80ILi8ELi2ELb0EN4cute5tupleIJNS5_1CILi128EEENS7_ILi64EEENS7_ILi192EEEEEELi192ENS_6half_tEfNS_4arch4Sm80ELb1ELb0ELb1ELb1ELb0ELb0ELb1ELb1EEENS1_21CollectiveEpilogueFwdINS6_IJS8_SA_S9_EEENS6_IJNS7_ILi1EEESI_SI_EEESC_SE_Li256ELb1ELb1ELb1ELb0EEENS1_36VarlenDynamicPersistentTileSchedulerILi128ELi64ELi256ELi256ELb1ELb1ELb0ELb1ELb1ELb1EEEEEEEEEvNT_6ParamsE,"aw",@nobits
	.sectionflags	@""
	.align	16


//--------------------- .nv.shared._ZN7cutlass13device_kernelIN5flash19enable_sm80_to_sm89INS1_16FlashAttnFwdSm80INS1_25CollectiveMainloopFwdSm80ILi8ELi2ELb0EN4cute5tupleIJNS5_1CILi128EEENS7_ILi64EEENS7_ILi192EEEEEELi192ENS_6half_tEfNS_4arch4Sm80ELb1ELb0ELb1ELb1ELb0ELb1ELb1ELb1EEENS1_21CollectiveEpilogueFwdINS6_IJS8_SA_S9_EEENS6_IJNS7_ILi1EEESI_SI_EEESC_SE_Li256ELb1ELb1ELb1ELb0EEENS1_36VarlenDynamicPersistentTileSchedulerILi128ELi64ELi256ELi256ELb1ELb1ELb0ELb1ELb1ELb1EEEEEEEEEvNT_6ParamsE --------------------------
	.section	.nv.shared._ZN7cutlass13device_kernelIN5flash19enable_sm80_to_sm89INS1_16FlashAttnFwdSm80INS1_25CollectiveMainloopFwdSm80ILi8ELi2ELb0EN4cute5tupleIJNS5_1CILi128EEENS7_ILi64EEENS7_ILi192EEEEEELi192ENS_6half_tEfNS_4arch4Sm80ELb1ELb0ELb1ELb1ELb0ELb1ELb1ELb1EEENS1_21CollectiveEpilogueFwdINS6_IJS8_SA_S9_EEENS6_IJNS7_ILi1EEESI_SI_EEESC_SE_Li256ELb1ELb1ELb1ELb0EEENS1_36VarlenDynamicPersistentTileSchedulerILi128ELi64ELi256ELi256ELb1ELb1ELb0ELb1ELb1ELb1EEEEEEEEEvNT_6ParamsE,"aw",@nobits
	.sectionflags	@""
	.align	16
